	.target	sm_80

	.elftype	@"ET_EXEC"


//--------------------- .note.nv.tkinfo           --------------------------
	.section	.note.nv.tkinfo,"",@"SHT_NOTE"
	.sectionflags	@"SHF_NOTE_NV_TKINFO"
	.tkinfo
        /*0018*/ 	.word	0x00000002
        /*0030*/ 	.string	""
        /*0030*/ 	.string	"ptxas"
        /*0030*/ 	.string	"Cuda compilation tools, release 13.0, V13.0.88"
        /*0030*/ 	.string	"Build cuda_13.0.r13.0/compiler.36424714_0"
        /*0030*/ 	.string	"-arch sm_80 -m 64 "



//--------------------- .note.nv.cuinfo           --------------------------
	.section	.note.nv.cuinfo,"",@"SHT_NOTE"
	.sectionflags	@"SHF_NOTE_NV_CUINFO"
        /*0018*/ 	.short	0x0002
        /*001a*/ 	.short	0x0050
        /*001c*/ 	.short	0x0082
	.zero		2


//--------------------- .nv.info                  --------------------------
	.section	.nv.info,"",@"SHT_CUDA_INFO"
	.align	4


	//----- nvinfo : EIATTR_REGCOUNT
	.align		4
        /*0000*/ 	.byte	0x04, 0x2f
        /*0002*/ 	.short	(.L_12 - .L_11)
	.align		4
.L_11:
        /*0004*/ 	.word	index@(_ZN7cutlass13device_kernelIN5flash19enable_sm80_to_sm89INS1_16FlashAttnFwdSm80INS1_25CollectiveMainloopFwdSm80ILi4ELi1ELb0EN4cute5tupleIJNS5_1CILi128EEENS7_ILi112EEENS7_ILi64EEEEEELi64ENS_10bfloat16_tEfNS_4arch4Sm80ELb1ELb0ELb0ELb1ELb1ELb1ELb1ELb0EEENS1_21CollectiveEpilogueFwdINS6_IJS8_SA_S9_EEENS6_IJNS7_ILi1EEESI_SI_EEESC_SE_Li128ELb1ELb1ELb0ELb0EEENS1_19SingleTileSchedulerILb1ELb0ELb1ELi128EEEEEEEEEvNT_6ParamsE)
        /*0008*/ 	.word	0x000000ff


	//----- nvinfo : EIATTR_FRAME_SIZE
	.align		4
.L_12:
        /*000c*/ 	.byte	0x04, 0x11
        /*000e*/ 	.short	(.L_14 - .L_13)
	.align		4
.L_13:
        /*0010*/ 	.word	index@(_ZN7cutlass13device_kernelIN5flash19enable_sm80_to_sm89INS1_16FlashAttnFwdSm80INS1_25CollectiveMainloopFwdSm80ILi4ELi1ELb0EN4cute5tupleIJNS5_1CILi128EEENS7_ILi112EEENS7_ILi64EEEEEELi64ENS_10bfloat16_tEfNS_4arch4Sm80ELb1ELb0ELb0ELb1ELb1ELb1ELb1ELb0EEENS1_21CollectiveEpilogueFwdINS6_IJS8_SA_S9_EEENS6_IJNS7_ILi1EEESI_SI_EEESC_SE_Li128ELb1ELb1ELb0ELb0EEENS1_19SingleTileSchedulerILb1ELb0ELb1ELi128EEEEEEEEEvNT_6ParamsE)
        /*0014*/ 	.word	0x00000050


	//----- nvinfo : EIATTR_REGCOUNT
	.align		4
.L_14:
        /*0018*/ 	.byte	0x04, 0x2f
        /*001a*/ 	.short	(.L_16 - .L_15)
	.align		4
.L_15:
        /*001c*/ 	.word	index@(_ZN7cutlass13device_kernelIN5flash19enable_sm80_to_sm89INS1_16FlashAttnFwdSm80INS1_25CollectiveMainloopFwdSm80ILi4ELi1ELb0EN4cute5tupleIJNS5_1CILi128EEENS7_ILi112EEENS7_ILi64EEEEEELi64ENS_10bfloat16_tEfNS_4arch4Sm80ELb1ELb0ELb0ELb1ELb1ELb0ELb1ELb0EEENS1_21CollectiveEpilogueFwdINS6_IJS8_SA_S9_EEENS6_IJNS7_ILi1EEESI_SI_EEESC_SE_Li128ELb1ELb1ELb0ELb0EEENS1_19SingleTileSchedulerILb1ELb0ELb1ELi128EEEEEEEEEvNT_6ParamsE)
        /*0020*/ 	.word	0x000000ff


	//----- nvinfo : EIATTR_FRAME_SIZE
	.align		4
.L_16:
        /*0024*/ 	.byte	0x04, 0x11
        /*0026*/ 	.short	(.L_18 - .L_17)
	.align		4
.L_17:
        /*0028*/ 	.word	index@(_ZN7cutlass13device_kernelIN5flash19enable_sm80_to_sm89INS1_16FlashAttnFwdSm80INS1_25CollectiveMainloopFwdSm80ILi4ELi1ELb0EN4cute5tupleIJNS5_1CILi128EEENS7_ILi112EEENS7_ILi64EEEEEELi64ENS_10bfloat16_tEfNS_4arch4Sm80ELb1ELb0ELb0ELb1ELb1ELb0ELb1ELb0EEENS1_21CollectiveEpilogueFwdINS6_IJS8_SA_S9_EEENS6_IJNS7_ILi1EEESI_SI_EEESC_SE_Li128ELb1ELb1ELb0ELb0EEENS1_19SingleTileSchedulerILb1ELb0ELb1ELi128EEEEEEEEEvNT_6ParamsE)
        /*002c*/ 	.word	0x00000068


	//----- nvinfo : EIATTR_REGCOUNT
	.align		4
.L_18:
        /*0030*/ 	.byte	0x04, 0x2f
        /*0032*/ 	.short	(.L_20 - .L_19)
	.align		4
.L_19:
        /*0034*/ 	.word	index@(_ZN7cutlass13device_kernelIN5flash19enable_sm80_to_sm89INS1_16FlashAttnFwdSm80INS1_25CollectiveMainloopFwdSm80ILi4ELi1ELb0EN4cute5tupleIJNS5_1CILi128EEENS7_ILi112EEENS7_ILi64EEEEEELi64ENS_10bfloat16_tEfNS_4arch4Sm80ELb1ELb0ELb0ELb0ELb1ELb0ELb1ELb0EEENS1_21CollectiveEpilogueFwdINS6_IJS8_SA_S9_EEENS6_IJNS7_ILi1EEESI_SI_EEESC_SE_Li128ELb0ELb1ELb0ELb0EEENS1_30DynamicPersistentTileSchedulerILi128ELi128ELb0ELb1ELb0EEEEEEEEEvNT_6ParamsE)
        /*0038*/ 	.word	0x000000ff


	//----- nvinfo : EIATTR_FRAME_SIZE
	.align		4
.L_20:
        /*003c*/ 	.byte	0x04, 0x11
        /*003e*/ 	.short	(.L_22 - .L_21)
	.align		4
.L_21:
        /*0040*/ 	.word	index@($__internal_3_$__cuda_sm70_shflsync_idx_p)
        /*0044*/ 	.word	0x00000000


	//----- nvinfo : EIATTR_FRAME_SIZE
	.align		4
.L_22:
        /*0048*/ 	.byte	0x04, 0x11
        /*004a*/ 	.short	(.L_24 - .L_23)
	.align		4
.L_23:
        /*004c*/ 	.word	index@($__internal_2_$__cuda_sm70_shflsync_bfly_p)
        /*0050*/ 	.word	0x00000000


	//----- nvinfo : EIATTR_FRAME_SIZE
	.align		4
.L_24:
        /*0054*/ 	.byte	0x04, 0x11
        /*0056*/ 	.short	(.L_26 - .L_25)
	.align		4
.L_25:
        /*0058*/ 	.word	index@(_ZN7cutlass13device_kernelIN5flash19enable_sm80_to_sm89INS1_16FlashAttnFwdSm80INS1_25CollectiveMainloopFwdSm80ILi4ELi1ELb0EN4cute5tupleIJNS5_1CILi128EEENS7_ILi112EEENS7_ILi64EEEEEELi64ENS_10bfloat16_tEfNS_4arch4Sm80ELb1ELb0ELb0ELb0ELb1ELb0ELb1ELb0EEENS1_21CollectiveEpilogueFwdINS6_IJS8_SA_S9_EEENS6_IJNS7_ILi1EEESI_SI_EEESC_SE_Li128ELb0ELb1ELb0ELb0EEENS1_30DynamicPersistentTileSchedulerILi128ELi128ELb0ELb1ELb0EEEEEEEEEvNT_6ParamsE)
        /*005c*/ 	.word	0x00000098


	//----- nvinfo : EIATTR_REGCOUNT
	.align		4
.L_26:
        /*0060*/ 	.byte	0x04, 0x2f
        /*0062*/ 	.short	(.L_28 - .L_27)
	.align		4
.L_27:
        /*0064*/ 	.word	index@(_ZN7cutlass13device_kernelIN5flash19enable_sm80_to_sm89INS1_16FlashAttnFwdSm80INS1_25CollectiveMainloopFwdSm80ILi4ELi1ELb0EN4cute5tupleIJNS5_1CILi128EEENS7_ILi96EEENS7_ILi64EEEEEELi64ENS_10bfloat16_tEfNS_4arch4Sm80ELb0ELb1ELb0ELb1ELb1ELb1ELb1ELb0EEENS1_21CollectiveEpilogueFwdINS6_IJS8_SA_S9_EEENS6_IJNS7_ILi1EEESI_SI_EEESC_SE_Li128ELb1ELb1ELb0ELb0EEENS1_19SingleTileSchedulerILb1ELb0ELb1ELi128EEEEEEEEEvNT_6ParamsE)
        /*0068*/ 	.word	0x000000ff


	//----- nvinfo : EIATTR_FRAME_SIZE
	.align		4
.L_28:
        /*006c*/ 	.byte	0x04, 0x11
        /*006e*/ 	.short	(.L_30 - .L_29)
	.align		4
.L_29:
        /*0070*/ 	.word	index@(_ZN7cutlass13device_kernelIN5flash19enable_sm80_to_sm89INS1_16FlashAttnFwdSm80INS1_25CollectiveMainloopFwdSm80ILi4ELi1ELb0EN4cute5tupleIJNS5_1CILi128EEENS7_ILi96EEENS7_ILi64EEEEEELi64ENS_10bfloat16_tEfNS_4arch4Sm80ELb0ELb1ELb0ELb1ELb1ELb1ELb1ELb0EEENS1_21CollectiveEpilogueFwdINS6_IJS8_SA_S9_EEENS6_IJNS7_ILi1EEESI_SI_EEESC_SE_Li128ELb1ELb1ELb0ELb0EEENS1_19SingleTileSchedulerILb1ELb0ELb1ELi128EEEEEEEEEvNT_6ParamsE)
        /*0074*/ 	.word	0x00000040


	//----- nvinfo : EIATTR_REGCOUNT
	.align		4
.L_30:
        /*0078*/ 	.byte	0x04, 0x2f
        /*007a*/ 	.short	(.L_32 - .L_31)
	.align		4
.L_31:
        /*007c*/ 	.word	index@(_ZN7cutlass13device_kernelIN5flash19enable_sm80_to_sm89INS1_16FlashAttnFwdSm80INS1_25CollectiveMainloopFwdSm80ILi4ELi1ELb0EN4cute5tupleIJNS5_1CILi128EEENS7_ILi96EEENS7_ILi64EEEEEELi64ENS_10bfloat16_tEfNS_4arch4Sm80ELb0ELb1ELb0ELb1ELb1ELb0ELb1ELb0EEENS1_21CollectiveEpilogueFwdINS6_IJS8_SA_S9_EEENS6_IJNS7_ILi1EEESI_SI_EEESC_SE_Li128ELb1ELb1ELb0ELb0EEENS1_19SingleTileSchedulerILb1ELb0ELb1ELi128EEEEEEEEEvNT_6ParamsE)
        /*0080*/ 	.word	0x000000ff


	//----- nvinfo : EIATTR_FRAME_SIZE
	.align		4
.L_32:
        /*0084*/ 	.byte	0x04, 0x11
        /*0086*/ 	.short	(.L_34 - .L_33)
	.align		4
.L_33:
        /*0088*/ 	.word	index@(_ZN7cutlass13device_kernelIN5flash19enable_sm80_to_sm89INS1_16FlashAttnFwdSm80INS1_25CollectiveMainloopFwdSm80ILi4ELi1ELb0EN4cute5tupleIJNS5_1CILi128EEENS7_ILi96EEENS7_ILi64EEEEEELi64ENS_10bfloat16_tEfNS_4arch4Sm80ELb0ELb1ELb0ELb1ELb1ELb0ELb1ELb0EEENS1_21CollectiveEpilogueFwdINS6_IJS8_SA_S9_EEENS6_IJNS7_ILi1EEESI_SI_EEESC_SE_Li128ELb1ELb1ELb0ELb0EEENS1_19SingleTileSchedulerILb1ELb0ELb1ELi128EEEEEEEEEvNT_6ParamsE)
        /*008c*/ 	.word	0x00000000


	//----- nvinfo : EIATTR_REGCOUNT
	.align		4
.L_34:
        /*0090*/ 	.byte	0x04, 0x2f
        /*0092*/ 	.short	(.L_36 - .L_35)
	.align		4
.L_35:
        /*0094*/ 	.word	index@(_ZN7cutlass13device_kernelIN5flash19enable_sm80_to_sm89INS1_16FlashAttnFwdSm80INS1_25CollectiveMainloopFwdSm80ILi4ELi1ELb0EN4cute5tupleIJNS5_1CILi128EEENS7_ILi96EEENS7_ILi64EEEEEELi64ENS_10bfloat16_tEfNS_4arch4Sm80ELb0ELb1ELb0ELb0ELb1ELb0ELb1ELb0EEENS1_21CollectiveEpilogueFwdINS6_IJS8_SA_S9_EEENS6_IJNS7_ILi1EEESI_SI_EEESC_SE_Li128ELb0ELb1ELb0ELb0EEENS1_19SingleTileSchedulerILb0ELb0ELb1ELi128EEEEEEEEEvNT_6ParamsE)
        /*0098*/ 	.word	0x000000ff


	//----- nvinfo : EIATTR_FRAME_SIZE
	.align		4
.L_36:
        /*009c*/ 	.byte	0x04, 0x11
        /*009e*/ 	.short	(.L_38 - .L_37)
	.align		4
.L_37:
        /*00a0*/ 	.word	index@(_ZN7cutlass13device_kernelIN5flash19enable_sm80_to_sm89INS1_16FlashAttnFwdSm80INS1_25CollectiveMainloopFwdSm80ILi4ELi1ELb0EN4cute5tupleIJNS5_1CILi128EEENS7_ILi96EEENS7_ILi64EEEEEELi64ENS_10bfloat16_tEfNS_4arch4Sm80ELb0ELb1ELb0ELb0ELb1ELb0ELb1ELb0EEENS1_21CollectiveEpilogueFwdINS6_IJS8_SA_S9_EEENS6_IJNS7_ILi1EEESI_SI_EEESC_SE_Li128ELb0ELb1ELb0ELb0EEENS1_19SingleTileSchedulerILb0ELb0ELb1ELi128EEEEEEEEEvNT_6ParamsE)
        /*00a4*/ 	.word	0x00000008


	//----- nvinfo : EIATTR_REGCOUNT
	.align		4
.L_38:
        /*00a8*/ 	.byte	0x04, 0x2f
        /*00aa*/ 	.short	(.L_40 - .L_39)
	.align		4
.L_39:
        /*00ac*/ 	.word	index@(_ZN7cutlass13device_kernelIN5flash19enable_sm80_to_sm89INS1_16FlashAttnFwdSm80INS1_25CollectiveMainloopFwdSm80ILi4ELi1ELb0EN4cute5tupleIJNS5_1CILi128EEENS7_ILi112EEENS7_ILi64EEEEEELi64ENS_10bfloat16_tEfNS_4arch4Sm80ELb0ELb0ELb0ELb1ELb1ELb1ELb1ELb0EEENS1_21CollectiveEpilogueFwdINS6_IJS8_SA_S9_EEENS6_IJNS7_ILi1EEESI_SI_EEESC_SE_Li128ELb1ELb1ELb0ELb0EEENS1_19SingleTileSchedulerILb1ELb0ELb1ELi128EEEEEEEEEvNT_6ParamsE)
        /*00b0*/ 	.word	0x000000ff


	//----- nvinfo : EIATTR_FRAME_SIZE
	.align		4
.L_40:
        /*00b4*/ 	.byte	0x04, 0x11
        /*00b6*/ 	.short	(.L_42 - .L_41)
	.align		4
.L_41:
        /*00b8*/ 	.word	index@(_ZN7cutlass13device_kernelIN5flash19enable_sm80_to_sm89INS1_16FlashAttnFwdSm80INS1_25CollectiveMainloopFwdSm80ILi4ELi1ELb0EN4cute5tupleIJNS5_1CILi128EEENS7_ILi112EEENS7_ILi64EEEEEELi64ENS_10bfloat16_tEfNS_4arch4Sm80ELb0ELb0ELb0ELb1ELb1ELb1ELb1ELb0EEENS1_21CollectiveEpilogueFwdINS6_IJS8_SA_S9_EEENS6_IJNS7_ILi1EEESI_SI_EEESC_SE_Li128ELb1ELb1ELb0ELb0EEENS1_19SingleTileSchedulerILb1ELb0ELb1ELi128EEEEEEEEEvNT_6ParamsE)
        /*00bc*/ 	.word	0x00000038


	//----- nvinfo : EIATTR_REGCOUNT
	.align		4
.L_42:
        /*00c0*/ 	.byte	0x04, 0x2f
        /*00c2*/ 	.short	(.L_44 - .L_43)
	.align		4
.L_43:
        /*00c4*/ 	.word	index@(_ZN7cutlass13device_kernelIN5flash19enable_sm80_to_sm89INS1_16FlashAttnFwdSm80INS1_25CollectiveMainloopFwdSm80ILi4ELi1ELb0EN4cute5tupleIJNS5_1CILi128EEENS7_ILi112EEENS7_ILi64EEEEEELi64ENS_10bfloat16_tEfNS_4arch4Sm80ELb0ELb0ELb0ELb1ELb1ELb0ELb1ELb0EEENS1_21CollectiveEpilogueFwdINS6_IJS8_SA_S9_EEENS6_IJNS7_ILi1EEESI_SI_EEESC_SE_Li128ELb1ELb1ELb0ELb0EEENS1_19SingleTileSchedulerILb1ELb0ELb1ELi128EEEEEEEEEvNT_6ParamsE)
        /*00c8*/ 	.word	0x000000ff


	//----- nvinfo : EIATTR_FRAME_SIZE
	.align		4
.L_44:
        /*00cc*/ 	.byte	0x04, 0x11
        /*00ce*/ 	.short	(.L_46 - .L_45)
	.align		4
.L_45:
        /*00d0*/ 	.word	index@(_ZN7cutlass13device_kernelIN5flash19enable_sm80_to_sm89INS1_16FlashAttnFwdSm80INS1_25CollectiveMainloopFwdSm80ILi4ELi1ELb0EN4cute5tupleIJNS5_1CILi128EEENS7_ILi112EEENS7_ILi64EEEEEELi64ENS_10bfloat16_tEfNS_4arch4Sm80ELb0ELb0ELb0ELb1ELb1ELb0ELb1ELb0EEENS1_21CollectiveEpilogueFwdINS6_IJS8_SA_S9_EEENS6_IJNS7_ILi1EEESI_SI_EEESC_SE_Li128ELb1ELb1ELb0ELb0EEENS1_19SingleTileSchedulerILb1ELb0ELb1ELi128EEEEEEEEEvNT_6ParamsE)
        /*00d4*/ 	.word	0x00000020


	//----- nvinfo : EIATTR_REGCOUNT
	.align		4
.L_46:
        /*00d8*/ 	.byte	0x04, 0x2f
        /*00da*/ 	.short	(.L_48 - .L_47)
	.align		4
.L_47:
        /*00dc*/ 	.word	index@(_ZN7cutlass13device_kernelIN5flash19enable_sm80_to_sm89INS1_16FlashAttnFwdSm80INS1_25CollectiveMainloopFwdSm80ILi4ELi1ELb0EN4cute5tupleIJNS5_1CILi128EEENS7_ILi112EEENS7_ILi64EEEEEELi64ENS_10bfloat16_tEfNS_4arch4Sm80ELb0ELb0ELb0ELb0ELb1ELb0ELb1ELb0EEENS1_21CollectiveEpilogueFwdINS6_IJS8_SA_S9_EEENS6_IJNS7_ILi1EEESI_SI_EEESC_SE_Li128ELb0ELb1ELb0ELb0EEENS1_19SingleTileSchedulerILb0ELb0ELb1ELi128EEEEEEEEEvNT_6ParamsE)
        /*00e0*/ 	.word	0x000000ff


	//----- nvinfo : EIATTR_FRAME_SIZE
	.align		4
.L_48:
        /*00e4*/ 	.byte	0x04, 0x11
        /*00e6*/ 	.short	(.L_50 - .L_49)
	.align		4
.L_49:
        /*00e8*/ 	.word	index@(_ZN7cutlass13device_kernelIN5flash19enable_sm80_to_sm89INS1_16FlashAttnFwdSm80INS1_25CollectiveMainloopFwdSm80ILi4ELi1ELb0EN4cute5tupleIJNS5_1CILi128EEENS7_ILi112EEENS7_ILi64EEEEEELi64ENS_10bfloat16_tEfNS_4arch4Sm80ELb0ELb0ELb0ELb0ELb1ELb0ELb1ELb0EEENS1_21CollectiveEpilogueFwdINS6_IJS8_SA_S9_EEENS6_IJNS7_ILi1EEESI_SI_EEESC_SE_Li128ELb0ELb1ELb0ELb0EEENS1_19SingleTileSchedulerILb0ELb0ELb1ELi128EEEEEEEEEvNT_6ParamsE)
        /*00ec*/ 	.word	0x00000040


	//----- nvinfo : EIATTR_REGCOUNT
	.align		4
.L_50:
        /*00f0*/ 	.byte	0x04, 0x2f
        /*00f2*/ 	.short	(.L_52 - .L_51)
	.align		4
.L_51:
        /*00f4*/ 	.word	index@(_ZN7cutlass13device_kernelIN5flash19enable_sm80_to_sm89INS1_16FlashAttnFwdSm80INS1_25CollectiveMainloopFwdSm80ILi4ELi1ELb0EN4cute5tupleIJNS5_1CILi128EEENS7_ILi112EEENS7_ILi64EEEEEELi64ENS_10bfloat16_tEfNS_4arch4Sm80ELb1ELb0ELb1ELb1ELb1ELb1ELb1ELb0EEENS1_21CollectiveEpilogueFwdINS6_IJS8_SA_S9_EEENS6_IJNS7_ILi1EEESI_SI_EEESC_SE_Li128ELb1ELb1ELb0ELb0EEENS1_19SingleTileSchedulerILb1ELb0ELb1ELi128EEEEEEEEEvNT_6ParamsE)
        /*00f8*/ 	.word	0x000000ff


	//----- nvinfo : EIATTR_FRAME_SIZE
	.align		4
.L_52:
        /*00fc*/ 	.byte	0x04, 0x11
        /*00fe*/ 	.short	(.L_54 - .L_53)
	.align		4
.L_53:
        /*0100*/ 	.word	index@(_ZN7cutlass13device_kernelIN5flash19enable_sm80_to_sm89INS1_16FlashAttnFwdSm80INS1_25CollectiveMainloopFwdSm80ILi4ELi1ELb0EN4cute5tupleIJNS5_1CILi128EEENS7_ILi112EEENS7_ILi64EEEEEELi64ENS_10bfloat16_tEfNS_4arch4Sm80ELb1ELb0ELb1ELb1ELb1ELb1ELb1ELb0EEENS1_21CollectiveEpilogueFwdINS6_IJS8_SA_S9_EEENS6_IJNS7_ILi1EEESI_SI_EEESC_SE_Li128ELb1ELb1ELb0ELb0EEENS1_19SingleTileSchedulerILb1ELb0ELb1ELi128EEEEEEEEEvNT_6ParamsE)
        /*0104*/ 	.word	0x00000068


	//----- nvinfo : EIATTR_REGCOUNT
	.align		4
.L_54:
        /*0108*/ 	.byte	0x04, 0x2f
        /*010a*/ 	.short	(.L_56 - .L_55)
	.align		4
.L_55:
        /*010c*/ 	.word	index@(_ZN7cutlass13device_kernelIN5flash19enable_sm80_to_sm89INS1_16FlashAttnFwdSm80INS1_25CollectiveMainloopFwdSm80ILi4ELi1ELb0EN4cute5tupleIJNS5_1CILi128EEENS7_ILi112EEENS7_ILi64EEEEEELi64ENS_10bfloat16_tEfNS_4arch4Sm80ELb1ELb0ELb1ELb1ELb1ELb0ELb1ELb0EEENS1_21CollectiveEpilogueFwdINS6_IJS8_SA_S9_EEENS6_IJNS7_ILi1EEESI_SI_EEESC_SE_Li128ELb1ELb1ELb0ELb0EEENS1_19SingleTileSchedulerILb1ELb0ELb1ELi128EEEEEEEEEvNT_6ParamsE)
        /*0110*/ 	.word	0x000000ff


	//----- nvinfo : EIATTR_FRAME_SIZE
	.align		4
.L_56:
        /*0114*/ 	.byte	0x04, 0x11
        /*0116*/ 	.short	(.L_58 - .L_57)
	.align		4
.L_57:
        /*0118*/ 	.word	index@(_ZN7cutlass13device_kernelIN5flash19enable_sm80_to_sm89INS1_16FlashAttnFwdSm80INS1_25CollectiveMainloopFwdSm80ILi4ELi1ELb0EN4cute5tupleIJNS5_1CILi128EEENS7_ILi112EEENS7_ILi64EEEEEELi64ENS_10bfloat16_tEfNS_4arch4Sm80ELb1ELb0ELb1ELb1ELb1ELb0ELb1ELb0EEENS1_21CollectiveEpilogueFwdINS6_IJS8_SA_S9_EEENS6_IJNS7_ILi1EEESI_SI_EEESC_SE_Li128ELb1ELb1ELb0ELb0EEENS1_19SingleTileSchedulerILb1ELb0ELb1ELi128EEEEEEEEEvNT_6ParamsE)
        /*011c*/ 	.word	0x00000078


	//----- nvinfo : EIATTR_REGCOUNT
	.align		4
.L_58:
        /*0120*/ 	.byte	0x04, 0x2f
        /*0122*/ 	.short	(.L_60 - .L_59)
	.align		4
.L_59:
        /*0124*/ 	.word	index@(_ZN7cutlass13device_kernelIN5flash19enable_sm80_to_sm89INS1_16FlashAttnFwdSm80INS1_25CollectiveMainloopFwdSm80ILi4ELi1ELb0EN4cute5tupleIJNS5_1CILi128EEENS7_ILi112EEENS7_ILi64EEEEEELi64ENS_10bfloat16_tEfNS_4arch4Sm80ELb1ELb0ELb1ELb0ELb1ELb0ELb1ELb0EEENS1_21CollectiveEpilogueFwdINS6_IJS8_SA_S9_EEENS6_IJNS7_ILi1EEESI_SI_EEESC_SE_Li128ELb0ELb1ELb0ELb0EEENS1_30DynamicPersistentTileSchedulerILi128ELi128ELb0ELb1ELb0EEEEEEEEEvNT_6ParamsE)
        /*0128*/ 	.word	0x000000ff


	//----- nvinfo : EIATTR_FRAME_SIZE
	.align		4
.L_60:
        /*012c*/ 	.byte	0x04, 0x11
        /*012e*/ 	.short	(.L_62 - .L_61)
	.align		4
.L_61:
        /*0130*/ 	.word	index@($__internal_1_$__cuda_sm70_shflsync_idx_p)
        /*0134*/ 	.word	0x00000000


	//----- nvinfo : EIATTR_FRAME_SIZE
	.align		4
.L_62:
        /*0138*/ 	.byte	0x04, 0x11
        /*013a*/ 	.short	(.L_64 - .L_63)
	.align		4
.L_63:
        /*013c*/ 	.word	index@($__internal_0_$__cuda_sm70_shflsync_bfly_p)
        /*0140*/ 	.word	0x00000000


	//----- nvinfo : EIATTR_FRAME_SIZE
	.align		4
.L_64:
        /*0144*/ 	.byte	0x04, 0x11
        /*0146*/ 	.short	(.L_66 - .L_65)
	.align		4
.L_65:
        /*0148*/ 	.word	index@(_ZN7cutlass13device_kernelIN5flash19enable_sm80_to_sm89INS1_16FlashAttnFwdSm80INS1_25CollectiveMainloopFwdSm80ILi4ELi1ELb0EN4cute5tupleIJNS5_1CILi128EEENS7_ILi112EEENS7_ILi64EEEEEELi64ENS_10bfloat16_tEfNS_4arch4Sm80ELb1ELb0ELb1ELb0ELb1ELb0ELb1ELb0EEENS1_21CollectiveEpilogueFwdINS6_IJS8_SA_S9_EEENS6_IJNS7_ILi1EEESI_SI_EEESC_SE_Li128ELb0ELb1ELb0ELb0EEENS1_30DynamicPersistentTileSchedulerILi128ELi128ELb0ELb1ELb0EEEEEEEEEvNT_6ParamsE)
        /*014c*/ 	.word	0x000000a8


	//----- nvinfo : EIATTR_REGCOUNT
	.align		4
.L_66:
        /*0150*/ 	.byte	0x04, 0x2f
        /*0152*/ 	.short	(.L_68 - .L_67)
	.align		4
.L_67:
        /*0154*/ 	.word	index@(_ZN7cutlass13device_kernelIN5flash19enable_sm80_to_sm89INS1_16FlashAttnFwdSm80INS1_25CollectiveMainloopFwdSm80ILi4ELi1ELb0EN4cute5tupleIJNS5_1CILi128EEENS7_ILi96EEENS7_ILi64EEEEEELi64ENS_10bfloat16_tEfNS_4arch4Sm80ELb0ELb1ELb1ELb1ELb1ELb1ELb1ELb0EEENS1_21CollectiveEpilogueFwdINS6_IJS8_SA_S9_EEENS6_IJNS7_ILi1EEESI_SI_EEESC_SE_Li128ELb1ELb1ELb0ELb0EEENS1_19SingleTileSchedulerILb1ELb0ELb1ELi128EEEEEEEEEvNT_6ParamsE)
        /*0158*/ 	.word	0x000000ff


	//----- nvinfo : EIATTR_FRAME_SIZE
	.align		4
.L_68:
        /*015c*/ 	.byte	0x04, 0x11
        /*015e*/ 	.short	(.L_70 - .L_69)
	.align		4
.L_69:
        /*0160*/ 	.word	index@(_ZN7cutlass13device_kernelIN5flash19enable_sm80_to_sm89INS1_16FlashAttnFwdSm80INS1_25CollectiveMainloopFwdSm80ILi4ELi1ELb0EN4cute5tupleIJNS5_1CILi128EEENS7_ILi96EEENS7_ILi64EEEEEELi64ENS_10bfloat16_tEfNS_4arch4Sm80ELb0ELb1ELb1ELb1ELb1ELb1ELb1ELb0EEENS1_21CollectiveEpilogueFwdINS6_IJS8_SA_S9_EEENS6_IJNS7_ILi1EEESI_SI_EEESC_SE_Li128ELb1ELb1ELb0ELb0EEENS1_19SingleTileSchedulerILb1ELb0ELb1ELi128EEEEEEEEEvNT_6ParamsE)
        /*0164*/ 	.word	0x00000050


	//----- nvinfo : EIATTR_REGCOUNT
	.align		4
.L_70:
        /*0168*/ 	.byte	0x04, 0x2f
        /*016a*/ 	.short	(.L_72 - .L_71)
	.align		4
.L_71:
        /*016c*/ 	.word	index@(_ZN7cutlass13device_kernelIN5flash19enable_sm80_to_sm89INS1_16FlashAttnFwdSm80INS1_25CollectiveMainloopFwdSm80ILi4ELi1ELb0EN4cute5tupleIJNS5_1CILi128EEENS7_ILi96EEENS7_ILi64EEEEEELi64ENS_10bfloat16_tEfNS_4arch4Sm80ELb0ELb1ELb1ELb1ELb1ELb0ELb1ELb0EEENS1_21CollectiveEpilogueFwdINS6_IJS8_SA_S9_EEENS6_IJNS7_ILi1EEESI_SI_EEESC_SE_Li128ELb1ELb1ELb0ELb0EEENS1_19SingleTileSchedulerILb1ELb0ELb1ELi128EEEEEEEEEvNT_6ParamsE)
        /*0170*/ 	.word	0x000000ff


	//----- nvinfo : EIATTR_FRAME_SIZE
	.align		4
.L_72:
        /*0174*/ 	.byte	0x04, 0x11
        /*0176*/ 	.short	(.L_74 - .L_73)
	.align		4
.L_73:
        /*0178*/ 	.word	index@(_ZN7cutlass13device_kernelIN5flash19enable_sm80_to_sm89INS1_16FlashAttnFwdSm80INS1_25CollectiveMainloopFwdSm80ILi4ELi1ELb0EN4cute5tupleIJNS5_1CILi128EEENS7_ILi96EEENS7_ILi64EEEEEELi64ENS_10bfloat16_tEfNS_4arch4Sm80ELb0ELb1ELb1ELb1ELb1ELb0ELb1ELb0EEENS1_21CollectiveEpilogueFwdINS6_IJS8_SA_S9_EEENS6_IJNS7_ILi1EEESI_SI_EEESC_SE_Li128ELb1ELb1ELb0ELb0EEENS1_19SingleTileSchedulerILb1ELb0ELb1ELi128EEEEEEEEEvNT_6ParamsE)
        /*017c*/ 	.word	0x00000048


	//----- nvinfo : EIATTR_REGCOUNT
	.align		4
.L_74:
        /*0180*/ 	.byte	0x04, 0x2f
        /*0182*/ 	.short	(.L_76 - .L_75)
	.align		4
.L_75:
        /*0184*/ 	.word	index@(_ZN7cutlass13device_kernelIN5flash19enable_sm80_to_sm89INS1_16FlashAttnFwdSm80INS1_25CollectiveMainloopFwdSm80ILi4ELi1ELb0EN4cute5tupleIJNS5_1CILi128EEENS7_ILi96EEENS7_ILi64EEEEEELi64ENS_10bfloat16_tEfNS_4arch4Sm80ELb0ELb1ELb1ELb0ELb1ELb0ELb1ELb0EEENS1_21CollectiveEpilogueFwdINS6_IJS8_SA_S9_EEENS6_IJNS7_ILi1EEESI_SI_EEESC_SE_Li128ELb0ELb1ELb0ELb0EEENS1_19SingleTileSchedulerILb0ELb0ELb1ELi128EEEEEEEEEvNT_6ParamsE)
        /*0188*/ 	.word	0x000000ff


	//----- nvinfo : EIATTR_FRAME_SIZE
	.align		4
.L_76:
        /*018c*/ 	.byte	0x04, 0x11
        /*018e*/ 	.short	(.L_78 - .L_77)
	.align		4
.L_77:
        /*0190*/ 	.word	index@(_ZN7cutlass13device_kernelIN5flash19enable_sm80_to_sm89INS1_16FlashAttnFwdSm80INS1_25CollectiveMainloopFwdSm80ILi4ELi1ELb0EN4cute5tupleIJNS5_1CILi128EEENS7_ILi96EEENS7_ILi64EEEEEELi64ENS_10bfloat16_tEfNS_4arch4Sm80ELb0ELb1ELb1ELb0ELb1ELb0ELb1ELb0EEENS1_21CollectiveEpilogueFwdINS6_IJS8_SA_S9_EEENS6_IJNS7_ILi1EEESI_SI_EEESC_SE_Li128ELb0ELb1ELb0ELb0EEENS1_19SingleTileSchedulerILb0ELb0ELb1ELi128EEEEEEEEEvNT_6ParamsE)
        /*0194*/ 	.word	0x00000040


	//----- nvinfo : EIATTR_REGCOUNT
	.align		4
.L_78:
        /*0198*/ 	.byte	0x04, 0x2f
        /*019a*/ 	.short	(.L_80 - .L_79)
	.align		4
.L_79:
        /*019c*/ 	.word	index@(_ZN7cutlass13device_kernelIN5flash19enable_sm80_to_sm89INS1_16FlashAttnFwdSm80INS1_25CollectiveMainloopFwdSm80ILi4ELi1ELb0EN4cute5tupleIJNS5_1CILi128EEENS7_ILi112EEENS7_ILi64EEEEEELi64ENS_10bfloat16_tEfNS_4arch4Sm80ELb0ELb0ELb1ELb1ELb1ELb1ELb1ELb0EEENS1_21CollectiveEpilogueFwdINS6_IJS8_SA_S9_EEENS6_IJNS7_ILi1EEESI_SI_EEESC_SE_Li128ELb1ELb1ELb0ELb0EEENS1_19SingleTileSchedulerILb1ELb0ELb1ELi128EEEEEEEEEvNT_6ParamsE)
        /*01a0*/ 	.word	0x000000ff


	//----- nvinfo : EIATTR_FRAME_SIZE
	.align		4
.L_80:
        /*01a4*/ 	.byte	0x04, 0x11
        /*01a6*/ 	.short	(.L_82 - .L_81)
	.align		4
.L_81:
        /*01a8*/ 	.word	index@(_ZN7cutlass13device_kernelIN5flash19enable_sm80_to_sm89INS1_16FlashAttnFwdSm80INS1_25CollectiveMainloopFwdSm80ILi4ELi1ELb0EN4cute5tupleIJNS5_1CILi128EEENS7_ILi112EEENS7_ILi64EEEEEELi64ENS_10bfloat16_tEfNS_4arch4Sm80ELb0ELb0ELb1ELb1ELb1ELb1ELb1ELb0EEENS1_21CollectiveEpilogueFwdINS6_IJS8_SA_S9_EEENS6_IJNS7_ILi1EEESI_SI_EEESC_SE_Li128ELb1ELb1ELb0ELb0EEENS1_19SingleTileSchedulerILb1ELb0ELb1ELi128EEEEEEEEEvNT_6ParamsE)
        /*01ac*/ 	.word	0x00000048


	//----- nvinfo : EIATTR_REGCOUNT
	.align		4
.L_82:
        /*01b0*/ 	.byte	0x04, 0x2f
        /*01b2*/ 	.short	(.L_84 - .L_83)
	.align		4
.L_83:
        /*01b4*/ 	.word	index@(_ZN7cutlass13device_kernelIN5flash19enable_sm80_to_sm89INS1_16FlashAttnFwdSm80INS1_25CollectiveMainloopFwdSm80ILi4ELi1ELb0EN4cute5tupleIJNS5_1CILi128EEENS7_ILi112EEENS7_ILi64EEEEEELi64ENS_10bfloat16_tEfNS_4arch4Sm80ELb0ELb0ELb1ELb1ELb1ELb0ELb1ELb0EEENS1_21CollectiveEpilogueFwdINS6_IJS8_SA_S9_EEENS6_IJNS7_ILi1EEESI_SI_EEESC_SE_Li128ELb1ELb1ELb0ELb0EEENS1_19SingleTileSchedulerILb1ELb0ELb1ELi128EEEEEEEEEvNT_6ParamsE)
        /*01b8*/ 	.word	0x000000ff


	//----- nvinfo : EIATTR_FRAME_SIZE
	.align		4
.L_84:
        /*01bc*/ 	.byte	0x04, 0x11
        /*01be*/ 	.short	(.L_86 - .L_85)
	.align		4
.L_85:
        /*01c0*/ 	.word	index@(_ZN7cutlass13device_kernelIN5flash19enable_sm80_to_sm89INS1_16FlashAttnFwdSm80INS1_25CollectiveMainloopFwdSm80ILi4ELi1ELb0EN4cute5tupleIJNS5_1CILi128EEENS7_ILi112EEENS7_ILi64EEEEEELi64ENS_10bfloat16_tEfNS_4arch4Sm80ELb0ELb0ELb1ELb1ELb1ELb0ELb1ELb0EEENS1_21CollectiveEpilogueFwdINS6_IJS8_SA_S9_EEENS6_IJNS7_ILi1EEESI_SI_EEESC_SE_Li128ELb1ELb1ELb0ELb0EEENS1_19SingleTileSchedulerILb1ELb0ELb1ELi128EEEEEEEEEvNT_6ParamsE)
        /*01c4*/ 	.word	0x00000048


	//----- nvinfo : EIATTR_REGCOUNT
	.align		4
.L_86:
        /*01c8*/ 	.byte	0x04, 0x2f
        /*01ca*/ 	.short	(.L_88 - .L_87)
	.align		4
.L_87:
        /*01cc*/ 	.word	index@(_ZN7cutlass13device_kernelIN5flash19enable_sm80_to_sm89INS1_16FlashAttnFwdSm80INS1_25CollectiveMainloopFwdSm80ILi4ELi1ELb0EN4cute5tupleIJNS5_1CILi128EEENS7_ILi112EEENS7_ILi64EEEEEELi64ENS_10bfloat16_tEfNS_4arch4Sm80ELb0ELb0ELb1ELb0ELb1ELb0ELb1ELb0EEENS1_21CollectiveEpilogueFwdINS6_IJS8_SA_S9_EEENS6_IJNS7_ILi1EEESI_SI_EEESC_SE_Li128ELb0ELb1ELb0ELb0EEENS1_19SingleTileSchedulerILb0ELb0ELb1ELi128EEEEEEEEEvNT_6ParamsE)
        /*01d0*/ 	.word	0x000000ff


	//----- nvinfo : EIATTR_FRAME_SIZE
	.align		4
.L_88:
        /*01d4*/ 	.byte	0x04, 0x11
        /*01d6*/ 	.short	(.L_90 - .L_89)
	.align		4
.L_89:
        /*01d8*/ 	.word	index@(_ZN7cutlass13device_kernelIN5flash19enable_sm80_to_sm89INS1_16FlashAttnFwdSm80INS1_25CollectiveMainloopFwdSm80ILi4ELi1ELb0EN4cute5tupleIJNS5_1CILi128EEENS7_ILi112EEENS7_ILi64EEEEEELi64ENS_10bfloat16_tEfNS_4arch4Sm80ELb0ELb0ELb1ELb0ELb1ELb0ELb1ELb0EEENS1_21CollectiveEpilogueFwdINS6_IJS8_SA_S9_EEENS6_IJNS7_ILi1EEESI_SI_EEESC_SE_Li128ELb0ELb1ELb0ELb0EEENS1_19SingleTileSchedulerILb0ELb0ELb1ELi128EEEEEEEEEvNT_6ParamsE)
        /*01dc*/ 	.word	0x00000078


	//----- nvinfo : EIATTR_MIN_STACK_SIZE
	.align		4
.L_90:
        /*01e0*/ 	.byte	0x04, 0x12
        /*01e2*/ 	.short	(.L_92 - .L_91)
	.align		4
.L_91:
        /*01e4*/ 	.word	index@(_ZN7cutlass13device_kernelIN5flash19enable_sm80_to_sm89INS1_16FlashAttnFwdSm80INS1_25CollectiveMainloopFwdSm80ILi4ELi1ELb0EN4cute5tupleIJNS5_1CILi128EEENS7_ILi112EEENS7_ILi64EEEEEELi64ENS_10bfloat16_tEfNS_4arch4Sm80ELb0ELb0ELb1ELb0ELb1ELb0ELb1ELb0EEENS1_21CollectiveEpilogueFwdINS6_IJS8_SA_S9_EEENS6_IJNS7_ILi1EEESI_SI_EEESC_SE_Li128ELb0ELb1ELb0ELb0EEENS1_19SingleTileSchedulerILb0ELb0ELb1ELi128EEEEEEEEEvNT_6ParamsE)
        /*01e8*/ 	.word	0x00000078


	//----- nvinfo : EIATTR_MIN_STACK_SIZE
	.align		4
.L_92:
        /*01ec*/ 	.byte	0x04, 0x12
        /*01ee*/ 	.short	(.L_94 - .L_93)
	.align		4
.L_93:
        /*01f0*/ 	.word	index@(_ZN7cutlass13device_kernelIN5flash19enable_sm80_to_sm89INS1_16FlashAttnFwdSm80INS1_25CollectiveMainloopFwdSm80ILi4ELi1ELb0EN4cute5tupleIJNS5_1CILi128EEENS7_ILi112EEENS7_ILi64EEEEEELi64ENS_10bfloat16_tEfNS_4arch4Sm80ELb0ELb0ELb1ELb1ELb1ELb0ELb1ELb0EEENS1_21CollectiveEpilogueFwdINS6_IJS8_SA_S9_EEENS6_IJNS7_ILi1EEESI_SI_EEESC_SE_Li128ELb1ELb1ELb0ELb0EEENS1_19SingleTileSchedulerILb1ELb0ELb1ELi128EEEEEEEEEvNT_6ParamsE)
        /*01f4*/ 	.word	0x00000048


	//----- nvinfo : EIATTR_MIN_STACK_SIZE
	.align		4
.L_94:
        /*01f8*/ 	.byte	0x04, 0x12
        /*01fa*/ 	.short	(.L_96 - .L_95)
	.align		4
.L_95:
        /*01fc*/ 	.word	index@(_ZN7cutlass13device_kernelIN5flash19enable_sm80_to_sm89INS1_16FlashAttnFwdSm80INS1_25CollectiveMainloopFwdSm80ILi4ELi1ELb0EN4cute5tupleIJNS5_1CILi128EEENS7_ILi112EEENS7_ILi64EEEEEELi64ENS_10bfloat16_tEfNS_4arch4Sm80ELb0ELb0ELb1ELb1ELb1ELb1ELb1ELb0EEENS1_21CollectiveEpilogueFwdINS6_IJS8_SA_S9_EEENS6_IJNS7_ILi1EEESI_SI_EEESC_SE_Li128ELb1ELb1ELb0ELb0EEENS1_19SingleTileSchedulerILb1ELb0ELb1ELi128EEEEEEEEEvNT_6ParamsE)
        /*0200*/ 	.word	0x00000048


	//----- nvinfo : EIATTR_MIN_STACK_SIZE
	.align		4
.L_96:
        /*0204*/ 	.byte	0x04, 0x12
        /*0206*/ 	.short	(.L_98 - .L_97)
	.align		4
.L_97:
        /*0208*/ 	.word	index@(_ZN7cutlass13device_kernelIN5flash19enable_sm80_to_sm89INS1_16FlashAttnFwdSm80INS1_25CollectiveMainloopFwdSm80ILi4ELi1ELb0EN4cute5tupleIJNS5_1CILi128EEENS7_ILi96EEENS7_ILi64EEEEEELi64ENS_10bfloat16_tEfNS_4arch4Sm80ELb0ELb1ELb1ELb0ELb1ELb0ELb1ELb0EEENS1_21CollectiveEpilogueFwdINS6_IJS8_SA_S9_EEENS6_IJNS7_ILi1EEESI_SI_EEESC_SE_Li128ELb0ELb1ELb0ELb0EEENS1_19SingleTileSchedulerILb0ELb0ELb1ELi128EEEEEEEEEvNT_6ParamsE)
        /*020c*/ 	.word	0x00000040


	//----- nvinfo : EIATTR_MIN_STACK_SIZE
	.align		4
.L_98:
        /*0210*/ 	.byte	0x04, 0x12
        /*0212*/ 	.short	(.L_100 - .L_99)
	.align		4
.L_99:
        /*0214*/ 	.word	index@(_ZN7cutlass13device_kernelIN5flash19enable_sm80_to_sm89INS1_16FlashAttnFwdSm80INS1_25CollectiveMainloopFwdSm80ILi4ELi1ELb0EN4cute5tupleIJNS5_1CILi128EEENS7_ILi96EEENS7_ILi64EEEEEELi64ENS_10bfloat16_tEfNS_4arch4Sm80ELb0ELb1ELb1ELb1ELb1ELb0ELb1ELb0EEENS1_21CollectiveEpilogueFwdINS6_IJS8_SA_S9_EEENS6_IJNS7_ILi1EEESI_SI_EEESC_SE_Li128ELb1ELb1ELb0ELb0EEENS1_19SingleTileSchedulerILb1ELb0ELb1ELi128EEEEEEEEEvNT_6ParamsE)
        /*0218*/ 	.word	0x00000048


	//----- nvinfo : EIATTR_MIN_STACK_SIZE
	.align		4
.L_100:
        /*021c*/ 	.byte	0x04, 0x12
        /*021e*/ 	.short	(.L_102 - .L_101)
	.align		4
.L_101:
        /*0220*/ 	.word	index@(_ZN7cutlass13device_kernelIN5flash19enable_sm80_to_sm89INS1_16FlashAttnFwdSm80INS1_25CollectiveMainloopFwdSm80ILi4ELi1ELb0EN4cute5tupleIJNS5_1CILi128EEENS7_ILi96EEENS7_ILi64EEEEEELi64ENS_10bfloat16_tEfNS_4arch4Sm80ELb0ELb1ELb1ELb1ELb1ELb1ELb1ELb0EEENS1_21CollectiveEpilogueFwdINS6_IJS8_SA_S9_EEENS6_IJNS7_ILi1EEESI_SI_EEESC_SE_Li128ELb1ELb1ELb0ELb0EEENS1_19SingleTileSchedulerILb1ELb0ELb1ELi128EEEEEEEEEvNT_6ParamsE)
        /*0224*/ 	.word	0x00000050


	//----- nvinfo : EIATTR_MIN_STACK_SIZE
	.align		4
.L_102:
        /*0228*/ 	.byte	0x04, 0x12
        /*022a*/ 	.short	(.L_104 - .L_103)
	.align		4
.L_103:
        /*022c*/ 	.word	index@(_ZN7cutlass13device_kernelIN5flash19enable_sm80_to_sm89INS1_16FlashAttnFwdSm80INS1_25CollectiveMainloopFwdSm80ILi4ELi1ELb0EN4cute5tupleIJNS5_1CILi128EEENS7_ILi112EEENS7_ILi64EEEEEELi64ENS_10bfloat16_tEfNS_4arch4Sm80ELb1ELb0ELb1ELb0ELb1ELb0ELb1ELb0EEENS1_21CollectiveEpilogueFwdINS6_IJS8_SA_S9_EEENS6_IJNS7_ILi1EEESI_SI_EEESC_SE_Li128ELb0ELb1ELb0ELb0EEENS1_30DynamicPersistentTileSchedulerILi128ELi128ELb0ELb1ELb0EEEEEEEEEvNT_6ParamsE)
        /*0230*/ 	.word	0x000000a8


	//----- nvinfo : EIATTR_MIN_STACK_SIZE
	.align		4
.L_104:
        /*0234*/ 	.byte	0x04, 0x12
        /*0236*/ 	.short	(.L_106 - .L_105)
	.align		4
.L_105:
        /*0238*/ 	.word	index@(_ZN7cutlass13device_kernelIN5flash19enable_sm80_to_sm89INS1_16FlashAttnFwdSm80INS1_25CollectiveMainloopFwdSm80ILi4ELi1ELb0EN4cute5tupleIJNS5_1CILi128EEENS7_ILi112EEENS7_ILi64EEEEEELi64ENS_10bfloat16_tEfNS_4arch4Sm80ELb1ELb0ELb1ELb1ELb1ELb0ELb1ELb0EEENS1_21CollectiveEpilogueFwdINS6_IJS8_SA_S9_EEENS6_IJNS7_ILi1EEESI_SI_EEESC_SE_Li128ELb1ELb1ELb0ELb0EEENS1_19SingleTileSchedulerILb1ELb0ELb1ELi128EEEEEEEEEvNT_6ParamsE)
        /*023c*/ 	.word	0x00000078


	//----- nvinfo : EIATTR_MIN_STACK_SIZE
	.align		4
.L_106:
        /*0240*/ 	.byte	0x04, 0x12
        /*0242*/ 	.short	(.L_108 - .L_107)
	.align		4
.L_107:
        /*0244*/ 	.word	index@(_ZN7cutlass13device_kernelIN5flash19enable_sm80_to_sm89INS1_16FlashAttnFwdSm80INS1_25CollectiveMainloopFwdSm80ILi4ELi1ELb0EN4cute5tupleIJNS5_1CILi128EEENS7_ILi112EEENS7_ILi64EEEEEELi64ENS_10bfloat16_tEfNS_4arch4Sm80ELb1ELb0ELb1ELb1ELb1ELb1ELb1ELb0EEENS1_21CollectiveEpilogueFwdINS6_IJS8_SA_S9_EEENS6_IJNS7_ILi1EEESI_SI_EEESC_SE_Li128ELb1ELb1ELb0ELb0EEENS1_19SingleTileSchedulerILb1ELb0ELb1ELi128EEEEEEEEEvNT_6ParamsE)
        /*0248*/ 	.word	0x00000068


	//----- nvinfo : EIATTR_MIN_STACK_SIZE
	.align		4
.L_108:
        /*024c*/ 	.byte	0x04, 0x12
        /*024e*/ 	.short	(.L_110 - .L_109)
	.align		4
.L_109:
        /*0250*/ 	.word	index@(_ZN7cutlass13device_kernelIN5flash19enable_sm80_to_sm89INS1_16FlashAttnFwdSm80INS1_25CollectiveMainloopFwdSm80ILi4ELi1ELb0EN4cute5tupleIJNS5_1CILi128EEENS7_ILi112EEENS7_ILi64EEEEEELi64ENS_10bfloat16_tEfNS_4arch4Sm80ELb0ELb0ELb0ELb0ELb1ELb0ELb1ELb0EEENS1_21CollectiveEpilogueFwdINS6_IJS8_SA_S9_EEENS6_IJNS7_ILi1EEESI_SI_EEESC_SE_Li128ELb0ELb1ELb0ELb0EEENS1_19SingleTileSchedulerILb0ELb0ELb1ELi128EEEEEEEEEvNT_6ParamsE)
        /*0254*/ 	.word	0x00000040


	//----- nvinfo : EIATTR_MIN_STACK_SIZE
	.align		4
.L_110:
        /*0258*/ 	.byte	0x04, 0x12
        /*025a*/ 	.short	(.L_112 - .L_111)
	.align		4
.L_111:
        /*025c*/ 	.word	index@(_ZN7cutlass13device_kernelIN5flash19enable_sm80_to_sm89INS1_16FlashAttnFwdSm80INS1_25CollectiveMainloopFwdSm80ILi4ELi1ELb0EN4cute5tupleIJNS5_1CILi128EEENS7_ILi112EEENS7_ILi64EEEEEELi64ENS_10bfloat16_tEfNS_4arch4Sm80ELb0ELb0ELb0ELb1ELb1ELb0ELb1ELb0EEENS1_21CollectiveEpilogueFwdINS6_IJS8_SA_S9_EEENS6_IJNS7_ILi1EEESI_SI_EEESC_SE_Li128ELb1ELb1ELb0ELb0EEENS1_19SingleTileSchedulerILb1ELb0ELb1ELi128EEEEEEEEEvNT_6ParamsE)
        /*0260*/ 	.word	0x00000020


	//----- nvinfo : EIATTR_MIN_STACK_SIZE
	.align		4
.L_112:
        /*0264*/ 	.byte	0x04, 0x12
        /*0266*/ 	.short	(.L_114 - .L_113)
	.align		4
.L_113:
        /*0268*/ 	.word	index@(_ZN7cutlass13device_kernelIN5flash19enable_sm80_to_sm89INS1_16FlashAttnFwdSm80INS1_25CollectiveMainloopFwdSm80ILi4ELi1ELb0EN4cute5tupleIJNS5_1CILi128EEENS7_ILi112EEENS7_ILi64EEEEEELi64ENS_10bfloat16_tEfNS_4arch4Sm80ELb0ELb0ELb0ELb1ELb1ELb1ELb1ELb0EEENS1_21CollectiveEpilogueFwdINS6_IJS8_SA_S9_EEENS6_IJNS7_ILi1EEESI_SI_EEESC_SE_Li128ELb1ELb1ELb0ELb0EEENS1_19SingleTileSchedulerILb1ELb0ELb1ELi128EEEEEEEEEvNT_6ParamsE)
        /*026c*/ 	.word	0x00000038


	//----- nvinfo : EIATTR_MIN_STACK_SIZE
	.align		4
.L_114:
        /*0270*/ 	.byte	0x04, 0x12
        /*0272*/ 	.short	(.L_116 - .L_115)
	.align		4
.L_115:
        /*0274*/ 	.word	index@(_ZN7cutlass13device_kernelIN5flash19enable_sm80_to_sm89INS1_16FlashAttnFwdSm80INS1_25CollectiveMainloopFwdSm80ILi4ELi1ELb0EN4cute5tupleIJNS5_1CILi128EEENS7_ILi96EEENS7_ILi64EEEEEELi64ENS_10bfloat16_tEfNS_4arch4Sm80ELb0ELb1ELb0ELb0ELb1ELb0ELb1ELb0EEENS1_21CollectiveEpilogueFwdINS6_IJS8_SA_S9_EEENS6_IJNS7_ILi1EEESI_SI_EEESC_SE_Li128ELb0ELb1ELb0ELb0EEENS1_19SingleTileSchedulerILb0ELb0ELb1ELi128EEEEEEEEEvNT_6ParamsE)
        /*0278*/ 	.word	0x00000008


	//----- nvinfo : EIATTR_MIN_STACK_SIZE
	.align		4
.L_116:
        /*027c*/ 	.byte	0x04, 0x12
        /*027e*/ 	.short	(.L_118 - .L_117)
	.align		4
.L_117:
        /*0280*/ 	.word	index@(_ZN7cutlass13device_kernelIN5flash19enable_sm80_to_sm89INS1_16FlashAttnFwdSm80INS1_25CollectiveMainloopFwdSm80ILi4ELi1ELb0EN4cute5tupleIJNS5_1CILi128EEENS7_ILi96EEENS7_ILi64EEEEEELi64ENS_10bfloat16_tEfNS_4arch4Sm80ELb0ELb1ELb0ELb1ELb1ELb0ELb1ELb0EEENS1_21CollectiveEpilogueFwdINS6_IJS8_SA_S9_EEENS6_IJNS7_ILi1EEESI_SI_EEESC_SE_Li128ELb1ELb1ELb0ELb0EEENS1_19SingleTileSchedulerILb1ELb0ELb1ELi128EEEEEEEEEvNT_6ParamsE)
        /*0284*/ 	.word	0x00000000


	//----- nvinfo : EIATTR_MIN_STACK_SIZE
	.align		4
.L_118:
        /*0288*/ 	.byte	0x04, 0x12
        /*028a*/ 	.short	(.L_120 - .L_119)
	.align		4
.L_119:
        /*028c*/ 	.word	index@(_ZN7cutlass13device_kernelIN5flash19enable_sm80_to_sm89INS1_16FlashAttnFwdSm80INS1_25CollectiveMainloopFwdSm80ILi4ELi1ELb0EN4cute5tupleIJNS5_1CILi128EEENS7_ILi96EEENS7_ILi64EEEEEELi64ENS_10bfloat16_tEfNS_4arch4Sm80ELb0ELb1ELb0ELb1ELb1ELb1ELb1ELb0EEENS1_21CollectiveEpilogueFwdINS6_IJS8_SA_S9_EEENS6_IJNS7_ILi1EEESI_SI_EEESC_SE_Li128ELb1ELb1ELb0ELb0EEENS1_19SingleTileSchedulerILb1ELb0ELb1ELi128EEEEEEEEEvNT_6ParamsE)
        /*0290*/ 	.word	0x00000040


	//----- nvinfo : EIATTR_MIN_STACK_SIZE
	.align		4
.L_120:
        /*0294*/ 	.byte	0x04, 0x12
        /*0296*/ 	.short	(.L_122 - .L_121)
	.align		4
.L_121:
        /*0298*/ 	.word	index@(_ZN7cutlass13device_kernelIN5flash19enable_sm80_to_sm89INS1_16FlashAttnFwdSm80INS1_25CollectiveMainloopFwdSm80ILi4ELi1ELb0EN4cute5tupleIJNS5_1CILi128EEENS7_ILi112EEENS7_ILi64EEEEEELi64ENS_10bfloat16_tEfNS_4arch4Sm80ELb1ELb0ELb0ELb0ELb1ELb0ELb1ELb0EEENS1_21CollectiveEpilogueFwdINS6_IJS8_SA_S9_EEENS6_IJNS7_ILi1EEESI_SI_EEESC_SE_Li128ELb0ELb1ELb0ELb0EEENS1_30DynamicPersistentTileSchedulerILi128ELi128ELb0ELb1ELb0EEEEEEEEEvNT_6ParamsE)
        /*029c*/ 	.word	0x00000098


	//----- nvinfo : EIATTR_MIN_STACK_SIZE
	.align		4
.L_122:
        /*02a0*/ 	.byte	0x04, 0x12
        /*02a2*/ 	.short	(.L_124 - .L_123)
	.align		4
.L_123:
        /*02a4*/ 	.word	index@(_ZN7cutlass13device_kernelIN5flash19enable_sm80_to_sm89INS1_16FlashAttnFwdSm80INS1_25CollectiveMainloopFwdSm80ILi4ELi1ELb0EN4cute5tupleIJNS5_1CILi128EEENS7_ILi112EEENS7_ILi64EEEEEELi64ENS_10bfloat16_tEfNS_4arch4Sm80ELb1ELb0ELb0ELb1ELb1ELb0ELb1ELb0EEENS1_21CollectiveEpilogueFwdINS6_IJS8_SA_S9_EEENS6_IJNS7_ILi1EEESI_SI_EEESC_SE_Li128ELb1ELb1ELb0ELb0EEENS1_19SingleTileSchedulerILb1ELb0ELb1ELi128EEEEEEEEEvNT_6ParamsE)
        /*02a8*/ 	.word	0x00000068


	//----- nvinfo : EIATTR_MIN_STACK_SIZE
	.align		4
.L_124:
        /*02ac*/ 	.byte	0x04, 0x12
        /*02ae*/ 	.short	(.L_126 - .L_125)
	.align		4
.L_125:
        /*02b0*/ 	.word	index@(_ZN7cutlass13device_kernelIN5flash19enable_sm80_to_sm89INS1_16FlashAttnFwdSm80INS1_25CollectiveMainloopFwdSm80ILi4ELi1ELb0EN4cute5tupleIJNS5_1CILi128EEENS7_ILi112EEENS7_ILi64EEEEEELi64ENS_10bfloat16_tEfNS_4arch4Sm80ELb1ELb0ELb0ELb1ELb1ELb1ELb1ELb0EEENS1_21CollectiveEpilogueFwdINS6_IJS8_SA_S9_EEENS6_IJNS7_ILi1EEESI_SI_EEESC_SE_Li128ELb1ELb1ELb0ELb0EEENS1_19SingleTileSchedulerILb1ELb0ELb1ELi128EEEEEEEEEvNT_6ParamsE)
        /*02b4*/ 	.word	0x00000050
.L_126:


//--------------------- .nv.info._ZN7cutlass13device_kernelIN5flash19enable_sm80_to_sm89INS1_16FlashAttnFwdSm80INS1_25CollectiveMainloopFwdSm80ILi4ELi1ELb0EN4cute5tupleIJNS5_1CILi128EEENS7_ILi112EEENS7_ILi64EEEEEELi64ENS_10bfloat16_tEfNS_4arch4Sm80ELb0ELb0ELb1ELb0ELb1ELb0ELb1ELb0EEENS1_21CollectiveEpilogueFwdINS6_IJS8_SA_S9_EEENS6_IJNS7_ILi1EEESI_SI_EEESC_SE_Li128ELb0ELb1ELb0ELb0EEENS1_19SingleTileSchedulerILb0ELb0ELb1ELi128EEEEEEEEEvNT_6ParamsE --------------------------
	.section	.nv.info._ZN7cutlass13device_kernelIN5flash19enable_sm80_to_sm89INS1_16FlashAttnFwdSm80INS1_25CollectiveMainloopFwdSm80ILi4ELi1ELb0EN4cute5tupleIJNS5_1CILi128EEENS7_ILi112EEENS7_ILi64EEEEEELi64ENS_10bfloat16_tEfNS_4arch4Sm80ELb0ELb0ELb1ELb0ELb1ELb0ELb1ELb0EEENS1_21CollectiveEpilogueFwdINS6_IJS8_SA_S9_EEENS6_IJNS7_ILi1EEESI_SI_EEESC_SE_Li128ELb0ELb1ELb0ELb0EEENS1_19SingleTileSchedulerILb0ELb0ELb1ELi128EEEEEEEEEvNT_6ParamsE,"",@"SHT_CUDA_INFO"
	.sectionflags	@""
	.align	4


	//----- nvinfo : EIATTR_CUDA_API_VERSION
	.align		4
        /*0000*/ 	.byte	0x04, 0x37
        /*0002*/ 	.short	(.L_128 - .L_127)
.L_127:
        /*0004*/ 	.word	0x00000082


	//----- nvinfo : EIATTR_SW2861232_WAR
	.align		4
.L_128:
        /*0008*/ 	.byte	0x01, 0x35
	.zero		2


	//----- nvinfo : EIATTR_PARAM_CBANK
	.align		4
        /*000c*/ 	.byte	0x04, 0x0a
        /*000e*/ 	.short	(.L_130 - .L_129)
	.align		4
.L_129:
        /*0010*/ 	.word	index@(.nv.constant0._ZN7cutlass13device_kernelIN5flash19enable_sm80_to_sm89INS1_16FlashAttnFwdSm80INS1_25CollectiveMainloopFwdSm80ILi4ELi1ELb0EN4cute5tupleIJNS5_1CILi128EEENS7_ILi112EEENS7_ILi64EEEEEELi64ENS_10bfloat16_tEfNS_4arch4Sm80ELb0ELb0ELb1ELb0ELb1ELb0ELb1ELb0EEENS1_21CollectiveEpilogueFwdINS6_IJS8_SA_S9_EEENS6_IJNS7_ILi1EEESI_SI_EEESC_SE_Li128ELb0ELb1ELb0ELb0EEENS1_19SingleTileSchedulerILb0ELb0ELb1ELi128EEEEEEEEEvNT_6ParamsE)
        /*0014*/ 	.short	0x0160
        /*0016*/ 	.short	0x0418


	//----- nvinfo : EIATTR_CBANK_PARAM_SIZE
	.align		4
.L_130:
        /*0018*/ 	.byte	0x03, 0x19
        /*001a*/ 	.short	0x0418


	//----- nvinfo : EIATTR_KPARAM_INFO
	.align		4
        /*001c*/ 	.byte	0x04, 0x17
        /*001e*/ 	.short	(.L_132 - .L_131)
.L_131:
        /*0020*/ 	.word	0x00000000
        /*0024*/ 	.short	0x0000
        /*0026*/ 	.short	0x0000
        /*0028*/ 	.byte	0x00, 0xf0, 0x61, 0x10


	//----- nvinfo : EIATTR_MAXREG_COUNT
	.align		4
.L_132:
        /*002c*/ 	.byte	0x03, 0x1b
        /*002e*/ 	.short	0x00ff


	//----- nvinfo : EIATTR_NUM_BARRIERS
	.align		4
        /*0030*/ 	.byte	0x02, 0x4c
        /*0032*/ 	.byte	0x02
	.zero		1


	//----- nvinfo : EIATTR_ANNOTATIONS
	.align		4
        /*0034*/ 	.byte	0x04, 0x55
        /*0036*/ 	.short	(.L_134 - .L_133)


	//   ....[0]....
.L_133:
        /*0038*/ 	.word	0x00000001
        /*003c*/ 	.byte	0x80, 0x03, 0x00, 0x00, 0x01, 0x00, 0x00, 0x00, 0xc0, 0x03, 0x00, 0x00, 0x01, 0x00, 0x00, 0x00
        /* <DEDUP_REMOVED lines=43> */
        /*02fc*/ 	.byte	0xf0, 0xd8, 0x00, 0x00


	//----- nvinfo : EIATTR_MERCURY_ISA_VERSION
	.align		4
.L_134:
        /*0300*/ 	.byte	0x03, 0x5f
        /*0302*/ 	.short	0x0000


	//----- nvinfo : EIATTR_COOP_GROUP_MASK_REGIDS
	.align		4
        /*0304*/ 	.byte	0x04, 0x29
        /*0306*/ 	.short	(.L_136 - .L_135)


	//   ....[0]....
.L_135:
        /*0308*/ 	.word	0xffffffff


	//   ....[1]....
        /*030c*/ 	.word	0xffffffff


	//   ....[2]....
        /*0310*/ 	.word	0xffffffff


	//   ....[3]....
        /*0314*/ 	.word	0xffffffff


	//   ....[4]....
        /*0318*/ 	.word	0xffffffff


	//   ....[5]....
        /*031c*/ 	.word	0xffffffff


	//   ....[6]....
        /*0320*/ 	.word	0xffffffff


	//   ....[7]....
        /*0324*/ 	.word	0xffffffff


	//   ....[8]....
        /*0328*/ 	.word	0xffffffff


	//   ....[9]....
        /*032c*/ 	.word	0xffffffff


	//   ....[10]....
        /*0330*/ 	.word	0xffffffff


	//   ....[11]....
        /*0334*/ 	.word	0xffffffff


	//   ....[12]....
        /*0338*/ 	.word	0xffffffff


	//   ....[13]....
        /*033c*/ 	.word	0xffffffff


	//   ....[14]....
        /*0340*/ 	.word	0xffffffff


	//   ....[15]....
        /*0344*/ 	.word	0xffffffff


	//   ....[16]....
        /*0348*/ 	.word	0xffffffff


	//   ....[17]....
        /*034c*/ 	.word	0xffffffff


	//   ....[18]....
        /*0350*/ 	.word	0xffffffff


	//   ....[19]....
        /*0354*/ 	.word	0xffffffff


	//   ....[20]....
        /*0358*/ 	.word	0xffffffff


	//   ....[21]....
        /*035c*/ 	.word	0xffffffff


	//   ....[22]....
        /*0360*/ 	.word	0xffffffff


	//   ....[23]....
        /*0364*/ 	.word	0xffffffff


	//   ....[24]....
        /*0368*/ 	.word	0xffffffff


	//   ....[25]....
        /*036c*/ 	.word	0xffffffff


	//   ....[26]....
        /*0370*/ 	.word	0xffffffff


	//   ....[27]....
        /*0374*/ 	.word	0xffffffff


	//   ....[28]....
        /*0378*/ 	.word	0xffffffff


	//   ....[29]....
        /*037c*/ 	.word	0xffffffff


	//   ....[30]....
        /*0380*/ 	.word	0xffffffff


	//   ....[31]....
        /*0384*/ 	.word	0xffffffff


	//   ....[32]....
        /*0388*/ 	.word	0xffffffff


	//   ....[33]....
        /*038c*/ 	.word	0xffffffff


	//   ....[34]....
        /*0390*/ 	.word	0xffffffff


	//   ....[35]....
        /*0394*/ 	.word	0xffffffff


	//   ....[36]....
        /*0398*/ 	.word	0xffffffff


	//   ....[37]....
        /*039c*/ 	.word	0xffffffff


	//   ....[38]....
        /*03a0*/ 	.word	0xffffffff


	//   ....[39]....
        /*03a4*/ 	.word	0xffffffff


	//   ....[40]....
        /*03a8*/ 	.word	0xffffffff


	//   ....[41]....
        /*03ac*/ 	.word	0xffffffff


	//   ....[42]....
        /*03b0*/ 	.word	0xffffffff


	//   ....[43]....
        /*03b4*/ 	.word	0xffffffff


	//   ....[44]....
        /*03b8*/ 	.word	0xffffffff


	//   ....[45]....
        /*03bc*/ 	.word	0xffffffff


	//   ....[46]....
        /*03c0*/ 	.word	0xffffffff


	//   ....[47]....
        /*03c4*/ 	.word	0xffffffff


	//   ....[48]....
        /*03c8*/ 	.word	0xffffffff


	//   ....[49]....
        /*03cc*/ 	.word	0xffffffff


	//   ....[50]....
        /*03d0*/ 	.word	0xffffffff


	//   ....[51]....
        /*03d4*/ 	.word	0xffffffff


	//   ....[52]....
        /*03d8*/ 	.word	0xffffffff


	//   ....[53]....
        /*03dc*/ 	.word	0xffffffff


	//   ....[54]....
        /*03e0*/ 	.word	0xffffffff


	//   ....[55]....
        /*03e4*/ 	.word	0xffffffff


	//   ....[56]....
        /*03e8*/ 	.word	0xffffffff


	//   ....[57]....
        /*03ec*/ 	.word	0xffffffff


	//   ....[58]....
        /*03f0*/ 	.word	0xffffffff


	//   ....[59]....
        /*03f4*/ 	.word	0xffffffff


	//   ....[60]....
        /*03f8*/ 	.word	0xffffffff


	//   ....[61]....
        /*03fc*/ 	.word	0xffffffff


	//   ....[62]....
        /*0400*/ 	.word	0xffffffff


	//   ....[63]....
        /*0404*/ 	.word	0xffffffff


	//   ....[64]....
        /*0408*/ 	.word	0xffffffff


	//   ....[65]....
        /*040c*/ 	.word	0xffffffff


	//   ....[66]....
        /*0410*/ 	.word	0xffffffff


	//   ....[67]....
        /*0414*/ 	.word	0xffffffff


	//   ....[68]....
        /*0418*/ 	.word	0xffffffff


	//   ....[69]....
        /*041c*/ 	.word	0xffffffff


	//   ....[70]....
        /*0420*/ 	.word	0xffffffff


	//   ....[71]....
        /*0424*/ 	.word	0xffffffff


	//   ....[72]....
        /*0428*/ 	.word	0xffffffff


	//   ....[73]....
        /*042c*/ 	.word	0xffffffff


	//   ....[74]....
        /*0430*/ 	.word	0xffffffff


	//   ....[75]....
        /*0434*/ 	.word	0xffffffff


	//   ....[76]....
        /*0438*/ 	.word	0xffffffff


	//   ....[77]....
        /*043c*/ 	.word	0xffffffff


	//   ....[78]....
        /*0440*/ 	.word	0xffffffff


	//   ....[79]....
        /*0444*/ 	.word	0xffffffff


	//   ....[80]....
        /*0448*/ 	.word	0xffffffff


	//   ....[81]....
        /*044c*/ 	.word	0xffffffff


	//   ....[82]....
        /*0450*/ 	.word	0xffffffff


	//   ....[83]....
        /*0454*/ 	.word	0xffffffff


	//   ....[84]....
        /*0458*/ 	.word	0xffffffff


	//   ....[85]....
        /*045c*/ 	.word	0xffffffff


	//   ....[86]....
        /*0460*/ 	.word	0xffffffff


	//   ....[87]....
        /*0464*/ 	.word	0xffffffff


	//   ....[88]....
        /*0468*/ 	.word	0xffffffff


	//   ....[89]....
        /*046c*/ 	.word	0xffffffff


	//   ....[90]....
        /*0470*/ 	.word	0xffffffff


	//   ....[91]....
        /*0474*/ 	.word	0xffffffff


	//   ....[92]....
        /*0478*/ 	.word	0xffffffff


	//   ....[93]....
        /*047c*/ 	.word	0xffffffff


	//   ....[94]....
        /*0480*/ 	.word	0xffffffff


	//   ....[95]....
        /*0484*/ 	.word	0xffffffff


	//   ....[96]....
        /*0488*/ 	.word	0xffffffff


	//   ....[97]....
        /*048c*/ 	.word	0xffffffff


	//   ....[98]....
        /*0490*/ 	.word	0xffffffff


	//   ....[99]....
        /*0494*/ 	.word	0xffffffff


	//   ....[100]....
        /*0498*/ 	.word	0xffffffff


	//   ....[101]....
        /*049c*/ 	.word	0xffffffff


	//   ....[102]....
        /*04a0*/ 	.word	0xffffffff


	//   ....[103]....
        /*04a4*/ 	.word	0xffffffff


	//   ....[104]....
        /*04a8*/ 	.word	0xffffffff


	//   ....[105]....
        /*04ac*/ 	.word	0xffffffff


	//   ....[106]....
        /*04b0*/ 	.word	0xffffffff


	//   ....[107]....
        /*04b4*/ 	.word	0xffffffff


	//   ....[108]....
        /*04b8*/ 	.word	0xffffffff


	//   ....[109]....
        /*04bc*/ 	.word	0xffffffff


	//   ....[110]....
        /*04c0*/ 	.word	0xffffffff


	//   ....[111]....
        /*04c4*/ 	.word	0xffffffff


	//   ....[112]....
        /*04c8*/ 	.word	0xffffffff


	//   ....[113]....
        /*04cc*/ 	.word	0xffffffff


	//   ....[114]....
        /*04d0*/ 	.word	0xffffffff


	//   ....[115]....
        /*04d4*/ 	.word	0xffffffff


	//   ....[116]....
        /*04d8*/ 	.word	0xffffffff


	//   ....[117]....
        /*04dc*/ 	.word	0xffffffff


	//   ....[118]....
        /*04e0*/ 	.word	0xffffffff


	//   ....[119]....
        /*04e4*/ 	.word	0xffffffff


	//   ....[120]....
        /*04e8*/ 	.word	0xffffffff


	//   ....[121]....
        /*04ec*/ 	.word	0xffffffff


	//   ....[122]....
        /*04f0*/ 	.word	0xffffffff


	//   ....[123]....
        /*04f4*/ 	.word	0xffffffff


	//   ....[124]....
        /*04f8*/ 	.word	0xffffffff


	//   ....[125]....
        /*04fc*/ 	.word	0xffffffff


	//   ....[126]....
        /*0500*/ 	.word	0xffffffff


	//   ....[127]....
        /*0504*/ 	.word	0xffffffff


	//   ....[128]....
        /*0508*/ 	.word	0xffffffff


	//   ....[129]....
        /*050c*/ 	.word	0xffffffff


	//   ....[130]....
        /*0510*/ 	.word	0xffffffff


	//   ....[131]....
        /*0514*/ 	.word	0xffffffff


	//   ....[132]....
        /*0518*/ 	.word	0xffffffff


	//   ....[133]....
        /*051c*/ 	.word	0xffffffff


	//----- nvinfo : EIATTR_COOP_GROUP_INSTR_OFFSETS
	.align		4
.L_136:
        /*0520*/ 	.byte	0x04, 0x28
        /*0522*/ 	.short	(.L_138 - .L_137)


	//   ....[0]....
.L_137:
        /*0524*/ 	.word	0x000005f0


	//   ....[1]....
        /*0528*/ 	.word	0x00000630


	//   ....[2]....
        /*052c*/ 	.word	0x00000650


	//   ....[3]....
        /*0530*/ 	.word	0x00000670


	//   ....[4]....
        /*0534*/ 	.word	0x000006a0


	//   ....[5]....
        /*0538*/ 	.word	0x000006d0


	//   ....[6]....
        /*053c*/ 	.word	0x000006f0


	//   ....[7]....
        /*0540*/ 	.word	0x00000760


	//   ....[8]....
        /*0544*/ 	.word	0x000007b0


	//   ....[9]....
        /*0548*/ 	.word	0x00000880


	//   ....[10]....
        /*054c*/ 	.word	0x00000890


	//   ....[11]....
        /*0550*/ 	.word	0x000008c0


	//   ....[12]....
        /*0554*/ 	.word	0x00000900


	//   ....[13]....
        /*0558*/ 	.word	0x00000950


	//   ....[14]....
        /*055c*/ 	.word	0x00000980


	//   ....[15]....
        /*0560*/ 	.word	0x00000990


	//   ....[16]....
        /*0564*/ 	.word	0x00000de0


	//   ....[17]....
        /*0568*/ 	.word	0x00000e10


	//   ....[18]....
        /*056c*/ 	.word	0x00000e30


	//   ....[19]....
        /*0570*/ 	.word	0x00000e50


	//   ....[20]....
        /*0574*/ 	.word	0x00000e70


	//   ....[21]....
        /*0578*/ 	.word	0x00000e80


	//   ....[22]....
        /*057c*/ 	.word	0x00000e90


	//   ....[23]....
        /*0580*/ 	.word	0x00000ec0


	//   ....[24]....
        /*0584*/ 	.word	0x00000ef0


	//   ....[25]....
        /*0588*/ 	.word	0x00000f40


	//   ....[26]....
        /*058c*/ 	.word	0x00000f70


	//   ....[27]....
        /*0590*/ 	.word	0x00000fc0


	//   ....[28]....
        /*0594*/ 	.word	0x00000ff0


	//   ....[29]....
        /*0598*/ 	.word	0x00001060


	//   ....[30]....
        /*059c*/ 	.word	0x000016a0


	//   ....[31]....
        /*05a0*/ 	.word	0x000016b0


	//   ....[32]....
        /*05a4*/ 	.word	0x000016c0


	//   ....[33]....
        /*05a8*/ 	.word	0x000016d0


	//   ....[34]....
        /*05ac*/ 	.word	0x000016e0


	//   ....[35]....
        /*05b0*/ 	.word	0x000016f0


	//   ....[36]....
        /*05b4*/ 	.word	0x00001700


	//   ....[37]....
        /*05b8*/ 	.word	0x00001720


	//   ....[38]....
        /*05bc*/ 	.word	0x00001760


	//   ....[39]....
        /*05c0*/ 	.word	0x00001770


	//   ....[40]....
        /*05c4*/ 	.word	0x000017a0


	//   ....[41]....
        /*05c8*/ 	.word	0x000017d0


	//   ....[42]....
        /*05cc*/ 	.word	0x000017f0


	//   ....[43]....
        /*05d0*/ 	.word	0x00001800


	//   ....[44]....
        /*05d4*/ 	.word	0x00003320


	//   ....[45]....
        /*05d8*/ 	.word	0x00003330


	//   ....[46]....
        /*05dc*/ 	.word	0x00003340


	//   ....[47]....
        /*05e0*/ 	.word	0x00003350


	//   ....[48]....
        /*05e4*/ 	.word	0x00003360


	//   ....[49]....
        /*05e8*/ 	.word	0x00003370


	//   ....[50]....
        /*05ec*/ 	.word	0x00003380


	//   ....[51]....
        /*05f0*/ 	.word	0x00003390


	//   ....[52]....
        /*05f4*/ 	.word	0x000033a0


	//   ....[53]....
        /*05f8*/ 	.word	0x000033b0


	//   ....[54]....
        /*05fc*/ 	.word	0x000033c0


	//   ....[55]....
        /*0600*/ 	.word	0x000033d0


	//   ....[56]....
        /*0604*/ 	.word	0x000033e0


	//   ....[57]....
        /*0608*/ 	.word	0x000033f0


	//   ....[58]....
        /*060c*/ 	.word	0x00004490


	//   ....[59]....
        /*0610*/ 	.word	0x000044d0


	//   ....[60]....
        /*0614*/ 	.word	0x000045d0


	//   ....[61]....
        /*0618*/ 	.word	0x00004600


	//   ....[62]....
        /*061c*/ 	.word	0x00004630


	//   ....[63]....
        /*0620*/ 	.word	0x000046d0


	//   ....[64]....
        /*0624*/ 	.word	0x000047a0


	//   ....[65]....
        /*0628*/ 	.word	0x000048e0


	//   ....[66]....
        /*062c*/ 	.word	0x00007900


	//   ....[67]....
        /*0630*/ 	.word	0x00007920


	//   ....[68]....
        /*0634*/ 	.word	0x00007930


	//   ....[69]....
        /*0638*/ 	.word	0x00007940


	//   ....[70]....
        /*063c*/ 	.word	0x00007950


	//   ....[71]....
        /*0640*/ 	.word	0x00007960


	//   ....[72]....
        /*0644*/ 	.word	0x00007970


	//   ....[73]....
        /*0648*/ 	.word	0x00007990


	//   ....[74]....
        /*064c*/ 	.word	0x000079a0


	//   ....[75]....
        /*0650*/ 	.word	0x000079c0


	//   ....[76]....
        /*0654*/ 	.word	0x00007a10


	//   ....[77]....
        /*0658*/ 	.word	0x00007a50


	//   ....[78]....
        /*065c*/ 	.word	0x00007a70


	//   ....[79]....
        /*0660*/ 	.word	0x00007a80


	//   ....[80]....
        /*0664*/ 	.word	0x00007e70


	//   ....[81]....
        /*0668*/ 	.word	0x00007e90


	//   ....[82]....
        /*066c*/ 	.word	0x00007eb0


	//   ....[83]....
        /*0670*/ 	.word	0x00007ee0


	//   ....[84]....
        /*0674*/ 	.word	0x00007f10


	//   ....[85]....
        /*0678*/ 	.word	0x00007f60


	//   ....[86]....
        /*067c*/ 	.word	0x00007f90


	//   ....[87]....
        /*0680*/ 	.word	0x00007fc0


	//   ....[88]....
        /*0684*/ 	.word	0x00007fd0


	//   ....[89]....
        /*0688*/ 	.word	0x00007ff0


	//   ....[90]....
        /*068c*/ 	.word	0x00008060


	//   ....[91]....
        /*0690*/ 	.word	0x00008080


	//   ....[92]....
        /*0694*/ 	.word	0x000080b0


	//   ....[93]....
        /*0698*/ 	.word	0x000080c0


	//   ....[94]....
        /*069c*/ 	.word	0x00009cf0


	//   ....[95]....
        /*06a0*/ 	.word	0x00009f40


	//   ....[96]....
        /*06a4*/ 	.word	0x00009f80


	//   ....[97]....
        /*06a8*/ 	.word	0x00009f90


	//   ....[98]....
        /*06ac*/ 	.word	0x0000a000


	//   ....[99]....
        /*06b0*/ 	.word	0x0000a050


	//   ....[100]....
        /*06b4*/ 	.word	0x0000a1b0


	//   ....[101]....
        /*06b8*/ 	.word	0x0000a510


	//   ....[102]....
        /*06bc*/ 	.word	0x0000cfd0


	//   ....[103]....
        /*06c0*/ 	.word	0x0000cfe0


	//   ....[104]....
        /*06c4*/ 	.word	0x0000cff0


	//   ....[105]....
        /*06c8*/ 	.word	0x0000d000


	//   ....[106]....
        /*06cc*/ 	.word	0x0000d030


	//   ....[107]....
        /*06d0*/ 	.word	0x0000d070


	//   ....[108]....
        /*06d4*/ 	.word	0x0000d080


	//   ....[109]....
        /*06d8*/ 	.word	0x0000d090


	//   ....[110]....
        /*06dc*/ 	.word	0x0000e050


	//   ....[111]....
        /*06e0*/ 	.word	0x0000e080


	//   ....[112]....
        /*06e4*/ 	.word	0x0000e0a0


	//   ....[113]....
        /*06e8*/ 	.word	0x0000e0c0


	//   ....[114]....
        /*06ec*/ 	.word	0x0000e240


	//   ....[115]....
        /*06f0*/ 	.word	0x0000e260


	//   ....[116]....
        /*06f4*/ 	.word	0x0000e270


	//   ....[117]....
        /*06f8*/ 	.word	0x0000e280


	//   ....[118]....
        /*06fc*/ 	.word	0x0000e2b0


	//   ....[119]....
        /*0700*/ 	.word	0x0000e2d0


	//   ....[120]....
        /*0704*/ 	.word	0x0000e320


	//   ....[121]....
        /*0708*/ 	.word	0x0000e360


	//   ....[122]....
        /*070c*/ 	.word	0x0000e370


	//   ....[123]....
        /*0710*/ 	.word	0x0000e380


	//   ....[124]....
        /*0714*/ 	.word	0x0000e450


	//   ....[125]....
        /*0718*/ 	.word	0x0000e490


	//   ....[126]....
        /*071c*/ 	.word	0x0000e4c0


	//   ....[127]....
        /*0720*/ 	.word	0x0000e4e0


	//   ....[128]....
        /*0724*/ 	.word	0x0000e500


	//   ....[129]....
        /*0728*/ 	.word	0x0000e520


	//   ....[130]....
        /*072c*/ 	.word	0x0000e530


	//   ....[131]....
        /*0730*/ 	.word	0x0000e550


	//   ....[132]....
        /*0734*/ 	.word	0x0000e680


	//   ....[133]....
        /*0738*/ 	.word	0x0000e690


	//----- nvinfo : EIATTR_EXIT_INSTR_OFFSETS
	.align		4
.L_138:
        /*073c*/ 	.byte	0x04, 0x1c
        /*073e*/ 	.short	(.L_140 - .L_139)


	//   ....[0]....
.L_139:
        /*0740*/ 	.word	0x00000040


	//   ....[1]....
        /*0744*/ 	.word	0x0000e6c0


	//   ....[2]....
        /*0748*/ 	.word	0x0000e700


	//----- nvinfo : EIATTR_CTAIDZ_USED
	.align		4
.L_140:
        /*074c*/ 	.byte	0x01, 0x04
	.zero		2


	//----- nvinfo : EIATTR_MAX_THREADS
	.align		4
        /*0750*/ 	.byte	0x04, 0x05
        /*0752*/ 	.short	(.L_142 - .L_141)
.L_141:
        /*0754*/ 	.word	0x00000080
        /*0758*/ 	.word	0x00000001
        /*075c*/ 	.word	0x00000001
.L_142:


//--------------------- .nv.info._ZN7cutlass13device_kernelIN5flash19enable_sm80_to_sm89INS1_16FlashAttnFwdSm80INS1_25CollectiveMainloopFwdSm80ILi4ELi1ELb0EN4cute5tupleIJNS5_1CILi128EEENS7_ILi112EEENS7_ILi64EEEEEELi64ENS_10bfloat16_tEfNS_4arch4Sm80ELb0ELb0ELb1ELb1ELb1ELb0ELb1ELb0EEENS1_21CollectiveEpilogueFwdINS6_IJS8_SA_S9_EEENS6_IJNS7_ILi1EEESI_SI_EEESC_SE_Li128ELb1ELb1ELb0ELb0EEENS1_19SingleTileSchedulerILb1ELb0ELb1ELi128EEEEEEEEEvNT_6ParamsE --------------------------
	.section	.nv.info._ZN7cutlass13device_kernelIN5flash19enable_sm80_to_sm89INS1_16FlashAttnFwdSm80INS1_25CollectiveMainloopFwdSm80ILi4ELi1ELb0EN4cute5tupleIJNS5_1CILi128EEENS7_ILi112EEENS7_ILi64EEEEEELi64ENS_10bfloat16_tEfNS_4arch4Sm80ELb0ELb0ELb1ELb1ELb1ELb0ELb1ELb0EEENS1_21CollectiveEpilogueFwdINS6_IJS8_SA_S9_EEENS6_IJNS7_ILi1EEESI_SI_EEESC_SE_Li128ELb1ELb1ELb0ELb0EEENS1_19SingleTileSchedulerILb1ELb0ELb1ELi128EEEEEEEEEvNT_6ParamsE,"",@"SHT_CUDA_INFO"
	.sectionflags	@""
	.align	4


	//----- nvinfo : EIATTR_CUDA_API_VERSION
	.align		4
        /*0000*/ 	.byte	0x04, 0x37
        /*0002*/ 	.short	(.L_144 - .L_143)
.L_143:
        /*0004*/ 	.word	0x00000082


	//----- nvinfo : EIATTR_SW2861232_WAR
	.align		4
.L_144:
        /*0008*/ 	.byte	0x01, 0x35
	.zero		2


	//----- nvinfo : EIATTR_PARAM_CBANK
	.align		4
        /*000c*/ 	.byte	0x04, 0x0a
        /*000e*/ 	.short	(.L_146 - .L_145)
	.align		4
.L_145:
        /*0010*/ 	.word	index@(.nv.constant0._ZN7cutlass13device_kernelIN5flash19enable_sm80_to_sm89INS1_16FlashAttnFwdSm80INS1_25CollectiveMainloopFwdSm80ILi4ELi1ELb0EN4cute5tupleIJNS5_1CILi128EEENS7_ILi112EEENS7_ILi64EEEEEELi64ENS_10bfloat16_tEfNS_4arch4Sm80ELb0ELb0ELb1ELb1ELb1ELb0ELb1ELb0EEENS1_21CollectiveEpilogueFwdINS6_IJS8_SA_S9_EEENS6_IJNS7_ILi1EEESI_SI_EEESC_SE_Li128ELb1ELb1ELb0ELb0EEENS1_19SingleTileSchedulerILb1ELb0ELb1ELi128EEEEEEEEEvNT_6ParamsE)
        /*0014*/ 	.short	0x0160
        /*0016*/ 	.short	0x0418


	//----- nvinfo : EIATTR_CBANK_PARAM_SIZE
	.align		4
.L_146:
        /*0018*/ 	.byte	0x03, 0x19
        /*001a*/ 	.short	0x0418


	//----- nvinfo : EIATTR_KPARAM_INFO
	.align		4
        /*001c*/ 	.byte	0x04, 0x17
        /*001e*/ 	.short	(.L_148 - .L_147)
.L_147:
        /*0020*/ 	.word	0x00000000
        /*0024*/ 	.short	0x0000
        /*0026*/ 	.short	0x0000
        /*0028*/ 	.byte	0x00, 0xf0, 0x61, 0x10


	//----- nvinfo : EIATTR_MAXREG_COUNT
	.align		4
.L_148:
        /*002c*/ 	.byte	0x03, 0x1b
        /*002e*/ 	.short	0x00ff


	//----- nvinfo : EIATTR_NUM_BARRIERS
	.align		4
        /*0030*/ 	.byte	0x02, 0x4c
        /*0032*/ 	.byte	0x02
	.zero		1


	//----- nvinfo : EIATTR_ANNOTATIONS
	.align		4
        /*0034*/ 	.byte	0x04, 0x55
        /*0036*/ 	.short	(.L_150 - .L_149)


	//   ....[0]....
.L_149:
        /* <DEDUP_REMOVED lines=23> */
        /*019c*/ 	.byte	0x10, 0xd2, 0x00, 0x00, 0x01, 0x00, 0x00, 0x00, 0x20, 0xd2, 0x00, 0x00


	//----- nvinfo : EIATTR_MERCURY_ISA_VERSION
	.align		4
.L_150:
        /*01a8*/ 	.byte	0x03, 0x5f
        /*01aa*/ 	.short	0x0000


	//----- nvinfo : EIATTR_COOP_GROUP_MASK_REGIDS
	.align		4
        /*01ac*/ 	.byte	0x04, 0x29
        /*01ae*/ 	.short	(.L_152 - .L_151)


	//   ....[0]....
.L_151:
        /*01b0*/ 	.word	0xffffffff


	//   ....[1]....
        /*01b4*/ 	.word	0xffffffff


	//   ....[2]....
        /*01b8*/ 	.word	0xffffffff


	//   ....[3]....
        /*01bc*/ 	.word	0xffffffff


	//   ....[4]....
        /*01c0*/ 	.word	0xffffffff


	//   ....[5]....
        /*01c4*/ 	.word	0xffffffff


	//   ....[6]....
        /*01c8*/ 	.word	0xffffffff


	//   ....[7]....
        /*01cc*/ 	.word	0xffffffff


	//   ....[8]....
        /*01d0*/ 	.word	0xffffffff


	//   ....[9]....
        /*01d4*/ 	.word	0xffffffff


	//   ....[10]....
        /*01d8*/ 	.word	0xffffffff


	//   ....[11]....
        /*01dc*/ 	.word	0xffffffff


	//   ....[12]....
        /*01e0*/ 	.word	0xffffffff


	//   ....[13]....
        /*01e4*/ 	.word	0xffffffff


	//   ....[14]....
        /*01e8*/ 	.word	0xffffffff


	//   ....[15]....
        /*01ec*/ 	.word	0xffffffff


	//   ....[16]....
        /*01f0*/ 	.word	0xffffffff


	//   ....[17]....
        /*01f4*/ 	.word	0xffffffff


	//   ....[18]....
        /*01f8*/ 	.word	0xffffffff


	//   ....[19]....
        /*01fc*/ 	.word	0xffffffff


	//   ....[20]....
        /*0200*/ 	.word	0xffffffff


	//   ....[21]....
        /*0204*/ 	.word	0xffffffff


	//   ....[22]....
        /*0208*/ 	.word	0xffffffff


	//   ....[23]....
        /*020c*/ 	.word	0xffffffff


	//   ....[24]....
        /*0210*/ 	.word	0xffffffff


	//   ....[25]....
        /*0214*/ 	.word	0xffffffff


	//   ....[26]....
        /*0218*/ 	.word	0xffffffff


	//   ....[27]....
        /*021c*/ 	.word	0xffffffff


	//   ....[28]....
        /*0220*/ 	.word	0xffffffff


	//   ....[29]....
        /*0224*/ 	.word	0xffffffff


	//   ....[30]....
        /*0228*/ 	.word	0xffffffff


	//   ....[31]....
        /*022c*/ 	.word	0xffffffff


	//   ....[32]....
        /*0230*/ 	.word	0xffffffff


	//   ....[33]....
        /*0234*/ 	.word	0xffffffff


	//   ....[34]....
        /*0238*/ 	.word	0xffffffff


	//   ....[35]....
        /*023c*/ 	.word	0xffffffff


	//   ....[36]....
        /*0240*/ 	.word	0xffffffff


	//   ....[37]....
        /*0244*/ 	.word	0xffffffff


	//   ....[38]....
        /*0248*/ 	.word	0xffffffff


	//   ....[39]....
        /*024c*/ 	.word	0xffffffff


	//   ....[40]....
        /*0250*/ 	.word	0xffffffff


	//   ....[41]....
        /*0254*/ 	.word	0xffffffff


	//   ....[42]....
        /*0258*/ 	.word	0xffffffff


	//   ....[43]....
        /*025c*/ 	.word	0xffffffff


	//   ....[44]....
        /*0260*/ 	.word	0xffffffff


	//   ....[45]....
        /*0264*/ 	.word	0xffffffff


	//   ....[46]....
        /*0268*/ 	.word	0xffffffff


	//   ....[47]....
        /*026c*/ 	.word	0xffffffff


	//   ....[48]....
        /*0270*/ 	.word	0xffffffff


	//   ....[49]....
        /*0274*/ 	.word	0xffffffff


	//   ....[50]....
        /*0278*/ 	.word	0xffffffff


	//   ....[51]....
        /*027c*/ 	.word	0xffffffff


	//   ....[52]....
        /*0280*/ 	.word	0xffffffff


	//   ....[53]....
        /*0284*/ 	.word	0xffffffff


	//   ....[54]....
        /*0288*/ 	.word	0xffffffff


	//   ....[55]....
        /*028c*/ 	.word	0xffffffff


	//   ....[56]....
        /*0290*/ 	.word	0xffffffff


	//   ....[57]....
        /*0294*/ 	.word	0xffffffff


	//   ....[58]....
        /*0298*/ 	.word	0xffffffff


	//   ....[59]....
        /*029c*/ 	.word	0xffffffff


	//   ....[60]....
        /*02a0*/ 	.word	0xffffffff


	//   ....[61]....
        /*02a4*/ 	.word	0xffffffff


	//   ....[62]....
        /*02a8*/ 	.word	0xffffffff


	//   ....[63]....
        /*02ac*/ 	.word	0xffffffff


	//   ....[64]....
        /*02b0*/ 	.word	0xffffffff


	//   ....[65]....
        /*02b4*/ 	.word	0xffffffff


	//   ....[66]....
        /*02b8*/ 	.word	0xffffffff


	//   ....[67]....
        /*02bc*/ 	.word	0xffffffff


	//   ....[68]....
        /*02c0*/ 	.word	0xffffffff


	//   ....[69]....
        /*02c4*/ 	.word	0xffffffff


	//   ....[70]....
        /*02c8*/ 	.word	0xffffffff


	//   ....[71]....
        /*02cc*/ 	.word	0xffffffff


	//   ....[72]....
        /*02d0*/ 	.word	0xffffffff


	//   ....[73]....
        /*02d4*/ 	.word	0xffffffff


	//   ....[74]....
        /*02d8*/ 	.word	0xffffffff


	//   ....[75]....
        /*02dc*/ 	.word	0xffffffff


	//   ....[76]....
        /*02e0*/ 	.word	0xffffffff


	//   ....[77]....
        /*02e4*/ 	.word	0xffffffff


	//   ....[78]....
        /*02e8*/ 	.word	0xffffffff


	//   ....[79]....
        /*02ec*/ 	.word	0xffffffff


	//   ....[80]....
        /*02f0*/ 	.word	0xffffffff


	//   ....[81]....
        /*02f4*/ 	.word	0xffffffff


	//   ....[82]....
        /*02f8*/ 	.word	0xffffffff


	//   ....[83]....
        /*02fc*/ 	.word	0xffffffff


	//   ....[84]....
        /*0300*/ 	.word	0xffffffff


	//   ....[85]....
        /*0304*/ 	.word	0xffffffff


	//   ....[86]....
        /*0308*/ 	.word	0xffffffff


	//   ....[87]....
        /*030c*/ 	.word	0xffffffff


	//   ....[88]....
        /*0310*/ 	.word	0xffffffff


	//   ....[89]....
        /*0314*/ 	.word	0xffffffff


	//   ....[90]....
        /*0318*/ 	.word	0xffffffff


	//   ....[91]....
        /*031c*/ 	.word	0xffffffff


	//   ....[92]....
        /*0320*/ 	.word	0xffffffff


	//   ....[93]....
        /*0324*/ 	.word	0xffffffff


	//   ....[94]....
        /*0328*/ 	.word	0xffffffff


	//   ....[95]....
        /*032c*/ 	.word	0xffffffff


	//   ....[96]....
        /*0330*/ 	.word	0xffffffff


	//   ....[97]....
        /*0334*/ 	.word	0xffffffff


	//   ....[98]....
        /*0338*/ 	.word	0xffffffff


	//   ....[99]....
        /*033c*/ 	.word	0xffffffff


	//   ....[100]....
        /*0340*/ 	.word	0xffffffff


	//   ....[101]....
        /*0344*/ 	.word	0xffffffff


	//   ....[102]....
        /*0348*/ 	.word	0xffffffff


	//   ....[103]....
        /*034c*/ 	.word	0xffffffff


	//   ....[104]....
        /*0350*/ 	.word	0xffffffff


	//   ....[105]....
        /*0354*/ 	.word	0xffffffff


	//   ....[106]....
        /*0358*/ 	.word	0xffffffff


	//   ....[107]....
        /*035c*/ 	.word	0xffffffff


	//   ....[108]....
        /*0360*/ 	.word	0xffffffff


	//   ....[109]....
        /*0364*/ 	.word	0xffffffff


	//   ....[110]....
        /*0368*/ 	.word	0xffffffff


	//   ....[111]....
        /*036c*/ 	.word	0xffffffff


	//   ....[112]....
        /*0370*/ 	.word	0xffffffff


	//   ....[113]....
        /*0374*/ 	.word	0xffffffff


	//   ....[114]....
        /*0378*/ 	.word	0xffffffff


	//   ....[115]....
        /*037c*/ 	.word	0xffffffff


	//   ....[116]....
        /*0380*/ 	.word	0xffffffff


	//   ....[117]....
        /*0384*/ 	.word	0xffffffff


	//   ....[118]....
        /*0388*/ 	.word	0xffffffff


	//   ....[119]....
        /*038c*/ 	.word	0xffffffff


	//   ....[120]....
        /*0390*/ 	.word	0xffffffff


	//   ....[121]....
        /*0394*/ 	.word	0xffffffff


	//   ....[122]....
        /*0398*/ 	.word	0xffffffff


	//   ....[123]....
        /*039c*/ 	.word	0xffffffff


	//   ....[124]....
        /*03a0*/ 	.word	0xffffffff


	//   ....[125]....
        /*03a4*/ 	.word	0xffffffff


	//   ....[126]....
        /*03a8*/ 	.word	0xffffffff


	//   ....[127]....
        /*03ac*/ 	.word	0xffffffff


	//   ....[128]....
        /*03b0*/ 	.word	0xffffffff


	//   ....[129]....
        /*03b4*/ 	.word	0xffffffff


	//   ....[130]....
        /*03b8*/ 	.word	0xffffffff


	//   ....[131]....
        /*03bc*/ 	.word	0xffffffff


	//   ....[132]....
        /*03c0*/ 	.word	0xffffffff


	//   ....[133]....
        /*03c4*/ 	.word	0xffffffff


	//   ....[134]....
        /*03c8*/ 	.word	0xffffffff


	//   ....[135]....
        /*03cc*/ 	.word	0xffffffff


	//   ....[136]....
        /*03d0*/ 	.word	0xffffffff


	//   ....[137]....
        /*03d4*/ 	.word	0xffffffff


	//   ....[138]....
        /*03d8*/ 	.word	0xffffffff


	//   ....[139]....
        /*03dc*/ 	.word	0xffffffff


	//   ....[140]....
        /*03e0*/ 	.word	0xffffffff


	//   ....[141]....
        /*03e4*/ 	.word	0xffffffff


	//   ....[142]....
        /*03e8*/ 	.word	0xffffffff


	//   ....[143]....
        /*03ec*/ 	.word	0xffffffff


	//   ....[144]....
        /*03f0*/ 	.word	0xffffffff


	//   ....[145]....
        /*03f4*/ 	.word	0xffffffff


	//   ....[146]....
        /*03f8*/ 	.word	0xffffffff


	//   ....[147]....
        /*03fc*/ 	.word	0xffffffff


	//   ....[148]....
        /*0400*/ 	.word	0xffffffff


	//   ....[149]....
        /*0404*/ 	.word	0xffffffff


	//   ....[150]....
        /*0408*/ 	.word	0xffffffff


	//----- nvinfo : EIATTR_COOP_GROUP_INSTR_OFFSETS
	.align		4
.L_152:
        /*040c*/ 	.byte	0x04, 0x28
        /*040e*/ 	.short	(.L_154 - .L_153)


	//   ....[0]....
.L_153:
        /*0410*/ 	.word	0x000000a0


	//   ....[1]....
        /*0414*/ 	.word	0x00001030


	//   ....[2]....
        /*0418*/ 	.word	0x00001160


	//   ....[3]....
        /*041c*/ 	.word	0x000011f0


	//   ....[4]....
        /*0420*/ 	.word	0x00001220


	//   ....[5]....
        /*0424*/ 	.word	0x000012b0


	//   ....[6]....
        /*0428*/ 	.word	0x000012e0


	//   ....[7]....
        /*042c*/ 	.word	0x00001370


	//   ....[8]....
        /*0430*/ 	.word	0x000013a0


	//   ....[9]....
        /*0434*/ 	.word	0x00001430


	//   ....[10]....
        /*0438*/ 	.word	0x00001460


	//   ....[11]....
        /*043c*/ 	.word	0x000014f0


	//   ....[12]....
        /*0440*/ 	.word	0x00001520


	//   ....[13]....
        /*0444*/ 	.word	0x000015b0


	//   ....[14]....
        /*0448*/ 	.word	0x000015e0


	//   ....[15]....
        /*044c*/ 	.word	0x00001660


	//   ....[16]....
        /*0450*/ 	.word	0x000016a0


	//   ....[17]....
        /*0454*/ 	.word	0x00001bb0


	//   ....[18]....
        /*0458*/ 	.word	0x00001bd0


	//   ....[19]....
        /*045c*/ 	.word	0x00001c00


	//   ....[20]....
        /*0460*/ 	.word	0x00001c30


	//   ....[21]....
        /*0464*/ 	.word	0x00001c40


	//   ....[22]....
        /*0468*/ 	.word	0x00001c60


	//   ....[23]....
        /*046c*/ 	.word	0x00001c70


	//   ....[24]....
        /*0470*/ 	.word	0x00001c90


	//   ....[25]....
        /*0474*/ 	.word	0x00001d30


	//   ....[26]....
        /*0478*/ 	.word	0x00001d70


	//   ....[27]....
        /*047c*/ 	.word	0x00001d80


	//   ....[28]....
        /*0480*/ 	.word	0x00001d90


	//   ....[29]....
        /*0484*/ 	.word	0x00001db0


	//   ....[30]....
        /*0488*/ 	.word	0x00001dd0


	//   ....[31]....
        /*048c*/ 	.word	0x00001f90


	//   ....[32]....
        /*0490*/ 	.word	0x00001fc0


	//   ....[33]....
        /*0494*/ 	.word	0x00001ff0


	//   ....[34]....
        /*0498*/ 	.word	0x00002020


	//   ....[35]....
        /*049c*/ 	.word	0x00002050


	//   ....[36]....
        /*04a0*/ 	.word	0x000020d0


	//   ....[37]....
        /*04a4*/ 	.word	0x00002100


	//   ....[38]....
        /*04a8*/ 	.word	0x00002130


	//   ....[39]....
        /*04ac*/ 	.word	0x00002160


	//   ....[40]....
        /*04b0*/ 	.word	0x00002190


	//   ....[41]....
        /*04b4*/ 	.word	0x00002220


	//   ....[42]....
        /*04b8*/ 	.word	0x00002250


	//   ....[43]....
        /*04bc*/ 	.word	0x000022a0


	//   ....[44]....
        /*04c0*/ 	.word	0x000022d0


	//   ....[45]....
        /*04c4*/ 	.word	0x00003ed0


	//   ....[46]....
        /*04c8*/ 	.word	0x00003ef0


	//   ....[47]....
        /*04cc*/ 	.word	0x00003f00


	//   ....[48]....
        /*04d0*/ 	.word	0x00003f10


	//   ....[49]....
        /*04d4*/ 	.word	0x00003f20


	//   ....[50]....
        /*04d8*/ 	.word	0x00003f30


	//   ....[51]....
        /*04dc*/ 	.word	0x00003f40


	//   ....[52]....
        /*04e0*/ 	.word	0x00003f60


	//   ....[53]....
        /*04e4*/ 	.word	0x00003f70


	//   ....[54]....
        /*04e8*/ 	.word	0x00003f90


	//   ....[55]....
        /*04ec*/ 	.word	0x00003fc0


	//   ....[56]....
        /*04f0*/ 	.word	0x00003fe0


	//   ....[57]....
        /*04f4*/ 	.word	0x00004000


	//   ....[58]....
        /*04f8*/ 	.word	0x00004020


	//   ....[59]....
        /*04fc*/ 	.word	0x00004f90


	//   ....[60]....
        /*0500*/ 	.word	0x00004fc0


	//   ....[61]....
        /*0504*/ 	.word	0x000050f0


	//   ....[62]....
        /*0508*/ 	.word	0x00005120


	//   ....[63]....
        /*050c*/ 	.word	0x00005150


	//   ....[64]....
        /*0510*/ 	.word	0x000051e0


	//   ....[65]....
        /*0514*/ 	.word	0x000052c0


	//   ....[66]....
        /*0518*/ 	.word	0x00005430


	//   ....[67]....
        /*051c*/ 	.word	0x00007e20


	//   ....[68]....
        /*0520*/ 	.word	0x00007e40


	//   ....[69]....
        /*0524*/ 	.word	0x00007e50


	//   ....[70]....
        /*0528*/ 	.word	0x00007e60


	//   ....[71]....
        /*052c*/ 	.word	0x00007e70


	//   ....[72]....
        /*0530*/ 	.word	0x00007e80


	//   ....[73]....
        /*0534*/ 	.word	0x00007e90


	//   ....[74]....
        /*0538*/ 	.word	0x00007eb0


	//   ....[75]....
        /*053c*/ 	.word	0x00007ec0


	//   ....[76]....
        /*0540*/ 	.word	0x00007ee0


	//   ....[77]....
        /*0544*/ 	.word	0x00007f30


	//   ....[78]....
        /*0548*/ 	.word	0x00007f70


	//   ....[79]....
        /*054c*/ 	.word	0x00007f90


	//   ....[80]....
        /*0550*/ 	.word	0x00007fa0


	//   ....[81]....
        /*0554*/ 	.word	0x000083c0


	//   ....[82]....
        /*0558*/ 	.word	0x000083f0


	//   ....[83]....
        /*055c*/ 	.word	0x00008410


	//   ....[84]....
        /*0560*/ 	.word	0x00008440


	//   ....[85]....
        /*0564*/ 	.word	0x00008470


	//   ....[86]....
        /*0568*/ 	.word	0x000084c0


	//   ....[87]....
        /*056c*/ 	.word	0x000084f0


	//   ....[88]....
        /*0570*/ 	.word	0x00008510


	//   ....[89]....
        /*0574*/ 	.word	0x00008550


	//   ....[90]....
        /*0578*/ 	.word	0x00008580


	//   ....[91]....
        /*057c*/ 	.word	0x000085b0


	//   ....[92]....
        /*0580*/ 	.word	0x000085d0


	//   ....[93]....
        /*0584*/ 	.word	0x00008600


	//   ....[94]....
        /*0588*/ 	.word	0x00008620


	//   ....[95]....
        /*058c*/ 	.word	0x0000a0f0


	//   ....[96]....
        /*0590*/ 	.word	0x0000a310


	//   ....[97]....
        /*0594*/ 	.word	0x0000a360


	//   ....[98]....
        /*0598*/ 	.word	0x0000a390


	//   ....[99]....
        /*059c*/ 	.word	0x0000a3b0


	//   ....[100]....
        /*05a0*/ 	.word	0x0000a470


	//   ....[101]....
        /*05a4*/ 	.word	0x0000a5a0


	//   ....[102]....
        /*05a8*/ 	.word	0x0000a870


	//   ....[103]....
        /*05ac*/ 	.word	0x0000d280


	//   ....[104]....
        /*05b0*/ 	.word	0x0000d290


	//   ....[105]....
        /*05b4*/ 	.word	0x0000d2a0


	//   ....[106]....
        /*05b8*/ 	.word	0x0000d2b0


	//   ....[107]....
        /*05bc*/ 	.word	0x0000d2e0


	//   ....[108]....
        /*05c0*/ 	.word	0x0000d300


	//   ....[109]....
        /*05c4*/ 	.word	0x0000d320


	//   ....[110]....
        /*05c8*/ 	.word	0x0000d330


	//   ....[111]....
        /*05cc*/ 	.word	0x0000e7f0


	//   ....[112]....
        /*05d0*/ 	.word	0x0000e810


	//   ....[113]....
        /*05d4*/ 	.word	0x0000e840


	//   ....[114]....
        /*05d8*/ 	.word	0x0000e880


	//   ....[115]....
        /*05dc*/ 	.word	0x0000e8c0


	//   ....[116]....
        /*05e0*/ 	.word	0x0000e8e0


	//   ....[117]....
        /*05e4*/ 	.word	0x0000e910


	//   ....[118]....
        /*05e8*/ 	.word	0x0000e940


	//   ....[119]....
        /*05ec*/ 	.word	0x0000e990


	//   ....[120]....
        /*05f0*/ 	.word	0x0000e9a0


	//   ....[121]....
        /*05f4*/ 	.word	0x0000e9c0


	//   ....[122]....
        /*05f8*/ 	.word	0x0000ea10


	//   ....[123]....
        /*05fc*/ 	.word	0x0000ea30


	//   ....[124]....
        /*0600*/ 	.word	0x0000ea60


	//   ....[125]....
        /*0604*/ 	.word	0x0000eab0


	//   ....[126]....
        /*0608*/ 	.word	0x0000eae0


	//   ....[127]....
        /*060c*/ 	.word	0x0000eaf0


	//   ....[128]....
        /*0610*/ 	.word	0x0000ebf0


	//   ....[129]....
        /*0614*/ 	.word	0x0000ec10


	//   ....[130]....
        /*0618*/ 	.word	0x0000ec30


	//   ....[131]....
        /*061c*/ 	.word	0x0000ec60


	//   ....[132]....
        /*0620*/ 	.word	0x0000ec80


	//   ....[133]....
        /*0624*/ 	.word	0x0000ed10


	//   ....[134]....
        /*0628*/ 	.word	0x0000ed30


	//   ....[135]....
        /*062c*/ 	.word	0x0000f5b0


	//   ....[136]....
        /*0630*/ 	.word	0x0000f5e0


	//   ....[137]....
        /*0634*/ 	.word	0x0000f610


	//   ....[138]....
        /*0638*/ 	.word	0x0000f640


	//   ....[139]....
        /*063c*/ 	.word	0x0000f670


	//   ....[140]....
        /*0640*/ 	.word	0x0000f6a0


	//   ....[141]....
        /*0644*/ 	.word	0x0000f6d0


	//   ....[142]....
        /*0648*/ 	.word	0x0000f6f0


	//   ....[143]....
        /*064c*/ 	.word	0x0000f720


	//   ....[144]....
        /*0650*/ 	.word	0x0000f730


	//   ....[145]....
        /*0654*/ 	.word	0x0000f740


	//   ....[146]....
        /*0658*/ 	.word	0x0000f750


	//   ....[147]....
        /*065c*/ 	.word	0x0000f760


	//   ....[148]....
        /*0660*/ 	.word	0x0000f770


	//   ....[149]....
        /*0664*/ 	.word	0x0000f7a0


	//   ....[150]....
        /*0668*/ 	.word	0x0000f7c0


	//----- nvinfo : EIATTR_EXIT_INSTR_OFFSETS
	.align		4
.L_154:
        /*066c*/ 	.byte	0x04, 0x1c
        /*066e*/ 	.short	(.L_156 - .L_155)


	//   ....[0]....
.L_155:
        /*0670*/ 	.word	0x00000450


	//   ....[1]....
        /*0674*/ 	.word	0x0000edc0


	//   ....[2]....
        /*0678*/ 	.word	0x0000ee00


	//   ....[3]....
        /*067c*/ 	.word	0x0000f920


	//   ....[4]....
        /*0680*/ 	.word	0x0000f960


	//----- nvinfo : EIATTR_CTAIDZ_USED
	.align		4
.L_156:
        /*0684*/ 	.byte	0x01, 0x04
	.zero		2


	//----- nvinfo : EIATTR_MAX_THREADS
	.align		4
        /*0688*/ 	.byte	0x04, 0x05
        /*068a*/ 	.short	(.L_158 - .L_157)
.L_157:
        /*068c*/ 	.word	0x00000080
        /*0690*/ 	.word	0x00000001
        /*0694*/ 	.word	0x00000001


	//----- nvinfo : EIATTR_CRS_STACK_SIZE
	.align		4
.L_158:
        /*0698*/ 	.byte	0x04, 0x1e
        /*069a*/ 	.short	(.L_160 - .L_159)
.L_159:
        /*069c*/ 	.word	0x00000000
.L_160:


//--------------------- .nv.info._ZN7cutlass13device_kernelIN5flash19enable_sm80_to_sm89INS1_16FlashAttnFwdSm80INS1_25CollectiveMainloopFwdSm80ILi4ELi1ELb0EN4cute5tupleIJNS5_1CILi128EEENS7_ILi112EEENS7_ILi64EEEEEELi64ENS_10bfloat16_tEfNS_4arch4Sm80ELb0ELb0ELb1ELb1ELb1ELb1ELb1ELb0EEENS1_21CollectiveEpilogueFwdINS6_IJS8_SA_S9_EEENS6_IJNS7_ILi1EEESI_SI_EEESC_SE_Li128ELb1ELb1ELb0ELb0EEENS1_19SingleTileSchedulerILb1ELb0ELb1ELi128EEEEEEEEEvNT_6ParamsE --------------------------
	.section	.nv.info._ZN7cutlass13device_kernelIN5flash19enable_sm80_to_sm89INS1_16FlashAttnFwdSm80INS1_25CollectiveMainloopFwdSm80ILi4ELi1ELb0EN4cute5tupleIJNS5_1CILi128EEENS7_ILi112EEENS7_ILi64EEEEEELi64ENS_10bfloat16_tEfNS_4arch4Sm80ELb0ELb0ELb1ELb1ELb1ELb1ELb1ELb0EEENS1_21CollectiveEpilogueFwdINS6_IJS8_SA_S9_EEENS6_IJNS7_ILi1EEESI_SI_EEESC_SE_Li128ELb1ELb1ELb0ELb0EEENS1_19SingleTileSchedulerILb1ELb0ELb1ELi128EEEEEEEEEvNT_6ParamsE,"",@"SHT_CUDA_INFO"
	.sectionflags	@""
	.align	4


	//----- nvinfo : EIATTR_CUDA_API_VERSION
	.align		4
        /*0000*/ 	.byte	0x04, 0x37
        /*0002*/ 	.short	(.L_162 - .L_161)
.L_161:
        /*0004*/ 	.word	0x00000082


	//----- nvinfo : EIATTR_SW2861232_WAR
	.align		4
.L_162:
        /*0008*/ 	.byte	0x01, 0x35
	.zero		2


	//----- nvinfo : EIATTR_PARAM_CBANK
	.align		4
        /*000c*/ 	.byte	0x04, 0x0a
        /*000e*/ 	.short	(.L_164 - .L_163)
	.align		4
.L_163:
        /*0010*/ 	.word	index@(.nv.constant0._ZN7cutlass13device_kernelIN5flash19enable_sm80_to_sm89INS1_16FlashAttnFwdSm80INS1_25CollectiveMainloopFwdSm80ILi4ELi1ELb0EN4cute5tupleIJNS5_1CILi128EEENS7_ILi112EEENS7_ILi64EEEEEELi64ENS_10bfloat16_tEfNS_4arch4Sm80ELb0ELb0ELb1ELb1ELb1ELb1ELb1ELb0EEENS1_21CollectiveEpilogueFwdINS6_IJS8_SA_S9_EEENS6_IJNS7_ILi1EEESI_SI_EEESC_SE_Li128ELb1ELb1ELb0ELb0EEENS1_19SingleTileSchedulerILb1ELb0ELb1ELi128EEEEEEEEEvNT_6ParamsE)
        /*0014*/ 	.short	0x0160
        /*0016*/ 	.short	0x0418


	//----- nvinfo : EIATTR_CBANK_PARAM_SIZE
	.align		4
.L_164:
        /*0018*/ 	.byte	0x03, 0x19
        /*001a*/ 	.short	0x0418


	//----- nvinfo : EIATTR_KPARAM_INFO
	.align		4
        /*001c*/ 	.byte	0x04, 0x17
        /*001e*/ 	.short	(.L_166 - .L_165)
.L_165:
        /*0020*/ 	.word	0x00000000
        /*0024*/ 	.short	0x0000
        /*0026*/ 	.short	0x0000
        /*0028*/ 	.byte	0x00, 0xf0, 0x61, 0x10


	//----- nvinfo : EIATTR_MAXREG_COUNT
	.align		4
.L_166:
        /*002c*/ 	.byte	0x03, 0x1b
        /*002e*/ 	.short	0x00ff


	//----- nvinfo : EIATTR_NUM_BARRIERS
	.align		4
        /*0030*/ 	.byte	0x02, 0x4c
        /*0032*/ 	.byte	0x02
	.zero		1


	//----- nvinfo : EIATTR_ANNOTATIONS
	.align		4
        /*0034*/ 	.byte	0x04, 0x55
        /*0036*/ 	.short	(.L_168 - .L_167)


	//   ....[0]....
.L_167:
        /* <DEDUP_REMOVED lines=26> */


	//----- nvinfo : EIATTR_MERCURY_ISA_VERSION
	.align		4
.L_168:
        /*01c0*/ 	.byte	0x03, 0x5f
        /*01c2*/ 	.short	0x0000


	//----- nvinfo : EIATTR_COOP_GROUP_MASK_REGIDS
	.align		4
        /*01c4*/ 	.byte	0x04, 0x29
        /*01c6*/ 	.short	(.L_170 - .L_169)


	//   ....[0]....
.L_169:
        /*01c8*/ 	.word	0xffffffff


	//   ....[1]....
        /*01cc*/ 	.word	0xffffffff


	//   ....[2]....
        /*01d0*/ 	.word	0xffffffff


	//   ....[3]....
        /*01d4*/ 	.word	0xffffffff


	//   ....[4]....
        /*01d8*/ 	.word	0xffffffff


	//   ....[5]....
        /*01dc*/ 	.word	0xffffffff


	//   ....[6]....
        /*01e0*/ 	.word	0xffffffff


	//   ....[7]....
        /*01e4*/ 	.word	0xffffffff


	//   ....[8]....
        /*01e8*/ 	.word	0xffffffff


	//   ....[9]....
        /*01ec*/ 	.word	0xffffffff


	//   ....[10]....
        /*01f0*/ 	.word	0xffffffff


	//   ....[11]....
        /*01f4*/ 	.word	0xffffffff


	//   ....[12]....
        /*01f8*/ 	.word	0xffffffff


	//   ....[13]....
        /*01fc*/ 	.word	0xffffffff


	//   ....[14]....
        /*0200*/ 	.word	0xffffffff


	//   ....[15]....
        /*0204*/ 	.word	0xffffffff


	//   ....[16]....
        /*0208*/ 	.word	0xffffffff


	//   ....[17]....
        /*020c*/ 	.word	0xffffffff


	//   ....[18]....
        /*0210*/ 	.word	0xffffffff


	//   ....[19]....
        /*0214*/ 	.word	0xffffffff


	//   ....[20]....
        /*0218*/ 	.word	0xffffffff


	//   ....[21]....
        /*021c*/ 	.word	0xffffffff


	//   ....[22]....
        /*0220*/ 	.word	0xffffffff


	//   ....[23]....
        /*0224*/ 	.word	0xffffffff


	//   ....[24]....
        /*0228*/ 	.word	0xffffffff


	//   ....[25]....
        /*022c*/ 	.word	0xffffffff


	//   ....[26]....
        /*0230*/ 	.word	0xffffffff


	//   ....[27]....
        /*0234*/ 	.word	0xffffffff


	//   ....[28]....
        /*0238*/ 	.word	0xffffffff


	//   ....[29]....
        /*023c*/ 	.word	0xffffffff


	//   ....[30]....
        /*0240*/ 	.word	0xffffffff


	//   ....[31]....
        /*0244*/ 	.word	0xffffffff


	//   ....[32]....
        /*0248*/ 	.word	0xffffffff


	//   ....[33]....
        /*024c*/ 	.word	0xffffffff


	//   ....[34]....
        /*0250*/ 	.word	0xffffffff


	//   ....[35]....
        /*0254*/ 	.word	0xffffffff


	//   ....[36]....
        /*0258*/ 	.word	0xffffffff


	//   ....[37]....
        /*025c*/ 	.word	0xffffffff


	//   ....[38]....
        /*0260*/ 	.word	0xffffffff


	//   ....[39]....
        /*0264*/ 	.word	0xffffffff


	//   ....[40]....
        /*0268*/ 	.word	0xffffffff


	//   ....[41]....
        /*026c*/ 	.word	0xffffffff


	//   ....[42]....
        /*0270*/ 	.word	0xffffffff


	//   ....[43]....
        /*0274*/ 	.word	0xffffffff


	//   ....[44]....
        /*0278*/ 	.word	0xffffffff


	//   ....[45]....
        /*027c*/ 	.word	0xffffffff


	//   ....[46]....
        /*0280*/ 	.word	0xffffffff


	//   ....[47]....
        /*0284*/ 	.word	0xffffffff


	//   ....[48]....
        /*0288*/ 	.word	0xffffffff


	//   ....[49]....
        /*028c*/ 	.word	0xffffffff


	//   ....[50]....
        /*0290*/ 	.word	0xffffffff


	//   ....[51]....
        /*0294*/ 	.word	0xffffffff


	//   ....[52]....
        /*0298*/ 	.word	0xffffffff


	//   ....[53]....
        /*029c*/ 	.word	0xffffffff


	//   ....[54]....
        /*02a0*/ 	.word	0xffffffff


	//   ....[55]....
        /*02a4*/ 	.word	0xffffffff


	//   ....[56]....
        /*02a8*/ 	.word	0xffffffff


	//   ....[57]....
        /*02ac*/ 	.word	0xffffffff


	//   ....[58]....
        /*02b0*/ 	.word	0xffffffff


	//   ....[59]....
        /*02b4*/ 	.word	0xffffffff


	//   ....[60]....
        /*02b8*/ 	.word	0xffffffff


	//   ....[61]....
        /*02bc*/ 	.word	0xffffffff


	//   ....[62]....
        /*02c0*/ 	.word	0xffffffff


	//   ....[63]....
        /*02c4*/ 	.word	0xffffffff


	//   ....[64]....
        /*02c8*/ 	.word	0xffffffff


	//   ....[65]....
        /*02cc*/ 	.word	0xffffffff


	//   ....[66]....
        /*02d0*/ 	.word	0xffffffff


	//   ....[67]....
        /*02d4*/ 	.word	0xffffffff


	//   ....[68]....
        /*02d8*/ 	.word	0xffffffff


	//   ....[69]....
        /*02dc*/ 	.word	0xffffffff


	//   ....[70]....
        /*02e0*/ 	.word	0xffffffff


	//   ....[71]....
        /*02e4*/ 	.word	0xffffffff


	//   ....[72]....
        /*02e8*/ 	.word	0xffffffff


	//   ....[73]....
        /*02ec*/ 	.word	0xffffffff


	//   ....[74]....
        /*02f0*/ 	.word	0xffffffff


	//   ....[75]....
        /*02f4*/ 	.word	0xffffffff


	//   ....[76]....
        /*02f8*/ 	.word	0xffffffff


	//   ....[77]....
        /*02fc*/ 	.word	0xffffffff


	//   ....[78]....
        /*0300*/ 	.word	0xffffffff


	//   ....[79]....
        /*0304*/ 	.word	0xffffffff


	//   ....[80]....
        /*0308*/ 	.word	0xffffffff


	//   ....[81]....
        /*030c*/ 	.word	0xffffffff


	//   ....[82]....
        /*0310*/ 	.word	0xffffffff


	//   ....[83]....
        /*0314*/ 	.word	0xffffffff


	//   ....[84]....
        /*0318*/ 	.word	0xffffffff


	//   ....[85]....
        /*031c*/ 	.word	0xffffffff


	//   ....[86]....
        /*0320*/ 	.word	0xffffffff


	//   ....[87]....
        /*0324*/ 	.word	0xffffffff


	//   ....[88]....
        /*0328*/ 	.word	0xffffffff


	//   ....[89]....
        /*032c*/ 	.word	0xffffffff


	//   ....[90]....
        /*0330*/ 	.word	0xffffffff


	//   ....[91]....
        /*0334*/ 	.word	0xffffffff


	//   ....[92]....
        /*0338*/ 	.word	0xffffffff


	//   ....[93]....
        /*033c*/ 	.word	0xffffffff


	//   ....[94]....
        /*0340*/ 	.word	0xffffffff


	//   ....[95]....
        /*0344*/ 	.word	0xffffffff


	//   ....[96]....
        /*0348*/ 	.word	0xffffffff


	//   ....[97]....
        /*034c*/ 	.word	0xffffffff


	//   ....[98]....
        /*0350*/ 	.word	0xffffffff


	//   ....[99]....
        /*0354*/ 	.word	0xffffffff


	//   ....[100]....
        /*0358*/ 	.word	0xffffffff


	//   ....[101]....
        /*035c*/ 	.word	0xffffffff


	//   ....[102]....
        /*0360*/ 	.word	0xffffffff


	//   ....[103]....
        /*0364*/ 	.word	0xffffffff


	//   ....[104]....
        /*0368*/ 	.word	0xffffffff


	//   ....[105]....
        /*036c*/ 	.word	0xffffffff


	//   ....[106]....
        /*0370*/ 	.word	0xffffffff


	//   ....[107]....
        /*0374*/ 	.word	0xffffffff


	//   ....[108]....
        /*0378*/ 	.word	0xffffffff


	//   ....[109]....
        /*037c*/ 	.word	0xffffffff


	//   ....[110]....
        /*0380*/ 	.word	0xffffffff


	//   ....[111]....
        /*0384*/ 	.word	0xffffffff


	//   ....[112]....
        /*0388*/ 	.word	0xffffffff


	//   ....[113]....
        /*038c*/ 	.word	0xffffffff


	//   ....[114]....
        /*0390*/ 	.word	0xffffffff


	//   ....[115]....
        /*0394*/ 	.word	0xffffffff


	//   ....[116]....
        /*0398*/ 	.word	0xffffffff


	//   ....[117]....
        /*039c*/ 	.word	0xffffffff


	//   ....[118]....
        /*03a0*/ 	.word	0xffffffff


	//   ....[119]....
        /*03a4*/ 	.word	0xffffffff


	//   ....[120]....
        /*03a8*/ 	.word	0xffffffff


	//   ....[121]....
        /*03ac*/ 	.word	0xffffffff


	//   ....[122]....
        /*03b0*/ 	.word	0xffffffff


	//   ....[123]....
        /*03b4*/ 	.word	0xffffffff


	//   ....[124]....
        /*03b8*/ 	.word	0xffffffff


	//   ....[125]....
        /*03bc*/ 	.word	0xffffffff


	//   ....[126]....
        /*03c0*/ 	.word	0xffffffff


	//   ....[127]....
        /*03c4*/ 	.word	0xffffffff


	//   ....[128]....
        /*03c8*/ 	.word	0xffffffff


	//   ....[129]....
        /*03cc*/ 	.word	0xffffffff


	//   ....[130]....
        /*03d0*/ 	.word	0xffffffff


	//   ....[131]....
        /*03d4*/ 	.word	0xffffffff


	//   ....[132]....
        /*03d8*/ 	.word	0xffffffff


	//   ....[133]....
        /*03dc*/ 	.word	0xffffffff


	//   ....[134]....
        /*03e0*/ 	.word	0xffffffff


	//   ....[135]....
        /*03e4*/ 	.word	0xffffffff


	//   ....[136]....
        /*03e8*/ 	.word	0xffffffff


	//   ....[137]....
        /*03ec*/ 	.word	0xffffffff


	//   ....[138]....
        /*03f0*/ 	.word	0xffffffff


	//   ....[139]....
        /*03f4*/ 	.word	0xffffffff


	//   ....[140]....
        /*03f8*/ 	.word	0xffffffff


	//   ....[141]....
        /*03fc*/ 	.word	0xffffffff


	//   ....[142]....
        /*0400*/ 	.word	0xffffffff


	//   ....[143]....
        /*0404*/ 	.word	0xffffffff


	//   ....[144]....
        /*0408*/ 	.word	0xffffffff


	//   ....[145]....
        /*040c*/ 	.word	0xffffffff


	//   ....[146]....
        /*0410*/ 	.word	0xffffffff


	//   ....[147]....
        /*0414*/ 	.word	0xffffffff


	//   ....[148]....
        /*0418*/ 	.word	0xffffffff


	//   ....[149]....
        /*041c*/ 	.word	0xffffffff


	//   ....[150]....
        /*0420*/ 	.word	0xffffffff


	//   ....[151]....
        /*0424*/ 	.word	0xffffffff


	//   ....[152]....
        /*0428*/ 	.word	0xffffffff


	//   ....[153]....
        /*042c*/ 	.word	0xffffffff


	//   ....[154]....
        /*0430*/ 	.word	0xffffffff


	//   ....[155]....
        /*0434*/ 	.word	0xffffffff


	//   ....[156]....
        /*0438*/ 	.word	0xffffffff


	//   ....[157]....
        /*043c*/ 	.word	0xffffffff


	//   ....[158]....
        /*0440*/ 	.word	0xffffffff


	//   ....[159]....
        /*0444*/ 	.word	0xffffffff


	//   ....[160]....
        /*0448*/ 	.word	0xffffffff


	//   ....[161]....
        /*044c*/ 	.word	0xffffffff


	//   ....[162]....
        /*0450*/ 	.word	0xffffffff


	//   ....[163]....
        /*0454*/ 	.word	0xffffffff


	//   ....[164]....
        /*0458*/ 	.word	0xffffffff


	//   ....[165]....
        /*045c*/ 	.word	0xffffffff


	//   ....[166]....
        /*0460*/ 	.word	0xffffffff


	//   ....[167]....
        /*0464*/ 	.word	0xffffffff


	//   ....[168]....
        /*0468*/ 	.word	0xffffffff


	//   ....[169]....
        /*046c*/ 	.word	0xffffffff


	//   ....[170]....
        /*0470*/ 	.word	0xffffffff


	//   ....[171]....
        /*0474*/ 	.word	0xffffffff


	//   ....[172]....
        /*0478*/ 	.word	0xffffffff


	//   ....[173]....
        /*047c*/ 	.word	0xffffffff


	//   ....[174]....
        /*0480*/ 	.word	0xffffffff


	//   ....[175]....
        /*0484*/ 	.word	0xffffffff


	//   ....[176]....
        /*0488*/ 	.word	0xffffffff


	//   ....[177]....
        /*048c*/ 	.word	0xffffffff


	//   ....[178]....
        /*0490*/ 	.word	0xffffffff


	//   ....[179]....
        /*0494*/ 	.word	0xffffffff


	//   ....[180]....
        /*0498*/ 	.word	0xffffffff


	//   ....[181]....
        /*049c*/ 	.word	0xffffffff


	//   ....[182]....
        /*04a0*/ 	.word	0xffffffff


	//----- nvinfo : EIATTR_COOP_GROUP_INSTR_OFFSETS
	.align		4
.L_170:
        /*04a4*/ 	.byte	0x04, 0x28
        /*04a6*/ 	.short	(.L_172 - .L_171)


	//   ....[0]....
.L_171:
        /*04a8*/ 	.word	0x000000a0


	//   ....[1]....
        /*04ac*/ 	.word	0x00002b50


	//   ....[2]....
        /*04b0*/ 	.word	0x00002ba0


	//   ....[3]....
        /*04b4*/ 	.word	0x00003390


	//   ....[4]....
        /*04b8*/ 	.word	0x000033b0


	//   ....[5]....
        /*04bc*/ 	.word	0x00003b20


	//   ....[6]....
        /*04c0*/ 	.word	0x00003b40


	//   ....[7]....
        /*04c4*/ 	.word	0x000042b0


	//   ....[8]....
        /*04c8*/ 	.word	0x000042c0


	//   ....[9]....
        /*04cc*/ 	.word	0x00004b60


	//   ....[10]....
        /*04d0*/ 	.word	0x00004bb0


	//   ....[11]....
        /*04d4*/ 	.word	0x000058c0


	//   ....[12]....
        /*04d8*/ 	.word	0x000058f0


	//   ....[13]....
        /*04dc*/ 	.word	0x00006030


	//   ....[14]....
        /*04e0*/ 	.word	0x00006060


	//   ....[15]....
        /*04e4*/ 	.word	0x000067a0


	//   ....[16]....
        /*04e8*/ 	.word	0x000067c0


	//   ....[17]....
        /*04ec*/ 	.word	0x00006f20


	//   ....[18]....
        /*04f0*/ 	.word	0x00006f50


	//   ....[19]....
        /*04f4*/ 	.word	0x00007090


	//   ....[20]....
        /*04f8*/ 	.word	0x000070c0


	//   ....[21]....
        /*04fc*/ 	.word	0x000071b0


	//   ....[22]....
        /*0500*/ 	.word	0x000071e0


	//   ....[23]....
        /*0504*/ 	.word	0x000072d0


	//   ....[24]....
        /*0508*/ 	.word	0x000072f0


	//   ....[25]....
        /*050c*/ 	.word	0x00007b50


	//   ....[26]....
        /*0510*/ 	.word	0x00007b70


	//   ....[27]....
        /*0514*/ 	.word	0x00007c60


	//   ....[28]....
        /*0518*/ 	.word	0x00007c90


	//   ....[29]....
        /*051c*/ 	.word	0x00007d80


	//   ....[30]....
        /*0520*/ 	.word	0x00007db0


	//   ....[31]....
        /*0524*/ 	.word	0x00007ea0


	//   ....[32]....
        /*0528*/ 	.word	0x00007ed0


	//   ....[33]....
        /*052c*/ 	.word	0x000089f0


	//   ....[34]....
        /*0530*/ 	.word	0x00008a20


	//   ....[35]....
        /*0534*/ 	.word	0x00008a50


	//   ....[36]....
        /*0538*/ 	.word	0x00008a70


	//   ....[37]....
        /*053c*/ 	.word	0x00008a90


	//   ....[38]....
        /*0540*/ 	.word	0x00008ad0


	//   ....[39]....
        /*0544*/ 	.word	0x00008af0


	//   ....[40]....
        /*0548*/ 	.word	0x00008b30


	//   ....[41]....
        /*054c*/ 	.word	0x00008b70


	//   ....[42]....
        /*0550*/ 	.word	0x00008ba0


	//   ....[43]....
        /*0554*/ 	.word	0x00008bc0


	//   ....[44]....
        /*0558*/ 	.word	0x00008c40


	//   ....[45]....
        /*055c*/ 	.word	0x00008c50


	//   ....[46]....
        /*0560*/ 	.word	0x00008cd0


	//   ....[47]....
        /*0564*/ 	.word	0x00008d30


	//   ....[48]....
        /*0568*/ 	.word	0x00008de0


	//   ....[49]....
        /*056c*/ 	.word	0x00009200


	//   ....[50]....
        /*0570*/ 	.word	0x00009230


	//   ....[51]....
        /*0574*/ 	.word	0x00009260


	//   ....[52]....
        /*0578*/ 	.word	0x00009280


	//   ....[53]....
        /*057c*/ 	.word	0x00009290


	//   ....[54]....
        /*0580*/ 	.word	0x000092b0


	//   ....[55]....
        /*0584*/ 	.word	0x000092c0


	//   ....[56]....
        /*0588*/ 	.word	0x000092e0


	//   ....[57]....
        /*058c*/ 	.word	0x000092f0


	//   ....[58]....
        /*0590*/ 	.word	0x00009320


	//   ....[59]....
        /*0594*/ 	.word	0x00009350


	//   ....[60]....
        /*0598*/ 	.word	0x00009380


	//   ....[61]....
        /*059c*/ 	.word	0x000093a0


	//   ....[62]....
        /*05a0*/ 	.word	0x000093d0


	//   ....[63]....
        /*05a4*/ 	.word	0x0000ce10


	//   ....[64]....
        /*05a8*/ 	.word	0x0000ce40


	//   ....[65]....
        /*05ac*/ 	.word	0x0000ce70


	//   ....[66]....
        /*05b0*/ 	.word	0x0000cea0


	//   ....[67]....
        /*05b4*/ 	.word	0x0000ced0


	//   ....[68]....
        /*05b8*/ 	.word	0x0000cf00


	//   ....[69]....
        /*05bc*/ 	.word	0x0000cf30


	//   ....[70]....
        /*05c0*/ 	.word	0x0000cf60


	//   ....[71]....
        /*05c4*/ 	.word	0x0000cf90


	//   ....[72]....
        /*05c8*/ 	.word	0x0000cfc0


	//   ....[73]....
        /*05cc*/ 	.word	0x0000cff0


	//   ....[74]....
        /*05d0*/ 	.word	0x0000d020


	//   ....[75]....
        /*05d4*/ 	.word	0x0000d080


	//   ....[76]....
        /*05d8*/ 	.word	0x0000d0b0


	//   ....[77]....
        /*05dc*/ 	.word	0x0000ed60


	//   ....[78]....
        /*05e0*/ 	.word	0x0000ed80


	//   ....[79]....
        /*05e4*/ 	.word	0x0000ed90


	//   ....[80]....
        /*05e8*/ 	.word	0x0000eda0


	//   ....[81]....
        /*05ec*/ 	.word	0x0000edb0


	//   ....[82]....
        /*05f0*/ 	.word	0x0000edc0


	//   ....[83]....
        /*05f4*/ 	.word	0x0000edd0


	//   ....[84]....
        /*05f8*/ 	.word	0x0000edf0


	//   ....[85]....
        /*05fc*/ 	.word	0x0000ee00


	//   ....[86]....
        /*0600*/ 	.word	0x0000ee20


	//   ....[87]....
        /*0604*/ 	.word	0x0000ee40


	//   ....[88]....
        /*0608*/ 	.word	0x0000ee70


	//   ....[89]....
        /*060c*/ 	.word	0x0000ee90


	//   ....[90]....
        /*0610*/ 	.word	0x0000eeb0


	//   ....[91]....
        /*0614*/ 	.word	0x0000fdd0


	//   ....[92]....
        /*0618*/ 	.word	0x0000fe10


	//   ....[93]....
        /*061c*/ 	.word	0x0000ff50


	//   ....[94]....
        /*0620*/ 	.word	0x0000ff80


	//   ....[95]....
        /*0624*/ 	.word	0x0000ffb0


	//   ....[96]....
        /*0628*/ 	.word	0x000100b0


	//   ....[97]....
        /*062c*/ 	.word	0x00010180


	//   ....[98]....
        /*0630*/ 	.word	0x000102f0


	//   ....[99]....
        /*0634*/ 	.word	0x00012d90


	//   ....[100]....
        /*0638*/ 	.word	0x00012db0


	//   ....[101]....
        /*063c*/ 	.word	0x00012dc0


	//   ....[102]....
        /*0640*/ 	.word	0x00012dd0


	//   ....[103]....
        /*0644*/ 	.word	0x00012de0


	//   ....[104]....
        /*0648*/ 	.word	0x00012df0


	//   ....[105]....
        /*064c*/ 	.word	0x00012e00


	//   ....[106]....
        /*0650*/ 	.word	0x00012e20


	//   ....[107]....
        /*0654*/ 	.word	0x00012e30


	//   ....[108]....
        /*0658*/ 	.word	0x00012e50


	//   ....[109]....
        /*065c*/ 	.word	0x00012ea0


	//   ....[110]....
        /*0660*/ 	.word	0x00012ee0


	//   ....[111]....
        /*0664*/ 	.word	0x00012f00


	//   ....[112]....
        /*0668*/ 	.word	0x00012f10


	//   ....[113]....
        /*066c*/ 	.word	0x00013340


	//   ....[114]....
        /*0670*/ 	.word	0x00013360


	//   ....[115]....
        /*0674*/ 	.word	0x00013380


	//   ....[116]....
        /*0678*/ 	.word	0x000133b0


	//   ....[117]....
        /*067c*/ 	.word	0x000133e0


	//   ....[118]....
        /*0680*/ 	.word	0x00013430


	//   ....[119]....
        /*0684*/ 	.word	0x00013460


	//   ....[120]....
        /*0688*/ 	.word	0x00013480


	//   ....[121]....
        /*068c*/ 	.word	0x000134c0


	//   ....[122]....
        /*0690*/ 	.word	0x000134f0


	//   ....[123]....
        /*0694*/ 	.word	0x00013520


	//   ....[124]....
        /*0698*/ 	.word	0x00013540


	//   ....[125]....
        /*069c*/ 	.word	0x00013570


	//   ....[126]....
        /*06a0*/ 	.word	0x00013590


	//   ....[127]....
        /*06a4*/ 	.word	0x00015060


	//   ....[128]....
        /*06a8*/ 	.word	0x00015280


	//   ....[129]....
        /*06ac*/ 	.word	0x000152d0


	//   ....[130]....
        /*06b0*/ 	.word	0x00015300


	//   ....[131]....
        /*06b4*/ 	.word	0x00015320


	//   ....[132]....
        /*06b8*/ 	.word	0x000153e0


	//   ....[133]....
        /*06bc*/ 	.word	0x00015510


	//   ....[134]....
        /*06c0*/ 	.word	0x000157e0


	//   ....[135]....
        /*06c4*/ 	.word	0x000181f0


	//   ....[136]....
        /*06c8*/ 	.word	0x00018200


	//   ....[137]....
        /*06cc*/ 	.word	0x00018210


	//   ....[138]....
        /*06d0*/ 	.word	0x00018220


	//   ....[139]....
        /*06d4*/ 	.word	0x00018250


	//   ....[140]....
        /*06d8*/ 	.word	0x00018270


	//   ....[141]....
        /*06dc*/ 	.word	0x00018290


	//   ....[142]....
        /*06e0*/ 	.word	0x000182a0


	//   ....[143]....
        /*06e4*/ 	.word	0x00019760


	//   ....[144]....
        /*06e8*/ 	.word	0x00019780


	//   ....[145]....
        /*06ec*/ 	.word	0x000197b0


	//   ....[146]....
        /*06f0*/ 	.word	0x000197e0


	//   ....[147]....
        /*06f4*/ 	.word	0x00019820


	//   ....[148]....
        /*06f8*/ 	.word	0x00019850


	//   ....[149]....
        /*06fc*/ 	.word	0x00019890


	//   ....[150]....
        /*0700*/ 	.word	0x000198b0


	//   ....[151]....
        /*0704*/ 	.word	0x00019900


	//   ....[152]....
        /*0708*/ 	.word	0x00019910


	//   ....[153]....
        /*070c*/ 	.word	0x00019920


	//   ....[154]....
        /*0710*/ 	.word	0x00019940


	//   ....[155]....
        /*0714*/ 	.word	0x00019990


	//   ....[156]....
        /*0718*/ 	.word	0x000199b0


	//   ....[157]....
        /*071c*/ 	.word	0x000199e0


	//   ....[158]....
        /*0720*/ 	.word	0x00019a20


	//   ....[159]....
        /*0724*/ 	.word	0x00019a70


	//   ....[160]....
        /*0728*/ 	.word	0x00019b30


	//   ....[161]....
        /*072c*/ 	.word	0x00019b50


	//   ....[162]....
        /*0730*/ 	.word	0x00019ba0


	//   ....[163]....
        /*0734*/ 	.word	0x00019bc0


	//   ....[164]....
        /*0738*/ 	.word	0x00019bf0


	//   ....[165]....
        /*073c*/ 	.word	0x00019c20


	//   ....[166]....
        /*0740*/ 	.word	0x00019cc0


	//   ....[167]....
        /*0744*/ 	.word	0x0001a550


	//   ....[168]....
        /*0748*/ 	.word	0x0001a580


	//   ....[169]....
        /*074c*/ 	.word	0x0001a5b0


	//   ....[170]....
        /*0750*/ 	.word	0x0001a5e0


	//   ....[171]....
        /*0754*/ 	.word	0x0001a610


	//   ....[172]....
        /*0758*/ 	.word	0x0001a640


	//   ....[173]....
        /*075c*/ 	.word	0x0001a670


	//   ....[174]....
        /*0760*/ 	.word	0x0001a690


	//   ....[175]....
        /*0764*/ 	.word	0x0001a6b0


	//   ....[176]....
        /*0768*/ 	.word	0x0001a6d0


	//   ....[177]....
        /*076c*/ 	.word	0x0001a6e0


	//   ....[178]....
        /*0770*/ 	.word	0x0001a6f0


	//   ....[179]....
        /*0774*/ 	.word	0x0001a700


	//   ....[180]....
        /*0778*/ 	.word	0x0001a710


	//   ....[181]....
        /*077c*/ 	.word	0x0001a720


	//   ....[182]....
        /*0780*/ 	.word	0x0001a750


	//----- nvinfo : EIATTR_EXIT_INSTR_OFFSETS
	.align		4
.L_172:
        /*0784*/ 	.byte	0x04, 0x1c
        /*0786*/ 	.short	(.L_174 - .L_173)


	//   ....[0]....
.L_173:
        /*0788*/ 	.word	0x00000450


	//   ....[1]....
        /*078c*/ 	.word	0x00019d60


	//   ....[2]....
        /*0790*/ 	.word	0x00019da0


	//   ....[3]....
        /*0794*/ 	.word	0x0001a8e0


	//   ....[4]....
        /*0798*/ 	.word	0x0001a920


	//----- nvinfo : EIATTR_CTAIDZ_USED
	.align		4
.L_174:
        /*079c*/ 	.byte	0x01, 0x04
	.zero		2


	//----- nvinfo : EIATTR_MAX_THREADS
	.align		4
        /*07a0*/ 	.byte	0x04, 0x05
        /*07a2*/ 	.short	(.L_176 - .L_175)
.L_175:
        /*07a4*/ 	.word	0x00000080
        /*07a8*/ 	.word	0x00000001
        /*07ac*/ 	.word	0x00000001


	//----- nvinfo : EIATTR_CRS_STACK_SIZE
	.align		4
.L_176:
        /*07b0*/ 	.byte	0x04, 0x1e
        /*07b2*/ 	.short	(.L_178 - .L_177)
.L_177:
        /*07b4*/ 	.word	0x00000000
.L_178:


//--------------------- .nv.info._ZN7cutlass13device_kernelIN5flash19enable_sm80_to_sm89INS1_16FlashAttnFwdSm80INS1_25CollectiveMainloopFwdSm80ILi4ELi1ELb0EN4cute5tupleIJNS5_1CILi128EEENS7_ILi96EEENS7_ILi64EEEEEELi64ENS_10bfloat16_tEfNS_4arch4Sm80ELb0ELb1ELb1ELb0ELb1ELb0ELb1ELb0EEENS1_21CollectiveEpilogueFwdINS6_IJS8_SA_S9_EEENS6_IJNS7_ILi1EEESI_SI_EEESC_SE_Li128ELb0ELb1ELb0ELb0EEENS1_19SingleTileSchedulerILb0ELb0ELb1ELi128EEEEEEEEEvNT_6ParamsE --------------------------
	.section	.nv.info._ZN7cutlass13device_kernelIN5flash19enable_sm80_to_sm89INS1_16FlashAttnFwdSm80INS1_25CollectiveMainloopFwdSm80ILi4ELi1ELb0EN4cute5tupleIJNS5_1CILi128EEENS7_ILi96EEENS7_ILi64EEEEEELi64ENS_10bfloat16_tEfNS_4arch4Sm80ELb0ELb1ELb1ELb0ELb1ELb0ELb1ELb0EEENS1_21CollectiveEpilogueFwdINS6_IJS8_SA_S9_EEENS6_IJNS7_ILi1EEESI_SI_EEESC_SE_Li128ELb0ELb1ELb0ELb0EEENS1_19SingleTileSchedulerILb0ELb0ELb1ELi128EEEEEEEEEvNT_6ParamsE,"",@"SHT_CUDA_INFO"
	.sectionflags	@""
	.align	4


	//----- nvinfo : EIATTR_CUDA_API_VERSION
	.align		4
        /*0000*/ 	.byte	0x04, 0x37
        /*0002*/ 	.short	(.L_180 - .L_179)
.L_179:
        /*0004*/ 	.word	0x00000082


	//----- nvinfo : EIATTR_SW2861232_WAR
	.align		4
.L_180:
        /*0008*/ 	.byte	0x01, 0x35
	.zero		2


	//----- nvinfo : EIATTR_PARAM_CBANK
	.align		4
        /*000c*/ 	.byte	0x04, 0x0a
        /*000e*/ 	.short	(.L_182 - .L_181)
	.align		4
.L_181:
        /*0010*/ 	.word	index@(.nv.constant0._ZN7cutlass13device_kernelIN5flash19enable_sm80_to_sm89INS1_16FlashAttnFwdSm80INS1_25CollectiveMainloopFwdSm80ILi4ELi1ELb0EN4cute5tupleIJNS5_1CILi128EEENS7_ILi96EEENS7_ILi64EEEEEELi64ENS_10bfloat16_tEfNS_4arch4Sm80ELb0ELb1ELb1ELb0ELb1ELb0ELb1ELb0EEENS1_21CollectiveEpilogueFwdINS6_IJS8_SA_S9_EEENS6_IJNS7_ILi1EEESI_SI_EEESC_SE_Li128ELb0ELb1ELb0ELb0EEENS1_19SingleTileSchedulerILb0ELb0ELb1ELi128EEEEEEEEEvNT_6ParamsE)
        /*0014*/ 	.short	0x0160
        /*0016*/ 	.short	0x0418


	//----- nvinfo : EIATTR_CBANK_PARAM_SIZE
	.align		4
.L_182:
        /*0018*/ 	.byte	0x03, 0x19
        /*001a*/ 	.short	0x0418


	//----- nvinfo : EIATTR_KPARAM_INFO
	.align		4
        /*001c*/ 	.byte	0x04, 0x17
        /*001e*/ 	.short	(.L_184 - .L_183)
.L_183:
        /*0020*/ 	.word	0x00000000
        /*0024*/ 	.short	0x0000
        /*0026*/ 	.short	0x0000
        /*0028*/ 	.byte	0x00, 0xf0, 0x61, 0x10


	//----- nvinfo : EIATTR_MAXREG_COUNT
	.align		4
.L_184:
        /*002c*/ 	.byte	0x03, 0x1b
        /*002e*/ 	.short	0x00ff


	//----- nvinfo : EIATTR_NUM_BARRIERS
	.align		4
        /*0030*/ 	.byte	0x02, 0x4c
        /*0032*/ 	.byte	0x02
	.zero		1


	//----- nvinfo : EIATTR_ANNOTATIONS
	.align		4
        /*0034*/ 	.byte	0x04, 0x55
        /*0036*/ 	.short	(.L_186 - .L_185)


	//   ....[0]....
.L_185:
        /* <DEDUP_REMOVED lines=36> */


	//----- nvinfo : EIATTR_MERCURY_ISA_VERSION
	.align		4
.L_186:
        /*0268*/ 	.byte	0x03, 0x5f
        /*026a*/ 	.short	0x0000


	//----- nvinfo : EIATTR_COOP_GROUP_MASK_REGIDS
	.align		4
        /*026c*/ 	.byte	0x04, 0x29
        /*026e*/ 	.short	(.L_188 - .L_187)


	//   ....[0]....
.L_187:
        /*0270*/ 	.word	0xffffffff


	//   ....[1]....
        /*0274*/ 	.word	0xffffffff


	//   ....[2]....
        /*0278*/ 	.word	0xffffffff


	//   ....[3]....
        /*027c*/ 	.word	0xffffffff


	//   ....[4]....
        /*0280*/ 	.word	0xffffffff


	//   ....[5]....
        /*0284*/ 	.word	0xffffffff


	//   ....[6]....
        /*0288*/ 	.word	0xffffffff


	//   ....[7]....
        /*028c*/ 	.word	0xffffffff


	//   ....[8]....
        /*0290*/ 	.word	0xffffffff


	//   ....[9]....
        /*0294*/ 	.word	0xffffffff


	//   ....[10]....
        /*0298*/ 	.word	0xffffffff


	//   ....[11]....
        /*029c*/ 	.word	0xffffffff


	//   ....[12]....
        /*02a0*/ 	.word	0xffffffff


	//   ....[13]....
        /*02a4*/ 	.word	0xffffffff


	//   ....[14]....
        /*02a8*/ 	.word	0xffffffff


	//   ....[15]....
        /*02ac*/ 	.word	0xffffffff


	//   ....[16]....
        /*02b0*/ 	.word	0xffffffff


	//   ....[17]....
        /*02b4*/ 	.word	0xffffffff


	//   ....[18]....
        /*02b8*/ 	.word	0xffffffff


	//   ....[19]....
        /*02bc*/ 	.word	0xffffffff


	//   ....[20]....
        /*02c0*/ 	.word	0xffffffff


	//   ....[21]....
        /*02c4*/ 	.word	0xffffffff


	//   ....[22]....
        /*02c8*/ 	.word	0xffffffff


	//   ....[23]....
        /*02cc*/ 	.word	0xffffffff


	//   ....[24]....
        /*02d0*/ 	.word	0xffffffff


	//   ....[25]....
        /*02d4*/ 	.word	0xffffffff


	//   ....[26]....
        /*02d8*/ 	.word	0xffffffff


	//   ....[27]....
        /*02dc*/ 	.word	0xffffffff


	//   ....[28]....
        /*02e0*/ 	.word	0xffffffff


	//   ....[29]....
        /*02e4*/ 	.word	0xffffffff


	//   ....[30]....
        /*02e8*/ 	.word	0xffffffff


	//   ....[31]....
        /*02ec*/ 	.word	0xffffffff


	//   ....[32]....
        /*02f0*/ 	.word	0xffffffff


	//   ....[33]....
        /*02f4*/ 	.word	0xffffffff


	//   ....[34]....
        /*02f8*/ 	.word	0xffffffff


	//   ....[35]....
        /*02fc*/ 	.word	0xffffffff


	//   ....[36]....
        /*0300*/ 	.word	0xffffffff


	//   ....[37]....
        /*0304*/ 	.word	0xffffffff


	//   ....[38]....
        /*0308*/ 	.word	0xffffffff


	//   ....[39]....
        /*030c*/ 	.word	0xffffffff


	//   ....[40]....
        /*0310*/ 	.word	0xffffffff


	//   ....[41]....
        /*0314*/ 	.word	0xffffffff


	//   ....[42]....
        /*0318*/ 	.word	0xffffffff


	//   ....[43]....
        /*031c*/ 	.word	0xffffffff


	//   ....[44]....
        /*0320*/ 	.word	0xffffffff


	//   ....[45]....
        /*0324*/ 	.word	0xffffffff


	//   ....[46]....
        /*0328*/ 	.word	0xffffffff


	//   ....[47]....
        /*032c*/ 	.word	0xffffffff


	//   ....[48]....
        /*0330*/ 	.word	0xffffffff


	//   ....[49]....
        /*0334*/ 	.word	0xffffffff


	//   ....[50]....
        /*0338*/ 	.word	0xffffffff


	//   ....[51]....
        /*033c*/ 	.word	0xffffffff


	//   ....[52]....
        /*0340*/ 	.word	0xffffffff


	//   ....[53]....
        /*0344*/ 	.word	0xffffffff


	//   ....[54]....
        /*0348*/ 	.word	0xffffffff


	//   ....[55]....
        /*034c*/ 	.word	0xffffffff


	//   ....[56]....
        /*0350*/ 	.word	0xffffffff


	//   ....[57]....
        /*0354*/ 	.word	0xffffffff


	//   ....[58]....
        /*0358*/ 	.word	0xffffffff


	//   ....[59]....
        /*035c*/ 	.word	0xffffffff


	//   ....[60]....
        /*0360*/ 	.word	0xffffffff


	//   ....[61]....
        /*0364*/ 	.word	0xffffffff


	//   ....[62]....
        /*0368*/ 	.word	0xffffffff


	//   ....[63]....
        /*036c*/ 	.word	0xffffffff


	//   ....[64]....
        /*0370*/ 	.word	0xffffffff


	//   ....[65]....
        /*0374*/ 	.word	0xffffffff


	//   ....[66]....
        /*0378*/ 	.word	0xffffffff


	//   ....[67]....
        /*037c*/ 	.word	0xffffffff


	//   ....[68]....
        /*0380*/ 	.word	0xffffffff


	//   ....[69]....
        /*0384*/ 	.word	0xffffffff


	//   ....[70]....
        /*0388*/ 	.word	0xffffffff


	//   ....[71]....
        /*038c*/ 	.word	0xffffffff


	//   ....[72]....
        /*0390*/ 	.word	0xffffffff


	//   ....[73]....
        /*0394*/ 	.word	0xffffffff


	//   ....[74]....
        /*0398*/ 	.word	0xffffffff


	//   ....[75]....
        /*039c*/ 	.word	0xffffffff


	//   ....[76]....
        /*03a0*/ 	.word	0xffffffff


	//   ....[77]....
        /*03a4*/ 	.word	0xffffffff


	//   ....[78]....
        /*03a8*/ 	.word	0xffffffff


	//   ....[79]....
        /*03ac*/ 	.word	0xffffffff


	//   ....[80]....
        /*03b0*/ 	.word	0xffffffff


	//   ....[81]....
        /*03b4*/ 	.word	0xffffffff


	//   ....[82]....
        /*03b8*/ 	.word	0xffffffff


	//   ....[83]....
        /*03bc*/ 	.word	0xffffffff


	//   ....[84]....
        /*03c0*/ 	.word	0xffffffff


	//   ....[85]....
        /*03c4*/ 	.word	0xffffffff


	//   ....[86]....
        /*03c8*/ 	.word	0xffffffff


	//   ....[87]....
        /*03cc*/ 	.word	0xffffffff


	//   ....[88]....
        /*03d0*/ 	.word	0xffffffff


	//   ....[89]....
        /*03d4*/ 	.word	0xffffffff


	//   ....[90]....
        /*03d8*/ 	.word	0xffffffff


	//   ....[91]....
        /*03dc*/ 	.word	0xffffffff


	//   ....[92]....
        /*03e0*/ 	.word	0xffffffff


	//   ....[93]....
        /*03e4*/ 	.word	0xffffffff


	//   ....[94]....
        /*03e8*/ 	.word	0xffffffff


	//   ....[95]....
        /*03ec*/ 	.word	0xffffffff


	//   ....[96]....
        /*03f0*/ 	.word	0xffffffff


	//   ....[97]....
        /*03f4*/ 	.word	0xffffffff


	//   ....[98]....
        /*03f8*/ 	.word	0xffffffff


	//   ....[99]....
        /*03fc*/ 	.word	0xffffffff


	//   ....[100]....
        /*0400*/ 	.word	0xffffffff


	//   ....[101]....
        /*0404*/ 	.word	0xffffffff


	//   ....[102]....
        /*0408*/ 	.word	0xffffffff


	//   ....[103]....
        /*040c*/ 	.word	0xffffffff


	//   ....[104]....
        /*0410*/ 	.word	0xffffffff


	//   ....[105]....
        /*0414*/ 	.word	0xffffffff


	//   ....[106]....
        /*0418*/ 	.word	0xffffffff


	//   ....[107]....
        /*041c*/ 	.word	0xffffffff


	//   ....[108]....
        /*0420*/ 	.word	0xffffffff


	//   ....[109]....
        /*0424*/ 	.word	0xffffffff


	//   ....[110]....
        /*0428*/ 	.word	0xffffffff


	//   ....[111]....
        /*042c*/ 	.word	0xffffffff


	//   ....[112]....
        /*0430*/ 	.word	0xffffffff


	//   ....[113]....
        /*0434*/ 	.word	0xffffffff


	//   ....[114]....
        /*0438*/ 	.word	0xffffffff


	//   ....[115]....
        /*043c*/ 	.word	0xffffffff


	//   ....[116]....
        /*0440*/ 	.word	0xffffffff


	//   ....[117]....
        /*0444*/ 	.word	0xffffffff


	//   ....[118]....
        /*0448*/ 	.word	0xffffffff


	//   ....[119]....
        /*044c*/ 	.word	0xffffffff


	//   ....[120]....
        /*0450*/ 	.word	0xffffffff


	//   ....[121]....
        /*0454*/ 	.word	0xffffffff


	//   ....[122]....
        /*0458*/ 	.word	0xffffffff


	//   ....[123]....
        /*045c*/ 	.word	0xffffffff


	//   ....[124]....
        /*0460*/ 	.word	0xffffffff


	//   ....[125]....
        /*0464*/ 	.word	0xffffffff


	//   ....[126]....
        /*0468*/ 	.word	0xffffffff


	//   ....[127]....
        /*046c*/ 	.word	0xffffffff


	//   ....[128]....
        /*0470*/ 	.word	0xffffffff


	//   ....[129]....
        /*0474*/ 	.word	0xffffffff


	//   ....[130]....
        /*0478*/ 	.word	0xffffffff


	//   ....[131]....
        /*047c*/ 	.word	0xffffffff


	//   ....[132]....
        /*0480*/ 	.word	0xffffffff


	//   ....[133]....
        /*0484*/ 	.word	0xffffffff


	//   ....[134]....
        /*0488*/ 	.word	0xffffffff


	//   ....[135]....
        /*048c*/ 	.word	0xffffffff


	//   ....[136]....
        /*0490*/ 	.word	0xffffffff


	//   ....[137]....
        /*0494*/ 	.word	0xffffffff


	//   ....[138]....
        /*0498*/ 	.word	0xffffffff


	//   ....[139]....
        /*049c*/ 	.word	0xffffffff


	//   ....[140]....
        /*04a0*/ 	.word	0xffffffff


	//   ....[141]....
        /*04a4*/ 	.word	0xffffffff


	//   ....[142]....
        /*04a8*/ 	.word	0xffffffff


	//   ....[143]....
        /*04ac*/ 	.word	0xffffffff


	//   ....[144]....
        /*04b0*/ 	.word	0xffffffff


	//   ....[145]....
        /*04b4*/ 	.word	0xffffffff


	//   ....[146]....
        /*04b8*/ 	.word	0xffffffff


	//   ....[147]....
        /*04bc*/ 	.word	0xffffffff


	//   ....[148]....
        /*04c0*/ 	.word	0xffffffff


	//   ....[149]....
        /*04c4*/ 	.word	0xffffffff


	//   ....[150]....
        /*04c8*/ 	.word	0xffffffff


	//   ....[151]....
        /*04cc*/ 	.word	0xffffffff


	//   ....[152]....
        /*04d0*/ 	.word	0xffffffff


	//   ....[153]....
        /*04d4*/ 	.word	0xffffffff


	//   ....[154]....
        /*04d8*/ 	.word	0xffffffff


	//   ....[155]....
        /*04dc*/ 	.word	0xffffffff


	//   ....[156]....
        /*04e0*/ 	.word	0xffffffff


	//   ....[157]....
        /*04e4*/ 	.word	0xffffffff


	//   ....[158]....
        /*04e8*/ 	.word	0xffffffff


	//   ....[159]....
        /*04ec*/ 	.word	0xffffffff


	//   ....[160]....
        /*04f0*/ 	.word	0xffffffff


	//   ....[161]....
        /*04f4*/ 	.word	0xffffffff


	//   ....[162]....
        /*04f8*/ 	.word	0xffffffff


	//   ....[163]....
        /*04fc*/ 	.word	0xffffffff


	//   ....[164]....
        /*0500*/ 	.word	0xffffffff


	//   ....[165]....
        /*0504*/ 	.word	0xffffffff


	//   ....[166]....
        /*0508*/ 	.word	0xffffffff


	//   ....[167]....
        /*050c*/ 	.word	0xffffffff


	//   ....[168]....
        /*0510*/ 	.word	0xffffffff


	//   ....[169]....
        /*0514*/ 	.word	0xffffffff


	//   ....[170]....
        /*0518*/ 	.word	0xffffffff


	//   ....[171]....
        /*051c*/ 	.word	0xffffffff


	//   ....[172]....
        /*0520*/ 	.word	0xffffffff


	//   ....[173]....
        /*0524*/ 	.word	0xffffffff


	//   ....[174]....
        /*0528*/ 	.word	0xffffffff


	//   ....[175]....
        /*052c*/ 	.word	0xffffffff


	//   ....[176]....
        /*0530*/ 	.word	0xffffffff


	//   ....[177]....
        /*0534*/ 	.word	0xffffffff


	//   ....[178]....
        /*0538*/ 	.word	0xffffffff


	//   ....[179]....
        /*053c*/ 	.word	0xffffffff


	//   ....[180]....
        /*0540*/ 	.word	0xffffffff


	//   ....[181]....
        /*0544*/ 	.word	0xffffffff


	//   ....[182]....
        /*0548*/ 	.word	0xffffffff


	//   ....[183]....
        /*054c*/ 	.word	0xffffffff


	//   ....[184]....
        /*0550*/ 	.word	0xffffffff


	//   ....[185]....
        /*0554*/ 	.word	0xffffffff


	//   ....[186]....
        /*0558*/ 	.word	0xffffffff


	//   ....[187]....
        /*055c*/ 	.word	0xffffffff


	//   ....[188]....
        /*0560*/ 	.word	0xffffffff


	//   ....[189]....
        /*0564*/ 	.word	0xffffffff


	//   ....[190]....
        /*0568*/ 	.word	0xffffffff


	//   ....[191]....
        /*056c*/ 	.word	0xffffffff


	//   ....[192]....
        /*0570*/ 	.word	0xffffffff


	//   ....[193]....
        /*0574*/ 	.word	0xffffffff


	//   ....[194]....
        /*0578*/ 	.word	0xffffffff


	//   ....[195]....
        /*057c*/ 	.word	0xffffffff


	//   ....[196]....
        /*0580*/ 	.word	0xffffffff


	//   ....[197]....
        /*0584*/ 	.word	0xffffffff


	//   ....[198]....
        /*0588*/ 	.word	0xffffffff


	//   ....[199]....
        /*058c*/ 	.word	0xffffffff


	//   ....[200]....
        /*0590*/ 	.word	0xffffffff


	//   ....[201]....
        /*0594*/ 	.word	0xffffffff


	//   ....[202]....
        /*0598*/ 	.word	0xffffffff


	//   ....[203]....
        /*059c*/ 	.word	0xffffffff


	//   ....[204]....
        /*05a0*/ 	.word	0xffffffff


	//   ....[205]....
        /*05a4*/ 	.word	0xffffffff


	//   ....[206]....
        /*05a8*/ 	.word	0xffffffff


	//   ....[207]....
        /*05ac*/ 	.word	0xffffffff


	//   ....[208]....
        /*05b0*/ 	.word	0xffffffff


	//   ....[209]....
        /*05b4*/ 	.word	0xffffffff


	//   ....[210]....
        /*05b8*/ 	.word	0xffffffff


	//   ....[211]....
        /*05bc*/ 	.word	0xffffffff


	//   ....[212]....
        /*05c0*/ 	.word	0xffffffff


	//   ....[213]....
        /*05c4*/ 	.word	0xffffffff


	//   ....[214]....
        /*05c8*/ 	.word	0xffffffff


	//   ....[215]....
        /*05cc*/ 	.word	0xffffffff


	//----- nvinfo : EIATTR_COOP_GROUP_INSTR_OFFSETS
	.align		4
.L_188:
        /*05d0*/ 	.byte	0x04, 0x28
        /*05d2*/ 	.short	(.L_190 - .L_189)


	//   ....[0]....
.L_189:
        /*05d4*/ 	.word	0x00000e50


	//   ....[1]....
        /*05d8*/ 	.word	0x00000e80


	//   ....[2]....
        /*05dc*/ 	.word	0x00000eb0


	//   ....[3]....
        /*05e0*/ 	.word	0x00000ee0


	//   ....[4]....
        /*05e4*/ 	.word	0x00000f10


	//   ....[5]....
        /*05e8*/ 	.word	0x00000f30


	//   ....[6]....
        /*05ec*/ 	.word	0x00000f50


	//   ....[7]....
        /*05f0*/ 	.word	0x00000f70


	//   ....[8]....
        /*05f4*/ 	.word	0x00000fa0


	//   ....[9]....
        /*05f8*/ 	.word	0x00000ff0


	//   ....[10]....
        /*05fc*/ 	.word	0x00001070


	//   ....[11]....
        /*0600*/ 	.word	0x00001090


	//   ....[12]....
        /*0604*/ 	.word	0x000010e0


	//   ....[13]....
        /*0608*/ 	.word	0x000011a0


	//   ....[14]....
        /*060c*/ 	.word	0x000011d0


	//   ....[15]....
        /*0610*/ 	.word	0x00001200


	//   ....[16]....
        /*0614*/ 	.word	0x00001580


	//   ....[17]....
        /*0618*/ 	.word	0x000015b0


	//   ....[18]....
        /*061c*/ 	.word	0x000015c0


	//   ....[19]....
        /*0620*/ 	.word	0x000015d0


	//   ....[20]....
        /*0624*/ 	.word	0x000015e0


	//   ....[21]....
        /*0628*/ 	.word	0x000015f0


	//   ....[22]....
        /*062c*/ 	.word	0x00001600


	//   ....[23]....
        /*0630*/ 	.word	0x00001610


	//   ....[24]....
        /*0634*/ 	.word	0x00001630


	//   ....[25]....
        /*0638*/ 	.word	0x00001650


	//   ....[26]....
        /*063c*/ 	.word	0x00001690


	//   ....[27]....
        /*0640*/ 	.word	0x000016a0


	//   ....[28]....
        /*0644*/ 	.word	0x00001b30


	//   ....[29]....
        /*0648*/ 	.word	0x00001b60


	//   ....[30]....
        /*064c*/ 	.word	0x00001ba0


	//   ....[31]....
        /*0650*/ 	.word	0x00001bc0


	//   ....[32]....
        /*0654*/ 	.word	0x00001bf0


	//   ....[33]....
        /*0658*/ 	.word	0x00001c20


	//   ....[34]....
        /*065c*/ 	.word	0x00001c60


	//   ....[35]....
        /*0660*/ 	.word	0x00001c90


	//   ....[36]....
        /*0664*/ 	.word	0x00001cc0


	//   ....[37]....
        /*0668*/ 	.word	0x00001ce0


	//   ....[38]....
        /*066c*/ 	.word	0x00001d00


	//   ....[39]....
        /*0670*/ 	.word	0x00001d10


	//   ....[40]....
        /*0674*/ 	.word	0x00002890


	//   ....[41]....
        /*0678*/ 	.word	0x000028a0


	//   ....[42]....
        /*067c*/ 	.word	0x000028b0


	//   ....[43]....
        /*0680*/ 	.word	0x000028c0


	//   ....[44]....
        /*0684*/ 	.word	0x000028d0


	//   ....[45]....
        /*0688*/ 	.word	0x000028e0


	//   ....[46]....
        /*068c*/ 	.word	0x000028f0


	//   ....[47]....
        /*0690*/ 	.word	0x00002900


	//   ....[48]....
        /*0694*/ 	.word	0x00002920


	//   ....[49]....
        /*0698*/ 	.word	0x00002950


	//   ....[50]....
        /*069c*/ 	.word	0x00002970


	//   ....[51]....
        /*06a0*/ 	.word	0x00002990


	//   ....[52]....
        /*06a4*/ 	.word	0x00002fa0


	//   ....[53]....
        /*06a8*/ 	.word	0x00003b10


	//   ....[54]....
        /*06ac*/ 	.word	0x00004a40


	//   ....[55]....
        /*06b0*/ 	.word	0x00005560


	//   ....[56]....
        /*06b4*/ 	.word	0x00005d50


	//   ....[57]....
        /*06b8*/ 	.word	0x00005d90


	//   ....[58]....
        /*06bc*/ 	.word	0x00005ea0


	//   ....[59]....
        /*06c0*/ 	.word	0x00005ee0


	//   ....[60]....
        /*06c4*/ 	.word	0x00006bf0


	//   ....[61]....
        /*06c8*/ 	.word	0x00006cc0


	//   ....[62]....
        /*06cc*/ 	.word	0x00006ed0


	//   ....[63]....
        /*06d0*/ 	.word	0x00006f50


	//   ....[64]....
        /*06d4*/ 	.word	0x000093b0


	//   ....[65]....
        /*06d8*/ 	.word	0x000093c0


	//   ....[66]....
        /*06dc*/ 	.word	0x000093d0


	//   ....[67]....
        /*06e0*/ 	.word	0x000093e0


	//   ....[68]....
        /*06e4*/ 	.word	0x000093f0


	//   ....[69]....
        /*06e8*/ 	.word	0x00009400


	//   ....[70]....
        /*06ec*/ 	.word	0x00009410


	//   ....[71]....
        /*06f0*/ 	.word	0x00009420


	//   ....[72]....
        /*06f4*/ 	.word	0x00009430


	//   ....[73]....
        /*06f8*/ 	.word	0x00009440


	//   ....[74]....
        /*06fc*/ 	.word	0x00009450


	//   ....[75]....
        /*0700*/ 	.word	0x00009460


	//   ....[76]....
        /*0704*/ 	.word	0x0000aaf0


	//   ....[77]....
        /*0708*/ 	.word	0x0000ab00


	//   ....[78]....
        /*070c*/ 	.word	0x0000ab10


	//   ....[79]....
        /*0710*/ 	.word	0x0000ab20


	//   ....[80]....
        /*0714*/ 	.word	0x0000ab30


	//   ....[81]....
        /*0718*/ 	.word	0x0000ab40


	//   ....[82]....
        /*071c*/ 	.word	0x0000ab50


	//   ....[83]....
        /*0720*/ 	.word	0x0000ab70


	//   ....[84]....
        /*0724*/ 	.word	0x0000ab90


	//   ....[85]....
        /*0728*/ 	.word	0x0000abd0


	//   ....[86]....
        /*072c*/ 	.word	0x0000abf0


	//   ....[87]....
        /*0730*/ 	.word	0x0000ac10


	//   ....[88]....
        /*0734*/ 	.word	0x0000ad80


	//   ....[89]....
        /*0738*/ 	.word	0x0000afc0


	//   ....[90]....
        /*073c*/ 	.word	0x0000b900


	//   ....[91]....
        /*0740*/ 	.word	0x0000c0c0


	//   ....[92]....
        /*0744*/ 	.word	0x0000cae0


	//   ....[93]....
        /*0748*/ 	.word	0x0000cb00


	//   ....[94]....
        /*074c*/ 	.word	0x0000d130


	//   ....[95]....
        /*0750*/ 	.word	0x0000d330


	//   ....[96]....
        /*0754*/ 	.word	0x0000d380


	//   ....[97]....
        /*0758*/ 	.word	0x0000d4b0


	//   ....[98]....
        /*075c*/ 	.word	0x0000d7d0


	//   ....[99]....
        /*0760*/ 	.word	0x0000d860


	//   ....[100]....
        /*0764*/ 	.word	0x00010140


	//   ....[101]....
        /*0768*/ 	.word	0x00010150


	//   ....[102]....
        /*076c*/ 	.word	0x00010160


	//   ....[103]....
        /*0770*/ 	.word	0x00010170


	//   ....[104]....
        /*0774*/ 	.word	0x00010180


	//   ....[105]....
        /*0778*/ 	.word	0x00010190


	//   ....[106]....
        /*077c*/ 	.word	0x000101a0


	//   ....[107]....
        /*0780*/ 	.word	0x000101b0


	//   ....[108]....
        /*0784*/ 	.word	0x000101c0


	//   ....[109]....
        /*0788*/ 	.word	0x000101d0


	//   ....[110]....
        /*078c*/ 	.word	0x000101e0


	//   ....[111]....
        /*0790*/ 	.word	0x000101f0


	//   ....[112]....
        /*0794*/ 	.word	0x00011860


	//   ....[113]....
        /*0798*/ 	.word	0x00011870


	//   ....[114]....
        /*079c*/ 	.word	0x00011880


	//   ....[115]....
        /*07a0*/ 	.word	0x00011890


	//   ....[116]....
        /*07a4*/ 	.word	0x000118a0


	//   ....[117]....
        /*07a8*/ 	.word	0x000118b0


	//   ....[118]....
        /*07ac*/ 	.word	0x000118c0


	//   ....[119]....
        /*07b0*/ 	.word	0x000118d0


	//   ....[120]....
        /*07b4*/ 	.word	0x000118f0


	//   ....[121]....
        /*07b8*/ 	.word	0x00011920


	//   ....[122]....
        /*07bc*/ 	.word	0x00011960


	//   ....[123]....
        /*07c0*/ 	.word	0x00011980


	//   ....[124]....
        /*07c4*/ 	.word	0x00011ea0


	//   ....[125]....
        /*07c8*/ 	.word	0x00011f50


	//   ....[126]....
        /*07cc*/ 	.word	0x00012050


	//   ....[127]....
        /*07d0*/ 	.word	0x000120a0


	//   ....[128]....
        /*07d4*/ 	.word	0x000120f0


	//   ....[129]....
        /*07d8*/ 	.word	0x00012200


	//   ....[130]....
        /*07dc*/ 	.word	0x000122a0


	//   ....[131]....
        /*07e0*/ 	.word	0x00012500


	//   ....[132]....
        /*07e4*/ 	.word	0x00014e30


	//   ....[133]....
        /*07e8*/ 	.word	0x00014e60


	//   ....[134]....
        /*07ec*/ 	.word	0x00014e80


	//   ....[135]....
        /*07f0*/ 	.word	0x00014ec0


	//   ....[136]....
        /*07f4*/ 	.word	0x00014ee0


	//   ....[137]....
        /*07f8*/ 	.word	0x00014f00


	//   ....[138]....
        /*07fc*/ 	.word	0x00014f20


	//   ....[139]....
        /*0800*/ 	.word	0x00014f40


	//   ....[140]....
        /*0804*/ 	.word	0x00014f60


	//   ....[141]....
        /*0808*/ 	.word	0x00014f80


	//   ....[142]....
        /*080c*/ 	.word	0x00014fa0


	//   ....[143]....
        /*0810*/ 	.word	0x00014fc0


	//   ....[144]....
        /*0814*/ 	.word	0x000163c0


	//   ....[145]....
        /*0818*/ 	.word	0x000163d0


	//   ....[146]....
        /*081c*/ 	.word	0x000163e0


	//   ....[147]....
        /*0820*/ 	.word	0x000163f0


	//   ....[148]....
        /*0824*/ 	.word	0x00016400


	//   ....[149]....
        /*0828*/ 	.word	0x00016410


	//   ....[150]....
        /*082c*/ 	.word	0x00016420


	//   ....[151]....
        /*0830*/ 	.word	0x00016440


	//   ....[152]....
        /*0834*/ 	.word	0x00016460


	//   ....[153]....
        /*0838*/ 	.word	0x000164a0


	//   ....[154]....
        /*083c*/ 	.word	0x000164c0


	//   ....[155]....
        /*0840*/ 	.word	0x000164e0


	//   ....[156]....
        /*0844*/ 	.word	0x00016650


	//   ....[157]....
        /*0848*/ 	.word	0x00016fa0


	//   ....[158]....
        /*084c*/ 	.word	0x000171a0


	//   ....[159]....
        /*0850*/ 	.word	0x00017950


	//   ....[160]....
        /*0854*/ 	.word	0x00018380


	//   ....[161]....
        /*0858*/ 	.word	0x00018760


	//   ....[162]....
        /*085c*/ 	.word	0x000187b0


	//   ....[163]....
        /*0860*/ 	.word	0x000188b0


	//   ....[164]....
        /*0864*/ 	.word	0x00018e90


	//   ....[165]....
        /*0868*/ 	.word	0x00018f10


	//   ....[166]....
        /*086c*/ 	.word	0x00018f40


	//   ....[167]....
        /*0870*/ 	.word	0x000190c0


	//   ....[168]....
        /*0874*/ 	.word	0x0001b540


	//   ....[169]....
        /*0878*/ 	.word	0x0001b550


	//   ....[170]....
        /*087c*/ 	.word	0x0001b560


	//   ....[171]....
        /*0880*/ 	.word	0x0001b570


	//   ....[172]....
        /*0884*/ 	.word	0x0001b5a0


	//   ....[173]....
        /*0888*/ 	.word	0x0001b5c0


	//   ....[174]....
        /*088c*/ 	.word	0x0001b5e0


	//   ....[175]....
        /*0890*/ 	.word	0x0001b5f0


	//   ....[176]....
        /*0894*/ 	.word	0x0001c550


	//   ....[177]....
        /*0898*/ 	.word	0x0001c710


	//   ....[178]....
        /*089c*/ 	.word	0x0001c740


	//   ....[179]....
        /*08a0*/ 	.word	0x0001c770


	//   ....[180]....
        /*08a4*/ 	.word	0x0001c7a0


	//   ....[181]....
        /*08a8*/ 	.word	0x0001c7d0


	//   ....[182]....
        /*08ac*/ 	.word	0x0001c8a0


	//   ....[183]....
        /*08b0*/ 	.word	0x0001c8b0


	//   ....[184]....
        /*08b4*/ 	.word	0x0001c8e0


	//   ....[185]....
        /*08b8*/ 	.word	0x0001c910


	//   ....[186]....
        /*08bc*/ 	.word	0x0001c940


	//   ....[187]....
        /*08c0*/ 	.word	0x0001c950


	//   ....[188]....
        /*08c4*/ 	.word	0x0001c960


	//   ....[189]....
        /*08c8*/ 	.word	0x0001c970


	//   ....[190]....
        /*08cc*/ 	.word	0x0001ca90


	//   ....[191]....
        /*08d0*/ 	.word	0x0001caa0


	//   ....[192]....
        /*08d4*/ 	.word	0x0001cb30


	//   ....[193]....
        /*08d8*/ 	.word	0x0001cb50


	//   ....[194]....
        /*08dc*/ 	.word	0x0001cba0


	//   ....[195]....
        /*08e0*/ 	.word	0x0001cbb0


	//   ....[196]....
        /*08e4*/ 	.word	0x0001cbc0


	//   ....[197]....
        /*08e8*/ 	.word	0x0001ccb0


	//   ....[198]....
        /*08ec*/ 	.word	0x0001cde0


	//   ....[199]....
        /*08f0*/ 	.word	0x0001ce00


	//   ....[200]....
        /*08f4*/ 	.word	0x0001d380


	//   ....[201]....
        /*08f8*/ 	.word	0x0001d3c0


	//   ....[202]....
        /*08fc*/ 	.word	0x0001d3f0


	//   ....[203]....
        /*0900*/ 	.word	0x0001d420


	//   ....[204]....
        /*0904*/ 	.word	0x0001d450


	//   ....[205]....
        /*0908*/ 	.word	0x0001d480


	//   ....[206]....
        /*090c*/ 	.word	0x0001d4b0


	//   ....[207]....
        /*0910*/ 	.word	0x0001d4d0


	//   ....[208]....
        /*0914*/ 	.word	0x0001d4f0


	//   ....[209]....
        /*0918*/ 	.word	0x0001d520


	//   ....[210]....
        /*091c*/ 	.word	0x0001d530


	//   ....[211]....
        /*0920*/ 	.word	0x0001d540


	//   ....[212]....
        /*0924*/ 	.word	0x0001d550


	//   ....[213]....
        /*0928*/ 	.word	0x0001d560


	//   ....[214]....
        /*092c*/ 	.word	0x0001d590


	//   ....[215]....
        /*0930*/ 	.word	0x0001d5b0


	//----- nvinfo : EIATTR_EXIT_INSTR_OFFSETS
	.align		4
.L_190:
        /*0934*/ 	.byte	0x04, 0x1c
        /*0936*/ 	.short	(.L_192 - .L_191)


	//   ....[0]....
.L_191:
        /*0938*/ 	.word	0x00000040


	//   ....[1]....
        /*093c*/ 	.word	0x0001ce20


	//   ....[2]....
        /*0940*/ 	.word	0x0001ce60


	//   ....[3]....
        /*0944*/ 	.word	0x0001d710


	//   ....[4]....
        /*0948*/ 	.word	0x0001d750


	//----- nvinfo : EIATTR_CTAIDZ_USED
	.align		4
.L_192:
        /*094c*/ 	.byte	0x01, 0x04
	.zero		2


	//----- nvinfo : EIATTR_MAX_THREADS
	.align		4
        /*0950*/ 	.byte	0x04, 0x05
        /*0952*/ 	.short	(.L_194 - .L_193)
.L_193:
        /*0954*/ 	.word	0x00000080
        /*0958*/ 	.word	0x00000001
        /*095c*/ 	.word	0x00000001


	//----- nvinfo : EIATTR_CRS_STACK_SIZE
	.align		4
.L_194:
        /*0960*/ 	.byte	0x04, 0x1e
        /*0962*/ 	.short	(.L_196 - .L_195)
.L_195:
        /*0964*/ 	.word	0x00000000
.L_196:


//--------------------- .nv.info._ZN7cutlass13device_kernelIN5flash19enable_sm80_to_sm89INS1_16FlashAttnFwdSm80INS1_25CollectiveMainloopFwdSm80ILi4ELi1ELb0EN4cute5tupleIJNS5_1CILi128EEENS7_ILi96EEENS7_ILi64EEEEEELi64ENS_10bfloat16_tEfNS_4arch4Sm80ELb0ELb1ELb1ELb1ELb1ELb0ELb1ELb0EEENS1_21CollectiveEpilogueFwdINS6_IJS8_SA_S9_EEENS6_IJNS7_ILi1EEESI_SI_EEESC_SE_Li128ELb1ELb1ELb0ELb0EEENS1_19SingleTileSchedulerILb1ELb0ELb1ELi128EEEEEEEEEvNT_6ParamsE --------------------------
	.section	.nv.info._ZN7cutlass13device_kernelIN5flash19enable_sm80_to_sm89INS1_16FlashAttnFwdSm80INS1_25CollectiveMainloopFwdSm80ILi4ELi1ELb0EN4cute5tupleIJNS5_1CILi128EEENS7_ILi96EEENS7_ILi64EEEEEELi64ENS_10bfloat16_tEfNS_4arch4Sm80ELb0ELb1ELb1ELb1ELb1ELb0ELb1ELb0EEENS1_21CollectiveEpilogueFwdINS6_IJS8_SA_S9_EEENS6_IJNS7_ILi1EEESI_SI_EEESC_SE_Li128ELb1ELb1ELb0ELb0EEENS1_19SingleTileSchedulerILb1ELb0ELb1ELi128EEEEEEEEEvNT_6ParamsE,"",@"SHT_CUDA_INFO"
	.sectionflags	@""
	.align	4


	//----- nvinfo : EIATTR_CUDA_API_VERSION
	.align		4
        /*0000*/ 	.byte	0x04, 0x37
        /*0002*/ 	.short	(.L_198 - .L_197)
.L_197:
        /*0004*/ 	.word	0x00000082


	//----- nvinfo : EIATTR_SW2861232_WAR
	.align		4
.L_198:
        /*0008*/ 	.byte	0x01, 0x35
	.zero		2


	//----- nvinfo : EIATTR_PARAM_CBANK
	.align		4
        /*000c*/ 	.byte	0x04, 0x0a
        /*000e*/ 	.short	(.L_200 - .L_199)
	.align		4
.L_199:
        /*0010*/ 	.word	index@(.nv.constant0._ZN7cutlass13device_kernelIN5flash19enable_sm80_to_sm89INS1_16FlashAttnFwdSm80INS1_25CollectiveMainloopFwdSm80ILi4ELi1ELb0EN4cute5tupleIJNS5_1CILi128EEENS7_ILi96EEENS7_ILi64EEEEEELi64ENS_10bfloat16_tEfNS_4arch4Sm80ELb0ELb1ELb1ELb1ELb1ELb0ELb1ELb0EEENS1_21CollectiveEpilogueFwdINS6_IJS8_SA_S9_EEENS6_IJNS7_ILi1EEESI_SI_EEESC_SE_Li128ELb1ELb1ELb0ELb0EEENS1_19SingleTileSchedulerILb1ELb0ELb1ELi128EEEEEEEEEvNT_6ParamsE)
        /*0014*/ 	.short	0x0160
        /*0016*/ 	.short	0x0418


	//----- nvinfo : EIATTR_CBANK_PARAM_SIZE
	.align		4
.L_200:
        /*0018*/ 	.byte	0x03, 0x19
        /*001a*/ 	.short	0x0418


	//----- nvinfo : EIATTR_KPARAM_INFO
	.align		4
        /*001c*/ 	.byte	0x04, 0x17
        /*001e*/ 	.short	(.L_202 - .L_201)
.L_201:
        /*0020*/ 	.word	0x00000000
        /*0024*/ 	.short	0x0000
        /*0026*/ 	.short	0x0000
        /*0028*/ 	.byte	0x00, 0xf0, 0x61, 0x10


	//----- nvinfo : EIATTR_MAXREG_COUNT
	.align		4
.L_202:
        /*002c*/ 	.byte	0x03, 0x1b
        /*002e*/ 	.short	0x00ff


	//----- nvinfo : EIATTR_NUM_BARRIERS
	.align		4
        /*0030*/ 	.byte	0x02, 0x4c
        /*0032*/ 	.byte	0x02
	.zero		1


	//----- nvinfo : EIATTR_ANNOTATIONS
	.align		4
        /*0034*/ 	.byte	0x04, 0x55
        /*0036*/ 	.short	(.L_204 - .L_203)


	//   ....[0]....
.L_203:
        /* <DEDUP_REMOVED lines=34> */


	//----- nvinfo : EIATTR_MERCURY_ISA_VERSION
	.align		4
.L_204:
        /*0248*/ 	.byte	0x03, 0x5f
        /*024a*/ 	.short	0x0000


	//----- nvinfo : EIATTR_COOP_GROUP_MASK_REGIDS
	.align		4
        /*024c*/ 	.byte	0x04, 0x29
        /*024e*/ 	.short	(.L_206 - .L_205)


	//   ....[0]....
.L_205:
        /*0250*/ 	.word	0xffffffff


	//   ....[1]....
        /*0254*/ 	.word	0xffffffff


	//   ....[2]....
        /*0258*/ 	.word	0xffffffff


	//   ....[3]....
        /*025c*/ 	.word	0xffffffff


	//   ....[4]....
        /*0260*/ 	.word	0xffffffff


	//   ....[5]....
        /*0264*/ 	.word	0xffffffff


	//   ....[6]....
        /*0268*/ 	.word	0xffffffff


	//   ....[7]....
        /*026c*/ 	.word	0xffffffff


	//   ....[8]....
        /*0270*/ 	.word	0xffffffff


	//   ....[9]....
        /*0274*/ 	.word	0xffffffff


	//   ....[10]....
        /*0278*/ 	.word	0xffffffff


	//   ....[11]....
        /*027c*/ 	.word	0xffffffff


	//   ....[12]....
        /*0280*/ 	.word	0xffffffff


	//   ....[13]....
        /*0284*/ 	.word	0xffffffff


	//   ....[14]....
        /*0288*/ 	.word	0xffffffff


	//   ....[15]....
        /*028c*/ 	.word	0xffffffff


	//   ....[16]....
        /*0290*/ 	.word	0xffffffff


	//   ....[17]....
        /*0294*/ 	.word	0xffffffff


	//   ....[18]....
        /*0298*/ 	.word	0xffffffff


	//   ....[19]....
        /*029c*/ 	.word	0xffffffff


	//   ....[20]....
        /*02a0*/ 	.word	0xffffffff


	//   ....[21]....
        /*02a4*/ 	.word	0xffffffff


	//   ....[22]....
        /*02a8*/ 	.word	0xffffffff


	//   ....[23]....
        /*02ac*/ 	.word	0xffffffff


	//   ....[24]....
        /*02b0*/ 	.word	0xffffffff


	//   ....[25]....
        /*02b4*/ 	.word	0xffffffff


	//   ....[26]....
        /*02b8*/ 	.word	0xffffffff


	//   ....[27]....
        /*02bc*/ 	.word	0xffffffff


	//   ....[28]....
        /*02c0*/ 	.word	0xffffffff


	//   ....[29]....
        /*02c4*/ 	.word	0xffffffff


	//   ....[30]....
        /*02c8*/ 	.word	0xffffffff


	//   ....[31]....
        /*02cc*/ 	.word	0xffffffff


	//   ....[32]....
        /*02d0*/ 	.word	0xffffffff


	//   ....[33]....
        /*02d4*/ 	.word	0xffffffff


	//   ....[34]....
        /*02d8*/ 	.word	0xffffffff


	//   ....[35]....
        /*02dc*/ 	.word	0xffffffff


	//   ....[36]....
        /*02e0*/ 	.word	0xffffffff


	//   ....[37]....
        /*02e4*/ 	.word	0xffffffff


	//   ....[38]....
        /*02e8*/ 	.word	0xffffffff


	//   ....[39]....
        /*02ec*/ 	.word	0xffffffff


	//   ....[40]....
        /*02f0*/ 	.word	0xffffffff


	//   ....[41]....
        /*02f4*/ 	.word	0xffffffff


	//   ....[42]....
        /*02f8*/ 	.word	0xffffffff


	//   ....[43]....
        /*02fc*/ 	.word	0xffffffff


	//   ....[44]....
        /*0300*/ 	.word	0xffffffff


	//   ....[45]....
        /*0304*/ 	.word	0xffffffff


	//   ....[46]....
        /*0308*/ 	.word	0xffffffff


	//   ....[47]....
        /*030c*/ 	.word	0xffffffff


	//   ....[48]....
        /*0310*/ 	.word	0xffffffff


	//   ....[49]....
        /*0314*/ 	.word	0xffffffff


	//   ....[50]....
        /*0318*/ 	.word	0xffffffff


	//   ....[51]....
        /*031c*/ 	.word	0xffffffff


	//   ....[52]....
        /*0320*/ 	.word	0xffffffff


	//   ....[53]....
        /*0324*/ 	.word	0xffffffff


	//   ....[54]....
        /*0328*/ 	.word	0xffffffff


	//   ....[55]....
        /*032c*/ 	.word	0xffffffff


	//   ....[56]....
        /*0330*/ 	.word	0xffffffff


	//   ....[57]....
        /*0334*/ 	.word	0xffffffff


	//   ....[58]....
        /*0338*/ 	.word	0xffffffff


	//   ....[59]....
        /*033c*/ 	.word	0xffffffff


	//   ....[60]....
        /*0340*/ 	.word	0xffffffff


	//   ....[61]....
        /*0344*/ 	.word	0xffffffff


	//   ....[62]....
        /*0348*/ 	.word	0xffffffff


	//   ....[63]....
        /*034c*/ 	.word	0xffffffff


	//   ....[64]....
        /*0350*/ 	.word	0xffffffff


	//   ....[65]....
        /*0354*/ 	.word	0xffffffff


	//   ....[66]....
        /*0358*/ 	.word	0xffffffff


	//   ....[67]....
        /*035c*/ 	.word	0xffffffff


	//   ....[68]....
        /*0360*/ 	.word	0xffffffff


	//   ....[69]....
        /*0364*/ 	.word	0xffffffff


	//   ....[70]....
        /*0368*/ 	.word	0xffffffff


	//   ....[71]....
        /*036c*/ 	.word	0xffffffff


	//   ....[72]....
        /*0370*/ 	.word	0xffffffff


	//   ....[73]....
        /*0374*/ 	.word	0xffffffff


	//   ....[74]....
        /*0378*/ 	.word	0xffffffff


	//   ....[75]....
        /*037c*/ 	.word	0xffffffff


	//   ....[76]....
        /*0380*/ 	.word	0xffffffff


	//   ....[77]....
        /*0384*/ 	.word	0xffffffff


	//   ....[78]....
        /*0388*/ 	.word	0xffffffff


	//   ....[79]....
        /*038c*/ 	.word	0xffffffff


	//   ....[80]....
        /*0390*/ 	.word	0xffffffff


	//   ....[81]....
        /*0394*/ 	.word	0xffffffff


	//   ....[82]....
        /*0398*/ 	.word	0xffffffff


	//   ....[83]....
        /*039c*/ 	.word	0xffffffff


	//   ....[84]....
        /*03a0*/ 	.word	0xffffffff


	//   ....[85]....
        /*03a4*/ 	.word	0xffffffff


	//   ....[86]....
        /*03a8*/ 	.word	0xffffffff


	//   ....[87]....
        /*03ac*/ 	.word	0xffffffff


	//   ....[88]....
        /*03b0*/ 	.word	0xffffffff


	//   ....[89]....
        /*03b4*/ 	.word	0xffffffff


	//   ....[90]....
        /*03b8*/ 	.word	0xffffffff


	//   ....[91]....
        /*03bc*/ 	.word	0xffffffff


	//   ....[92]....
        /*03c0*/ 	.word	0xffffffff


	//   ....[93]....
        /*03c4*/ 	.word	0xffffffff


	//   ....[94]....
        /*03c8*/ 	.word	0xffffffff


	//   ....[95]....
        /*03cc*/ 	.word	0xffffffff


	//   ....[96]....
        /*03d0*/ 	.word	0xffffffff


	//   ....[97]....
        /*03d4*/ 	.word	0xffffffff


	//   ....[98]....
        /*03d8*/ 	.word	0xffffffff


	//   ....[99]....
        /*03dc*/ 	.word	0xffffffff


	//   ....[100]....
        /*03e0*/ 	.word	0xffffffff


	//   ....[101]....
        /*03e4*/ 	.word	0xffffffff


	//   ....[102]....
        /*03e8*/ 	.word	0xffffffff


	//   ....[103]....
        /*03ec*/ 	.word	0xffffffff


	//   ....[104]....
        /*03f0*/ 	.word	0xffffffff


	//   ....[105]....
        /*03f4*/ 	.word	0xffffffff


	//   ....[106]....
        /*03f8*/ 	.word	0xffffffff


	//   ....[107]....
        /*03fc*/ 	.word	0xffffffff


	//   ....[108]....
        /*0400*/ 	.word	0xffffffff


	//   ....[109]....
        /*0404*/ 	.word	0xffffffff


	//   ....[110]....
        /*0408*/ 	.word	0xffffffff


	//   ....[111]....
        /*040c*/ 	.word	0xffffffff


	//   ....[112]....
        /*0410*/ 	.word	0xffffffff


	//   ....[113]....
        /*0414*/ 	.word	0xffffffff


	//   ....[114]....
        /*0418*/ 	.word	0xffffffff


	//   ....[115]....
        /*041c*/ 	.word	0xffffffff


	//   ....[116]....
        /*0420*/ 	.word	0xffffffff


	//   ....[117]....
        /*0424*/ 	.word	0xffffffff


	//   ....[118]....
        /*0428*/ 	.word	0xffffffff


	//   ....[119]....
        /*042c*/ 	.word	0xffffffff


	//   ....[120]....
        /*0430*/ 	.word	0xffffffff


	//   ....[121]....
        /*0434*/ 	.word	0xffffffff


	//   ....[122]....
        /*0438*/ 	.word	0xffffffff


	//   ....[123]....
        /*043c*/ 	.word	0xffffffff


	//   ....[124]....
        /*0440*/ 	.word	0xffffffff


	//   ....[125]....
        /*0444*/ 	.word	0xffffffff


	//   ....[126]....
        /*0448*/ 	.word	0xffffffff


	//   ....[127]....
        /*044c*/ 	.word	0xffffffff


	//   ....[128]....
        /*0450*/ 	.word	0xffffffff


	//   ....[129]....
        /*0454*/ 	.word	0xffffffff


	//   ....[130]....
        /*0458*/ 	.word	0xffffffff


	//   ....[131]....
        /*045c*/ 	.word	0xffffffff


	//   ....[132]....
        /*0460*/ 	.word	0xffffffff


	//   ....[133]....
        /*0464*/ 	.word	0xffffffff


	//   ....[134]....
        /*0468*/ 	.word	0xffffffff


	//   ....[135]....
        /*046c*/ 	.word	0xffffffff


	//   ....[136]....
        /*0470*/ 	.word	0xffffffff


	//   ....[137]....
        /*0474*/ 	.word	0xffffffff


	//   ....[138]....
        /*0478*/ 	.word	0xffffffff


	//   ....[139]....
        /*047c*/ 	.word	0xffffffff


	//   ....[140]....
        /*0480*/ 	.word	0xffffffff


	//   ....[141]....
        /*0484*/ 	.word	0xffffffff


	//   ....[142]....
        /*0488*/ 	.word	0xffffffff


	//   ....[143]....
        /*048c*/ 	.word	0xffffffff


	//   ....[144]....
        /*0490*/ 	.word	0xffffffff


	//   ....[145]....
        /*0494*/ 	.word	0xffffffff


	//   ....[146]....
        /*0498*/ 	.word	0xffffffff


	//   ....[147]....
        /*049c*/ 	.word	0xffffffff


	//   ....[148]....
        /*04a0*/ 	.word	0xffffffff


	//   ....[149]....
        /*04a4*/ 	.word	0xffffffff


	//   ....[150]....
        /*04a8*/ 	.word	0xffffffff


	//   ....[151]....
        /*04ac*/ 	.word	0xffffffff


	//   ....[152]....
        /*04b0*/ 	.word	0xffffffff


	//   ....[153]....
        /*04b4*/ 	.word	0xffffffff


	//   ....[154]....
        /*04b8*/ 	.word	0xffffffff


	//   ....[155]....
        /*04bc*/ 	.word	0xffffffff


	//   ....[156]....
        /*04c0*/ 	.word	0xffffffff


	//   ....[157]....
        /*04c4*/ 	.word	0xffffffff


	//   ....[158]....
        /*04c8*/ 	.word	0xffffffff


	//   ....[159]....
        /*04cc*/ 	.word	0xffffffff


	//   ....[160]....
        /*04d0*/ 	.word	0xffffffff


	//   ....[161]....
        /*04d4*/ 	.word	0xffffffff


	//   ....[162]....
        /*04d8*/ 	.word	0xffffffff


	//   ....[163]....
        /*04dc*/ 	.word	0xffffffff


	//   ....[164]....
        /*04e0*/ 	.word	0xffffffff


	//   ....[165]....
        /*04e4*/ 	.word	0xffffffff


	//   ....[166]....
        /*04e8*/ 	.word	0xffffffff


	//   ....[167]....
        /*04ec*/ 	.word	0xffffffff


	//   ....[168]....
        /*04f0*/ 	.word	0xffffffff


	//   ....[169]....
        /*04f4*/ 	.word	0xffffffff


	//   ....[170]....
        /*04f8*/ 	.word	0xffffffff


	//   ....[171]....
        /*04fc*/ 	.word	0xffffffff


	//   ....[172]....
        /*0500*/ 	.word	0xffffffff


	//   ....[173]....
        /*0504*/ 	.word	0xffffffff


	//   ....[174]....
        /*0508*/ 	.word	0xffffffff


	//   ....[175]....
        /*050c*/ 	.word	0xffffffff


	//   ....[176]....
        /*0510*/ 	.word	0xffffffff


	//   ....[177]....
        /*0514*/ 	.word	0xffffffff


	//   ....[178]....
        /*0518*/ 	.word	0xffffffff


	//   ....[179]....
        /*051c*/ 	.word	0xffffffff


	//   ....[180]....
        /*0520*/ 	.word	0xffffffff


	//   ....[181]....
        /*0524*/ 	.word	0xffffffff


	//   ....[182]....
        /*0528*/ 	.word	0xffffffff


	//   ....[183]....
        /*052c*/ 	.word	0xffffffff


	//   ....[184]....
        /*0530*/ 	.word	0xffffffff


	//   ....[185]....
        /*0534*/ 	.word	0xffffffff


	//   ....[186]....
        /*0538*/ 	.word	0xffffffff


	//   ....[187]....
        /*053c*/ 	.word	0xffffffff


	//   ....[188]....
        /*0540*/ 	.word	0xffffffff


	//   ....[189]....
        /*0544*/ 	.word	0xffffffff


	//   ....[190]....
        /*0548*/ 	.word	0xffffffff


	//   ....[191]....
        /*054c*/ 	.word	0xffffffff


	//   ....[192]....
        /*0550*/ 	.word	0xffffffff


	//   ....[193]....
        /*0554*/ 	.word	0xffffffff


	//   ....[194]....
        /*0558*/ 	.word	0xffffffff


	//   ....[195]....
        /*055c*/ 	.word	0xffffffff


	//   ....[196]....
        /*0560*/ 	.word	0xffffffff


	//   ....[197]....
        /*0564*/ 	.word	0xffffffff


	//   ....[198]....
        /*0568*/ 	.word	0xffffffff


	//   ....[199]....
        /*056c*/ 	.word	0xffffffff


	//   ....[200]....
        /*0570*/ 	.word	0xffffffff


	//   ....[201]....
        /*0574*/ 	.word	0xffffffff


	//   ....[202]....
        /*0578*/ 	.word	0xffffffff


	//   ....[203]....
        /*057c*/ 	.word	0xffffffff


	//   ....[204]....
        /*0580*/ 	.word	0xffffffff


	//   ....[205]....
        /*0584*/ 	.word	0xffffffff


	//   ....[206]....
        /*0588*/ 	.word	0xffffffff


	//   ....[207]....
        /*058c*/ 	.word	0xffffffff


	//   ....[208]....
        /*0590*/ 	.word	0xffffffff


	//   ....[209]....
        /*0594*/ 	.word	0xffffffff


	//   ....[210]....
        /*0598*/ 	.word	0xffffffff


	//   ....[211]....
        /*059c*/ 	.word	0xffffffff


	//   ....[212]....
        /*05a0*/ 	.word	0xffffffff


	//   ....[213]....
        /*05a4*/ 	.word	0xffffffff


	//   ....[214]....
        /*05a8*/ 	.word	0xffffffff


	//   ....[215]....
        /*05ac*/ 	.word	0xffffffff


	//   ....[216]....
        /*05b0*/ 	.word	0xffffffff


	//----- nvinfo : EIATTR_COOP_GROUP_INSTR_OFFSETS
	.align		4
.L_206:
        /*05b4*/ 	.byte	0x04, 0x28
        /*05b6*/ 	.short	(.L_208 - .L_207)


	//   ....[0]....
.L_207:
        /*05b8*/ 	.word	0x000000a0


	//   ....[1]....
        /*05bc*/ 	.word	0x00001570


	//   ....[2]....
        /*05c0*/ 	.word	0x000015b0


	//   ....[3]....
        /*05c4*/ 	.word	0x00001780


	//   ....[4]....
        /*05c8*/ 	.word	0x000017b0


	//   ....[5]....
        /*05cc*/ 	.word	0x00001840


	//   ....[6]....
        /*05d0*/ 	.word	0x00001870


	//   ....[7]....
        /*05d4*/ 	.word	0x00001900


	//   ....[8]....
        /*05d8*/ 	.word	0x00001930


	//   ....[9]....
        /*05dc*/ 	.word	0x000019c0


	//   ....[10]....
        /*05e0*/ 	.word	0x000019f0


	//   ....[11]....
        /*05e4*/ 	.word	0x00001a80


	//   ....[12]....
        /*05e8*/ 	.word	0x00001ab0


	//   ....[13]....
        /*05ec*/ 	.word	0x00001b40


	//   ....[14]....
        /*05f0*/ 	.word	0x00001b70


	//   ....[15]....
        /*05f4*/ 	.word	0x00001bf0


	//   ....[16]....
        /*05f8*/ 	.word	0x00001c30


	//   ....[17]....
        /*05fc*/ 	.word	0x000020c0


	//   ....[18]....
        /*0600*/ 	.word	0x000020e0


	//   ....[19]....
        /*0604*/ 	.word	0x000020f0


	//   ....[20]....
        /*0608*/ 	.word	0x00002100


	//   ....[21]....
        /*060c*/ 	.word	0x00002110


	//   ....[22]....
        /*0610*/ 	.word	0x00002120


	//   ....[23]....
        /*0614*/ 	.word	0x00002130


	//   ....[24]....
        /*0618*/ 	.word	0x00002150


	//   ....[25]....
        /*061c*/ 	.word	0x00002170


	//   ....[26]....
        /*0620*/ 	.word	0x00002190


	//   ....[27]....
        /*0624*/ 	.word	0x000021a0


	//   ....[28]....
        /*0628*/ 	.word	0x000021b0


	//   ....[29]....
        /*062c*/ 	.word	0x00002690


	//   ....[30]....
        /*0630*/ 	.word	0x000026a0


	//   ....[31]....
        /*0634*/ 	.word	0x000026b0


	//   ....[32]....
        /*0638*/ 	.word	0x000026c0


	//   ....[33]....
        /*063c*/ 	.word	0x000026f0


	//   ....[34]....
        /*0640*/ 	.word	0x00002780


	//   ....[35]....
        /*0644*/ 	.word	0x00002790


	//   ....[36]....
        /*0648*/ 	.word	0x00002830


	//   ....[37]....
        /*064c*/ 	.word	0x00002870


	//   ....[38]....
        /*0650*/ 	.word	0x00002890


	//   ....[39]....
        /*0654*/ 	.word	0x000028e0


	//   ....[40]....
        /*0658*/ 	.word	0x000028f0


	//   ....[41]....
        /*065c*/ 	.word	0x00003320


	//   ....[42]....
        /*0660*/ 	.word	0x00003330


	//   ....[43]....
        /*0664*/ 	.word	0x00003340


	//   ....[44]....
        /*0668*/ 	.word	0x00003350


	//   ....[45]....
        /*066c*/ 	.word	0x00003360


	//   ....[46]....
        /*0670*/ 	.word	0x00003370


	//   ....[47]....
        /*0674*/ 	.word	0x00003380


	//   ....[48]....
        /*0678*/ 	.word	0x00003390


	//   ....[49]....
        /*067c*/ 	.word	0x000033b0


	//   ....[50]....
        /*0680*/ 	.word	0x000033e0


	//   ....[51]....
        /*0684*/ 	.word	0x00003400


	//   ....[52]....
        /*0688*/ 	.word	0x00003420


	//   ....[53]....
        /*068c*/ 	.word	0x00003a40


	//   ....[54]....
        /*0690*/ 	.word	0x00004780


	//   ....[55]....
        /*0694*/ 	.word	0x000054e0


	//   ....[56]....
        /*0698*/ 	.word	0x00006190


	//   ....[57]....
        /*069c*/ 	.word	0x00006820


	//   ....[58]....
        /*06a0*/ 	.word	0x00006870


	//   ....[59]....
        /*06a4*/ 	.word	0x00006990


	//   ....[60]....
        /*06a8*/ 	.word	0x000069e0


	//   ....[61]....
        /*06ac*/ 	.word	0x000076f0


	//   ....[62]....
        /*06b0*/ 	.word	0x00007770


	//   ....[63]....
        /*06b4*/ 	.word	0x00007960


	//   ....[64]....
        /*06b8*/ 	.word	0x000079e0


	//   ....[65]....
        /*06bc*/ 	.word	0x00009c60


	//   ....[66]....
        /*06c0*/ 	.word	0x00009c70


	//   ....[67]....
        /*06c4*/ 	.word	0x00009c80


	//   ....[68]....
        /*06c8*/ 	.word	0x00009c90


	//   ....[69]....
        /*06cc*/ 	.word	0x00009ca0


	//   ....[70]....
        /*06d0*/ 	.word	0x00009cb0


	//   ....[71]....
        /*06d4*/ 	.word	0x00009cc0


	//   ....[72]....
        /*06d8*/ 	.word	0x00009cd0


	//   ....[73]....
        /*06dc*/ 	.word	0x00009ce0


	//   ....[74]....
        /*06e0*/ 	.word	0x00009cf0


	//   ....[75]....
        /*06e4*/ 	.word	0x00009d00


	//   ....[76]....
        /*06e8*/ 	.word	0x00009d10


	//   ....[77]....
        /*06ec*/ 	.word	0x0000b3b0


	//   ....[78]....
        /*06f0*/ 	.word	0x0000b3c0


	//   ....[79]....
        /*06f4*/ 	.word	0x0000b3d0


	//   ....[80]....
        /*06f8*/ 	.word	0x0000b3e0


	//   ....[81]....
        /*06fc*/ 	.word	0x0000b3f0


	//   ....[82]....
        /*0700*/ 	.word	0x0000b400


	//   ....[83]....
        /*0704*/ 	.word	0x0000b410


	//   ....[84]....
        /*0708*/ 	.word	0x0000b430


	//   ....[85]....
        /*070c*/ 	.word	0x0000b450


	//   ....[86]....
        /*0710*/ 	.word	0x0000b490


	//   ....[87]....
        /*0714*/ 	.word	0x0000b4b0


	//   ....[88]....
        /*0718*/ 	.word	0x0000b4d0


	//   ....[89]....
        /*071c*/ 	.word	0x0000b670


	//   ....[90]....
        /*0720*/ 	.word	0x0000b890


	//   ....[91]....
        /*0724*/ 	.word	0x0000c390


	//   ....[92]....
        /*0728*/ 	.word	0x0000cde0


	//   ....[93]....
        /*072c*/ 	.word	0x0000dca0


	//   ....[94]....
        /*0730*/ 	.word	0x0000e030


	//   ....[95]....
        /*0734*/ 	.word	0x0000e190


	//   ....[96]....
        /*0738*/ 	.word	0x0000e4a0


	//   ....[97]....
        /*073c*/ 	.word	0x0000e4d0


	//   ....[98]....
        /*0740*/ 	.word	0x0000e590


	//   ....[99]....
        /*0744*/ 	.word	0x0000e980


	//   ....[100]....
        /*0748*/ 	.word	0x0000ea70


	//   ....[101]....
        /*074c*/ 	.word	0x00011350


	//   ....[102]....
        /*0750*/ 	.word	0x00011360


	//   ....[103]....
        /*0754*/ 	.word	0x00011370


	//   ....[104]....
        /*0758*/ 	.word	0x00011380


	//   ....[105]....
        /*075c*/ 	.word	0x00011390


	//   ....[106]....
        /*0760*/ 	.word	0x000113a0


	//   ....[107]....
        /*0764*/ 	.word	0x000113b0


	//   ....[108]....
        /*0768*/ 	.word	0x000113c0


	//   ....[109]....
        /*076c*/ 	.word	0x000113d0


	//   ....[110]....
        /*0770*/ 	.word	0x000113e0


	//   ....[111]....
        /*0774*/ 	.word	0x000113f0


	//   ....[112]....
        /*0778*/ 	.word	0x00011400


	//   ....[113]....
        /*077c*/ 	.word	0x00012a90


	//   ....[114]....
        /*0780*/ 	.word	0x00012aa0


	//   ....[115]....
        /*0784*/ 	.word	0x00012ab0


	//   ....[116]....
        /*0788*/ 	.word	0x00012ac0


	//   ....[117]....
        /*078c*/ 	.word	0x00012ad0


	//   ....[118]....
        /*0790*/ 	.word	0x00012ae0


	//   ....[119]....
        /*0794*/ 	.word	0x00012af0


	//   ....[120]....
        /*0798*/ 	.word	0x00012b00


	//   ....[121]....
        /*079c*/ 	.word	0x00012b20


	//   ....[122]....
        /*07a0*/ 	.word	0x00012b50


	//   ....[123]....
        /*07a4*/ 	.word	0x00012b90


	//   ....[124]....
        /*07a8*/ 	.word	0x00012bb0


	//   ....[125]....
        /*07ac*/ 	.word	0x000130d0


	//   ....[126]....
        /*07b0*/ 	.word	0x00013250


	//   ....[127]....
        /*07b4*/ 	.word	0x000132a0


	//   ....[128]....
        /*07b8*/ 	.word	0x00013370


	//   ....[129]....
        /*07bc*/ 	.word	0x000133b0


	//   ....[130]....
        /*07c0*/ 	.word	0x000133d0


	//   ....[131]....
        /*07c4*/ 	.word	0x000134d0


	//   ....[132]....
        /*07c8*/ 	.word	0x00013700


	//   ....[133]....
        /*07cc*/ 	.word	0x00016090


	//   ....[134]....
        /*07d0*/ 	.word	0x000160c0


	//   ....[135]....
        /*07d4*/ 	.word	0x000160e0


	//   ....[136]....
        /*07d8*/ 	.word	0x00016120


	//   ....[137]....
        /*07dc*/ 	.word	0x00016140


	//   ....[138]....
        /*07e0*/ 	.word	0x00016160


	//   ....[139]....
        /*07e4*/ 	.word	0x00016180


	//   ....[140]....
        /*07e8*/ 	.word	0x000161a0


	//   ....[141]....
        /*07ec*/ 	.word	0x000161c0


	//   ....[142]....
        /*07f0*/ 	.word	0x000161e0


	//   ....[143]....
        /*07f4*/ 	.word	0x00016200


	//   ....[144]....
        /*07f8*/ 	.word	0x00016220


	//   ....[145]....
        /*07fc*/ 	.word	0x00017610


	//   ....[146]....
        /*0800*/ 	.word	0x00017620


	//   ....[147]....
        /*0804*/ 	.word	0x00017630


	//   ....[148]....
        /*0808*/ 	.word	0x00017640


	//   ....[149]....
        /*080c*/ 	.word	0x00017650


	//   ....[150]....
        /*0810*/ 	.word	0x00017660


	//   ....[151]....
        /*0814*/ 	.word	0x00017670


	//   ....[152]....
        /*0818*/ 	.word	0x00017690


	//   ....[153]....
        /*081c*/ 	.word	0x000176b0


	//   ....[154]....
        /*0820*/ 	.word	0x000176f0


	//   ....[155]....
        /*0824*/ 	.word	0x00017710


	//   ....[156]....
        /*0828*/ 	.word	0x00017730


	//   ....[157]....
        /*082c*/ 	.word	0x000178e0


	//   ....[158]....
        /*0830*/ 	.word	0x00017af0


	//   ....[159]....
        /*0834*/ 	.word	0x00018580


	//   ....[160]....
        /*0838*/ 	.word	0x00018f50


	//   ....[161]....
        /*083c*/ 	.word	0x00019d20


	//   ....[162]....
        /*0840*/ 	.word	0x00019e70


	//   ....[163]....
        /*0844*/ 	.word	0x00019ec0


	//   ....[164]....
        /*0848*/ 	.word	0x0001a160


	//   ....[165]....
        /*084c*/ 	.word	0x0001a650


	//   ....[166]....
        /*0850*/ 	.word	0x0001a8b0


	//   ....[167]....
        /*0854*/ 	.word	0x0001a9e0


	//   ....[168]....
        /*0858*/ 	.word	0x0001ab10


	//   ....[169]....
        /*085c*/ 	.word	0x0001cf60


	//   ....[170]....
        /*0860*/ 	.word	0x0001cf70


	//   ....[171]....
        /*0864*/ 	.word	0x0001cf80


	//   ....[172]....
        /*0868*/ 	.word	0x0001cf90


	//   ....[173]....
        /*086c*/ 	.word	0x0001cfc0


	//   ....[174]....
        /*0870*/ 	.word	0x0001cfe0


	//   ....[175]....
        /*0874*/ 	.word	0x0001d000


	//   ....[176]....
        /*0878*/ 	.word	0x0001d010


	//   ....[177]....
        /*087c*/ 	.word	0x0001e480


	//   ....[178]....
        /*0880*/ 	.word	0x0001e4c0


	//   ....[179]....
        /*0884*/ 	.word	0x0001e4e0


	//   ....[180]....
        /*0888*/ 	.word	0x0001e510


	//   ....[181]....
        /*088c*/ 	.word	0x0001e540


	//   ....[182]....
        /*0890*/ 	.word	0x0001e580


	//   ....[183]....
        /*0894*/ 	.word	0x0001e5c0


	//   ....[184]....
        /*0898*/ 	.word	0x0001e5e0


	//   ....[185]....
        /*089c*/ 	.word	0x0001e670


	//   ....[186]....
        /*08a0*/ 	.word	0x0001e680


	//   ....[187]....
        /*08a4*/ 	.word	0x0001e6b0


	//   ....[188]....
        /*08a8*/ 	.word	0x0001e6f0


	//   ....[189]....
        /*08ac*/ 	.word	0x0001e710


	//   ....[190]....
        /*08b0*/ 	.word	0x0001e740


	//   ....[191]....
        /*08b4*/ 	.word	0x0001e790


	//   ....[192]....
        /*08b8*/ 	.word	0x0001e7c0


	//   ....[193]....
        /*08bc*/ 	.word	0x0001e7d0


	//   ....[194]....
        /*08c0*/ 	.word	0x0001e8d0


	//   ....[195]....
        /*08c4*/ 	.word	0x0001e8f0


	//   ....[196]....
        /*08c8*/ 	.word	0x0001e910


	//   ....[197]....
        /*08cc*/ 	.word	0x0001e940


	//   ....[198]....
        /*08d0*/ 	.word	0x0001e960


	//   ....[199]....
        /*08d4*/ 	.word	0x0001e9f0


	//   ....[200]....
        /*08d8*/ 	.word	0x0001ea10


	//   ....[201]....
        /*08dc*/ 	.word	0x0001f290


	//   ....[202]....
        /*08e0*/ 	.word	0x0001f2c0


	//   ....[203]....
        /*08e4*/ 	.word	0x0001f2f0


	//   ....[204]....
        /*08e8*/ 	.word	0x0001f320


	//   ....[205]....
        /*08ec*/ 	.word	0x0001f350


	//   ....[206]....
        /*08f0*/ 	.word	0x0001f380


	//   ....[207]....
        /*08f4*/ 	.word	0x0001f3b0


	//   ....[208]....
        /*08f8*/ 	.word	0x0001f3d0


	//   ....[209]....
        /*08fc*/ 	.word	0x0001f400


	//   ....[210]....
        /*0900*/ 	.word	0x0001f410


	//   ....[211]....
        /*0904*/ 	.word	0x0001f420


	//   ....[212]....
        /*0908*/ 	.word	0x0001f430


	//   ....[213]....
        /*090c*/ 	.word	0x0001f440


	//   ....[214]....
        /*0910*/ 	.word	0x0001f450


	//   ....[215]....
        /*0914*/ 	.word	0x0001f480


	//   ....[216]....
        /*0918*/ 	.word	0x0001f4a0


	//----- nvinfo : EIATTR_EXIT_INSTR_OFFSETS
	.align		4
.L_208:
        /*091c*/ 	.byte	0x04, 0x1c
        /*091e*/ 	.short	(.L_210 - .L_209)


	//   ....[0]....
.L_209:
        /*0920*/ 	.word	0x00000450


	//   ....[1]....
        /*0924*/ 	.word	0x0001eaa0


	//   ....[2]....
        /*0928*/ 	.word	0x0001eae0


	//   ....[3]....
        /*092c*/ 	.word	0x0001f600


	//   ....[4]....
        /*0930*/ 	.word	0x0001f640


	//----- nvinfo : EIATTR_CTAIDZ_USED
	.align		4
.L_210:
        /*0934*/ 	.byte	0x01, 0x04
	.zero		2


	//----- nvinfo : EIATTR_MAX_THREADS
	.align		4
        /*0938*/ 	.byte	0x04, 0x05
        /*093a*/ 	.short	(.L_212 - .L_211)
.L_211:
        /*093c*/ 	.word	0x00000080
        /*0940*/ 	.word	0x00000001
        /*0944*/ 	.word	0x00000001


	//----- nvinfo : EIATTR_CRS_STACK_SIZE
	.align		4
.L_212:
        /*0948*/ 	.byte	0x04, 0x1e
        /*094a*/ 	.short	(.L_214 - .L_213)
.L_213:
        /*094c*/ 	.word	0x00000000
.L_214:


//--------------------- .nv.info._ZN7cutlass13device_kernelIN5flash19enable_sm80_to_sm89INS1_16FlashAttnFwdSm80INS1_25CollectiveMainloopFwdSm80ILi4ELi1ELb0EN4cute5tupleIJNS5_1CILi128EEENS7_ILi96EEENS7_ILi64EEEEEELi64ENS_10bfloat16_tEfNS_4arch4Sm80ELb0ELb1ELb1ELb1ELb1ELb1ELb1ELb0EEENS1_21CollectiveEpilogueFwdINS6_IJS8_SA_S9_EEENS6_IJNS7_ILi1EEESI_SI_EEESC_SE_Li128ELb1ELb1ELb0ELb0EEENS1_19SingleTileSchedulerILb1ELb0ELb1ELi128EEEEEEEEEvNT_6ParamsE --------------------------
	.section	.nv.info._ZN7cutlass13device_kernelIN5flash19enable_sm80_to_sm89INS1_16FlashAttnFwdSm80INS1_25CollectiveMainloopFwdSm80ILi4ELi1ELb0EN4cute5tupleIJNS5_1CILi128EEENS7_ILi96EEENS7_ILi64EEEEEELi64ENS_10bfloat16_tEfNS_4arch4Sm80ELb0ELb1ELb1ELb1ELb1ELb1ELb1ELb0EEENS1_21CollectiveEpilogueFwdINS6_IJS8_SA_S9_EEENS6_IJNS7_ILi1EEESI_SI_EEESC_SE_Li128ELb1ELb1ELb0ELb0EEENS1_19SingleTileSchedulerILb1ELb0ELb1ELi128EEEEEEEEEvNT_6ParamsE,"",@"SHT_CUDA_INFO"
	.sectionflags	@""
	.align	4


	//----- nvinfo : EIATTR_CUDA_API_VERSION
	.align		4
        /*0000*/ 	.byte	0x04, 0x37
        /*0002*/ 	.short	(.L_216 - .L_215)
.L_215:
        /*0004*/ 	.word	0x00000082


	//----- nvinfo : EIATTR_SW2861232_WAR
	.align		4
.L_216:
        /*0008*/ 	.byte	0x01, 0x35
	.zero		2


	//----- nvinfo : EIATTR_PARAM_CBANK
	.align		4
        /*000c*/ 	.byte	0x04, 0x0a
        /*000e*/ 	.short	(.L_218 - .L_217)
	.align		4
.L_217:
        /*0010*/ 	.word	index@(.nv.constant0._ZN7cutlass13device_kernelIN5flash19enable_sm80_to_sm89INS1_16FlashAttnFwdSm80INS1_25CollectiveMainloopFwdSm80ILi4ELi1ELb0EN4cute5tupleIJNS5_1CILi128EEENS7_ILi96EEENS7_ILi64EEEEEELi64ENS_10bfloat16_tEfNS_4arch4Sm80ELb0ELb1ELb1ELb1ELb1ELb1ELb1ELb0EEENS1_21CollectiveEpilogueFwdINS6_IJS8_SA_S9_EEENS6_IJNS7_ILi1EEESI_SI_EEESC_SE_Li128ELb1ELb1ELb0ELb0EEENS1_19SingleTileSchedulerILb1ELb0ELb1ELi128EEEEEEEEEvNT_6ParamsE)
        /*0014*/ 	.short	0x0160
        /*0016*/ 	.short	0x0418


	//----- nvinfo : EIATTR_CBANK_PARAM_SIZE
	.align		4
.L_218:
        /*0018*/ 	.byte	0x03, 0x19
        /*001a*/ 	.short	0x0418


	//----- nvinfo : EIATTR_KPARAM_INFO
	.align		4
        /*001c*/ 	.byte	0x04, 0x17
        /*001e*/ 	.short	(.L_220 - .L_219)
.L_219:
        /*0020*/ 	.word	0x00000000
        /*0024*/ 	.short	0x0000
        /*0026*/ 	.short	0x0000
        /*0028*/ 	.byte	0x00, 0xf0, 0x61, 0x10


	//----- nvinfo : EIATTR_MAXREG_COUNT
	.align		4
.L_220:
        /*002c*/ 	.byte	0x03, 0x1b
        /*002e*/ 	.short	0x00ff


	//----- nvinfo : EIATTR_NUM_BARRIERS
	.align		4
        /*0030*/ 	.byte	0x02, 0x4c
        /*0032*/ 	.byte	0x02
	.zero		1


	//----- nvinfo : EIATTR_ANNOTATIONS
	.align		4
        /*0034*/ 	.byte	0x04, 0x55
        /*0036*/ 	.short	(.L_222 - .L_221)


	//   ....[0]....
.L_221:
        /* <DEDUP_REMOVED lines=44> */


	//----- nvinfo : EIATTR_MERCURY_ISA_VERSION
	.align		4
.L_222:
        /*02e0*/ 	.byte	0x03, 0x5f
        /*02e2*/ 	.short	0x0000


	//----- nvinfo : EIATTR_COOP_GROUP_MASK_REGIDS
	.align		4
        /*02e4*/ 	.byte	0x04, 0x29
        /*02e6*/ 	.short	(.L_224 - .L_223)


	//   ....[0]....
.L_223:
        /*02e8*/ 	.word	0xffffffff


	//   ....[1]....
        /*02ec*/ 	.word	0xffffffff


	//   ....[2]....
        /*02f0*/ 	.word	0xffffffff


	//   ....[3]....
        /*02f4*/ 	.word	0xffffffff


	//   ....[4]....
        /*02f8*/ 	.word	0xffffffff


	//   ....[5]....
        /*02fc*/ 	.word	0xffffffff


	//   ....[6]....
        /*0300*/ 	.word	0xffffffff


	//   ....[7]....
        /*0304*/ 	.word	0xffffffff


	//   ....[8]....
        /*0308*/ 	.word	0xffffffff


	//   ....[9]....
        /*030c*/ 	.word	0xffffffff


	//   ....[10]....
        /*0310*/ 	.word	0xffffffff


	//   ....[11]....
        /*0314*/ 	.word	0xffffffff


	//   ....[12]....
        /*0318*/ 	.word	0xffffffff


	//   ....[13]....
        /*031c*/ 	.word	0xffffffff


	//   ....[14]....
        /*0320*/ 	.word	0xffffffff


	//   ....[15]....
        /*0324*/ 	.word	0xffffffff


	//   ....[16]....
        /*0328*/ 	.word	0xffffffff


	//   ....[17]....
        /*032c*/ 	.word	0xffffffff


	//   ....[18]....
        /*0330*/ 	.word	0xffffffff


	//   ....[19]....
        /*0334*/ 	.word	0xffffffff


	//   ....[20]....
        /*0338*/ 	.word	0xffffffff


	//   ....[21]....
        /*033c*/ 	.word	0xffffffff


	//   ....[22]....
        /*0340*/ 	.word	0xffffffff


	//   ....[23]....
        /*0344*/ 	.word	0xffffffff


	//   ....[24]....
        /*0348*/ 	.word	0xffffffff


	//   ....[25]....
        /*034c*/ 	.word	0xffffffff


	//   ....[26]....
        /*0350*/ 	.word	0xffffffff


	//   ....[27]....
        /*0354*/ 	.word	0xffffffff


	//   ....[28]....
        /*0358*/ 	.word	0xffffffff


	//   ....[29]....
        /*035c*/ 	.word	0xffffffff


	//   ....[30]....
        /*0360*/ 	.word	0xffffffff


	//   ....[31]....
        /*0364*/ 	.word	0xffffffff


	//   ....[32]....
        /*0368*/ 	.word	0xffffffff


	//   ....[33]....
        /*036c*/ 	.word	0xffffffff


	//   ....[34]....
        /*0370*/ 	.word	0xffffffff


	//   ....[35]....
        /*0374*/ 	.word	0xffffffff


	//   ....[36]....
        /*0378*/ 	.word	0xffffffff


	//   ....[37]....
        /*037c*/ 	.word	0xffffffff


	//   ....[38]....
        /*0380*/ 	.word	0xffffffff


	//   ....[39]....
        /*0384*/ 	.word	0xffffffff


	//   ....[40]....
        /*0388*/ 	.word	0xffffffff


	//   ....[41]....
        /*038c*/ 	.word	0xffffffff


	//   ....[42]....
        /*0390*/ 	.word	0xffffffff


	//   ....[43]....
        /*0394*/ 	.word	0xffffffff


	//   ....[44]....
        /*0398*/ 	.word	0xffffffff


	//   ....[45]....
        /*039c*/ 	.word	0xffffffff


	//   ....[46]....
        /*03a0*/ 	.word	0xffffffff


	//   ....[47]....
        /*03a4*/ 	.word	0xffffffff


	//   ....[48]....
        /*03a8*/ 	.word	0xffffffff


	//   ....[49]....
        /*03ac*/ 	.word	0xffffffff


	//   ....[50]....
        /*03b0*/ 	.word	0xffffffff


	//   ....[51]....
        /*03b4*/ 	.word	0xffffffff


	//   ....[52]....
        /*03b8*/ 	.word	0xffffffff


	//   ....[53]....
        /*03bc*/ 	.word	0xffffffff


	//   ....[54]....
        /*03c0*/ 	.word	0xffffffff


	//   ....[55]....
        /*03c4*/ 	.word	0xffffffff


	//   ....[56]....
        /*03c8*/ 	.word	0xffffffff


	//   ....[57]....
        /*03cc*/ 	.word	0xffffffff


	//   ....[58]....
        /*03d0*/ 	.word	0xffffffff


	//   ....[59]....
        /*03d4*/ 	.word	0xffffffff


	//   ....[60]....
        /*03d8*/ 	.word	0xffffffff


	//   ....[61]....
        /*03dc*/ 	.word	0xffffffff


	//   ....[62]....
        /*03e0*/ 	.word	0xffffffff


	//   ....[63]....
        /*03e4*/ 	.word	0xffffffff


	//   ....[64]....
        /*03e8*/ 	.word	0xffffffff


	//   ....[65]....
        /*03ec*/ 	.word	0xffffffff


	//   ....[66]....
        /*03f0*/ 	.word	0xffffffff


	//   ....[67]....
        /*03f4*/ 	.word	0xffffffff


	//   ....[68]....
        /*03f8*/ 	.word	0xffffffff


	//   ....[69]....
        /*03fc*/ 	.word	0xffffffff


	//   ....[70]....
        /*0400*/ 	.word	0xffffffff


	//   ....[71]....
        /*0404*/ 	.word	0xffffffff


	//   ....[72]....
        /*0408*/ 	.word	0xffffffff


	//   ....[73]....
        /*040c*/ 	.word	0xffffffff


	//   ....[74]....
        /*0410*/ 	.word	0xffffffff


	//   ....[75]....
        /*0414*/ 	.word	0xffffffff


	//   ....[76]....
        /*0418*/ 	.word	0xffffffff


	//   ....[77]....
        /*041c*/ 	.word	0xffffffff


	//   ....[78]....
        /*0420*/ 	.word	0xffffffff


	//   ....[79]....
        /*0424*/ 	.word	0xffffffff


	//   ....[80]....
        /*0428*/ 	.word	0xffffffff


	//   ....[81]....
        /*042c*/ 	.word	0xffffffff


	//   ....[82]....
        /*0430*/ 	.word	0xffffffff


	//   ....[83]....
        /*0434*/ 	.word	0xffffffff


	//   ....[84]....
        /*0438*/ 	.word	0xffffffff


	//   ....[85]....
        /*043c*/ 	.word	0xffffffff


	//   ....[86]....
        /*0440*/ 	.word	0xffffffff


	//   ....[87]....
        /*0444*/ 	.word	0xffffffff


	//   ....[88]....
        /*0448*/ 	.word	0xffffffff


	//   ....[89]....
        /*044c*/ 	.word	0xffffffff


	//   ....[90]....
        /*0450*/ 	.word	0xffffffff


	//   ....[91]....
        /*0454*/ 	.word	0xffffffff


	//   ....[92]....
        /*0458*/ 	.word	0xffffffff


	//   ....[93]....
        /*045c*/ 	.word	0xffffffff


	//   ....[94]....
        /*0460*/ 	.word	0xffffffff


	//   ....[95]....
        /*0464*/ 	.word	0xffffffff


	//   ....[96]....
        /*0468*/ 	.word	0xffffffff


	//   ....[97]....
        /*046c*/ 	.word	0xffffffff


	//   ....[98]....
        /*0470*/ 	.word	0xffffffff


	//   ....[99]....
        /*0474*/ 	.word	0xffffffff


	//   ....[100]....
        /*0478*/ 	.word	0xffffffff


	//   ....[101]....
        /*047c*/ 	.word	0xffffffff


	//   ....[102]....
        /*0480*/ 	.word	0xffffffff


	//   ....[103]....
        /*0484*/ 	.word	0xffffffff


	//   ....[104]....
        /*0488*/ 	.word	0xffffffff


	//   ....[105]....
        /*048c*/ 	.word	0xffffffff


	//   ....[106]....
        /*0490*/ 	.word	0xffffffff


	//   ....[107]....
        /*0494*/ 	.word	0xffffffff


	//   ....[108]....
        /*0498*/ 	.word	0xffffffff


	//   ....[109]....
        /*049c*/ 	.word	0xffffffff


	//   ....[110]....
        /*04a0*/ 	.word	0xffffffff


	//   ....[111]....
        /*04a4*/ 	.word	0xffffffff


	//   ....[112]....
        /*04a8*/ 	.word	0xffffffff


	//   ....[113]....
        /*04ac*/ 	.word	0xffffffff


	//   ....[114]....
        /*04b0*/ 	.word	0xffffffff


	//   ....[115]....
        /*04b4*/ 	.word	0xffffffff


	//   ....[116]....
        /*04b8*/ 	.word	0xffffffff


	//   ....[117]....
        /*04bc*/ 	.word	0xffffffff


	//   ....[118]....
        /*04c0*/ 	.word	0xffffffff


	//   ....[119]....
        /*04c4*/ 	.word	0xffffffff


	//   ....[120]....
        /*04c8*/ 	.word	0xffffffff


	//   ....[121]....
        /*04cc*/ 	.word	0xffffffff


	//   ....[122]....
        /*04d0*/ 	.word	0xffffffff


	//   ....[123]....
        /*04d4*/ 	.word	0xffffffff


	//   ....[124]....
        /*04d8*/ 	.word	0xffffffff


	//   ....[125]....
        /*04dc*/ 	.word	0xffffffff


	//   ....[126]....
        /*04e0*/ 	.word	0xffffffff


	//   ....[127]....
        /*04e4*/ 	.word	0xffffffff


	//   ....[128]....
        /*04e8*/ 	.word	0xffffffff


	//   ....[129]....
        /*04ec*/ 	.word	0xffffffff


	//   ....[130]....
        /*04f0*/ 	.word	0xffffffff


	//   ....[131]....
        /*04f4*/ 	.word	0xffffffff


	//   ....[132]....
        /*04f8*/ 	.word	0xffffffff


	//   ....[133]....
        /*04fc*/ 	.word	0xffffffff


	//   ....[134]....
        /*0500*/ 	.word	0xffffffff


	//   ....[135]....
        /*0504*/ 	.word	0xffffffff


	//   ....[136]....
        /*0508*/ 	.word	0xffffffff


	//   ....[137]....
        /*050c*/ 	.word	0xffffffff


	//   ....[138]....
        /*0510*/ 	.word	0xffffffff


	//   ....[139]....
        /*0514*/ 	.word	0xffffffff


	//   ....[140]....
        /*0518*/ 	.word	0xffffffff


	//   ....[141]....
        /*051c*/ 	.word	0xffffffff


	//   ....[142]....
        /*0520*/ 	.word	0xffffffff


	//   ....[143]....
        /*0524*/ 	.word	0xffffffff


	//   ....[144]....
        /*0528*/ 	.word	0xffffffff


	//   ....[145]....
        /*052c*/ 	.word	0xffffffff


	//   ....[146]....
        /*0530*/ 	.word	0xffffffff


	//   ....[147]....
        /*0534*/ 	.word	0xffffffff


	//   ....[148]....
        /*0538*/ 	.word	0xffffffff


	//   ....[149]....
        /*053c*/ 	.word	0xffffffff


	//   ....[150]....
        /*0540*/ 	.word	0xffffffff


	//   ....[151]....
        /*0544*/ 	.word	0xffffffff


	//   ....[152]....
        /*0548*/ 	.word	0xffffffff


	//   ....[153]....
        /*054c*/ 	.word	0xffffffff


	//   ....[154]....
        /*0550*/ 	.word	0xffffffff


	//   ....[155]....
        /*0554*/ 	.word	0xffffffff


	//   ....[156]....
        /*0558*/ 	.word	0xffffffff


	//   ....[157]....
        /*055c*/ 	.word	0xffffffff


	//   ....[158]....
        /*0560*/ 	.word	0xffffffff


	//   ....[159]....
        /*0564*/ 	.word	0xffffffff


	//   ....[160]....
        /*0568*/ 	.word	0xffffffff


	//   ....[161]....
        /*056c*/ 	.word	0xffffffff


	//   ....[162]....
        /*0570*/ 	.word	0xffffffff


	//   ....[163]....
        /*0574*/ 	.word	0xffffffff


	//   ....[164]....
        /*0578*/ 	.word	0xffffffff


	//   ....[165]....
        /*057c*/ 	.word	0xffffffff


	//   ....[166]....
        /*0580*/ 	.word	0xffffffff


	//   ....[167]....
        /*0584*/ 	.word	0xffffffff


	//   ....[168]....
        /*0588*/ 	.word	0xffffffff


	//   ....[169]....
        /*058c*/ 	.word	0xffffffff


	//   ....[170]....
        /*0590*/ 	.word	0xffffffff


	//   ....[171]....
        /*0594*/ 	.word	0xffffffff


	//   ....[172]....
        /*0598*/ 	.word	0xffffffff


	//   ....[173]....
        /*059c*/ 	.word	0xffffffff


	//   ....[174]....
        /*05a0*/ 	.word	0xffffffff


	//   ....[175]....
        /*05a4*/ 	.word	0xffffffff


	//   ....[176]....
        /*05a8*/ 	.word	0xffffffff


	//   ....[177]....
        /*05ac*/ 	.word	0xffffffff


	//   ....[178]....
        /*05b0*/ 	.word	0xffffffff


	//   ....[179]....
        /*05b4*/ 	.word	0xffffffff


	//   ....[180]....
        /*05b8*/ 	.word	0xffffffff


	//   ....[181]....
        /*05bc*/ 	.word	0xffffffff


	//   ....[182]....
        /*05c0*/ 	.word	0xffffffff


	//   ....[183]....
        /*05c4*/ 	.word	0xffffffff


	//   ....[184]....
        /*05c8*/ 	.word	0xffffffff


	//   ....[185]....
        /*05cc*/ 	.word	0xffffffff


	//   ....[186]....
        /*05d0*/ 	.word	0xffffffff


	//   ....[187]....
        /*05d4*/ 	.word	0xffffffff


	//   ....[188]....
        /*05d8*/ 	.word	0xffffffff


	//   ....[189]....
        /*05dc*/ 	.word	0xffffffff


	//   ....[190]....
        /*05e0*/ 	.word	0xffffffff


	//   ....[191]....
        /*05e4*/ 	.word	0xffffffff


	//   ....[192]....
        /*05e8*/ 	.word	0xffffffff


	//   ....[193]....
        /*05ec*/ 	.word	0xffffffff


	//   ....[194]....
        /*05f0*/ 	.word	0xffffffff


	//   ....[195]....
        /*05f4*/ 	.word	0xffffffff


	//   ....[196]....
        /*05f8*/ 	.word	0xffffffff


	//   ....[197]....
        /*05fc*/ 	.word	0xffffffff


	//   ....[198]....
        /*0600*/ 	.word	0xffffffff


	//   ....[199]....
        /*0604*/ 	.word	0xffffffff


	//   ....[200]....
        /*0608*/ 	.word	0xffffffff


	//   ....[201]....
        /*060c*/ 	.word	0xffffffff


	//   ....[202]....
        /*0610*/ 	.word	0xffffffff


	//   ....[203]....
        /*0614*/ 	.word	0xffffffff


	//   ....[204]....
        /*0618*/ 	.word	0xffffffff


	//   ....[205]....
        /*061c*/ 	.word	0xffffffff


	//   ....[206]....
        /*0620*/ 	.word	0xffffffff


	//   ....[207]....
        /*0624*/ 	.word	0xffffffff


	//   ....[208]....
        /*0628*/ 	.word	0xffffffff


	//   ....[209]....
        /*062c*/ 	.word	0xffffffff


	//   ....[210]....
        /*0630*/ 	.word	0xffffffff


	//   ....[211]....
        /*0634*/ 	.word	0xffffffff


	//   ....[212]....
        /*0638*/ 	.word	0xffffffff


	//   ....[213]....
        /*063c*/ 	.word	0xffffffff


	//   ....[214]....
        /*0640*/ 	.word	0xffffffff


	//   ....[215]....
        /*0644*/ 	.word	0xffffffff


	//   ....[216]....
        /*0648*/ 	.word	0xffffffff


	//   ....[217]....
        /*064c*/ 	.word	0xffffffff


	//   ....[218]....
        /*0650*/ 	.word	0xffffffff


	//   ....[219]....
        /*0654*/ 	.word	0xffffffff


	//   ....[220]....
        /*0658*/ 	.word	0xffffffff


	//   ....[221]....
        /*065c*/ 	.word	0xffffffff


	//   ....[222]....
        /*0660*/ 	.word	0xffffffff


	//   ....[223]....
        /*0664*/ 	.word	0xffffffff


	//   ....[224]....
        /*0668*/ 	.word	0xffffffff


	//   ....[225]....
        /*066c*/ 	.word	0xffffffff


	//   ....[226]....
        /*0670*/ 	.word	0xffffffff


	//   ....[227]....
        /*0674*/ 	.word	0xffffffff


	//   ....[228]....
        /*0678*/ 	.word	0xffffffff


	//   ....[229]....
        /*067c*/ 	.word	0xffffffff


	//   ....[230]....
        /*0680*/ 	.word	0xffffffff


	//   ....[231]....
        /*0684*/ 	.word	0xffffffff


	//   ....[232]....
        /*0688*/ 	.word	0xffffffff


	//   ....[233]....
        /*068c*/ 	.word	0xffffffff


	//   ....[234]....
        /*0690*/ 	.word	0xffffffff


	//   ....[235]....
        /*0694*/ 	.word	0xffffffff


	//   ....[236]....
        /*0698*/ 	.word	0xffffffff


	//   ....[237]....
        /*069c*/ 	.word	0xffffffff


	//   ....[238]....
        /*06a0*/ 	.word	0xffffffff


	//   ....[239]....
        /*06a4*/ 	.word	0xffffffff


	//   ....[240]....
        /*06a8*/ 	.word	0xffffffff


	//   ....[241]....
        /*06ac*/ 	.word	0xffffffff


	//   ....[242]....
        /*06b0*/ 	.word	0xffffffff


	//   ....[243]....
        /*06b4*/ 	.word	0xffffffff


	//   ....[244]....
        /*06b8*/ 	.word	0xffffffff


	//   ....[245]....
        /*06bc*/ 	.word	0xffffffff


	//   ....[246]....
        /*06c0*/ 	.word	0xffffffff


	//   ....[247]....
        /*06c4*/ 	.word	0xffffffff


	//   ....[248]....
        /*06c8*/ 	.word	0xffffffff


	//   ....[249]....
        /*06cc*/ 	.word	0xffffffff


	//   ....[250]....
        /*06d0*/ 	.word	0xffffffff


	//   ....[251]....
        /*06d4*/ 	.word	0xffffffff


	//   ....[252]....
        /*06d8*/ 	.word	0xffffffff


	//   ....[253]....
        /*06dc*/ 	.word	0xffffffff


	//   ....[254]....
        /*06e0*/ 	.word	0xffffffff


	//   ....[255]....
        /*06e4*/ 	.word	0xffffffff


	//   ....[0]....
        /*06e8*/ 	.word	0xffffffff


	//   ....[1]....
        /*06ec*/ 	.word	0xffffffff


	//   ....[2]....
        /*06f0*/ 	.word	0xffffffff


	//   ....[3]....
        /*06f4*/ 	.word	0xffffffff


	//   ....[4]....
        /*06f8*/ 	.word	0xffffffff


	//   ....[5]....
        /*06fc*/ 	.word	0xffffffff


	//   ....[6]....
        /*0700*/ 	.word	0xffffffff


	//   ....[7]....
        /*0704*/ 	.word	0xffffffff


	//   ....[8]....
        /*0708*/ 	.word	0xffffffff


	//   ....[9]....
        /*070c*/ 	.word	0xffffffff


	//   ....[10]....
        /*0710*/ 	.word	0xffffffff


	//   ....[11]....
        /*0714*/ 	.word	0xffffffff


	//   ....[12]....
        /*0718*/ 	.word	0xffffffff


	//   ....[13]....
        /*071c*/ 	.word	0xffffffff


	//   ....[14]....
        /*0720*/ 	.word	0xffffffff


	//   ....[15]....
        /*0724*/ 	.word	0xffffffff


	//   ....[16]....
        /*0728*/ 	.word	0xffffffff


	//----- nvinfo : EIATTR_COOP_GROUP_INSTR_OFFSETS
	.align		4
.L_224:
        /*072c*/ 	.byte	0x04, 0x28
        /*072e*/ 	.short	(.L_226 - .L_225)


	//   ....[0]....
.L_225:
        /*0730*/ 	.word	0x000000a0


	//   ....[1]....
        /*0734*/ 	.word	0x000029d0


	//   ....[2]....
        /*0738*/ 	.word	0x00002a20


	//   ....[3]....
        /*073c*/ 	.word	0x00003210


	//   ....[4]....
        /*0740*/ 	.word	0x00003230


	//   ....[5]....
        /*0744*/ 	.word	0x000039a0


	//   ....[6]....
        /*0748*/ 	.word	0x000039b0


	//   ....[7]....
        /*074c*/ 	.word	0x00004250


	//   ....[8]....
        /*0750*/ 	.word	0x000042b0


	//   ....[9]....
        /*0754*/ 	.word	0x00004e30


	//   ....[10]....
        /*0758*/ 	.word	0x00004e60


	//   ....[11]....
        /*075c*/ 	.word	0x000055a0


	//   ....[12]....
        /*0760*/ 	.word	0x000055c0


	//   ....[13]....
        /*0764*/ 	.word	0x00005d20


	//   ....[14]....
        /*0768*/ 	.word	0x00005d50


	//   ....[15]....
        /*076c*/ 	.word	0x00005e90


	//   ....[16]....
        /*0770*/ 	.word	0x00005ec0


	//   ....[17]....
        /*0774*/ 	.word	0x00005fb0


	//   ....[18]....
        /*0778*/ 	.word	0x00005fd0


	//   ....[19]....
        /*077c*/ 	.word	0x00006700


	//   ....[20]....
        /*0780*/ 	.word	0x00006720


	//   ....[21]....
        /*0784*/ 	.word	0x00006810


	//   ....[22]....
        /*0788*/ 	.word	0x00006840


	//   ....[23]....
        /*078c*/ 	.word	0x00006930


	//   ....[24]....
        /*0790*/ 	.word	0x00006960


	//   ....[25]....
        /*0794*/ 	.word	0x00007c40


	//   ....[26]....
        /*0798*/ 	.word	0x00007c80


	//   ....[27]....
        /*079c*/ 	.word	0x00007e50


	//   ....[28]....
        /*07a0*/ 	.word	0x00007e80


	//   ....[29]....
        /*07a4*/ 	.word	0x00007f10


	//   ....[30]....
        /*07a8*/ 	.word	0x00007f40


	//   ....[31]....
        /*07ac*/ 	.word	0x00007fd0


	//   ....[32]....
        /*07b0*/ 	.word	0x00008000


	//   ....[33]....
        /*07b4*/ 	.word	0x00008090


	//   ....[34]....
        /*07b8*/ 	.word	0x000080c0


	//   ....[35]....
        /*07bc*/ 	.word	0x00008150


	//   ....[36]....
        /*07c0*/ 	.word	0x00008180


	//   ....[37]....
        /*07c4*/ 	.word	0x00008210


	//   ....[38]....
        /*07c8*/ 	.word	0x00008240


	//   ....[39]....
        /*07cc*/ 	.word	0x000082c0


	//   ....[40]....
        /*07d0*/ 	.word	0x00008300


	//   ....[41]....
        /*07d4*/ 	.word	0x00008730


	//   ....[42]....
        /*07d8*/ 	.word	0x00008750


	//   ....[43]....
        /*07dc*/ 	.word	0x00008760


	//   ....[44]....
        /*07e0*/ 	.word	0x00008770


	//   ....[45]....
        /*07e4*/ 	.word	0x00008790


	//   ....[46]....
        /*07e8*/ 	.word	0x000087a0


	//   ....[47]....
        /*07ec*/ 	.word	0x000087b0


	//   ....[48]....
        /*07f0*/ 	.word	0x000087d0


	//   ....[49]....
        /*07f4*/ 	.word	0x000087f0


	//   ....[50]....
        /*07f8*/ 	.word	0x00008810


	//   ....[51]....
        /*07fc*/ 	.word	0x00008840


	//   ....[52]....
        /*0800*/ 	.word	0x00008850


	//   ....[53]....
        /*0804*/ 	.word	0x00008cf0


	//   ....[54]....
        /*0808*/ 	.word	0x00008d10


	//   ....[55]....
        /*080c*/ 	.word	0x00008d20


	//   ....[56]....
        /*0810*/ 	.word	0x00008d30


	//   ....[57]....
        /*0814*/ 	.word	0x00008ea0


	//   ....[58]....
        /*0818*/ 	.word	0x00008ee0


	//   ....[59]....
        /*081c*/ 	.word	0x00008f30


	//   ....[60]....
        /*0820*/ 	.word	0x00008f70


	//   ....[61]....
        /*0824*/ 	.word	0x00009140


	//   ....[62]....
        /*0828*/ 	.word	0x00009180


	//   ....[63]....
        /*082c*/ 	.word	0x000091d0


	//   ....[64]....
        /*0830*/ 	.word	0x00009210


	//   ....[65]....
        /*0834*/ 	.word	0x00009400


	//   ....[66]....
        /*0838*/ 	.word	0x00009440


	//   ....[67]....
        /*083c*/ 	.word	0x00009490


	//   ....[68]....
        /*0840*/ 	.word	0x000094d0


	//   ....[69]....
        /*0844*/ 	.word	0x0000b3e0


	//   ....[70]....
        /*0848*/ 	.word	0x0000b400


	//   ....[71]....
        /*084c*/ 	.word	0x0000b430


	//   ....[72]....
        /*0850*/ 	.word	0x0000b440


	//   ....[73]....
        /*0854*/ 	.word	0x0000b520


	//   ....[74]....
        /*0858*/ 	.word	0x0000b560


	//   ....[75]....
        /*085c*/ 	.word	0x0000b580


	//   ....[76]....
        /*0860*/ 	.word	0x0000b590


	//   ....[77]....
        /*0864*/ 	.word	0x0000b750


	//   ....[78]....
        /*0868*/ 	.word	0x0000b790


	//   ....[79]....
        /*086c*/ 	.word	0x0000b7b0


	//   ....[80]....
        /*0870*/ 	.word	0x0000b7c0


	//   ....[81]....
        /*0874*/ 	.word	0x0000b8c0


	//   ....[82]....
        /*0878*/ 	.word	0x0000b900


	//   ....[83]....
        /*087c*/ 	.word	0x0000b960


	//   ....[84]....
        /*0880*/ 	.word	0x0000b990


	//   ....[85]....
        /*0884*/ 	.word	0x0000dc10


	//   ....[86]....
        /*0888*/ 	.word	0x0000dc20


	//   ....[87]....
        /*088c*/ 	.word	0x0000dc30


	//   ....[88]....
        /*0890*/ 	.word	0x0000dd50


	//   ....[89]....
        /*0894*/ 	.word	0x0000dd60


	//   ....[90]....
        /*0898*/ 	.word	0x0000dd80


	//   ....[91]....
        /*089c*/ 	.word	0x0000dd90


	//   ....[92]....
        /*08a0*/ 	.word	0x0000ddb0


	//   ....[93]....
        /*08a4*/ 	.word	0x0000ddc0


	//   ....[94]....
        /*08a8*/ 	.word	0x0000dde0


	//   ....[95]....
        /*08ac*/ 	.word	0x0000dec0


	//   ....[96]....
        /*08b0*/ 	.word	0x0000df00


	//   ....[97]....
        /*08b4*/ 	.word	0x0000e880


	//   ....[98]....
        /*08b8*/ 	.word	0x0000e890


	//   ....[99]....
        /*08bc*/ 	.word	0x0000e8a0


	//   ....[100]....
        /*08c0*/ 	.word	0x0000e8b0


	//   ....[101]....
        /*08c4*/ 	.word	0x0000e8c0


	//   ....[102]....
        /*08c8*/ 	.word	0x0000e8d0


	//   ....[103]....
        /*08cc*/ 	.word	0x0000e8e0


	//   ....[104]....
        /*08d0*/ 	.word	0x0000e8f0


	//   ....[105]....
        /*08d4*/ 	.word	0x0000e910


	//   ....[106]....
        /*08d8*/ 	.word	0x0000e940


	//   ....[107]....
        /*08dc*/ 	.word	0x0000e960


	//   ....[108]....
        /*08e0*/ 	.word	0x0000e980


	//   ....[109]....
        /*08e4*/ 	.word	0x0000ef60


	//   ....[110]....
        /*08e8*/ 	.word	0x0000fd90


	//   ....[111]....
        /*08ec*/ 	.word	0x00010a20


	//   ....[112]....
        /*08f0*/ 	.word	0x000116b0


	//   ....[113]....
        /*08f4*/ 	.word	0x00011cb0


	//   ....[114]....
        /*08f8*/ 	.word	0x00011cf0


	//   ....[115]....
        /*08fc*/ 	.word	0x00011dc0


	//   ....[116]....
        /*0900*/ 	.word	0x00011dd0


	//   ....[117]....
        /*0904*/ 	.word	0x00012980


	//   ....[118]....
        /*0908*/ 	.word	0x000129f0


	//   ....[119]....
        /*090c*/ 	.word	0x00012a70


	//   ....[120]....
        /*0910*/ 	.word	0x00012ac0


	//   ....[121]....
        /*0914*/ 	.word	0x00015350


	//   ....[122]....
        /*0918*/ 	.word	0x00015360


	//   ....[123]....
        /*091c*/ 	.word	0x00015370


	//   ....[124]....
        /*0920*/ 	.word	0x00015380


	//   ....[125]....
        /*0924*/ 	.word	0x00015390


	//   ....[126]....
        /*0928*/ 	.word	0x000153a0


	//   ....[127]....
        /*092c*/ 	.word	0x000153b0


	//   ....[128]....
        /*0930*/ 	.word	0x000153d0


	//   ....[129]....
        /*0934*/ 	.word	0x000153f0


	//   ....[130]....
        /*0938*/ 	.word	0x00015430


	//   ....[131]....
        /*093c*/ 	.word	0x00015450


	//   ....[132]....
        /*0940*/ 	.word	0x00015470


	//   ....[133]....
        /*0944*/ 	.word	0x00016ac0


	//   ....[134]....
        /*0948*/ 	.word	0x00016ad0


	//   ....[135]....
        /*094c*/ 	.word	0x00016ae0


	//   ....[136]....
        /*0950*/ 	.word	0x00016af0


	//   ....[137]....
        /*0954*/ 	.word	0x00016b00


	//   ....[138]....
        /*0958*/ 	.word	0x00016b10


	//   ....[139]....
        /*095c*/ 	.word	0x00016b20


	//   ....[140]....
        /*0960*/ 	.word	0x00016b40


	//   ....[141]....
        /*0964*/ 	.word	0x00016b60


	//   ....[142]....
        /*0968*/ 	.word	0x00016ba0


	//   ....[143]....
        /*096c*/ 	.word	0x00016bc0


	//   ....[144]....
        /*0970*/ 	.word	0x00016be0


	//   ....[145]....
        /*0974*/ 	.word	0x00016d80


	//   ....[146]....
        /*0978*/ 	.word	0x00016fa0


	//   ....[147]....
        /*097c*/ 	.word	0x00017aa0


	//   ....[148]....
        /*0980*/ 	.word	0x000184d0


	//   ....[149]....
        /*0984*/ 	.word	0x00019460


	//   ....[150]....
        /*0988*/ 	.word	0x00019530


	//   ....[151]....
        /*098c*/ 	.word	0x00019660


	//   ....[152]....
        /*0990*/ 	.word	0x000196f0


	//   ....[153]....
        /*0994*/ 	.word	0x00019b40


	//   ....[154]....
        /*0998*/ 	.word	0x00019cb0


	//   ....[155]....
        /*099c*/ 	.word	0x00019fe0


	//   ....[156]....
        /*09a0*/ 	.word	0x0001a0e0


	//   ....[157]....
        /*09a4*/ 	.word	0x0001c9e0


	//   ....[158]....
        /*09a8*/ 	.word	0x0001c9f0


	//   ....[159]....
        /*09ac*/ 	.word	0x0001ca00


	//   ....[160]....
        /*09b0*/ 	.word	0x0001ca10


	//   ....[161]....
        /*09b4*/ 	.word	0x0001ca20


	//   ....[162]....
        /*09b8*/ 	.word	0x0001ca30


	//   ....[163]....
        /*09bc*/ 	.word	0x0001ca40


	//   ....[164]....
        /*09c0*/ 	.word	0x0001ca50


	//   ....[165]....
        /*09c4*/ 	.word	0x0001ca70


	//   ....[166]....
        /*09c8*/ 	.word	0x0001caa0


	//   ....[167]....
        /*09cc*/ 	.word	0x0001cae0


	//   ....[168]....
        /*09d0*/ 	.word	0x0001cb00


	//   ....[169]....
        /*09d4*/ 	.word	0x0001e170


	//   ....[170]....
        /*09d8*/ 	.word	0x0001e180


	//   ....[171]....
        /*09dc*/ 	.word	0x0001e190


	//   ....[172]....
        /*09e0*/ 	.word	0x0001e1a0


	//   ....[173]....
        /*09e4*/ 	.word	0x0001e1b0


	//   ....[174]....
        /*09e8*/ 	.word	0x0001e1c0


	//   ....[175]....
        /*09ec*/ 	.word	0x0001e1d0


	//   ....[176]....
        /*09f0*/ 	.word	0x0001e1e0


	//   ....[177]....
        /*09f4*/ 	.word	0x0001e200


	//   ....[178]....
        /*09f8*/ 	.word	0x0001e230


	//   ....[179]....
        /*09fc*/ 	.word	0x0001e270


	//   ....[180]....
        /*0a00*/ 	.word	0x0001e290


	//   ....[181]....
        /*0a04*/ 	.word	0x0001e7d0


	//   ....[182]....
        /*0a08*/ 	.word	0x0001e920


	//   ....[183]....
        /*0a0c*/ 	.word	0x0001e970


	//   ....[184]....
        /*0a10*/ 	.word	0x0001ea20


	//   ....[185]....
        /*0a14*/ 	.word	0x0001ea50


	//   ....[186]....
        /*0a18*/ 	.word	0x0001ea80


	//   ....[187]....
        /*0a1c*/ 	.word	0x0001eb80


	//   ....[188]....
        /*0a20*/ 	.word	0x0001edd0


	//   ....[189]....
        /*0a24*/ 	.word	0x000217a0


	//   ....[190]....
        /*0a28*/ 	.word	0x000217d0


	//   ....[191]....
        /*0a2c*/ 	.word	0x000217f0


	//   ....[192]....
        /*0a30*/ 	.word	0x00021830


	//   ....[193]....
        /*0a34*/ 	.word	0x00021850


	//   ....[194]....
        /*0a38*/ 	.word	0x00021870


	//   ....[195]....
        /*0a3c*/ 	.word	0x00021890


	//   ....[196]....
        /*0a40*/ 	.word	0x000218b0


	//   ....[197]....
        /*0a44*/ 	.word	0x000218d0


	//   ....[198]....
        /*0a48*/ 	.word	0x000218f0


	//   ....[199]....
        /*0a4c*/ 	.word	0x00021910


	//   ....[200]....
        /*0a50*/ 	.word	0x00021930


	//   ....[201]....
        /*0a54*/ 	.word	0x00022d50


	//   ....[202]....
        /*0a58*/ 	.word	0x00022d60


	//   ....[203]....
        /*0a5c*/ 	.word	0x00022d70


	//   ....[204]....
        /*0a60*/ 	.word	0x00022d80


	//   ....[205]....
        /*0a64*/ 	.word	0x00022d90


	//   ....[206]....
        /*0a68*/ 	.word	0x00022da0


	//   ....[207]....
        /*0a6c*/ 	.word	0x00022db0


	//   ....[208]....
        /*0a70*/ 	.word	0x00022dd0


	//   ....[209]....
        /*0a74*/ 	.word	0x00022df0


	//   ....[210]....
        /*0a78*/ 	.word	0x00022e30


	//   ....[211]....
        /*0a7c*/ 	.word	0x00022e50


	//   ....[212]....
        /*0a80*/ 	.word	0x00022e70


	//   ....[213]....
        /*0a84*/ 	.word	0x00023020


	//   ....[214]....
        /*0a88*/ 	.word	0x00023230


	//   ....[215]....
        /*0a8c*/ 	.word	0x00023cc0


	//   ....[216]....
        /*0a90*/ 	.word	0x00024670


	//   ....[217]....
        /*0a94*/ 	.word	0x00025590


	//   ....[218]....
        /*0a98*/ 	.word	0x00025660


	//   ....[219]....
        /*0a9c*/ 	.word	0x00025790


	//   ....[220]....
        /*0aa0*/ 	.word	0x00025820


	//   ....[221]....
        /*0aa4*/ 	.word	0x00025c70


	//   ....[222]....
        /*0aa8*/ 	.word	0x00025dd0


	//   ....[223]....
        /*0aac*/ 	.word	0x00026130


	//   ....[224]....
        /*0ab0*/ 	.word	0x00026220


	//   ....[225]....
        /*0ab4*/ 	.word	0x000285f0


	//   ....[226]....
        /*0ab8*/ 	.word	0x00028600


	//   ....[227]....
        /*0abc*/ 	.word	0x00028610


	//   ....[228]....
        /*0ac0*/ 	.word	0x00028620


	//   ....[229]....
        /*0ac4*/ 	.word	0x00028650


	//   ....[230]....
        /*0ac8*/ 	.word	0x00028670


	//   ....[231]....
        /*0acc*/ 	.word	0x00028690


	//   ....[232]....
        /*0ad0*/ 	.word	0x000286a0


	//   ....[233]....
        /*0ad4*/ 	.word	0x00029b70


	//   ....[234]....
        /*0ad8*/ 	.word	0x00029ba0


	//   ....[235]....
        /*0adc*/ 	.word	0x00029bd0


	//   ....[236]....
        /*0ae0*/ 	.word	0x00029c00


	//   ....[237]....
        /*0ae4*/ 	.word	0x00029c40


	//   ....[238]....
        /*0ae8*/ 	.word	0x00029c70


	//   ....[239]....
        /*0aec*/ 	.word	0x00029cb0


	//   ....[240]....
        /*0af0*/ 	.word	0x00029cd0


	//   ....[241]....
        /*0af4*/ 	.word	0x00029d80


	//   ....[242]....
        /*0af8*/ 	.word	0x00029da0


	//   ....[243]....
        /*0afc*/ 	.word	0x00029dd0


	//   ....[244]....
        /*0b00*/ 	.word	0x00029e00


	//   ....[245]....
        /*0b04*/ 	.word	0x00029e30


	//   ....[246]....
        /*0b08*/ 	.word	0x00029e80


	//   ....[247]....
        /*0b0c*/ 	.word	0x00029eb0


	//   ....[248]....
        /*0b10*/ 	.word	0x00029f20


	//   ....[249]....
        /*0b14*/ 	.word	0x00029fe0


	//   ....[250]....
        /*0b18*/ 	.word	0x0002a000


	//   ....[251]....
        /*0b1c*/ 	.word	0x0002a030


	//   ....[252]....
        /*0b20*/ 	.word	0x0002a040


	//   ....[253]....
        /*0b24*/ 	.word	0x0002a050


	//   ....[254]....
        /*0b28*/ 	.word	0x0002a060


	//   ....[255]....
        /*0b2c*/ 	.word	0x0002a150


	//   ....[0]....
        /*0b30*/ 	.word	0x0002a170


	//   ....[1]....
        /*0b34*/ 	.word	0x0002a9e0


	//   ....[2]....
        /*0b38*/ 	.word	0x0002aa10


	//   ....[3]....
        /*0b3c*/ 	.word	0x0002aa40


	//   ....[4]....
        /*0b40*/ 	.word	0x0002aa70


	//   ....[5]....
        /*0b44*/ 	.word	0x0002aaa0


	//   ....[6]....
        /*0b48*/ 	.word	0x0002aad0


	//   ....[7]....
        /*0b4c*/ 	.word	0x0002ab00


	//   ....[8]....
        /*0b50*/ 	.word	0x0002ab20


	//   ....[9]....
        /*0b54*/ 	.word	0x0002ab40


	//   ....[10]....
        /*0b58*/ 	.word	0x0002ab60


	//   ....[11]....
        /*0b5c*/ 	.word	0x0002ab70


	//   ....[12]....
        /*0b60*/ 	.word	0x0002ab80


	//   ....[13]....
        /*0b64*/ 	.word	0x0002ab90


	//   ....[14]....
        /*0b68*/ 	.word	0x0002aba0


	//   ....[15]....
        /*0b6c*/ 	.word	0x0002abb0


	//   ....[16]....
        /*0b70*/ 	.word	0x0002abe0


	//----- nvinfo : EIATTR_EXIT_INSTR_OFFSETS
	.align		4
.L_226:
        /*0b74*/ 	.byte	0x04, 0x1c
        /*0b76*/ 	.short	(.L_228 - .L_227)


	//   ....[0]....
.L_227:
        /*0b78*/ 	.word	0x000003b0


	//   ....[1]....
        /*0b7c*/ 	.word	0x0002a190


	//   ....[2]....
        /*0b80*/ 	.word	0x0002a1d0


	//   ....[3]....
        /*0b84*/ 	.word	0x0002ad70


	//   ....[4]....
        /*0b88*/ 	.word	0x0002adb0


	//----- nvinfo : EIATTR_CTAIDZ_USED
	.align		4
.L_228:
        /*0b8c*/ 	.byte	0x01, 0x04
	.zero		2


	//----- nvinfo : EIATTR_MAX_THREADS
	.align		4
        /*0b90*/ 	.byte	0x04, 0x05
        /*0b92*/ 	.short	(.L_230 - .L_229)
.L_229:
        /*0b94*/ 	.word	0x00000080
        /*0b98*/ 	.word	0x00000001
        /*0b9c*/ 	.word	0x00000001


	//----- nvinfo : EIATTR_CRS_STACK_SIZE
	.align		4
.L_230:
        /*0ba0*/ 	.byte	0x04, 0x1e
        /*0ba2*/ 	.short	(.L_232 - .L_231)
.L_231:
        /*0ba4*/ 	.word	0x00000000
.L_232:


//--------------------- .nv.info._ZN7cutlass13device_kernelIN5flash19enable_sm80_to_sm89INS1_16FlashAttnFwdSm80INS1_25CollectiveMainloopFwdSm80ILi4ELi1ELb0EN4cute5tupleIJNS5_1CILi128EEENS7_ILi112EEENS7_ILi64EEEEEELi64ENS_10bfloat16_tEfNS_4arch4Sm80ELb1ELb0ELb1ELb0ELb1ELb0ELb1ELb0EEENS1_21CollectiveEpilogueFwdINS6_IJS8_SA_S9_EEENS6_IJNS7_ILi1EEESI_SI_EEESC_SE_Li128ELb0ELb1ELb0ELb0EEENS1_30DynamicPersistentTileSchedulerILi128ELi128ELb0ELb1ELb0EEEEEEEEEvNT_6ParamsE --------------------------
	.section	.nv.info._ZN7cutlass13device_kernelIN5flash19enable_sm80_to_sm89INS1_16FlashAttnFwdSm80INS1_25CollectiveMainloopFwdSm80ILi4ELi1ELb0EN4cute5tupleIJNS5_1CILi128EEENS7_ILi112EEENS7_ILi64EEEEEELi64ENS_10bfloat16_tEfNS_4arch4Sm80ELb1ELb0ELb1ELb0ELb1ELb0ELb1ELb0EEENS1_21CollectiveEpilogueFwdINS6_IJS8_SA_S9_EEENS6_IJNS7_ILi1EEESI_SI_EEESC_SE_Li128ELb0ELb1ELb0ELb0EEENS1_30DynamicPersistentTileSchedulerILi128ELi128ELb0ELb1ELb0EEEEEEEEEvNT_6ParamsE,"",@"SHT_CUDA_INFO"
	.sectionflags	@""
	.align	4


	//----- nvinfo : EIATTR_CUDA_API_VERSION
	.align		4
        /*0000*/ 	.byte	0x04, 0x37
        /*0002*/ 	.short	(.L_234 - .L_233)
.L_233:
        /*0004*/ 	.word	0x00000082


	//----- nvinfo : EIATTR_SW2861232_WAR
	.align		4
.L_234:
        /*0008*/ 	.byte	0x01, 0x35
	.zero		2


	//----- nvinfo : EIATTR_PARAM_CBANK
	.align		4
        /*000c*/ 	.byte	0x04, 0x0a
        /*000e*/ 	.short	(.L_236 - .L_235)
	.align		4
.L_235:
        /*0010*/ 	.word	index@(.nv.constant0._ZN7cutlass13device_kernelIN5flash19enable_sm80_to_sm89INS1_16FlashAttnFwdSm80INS1_25CollectiveMainloopFwdSm80ILi4ELi1ELb0EN4cute5tupleIJNS5_1CILi128EEENS7_ILi112EEENS7_ILi64EEEEEELi64ENS_10bfloat16_tEfNS_4arch4Sm80ELb1ELb0ELb1ELb0ELb1ELb0ELb1ELb0EEENS1_21CollectiveEpilogueFwdINS6_IJS8_SA_S9_EEENS6_IJNS7_ILi1EEESI_SI_EEESC_SE_Li128ELb0ELb1ELb0ELb0EEENS1_30DynamicPersistentTileSchedulerILi128ELi128ELb0ELb1ELb0EEEEEEEEEvNT_6ParamsE)
        /*0014*/ 	.short	0x0160
        /*0016*/ 	.short	0x0428


	//----- nvinfo : EIATTR_CBANK_PARAM_SIZE
	.align		4
.L_236:
        /*0018*/ 	.byte	0x03, 0x19
        /*001a*/ 	.short	0x0428


	//----- nvinfo : EIATTR_KPARAM_INFO
	.align		4
        /*001c*/ 	.byte	0x04, 0x17
        /*001e*/ 	.short	(.L_238 - .L_237)
.L_237:
        /*0020*/ 	.word	0x00000000
        /*0024*/ 	.short	0x0000
        /*0026*/ 	.short	0x0000
        /*0028*/ 	.byte	0x00, 0xf0, 0xa1, 0x10


	//----- nvinfo : EIATTR_MAXREG_COUNT
	.align		4
.L_238:
        /*002c*/ 	.byte	0x03, 0x1b
        /*002e*/ 	.short	0x00ff


	//----- nvinfo : EIATTR_NUM_BARRIERS
	.align		4
        /*0030*/ 	.byte	0x02, 0x4c
        /*0032*/ 	.byte	0x06
	.zero		1


	//----- nvinfo : EIATTR_ANNOTATIONS
	.align		4
        /*0034*/ 	.byte	0x04, 0x55
        /*0036*/ 	.short	(.L_240 - .L_239)


	//   ....[0]....
.L_239:
        /* <DEDUP_REMOVED lines=71> */


	//----- nvinfo : EIATTR_MERCURY_ISA_VERSION
	.align		4
.L_240:
        /*0490*/ 	.byte	0x03, 0x5f
        /*0492*/ 	.short	0x0000


	//----- nvinfo : EIATTR_INT_WARP_WIDE_INSTR_OFFSETS
	.align		4
        /*0494*/ 	.byte	0x04, 0x31
        /*0496*/ 	.short	(.L_242 - .L_241)


	//   ....[0]....
.L_241:
        /*0498*/ 	.word	0x000140c0


	//   ....[1]....
        /*049c*/ 	.word	0x00014140


	//----- nvinfo : EIATTR_COOP_GROUP_MASK_REGIDS
	.align		4
.L_242:
        /*04a0*/ 	.byte	0x04, 0x29
        /*04a2*/ 	.short	(.L_244 - .L_243)


	//   ....[0]....
.L_243:
        /*04a4*/ 	.word	0xffffffff


	//   ....[1]....
        /*04a8*/ 	.word	0xffffffff


	//   ....[2]....
        /*04ac*/ 	.word	0xffffffff


	//   ....[3]....
        /*04b0*/ 	.word	0xffffffff


	//   ....[4]....
        /*04b4*/ 	.word	0xffffffff


	//   ....[5]....
        /*04b8*/ 	.word	0xffffffff


	//   ....[6]....
        /*04bc*/ 	.word	0xffffffff


	//   ....[7]....
        /*04c0*/ 	.word	0xffffffff


	//   ....[8]....
        /*04c4*/ 	.word	0xffffffff


	//   ....[9]....
        /*04c8*/ 	.word	0xffffffff


	//   ....[10]....
        /*04cc*/ 	.word	0xffffffff


	//   ....[11]....
        /*04d0*/ 	.word	0xffffffff


	//   ....[12]....
        /*04d4*/ 	.word	0xffffffff


	//   ....[13]....
        /*04d8*/ 	.word	0xffffffff


	//   ....[14]....
        /*04dc*/ 	.word	0xffffffff


	//   ....[15]....
        /*04e0*/ 	.word	0xffffffff


	//   ....[16]....
        /*04e4*/ 	.word	0xffffffff


	//   ....[17]....
        /*04e8*/ 	.word	0xffffffff


	//   ....[18]....
        /*04ec*/ 	.word	0xffffffff


	//   ....[19]....
        /*04f0*/ 	.word	0xffffffff


	//   ....[20]....
        /*04f4*/ 	.word	0xffffffff


	//   ....[21]....
        /*04f8*/ 	.word	0xffffffff


	//   ....[22]....
        /*04fc*/ 	.word	0xffffffff


	//   ....[23]....
        /*0500*/ 	.word	0xffffffff


	//   ....[24]....
        /*0504*/ 	.word	0xffffffff


	//   ....[25]....
        /*0508*/ 	.word	0xffffffff


	//   ....[26]....
        /*050c*/ 	.word	0xffffffff


	//   ....[27]....
        /*0510*/ 	.word	0xffffffff


	//   ....[28]....
        /*0514*/ 	.word	0xffffffff


	//   ....[29]....
        /*0518*/ 	.word	0xffffffff


	//   ....[30]....
        /*051c*/ 	.word	0xffffffff


	//   ....[31]....
        /*0520*/ 	.word	0xffffffff


	//   ....[32]....
        /*0524*/ 	.word	0xffffffff


	//   ....[33]....
        /*0528*/ 	.word	0xffffffff


	//   ....[34]....
        /*052c*/ 	.word	0xffffffff


	//   ....[35]....
        /*0530*/ 	.word	0xffffffff


	//   ....[36]....
        /*0534*/ 	.word	0xffffffff


	//   ....[37]....
        /*0538*/ 	.word	0xffffffff


	//   ....[38]....
        /*053c*/ 	.word	0xffffffff


	//   ....[39]....
        /*0540*/ 	.word	0xffffffff


	//   ....[40]....
        /*0544*/ 	.word	0xffffffff


	//   ....[41]....
        /*0548*/ 	.word	0xffffffff


	//   ....[42]....
        /*054c*/ 	.word	0xffffffff


	//   ....[43]....
        /*0550*/ 	.word	0xffffffff


	//   ....[44]....
        /*0554*/ 	.word	0xffffffff


	//   ....[45]....
        /*0558*/ 	.word	0xffffffff


	//   ....[46]....
        /*055c*/ 	.word	0xffffffff


	//   ....[47]....
        /*0560*/ 	.word	0xffffffff


	//   ....[48]....
        /*0564*/ 	.word	0xffffffff


	//   ....[49]....
        /*0568*/ 	.word	0xffffffff


	//   ....[50]....
        /*056c*/ 	.word	0xffffffff


	//   ....[51]....
        /*0570*/ 	.word	0xffffffff


	//   ....[52]....
        /*0574*/ 	.word	0xffffffff


	//   ....[53]....
        /*0578*/ 	.word	0xffffffff


	//   ....[54]....
        /*057c*/ 	.word	0xffffffff


	//   ....[55]....
        /*0580*/ 	.word	0xffffffff


	//   ....[56]....
        /*0584*/ 	.word	0xffffffff


	//   ....[57]....
        /*0588*/ 	.word	0xffffffff


	//   ....[58]....
        /*058c*/ 	.word	0xffffffff


	//   ....[59]....
        /*0590*/ 	.word	0xffffffff


	//   ....[60]....
        /*0594*/ 	.word	0xffffffff


	//   ....[61]....
        /*0598*/ 	.word	0xffffffff


	//   ....[62]....
        /*059c*/ 	.word	0xffffffff


	//   ....[63]....
        /*05a0*/ 	.word	0xffffffff


	//   ....[64]....
        /*05a4*/ 	.word	0xffffffff


	//   ....[65]....
        /*05a8*/ 	.word	0xffffffff


	//   ....[66]....
        /*05ac*/ 	.word	0xffffffff


	//   ....[67]....
        /*05b0*/ 	.word	0xffffffff


	//   ....[68]....
        /*05b4*/ 	.word	0xffffffff


	//   ....[69]....
        /*05b8*/ 	.word	0xffffffff


	//   ....[70]....
        /*05bc*/ 	.word	0xffffffff


	//   ....[71]....
        /*05c0*/ 	.word	0xffffffff


	//   ....[72]....
        /*05c4*/ 	.word	0xffffffff


	//   ....[73]....
        /*05c8*/ 	.word	0xffffffff


	//   ....[74]....
        /*05cc*/ 	.word	0xffffffff


	//   ....[75]....
        /*05d0*/ 	.word	0xffffffff


	//   ....[76]....
        /*05d4*/ 	.word	0xffffffff


	//   ....[77]....
        /*05d8*/ 	.word	0xffffffff


	//   ....[78]....
        /*05dc*/ 	.word	0xffffffff


	//   ....[79]....
        /*05e0*/ 	.word	0xffffffff


	//   ....[80]....
        /*05e4*/ 	.word	0xffffffff


	//   ....[81]....
        /*05e8*/ 	.word	0xffffffff


	//   ....[82]....
        /*05ec*/ 	.word	0xffffffff


	//   ....[83]....
        /*05f0*/ 	.word	0xffffffff


	//   ....[84]....
        /*05f4*/ 	.word	0xffffffff


	//   ....[85]....
        /*05f8*/ 	.word	0xffffffff


	//   ....[86]....
        /*05fc*/ 	.word	0xffffffff


	//   ....[87]....
        /*0600*/ 	.word	0xffffffff


	//   ....[88]....
        /*0604*/ 	.word	0xffffffff


	//   ....[89]....
        /*0608*/ 	.word	0xffffffff


	//   ....[90]....
        /*060c*/ 	.word	0xffffffff


	//   ....[91]....
        /*0610*/ 	.word	0xffffffff


	//   ....[92]....
        /*0614*/ 	.word	0xffffffff


	//   ....[93]....
        /*0618*/ 	.word	0xffffffff


	//   ....[94]....
        /*061c*/ 	.word	0xffffffff


	//   ....[95]....
        /*0620*/ 	.word	0xffffffff


	//   ....[96]....
        /*0624*/ 	.word	0xffffffff


	//   ....[97]....
        /*0628*/ 	.word	0xffffffff


	//   ....[98]....
        /*062c*/ 	.word	0xffffffff


	//   ....[99]....
        /*0630*/ 	.word	0xffffffff


	//   ....[100]....
        /*0634*/ 	.word	0xffffffff


	//   ....[101]....
        /*0638*/ 	.word	0xffffffff


	//   ....[102]....
        /*063c*/ 	.word	0xffffffff


	//   ....[103]....
        /*0640*/ 	.word	0xffffffff


	//   ....[104]....
        /*0644*/ 	.word	0xffffffff


	//   ....[105]....
        /*0648*/ 	.word	0xffffffff


	//   ....[106]....
        /*064c*/ 	.word	0xffffffff


	//   ....[107]....
        /*0650*/ 	.word	0xffffffff


	//   ....[108]....
        /*0654*/ 	.word	0xffffffff


	//   ....[109]....
        /*0658*/ 	.word	0xffffffff


	//   ....[110]....
        /*065c*/ 	.word	0xffffffff


	//   ....[111]....
        /*0660*/ 	.word	0xffffffff


	//   ....[112]....
        /*0664*/ 	.word	0xffffffff


	//   ....[113]....
        /*0668*/ 	.word	0xffffffff


	//   ....[114]....
        /*066c*/ 	.word	0xffffffff


	//   ....[115]....
        /*0670*/ 	.word	0xffffffff


	//   ....[116]....
        /*0674*/ 	.word	0xffffffff


	//   ....[117]....
        /*0678*/ 	.word	0xffffffff


	//   ....[118]....
        /*067c*/ 	.word	0xffffffff


	//   ....[119]....
        /*0680*/ 	.word	0xffffffff


	//   ....[120]....
        /*0684*/ 	.word	0xffffffff


	//   ....[121]....
        /*0688*/ 	.word	0xffffffff


	//   ....[122]....
        /*068c*/ 	.word	0xffffffff


	//   ....[123]....
        /*0690*/ 	.word	0xffffffff


	//   ....[124]....
        /*0694*/ 	.word	0xffffffff


	//   ....[125]....
        /*0698*/ 	.word	0xffffffff


	//   ....[126]....
        /*069c*/ 	.word	0xffffffff


	//   ....[127]....
        /*06a0*/ 	.word	0xffffffff


	//   ....[128]....
        /*06a4*/ 	.word	0xffffffff


	//   ....[129]....
        /*06a8*/ 	.word	0xffffffff


	//   ....[130]....
        /*06ac*/ 	.word	0xffffffff


	//   ....[131]....
        /*06b0*/ 	.word	0xffffffff


	//   ....[132]....
        /*06b4*/ 	.word	0xffffffff


	//   ....[133]....
        /*06b8*/ 	.word	0xffffffff


	//   ....[134]....
        /*06bc*/ 	.word	0xffffffff


	//   ....[135]....
        /*06c0*/ 	.word	0xffffffff


	//   ....[136]....
        /*06c4*/ 	.word	0xffffffff


	//   ....[137]....
        /*06c8*/ 	.word	0xffffffff


	//   ....[138]....
        /*06cc*/ 	.word	0xffffffff


	//   ....[139]....
        /*06d0*/ 	.word	0xffffffff


	//   ....[140]....
        /*06d4*/ 	.word	0xffffffff


	//   ....[141]....
        /*06d8*/ 	.word	0xffffffff


	//   ....[142]....
        /*06dc*/ 	.word	0xffffffff


	//   ....[143]....
        /*06e0*/ 	.word	0xffffffff


	//   ....[144]....
        /*06e4*/ 	.word	0xffffffff


	//   ....[145]....
        /*06e8*/ 	.word	0xffffffff


	//   ....[146]....
        /*06ec*/ 	.word	0xffffffff


	//   ....[147]....
        /*06f0*/ 	.word	0xffffffff


	//   ....[148]....
        /*06f4*/ 	.word	0xffffffff


	//   ....[149]....
        /*06f8*/ 	.word	0xffffffff


	//   ....[150]....
        /*06fc*/ 	.word	0xffffffff


	//   ....[151]....
        /*0700*/ 	.word	0xffffffff


	//   ....[152]....
        /*0704*/ 	.word	0xffffffff


	//   ....[153]....
        /*0708*/ 	.word	0xffffffff


	//   ....[154]....
        /*070c*/ 	.word	0xffffffff


	//   ....[155]....
        /*0710*/ 	.word	0xffffffff


	//   ....[156]....
        /*0714*/ 	.word	0xffffffff


	//   ....[157]....
        /*0718*/ 	.word	0xffffffff


	//   ....[158]....
        /*071c*/ 	.word	0xffffffff


	//   ....[159]....
        /*0720*/ 	.word	0xffffffff


	//   ....[160]....
        /*0724*/ 	.word	0xffffffff


	//   ....[161]....
        /*0728*/ 	.word	0xffffffff


	//   ....[162]....
        /*072c*/ 	.word	0xffffffff


	//   ....[163]....
        /*0730*/ 	.word	0xffffffff


	//   ....[164]....
        /*0734*/ 	.word	0xffffffff


	//   ....[165]....
        /*0738*/ 	.word	0xffffffff


	//   ....[166]....
        /*073c*/ 	.word	0xffffffff


	//   ....[167]....
        /*0740*/ 	.word	0xffffffff


	//   ....[168]....
        /*0744*/ 	.word	0xffffffff


	//   ....[169]....
        /*0748*/ 	.word	0xffffffff


	//   ....[170]....
        /*074c*/ 	.word	0xffffffff


	//   ....[171]....
        /*0750*/ 	.word	0xffffffff


	//   ....[172]....
        /*0754*/ 	.word	0xffffffff


	//   ....[173]....
        /*0758*/ 	.word	0xffffffff


	//   ....[174]....
        /*075c*/ 	.word	0xffffffff


	//   ....[175]....
        /*0760*/ 	.word	0xffffffff


	//   ....[176]....
        /*0764*/ 	.word	0xffffffff


	//   ....[177]....
        /*0768*/ 	.word	0xffffffff


	//   ....[178]....
        /*076c*/ 	.word	0xffffffff


	//   ....[179]....
        /*0770*/ 	.word	0xffffffff


	//   ....[180]....
        /*0774*/ 	.word	0xffffffff


	//   ....[181]....
        /*0778*/ 	.word	0xffffffff


	//   ....[182]....
        /*077c*/ 	.word	0xffffffff


	//   ....[183]....
        /*0780*/ 	.word	0xffffffff


	//   ....[184]....
        /*0784*/ 	.word	0xffffffff


	//   ....[185]....
        /*0788*/ 	.word	0xffffffff


	//   ....[186]....
        /*078c*/ 	.word	0xffffffff


	//   ....[187]....
        /*0790*/ 	.word	0xffffffff


	//   ....[188]....
        /*0794*/ 	.word	0xffffffff


	//   ....[189]....
        /*0798*/ 	.word	0xffffffff


	//   ....[190]....
        /*079c*/ 	.word	0xffffffff


	//   ....[191]....
        /*07a0*/ 	.word	0xffffffff


	//   ....[192]....
        /*07a4*/ 	.word	0xffffffff


	//   ....[193]....
        /*07a8*/ 	.word	0xffffffff


	//   ....[194]....
        /*07ac*/ 	.word	0xffffffff


	//   ....[195]....
        /*07b0*/ 	.word	0xffffffff


	//   ....[196]....
        /*07b4*/ 	.word	0xffffffff


	//   ....[197]....
        /*07b8*/ 	.word	0xffffffff


	//   ....[198]....
        /*07bc*/ 	.word	0xffffffff


	//   ....[199]....
        /*07c0*/ 	.word	0xffffffff


	//   ....[200]....
        /*07c4*/ 	.word	0xffffffff


	//   ....[201]....
        /*07c8*/ 	.word	0xffffffff


	//   ....[202]....
        /*07cc*/ 	.word	0xffffffff


	//   ....[203]....
        /*07d0*/ 	.word	0xffffffff


	//   ....[204]....
        /*07d4*/ 	.word	0xffffffff


	//   ....[205]....
        /*07d8*/ 	.word	0xffffffff


	//   ....[206]....
        /*07dc*/ 	.word	0xffffffff


	//   ....[207]....
        /*07e0*/ 	.word	0xffffffff


	//   ....[208]....
        /*07e4*/ 	.word	0xffffffff


	//   ....[209]....
        /*07e8*/ 	.word	0xffffffff


	//   ....[210]....
        /*07ec*/ 	.word	0xffffffff


	//   ....[211]....
        /*07f0*/ 	.word	0xffffffff


	//   ....[212]....
        /*07f4*/ 	.word	0xffffffff


	//   ....[213]....
        /*07f8*/ 	.word	0xffffffff


	//   ....[214]....
        /*07fc*/ 	.word	0xffffffff


	//   ....[215]....
        /*0800*/ 	.word	0xffffffff


	//   ....[216]....
        /*0804*/ 	.word	0xffffffff


	//   ....[217]....
        /*0808*/ 	.word	0xffffffff


	//   ....[218]....
        /*080c*/ 	.word	0xffffffff


	//   ....[219]....
        /*0810*/ 	.word	0xffffffff


	//   ....[220]....
        /*0814*/ 	.word	0xffffffff


	//   ....[221]....
        /*0818*/ 	.word	0xffffffff


	//   ....[222]....
        /*081c*/ 	.word	0xffffffff


	//   ....[223]....
        /*0820*/ 	.word	0xffffffff


	//   ....[224]....
        /*0824*/ 	.word	0xffffffff


	//   ....[225]....
        /*0828*/ 	.word	0xffffffff


	//   ....[226]....
        /*082c*/ 	.word	0xffffffff


	//   ....[227]....
        /*0830*/ 	.word	0xffffffff


	//   ....[228]....
        /*0834*/ 	.word	0xffffffff


	//   ....[229]....
        /*0838*/ 	.word	0xffffffff


	//   ....[230]....
        /*083c*/ 	.word	0xffffffff


	//   ....[231]....
        /*0840*/ 	.word	0xffffffff


	//   ....[232]....
        /*0844*/ 	.word	0xffffffff


	//   ....[233]....
        /*0848*/ 	.word	0xffffffff


	//   ....[234]....
        /*084c*/ 	.word	0xffffffff


	//   ....[235]....
        /*0850*/ 	.word	0xffffffff


	//   ....[236]....
        /*0854*/ 	.word	0xffffffff


	//   ....[237]....
        /*0858*/ 	.word	0xffffffff


	//   ....[238]....
        /*085c*/ 	.word	0xffffffff


	//   ....[239]....
        /*0860*/ 	.word	0xffffffff


	//   ....[240]....
        /*0864*/ 	.word	0xffffffff


	//   ....[241]....
        /*0868*/ 	.word	0xffffffff


	//   ....[242]....
        /*086c*/ 	.word	0xffffffff


	//   ....[243]....
        /*0870*/ 	.word	0xffffffff


	//   ....[244]....
        /*0874*/ 	.word	0xffffffff


	//   ....[245]....
        /*0878*/ 	.word	0xffffffff


	//   ....[246]....
        /*087c*/ 	.word	0xffffffff


	//   ....[247]....
        /*0880*/ 	.word	0xffffffff


	//   ....[248]....
        /*0884*/ 	.word	0xffffffff


	//   ....[249]....
        /*0888*/ 	.word	0xffffffff


	//   ....[250]....
        /*088c*/ 	.word	0xffffffff


	//   ....[251]....
        /*0890*/ 	.word	0xffffffff


	//   ....[252]....
        /*0894*/ 	.word	0xffffffff


	//   ....[253]....
        /*0898*/ 	.word	0xffffffff


	//   ....[254]....
        /*089c*/ 	.word	0xffffffff


	//   ....[255]....
        /*08a0*/ 	.word	0xffffffff


	//   ....[0]....
        /*08a4*/ 	.word	0xffffffff


	//   ....[1]....
        /*08a8*/ 	.word	0xffffffff


	//   ....[2]....
        /*08ac*/ 	.word	0xffffffff


	//   ....[3]....
        /*08b0*/ 	.word	0xffffffff


	//   ....[4]....
        /*08b4*/ 	.word	0xffffffff


	//   ....[5]....
        /*08b8*/ 	.word	0xffffffff


	//   ....[6]....
        /*08bc*/ 	.word	0xffffffff


	//   ....[7]....
        /*08c0*/ 	.word	0xffffffff


	//   ....[8]....
        /*08c4*/ 	.word	0xffffffff


	//   ....[9]....
        /*08c8*/ 	.word	0xffffffff


	//   ....[10]....
        /*08cc*/ 	.word	0xffffffff


	//   ....[11]....
        /*08d0*/ 	.word	0xffffffff


	//   ....[12]....
        /*08d4*/ 	.word	0xffffffff


	//   ....[13]....
        /*08d8*/ 	.word	0xffffffff


	//   ....[14]....
        /*08dc*/ 	.word	0xffffffff


	//   ....[15]....
        /*08e0*/ 	.word	0xffffffff


	//   ....[16]....
        /*08e4*/ 	.word	0xffffffff


	//   ....[17]....
        /*08e8*/ 	.word	0xffffffff


	//   ....[18]....
        /*08ec*/ 	.word	0xffffffff


	//   ....[19]....
        /*08f0*/ 	.word	0xffffffff


	//   ....[20]....
        /*08f4*/ 	.word	0xffffffff


	//   ....[21]....
        /*08f8*/ 	.word	0xffffffff


	//   ....[22]....
        /*08fc*/ 	.word	0xffffffff


	//   ....[23]....
        /*0900*/ 	.word	0xffffffff


	//   ....[24]....
        /*0904*/ 	.word	0xffffffff


	//   ....[25]....
        /*0908*/ 	.word	0xffffffff


	//   ....[26]....
        /*090c*/ 	.word	0xffffffff


	//   ....[27]....
        /*0910*/ 	.word	0xffffffff


	//   ....[28]....
        /*0914*/ 	.word	0xffffffff


	//   ....[29]....
        /*0918*/ 	.word	0xffffffff


	//   ....[30]....
        /*091c*/ 	.word	0xffffffff


	//   ....[31]....
        /*0920*/ 	.word	0xffffffff


	//   ....[32]....
        /*0924*/ 	.word	0xffffffff


	//   ....[33]....
        /*0928*/ 	.word	0xffffffff


	//   ....[34]....
        /*092c*/ 	.word	0xffffffff


	//   ....[35]....
        /*0930*/ 	.word	0xffffffff


	//   ....[36]....
        /*0934*/ 	.word	0xffffffff


	//   ....[37]....
        /*0938*/ 	.word	0xffffffff


	//   ....[38]....
        /*093c*/ 	.word	0xffffffff


	//   ....[39]....
        /*0940*/ 	.word	0xffffffff


	//   ....[40]....
        /*0944*/ 	.word	0xffffffff


	//   ....[41]....
        /*0948*/ 	.word	0xffffffff


	//   ....[42]....
        /*094c*/ 	.word	0xffffffff


	//   ....[43]....
        /*0950*/ 	.word	0xffffffff


	//   ....[44]....
        /*0954*/ 	.word	0xffffffff


	//   ....[45]....
        /*0958*/ 	.word	0xffffffff


	//   ....[46]....
        /*095c*/ 	.word	0xffffffff


	//   ....[47]....
        /*0960*/ 	.word	0xffffffff


	//   ....[48]....
        /*0964*/ 	.word	0xffffffff


	//   ....[49]....
        /*0968*/ 	.word	0xffffffff


	//   ....[50]....
        /*096c*/ 	.word	0xffffffff


	//   ....[51]....
        /*0970*/ 	.word	0xffffffff


	//   ....[52]....
        /*0974*/ 	.word	0xffffffff


	//   ....[53]....
        /*0978*/ 	.word	0xffffffff


	//   ....[54]....
        /*097c*/ 	.word	0xffffffff


	//   ....[55]....
        /*0980*/ 	.word	0xffffffff


	//   ....[56]....
        /*0984*/ 	.word	0xffffffff


	//   ....[57]....
        /*0988*/ 	.word	0xffffffff


	//   ....[58]....
        /*098c*/ 	.word	0xffffffff


	//   ....[59]....
        /*0990*/ 	.word	0xffffffff


	//   ....[60]....
        /*0994*/ 	.word	0xffffffff


	//   ....[61]....
        /*0998*/ 	.word	0xffffffff


	//   ....[62]....
        /*099c*/ 	.word	0xffffffff


	//   ....[63]....
        /*09a0*/ 	.word	0xffffffff


	//   ....[64]....
        /*09a4*/ 	.word	0xffffffff


	//   ....[65]....
        /*09a8*/ 	.word	0xffffffff


	//   ....[66]....
        /*09ac*/ 	.word	0xffffffff


	//   ....[67]....
        /*09b0*/ 	.word	0xffffffff


	//   ....[68]....
        /*09b4*/ 	.word	0xffffffff


	//   ....[69]....
        /*09b8*/ 	.word	0xffffffff


	//   ....[70]....
        /*09bc*/ 	.word	0xffffffff


	//----- nvinfo : EIATTR_COOP_GROUP_INSTR_OFFSETS
	.align		4
.L_244:
        /*09c0*/ 	.byte	0x04, 0x28
        /*09c2*/ 	.short	(.L_246 - .L_245)


	//   ....[0]....
.L_245:
        /*09c4*/ 	.word	0x00000050


	//   ....[1]....
        /*09c8*/ 	.word	0x00001360


	//   ....[2]....
        /*09cc*/ 	.word	0x00001380


	//   ....[3]....
        /*09d0*/ 	.word	0x000014d0


	//   ....[4]....
        /*09d4*/ 	.word	0x000014e0


	//   ....[5]....
        /*09d8*/ 	.word	0x000015c0


	//   ....[6]....
        /*09dc*/ 	.word	0x000015e0


	//   ....[7]....
        /*09e0*/ 	.word	0x000016c0


	//   ....[8]....
        /*09e4*/ 	.word	0x000016d0


	//   ....[9]....
        /*09e8*/ 	.word	0x000017b0


	//   ....[10]....
        /*09ec*/ 	.word	0x000017d0


	//   ....[11]....
        /*09f0*/ 	.word	0x000018b0


	//   ....[12]....
        /*09f4*/ 	.word	0x000018c0


	//   ....[13]....
        /*09f8*/ 	.word	0x000019a0


	//   ....[14]....
        /*09fc*/ 	.word	0x000019c0


	//   ....[15]....
        /*0a00*/ 	.word	0x00001aa0


	//   ....[16]....
        /*0a04*/ 	.word	0x00001ab0


	//   ....[17]....
        /*0a08*/ 	.word	0x00001f70


	//   ....[18]....
        /*0a0c*/ 	.word	0x00001f90


	//   ....[19]....
        /*0a10*/ 	.word	0x00001fb0


	//   ....[20]....
        /*0a14*/ 	.word	0x00001fd0


	//   ....[21]....
        /*0a18*/ 	.word	0x00001ff0


	//   ....[22]....
        /*0a1c*/ 	.word	0x00002000


	//   ....[23]....
        /*0a20*/ 	.word	0x00002020


	//   ....[24]....
        /*0a24*/ 	.word	0x00002040


	//   ....[25]....
        /*0a28*/ 	.word	0x000020b0


	//   ....[26]....
        /*0a2c*/ 	.word	0x000020f0


	//   ....[27]....
        /*0a30*/ 	.word	0x00002140


	//   ....[28]....
        /*0a34*/ 	.word	0x00002180


	//   ....[29]....
        /*0a38*/ 	.word	0x00002190


	//   ....[30]....
        /*0a3c*/ 	.word	0x000021b0


	//   ....[31]....
        /*0a40*/ 	.word	0x00002300


	//   ....[32]....
        /*0a44*/ 	.word	0x00002310


	//   ....[33]....
        /*0a48*/ 	.word	0x00002320


	//   ....[34]....
        /*0a4c*/ 	.word	0x00002370


	//   ....[35]....
        /*0a50*/ 	.word	0x00002380


	//   ....[36]....
        /*0a54*/ 	.word	0x00002390


	//   ....[37]....
        /*0a58*/ 	.word	0x000023a0


	//   ....[38]....
        /*0a5c*/ 	.word	0x000023b0


	//   ....[39]....
        /*0a60*/ 	.word	0x000023c0


	//   ....[40]....
        /*0a64*/ 	.word	0x000023e0


	//   ....[41]....
        /*0a68*/ 	.word	0x000023f0


	//   ....[42]....
        /*0a6c*/ 	.word	0x00002410


	//   ....[43]....
        /*0a70*/ 	.word	0x00002490


	//   ....[44]....
        /*0a74*/ 	.word	0x000024b0


	//   ....[45]....
        /*0a78*/ 	.word	0x00003f90


	//   ....[46]....
        /*0a7c*/ 	.word	0x00003fb0


	//   ....[47]....
        /*0a80*/ 	.word	0x00003fc0


	//   ....[48]....
        /*0a84*/ 	.word	0x00003fd0


	//   ....[49]....
        /*0a88*/ 	.word	0x00003fe0


	//   ....[50]....
        /*0a8c*/ 	.word	0x00003ff0


	//   ....[51]....
        /*0a90*/ 	.word	0x00004000


	//   ....[52]....
        /*0a94*/ 	.word	0x00004010


	//   ....[53]....
        /*0a98*/ 	.word	0x00004030


	//   ....[54]....
        /*0a9c*/ 	.word	0x00004060


	//   ....[55]....
        /*0aa0*/ 	.word	0x00004080


	//   ....[56]....
        /*0aa4*/ 	.word	0x000040a0


	//   ....[57]....
        /*0aa8*/ 	.word	0x00004100


	//   ....[58]....
        /*0aac*/ 	.word	0x00004110


	//   ....[59]....
        /*0ab0*/ 	.word	0x000042c0


	//   ....[60]....
        /*0ab4*/ 	.word	0x00004680


	//   ....[61]....
        /*0ab8*/ 	.word	0x00004690


	//   ....[62]....
        /*0abc*/ 	.word	0x000046a0


	//   ....[63]....
        /*0ac0*/ 	.word	0x00005820


	//   ....[64]....
        /*0ac4*/ 	.word	0x00005850


	//   ....[65]....
        /*0ac8*/ 	.word	0x00005870


	//   ....[66]....
        /*0acc*/ 	.word	0x00005880


	//   ....[67]....
        /*0ad0*/ 	.word	0x000058b0


	//   ....[68]....
        /*0ad4*/ 	.word	0x000058d0


	//   ....[69]....
        /*0ad8*/ 	.word	0x000058f0


	//   ....[70]....
        /*0adc*/ 	.word	0x00005900


	//   ....[71]....
        /*0ae0*/ 	.word	0x000084e0


	//   ....[72]....
        /*0ae4*/ 	.word	0x00008500


	//   ....[73]....
        /*0ae8*/ 	.word	0x00008510


	//   ....[74]....
        /*0aec*/ 	.word	0x00008520


	//   ....[75]....
        /*0af0*/ 	.word	0x00008530


	//   ....[76]....
        /*0af4*/ 	.word	0x00008540


	//   ....[77]....
        /*0af8*/ 	.word	0x00008550


	//   ....[78]....
        /*0afc*/ 	.word	0x00008560


	//   ....[79]....
        /*0b00*/ 	.word	0x00008570


	//   ....[80]....
        /*0b04*/ 	.word	0x00008580


	//   ....[81]....
        /*0b08*/ 	.word	0x00008590


	//   ....[82]....
        /*0b0c*/ 	.word	0x000085a0


	//   ....[83]....
        /*0b10*/ 	.word	0x000085b0


	//   ....[84]....
        /*0b14*/ 	.word	0x000085c0


	//   ....[85]....
        /*0b18*/ 	.word	0x0000a0a0


	//   ....[86]....
        /*0b1c*/ 	.word	0x0000a0c0


	//   ....[87]....
        /*0b20*/ 	.word	0x0000a120


	//   ....[88]....
        /*0b24*/ 	.word	0x0000a130


	//   ....[89]....
        /*0b28*/ 	.word	0x0000a170


	//   ....[90]....
        /*0b2c*/ 	.word	0x0000a180


	//   ....[91]....
        /*0b30*/ 	.word	0x0000a1c0


	//   ....[92]....
        /*0b34*/ 	.word	0x0000a1d0


	//   ....[93]....
        /*0b38*/ 	.word	0x0000a210


	//   ....[94]....
        /*0b3c*/ 	.word	0x0000a220


	//   ....[95]....
        /*0b40*/ 	.word	0x0000a260


	//   ....[96]....
        /*0b44*/ 	.word	0x0000a270


	//   ....[97]....
        /*0b48*/ 	.word	0x0000a280


	//   ....[98]....
        /*0b4c*/ 	.word	0x0000a290


	//   ....[99]....
        /*0b50*/ 	.word	0x0000a420


	//   ....[100]....
        /*0b54*/ 	.word	0x0000a7d0


	//   ....[101]....
        /*0b58*/ 	.word	0x0000a7e0


	//   ....[102]....
        /*0b5c*/ 	.word	0x0000a7f0


	//   ....[103]....
        /*0b60*/ 	.word	0x0000b1d0


	//   ....[104]....
        /*0b64*/ 	.word	0x0000b370


	//   ....[105]....
        /*0b68*/ 	.word	0x0000b890


	//   ....[106]....
        /*0b6c*/ 	.word	0x0000b970


	//   ....[107]....
        /*0b70*/ 	.word	0x0000b9f0


	//   ....[108]....
        /*0b74*/ 	.word	0x0000ba20


	//   ....[109]....
        /*0b78*/ 	.word	0x0000bae0


	//   ....[110]....
        /*0b7c*/ 	.word	0x0000bb00


	//   ....[111]....
        /*0b80*/ 	.word	0x0000e900


	//   ....[112]....
        /*0b84*/ 	.word	0x0000e920


	//   ....[113]....
        /*0b88*/ 	.word	0x0000e950


	//   ....[114]....
        /*0b8c*/ 	.word	0x0000e970


	//   ....[115]....
        /*0b90*/ 	.word	0x0000e990


	//   ....[116]....
        /*0b94*/ 	.word	0x0000e9b0


	//   ....[117]....
        /*0b98*/ 	.word	0x0000e9d0


	//   ....[118]....
        /*0b9c*/ 	.word	0x0000e9f0


	//   ....[119]....
        /*0ba0*/ 	.word	0x0000ea10


	//   ....[120]....
        /*0ba4*/ 	.word	0x0000ea30


	//   ....[121]....
        /*0ba8*/ 	.word	0x0000ea50


	//   ....[122]....
        /*0bac*/ 	.word	0x0000ea70


	//   ....[123]....
        /*0bb0*/ 	.word	0x0000ea90


	//   ....[124]....
        /*0bb4*/ 	.word	0x0000ec60


	//   ....[125]....
        /*0bb8*/ 	.word	0x000103f0


	//   ....[126]....
        /*0bbc*/ 	.word	0x00010410


	//   ....[127]....
        /*0bc0*/ 	.word	0x00010470


	//   ....[128]....
        /*0bc4*/ 	.word	0x00010480


	//   ....[129]....
        /*0bc8*/ 	.word	0x000104c0


	//   ....[130]....
        /*0bcc*/ 	.word	0x000104d0


	//   ....[131]....
        /*0bd0*/ 	.word	0x00010510


	//   ....[132]....
        /*0bd4*/ 	.word	0x00010520


	//   ....[133]....
        /*0bd8*/ 	.word	0x00010560


	//   ....[134]....
        /*0bdc*/ 	.word	0x00010570


	//   ....[135]....
        /*0be0*/ 	.word	0x000105b0


	//   ....[136]....
        /*0be4*/ 	.word	0x000105c0


	//   ....[137]....
        /*0be8*/ 	.word	0x000105d0


	//   ....[138]....
        /*0bec*/ 	.word	0x000105e0


	//   ....[139]....
        /*0bf0*/ 	.word	0x00010db0


	//   ....[140]....
        /*0bf4*/ 	.word	0x00010dc0


	//   ....[141]....
        /*0bf8*/ 	.word	0x00010df0


	//   ....[142]....
        /*0bfc*/ 	.word	0x00010e00


	//   ....[143]....
        /*0c00*/ 	.word	0x00010e10


	//   ....[144]....
        /*0c04*/ 	.word	0x00010e40


	//   ....[145]....
        /*0c08*/ 	.word	0x00010e60


	//   ....[146]....
        /*0c0c*/ 	.word	0x00010e90


	//   ....[147]....
        /*0c10*/ 	.word	0x000138c0


	//   ....[148]....
        /*0c14*/ 	.word	0x00013930


	//   ....[149]....
        /*0c18*/ 	.word	0x00013940


	//   ....[150]....
        /*0c1c*/ 	.word	0x00013950


	//   ....[151]....
        /*0c20*/ 	.word	0x00013980


	//   ....[152]....
        /*0c24*/ 	.word	0x000139a0


	//   ....[153]....
        /*0c28*/ 	.word	0x000139b0


	//   ....[154]....
        /*0c2c*/ 	.word	0x000139c0


	//   ....[155]....
        /*0c30*/ 	.word	0x00014730


	//   ....[156]....
        /*0c34*/ 	.word	0x00014b60


	//   ....[157]....
        /*0c38*/ 	.word	0x00014b80


	//   ....[158]....
        /*0c3c*/ 	.word	0x00014b90


	//   ....[159]....
        /*0c40*/ 	.word	0x00014ba0


	//   ....[160]....
        /*0c44*/ 	.word	0x00014bb0


	//   ....[161]....
        /*0c48*/ 	.word	0x00014bc0


	//   ....[162]....
        /*0c4c*/ 	.word	0x00014bd0


	//   ....[163]....
        /*0c50*/ 	.word	0x00014be0


	//   ....[164]....
        /*0c54*/ 	.word	0x00014d50


	//   ....[165]....
        /*0c58*/ 	.word	0x00014d80


	//   ....[166]....
        /*0c5c*/ 	.word	0x00014d90


	//   ....[167]....
        /*0c60*/ 	.word	0x00014da0


	//   ....[168]....
        /*0c64*/ 	.word	0x00014dc0


	//   ....[169]....
        /*0c68*/ 	.word	0x00014de0


	//   ....[170]....
        /*0c6c*/ 	.word	0x00014e70


	//   ....[171]....
        /*0c70*/ 	.word	0x00014ea0


	//   ....[172]....
        /*0c74*/ 	.word	0x00014f30


	//   ....[173]....
        /*0c78*/ 	.word	0x00014f60


	//   ....[174]....
        /*0c7c*/ 	.word	0x00014f70


	//   ....[175]....
        /*0c80*/ 	.word	0x00014f80


	//   ....[176]....
        /*0c84*/ 	.word	0x00014f90


	//   ....[177]....
        /*0c88*/ 	.word	0x00014fa0


	//   ....[178]....
        /*0c8c*/ 	.word	0x000150f0


	//   ....[179]....
        /*0c90*/ 	.word	0x00015100


	//   ....[180]....
        /*0c94*/ 	.word	0x00015600


	//   ....[181]....
        /*0c98*/ 	.word	0x00015620


	//   ....[182]....
        /*0c9c*/ 	.word	0x00015710


	//   ....[183]....
        /*0ca0*/ 	.word	0x00015720


	//   ....[184]....
        /*0ca4*/ 	.word	0x000157a0


	//   ....[185]....
        /*0ca8*/ 	.word	0x000157c0


	//   ....[186]....
        /*0cac*/ 	.word	0x00015840


	//   ....[187]....
        /*0cb0*/ 	.word	0x00015850


	//   ....[188]....
        /*0cb4*/ 	.word	0x000158d0


	//   ....[189]....
        /*0cb8*/ 	.word	0x000158f0


	//   ....[190]....
        /*0cbc*/ 	.word	0x00015970


	//   ....[191]....
        /*0cc0*/ 	.word	0x00015980


	//   ....[192]....
        /*0cc4*/ 	.word	0x00015a00


	//   ....[193]....
        /*0cc8*/ 	.word	0x00015a20


	//   ....[194]....
        /*0ccc*/ 	.word	0x00015aa0


	//   ....[195]....
        /*0cd0*/ 	.word	0x00015ab0


	//   ....[196]....
        /*0cd4*/ 	.word	0x00015bc0


	//   ....[197]....
        /*0cd8*/ 	.word	0x00015cb0


	//   ....[198]....
        /*0cdc*/ 	.word	0x00015d20


	//   ....[199]....
        /*0ce0*/ 	.word	0x00015d90


	//   ....[200]....
        /*0ce4*/ 	.word	0x00015df0


	//   ....[201]....
        /*0ce8*/ 	.word	0x00015e60


	//   ....[202]....
        /*0cec*/ 	.word	0x00015ed0


	//   ....[203]....
        /*0cf0*/ 	.word	0x00015f40


	//   ....[204]....
        /*0cf4*/ 	.word	0x00015fa0


	//   ....[205]....
        /*0cf8*/ 	.word	0x00016010


	//   ....[206]....
        /*0cfc*/ 	.word	0x00016080


	//   ....[207]....
        /*0d00*/ 	.word	0x000160f0


	//   ....[208]....
        /*0d04*/ 	.word	0x00016150


	//   ....[209]....
        /*0d08*/ 	.word	0x000161c0


	//   ....[210]....
        /*0d0c*/ 	.word	0x00016230


	//   ....[211]....
        /*0d10*/ 	.word	0x000162a0


	//   ....[212]....
        /*0d14*/ 	.word	0x00016300


	//   ....[213]....
        /*0d18*/ 	.word	0x00016370


	//   ....[214]....
        /*0d1c*/ 	.word	0x000163e0


	//   ....[215]....
        /*0d20*/ 	.word	0x00016490


	//   ....[216]....
        /*0d24*/ 	.word	0x000164f0


	//   ....[217]....
        /*0d28*/ 	.word	0x000165a0


	//   ....[218]....
        /*0d2c*/ 	.word	0x00016600


	//   ....[219]....
        /*0d30*/ 	.word	0x000166b0


	//   ....[220]....
        /*0d34*/ 	.word	0x00016710


	//   ....[221]....
        /*0d38*/ 	.word	0x000167c0


	//   ....[222]....
        /*0d3c*/ 	.word	0x00016820


	//   ....[223]....
        /*0d40*/ 	.word	0x000168d0


	//   ....[224]....
        /*0d44*/ 	.word	0x00016930


	//   ....[225]....
        /*0d48*/ 	.word	0x000169e0


	//   ....[226]....
        /*0d4c*/ 	.word	0x00016a40


	//   ....[227]....
        /*0d50*/ 	.word	0x00016aa0


	//   ....[228]....
        /*0d54*/ 	.word	0x00016b00


	//   ....[229]....
        /*0d58*/ 	.word	0x00016ee0


	//   ....[230]....
        /*0d5c*/ 	.word	0x000172c0


	//   ....[231]....
        /*0d60*/ 	.word	0x00017d60


	//   ....[232]....
        /*0d64*/ 	.word	0x00017db0


	//   ....[233]....
        /*0d68*/ 	.word	0x00017e00


	//   ....[234]....
        /*0d6c*/ 	.word	0x00017e50


	//   ....[235]....
        /*0d70*/ 	.word	0x00017ea0


	//   ....[236]....
        /*0d74*/ 	.word	0x00017ef0


	//   ....[237]....
        /*0d78*/ 	.word	0x00017f40


	//   ....[238]....
        /*0d7c*/ 	.word	0x00017f90


	//   ....[239]....
        /*0d80*/ 	.word	0x00018000


	//   ....[240]....
        /*0d84*/ 	.word	0x00018070


	//   ....[241]....
        /*0d88*/ 	.word	0x00018120


	//   ....[242]....
        /*0d8c*/ 	.word	0x00018180


	//   ....[243]....
        /*0d90*/ 	.word	0x00018230


	//   ....[244]....
        /*0d94*/ 	.word	0x00018290


	//   ....[245]....
        /*0d98*/ 	.word	0x00018340


	//   ....[246]....
        /*0d9c*/ 	.word	0x000183a0


	//   ....[247]....
        /*0da0*/ 	.word	0x00018450


	//   ....[248]....
        /*0da4*/ 	.word	0x000184b0


	//   ....[249]....
        /*0da8*/ 	.word	0x00018560


	//   ....[250]....
        /*0dac*/ 	.word	0x000185c0


	//   ....[251]....
        /*0db0*/ 	.word	0x00018670


	//   ....[252]....
        /*0db4*/ 	.word	0x000186d0


	//   ....[253]....
        /*0db8*/ 	.word	0x00018740


	//   ....[254]....
        /*0dbc*/ 	.word	0x000187b0


	//   ....[255]....
        /*0dc0*/ 	.word	0x00018860


	//   ....[0]....
        /*0dc4*/ 	.word	0x000188c0


	//   ....[1]....
        /*0dc8*/ 	.word	0x00018970


	//   ....[2]....
        /*0dcc*/ 	.word	0x000189d0


	//   ....[3]....
        /*0dd0*/ 	.word	0x00018a80


	//   ....[4]....
        /*0dd4*/ 	.word	0x00018ae0


	//   ....[5]....
        /*0dd8*/ 	.word	0x00018b90


	//   ....[6]....
        /*0ddc*/ 	.word	0x00018bf0


	//   ....[7]....
        /*0de0*/ 	.word	0x00018ca0


	//   ....[8]....
        /*0de4*/ 	.word	0x00018d00


	//   ....[9]....
        /*0de8*/ 	.word	0x00018db0


	//   ....[10]....
        /*0dec*/ 	.word	0x00018e10


	//   ....[11]....
        /*0df0*/ 	.word	0x00018e80


	//   ....[12]....
        /*0df4*/ 	.word	0x00018ef0


	//   ....[13]....
        /*0df8*/ 	.word	0x000192d0


	//   ....[14]....
        /*0dfc*/ 	.word	0x000196c0


	//   ....[15]....
        /*0e00*/ 	.word	0x0001a1e0


	//   ....[16]....
        /*0e04*/ 	.word	0x0001a220


	//   ....[17]....
        /*0e08*/ 	.word	0x0001a270


	//   ....[18]....
        /*0e0c*/ 	.word	0x0001a2b0


	//   ....[19]....
        /*0e10*/ 	.word	0x0001a300


	//   ....[20]....
        /*0e14*/ 	.word	0x0001a340


	//   ....[21]....
        /*0e18*/ 	.word	0x0001a390


	//   ....[22]....
        /*0e1c*/ 	.word	0x0001a3d0


	//   ....[23]....
        /*0e20*/ 	.word	0x0001a420


	//   ....[24]....
        /*0e24*/ 	.word	0x0001a490


	//   ....[25]....
        /*0e28*/ 	.word	0x0001a500


	//   ....[26]....
        /*0e2c*/ 	.word	0x0001a5b0


	//   ....[27]....
        /*0e30*/ 	.word	0x0001a610


	//   ....[28]....
        /*0e34*/ 	.word	0x0001a6c0


	//   ....[29]....
        /*0e38*/ 	.word	0x0001a720


	//   ....[30]....
        /*0e3c*/ 	.word	0x0001a7d0


	//   ....[31]....
        /*0e40*/ 	.word	0x0001a830


	//   ....[32]....
        /*0e44*/ 	.word	0x0001a8e0


	//   ....[33]....
        /*0e48*/ 	.word	0x0001a940


	//   ....[34]....
        /*0e4c*/ 	.word	0x0001a9f0


	//   ....[35]....
        /*0e50*/ 	.word	0x0001aa50


	//   ....[36]....
        /*0e54*/ 	.word	0x0001ab00


	//   ....[37]....
        /*0e58*/ 	.word	0x0001ab60


	//   ....[38]....
        /*0e5c*/ 	.word	0x0001abb0


	//   ....[39]....
        /*0e60*/ 	.word	0x0001abf0


	//   ....[40]....
        /*0e64*/ 	.word	0x0001ac40


	//   ....[41]....
        /*0e68*/ 	.word	0x0001ac80


	//   ....[42]....
        /*0e6c*/ 	.word	0x0001acd0


	//   ....[43]....
        /*0e70*/ 	.word	0x0001ad10


	//   ....[44]....
        /*0e74*/ 	.word	0x0001ad60


	//   ....[45]....
        /*0e78*/ 	.word	0x0001ada0


	//   ....[46]....
        /*0e7c*/ 	.word	0x0001adf0


	//   ....[47]....
        /*0e80*/ 	.word	0x0001ae50


	//   ....[48]....
        /*0e84*/ 	.word	0x0001aea0


	//   ....[49]....
        /*0e88*/ 	.word	0x0001af00


	//   ....[50]....
        /*0e8c*/ 	.word	0x0001af50


	//   ....[51]....
        /*0e90*/ 	.word	0x0001afb0


	//   ....[52]....
        /*0e94*/ 	.word	0x0001b000


	//   ....[53]....
        /*0e98*/ 	.word	0x0001b050


	//   ....[54]....
        /*0e9c*/ 	.word	0x0001b0c0


	//   ....[55]....
        /*0ea0*/ 	.word	0x0001b130


	//   ....[56]....
        /*0ea4*/ 	.word	0x0001b1a0


	//   ....[57]....
        /*0ea8*/ 	.word	0x0001b200


	//   ....[58]....
        /*0eac*/ 	.word	0x0001b270


	//   ....[59]....
        /*0eb0*/ 	.word	0x0001b2e0


	//   ....[60]....
        /*0eb4*/ 	.word	0x0001b350


	//   ....[61]....
        /*0eb8*/ 	.word	0x0001b3b0


	//   ....[62]....
        /*0ebc*/ 	.word	0x0001b420


	//   ....[63]....
        /*0ec0*/ 	.word	0x0001b490


	//   ....[64]....
        /*0ec4*/ 	.word	0x0001b500


	//   ....[65]....
        /*0ec8*/ 	.word	0x0001b560


	//   ....[66]....
        /*0ecc*/ 	.word	0x0001b5d0


	//   ....[67]....
        /*0ed0*/ 	.word	0x0001b640


	//   ....[68]....
        /*0ed4*/ 	.word	0x0001b6b0


	//   ....[69]....
        /*0ed8*/ 	.word	0x0001b710


	//   ....[70]....
        /*0edc*/ 	.word	0x0001b780


	//----- nvinfo : EIATTR_EXIT_INSTR_OFFSETS
	.align		4
.L_246:
        /*0ee0*/ 	.byte	0x04, 0x1c
        /*0ee2*/ 	.short	(.L_248 - .L_247)


	//   ....[0]....
.L_247:
        /*0ee4*/ 	.word	0x000000a0


	//   ....[1]....
        /*0ee8*/ 	.word	0x00015c60


	//----- nvinfo : EIATTR_MAX_THREADS
	.align		4
.L_248:
        /*0eec*/ 	.byte	0x04, 0x05
        /*0eee*/ 	.short	(.L_250 - .L_249)
.L_249:
        /*0ef0*/ 	.word	0x00000080
        /*0ef4*/ 	.word	0x00000001
        /*0ef8*/ 	.word	0x00000001


	//----- nvinfo : EIATTR_CRS_STACK_SIZE
	.align		4
.L_250:
        /*0efc*/ 	.byte	0x04, 0x1e
        /*0efe*/ 	.short	(.L_252 - .L_251)
.L_251:
        /*0f00*/ 	.word	0x00000000
.L_252:


//--------------------- .nv.info._ZN7cutlass13device_kernelIN5flash19enable_sm80_to_sm89INS1_16FlashAttnFwdSm80INS1_25CollectiveMainloopFwdSm80ILi4ELi1ELb0EN4cute5tupleIJNS5_1CILi128EEENS7_ILi112EEENS7_ILi64EEEEEELi64ENS_10bfloat16_tEfNS_4arch4Sm80ELb1ELb0ELb1ELb1ELb1ELb0ELb1ELb0EEENS1_21CollectiveEpilogueFwdINS6_IJS8_SA_S9_EEENS6_IJNS7_ILi1EEESI_SI_EEESC_SE_Li128ELb1ELb1ELb0ELb0EEENS1_19SingleTileSchedulerILb1ELb0ELb1ELi128EEEEEEEEEvNT_6ParamsE --------------------------
	.section	.nv.info._ZN7cutlass13device_kernelIN5flash19enable_sm80_to_sm89INS1_16FlashAttnFwdSm80INS1_25CollectiveMainloopFwdSm80ILi4ELi1ELb0EN4cute5tupleIJNS5_1CILi128EEENS7_ILi112EEENS7_ILi64EEEEEELi64ENS_10bfloat16_tEfNS_4arch4Sm80ELb1ELb0ELb1ELb1ELb1ELb0ELb1ELb0EEENS1_21CollectiveEpilogueFwdINS6_IJS8_SA_S9_EEENS6_IJNS7_ILi1EEESI_SI_EEESC_SE_Li128ELb1ELb1ELb0ELb0EEENS1_19SingleTileSchedulerILb1ELb0ELb1ELi128EEEEEEEEEvNT_6ParamsE,"",@"SHT_CUDA_INFO"
	.sectionflags	@""
	.align	4


	//----- nvinfo : EIATTR_CUDA_API_VERSION
	.align		4
        /*0000*/ 	.byte	0x04, 0x37
        /*0002*/ 	.short	(.L_254 - .L_253)
.L_253:
        /*0004*/ 	.word	0x00000082


	//----- nvinfo : EIATTR_SW2861232_WAR
	.align		4
.L_254:
        /*0008*/ 	.byte	0x01, 0x35
	.zero		2


	//----- nvinfo : EIATTR_PARAM_CBANK
	.align		4
        /*000c*/ 	.byte	0x04, 0x0a
        /*000e*/ 	.short	(.L_256 - .L_255)
	.align		4
.L_255:
        /*0010*/ 	.word	index@(.nv.constant0._ZN7cutlass13device_kernelIN5flash19enable_sm80_to_sm89INS1_16FlashAttnFwdSm80INS1_25CollectiveMainloopFwdSm80ILi4ELi1ELb0EN4cute5tupleIJNS5_1CILi128EEENS7_ILi112EEENS7_ILi64EEEEEELi64ENS_10bfloat16_tEfNS_4arch4Sm80ELb1ELb0ELb1ELb1ELb1ELb0ELb1ELb0EEENS1_21CollectiveEpilogueFwdINS6_IJS8_SA_S9_EEENS6_IJNS7_ILi1EEESI_SI_EEESC_SE_Li128ELb1ELb1ELb0ELb0EEENS1_19SingleTileSchedulerILb1ELb0ELb1ELi128EEEEEEEEEvNT_6ParamsE)
        /*0014*/ 	.short	0x0160
        /*0016*/ 	.short	0x0418


	//----- nvinfo : EIATTR_CBANK_PARAM_SIZE
	.align		4
.L_256:
        /*0018*/ 	.byte	0x03, 0x19
        /*001a*/ 	.short	0x0418


	//----- nvinfo : EIATTR_KPARAM_INFO
	.align		4
        /*001c*/ 	.byte	0x04, 0x17
        /*001e*/ 	.short	(.L_258 - .L_257)
.L_257:
        /*0020*/ 	.word	0x00000000
        /*0024*/ 	.short	0x0000
        /*0026*/ 	.short	0x0000
        /*0028*/ 	.byte	0x00, 0xf0, 0x61, 0x10


	//----- nvinfo : EIATTR_MAXREG_COUNT
	.align		4
.L_258:
        /*002c*/ 	.byte	0x03, 0x1b
        /*002e*/ 	.short	0x00ff


	//----- nvinfo : EIATTR_NUM_BARRIERS
	.align		4
        /*0030*/ 	.byte	0x02, 0x4c
        /*0032*/ 	.byte	0x02
	.zero		1


	//----- nvinfo : EIATTR_ANNOTATIONS
	.align		4
        /*0034*/ 	.byte	0x04, 0x55
        /*0036*/ 	.short	(.L_260 - .L_259)


	//   ....[0]....
.L_259:
        /* <DEDUP_REMOVED lines=52> */


	//----- nvinfo : EIATTR_MERCURY_ISA_VERSION
	.align		4
.L_260:
        /*0368*/ 	.byte	0x03, 0x5f
        /*036a*/ 	.short	0x0000


	//----- nvinfo : EIATTR_COOP_GROUP_MASK_REGIDS
	.align		4
        /*036c*/ 	.byte	0x04, 0x29
        /*036e*/ 	.short	(.L_262 - .L_261)


	//   ....[0]....
.L_261:
        /*0370*/ 	.word	0xffffffff


	//   ....[1]....
        /*0374*/ 	.word	0xffffffff


	//   ....[2]....
        /*0378*/ 	.word	0xffffffff


	//   ....[3]....
        /*037c*/ 	.word	0xffffffff


	//   ....[4]....
        /*0380*/ 	.word	0xffffffff


	//   ....[5]....
        /*0384*/ 	.word	0xffffffff


	//   ....[6]....
        /*0388*/ 	.word	0xffffffff


	//   ....[7]....
        /*038c*/ 	.word	0xffffffff


	//   ....[8]....
        /*0390*/ 	.word	0xffffffff


	//   ....[9]....
        /*0394*/ 	.word	0xffffffff


	//   ....[10]....
        /*0398*/ 	.word	0xffffffff


	//   ....[11]....
        /*039c*/ 	.word	0xffffffff


	//   ....[12]....
        /*03a0*/ 	.word	0xffffffff


	//   ....[13]....
        /*03a4*/ 	.word	0xffffffff


	//   ....[14]....
        /*03a8*/ 	.word	0xffffffff


	//   ....[15]....
        /*03ac*/ 	.word	0xffffffff


	//   ....[16]....
        /*03b0*/ 	.word	0xffffffff


	//   ....[17]....
        /*03b4*/ 	.word	0xffffffff


	//   ....[18]....
        /*03b8*/ 	.word	0xffffffff


	//   ....[19]....
        /*03bc*/ 	.word	0xffffffff


	//   ....[20]....
        /*03c0*/ 	.word	0xffffffff


	//   ....[21]....
        /*03c4*/ 	.word	0xffffffff


	//   ....[22]....
        /*03c8*/ 	.word	0xffffffff


	//   ....[23]....
        /*03cc*/ 	.word	0xffffffff


	//   ....[24]....
        /*03d0*/ 	.word	0xffffffff


	//   ....[25]....
        /*03d4*/ 	.word	0xffffffff


	//   ....[26]....
        /*03d8*/ 	.word	0xffffffff


	//   ....[27]....
        /*03dc*/ 	.word	0xffffffff


	//   ....[28]....
        /*03e0*/ 	.word	0xffffffff


	//   ....[29]....
        /*03e4*/ 	.word	0xffffffff


	//   ....[30]....
        /*03e8*/ 	.word	0xffffffff


	//   ....[31]....
        /*03ec*/ 	.word	0xffffffff


	//   ....[32]....
        /*03f0*/ 	.word	0xffffffff


	//   ....[33]....
        /*03f4*/ 	.word	0xffffffff


	//   ....[34]....
        /*03f8*/ 	.word	0xffffffff


	//   ....[35]....
        /*03fc*/ 	.word	0xffffffff


	//   ....[36]....
        /*0400*/ 	.word	0xffffffff


	//   ....[37]....
        /*0404*/ 	.word	0xffffffff


	//   ....[38]....
        /*0408*/ 	.word	0xffffffff


	//   ....[39]....
        /*040c*/ 	.word	0xffffffff


	//   ....[40]....
        /*0410*/ 	.word	0xffffffff


	//   ....[41]....
        /*0414*/ 	.word	0xffffffff


	//   ....[42]....
        /*0418*/ 	.word	0xffffffff


	//   ....[43]....
        /*041c*/ 	.word	0xffffffff


	//   ....[44]....
        /*0420*/ 	.word	0xffffffff


	//   ....[45]....
        /*0424*/ 	.word	0xffffffff


	//   ....[46]....
        /*0428*/ 	.word	0xffffffff


	//   ....[47]....
        /*042c*/ 	.word	0xffffffff


	//   ....[48]....
        /*0430*/ 	.word	0xffffffff


	//   ....[49]....
        /*0434*/ 	.word	0xffffffff


	//   ....[50]....
        /*0438*/ 	.word	0xffffffff


	//   ....[51]....
        /*043c*/ 	.word	0xffffffff


	//   ....[52]....
        /*0440*/ 	.word	0xffffffff


	//   ....[53]....
        /*0444*/ 	.word	0xffffffff


	//   ....[54]....
        /*0448*/ 	.word	0xffffffff


	//   ....[55]....
        /*044c*/ 	.word	0xffffffff


	//   ....[56]....
        /*0450*/ 	.word	0xffffffff


	//   ....[57]....
        /*0454*/ 	.word	0xffffffff


	//   ....[58]....
        /*0458*/ 	.word	0xffffffff


	//   ....[59]....
        /*045c*/ 	.word	0xffffffff


	//   ....[60]....
        /*0460*/ 	.word	0xffffffff


	//   ....[61]....
        /*0464*/ 	.word	0xffffffff


	//   ....[62]....
        /*0468*/ 	.word	0xffffffff


	//   ....[63]....
        /*046c*/ 	.word	0xffffffff


	//   ....[64]....
        /*0470*/ 	.word	0xffffffff


	//   ....[65]....
        /*0474*/ 	.word	0xffffffff


	//   ....[66]....
        /*0478*/ 	.word	0xffffffff


	//   ....[67]....
        /*047c*/ 	.word	0xffffffff


	//   ....[68]....
        /*0480*/ 	.word	0xffffffff


	//   ....[69]....
        /*0484*/ 	.word	0xffffffff


	//   ....[70]....
        /*0488*/ 	.word	0xffffffff


	//   ....[71]....
        /*048c*/ 	.word	0xffffffff


	//   ....[72]....
        /*0490*/ 	.word	0xffffffff


	//   ....[73]....
        /*0494*/ 	.word	0xffffffff


	//   ....[74]....
        /*0498*/ 	.word	0xffffffff


	//   ....[75]....
        /*049c*/ 	.word	0xffffffff


	//   ....[76]....
        /*04a0*/ 	.word	0xffffffff


	//   ....[77]....
        /*04a4*/ 	.word	0xffffffff


	//   ....[78]....
        /*04a8*/ 	.word	0xffffffff


	//   ....[79]....
        /*04ac*/ 	.word	0xffffffff


	//   ....[80]....
        /*04b0*/ 	.word	0xffffffff


	//   ....[81]....
        /*04b4*/ 	.word	0xffffffff


	//   ....[82]....
        /*04b8*/ 	.word	0xffffffff


	//   ....[83]....
        /*04bc*/ 	.word	0xffffffff


	//   ....[84]....
        /*04c0*/ 	.word	0xffffffff


	//   ....[85]....
        /*04c4*/ 	.word	0xffffffff


	//   ....[86]....
        /*04c8*/ 	.word	0xffffffff


	//   ....[87]....
        /*04cc*/ 	.word	0xffffffff


	//   ....[88]....
        /*04d0*/ 	.word	0xffffffff


	//   ....[89]....
        /*04d4*/ 	.word	0xffffffff


	//   ....[90]....
        /*04d8*/ 	.word	0xffffffff


	//   ....[91]....
        /*04dc*/ 	.word	0xffffffff


	//   ....[92]....
        /*04e0*/ 	.word	0xffffffff


	//   ....[93]....
        /*04e4*/ 	.word	0xffffffff


	//   ....[94]....
        /*04e8*/ 	.word	0xffffffff


	//   ....[95]....
        /*04ec*/ 	.word	0xffffffff


	//   ....[96]....
        /*04f0*/ 	.word	0xffffffff


	//   ....[97]....
        /*04f4*/ 	.word	0xffffffff


	//   ....[98]....
        /*04f8*/ 	.word	0xffffffff


	//   ....[99]....
        /*04fc*/ 	.word	0xffffffff


	//   ....[100]....
        /*0500*/ 	.word	0xffffffff


	//   ....[101]....
        /*0504*/ 	.word	0xffffffff


	//   ....[102]....
        /*0508*/ 	.word	0xffffffff


	//   ....[103]....
        /*050c*/ 	.word	0xffffffff


	//   ....[104]....
        /*0510*/ 	.word	0xffffffff


	//   ....[105]....
        /*0514*/ 	.word	0xffffffff


	//   ....[106]....
        /*0518*/ 	.word	0xffffffff


	//   ....[107]....
        /*051c*/ 	.word	0xffffffff


	//   ....[108]....
        /*0520*/ 	.word	0xffffffff


	//   ....[109]....
        /*0524*/ 	.word	0xffffffff


	//   ....[110]....
        /*0528*/ 	.word	0xffffffff


	//   ....[111]....
        /*052c*/ 	.word	0xffffffff


	//   ....[112]....
        /*0530*/ 	.word	0xffffffff


	//   ....[113]....
        /*0534*/ 	.word	0xffffffff


	//   ....[114]....
        /*0538*/ 	.word	0xffffffff


	//   ....[115]....
        /*053c*/ 	.word	0xffffffff


	//   ....[116]....
        /*0540*/ 	.word	0xffffffff


	//   ....[117]....
        /*0544*/ 	.word	0xffffffff


	//   ....[118]....
        /*0548*/ 	.word	0xffffffff


	//   ....[119]....
        /*054c*/ 	.word	0xffffffff


	//   ....[120]....
        /*0550*/ 	.word	0xffffffff


	//   ....[121]....
        /*0554*/ 	.word	0xffffffff


	//   ....[122]....
        /*0558*/ 	.word	0xffffffff


	//   ....[123]....
        /*055c*/ 	.word	0xffffffff


	//   ....[124]....
        /*0560*/ 	.word	0xffffffff


	//   ....[125]....
        /*0564*/ 	.word	0xffffffff


	//   ....[126]....
        /*0568*/ 	.word	0xffffffff


	//   ....[127]....
        /*056c*/ 	.word	0xffffffff


	//   ....[128]....
        /*0570*/ 	.word	0xffffffff


	//   ....[129]....
        /*0574*/ 	.word	0xffffffff


	//   ....[130]....
        /*0578*/ 	.word	0xffffffff


	//   ....[131]....
        /*057c*/ 	.word	0xffffffff


	//   ....[132]....
        /*0580*/ 	.word	0xffffffff


	//   ....[133]....
        /*0584*/ 	.word	0xffffffff


	//   ....[134]....
        /*0588*/ 	.word	0xffffffff


	//   ....[135]....
        /*058c*/ 	.word	0xffffffff


	//   ....[136]....
        /*0590*/ 	.word	0xffffffff


	//   ....[137]....
        /*0594*/ 	.word	0xffffffff


	//   ....[138]....
        /*0598*/ 	.word	0xffffffff


	//   ....[139]....
        /*059c*/ 	.word	0xffffffff


	//   ....[140]....
        /*05a0*/ 	.word	0xffffffff


	//   ....[141]....
        /*05a4*/ 	.word	0xffffffff


	//   ....[142]....
        /*05a8*/ 	.word	0xffffffff


	//   ....[143]....
        /*05ac*/ 	.word	0xffffffff


	//   ....[144]....
        /*05b0*/ 	.word	0xffffffff


	//   ....[145]....
        /*05b4*/ 	.word	0xffffffff


	//   ....[146]....
        /*05b8*/ 	.word	0xffffffff


	//   ....[147]....
        /*05bc*/ 	.word	0xffffffff


	//   ....[148]....
        /*05c0*/ 	.word	0xffffffff


	//   ....[149]....
        /*05c4*/ 	.word	0xffffffff


	//   ....[150]....
        /*05c8*/ 	.word	0xffffffff


	//   ....[151]....
        /*05cc*/ 	.word	0xffffffff


	//   ....[152]....
        /*05d0*/ 	.word	0xffffffff


	//   ....[153]....
        /*05d4*/ 	.word	0xffffffff


	//   ....[154]....
        /*05d8*/ 	.word	0xffffffff


	//   ....[155]....
        /*05dc*/ 	.word	0xffffffff


	//   ....[156]....
        /*05e0*/ 	.word	0xffffffff


	//   ....[157]....
        /*05e4*/ 	.word	0xffffffff


	//   ....[158]....
        /*05e8*/ 	.word	0xffffffff


	//   ....[159]....
        /*05ec*/ 	.word	0xffffffff


	//   ....[160]....
        /*05f0*/ 	.word	0xffffffff


	//   ....[161]....
        /*05f4*/ 	.word	0xffffffff


	//   ....[162]....
        /*05f8*/ 	.word	0xffffffff


	//   ....[163]....
        /*05fc*/ 	.word	0xffffffff


	//   ....[164]....
        /*0600*/ 	.word	0xffffffff


	//   ....[165]....
        /*0604*/ 	.word	0xffffffff


	//   ....[166]....
        /*0608*/ 	.word	0xffffffff


	//   ....[167]....
        /*060c*/ 	.word	0xffffffff


	//   ....[168]....
        /*0610*/ 	.word	0xffffffff


	//   ....[169]....
        /*0614*/ 	.word	0xffffffff


	//   ....[170]....
        /*0618*/ 	.word	0xffffffff


	//   ....[171]....
        /*061c*/ 	.word	0xffffffff


	//   ....[172]....
        /*0620*/ 	.word	0xffffffff


	//   ....[173]....
        /*0624*/ 	.word	0xffffffff


	//   ....[174]....
        /*0628*/ 	.word	0xffffffff


	//   ....[175]....
        /*062c*/ 	.word	0xffffffff


	//   ....[176]....
        /*0630*/ 	.word	0xffffffff


	//   ....[177]....
        /*0634*/ 	.word	0xffffffff


	//   ....[178]....
        /*0638*/ 	.word	0xffffffff


	//   ....[179]....
        /*063c*/ 	.word	0xffffffff


	//   ....[180]....
        /*0640*/ 	.word	0xffffffff


	//   ....[181]....
        /*0644*/ 	.word	0xffffffff


	//   ....[182]....
        /*0648*/ 	.word	0xffffffff


	//   ....[183]....
        /*064c*/ 	.word	0xffffffff


	//   ....[184]....
        /*0650*/ 	.word	0xffffffff


	//   ....[185]....
        /*0654*/ 	.word	0xffffffff


	//   ....[186]....
        /*0658*/ 	.word	0xffffffff


	//   ....[187]....
        /*065c*/ 	.word	0xffffffff


	//   ....[188]....
        /*0660*/ 	.word	0xffffffff


	//   ....[189]....
        /*0664*/ 	.word	0xffffffff


	//   ....[190]....
        /*0668*/ 	.word	0xffffffff


	//   ....[191]....
        /*066c*/ 	.word	0xffffffff


	//   ....[192]....
        /*0670*/ 	.word	0xffffffff


	//   ....[193]....
        /*0674*/ 	.word	0xffffffff


	//   ....[194]....
        /*0678*/ 	.word	0xffffffff


	//----- nvinfo : EIATTR_COOP_GROUP_INSTR_OFFSETS
	.align		4
.L_262:
        /*067c*/ 	.byte	0x04, 0x28
        /*067e*/ 	.short	(.L_264 - .L_263)


	//   ....[0]....
.L_263:
        /*0680*/ 	.word	0x000000a0


	//   ....[1]....
        /*0684*/ 	.word	0x00001150


	//   ....[2]....
        /*0688*/ 	.word	0x00001190


	//   ....[3]....
        /*068c*/ 	.word	0x00001360


	//   ....[4]....
        /*0690*/ 	.word	0x00001390


	//   ....[5]....
        /*0694*/ 	.word	0x00001420


	//   ....[6]....
        /*0698*/ 	.word	0x00001450


	//   ....[7]....
        /*069c*/ 	.word	0x000014e0


	//   ....[8]....
        /*06a0*/ 	.word	0x00001510


	//   ....[9]....
        /*06a4*/ 	.word	0x000015a0


	//   ....[10]....
        /*06a8*/ 	.word	0x000015d0


	//   ....[11]....
        /*06ac*/ 	.word	0x00001660


	//   ....[12]....
        /*06b0*/ 	.word	0x00001690


	//   ....[13]....
        /*06b4*/ 	.word	0x00001720


	//   ....[14]....
        /*06b8*/ 	.word	0x00001750


	//   ....[15]....
        /*06bc*/ 	.word	0x000017d0


	//   ....[16]....
        /*06c0*/ 	.word	0x00001810


	//   ....[17]....
        /*06c4*/ 	.word	0x00001cf0


	//   ....[18]....
        /*06c8*/ 	.word	0x00001d00


	//   ....[19]....
        /*06cc*/ 	.word	0x00001d10


	//   ....[20]....
        /*06d0*/ 	.word	0x00001d20


	//   ....[21]....
        /*06d4*/ 	.word	0x00001d30


	//   ....[22]....
        /*06d8*/ 	.word	0x00001d40


	//   ....[23]....
        /*06dc*/ 	.word	0x00001d50


	//   ....[24]....
        /*06e0*/ 	.word	0x00001d70


	//   ....[25]....
        /*06e4*/ 	.word	0x00001d90


	//   ....[26]....
        /*06e8*/ 	.word	0x00001dc0


	//   ....[27]....
        /*06ec*/ 	.word	0x00001dd0


	//   ....[28]....
        /*06f0*/ 	.word	0x00001de0


	//   ....[29]....
        /*06f4*/ 	.word	0x00001df0


	//   ....[30]....
        /*06f8*/ 	.word	0x00001e00


	//   ....[31]....
        /*06fc*/ 	.word	0x00002340


	//   ....[32]....
        /*0700*/ 	.word	0x00002350


	//   ....[33]....
        /*0704*/ 	.word	0x00002360


	//   ....[34]....
        /*0708*/ 	.word	0x00002370


	//   ....[35]....
        /*070c*/ 	.word	0x00002400


	//   ....[36]....
        /*0710*/ 	.word	0x000024e0


	//   ....[37]....
        /*0714*/ 	.word	0x000024f0


	//   ....[38]....
        /*0718*/ 	.word	0x00002510


	//   ....[39]....
        /*071c*/ 	.word	0x00002520


	//   ....[40]....
        /*0720*/ 	.word	0x00002540


	//   ....[41]....
        /*0724*/ 	.word	0x00002550


	//   ....[42]....
        /*0728*/ 	.word	0x00002570


	//   ....[43]....
        /*072c*/ 	.word	0x000025d0


	//   ....[44]....
        /*0730*/ 	.word	0x00002770


	//   ....[45]....
        /*0734*/ 	.word	0x00003140


	//   ....[46]....
        /*0738*/ 	.word	0x00003160


	//   ....[47]....
        /*073c*/ 	.word	0x00003170


	//   ....[48]....
        /*0740*/ 	.word	0x00003180


	//   ....[49]....
        /*0744*/ 	.word	0x00003190


	//   ....[50]....
        /*0748*/ 	.word	0x000031a0


	//   ....[51]....
        /*074c*/ 	.word	0x000031b0


	//   ....[52]....
        /*0750*/ 	.word	0x000031c0


	//   ....[53]....
        /*0754*/ 	.word	0x000031e0


	//   ....[54]....
        /*0758*/ 	.word	0x00003200


	//   ....[55]....
        /*075c*/ 	.word	0x00003220


	//   ....[56]....
        /*0760*/ 	.word	0x00003250


	//   ....[57]....
        /*0764*/ 	.word	0x00003270


	//   ....[58]....
        /*0768*/ 	.word	0x00003290


	//   ....[59]....
        /*076c*/ 	.word	0x000042c0


	//   ....[60]....
        /*0770*/ 	.word	0x000042e0


	//   ....[61]....
        /*0774*/ 	.word	0x00004300


	//   ....[62]....
        /*0778*/ 	.word	0x00004310


	//   ....[63]....
        /*077c*/ 	.word	0x00005330


	//   ....[64]....
        /*0780*/ 	.word	0x00005360


	//   ....[65]....
        /*0784*/ 	.word	0x00005600


	//   ....[66]....
        /*0788*/ 	.word	0x00005650


	//   ....[67]....
        /*078c*/ 	.word	0x00005690


	//   ....[68]....
        /*0790*/ 	.word	0x000057d0


	//   ....[69]....
        /*0794*/ 	.word	0x00005c60


	//   ....[70]....
        /*0798*/ 	.word	0x00005da0


	//   ....[71]....
        /*079c*/ 	.word	0x000085c0


	//   ....[72]....
        /*07a0*/ 	.word	0x000085e0


	//   ....[73]....
        /*07a4*/ 	.word	0x000085f0


	//   ....[74]....
        /*07a8*/ 	.word	0x00008600


	//   ....[75]....
        /*07ac*/ 	.word	0x00008610


	//   ....[76]....
        /*07b0*/ 	.word	0x00008620


	//   ....[77]....
        /*07b4*/ 	.word	0x00008630


	//   ....[78]....
        /*07b8*/ 	.word	0x00008650


	//   ....[79]....
        /*07bc*/ 	.word	0x00008670


	//   ....[80]....
        /*07c0*/ 	.word	0x00008690


	//   ....[81]....
        /*07c4*/ 	.word	0x000086d0


	//   ....[82]....
        /*07c8*/ 	.word	0x00008710


	//   ....[83]....
        /*07cc*/ 	.word	0x00008730


	//   ....[84]....
        /*07d0*/ 	.word	0x00008740


	//   ....[85]....
        /*07d4*/ 	.word	0x0000a090


	//   ....[86]....
        /*07d8*/ 	.word	0x0000a0b0


	//   ....[87]....
        /*07dc*/ 	.word	0x0000a0c0


	//   ....[88]....
        /*07e0*/ 	.word	0x0000a0d0


	//   ....[89]....
        /*07e4*/ 	.word	0x0000a0e0


	//   ....[90]....
        /*07e8*/ 	.word	0x0000a0f0


	//   ....[91]....
        /*07ec*/ 	.word	0x0000a100


	//   ....[92]....
        /*07f0*/ 	.word	0x0000a120


	//   ....[93]....
        /*07f4*/ 	.word	0x0000a130


	//   ....[94]....
        /*07f8*/ 	.word	0x0000a150


	//   ....[95]....
        /*07fc*/ 	.word	0x0000a1a0


	//   ....[96]....
        /*0800*/ 	.word	0x0000a1e0


	//   ....[97]....
        /*0804*/ 	.word	0x0000a200


	//   ....[98]....
        /*0808*/ 	.word	0x0000a210


	//   ....[99]....
        /*080c*/ 	.word	0x0000a4d0


	//   ....[100]....
        /*0810*/ 	.word	0x0000a4e0


	//   ....[101]....
        /*0814*/ 	.word	0x0000a4f0


	//   ....[102]....
        /*0818*/ 	.word	0x0000a500


	//   ....[103]....
        /*081c*/ 	.word	0x0000b020


	//   ....[104]....
        /*0820*/ 	.word	0x0000b5e0


	//   ....[105]....
        /*0824*/ 	.word	0x0000b7d0


	//   ....[106]....
        /*0828*/ 	.word	0x0000b990


	//   ....[107]....
        /*082c*/ 	.word	0x0000bb50


	//   ....[108]....
        /*0830*/ 	.word	0x0000bbd0


	//   ....[109]....
        /*0834*/ 	.word	0x0000bc80


	//   ....[110]....
        /*0838*/ 	.word	0x0000bcc0


	//   ....[111]....
        /*083c*/ 	.word	0x0000eaf0


	//   ....[112]....
        /*0840*/ 	.word	0x0000eb10


	//   ....[113]....
        /*0844*/ 	.word	0x0000eb20


	//   ....[114]....
        /*0848*/ 	.word	0x0000eb30


	//   ....[115]....
        /*084c*/ 	.word	0x0000eb40


	//   ....[116]....
        /*0850*/ 	.word	0x0000eb50


	//   ....[117]....
        /*0854*/ 	.word	0x0000eb60


	//   ....[118]....
        /*0858*/ 	.word	0x0000eb70


	//   ....[119]....
        /*085c*/ 	.word	0x0000eb90


	//   ....[120]....
        /*0860*/ 	.word	0x0000eba0


	//   ....[121]....
        /*0864*/ 	.word	0x0000ebc0


	//   ....[122]....
        /*0868*/ 	.word	0x0000ebf0


	//   ....[123]....
        /*086c*/ 	.word	0x0000ec10


	//   ....[124]....
        /*0870*/ 	.word	0x0000ec20


	//   ....[125]....
        /*0874*/ 	.word	0x0000f0a0


	//   ....[126]....
        /*0878*/ 	.word	0x0000f0c0


	//   ....[127]....
        /*087c*/ 	.word	0x0000f0e0


	//   ....[128]....
        /*0880*/ 	.word	0x0000f110


	//   ....[129]....
        /*0884*/ 	.word	0x0000f140


	//   ....[130]....
        /*0888*/ 	.word	0x0000f190


	//   ....[131]....
        /*088c*/ 	.word	0x0000f1c0


	//   ....[132]....
        /*0890*/ 	.word	0x0000f1e0


	//   ....[133]....
        /*0894*/ 	.word	0x0000f220


	//   ....[134]....
        /*0898*/ 	.word	0x0000f250


	//   ....[135]....
        /*089c*/ 	.word	0x0000f280


	//   ....[136]....
        /*08a0*/ 	.word	0x0000f2a0


	//   ....[137]....
        /*08a4*/ 	.word	0x0000f2d0


	//   ....[138]....
        /*08a8*/ 	.word	0x0000f2f0


	//   ....[139]....
        /*08ac*/ 	.word	0x00010c80


	//   ....[140]....
        /*08b0*/ 	.word	0x00010df0


	//   ....[141]....
        /*08b4*/ 	.word	0x000110b0


	//   ....[142]....
        /*08b8*/ 	.word	0x000110e0


	//   ....[143]....
        /*08bc*/ 	.word	0x00011100


	//   ....[144]....
        /*08c0*/ 	.word	0x000111f0


	//   ....[145]....
        /*08c4*/ 	.word	0x000112a0


	//   ....[146]....
        /*08c8*/ 	.word	0x00011530


	//   ....[147]....
        /*08cc*/ 	.word	0x000141b0


	//   ....[148]....
        /*08d0*/ 	.word	0x000141c0


	//   ....[149]....
        /*08d4*/ 	.word	0x000141d0


	//   ....[150]....
        /*08d8*/ 	.word	0x000141e0


	//   ....[151]....
        /*08dc*/ 	.word	0x00014210


	//   ....[152]....
        /*08e0*/ 	.word	0x00014230


	//   ....[153]....
        /*08e4*/ 	.word	0x00014250


	//   ....[154]....
        /*08e8*/ 	.word	0x00014260


	//   ....[155]....
        /*08ec*/ 	.word	0x000156c0


	//   ....[156]....
        /*08f0*/ 	.word	0x00015700


	//   ....[157]....
        /*08f4*/ 	.word	0x00015720


	//   ....[158]....
        /*08f8*/ 	.word	0x00015750


	//   ....[159]....
        /*08fc*/ 	.word	0x00015780


	//   ....[160]....
        /*0900*/ 	.word	0x000157c0


	//   ....[161]....
        /*0904*/ 	.word	0x00015800


	//   ....[162]....
        /*0908*/ 	.word	0x00015820


	//   ....[163]....
        /*090c*/ 	.word	0x000158b0


	//   ....[164]....
        /*0910*/ 	.word	0x000158c0


	//   ....[165]....
        /*0914*/ 	.word	0x000158f0


	//   ....[166]....
        /*0918*/ 	.word	0x00015930


	//   ....[167]....
        /*091c*/ 	.word	0x00015950


	//   ....[168]....
        /*0920*/ 	.word	0x00015980


	//   ....[169]....
        /*0924*/ 	.word	0x000159d0


	//   ....[170]....
        /*0928*/ 	.word	0x00015a00


	//   ....[171]....
        /*092c*/ 	.word	0x00015a10


	//   ....[172]....
        /*0930*/ 	.word	0x00015b10


	//   ....[173]....
        /*0934*/ 	.word	0x00015b30


	//   ....[174]....
        /*0938*/ 	.word	0x00015b50


	//   ....[175]....
        /*093c*/ 	.word	0x00015b80


	//   ....[176]....
        /*0940*/ 	.word	0x00015ba0


	//   ....[177]....
        /*0944*/ 	.word	0x00015c30


	//   ....[178]....
        /*0948*/ 	.word	0x00015c50


	//   ....[179]....
        /*094c*/ 	.word	0x000164d0


	//   ....[180]....
        /*0950*/ 	.word	0x00016500


	//   ....[181]....
        /*0954*/ 	.word	0x00016530


	//   ....[182]....
        /*0958*/ 	.word	0x00016560


	//   ....[183]....
        /*095c*/ 	.word	0x00016590


	//   ....[184]....
        /*0960*/ 	.word	0x000165c0


	//   ....[185]....
        /*0964*/ 	.word	0x000165f0


	//   ....[186]....
        /*0968*/ 	.word	0x00016610


	//   ....[187]....
        /*096c*/ 	.word	0x00016640


	//   ....[188]....
        /*0970*/ 	.word	0x00016650


	//   ....[189]....
        /*0974*/ 	.word	0x00016660


	//   ....[190]....
        /*0978*/ 	.word	0x00016670


	//   ....[191]....
        /*097c*/ 	.word	0x00016680


	//   ....[192]....
        /*0980*/ 	.word	0x00016690


	//   ....[193]....
        /*0984*/ 	.word	0x000166c0


	//   ....[194]....
        /*0988*/ 	.word	0x000166e0


	//----- nvinfo : EIATTR_EXIT_INSTR_OFFSETS
	.align		4
.L_264:
        /*098c*/ 	.byte	0x04, 0x1c
        /*098e*/ 	.short	(.L_266 - .L_265)


	//   ....[0]....
.L_265:
        /*0990*/ 	.word	0x00000450


	//   ....[1]....
        /*0994*/ 	.word	0x00015ce0


	//   ....[2]....
        /*0998*/ 	.word	0x00015d20


	//   ....[3]....
        /*099c*/ 	.word	0x00016840


	//   ....[4]....
        /*09a0*/ 	.word	0x00016880


	//----- nvinfo : EIATTR_CTAIDZ_USED
	.align		4
.L_266:
        /*09a4*/ 	.byte	0x01, 0x04
	.zero		2


	//----- nvinfo : EIATTR_MAX_THREADS
	.align		4
        /*09a8*/ 	.byte	0x04, 0x05
        /*09aa*/ 	.short	(.L_268 - .L_267)
.L_267:
        /*09ac*/ 	.word	0x00000080
        /*09b0*/ 	.word	0x00000001
        /*09b4*/ 	.word	0x00000001


	//----- nvinfo : EIATTR_CRS_STACK_SIZE
	.align		4
.L_268:
        /*09b8*/ 	.byte	0x04, 0x1e
        /*09ba*/ 	.short	(.L_270 - .L_269)
.L_269:
        /*09bc*/ 	.word	0x00000000
.L_270:


//--------------------- .nv.info._ZN7cutlass13device_kernelIN5flash19enable_sm80_to_sm89INS1_16FlashAttnFwdSm80INS1_25CollectiveMainloopFwdSm80ILi4ELi1ELb0EN4cute5tupleIJNS5_1CILi128EEENS7_ILi112EEENS7_ILi64EEEEEELi64ENS_10bfloat16_tEfNS_4arch4Sm80ELb1ELb0ELb1ELb1ELb1ELb1ELb1ELb0EEENS1_21CollectiveEpilogueFwdINS6_IJS8_SA_S9_EEENS6_IJNS7_ILi1EEESI_SI_EEESC_SE_Li128ELb1ELb1ELb0ELb0EEENS1_19SingleTileSchedulerILb1ELb0ELb1ELi128EEEEEEEEEvNT_6ParamsE --------------------------
	.section	.nv.info._ZN7cutlass13device_kernelIN5flash19enable_sm80_to_sm89INS1_16FlashAttnFwdSm80INS1_25CollectiveMainloopFwdSm80ILi4ELi1ELb0EN4cute5tupleIJNS5_1CILi128EEENS7_ILi112EEENS7_ILi64EEEEEELi64ENS_10bfloat16_tEfNS_4arch4Sm80ELb1ELb0ELb1ELb1ELb1ELb1ELb1ELb0EEENS1_21CollectiveEpilogueFwdINS6_IJS8_SA_S9_EEENS6_IJNS7_ILi1EEESI_SI_EEESC_SE_Li128ELb1ELb1ELb0ELb0EEENS1_19SingleTileSchedulerILb1ELb0ELb1ELi128EEEEEEEEEvNT_6ParamsE,"",@"SHT_CUDA_INFO"
	.sectionflags	@""
	.align	4


	//----- nvinfo : EIATTR_CUDA_API_VERSION
	.align		4
        /*0000*/ 	.byte	0x04, 0x37
        /*0002*/ 	.short	(.L_272 - .L_271)
.L_271:
        /*0004*/ 	.word	0x00000082


	//----- nvinfo : EIATTR_SW2861232_WAR
	.align		4
.L_272:
        /*0008*/ 	.byte	0x01, 0x35
	.zero		2


	//----- nvinfo : EIATTR_PARAM_CBANK
	.align		4
        /*000c*/ 	.byte	0x04, 0x0a
        /*000e*/ 	.short	(.L_274 - .L_273)
	.align		4
.L_273:
        /*0010*/ 	.word	index@(.nv.constant0._ZN7cutlass13device_kernelIN5flash19enable_sm80_to_sm89INS1_16FlashAttnFwdSm80INS1_25CollectiveMainloopFwdSm80ILi4ELi1ELb0EN4cute5tupleIJNS5_1CILi128EEENS7_ILi112EEENS7_ILi64EEEEEELi64ENS_10bfloat16_tEfNS_4arch4Sm80ELb1ELb0ELb1ELb1ELb1ELb1ELb1ELb0EEENS1_21CollectiveEpilogueFwdINS6_IJS8_SA_S9_EEENS6_IJNS7_ILi1EEESI_SI_EEESC_SE_Li128ELb1ELb1ELb0ELb0EEENS1_19SingleTileSchedulerILb1ELb0ELb1ELi128EEEEEEEEEvNT_6ParamsE)
        /*0014*/ 	.short	0x0160
        /*0016*/ 	.short	0x0418


	//----- nvinfo : EIATTR_CBANK_PARAM_SIZE
	.align		4
.L_274:
        /*0018*/ 	.byte	0x03, 0x19
        /*001a*/ 	.short	0x0418


	//----- nvinfo : EIATTR_KPARAM_INFO
	.align		4
        /*001c*/ 	.byte	0x04, 0x17
        /*001e*/ 	.short	(.L_276 - .L_275)
.L_275:
        /*0020*/ 	.word	0x00000000
        /*0024*/ 	.short	0x0000
        /*0026*/ 	.short	0x0000
        /*0028*/ 	.byte	0x00, 0xf0, 0x61, 0x10


	//----- nvinfo : EIATTR_MAXREG_COUNT
	.align		4
.L_276:
        /*002c*/ 	.byte	0x03, 0x1b
        /*002e*/ 	.short	0x00ff


	//----- nvinfo : EIATTR_NUM_BARRIERS
	.align		4
        /*0030*/ 	.byte	0x02, 0x4c
        /*0032*/ 	.byte	0x02
	.zero		1


	//----- nvinfo : EIATTR_ANNOTATIONS
	.align		4
        /*0034*/ 	.byte	0x04, 0x55
        /*0036*/ 	.short	(.L_278 - .L_277)


	//   ....[0]....
.L_277:
        /* <DEDUP_REMOVED lines=51> */


	//----- nvinfo : EIATTR_MERCURY_ISA_VERSION
	.align		4
.L_278:
        /*0350*/ 	.byte	0x03, 0x5f
        /*0352*/ 	.short	0x0000


	//----- nvinfo : EIATTR_COOP_GROUP_MASK_REGIDS
	.align		4
        /*0354*/ 	.byte	0x04, 0x29
        /*0356*/ 	.short	(.L_280 - .L_279)


	//   ....[0]....
.L_279:
        /*0358*/ 	.word	0xffffffff


	//   ....[1]....
        /*035c*/ 	.word	0xffffffff


	//   ....[2]....
        /*0360*/ 	.word	0xffffffff


	//   ....[3]....
        /*0364*/ 	.word	0xffffffff


	//   ....[4]....
        /*0368*/ 	.word	0xffffffff


	//   ....[5]....
        /*036c*/ 	.word	0xffffffff


	//   ....[6]....
        /*0370*/ 	.word	0xffffffff


	//   ....[7]....
        /*0374*/ 	.word	0xffffffff


	//   ....[8]....
        /*0378*/ 	.word	0xffffffff


	//   ....[9]....
        /*037c*/ 	.word	0xffffffff


	//   ....[10]....
        /*0380*/ 	.word	0xffffffff


	//   ....[11]....
        /*0384*/ 	.word	0xffffffff


	//   ....[12]....
        /*0388*/ 	.word	0xffffffff


	//   ....[13]....
        /*038c*/ 	.word	0xffffffff


	//   ....[14]....
        /*0390*/ 	.word	0xffffffff


	//   ....[15]....
        /*0394*/ 	.word	0xffffffff


	//   ....[16]....
        /*0398*/ 	.word	0xffffffff


	//   ....[17]....
        /*039c*/ 	.word	0xffffffff


	//   ....[18]....
        /*03a0*/ 	.word	0xffffffff


	//   ....[19]....
        /*03a4*/ 	.word	0xffffffff


	//   ....[20]....
        /*03a8*/ 	.word	0xffffffff


	//   ....[21]....
        /*03ac*/ 	.word	0xffffffff


	//   ....[22]....
        /*03b0*/ 	.word	0xffffffff


	//   ....[23]....
        /*03b4*/ 	.word	0xffffffff


	//   ....[24]....
        /*03b8*/ 	.word	0xffffffff


	//   ....[25]....
        /*03bc*/ 	.word	0xffffffff


	//   ....[26]....
        /*03c0*/ 	.word	0xffffffff


	//   ....[27]....
        /*03c4*/ 	.word	0xffffffff


	//   ....[28]....
        /*03c8*/ 	.word	0xffffffff


	//   ....[29]....
        /*03cc*/ 	.word	0xffffffff


	//   ....[30]....
        /*03d0*/ 	.word	0xffffffff


	//   ....[31]....
        /*03d4*/ 	.word	0xffffffff


	//   ....[32]....
        /*03d8*/ 	.word	0xffffffff


	//   ....[33]....
        /*03dc*/ 	.word	0xffffffff


	//   ....[34]....
        /*03e0*/ 	.word	0xffffffff


	//   ....[35]....
        /*03e4*/ 	.word	0xffffffff


	//   ....[36]....
        /*03e8*/ 	.word	0xffffffff


	//   ....[37]....
        /*03ec*/ 	.word	0xffffffff


	//   ....[38]....
        /*03f0*/ 	.word	0xffffffff


	//   ....[39]....
        /*03f4*/ 	.word	0xffffffff


	//   ....[40]....
        /*03f8*/ 	.word	0xffffffff


	//   ....[41]....
        /*03fc*/ 	.word	0xffffffff


	//   ....[42]....
        /*0400*/ 	.word	0xffffffff


	//   ....[43]....
        /*0404*/ 	.word	0xffffffff


	//   ....[44]....
        /*0408*/ 	.word	0xffffffff


	//   ....[45]....
        /*040c*/ 	.word	0xffffffff


	//   ....[46]....
        /*0410*/ 	.word	0xffffffff


	//   ....[47]....
        /*0414*/ 	.word	0xffffffff


	//   ....[48]....
        /*0418*/ 	.word	0xffffffff


	//   ....[49]....
        /*041c*/ 	.word	0xffffffff


	//   ....[50]....
        /*0420*/ 	.word	0xffffffff


	//   ....[51]....
        /*0424*/ 	.word	0xffffffff


	//   ....[52]....
        /*0428*/ 	.word	0xffffffff


	//   ....[53]....
        /*042c*/ 	.word	0xffffffff


	//   ....[54]....
        /*0430*/ 	.word	0xffffffff


	//   ....[55]....
        /*0434*/ 	.word	0xffffffff


	//   ....[56]....
        /*0438*/ 	.word	0xffffffff


	//   ....[57]....
        /*043c*/ 	.word	0xffffffff


	//   ....[58]....
        /*0440*/ 	.word	0xffffffff


	//   ....[59]....
        /*0444*/ 	.word	0xffffffff


	//   ....[60]....
        /*0448*/ 	.word	0xffffffff


	//   ....[61]....
        /*044c*/ 	.word	0xffffffff


	//   ....[62]....
        /*0450*/ 	.word	0xffffffff


	//   ....[63]....
        /*0454*/ 	.word	0xffffffff


	//   ....[64]....
        /*0458*/ 	.word	0xffffffff


	//   ....[65]....
        /*045c*/ 	.word	0xffffffff


	//   ....[66]....
        /*0460*/ 	.word	0xffffffff


	//   ....[67]....
        /*0464*/ 	.word	0xffffffff


	//   ....[68]....
        /*0468*/ 	.word	0xffffffff


	//   ....[69]....
        /*046c*/ 	.word	0xffffffff


	//   ....[70]....
        /*0470*/ 	.word	0xffffffff


	//   ....[71]....
        /*0474*/ 	.word	0xffffffff


	//   ....[72]....
        /*0478*/ 	.word	0xffffffff


	//   ....[73]....
        /*047c*/ 	.word	0xffffffff


	//   ....[74]....
        /*0480*/ 	.word	0xffffffff


	//   ....[75]....
        /*0484*/ 	.word	0xffffffff


	//   ....[76]....
        /*0488*/ 	.word	0xffffffff


	//   ....[77]....
        /*048c*/ 	.word	0xffffffff


	//   ....[78]....
        /*0490*/ 	.word	0xffffffff


	//   ....[79]....
        /*0494*/ 	.word	0xffffffff


	//   ....[80]....
        /*0498*/ 	.word	0xffffffff


	//   ....[81]....
        /*049c*/ 	.word	0xffffffff


	//   ....[82]....
        /*04a0*/ 	.word	0xffffffff


	//   ....[83]....
        /*04a4*/ 	.word	0xffffffff


	//   ....[84]....
        /*04a8*/ 	.word	0xffffffff


	//   ....[85]....
        /*04ac*/ 	.word	0xffffffff


	//   ....[86]....
        /*04b0*/ 	.word	0xffffffff


	//   ....[87]....
        /*04b4*/ 	.word	0xffffffff


	//   ....[88]....
        /*04b8*/ 	.word	0xffffffff


	//   ....[89]....
        /*04bc*/ 	.word	0xffffffff


	//   ....[90]....
        /*04c0*/ 	.word	0xffffffff


	//   ....[91]....
        /*04c4*/ 	.word	0xffffffff


	//   ....[92]....
        /*04c8*/ 	.word	0xffffffff


	//   ....[93]....
        /*04cc*/ 	.word	0xffffffff


	//   ....[94]....
        /*04d0*/ 	.word	0xffffffff


	//   ....[95]....
        /*04d4*/ 	.word	0xffffffff


	//   ....[96]....
        /*04d8*/ 	.word	0xffffffff


	//   ....[97]....
        /*04dc*/ 	.word	0xffffffff


	//   ....[98]....
        /*04e0*/ 	.word	0xffffffff


	//   ....[99]....
        /*04e4*/ 	.word	0xffffffff


	//   ....[100]....
        /*04e8*/ 	.word	0xffffffff


	//   ....[101]....
        /*04ec*/ 	.word	0xffffffff


	//   ....[102]....
        /*04f0*/ 	.word	0xffffffff


	//   ....[103]....
        /*04f4*/ 	.word	0xffffffff


	//   ....[104]....
        /*04f8*/ 	.word	0xffffffff


	//   ....[105]....
        /*04fc*/ 	.word	0xffffffff


	//   ....[106]....
        /*0500*/ 	.word	0xffffffff


	//   ....[107]....
        /*0504*/ 	.word	0xffffffff


	//   ....[108]....
        /*0508*/ 	.word	0xffffffff


	//   ....[109]....
        /*050c*/ 	.word	0xffffffff


	//   ....[110]....
        /*0510*/ 	.word	0xffffffff


	//   ....[111]....
        /*0514*/ 	.word	0xffffffff


	//   ....[112]....
        /*0518*/ 	.word	0xffffffff


	//   ....[113]....
        /*051c*/ 	.word	0xffffffff


	//   ....[114]....
        /*0520*/ 	.word	0xffffffff


	//   ....[115]....
        /*0524*/ 	.word	0xffffffff


	//   ....[116]....
        /*0528*/ 	.word	0xffffffff


	//   ....[117]....
        /*052c*/ 	.word	0xffffffff


	//   ....[118]....
        /*0530*/ 	.word	0xffffffff


	//   ....[119]....
        /*0534*/ 	.word	0xffffffff


	//   ....[120]....
        /*0538*/ 	.word	0xffffffff


	//   ....[121]....
        /*053c*/ 	.word	0xffffffff


	//   ....[122]....
        /*0540*/ 	.word	0xffffffff


	//   ....[123]....
        /*0544*/ 	.word	0xffffffff


	//   ....[124]....
        /*0548*/ 	.word	0xffffffff


	//   ....[125]....
        /*054c*/ 	.word	0xffffffff


	//   ....[126]....
        /*0550*/ 	.word	0xffffffff


	//   ....[127]....
        /*0554*/ 	.word	0xffffffff


	//   ....[128]....
        /*0558*/ 	.word	0xffffffff


	//   ....[129]....
        /*055c*/ 	.word	0xffffffff


	//   ....[130]....
        /*0560*/ 	.word	0xffffffff


	//   ....[131]....
        /*0564*/ 	.word	0xffffffff


	//   ....[132]....
        /*0568*/ 	.word	0xffffffff


	//   ....[133]....
        /*056c*/ 	.word	0xffffffff


	//   ....[134]....
        /*0570*/ 	.word	0xffffffff


	//   ....[135]....
        /*0574*/ 	.word	0xffffffff


	//   ....[136]....
        /*0578*/ 	.word	0xffffffff


	//   ....[137]....
        /*057c*/ 	.word	0xffffffff


	//   ....[138]....
        /*0580*/ 	.word	0xffffffff


	//   ....[139]....
        /*0584*/ 	.word	0xffffffff


	//   ....[140]....
        /*0588*/ 	.word	0xffffffff


	//   ....[141]....
        /*058c*/ 	.word	0xffffffff


	//   ....[142]....
        /*0590*/ 	.word	0xffffffff


	//   ....[143]....
        /*0594*/ 	.word	0xffffffff


	//   ....[144]....
        /*0598*/ 	.word	0xffffffff


	//   ....[145]....
        /*059c*/ 	.word	0xffffffff


	//   ....[146]....
        /*05a0*/ 	.word	0xffffffff


	//   ....[147]....
        /*05a4*/ 	.word	0xffffffff


	//   ....[148]....
        /*05a8*/ 	.word	0xffffffff


	//   ....[149]....
        /*05ac*/ 	.word	0xffffffff


	//   ....[150]....
        /*05b0*/ 	.word	0xffffffff


	//   ....[151]....
        /*05b4*/ 	.word	0xffffffff


	//   ....[152]....
        /*05b8*/ 	.word	0xffffffff


	//   ....[153]....
        /*05bc*/ 	.word	0xffffffff


	//   ....[154]....
        /*05c0*/ 	.word	0xffffffff


	//   ....[155]....
        /*05c4*/ 	.word	0xffffffff


	//   ....[156]....
        /*05c8*/ 	.word	0xffffffff


	//   ....[157]....
        /*05cc*/ 	.word	0xffffffff


	//   ....[158]....
        /*05d0*/ 	.word	0xffffffff


	//   ....[159]....
        /*05d4*/ 	.word	0xffffffff


	//   ....[160]....
        /*05d8*/ 	.word	0xffffffff


	//   ....[161]....
        /*05dc*/ 	.word	0xffffffff


	//   ....[162]....
        /*05e0*/ 	.word	0xffffffff


	//   ....[163]....
        /*05e4*/ 	.word	0xffffffff


	//   ....[164]....
        /*05e8*/ 	.word	0xffffffff


	//   ....[165]....
        /*05ec*/ 	.word	0xffffffff


	//   ....[166]....
        /*05f0*/ 	.word	0xffffffff


	//   ....[167]....
        /*05f4*/ 	.word	0xffffffff


	//   ....[168]....
        /*05f8*/ 	.word	0xffffffff


	//   ....[169]....
        /*05fc*/ 	.word	0xffffffff


	//   ....[170]....
        /*0600*/ 	.word	0xffffffff


	//   ....[171]....
        /*0604*/ 	.word	0xffffffff


	//   ....[172]....
        /*0608*/ 	.word	0xffffffff


	//   ....[173]....
        /*060c*/ 	.word	0xffffffff


	//   ....[174]....
        /*0610*/ 	.word	0xffffffff


	//   ....[175]....
        /*0614*/ 	.word	0xffffffff


	//   ....[176]....
        /*0618*/ 	.word	0xffffffff


	//   ....[177]....
        /*061c*/ 	.word	0xffffffff


	//   ....[178]....
        /*0620*/ 	.word	0xffffffff


	//   ....[179]....
        /*0624*/ 	.word	0xffffffff


	//   ....[180]....
        /*0628*/ 	.word	0xffffffff


	//   ....[181]....
        /*062c*/ 	.word	0xffffffff


	//   ....[182]....
        /*0630*/ 	.word	0xffffffff


	//   ....[183]....
        /*0634*/ 	.word	0xffffffff


	//   ....[184]....
        /*0638*/ 	.word	0xffffffff


	//   ....[185]....
        /*063c*/ 	.word	0xffffffff


	//   ....[186]....
        /*0640*/ 	.word	0xffffffff


	//   ....[187]....
        /*0644*/ 	.word	0xffffffff


	//   ....[188]....
        /*0648*/ 	.word	0xffffffff


	//   ....[189]....
        /*064c*/ 	.word	0xffffffff


	//   ....[190]....
        /*0650*/ 	.word	0xffffffff


	//   ....[191]....
        /*0654*/ 	.word	0xffffffff


	//   ....[192]....
        /*0658*/ 	.word	0xffffffff


	//   ....[193]....
        /*065c*/ 	.word	0xffffffff


	//   ....[194]....
        /*0660*/ 	.word	0xffffffff


	//   ....[195]....
        /*0664*/ 	.word	0xffffffff


	//   ....[196]....
        /*0668*/ 	.word	0xffffffff


	//   ....[197]....
        /*066c*/ 	.word	0xffffffff


	//   ....[198]....
        /*0670*/ 	.word	0xffffffff


	//   ....[199]....
        /*0674*/ 	.word	0xffffffff


	//   ....[200]....
        /*0678*/ 	.word	0xffffffff


	//   ....[201]....
        /*067c*/ 	.word	0xffffffff


	//   ....[202]....
        /*0680*/ 	.word	0xffffffff


	//   ....[203]....
        /*0684*/ 	.word	0xffffffff


	//   ....[204]....
        /*0688*/ 	.word	0xffffffff


	//   ....[205]....
        /*068c*/ 	.word	0xffffffff


	//   ....[206]....
        /*0690*/ 	.word	0xffffffff


	//   ....[207]....
        /*0694*/ 	.word	0xffffffff


	//   ....[208]....
        /*0698*/ 	.word	0xffffffff


	//   ....[209]....
        /*069c*/ 	.word	0xffffffff


	//   ....[210]....
        /*06a0*/ 	.word	0xffffffff


	//   ....[211]....
        /*06a4*/ 	.word	0xffffffff


	//   ....[212]....
        /*06a8*/ 	.word	0xffffffff


	//   ....[213]....
        /*06ac*/ 	.word	0xffffffff


	//   ....[214]....
        /*06b0*/ 	.word	0xffffffff


	//   ....[215]....
        /*06b4*/ 	.word	0xffffffff


	//   ....[216]....
        /*06b8*/ 	.word	0xffffffff


	//   ....[217]....
        /*06bc*/ 	.word	0xffffffff


	//   ....[218]....
        /*06c0*/ 	.word	0xffffffff


	//   ....[219]....
        /*06c4*/ 	.word	0xffffffff


	//   ....[220]....
        /*06c8*/ 	.word	0xffffffff


	//   ....[221]....
        /*06cc*/ 	.word	0xffffffff


	//   ....[222]....
        /*06d0*/ 	.word	0xffffffff


	//   ....[223]....
        /*06d4*/ 	.word	0xffffffff


	//   ....[224]....
        /*06d8*/ 	.word	0xffffffff


	//   ....[225]....
        /*06dc*/ 	.word	0xffffffff


	//   ....[226]....
        /*06e0*/ 	.word	0xffffffff


	//   ....[227]....
        /*06e4*/ 	.word	0xffffffff


	//   ....[228]....
        /*06e8*/ 	.word	0xffffffff


	//   ....[229]....
        /*06ec*/ 	.word	0xffffffff


	//   ....[230]....
        /*06f0*/ 	.word	0xffffffff


	//   ....[231]....
        /*06f4*/ 	.word	0xffffffff


	//   ....[232]....
        /*06f8*/ 	.word	0xffffffff


	//   ....[233]....
        /*06fc*/ 	.word	0xffffffff


	//   ....[234]....
        /*0700*/ 	.word	0xffffffff


	//   ....[235]....
        /*0704*/ 	.word	0xffffffff


	//   ....[236]....
        /*0708*/ 	.word	0xffffffff


	//   ....[237]....
        /*070c*/ 	.word	0xffffffff


	//   ....[238]....
        /*0710*/ 	.word	0xffffffff


	//   ....[239]....
        /*0714*/ 	.word	0xffffffff


	//   ....[240]....
        /*0718*/ 	.word	0xffffffff


	//   ....[241]....
        /*071c*/ 	.word	0xffffffff


	//   ....[242]....
        /*0720*/ 	.word	0xffffffff


	//   ....[243]....
        /*0724*/ 	.word	0xffffffff


	//   ....[244]....
        /*0728*/ 	.word	0xffffffff


	//   ....[245]....
        /*072c*/ 	.word	0xffffffff


	//   ....[246]....
        /*0730*/ 	.word	0xffffffff


	//   ....[247]....
        /*0734*/ 	.word	0xffffffff


	//   ....[248]....
        /*0738*/ 	.word	0xffffffff


	//   ....[249]....
        /*073c*/ 	.word	0xffffffff


	//   ....[250]....
        /*0740*/ 	.word	0xffffffff


	//   ....[251]....
        /*0744*/ 	.word	0xffffffff


	//   ....[252]....
        /*0748*/ 	.word	0xffffffff


	//   ....[253]....
        /*074c*/ 	.word	0xffffffff


	//   ....[254]....
        /*0750*/ 	.word	0xffffffff


	//   ....[255]....
        /*0754*/ 	.word	0xffffffff


	//   ....[0]....
        /*0758*/ 	.word	0xffffffff


	//   ....[1]....
        /*075c*/ 	.word	0xffffffff


	//   ....[2]....
        /*0760*/ 	.word	0xffffffff


	//----- nvinfo : EIATTR_COOP_GROUP_INSTR_OFFSETS
	.align		4
.L_280:
        /*0764*/ 	.byte	0x04, 0x28
        /*0766*/ 	.short	(.L_282 - .L_281)


	//   ....[0]....
.L_281:
        /*0768*/ 	.word	0x000000a0


	//   ....[1]....
        /*076c*/ 	.word	0x00002c70


	//   ....[2]....
        /*0770*/ 	.word	0x00002cc0


	//   ....[3]....
        /*0774*/ 	.word	0x000034b0


	//   ....[4]....
        /*0778*/ 	.word	0x000034d0


	//   ....[5]....
        /*077c*/ 	.word	0x00003c40


	//   ....[6]....
        /*0780*/ 	.word	0x00003c60


	//   ....[7]....
        /*0784*/ 	.word	0x000043d0


	//   ....[8]....
        /*0788*/ 	.word	0x000043e0


	//   ....[9]....
        /*078c*/ 	.word	0x00004c80


	//   ....[10]....
        /*0790*/ 	.word	0x00004cd0


	//   ....[11]....
        /*0794*/ 	.word	0x000059e0


	//   ....[12]....
        /*0798*/ 	.word	0x00005a10


	//   ....[13]....
        /*079c*/ 	.word	0x00006150


	//   ....[14]....
        /*07a0*/ 	.word	0x00006180


	//   ....[15]....
        /*07a4*/ 	.word	0x000068c0


	//   ....[16]....
        /*07a8*/ 	.word	0x000068e0


	//   ....[17]....
        /*07ac*/ 	.word	0x00007040


	//   ....[18]....
        /*07b0*/ 	.word	0x00007070


	//   ....[19]....
        /*07b4*/ 	.word	0x000071b0


	//   ....[20]....
        /*07b8*/ 	.word	0x000071e0


	//   ....[21]....
        /*07bc*/ 	.word	0x000072d0


	//   ....[22]....
        /*07c0*/ 	.word	0x00007300


	//   ....[23]....
        /*07c4*/ 	.word	0x000073f0


	//   ....[24]....
        /*07c8*/ 	.word	0x00007410


	//   ....[25]....
        /*07cc*/ 	.word	0x00007c70


	//   ....[26]....
        /*07d0*/ 	.word	0x00007c90


	//   ....[27]....
        /*07d4*/ 	.word	0x00007d80


	//   ....[28]....
        /*07d8*/ 	.word	0x00007db0


	//   ....[29]....
        /*07dc*/ 	.word	0x00007ea0


	//   ....[30]....
        /*07e0*/ 	.word	0x00007ed0


	//   ....[31]....
        /*07e4*/ 	.word	0x00007fc0


	//   ....[32]....
        /*07e8*/ 	.word	0x00007ff0


	//   ....[33]....
        /*07ec*/ 	.word	0x00008b90


	//   ....[34]....
        /*07f0*/ 	.word	0x00008bd0


	//   ....[35]....
        /*07f4*/ 	.word	0x00008da0


	//   ....[36]....
        /*07f8*/ 	.word	0x00008dd0


	//   ....[37]....
        /*07fc*/ 	.word	0x00008e60


	//   ....[38]....
        /*0800*/ 	.word	0x00008e90


	//   ....[39]....
        /*0804*/ 	.word	0x00008f20


	//   ....[40]....
        /*0808*/ 	.word	0x00008f50


	//   ....[41]....
        /*080c*/ 	.word	0x00008fe0


	//   ....[42]....
        /*0810*/ 	.word	0x00009010


	//   ....[43]....
        /*0814*/ 	.word	0x000090a0


	//   ....[44]....
        /*0818*/ 	.word	0x000090d0


	//   ....[45]....
        /*081c*/ 	.word	0x00009160


	//   ....[46]....
        /*0820*/ 	.word	0x00009190


	//   ....[47]....
        /*0824*/ 	.word	0x00009210


	//   ....[48]....
        /*0828*/ 	.word	0x00009250


	//   ....[49]....
        /*082c*/ 	.word	0x000096c0


	//   ....[50]....
        /*0830*/ 	.word	0x000096e0


	//   ....[51]....
        /*0834*/ 	.word	0x000096f0


	//   ....[52]....
        /*0838*/ 	.word	0x00009700


	//   ....[53]....
        /*083c*/ 	.word	0x00009720


	//   ....[54]....
        /*0840*/ 	.word	0x00009730


	//   ....[55]....
        /*0844*/ 	.word	0x00009740


	//   ....[56]....
        /*0848*/ 	.word	0x00009760


	//   ....[57]....
        /*084c*/ 	.word	0x00009790


	//   ....[58]....
        /*0850*/ 	.word	0x000097b0


	//   ....[59]....
        /*0854*/ 	.word	0x000097c0


	//   ....[60]....
        /*0858*/ 	.word	0x00009810


	//   ....[61]....
        /*085c*/ 	.word	0x00009840


	//   ....[62]....
        /*0860*/ 	.word	0x00009880


	//   ....[63]....
        /*0864*/ 	.word	0x00009ce0


	//   ....[64]....
        /*0868*/ 	.word	0x00009d00


	//   ....[65]....
        /*086c*/ 	.word	0x00009d10


	//   ....[66]....
        /*0870*/ 	.word	0x00009d20


	//   ....[67]....
        /*0874*/ 	.word	0x00009e90


	//   ....[68]....
        /*0878*/ 	.word	0x00009ed0


	//   ....[69]....
        /*087c*/ 	.word	0x00009f20


	//   ....[70]....
        /*0880*/ 	.word	0x00009f60


	//   ....[71]....
        /*0884*/ 	.word	0x0000a130


	//   ....[72]....
        /*0888*/ 	.word	0x0000a170


	//   ....[73]....
        /*088c*/ 	.word	0x0000a1c0


	//   ....[74]....
        /*0890*/ 	.word	0x0000a200


	//   ....[75]....
        /*0894*/ 	.word	0x0000a3f0


	//   ....[76]....
        /*0898*/ 	.word	0x0000a430


	//   ....[77]....
        /*089c*/ 	.word	0x0000a480


	//   ....[78]....
        /*08a0*/ 	.word	0x0000a4c0


	//   ....[79]....
        /*08a4*/ 	.word	0x0000c3c0


	//   ....[80]....
        /*08a8*/ 	.word	0x0000c3e0


	//   ....[81]....
        /*08ac*/ 	.word	0x0000c410


	//   ....[82]....
        /*08b0*/ 	.word	0x0000c420


	//   ....[83]....
        /*08b4*/ 	.word	0x0000c500


	//   ....[84]....
        /*08b8*/ 	.word	0x0000c540


	//   ....[85]....
        /*08bc*/ 	.word	0x0000c560


	//   ....[86]....
        /*08c0*/ 	.word	0x0000c570


	//   ....[87]....
        /*08c4*/ 	.word	0x0000c730


	//   ....[88]....
        /*08c8*/ 	.word	0x0000c770


	//   ....[89]....
        /*08cc*/ 	.word	0x0000c790


	//   ....[90]....
        /*08d0*/ 	.word	0x0000c7a0


	//   ....[91]....
        /*08d4*/ 	.word	0x0000c8a0


	//   ....[92]....
        /*08d8*/ 	.word	0x0000c8e0


	//   ....[93]....
        /*08dc*/ 	.word	0x0000c940


	//   ....[94]....
        /*08e0*/ 	.word	0x0000c970


	//   ....[95]....
        /*08e4*/ 	.word	0x0000ebc0


	//   ....[96]....
        /*08e8*/ 	.word	0x0000ebd0


	//   ....[97]....
        /*08ec*/ 	.word	0x0000ebf0


	//   ....[98]....
        /*08f0*/ 	.word	0x0000ed30


	//   ....[99]....
        /*08f4*/ 	.word	0x0000ed40


	//   ....[100]....
        /*08f8*/ 	.word	0x0000ed60


	//   ....[101]....
        /*08fc*/ 	.word	0x0000edc0


	//   ....[102]....
        /*0900*/ 	.word	0x0000ede0


	//   ....[103]....
        /*0904*/ 	.word	0x0000ee90


	//   ....[104]....
        /*0908*/ 	.word	0x0000eea0


	//   ....[105]....
        /*090c*/ 	.word	0x0000eee0


	//   ....[106]....
        /*0910*/ 	.word	0x0000eef0


	//   ....[107]....
        /*0914*/ 	.word	0x0000ef20


	//   ....[108]....
        /*0918*/ 	.word	0x0000efc0


	//   ....[109]....
        /*091c*/ 	.word	0x0000f9e0


	//   ....[110]....
        /*0920*/ 	.word	0x0000fa00


	//   ....[111]....
        /*0924*/ 	.word	0x0000fa10


	//   ....[112]....
        /*0928*/ 	.word	0x0000fa20


	//   ....[113]....
        /*092c*/ 	.word	0x0000fa30


	//   ....[114]....
        /*0930*/ 	.word	0x0000fa40


	//   ....[115]....
        /*0934*/ 	.word	0x0000fa50


	//   ....[116]....
        /*0938*/ 	.word	0x0000fa60


	//   ....[117]....
        /*093c*/ 	.word	0x0000fa80


	//   ....[118]....
        /*0940*/ 	.word	0x0000faa0


	//   ....[119]....
        /*0944*/ 	.word	0x0000fac0


	//   ....[120]....
        /*0948*/ 	.word	0x0000faf0


	//   ....[121]....
        /*094c*/ 	.word	0x0000fb10


	//   ....[122]....
        /*0950*/ 	.word	0x0000fb30


	//   ....[123]....
        /*0954*/ 	.word	0x00010b50


	//   ....[124]....
        /*0958*/ 	.word	0x00010b70


	//   ....[125]....
        /*095c*/ 	.word	0x00010b90


	//   ....[126]....
        /*0960*/ 	.word	0x00010ba0


	//   ....[127]....
        /*0964*/ 	.word	0x00011b40


	//   ....[128]....
        /*0968*/ 	.word	0x00011dc0


	//   ....[129]....
        /*096c*/ 	.word	0x00011df0


	//   ....[130]....
        /*0970*/ 	.word	0x00011fd0


	//   ....[131]....
        /*0974*/ 	.word	0x00012030


	//   ....[132]....
        /*0978*/ 	.word	0x00012170


	//   ....[133]....
        /*097c*/ 	.word	0x000123d0


	//   ....[134]....
        /*0980*/ 	.word	0x00012500


	//   ....[135]....
        /*0984*/ 	.word	0x00015140


	//   ....[136]....
        /*0988*/ 	.word	0x00015160


	//   ....[137]....
        /*098c*/ 	.word	0x00015170


	//   ....[138]....
        /*0990*/ 	.word	0x00015180


	//   ....[139]....
        /*0994*/ 	.word	0x00015190


	//   ....[140]....
        /*0998*/ 	.word	0x000151a0


	//   ....[141]....
        /*099c*/ 	.word	0x000151b0


	//   ....[142]....
        /*09a0*/ 	.word	0x000151d0


	//   ....[143]....
        /*09a4*/ 	.word	0x000151f0


	//   ....[144]....
        /*09a8*/ 	.word	0x00015210


	//   ....[145]....
        /*09ac*/ 	.word	0x00015230


	//   ....[146]....
        /*09b0*/ 	.word	0x00015240


	//   ....[147]....
        /*09b4*/ 	.word	0x00015250


	//   ....[148]....
        /*09b8*/ 	.word	0x00015260


	//   ....[149]....
        /*09bc*/ 	.word	0x00016c60


	//   ....[150]....
        /*09c0*/ 	.word	0x00016c80


	//   ....[151]....
        /*09c4*/ 	.word	0x00016c90


	//   ....[152]....
        /*09c8*/ 	.word	0x00016ca0


	//   ....[153]....
        /*09cc*/ 	.word	0x00016cb0


	//   ....[154]....
        /*09d0*/ 	.word	0x00016cc0


	//   ....[155]....
        /*09d4*/ 	.word	0x00016cd0


	//   ....[156]....
        /*09d8*/ 	.word	0x00016cf0


	//   ....[157]....
        /*09dc*/ 	.word	0x00016d00


	//   ....[158]....
        /*09e0*/ 	.word	0x00016d20


	//   ....[159]....
        /*09e4*/ 	.word	0x00016d70


	//   ....[160]....
        /*09e8*/ 	.word	0x00016db0


	//   ....[161]....
        /*09ec*/ 	.word	0x00016dd0


	//   ....[162]....
        /*09f0*/ 	.word	0x00016de0


	//   ....[163]....
        /*09f4*/ 	.word	0x00017050


	//   ....[164]....
        /*09f8*/ 	.word	0x00017060


	//   ....[165]....
        /*09fc*/ 	.word	0x00017070


	//   ....[166]....
        /*0a00*/ 	.word	0x00017080


	//   ....[167]....
        /*0a04*/ 	.word	0x000179c0


	//   ....[168]....
        /*0a08*/ 	.word	0x00017cf0


	//   ....[169]....
        /*0a0c*/ 	.word	0x00018320


	//   ....[170]....
        /*0a10*/ 	.word	0x00018530


	//   ....[171]....
        /*0a14*/ 	.word	0x000186c0


	//   ....[172]....
        /*0a18*/ 	.word	0x00018730


	//   ....[173]....
        /*0a1c*/ 	.word	0x000187f0


	//   ....[174]....
        /*0a20*/ 	.word	0x00018810


	//   ....[175]....
        /*0a24*/ 	.word	0x0001b670


	//   ....[176]....
        /*0a28*/ 	.word	0x0001b690


	//   ....[177]....
        /*0a2c*/ 	.word	0x0001b6a0


	//   ....[178]....
        /*0a30*/ 	.word	0x0001b6b0


	//   ....[179]....
        /*0a34*/ 	.word	0x0001b6c0


	//   ....[180]....
        /*0a38*/ 	.word	0x0001b6d0


	//   ....[181]....
        /*0a3c*/ 	.word	0x0001b6e0


	//   ....[182]....
        /*0a40*/ 	.word	0x0001b6f0


	//   ....[183]....
        /*0a44*/ 	.word	0x0001b710


	//   ....[184]....
        /*0a48*/ 	.word	0x0001b720


	//   ....[185]....
        /*0a4c*/ 	.word	0x0001b740


	//   ....[186]....
        /*0a50*/ 	.word	0x0001b770


	//   ....[187]....
        /*0a54*/ 	.word	0x0001b790


	//   ....[188]....
        /*0a58*/ 	.word	0x0001b7a0


	//   ....[189]....
        /*0a5c*/ 	.word	0x0001bc20


	//   ....[190]....
        /*0a60*/ 	.word	0x0001bc40


	//   ....[191]....
        /*0a64*/ 	.word	0x0001bc60


	//   ....[192]....
        /*0a68*/ 	.word	0x0001bc90


	//   ....[193]....
        /*0a6c*/ 	.word	0x0001bcc0


	//   ....[194]....
        /*0a70*/ 	.word	0x0001bd10


	//   ....[195]....
        /*0a74*/ 	.word	0x0001bd40


	//   ....[196]....
        /*0a78*/ 	.word	0x0001bd60


	//   ....[197]....
        /*0a7c*/ 	.word	0x0001bda0


	//   ....[198]....
        /*0a80*/ 	.word	0x0001bdd0


	//   ....[199]....
        /*0a84*/ 	.word	0x0001be00


	//   ....[200]....
        /*0a88*/ 	.word	0x0001be20


	//   ....[201]....
        /*0a8c*/ 	.word	0x0001be50


	//   ....[202]....
        /*0a90*/ 	.word	0x0001be70


	//   ....[203]....
        /*0a94*/ 	.word	0x0001d800


	//   ....[204]....
        /*0a98*/ 	.word	0x0001d970


	//   ....[205]....
        /*0a9c*/ 	.word	0x0001dc30


	//   ....[206]....
        /*0aa0*/ 	.word	0x0001dc60


	//   ....[207]....
        /*0aa4*/ 	.word	0x0001dc80


	//   ....[208]....
        /*0aa8*/ 	.word	0x0001dd70


	//   ....[209]....
        /*0aac*/ 	.word	0x0001de20


	//   ....[210]....
        /*0ab0*/ 	.word	0x0001e0b0


	//   ....[211]....
        /*0ab4*/ 	.word	0x00020d30


	//   ....[212]....
        /*0ab8*/ 	.word	0x00020d40


	//   ....[213]....
        /*0abc*/ 	.word	0x00020d50


	//   ....[214]....
        /*0ac0*/ 	.word	0x00020d60


	//   ....[215]....
        /*0ac4*/ 	.word	0x00020d90


	//   ....[216]....
        /*0ac8*/ 	.word	0x00020db0


	//   ....[217]....
        /*0acc*/ 	.word	0x00020dd0


	//   ....[218]....
        /*0ad0*/ 	.word	0x00020de0


	//   ....[219]....
        /*0ad4*/ 	.word	0x00022230


	//   ....[220]....
        /*0ad8*/ 	.word	0x00022260


	//   ....[221]....
        /*0adc*/ 	.word	0x000222b0


	//   ....[222]....
        /*0ae0*/ 	.word	0x000222e0


	//   ....[223]....
        /*0ae4*/ 	.word	0x00022310


	//   ....[224]....
        /*0ae8*/ 	.word	0x00022350


	//   ....[225]....
        /*0aec*/ 	.word	0x00022380


	//   ....[226]....
        /*0af0*/ 	.word	0x000223c0


	//   ....[227]....
        /*0af4*/ 	.word	0x00022420


	//   ....[228]....
        /*0af8*/ 	.word	0x00022430


	//   ....[229]....
        /*0afc*/ 	.word	0x00022440


	//   ....[230]....
        /*0b00*/ 	.word	0x00022470


	//   ....[231]....
        /*0b04*/ 	.word	0x000224b0


	//   ....[232]....
        /*0b08*/ 	.word	0x000224d0


	//   ....[233]....
        /*0b0c*/ 	.word	0x00022500


	//   ....[234]....
        /*0b10*/ 	.word	0x00022540


	//   ....[235]....
        /*0b14*/ 	.word	0x00022590


	//   ....[236]....
        /*0b18*/ 	.word	0x00022650


	//   ....[237]....
        /*0b1c*/ 	.word	0x00022670


	//   ....[238]....
        /*0b20*/ 	.word	0x000226c0


	//   ....[239]....
        /*0b24*/ 	.word	0x000226e0


	//   ....[240]....
        /*0b28*/ 	.word	0x00022710


	//   ....[241]....
        /*0b2c*/ 	.word	0x00022740


	//   ....[242]....
        /*0b30*/ 	.word	0x000227e0


	//   ....[243]....
        /*0b34*/ 	.word	0x00023070


	//   ....[244]....
        /*0b38*/ 	.word	0x000230a0


	//   ....[245]....
        /*0b3c*/ 	.word	0x000230d0


	//   ....[246]....
        /*0b40*/ 	.word	0x00023100


	//   ....[247]....
        /*0b44*/ 	.word	0x00023130


	//   ....[248]....
        /*0b48*/ 	.word	0x00023160


	//   ....[249]....
        /*0b4c*/ 	.word	0x00023190


	//   ....[250]....
        /*0b50*/ 	.word	0x000231b0


	//   ....[251]....
        /*0b54*/ 	.word	0x000231d0


	//   ....[252]....
        /*0b58*/ 	.word	0x000231f0


	//   ....[253]....
        /*0b5c*/ 	.word	0x00023200


	//   ....[254]....
        /*0b60*/ 	.word	0x00023210


	//   ....[255]....
        /*0b64*/ 	.word	0x00023220


	//   ....[0]....
        /*0b68*/ 	.word	0x00023230


	//   ....[1]....
        /*0b6c*/ 	.word	0x00023240


	//   ....[2]....
        /*0b70*/ 	.word	0x00023270


	//----- nvinfo : EIATTR_EXIT_INSTR_OFFSETS
	.align		4
.L_282:
        /*0b74*/ 	.byte	0x04, 0x1c
        /*0b76*/ 	.short	(.L_284 - .L_283)


	//   ....[0]....
.L_283:
        /*0b78*/ 	.word	0x00000450


	//   ....[1]....
        /*0b7c*/ 	.word	0x00022880


	//   ....[2]....
        /*0b80*/ 	.word	0x000228c0


	//   ....[3]....
        /*0b84*/ 	.word	0x00023400


	//   ....[4]....
        /*0b88*/ 	.word	0x00023440


	//----- nvinfo : EIATTR_CTAIDZ_USED
	.align		4
.L_284:
        /*0b8c*/ 	.byte	0x01, 0x04
	.zero		2


	//----- nvinfo : EIATTR_MAX_THREADS
	.align		4
        /*0b90*/ 	.byte	0x04, 0x05
        /*0b92*/ 	.short	(.L_286 - .L_285)
.L_285:
        /*0b94*/ 	.word	0x00000080
        /*0b98*/ 	.word	0x00000001
        /*0b9c*/ 	.word	0x00000001


	//----- nvinfo : EIATTR_CRS_STACK_SIZE
	.align		4
.L_286:
        /*0ba0*/ 	.byte	0x04, 0x1e
        /*0ba2*/ 	.short	(.L_288 - .L_287)
.L_287:
        /*0ba4*/ 	.word	0x00000000
.L_288:


//--------------------- .nv.info._ZN7cutlass13device_kernelIN5flash19enable_sm80_to_sm89INS1_16FlashAttnFwdSm80INS1_25CollectiveMainloopFwdSm80ILi4ELi1ELb0EN4cute5tupleIJNS5_1CILi128EEENS7_ILi112EEENS7_ILi64EEEEEELi64ENS_10bfloat16_tEfNS_4arch4Sm80ELb0ELb0ELb0ELb0ELb1ELb0ELb1ELb0EEENS1_21CollectiveEpilogueFwdINS6_IJS8_SA_S9_EEENS6_IJNS7_ILi1EEESI_SI_EEESC_SE_Li128ELb0ELb1ELb0ELb0EEENS1_19SingleTileSchedulerILb0ELb0ELb1ELi128EEEEEEEEEvNT_6ParamsE --------------------------
	.section	.nv.info._ZN7cutlass13device_kernelIN5flash19enable_sm80_to_sm89INS1_16FlashAttnFwdSm80INS1_25CollectiveMainloopFwdSm80ILi4ELi1ELb0EN4cute5tupleIJNS5_1CILi128EEENS7_ILi112EEENS7_ILi64EEEEEELi64ENS_10bfloat16_tEfNS_4arch4Sm80ELb0ELb0ELb0ELb0ELb1ELb0ELb1ELb0EEENS1_21CollectiveEpilogueFwdINS6_IJS8_SA_S9_EEENS6_IJNS7_ILi1EEESI_SI_EEESC_SE_Li128ELb0ELb1ELb0ELb0EEENS1_19SingleTileSchedulerILb0ELb0ELb1ELi128EEEEEEEEEvNT_6ParamsE,"",@"SHT_CUDA_INFO"
	.sectionflags	@""
	.align	4


	//----- nvinfo : EIATTR_CUDA_API_VERSION
	.align		4
        /*0000*/ 	.byte	0x04, 0x37
        /*0002*/ 	.short	(.L_290 - .L_289)
.L_289:
        /*0004*/ 	.word	0x00000082


	//----- nvinfo : EIATTR_SW2861232_WAR
	.align		4
.L_290:
        /*0008*/ 	.byte	0x01, 0x35
	.zero		2


	//----- nvinfo : EIATTR_PARAM_CBANK
	.align		4
        /*000c*/ 	.byte	0x04, 0x0a
        /*000e*/ 	.short	(.L_292 - .L_291)
	.align		4
.L_291:
        /*0010*/ 	.word	index@(.nv.constant0._ZN7cutlass13device_kernelIN5flash19enable_sm80_to_sm89INS1_16FlashAttnFwdSm80INS1_25CollectiveMainloopFwdSm80ILi4ELi1ELb0EN4cute5tupleIJNS5_1CILi128EEENS7_ILi112EEENS7_ILi64EEEEEELi64ENS_10bfloat16_tEfNS_4arch4Sm80ELb0ELb0ELb0ELb0ELb1ELb0ELb1ELb0EEENS1_21CollectiveEpilogueFwdINS6_IJS8_SA_S9_EEENS6_IJNS7_ILi1EEESI_SI_EEESC_SE_Li128ELb0ELb1ELb0ELb0EEENS1_19SingleTileSchedulerILb0ELb0ELb1ELi128EEEEEEEEEvNT_6ParamsE)
        /*0014*/ 	.short	0x0160
        /*0016*/ 	.short	0x0418


	//----- nvinfo : EIATTR_CBANK_PARAM_SIZE
	.align		4
.L_292:
        /*0018*/ 	.byte	0x03, 0x19
        /*001a*/ 	.short	0x0418


	//----- nvinfo : EIATTR_KPARAM_INFO
	.align		4
        /*001c*/ 	.byte	0x04, 0x17
        /*001e*/ 	.short	(.L_294 - .L_293)
.L_293:
        /*0020*/ 	.word	0x00000000
        /*0024*/ 	.short	0x0000
        /*0026*/ 	.short	0x0000
        /*0028*/ 	.byte	0x00, 0xf0, 0x61, 0x10


	//----- nvinfo : EIATTR_MAXREG_COUNT
	.align		4
.L_294:
        /*002c*/ 	.byte	0x03, 0x1b
        /*002e*/ 	.short	0x00ff


	//----- nvinfo : EIATTR_NUM_BARRIERS
	.align		4
        /*0030*/ 	.byte	0x02, 0x4c
        /*0032*/ 	.byte	0x02
	.zero		1


	//----- nvinfo : EIATTR_ANNOTATIONS
	.align		4
        /*0034*/ 	.byte	0x04, 0x55
        /*0036*/ 	.short	(.L_296 - .L_295)


	//   ....[0]....
.L_295:
        /* <DEDUP_REMOVED lines=20> */


	//----- nvinfo : EIATTR_MERCURY_ISA_VERSION
	.align		4
.L_296:
        /*0160*/ 	.byte	0x03, 0x5f
        /*0162*/ 	.short	0x0000


	//----- nvinfo : EIATTR_COOP_GROUP_MASK_REGIDS
	.align		4
        /*0164*/ 	.byte	0x04, 0x29
        /*0166*/ 	.short	(.L_298 - .L_297)


	//   ....[0]....
.L_297:
        /*0168*/ 	.word	0xffffffff


	//   ....[1]....
        /*016c*/ 	.word	0xffffffff


	//   ....[2]....
        /*0170*/ 	.word	0xffffffff


	//   ....[3]....
        /*0174*/ 	.word	0xffffffff


	//   ....[4]....
        /*0178*/ 	.word	0xffffffff


	//   ....[5]....
        /*017c*/ 	.word	0xffffffff


	//   ....[6]....
        /*0180*/ 	.word	0xffffffff


	//   ....[7]....
        /*0184*/ 	.word	0xffffffff


	//   ....[8]....
        /*0188*/ 	.word	0xffffffff


	//   ....[9]....
        /*018c*/ 	.word	0xffffffff


	//   ....[10]....
        /*0190*/ 	.word	0xffffffff


	//   ....[11]....
        /*0194*/ 	.word	0xffffffff


	//   ....[12]....
        /*0198*/ 	.word	0xffffffff


	//   ....[13]....
        /*019c*/ 	.word	0xffffffff


	//   ....[14]....
        /*01a0*/ 	.word	0xffffffff


	//   ....[15]....
        /*01a4*/ 	.word	0xffffffff


	//   ....[16]....
        /*01a8*/ 	.word	0xffffffff


	//   ....[17]....
        /*01ac*/ 	.word	0xffffffff


	//   ....[18]....
        /*01b0*/ 	.word	0xffffffff


	//   ....[19]....
        /*01b4*/ 	.word	0xffffffff


	//   ....[20]....
        /*01b8*/ 	.word	0xffffffff


	//   ....[21]....
        /*01bc*/ 	.word	0xffffffff


	//   ....[22]....
        /*01c0*/ 	.word	0xffffffff


	//   ....[23]....
        /*01c4*/ 	.word	0xffffffff


	//   ....[24]....
        /*01c8*/ 	.word	0xffffffff


	//   ....[25]....
        /*01cc*/ 	.word	0xffffffff


	//   ....[26]....
        /*01d0*/ 	.word	0xffffffff


	//   ....[27]....
        /*01d4*/ 	.word	0xffffffff


	//   ....[28]....
        /*01d8*/ 	.word	0xffffffff


	//   ....[29]....
        /*01dc*/ 	.word	0xffffffff


	//   ....[30]....
        /*01e0*/ 	.word	0xffffffff


	//   ....[31]....
        /*01e4*/ 	.word	0xffffffff


	//   ....[32]....
        /*01e8*/ 	.word	0xffffffff


	//   ....[33]....
        /*01ec*/ 	.word	0xffffffff


	//   ....[34]....
        /*01f0*/ 	.word	0xffffffff


	//   ....[35]....
        /*01f4*/ 	.word	0xffffffff


	//   ....[36]....
        /*01f8*/ 	.word	0xffffffff


	//   ....[37]....
        /*01fc*/ 	.word	0xffffffff


	//   ....[38]....
        /*0200*/ 	.word	0xffffffff


	//   ....[39]....
        /*0204*/ 	.word	0xffffffff


	//   ....[40]....
        /*0208*/ 	.word	0xffffffff


	//   ....[41]....
        /*020c*/ 	.word	0xffffffff


	//   ....[42]....
        /*0210*/ 	.word	0xffffffff


	//   ....[43]....
        /*0214*/ 	.word	0xffffffff


	//   ....[44]....
        /*0218*/ 	.word	0xffffffff


	//   ....[45]....
        /*021c*/ 	.word	0xffffffff


	//   ....[46]....
        /*0220*/ 	.word	0xffffffff


	//   ....[47]....
        /*0224*/ 	.word	0xffffffff


	//   ....[48]....
        /*0228*/ 	.word	0xffffffff


	//   ....[49]....
        /*022c*/ 	.word	0xffffffff


	//   ....[50]....
        /*0230*/ 	.word	0xffffffff


	//   ....[51]....
        /*0234*/ 	.word	0xffffffff


	//   ....[52]....
        /*0238*/ 	.word	0xffffffff


	//   ....[53]....
        /*023c*/ 	.word	0xffffffff


	//   ....[54]....
        /*0240*/ 	.word	0xffffffff


	//   ....[55]....
        /*0244*/ 	.word	0xffffffff


	//   ....[56]....
        /*0248*/ 	.word	0xffffffff


	//   ....[57]....
        /*024c*/ 	.word	0xffffffff


	//   ....[58]....
        /*0250*/ 	.word	0xffffffff


	//   ....[59]....
        /*0254*/ 	.word	0xffffffff


	//   ....[60]....
        /*0258*/ 	.word	0xffffffff


	//   ....[61]....
        /*025c*/ 	.word	0xffffffff


	//   ....[62]....
        /*0260*/ 	.word	0xffffffff


	//   ....[63]....
        /*0264*/ 	.word	0xffffffff


	//   ....[64]....
        /*0268*/ 	.word	0xffffffff


	//   ....[65]....
        /*026c*/ 	.word	0xffffffff


	//   ....[66]....
        /*0270*/ 	.word	0xffffffff


	//   ....[67]....
        /*0274*/ 	.word	0xffffffff


	//   ....[68]....
        /*0278*/ 	.word	0xffffffff


	//   ....[69]....
        /*027c*/ 	.word	0xffffffff


	//   ....[70]....
        /*0280*/ 	.word	0xffffffff


	//   ....[71]....
        /*0284*/ 	.word	0xffffffff


	//   ....[72]....
        /*0288*/ 	.word	0xffffffff


	//   ....[73]....
        /*028c*/ 	.word	0xffffffff


	//   ....[74]....
        /*0290*/ 	.word	0xffffffff


	//   ....[75]....
        /*0294*/ 	.word	0xffffffff


	//   ....[76]....
        /*0298*/ 	.word	0xffffffff


	//   ....[77]....
        /*029c*/ 	.word	0xffffffff


	//   ....[78]....
        /*02a0*/ 	.word	0xffffffff


	//   ....[79]....
        /*02a4*/ 	.word	0xffffffff


	//   ....[80]....
        /*02a8*/ 	.word	0xffffffff


	//   ....[81]....
        /*02ac*/ 	.word	0xffffffff


	//   ....[82]....
        /*02b0*/ 	.word	0xffffffff


	//   ....[83]....
        /*02b4*/ 	.word	0xffffffff


	//   ....[84]....
        /*02b8*/ 	.word	0xffffffff


	//   ....[85]....
        /*02bc*/ 	.word	0xffffffff


	//   ....[86]....
        /*02c0*/ 	.word	0xffffffff


	//   ....[87]....
        /*02c4*/ 	.word	0xffffffff


	//   ....[88]....
        /*02c8*/ 	.word	0xffffffff


	//   ....[89]....
        /*02cc*/ 	.word	0xffffffff


	//   ....[90]....
        /*02d0*/ 	.word	0xffffffff


	//   ....[91]....
        /*02d4*/ 	.word	0xffffffff


	//   ....[92]....
        /*02d8*/ 	.word	0xffffffff


	//   ....[93]....
        /*02dc*/ 	.word	0xffffffff


	//   ....[94]....
        /*02e0*/ 	.word	0xffffffff


	//   ....[95]....
        /*02e4*/ 	.word	0xffffffff


	//   ....[96]....
        /*02e8*/ 	.word	0xffffffff


	//   ....[97]....
        /*02ec*/ 	.word	0xffffffff


	//   ....[98]....
        /*02f0*/ 	.word	0xffffffff


	//   ....[99]....
        /*02f4*/ 	.word	0xffffffff


	//   ....[100]....
        /*02f8*/ 	.word	0xffffffff


	//   ....[101]....
        /*02fc*/ 	.word	0xffffffff


	//   ....[102]....
        /*0300*/ 	.word	0xffffffff


	//   ....[103]....
        /*0304*/ 	.word	0xffffffff


	//   ....[104]....
        /*0308*/ 	.word	0xffffffff


	//   ....[105]....
        /*030c*/ 	.word	0xffffffff


	//   ....[106]....
        /*0310*/ 	.word	0xffffffff


	//   ....[107]....
        /*0314*/ 	.word	0xffffffff


	//   ....[108]....
        /*0318*/ 	.word	0xffffffff


	//   ....[109]....
        /*031c*/ 	.word	0xffffffff


	//   ....[110]....
        /*0320*/ 	.word	0xffffffff


	//   ....[111]....
        /*0324*/ 	.word	0xffffffff


	//   ....[112]....
        /*0328*/ 	.word	0xffffffff


	//   ....[113]....
        /*032c*/ 	.word	0xffffffff


	//   ....[114]....
        /*0330*/ 	.word	0xffffffff


	//   ....[115]....
        /*0334*/ 	.word	0xffffffff


	//   ....[116]....
        /*0338*/ 	.word	0xffffffff


	//   ....[117]....
        /*033c*/ 	.word	0xffffffff


	//   ....[118]....
        /*0340*/ 	.word	0xffffffff


	//   ....[119]....
        /*0344*/ 	.word	0xffffffff


	//   ....[120]....
        /*0348*/ 	.word	0xffffffff


	//   ....[121]....
        /*034c*/ 	.word	0xffffffff


	//   ....[122]....
        /*0350*/ 	.word	0xffffffff


	//   ....[123]....
        /*0354*/ 	.word	0xffffffff


	//   ....[124]....
        /*0358*/ 	.word	0xffffffff


	//   ....[125]....
        /*035c*/ 	.word	0xffffffff


	//   ....[126]....
        /*0360*/ 	.word	0xffffffff


	//   ....[127]....
        /*0364*/ 	.word	0xffffffff


	//   ....[128]....
        /*0368*/ 	.word	0xffffffff


	//   ....[129]....
        /*036c*/ 	.word	0xffffffff


	//   ....[130]....
        /*0370*/ 	.word	0xffffffff


	//   ....[131]....
        /*0374*/ 	.word	0xffffffff


	//   ....[132]....
        /*0378*/ 	.word	0xffffffff


	//   ....[133]....
        /*037c*/ 	.word	0xffffffff


	//----- nvinfo : EIATTR_COOP_GROUP_INSTR_OFFSETS
	.align		4
.L_298:
        /*0380*/ 	.byte	0x04, 0x28
        /*0382*/ 	.short	(.L_300 - .L_299)


	//   ....[0]....
.L_299:
        /*0384*/ 	.word	0x000005f0


	//   ....[1]....
        /*0388*/ 	.word	0x00000630


	//   ....[2]....
        /*038c*/ 	.word	0x00000650


	//   ....[3]....
        /*0390*/ 	.word	0x00000670


	//   ....[4]....
        /*0394*/ 	.word	0x000006a0


	//   ....[5]....
        /*0398*/ 	.word	0x000006d0


	//   ....[6]....
        /*039c*/ 	.word	0x000006f0


	//   ....[7]....
        /*03a0*/ 	.word	0x00000760


	//   ....[8]....
        /*03a4*/ 	.word	0x000007b0


	//   ....[9]....
        /*03a8*/ 	.word	0x00000880


	//   ....[10]....
        /*03ac*/ 	.word	0x00000890


	//   ....[11]....
        /*03b0*/ 	.word	0x000008c0


	//   ....[12]....
        /*03b4*/ 	.word	0x00000900


	//   ....[13]....
        /*03b8*/ 	.word	0x00000950


	//   ....[14]....
        /*03bc*/ 	.word	0x00000980


	//   ....[15]....
        /*03c0*/ 	.word	0x00000990


	//   ....[16]....
        /*03c4*/ 	.word	0x00000dd0


	//   ....[17]....
        /*03c8*/ 	.word	0x00000e00


	//   ....[18]....
        /*03cc*/ 	.word	0x00000e20


	//   ....[19]....
        /*03d0*/ 	.word	0x00000e40


	//   ....[20]....
        /*03d4*/ 	.word	0x00000e60


	//   ....[21]....
        /*03d8*/ 	.word	0x00000e70


	//   ....[22]....
        /*03dc*/ 	.word	0x00000e80


	//   ....[23]....
        /*03e0*/ 	.word	0x00000eb0


	//   ....[24]....
        /*03e4*/ 	.word	0x00000ee0


	//   ....[25]....
        /*03e8*/ 	.word	0x00000f30


	//   ....[26]....
        /*03ec*/ 	.word	0x00000f60


	//   ....[27]....
        /*03f0*/ 	.word	0x00000fb0


	//   ....[28]....
        /*03f4*/ 	.word	0x00000fe0


	//   ....[29]....
        /*03f8*/ 	.word	0x00001050


	//   ....[30]....
        /*03fc*/ 	.word	0x00001690


	//   ....[31]....
        /*0400*/ 	.word	0x000016a0


	//   ....[32]....
        /*0404*/ 	.word	0x000016b0


	//   ....[33]....
        /*0408*/ 	.word	0x000016c0


	//   ....[34]....
        /*040c*/ 	.word	0x000016d0


	//   ....[35]....
        /*0410*/ 	.word	0x000016e0


	//   ....[36]....
        /*0414*/ 	.word	0x000016f0


	//   ....[37]....
        /*0418*/ 	.word	0x00001710


	//   ....[38]....
        /*041c*/ 	.word	0x00001750


	//   ....[39]....
        /*0420*/ 	.word	0x00001760


	//   ....[40]....
        /*0424*/ 	.word	0x00001790


	//   ....[41]....
        /*0428*/ 	.word	0x000017c0


	//   ....[42]....
        /*042c*/ 	.word	0x000017e0


	//   ....[43]....
        /*0430*/ 	.word	0x000017f0


	//   ....[44]....
        /*0434*/ 	.word	0x00002450


	//   ....[45]....
        /*0438*/ 	.word	0x00002460


	//   ....[46]....
        /*043c*/ 	.word	0x00002470


	//   ....[47]....
        /*0440*/ 	.word	0x00002480


	//   ....[48]....
        /*0444*/ 	.word	0x00002490


	//   ....[49]....
        /*0448*/ 	.word	0x000024a0


	//   ....[50]....
        /*044c*/ 	.word	0x000024b0


	//   ....[51]....
        /*0450*/ 	.word	0x000024c0


	//   ....[52]....
        /*0454*/ 	.word	0x000024d0


	//   ....[53]....
        /*0458*/ 	.word	0x000024e0


	//   ....[54]....
        /*045c*/ 	.word	0x000024f0


	//   ....[55]....
        /*0460*/ 	.word	0x00002500


	//   ....[56]....
        /*0464*/ 	.word	0x00002510


	//   ....[57]....
        /*0468*/ 	.word	0x00002520


	//   ....[58]....
        /*046c*/ 	.word	0x000035c0


	//   ....[59]....
        /*0470*/ 	.word	0x00003600


	//   ....[60]....
        /*0474*/ 	.word	0x00003710


	//   ....[61]....
        /*0478*/ 	.word	0x00003740


	//   ....[62]....
        /*047c*/ 	.word	0x00003770


	//   ....[63]....
        /*0480*/ 	.word	0x00003810


	//   ....[64]....
        /*0484*/ 	.word	0x000038e0


	//   ....[65]....
        /*0488*/ 	.word	0x00003a30


	//   ....[66]....
        /*048c*/ 	.word	0x000068e0


	//   ....[67]....
        /*0490*/ 	.word	0x00006900


	//   ....[68]....
        /*0494*/ 	.word	0x00006910


	//   ....[69]....
        /*0498*/ 	.word	0x00006920


	//   ....[70]....
        /*049c*/ 	.word	0x00006930


	//   ....[71]....
        /*04a0*/ 	.word	0x00006940


	//   ....[72]....
        /*04a4*/ 	.word	0x00006950


	//   ....[73]....
        /*04a8*/ 	.word	0x00006970


	//   ....[74]....
        /*04ac*/ 	.word	0x00006980


	//   ....[75]....
        /*04b0*/ 	.word	0x000069a0


	//   ....[76]....
        /*04b4*/ 	.word	0x000069f0


	//   ....[77]....
        /*04b8*/ 	.word	0x00006a30


	//   ....[78]....
        /*04bc*/ 	.word	0x00006a50


	//   ....[79]....
        /*04c0*/ 	.word	0x00006a60


	//   ....[80]....
        /*04c4*/ 	.word	0x00006e40


	//   ....[81]....
        /*04c8*/ 	.word	0x00006e60


	//   ....[82]....
        /*04cc*/ 	.word	0x00006e80


	//   ....[83]....
        /*04d0*/ 	.word	0x00006ea0


	//   ....[84]....
        /*04d4*/ 	.word	0x00006ed0


	//   ....[85]....
        /*04d8*/ 	.word	0x00006ef0


	//   ....[86]....
        /*04dc*/ 	.word	0x00006f40


	//   ....[87]....
        /*04e0*/ 	.word	0x00006f50


	//   ....[88]....
        /*04e4*/ 	.word	0x00006f70


	//   ....[89]....
        /*04e8*/ 	.word	0x00006f90


	//   ....[90]....
        /*04ec*/ 	.word	0x00006fa0


	//   ....[91]....
        /*04f0*/ 	.word	0x00006fe0


	//   ....[92]....
        /*04f4*/ 	.word	0x00006ff0


	//   ....[93]....
        /*04f8*/ 	.word	0x00007010


	//   ....[94]....
        /*04fc*/ 	.word	0x00007d10


	//   ....[95]....
        /*0500*/ 	.word	0x00007d90


	//   ....[96]....
        /*0504*/ 	.word	0x00007ea0


	//   ....[97]....
        /*0508*/ 	.word	0x00007ef0


	//   ....[98]....
        /*050c*/ 	.word	0x00007f40


	//   ....[99]....
        /*0510*/ 	.word	0x00008060


	//   ....[100]....
        /*0514*/ 	.word	0x00008320


	//   ....[101]....
        /*0518*/ 	.word	0x00008640


	//   ....[102]....
        /*051c*/ 	.word	0x0000a9b0


	//   ....[103]....
        /*0520*/ 	.word	0x0000a9c0


	//   ....[104]....
        /*0524*/ 	.word	0x0000a9d0


	//   ....[105]....
        /*0528*/ 	.word	0x0000aa80


	//   ....[106]....
        /*052c*/ 	.word	0x0000aaa0


	//   ....[107]....
        /*0530*/ 	.word	0x0000ac60


	//   ....[108]....
        /*0534*/ 	.word	0x0000acb0


	//   ....[109]....
        /*0538*/ 	.word	0x0000acc0


	//   ....[110]....
        /*053c*/ 	.word	0x0000bbc0


	//   ....[111]....
        /*0540*/ 	.word	0x0000bbf0


	//   ....[112]....
        /*0544*/ 	.word	0x0000bc10


	//   ....[113]....
        /*0548*/ 	.word	0x0000bc30


	//   ....[114]....
        /*054c*/ 	.word	0x0000bdb0


	//   ....[115]....
        /*0550*/ 	.word	0x0000bdd0


	//   ....[116]....
        /*0554*/ 	.word	0x0000bde0


	//   ....[117]....
        /*0558*/ 	.word	0x0000bdf0


	//   ....[118]....
        /*055c*/ 	.word	0x0000be20


	//   ....[119]....
        /*0560*/ 	.word	0x0000be40


	//   ....[120]....
        /*0564*/ 	.word	0x0000be90


	//   ....[121]....
        /*0568*/ 	.word	0x0000bed0


	//   ....[122]....
        /*056c*/ 	.word	0x0000bee0


	//   ....[123]....
        /*0570*/ 	.word	0x0000bef0


	//   ....[124]....
        /*0574*/ 	.word	0x0000bfc0


	//   ....[125]....
        /*0578*/ 	.word	0x0000c000


	//   ....[126]....
        /*057c*/ 	.word	0x0000c030


	//   ....[127]....
        /*0580*/ 	.word	0x0000c050


	//   ....[128]....
        /*0584*/ 	.word	0x0000c070


	//   ....[129]....
        /*0588*/ 	.word	0x0000c090


	//   ....[130]....
        /*058c*/ 	.word	0x0000c0a0


	//   ....[131]....
        /*0590*/ 	.word	0x0000c0c0


	//   ....[132]....
        /*0594*/ 	.word	0x0000c1f0


	//   ....[133]....
        /*0598*/ 	.word	0x0000c200


	//----- nvinfo : EIATTR_EXIT_INSTR_OFFSETS
	.align		4
.L_300:
        /*059c*/ 	.byte	0x04, 0x1c
        /*059e*/ 	.short	(.L_302 - .L_301)


	//   ....[0]....
.L_301:
        /*05a0*/ 	.word	0x00000040


	//   ....[1]....
        /*05a4*/ 	.word	0x0000c230


	//   ....[2]....
        /*05a8*/ 	.word	0x0000c270


	//----- nvinfo : EIATTR_CTAIDZ_USED
	.align		4
.L_302:
        /*05ac*/ 	.byte	0x01, 0x04
	.zero		2


	//----- nvinfo : EIATTR_MAX_THREADS
	.align		4
        /*05b0*/ 	.byte	0x04, 0x05
        /*05b2*/ 	.short	(.L_304 - .L_303)
.L_303:
        /*05b4*/ 	.word	0x00000080
        /*05b8*/ 	.word	0x00000001
        /*05bc*/ 	.word	0x00000001
.L_304:


//--------------------- .nv.info._ZN7cutlass13device_kernelIN5flash19enable_sm80_to_sm89INS1_16FlashAttnFwdSm80INS1_25CollectiveMainloopFwdSm80ILi4ELi1ELb0EN4cute5tupleIJNS5_1CILi128EEENS7_ILi112EEENS7_ILi64EEEEEELi64ENS_10bfloat16_tEfNS_4arch4Sm80ELb0ELb0ELb0ELb1ELb1ELb0ELb1ELb0EEENS1_21CollectiveEpilogueFwdINS6_IJS8_SA_S9_EEENS6_IJNS7_ILi1EEESI_SI_EEESC_SE_Li128ELb1ELb1ELb0ELb0EEENS1_19SingleTileSchedulerILb1ELb0ELb1ELi128EEEEEEEEEvNT_6ParamsE --------------------------
	.section	.nv.info._ZN7cutlass13device_kernelIN5flash19enable_sm80_to_sm89INS1_16FlashAttnFwdSm80INS1_25CollectiveMainloopFwdSm80ILi4ELi1ELb0EN4cute5tupleIJNS5_1CILi128EEENS7_ILi112EEENS7_ILi64EEEEEELi64ENS_10bfloat16_tEfNS_4arch4Sm80ELb0ELb0ELb0ELb1ELb1ELb0ELb1ELb0EEENS1_21CollectiveEpilogueFwdINS6_IJS8_SA_S9_EEENS6_IJNS7_ILi1EEESI_SI_EEESC_SE_Li128ELb1ELb1ELb0ELb0EEENS1_19SingleTileSchedulerILb1ELb0ELb1ELi128EEEEEEEEEvNT_6ParamsE,"",@"SHT_CUDA_INFO"
	.sectionflags	@""
	.align	4


	//----- nvinfo : EIATTR_CUDA_API_VERSION
	.align		4
        /*0000*/ 	.byte	0x04, 0x37
        /*0002*/ 	.short	(.L_306 - .L_305)
.L_305:
        /*0004*/ 	.word	0x00000082


	//----- nvinfo : EIATTR_SW2861232_WAR
	.align		4
.L_306:
        /*0008*/ 	.byte	0x01, 0x35
	.zero		2


	//----- nvinfo : EIATTR_PARAM_CBANK
	.align		4
        /*000c*/ 	.byte	0x04, 0x0a
        /*000e*/ 	.short	(.L_308 - .L_307)
	.align		4
.L_307:
        /*0010*/ 	.word	index@(.nv.constant0._ZN7cutlass13device_kernelIN5flash19enable_sm80_to_sm89INS1_16FlashAttnFwdSm80INS1_25CollectiveMainloopFwdSm80ILi4ELi1ELb0EN4cute5tupleIJNS5_1CILi128EEENS7_ILi112EEENS7_ILi64EEEEEELi64ENS_10bfloat16_tEfNS_4arch4Sm80ELb0ELb0ELb0ELb1ELb1ELb0ELb1ELb0EEENS1_21CollectiveEpilogueFwdINS6_IJS8_SA_S9_EEENS6_IJNS7_ILi1EEESI_SI_EEESC_SE_Li128ELb1ELb1ELb0ELb0EEENS1_19SingleTileSchedulerILb1ELb0ELb1ELi128EEEEEEEEEvNT_6ParamsE)
        /*0014*/ 	.short	0x0160
        /*0016*/ 	.short	0x0418


	//----- nvinfo : EIATTR_CBANK_PARAM_SIZE
	.align		4
.L_308:
        /*0018*/ 	.byte	0x03, 0x19
        /*001a*/ 	.short	0x0418


	//----- nvinfo : EIATTR_KPARAM_INFO
	.align		4
        /*001c*/ 	.byte	0x04, 0x17
        /*001e*/ 	.short	(.L_310 - .L_309)
.L_309:
        /*0020*/ 	.word	0x00000000
        /*0024*/ 	.short	0x0000
        /*0026*/ 	.short	0x0000
        /*0028*/ 	.byte	0x00, 0xf0, 0x61, 0x10


	//----- nvinfo : EIATTR_MAXREG_COUNT
	.align		4
.L_310:
        /*002c*/ 	.byte	0x03, 0x1b
        /*002e*/ 	.short	0x00ff


	//----- nvinfo : EIATTR_NUM_BARRIERS
	.align		4
        /*0030*/ 	.byte	0x02, 0x4c
        /*0032*/ 	.byte	0x02
	.zero		1


	//----- nvinfo : EIATTR_ANNOTATIONS
	.align		4
        /*0034*/ 	.byte	0x04, 0x55
        /*0036*/ 	.short	(.L_312 - .L_311)


	//   ....[0]....
.L_311:
        /* <DEDUP_REMOVED lines=10> */


	//----- nvinfo : EIATTR_MERCURY_ISA_VERSION
	.align		4
.L_312:
        /*00c8*/ 	.byte	0x03, 0x5f
        /*00ca*/ 	.short	0x0000


	//----- nvinfo : EIATTR_COOP_GROUP_MASK_REGIDS
	.align		4
        /*00cc*/ 	.byte	0x04, 0x29
        /*00ce*/ 	.short	(.L_314 - .L_313)


	//   ....[0]....
.L_313:
        /*00d0*/ 	.word	0xffffffff


	//   ....[1]....
        /*00d4*/ 	.word	0xffffffff


	//   ....[2]....
        /*00d8*/ 	.word	0xffffffff


	//   ....[3]....
        /*00dc*/ 	.word	0xffffffff


	//   ....[4]....
        /*00e0*/ 	.word	0xffffffff


	//   ....[5]....
        /*00e4*/ 	.word	0xffffffff


	//   ....[6]....
        /*00e8*/ 	.word	0xffffffff


	//   ....[7]....
        /*00ec*/ 	.word	0xffffffff


	//   ....[8]....
        /*00f0*/ 	.word	0xffffffff


	//   ....[9]....
        /*00f4*/ 	.word	0xffffffff


	//   ....[10]....
        /*00f8*/ 	.word	0xffffffff


	//   ....[11]....
        /*00fc*/ 	.word	0xffffffff


	//   ....[12]....
        /*0100*/ 	.word	0xffffffff


	//   ....[13]....
        /*0104*/ 	.word	0xffffffff


	//   ....[14]....
        /*0108*/ 	.word	0xffffffff


	//   ....[15]....
        /*010c*/ 	.word	0xffffffff


	//   ....[16]....
        /*0110*/ 	.word	0xffffffff


	//   ....[17]....
        /*0114*/ 	.word	0xffffffff


	//   ....[18]....
        /*0118*/ 	.word	0xffffffff


	//   ....[19]....
        /*011c*/ 	.word	0xffffffff


	//   ....[20]....
        /*0120*/ 	.word	0xffffffff


	//   ....[21]....
        /*0124*/ 	.word	0xffffffff


	//   ....[22]....
        /*0128*/ 	.word	0xffffffff


	//   ....[23]....
        /*012c*/ 	.word	0xffffffff


	//   ....[24]....
        /*0130*/ 	.word	0xffffffff


	//   ....[25]....
        /*0134*/ 	.word	0xffffffff


	//   ....[26]....
        /*0138*/ 	.word	0xffffffff


	//   ....[27]....
        /*013c*/ 	.word	0xffffffff


	//   ....[28]....
        /*0140*/ 	.word	0xffffffff


	//   ....[29]....
        /*0144*/ 	.word	0xffffffff


	//   ....[30]....
        /*0148*/ 	.word	0xffffffff


	//   ....[31]....
        /*014c*/ 	.word	0xffffffff


	//   ....[32]....
        /*0150*/ 	.word	0xffffffff


	//   ....[33]....
        /*0154*/ 	.word	0xffffffff


	//   ....[34]....
        /*0158*/ 	.word	0xffffffff


	//   ....[35]....
        /*015c*/ 	.word	0xffffffff


	//   ....[36]....
        /*0160*/ 	.word	0xffffffff


	//   ....[37]....
        /*0164*/ 	.word	0xffffffff


	//   ....[38]....
        /*0168*/ 	.word	0xffffffff


	//   ....[39]....
        /*016c*/ 	.word	0xffffffff


	//   ....[40]....
        /*0170*/ 	.word	0xffffffff


	//   ....[41]....
        /*0174*/ 	.word	0xffffffff


	//   ....[42]....
        /*0178*/ 	.word	0xffffffff


	//   ....[43]....
        /*017c*/ 	.word	0xffffffff


	//   ....[44]....
        /*0180*/ 	.word	0xffffffff


	//   ....[45]....
        /*0184*/ 	.word	0xffffffff


	//   ....[46]....
        /*0188*/ 	.word	0xffffffff


	//   ....[47]....
        /*018c*/ 	.word	0xffffffff


	//   ....[48]....
        /*0190*/ 	.word	0xffffffff


	//   ....[49]....
        /*0194*/ 	.word	0xffffffff


	//   ....[50]....
        /*0198*/ 	.word	0xffffffff


	//   ....[51]....
        /*019c*/ 	.word	0xffffffff


	//   ....[52]....
        /*01a0*/ 	.word	0xffffffff


	//   ....[53]....
        /*01a4*/ 	.word	0xffffffff


	//   ....[54]....
        /*01a8*/ 	.word	0xffffffff


	//   ....[55]....
        /*01ac*/ 	.word	0xffffffff


	//   ....[56]....
        /*01b0*/ 	.word	0xffffffff


	//   ....[57]....
        /*01b4*/ 	.word	0xffffffff


	//   ....[58]....
        /*01b8*/ 	.word	0xffffffff


	//   ....[59]....
        /*01bc*/ 	.word	0xffffffff


	//   ....[60]....
        /*01c0*/ 	.word	0xffffffff


	//   ....[61]....
        /*01c4*/ 	.word	0xffffffff


	//   ....[62]....
        /*01c8*/ 	.word	0xffffffff


	//   ....[63]....
        /*01cc*/ 	.word	0xffffffff


	//   ....[64]....
        /*01d0*/ 	.word	0xffffffff


	//   ....[65]....
        /*01d4*/ 	.word	0xffffffff


	//   ....[66]....
        /*01d8*/ 	.word	0xffffffff


	//   ....[67]....
        /*01dc*/ 	.word	0xffffffff


	//   ....[68]....
        /*01e0*/ 	.word	0xffffffff


	//   ....[69]....
        /*01e4*/ 	.word	0xffffffff


	//   ....[70]....
        /*01e8*/ 	.word	0xffffffff


	//   ....[71]....
        /*01ec*/ 	.word	0xffffffff


	//   ....[72]....
        /*01f0*/ 	.word	0xffffffff


	//   ....[73]....
        /*01f4*/ 	.word	0xffffffff


	//   ....[74]....
        /*01f8*/ 	.word	0xffffffff


	//   ....[75]....
        /*01fc*/ 	.word	0xffffffff


	//   ....[76]....
        /*0200*/ 	.word	0xffffffff


	//   ....[77]....
        /*0204*/ 	.word	0xffffffff


	//   ....[78]....
        /*0208*/ 	.word	0xffffffff


	//   ....[79]....
        /*020c*/ 	.word	0xffffffff


	//   ....[80]....
        /*0210*/ 	.word	0xffffffff


	//   ....[81]....
        /*0214*/ 	.word	0xffffffff


	//   ....[82]....
        /*0218*/ 	.word	0xffffffff


	//   ....[83]....
        /*021c*/ 	.word	0xffffffff


	//   ....[84]....
        /*0220*/ 	.word	0xffffffff


	//   ....[85]....
        /*0224*/ 	.word	0xffffffff


	//   ....[86]....
        /*0228*/ 	.word	0xffffffff


	//   ....[87]....
        /*022c*/ 	.word	0xffffffff


	//   ....[88]....
        /*0230*/ 	.word	0xffffffff


	//   ....[89]....
        /*0234*/ 	.word	0xffffffff


	//   ....[90]....
        /*0238*/ 	.word	0xffffffff


	//   ....[91]....
        /*023c*/ 	.word	0xffffffff


	//   ....[92]....
        /*0240*/ 	.word	0xffffffff


	//   ....[93]....
        /*0244*/ 	.word	0xffffffff


	//   ....[94]....
        /*0248*/ 	.word	0xffffffff


	//   ....[95]....
        /*024c*/ 	.word	0xffffffff


	//   ....[96]....
        /*0250*/ 	.word	0xffffffff


	//   ....[97]....
        /*0254*/ 	.word	0xffffffff


	//   ....[98]....
        /*0258*/ 	.word	0xffffffff


	//   ....[99]....
        /*025c*/ 	.word	0xffffffff


	//   ....[100]....
        /*0260*/ 	.word	0xffffffff


	//   ....[101]....
        /*0264*/ 	.word	0xffffffff


	//   ....[102]....
        /*0268*/ 	.word	0xffffffff


	//   ....[103]....
        /*026c*/ 	.word	0xffffffff


	//   ....[104]....
        /*0270*/ 	.word	0xffffffff


	//   ....[105]....
        /*0274*/ 	.word	0xffffffff


	//   ....[106]....
        /*0278*/ 	.word	0xffffffff


	//   ....[107]....
        /*027c*/ 	.word	0xffffffff


	//   ....[108]....
        /*0280*/ 	.word	0xffffffff


	//   ....[109]....
        /*0284*/ 	.word	0xffffffff


	//   ....[110]....
        /*0288*/ 	.word	0xffffffff


	//   ....[111]....
        /*028c*/ 	.word	0xffffffff


	//   ....[112]....
        /*0290*/ 	.word	0xffffffff


	//   ....[113]....
        /*0294*/ 	.word	0xffffffff


	//   ....[114]....
        /*0298*/ 	.word	0xffffffff


	//   ....[115]....
        /*029c*/ 	.word	0xffffffff


	//   ....[116]....
        /*02a0*/ 	.word	0xffffffff


	//   ....[117]....
        /*02a4*/ 	.word	0xffffffff


	//   ....[118]....
        /*02a8*/ 	.word	0xffffffff


	//   ....[119]....
        /*02ac*/ 	.word	0xffffffff


	//   ....[120]....
        /*02b0*/ 	.word	0xffffffff


	//   ....[121]....
        /*02b4*/ 	.word	0xffffffff


	//   ....[122]....
        /*02b8*/ 	.word	0xffffffff


	//   ....[123]....
        /*02bc*/ 	.word	0xffffffff


	//   ....[124]....
        /*02c0*/ 	.word	0xffffffff


	//   ....[125]....
        /*02c4*/ 	.word	0xffffffff


	//   ....[126]....
        /*02c8*/ 	.word	0xffffffff


	//   ....[127]....
        /*02cc*/ 	.word	0xffffffff


	//   ....[128]....
        /*02d0*/ 	.word	0xffffffff


	//   ....[129]....
        /*02d4*/ 	.word	0xffffffff


	//   ....[130]....
        /*02d8*/ 	.word	0xffffffff


	//   ....[131]....
        /*02dc*/ 	.word	0xffffffff


	//   ....[132]....
        /*02e0*/ 	.word	0xffffffff


	//   ....[133]....
        /*02e4*/ 	.word	0xffffffff


	//   ....[134]....
        /*02e8*/ 	.word	0xffffffff


	//   ....[135]....
        /*02ec*/ 	.word	0xffffffff


	//   ....[136]....
        /*02f0*/ 	.word	0xffffffff


	//   ....[137]....
        /*02f4*/ 	.word	0xffffffff


	//   ....[138]....
        /*02f8*/ 	.word	0xffffffff


	//   ....[139]....
        /*02fc*/ 	.word	0xffffffff


	//   ....[140]....
        /*0300*/ 	.word	0xffffffff


	//   ....[141]....
        /*0304*/ 	.word	0xffffffff


	//   ....[142]....
        /*0308*/ 	.word	0xffffffff


	//   ....[143]....
        /*030c*/ 	.word	0xffffffff


	//   ....[144]....
        /*0310*/ 	.word	0xffffffff


	//   ....[145]....
        /*0314*/ 	.word	0xffffffff


	//   ....[146]....
        /*0318*/ 	.word	0xffffffff


	//   ....[147]....
        /*031c*/ 	.word	0xffffffff


	//   ....[148]....
        /*0320*/ 	.word	0xffffffff


	//   ....[149]....
        /*0324*/ 	.word	0xffffffff


	//   ....[150]....
        /*0328*/ 	.word	0xffffffff


	//----- nvinfo : EIATTR_COOP_GROUP_INSTR_OFFSETS
	.align		4
.L_314:
        /*032c*/ 	.byte	0x04, 0x28
        /*032e*/ 	.short	(.L_316 - .L_315)


	//   ....[0]....
.L_315:
        /*0330*/ 	.word	0x000000a0


	//   ....[1]....
        /*0334*/ 	.word	0x00001030


	//   ....[2]....
        /*0338*/ 	.word	0x00001160


	//   ....[3]....
        /*033c*/ 	.word	0x000011f0


	//   ....[4]....
        /*0340*/ 	.word	0x00001220


	//   ....[5]....
        /*0344*/ 	.word	0x000012b0


	//   ....[6]....
        /*0348*/ 	.word	0x000012e0


	//   ....[7]....
        /*034c*/ 	.word	0x00001370


	//   ....[8]....
        /*0350*/ 	.word	0x000013a0


	//   ....[9]....
        /*0354*/ 	.word	0x00001430


	//   ....[10]....
        /*0358*/ 	.word	0x00001460


	//   ....[11]....
        /*035c*/ 	.word	0x000014f0


	//   ....[12]....
        /*0360*/ 	.word	0x00001520


	//   ....[13]....
        /*0364*/ 	.word	0x000015b0


	//   ....[14]....
        /*0368*/ 	.word	0x000015e0


	//   ....[15]....
        /*036c*/ 	.word	0x00001660


	//   ....[16]....
        /*0370*/ 	.word	0x000016a0


	//   ....[17]....
        /*0374*/ 	.word	0x00001b10


	//   ....[18]....
        /*0378*/ 	.word	0x00001b20


	//   ....[19]....
        /*037c*/ 	.word	0x00001b30


	//   ....[20]....
        /*0380*/ 	.word	0x00001b40


	//   ....[21]....
        /*0384*/ 	.word	0x00001b50


	//   ....[22]....
        /*0388*/ 	.word	0x00001b60


	//   ....[23]....
        /*038c*/ 	.word	0x00001b70


	//   ....[24]....
        /*0390*/ 	.word	0x00001b90


	//   ....[25]....
        /*0394*/ 	.word	0x00001bb0


	//   ....[26]....
        /*0398*/ 	.word	0x00001be0


	//   ....[27]....
        /*039c*/ 	.word	0x00001bf0


	//   ....[28]....
        /*03a0*/ 	.word	0x00001c00


	//   ....[29]....
        /*03a4*/ 	.word	0x00001c10


	//   ....[30]....
        /*03a8*/ 	.word	0x00001c50


	//   ....[31]....
        /*03ac*/ 	.word	0x00002190


	//   ....[32]....
        /*03b0*/ 	.word	0x000021a0


	//   ....[33]....
        /*03b4*/ 	.word	0x000021c0


	//   ....[34]....
        /*03b8*/ 	.word	0x000021d0


	//   ....[35]....
        /*03bc*/ 	.word	0x000022f0


	//   ....[36]....
        /*03c0*/ 	.word	0x00002300


	//   ....[37]....
        /*03c4*/ 	.word	0x00002320


	//   ....[38]....
        /*03c8*/ 	.word	0x00002330


	//   ....[39]....
        /*03cc*/ 	.word	0x000023c0


	//   ....[40]....
        /*03d0*/ 	.word	0x000023e0


	//   ....[41]....
        /*03d4*/ 	.word	0x00002400


	//   ....[42]....
        /*03d8*/ 	.word	0x00002410


	//   ....[43]....
        /*03dc*/ 	.word	0x00002480


	//   ....[44]....
        /*03e0*/ 	.word	0x000024c0


	//   ....[45]....
        /*03e4*/ 	.word	0x00002f50


	//   ....[46]....
        /*03e8*/ 	.word	0x00002f70


	//   ....[47]....
        /*03ec*/ 	.word	0x00002f80


	//   ....[48]....
        /*03f0*/ 	.word	0x00002f90


	//   ....[49]....
        /*03f4*/ 	.word	0x00002fa0


	//   ....[50]....
        /*03f8*/ 	.word	0x00002fb0


	//   ....[51]....
        /*03fc*/ 	.word	0x00002fc0


	//   ....[52]....
        /*0400*/ 	.word	0x00002fd0


	//   ....[53]....
        /*0404*/ 	.word	0x00002ff0


	//   ....[54]....
        /*0408*/ 	.word	0x00003010


	//   ....[55]....
        /*040c*/ 	.word	0x00003040


	//   ....[56]....
        /*0410*/ 	.word	0x00003060


	//   ....[57]....
        /*0414*/ 	.word	0x00003080


	//   ....[58]....
        /*0418*/ 	.word	0x000030a0


	//   ....[59]....
        /*041c*/ 	.word	0x00004060


	//   ....[60]....
        /*0420*/ 	.word	0x00004090


	//   ....[61]....
        /*0424*/ 	.word	0x000041a0


	//   ....[62]....
        /*0428*/ 	.word	0x000041d0


	//   ....[63]....
        /*042c*/ 	.word	0x00004200


	//   ....[64]....
        /*0430*/ 	.word	0x000042b0


	//   ....[65]....
        /*0434*/ 	.word	0x00004390


	//   ....[66]....
        /*0438*/ 	.word	0x000044f0


	//   ....[67]....
        /*043c*/ 	.word	0x00006fb0


	//   ....[68]....
        /*0440*/ 	.word	0x00006fd0


	//   ....[69]....
        /*0444*/ 	.word	0x00006fe0


	//   ....[70]....
        /*0448*/ 	.word	0x00006ff0


	//   ....[71]....
        /*044c*/ 	.word	0x00007000


	//   ....[72]....
        /*0450*/ 	.word	0x00007010


	//   ....[73]....
        /*0454*/ 	.word	0x00007020


	//   ....[74]....
        /*0458*/ 	.word	0x00007040


	//   ....[75]....
        /*045c*/ 	.word	0x00007050


	//   ....[76]....
        /*0460*/ 	.word	0x00007070


	//   ....[77]....
        /*0464*/ 	.word	0x000070c0


	//   ....[78]....
        /*0468*/ 	.word	0x00007100


	//   ....[79]....
        /*046c*/ 	.word	0x00007120


	//   ....[80]....
        /*0470*/ 	.word	0x00007130


	//   ....[81]....
        /*0474*/ 	.word	0x00007530


	//   ....[82]....
        /*0478*/ 	.word	0x00007560


	//   ....[83]....
        /*047c*/ 	.word	0x00007570


	//   ....[84]....
        /*0480*/ 	.word	0x00007590


	//   ....[85]....
        /*0484*/ 	.word	0x000075b0


	//   ....[86]....
        /*0488*/ 	.word	0x000075e0


	//   ....[87]....
        /*048c*/ 	.word	0x00007600


	//   ....[88]....
        /*0490*/ 	.word	0x00007620


	//   ....[89]....
        /*0494*/ 	.word	0x00007650


	//   ....[90]....
        /*0498*/ 	.word	0x00007670


	//   ....[91]....
        /*049c*/ 	.word	0x00007690


	//   ....[92]....
        /*04a0*/ 	.word	0x000076d0


	//   ....[93]....
        /*04a4*/ 	.word	0x00007780


	//   ....[94]....
        /*04a8*/ 	.word	0x000077a0


	//   ....[95]....
        /*04ac*/ 	.word	0x000083f0


	//   ....[96]....
        /*04b0*/ 	.word	0x00008470


	//   ....[97]....
        /*04b4*/ 	.word	0x00008570


	//   ....[98]....
        /*04b8*/ 	.word	0x000085d0


	//   ....[99]....
        /*04bc*/ 	.word	0x00008600


	//   ....[100]....
        /*04c0*/ 	.word	0x00008700


	//   ....[101]....
        /*04c4*/ 	.word	0x00008980


	//   ....[102]....
        /*04c8*/ 	.word	0x00008cb0


	//   ....[103]....
        /*04cc*/ 	.word	0x0000b060


	//   ....[104]....
        /*04d0*/ 	.word	0x0000b090


	//   ....[105]....
        /*04d4*/ 	.word	0x0000b0d0


	//   ....[106]....
        /*04d8*/ 	.word	0x0000b0e0


	//   ....[107]....
        /*04dc*/ 	.word	0x0000b3b0


	//   ....[108]....
        /*04e0*/ 	.word	0x0000b3c0


	//   ....[109]....
        /*04e4*/ 	.word	0x0000b400


	//   ....[110]....
        /*04e8*/ 	.word	0x0000b420


	//   ....[111]....
        /*04ec*/ 	.word	0x0000c600


	//   ....[112]....
        /*04f0*/ 	.word	0x0000c620


	//   ....[113]....
        /*04f4*/ 	.word	0x0000c650


	//   ....[114]....
        /*04f8*/ 	.word	0x0000c690


	//   ....[115]....
        /*04fc*/ 	.word	0x0000c6d0


	//   ....[116]....
        /*0500*/ 	.word	0x0000c6f0


	//   ....[117]....
        /*0504*/ 	.word	0x0000c720


	//   ....[118]....
        /*0508*/ 	.word	0x0000c750


	//   ....[119]....
        /*050c*/ 	.word	0x0000c7a0


	//   ....[120]....
        /*0510*/ 	.word	0x0000c7b0


	//   ....[121]....
        /*0514*/ 	.word	0x0000c7d0


	//   ....[122]....
        /*0518*/ 	.word	0x0000c820


	//   ....[123]....
        /*051c*/ 	.word	0x0000c840


	//   ....[124]....
        /*0520*/ 	.word	0x0000c870


	//   ....[125]....
        /*0524*/ 	.word	0x0000c8c0


	//   ....[126]....
        /*0528*/ 	.word	0x0000c8f0


	//   ....[127]....
        /*052c*/ 	.word	0x0000c900


	//   ....[128]....
        /*0530*/ 	.word	0x0000ca00


	//   ....[129]....
        /*0534*/ 	.word	0x0000ca20


	//   ....[130]....
        /*0538*/ 	.word	0x0000ca40


	//   ....[131]....
        /*053c*/ 	.word	0x0000ca70


	//   ....[132]....
        /*0540*/ 	.word	0x0000ca90


	//   ....[133]....
        /*0544*/ 	.word	0x0000cb20


	//   ....[134]....
        /*0548*/ 	.word	0x0000cb40


	//   ....[135]....
        /*054c*/ 	.word	0x0000d3c0


	//   ....[136]....
        /*0550*/ 	.word	0x0000d3f0


	//   ....[137]....
        /*0554*/ 	.word	0x0000d420


	//   ....[138]....
        /*0558*/ 	.word	0x0000d450


	//   ....[139]....
        /*055c*/ 	.word	0x0000d480


	//   ....[140]....
        /*0560*/ 	.word	0x0000d4b0


	//   ....[141]....
        /*0564*/ 	.word	0x0000d4e0


	//   ....[142]....
        /*0568*/ 	.word	0x0000d500


	//   ....[143]....
        /*056c*/ 	.word	0x0000d530


	//   ....[144]....
        /*0570*/ 	.word	0x0000d540


	//   ....[145]....
        /*0574*/ 	.word	0x0000d550


	//   ....[146]....
        /*0578*/ 	.word	0x0000d560


	//   ....[147]....
        /*057c*/ 	.word	0x0000d570


	//   ....[148]....
        /*0580*/ 	.word	0x0000d580


	//   ....[149]....
        /*0584*/ 	.word	0x0000d5b0


	//   ....[150]....
        /*0588*/ 	.word	0x0000d5d0


	//----- nvinfo : EIATTR_EXIT_INSTR_OFFSETS
	.align		4
.L_316:
        /*058c*/ 	.byte	0x04, 0x1c
        /*058e*/ 	.short	(.L_318 - .L_317)


	//   ....[0]....
.L_317:
        /*0590*/ 	.word	0x00000450


	//   ....[1]....
        /*0594*/ 	.word	0x0000cbd0


	//   ....[2]....
        /*0598*/ 	.word	0x0000cc10


	//   ....[3]....
        /*059c*/ 	.word	0x0000d730


	//   ....[4]....
        /*05a0*/ 	.word	0x0000d770


	//----- nvinfo : EIATTR_CTAIDZ_USED
	.align		4
.L_318:
        /*05a4*/ 	.byte	0x01, 0x04
	.zero		2


	//----- nvinfo : EIATTR_MAX_THREADS
	.align		4
        /*05a8*/ 	.byte	0x04, 0x05
        /*05aa*/ 	.short	(.L_320 - .L_319)
.L_319:
        /*05ac*/ 	.word	0x00000080
        /*05b0*/ 	.word	0x00000001
        /*05b4*/ 	.word	0x00000001


	//----- nvinfo : EIATTR_CRS_STACK_SIZE
	.align		4
.L_320:
        /*05b8*/ 	.byte	0x04, 0x1e
        /*05ba*/ 	.short	(.L_322 - .L_321)
.L_321:
        /*05bc*/ 	.word	0x00000000
.L_322:


//--------------------- .nv.info._ZN7cutlass13device_kernelIN5flash19enable_sm80_to_sm89INS1_16FlashAttnFwdSm80INS1_25CollectiveMainloopFwdSm80ILi4ELi1ELb0EN4cute5tupleIJNS5_1CILi128EEENS7_ILi112EEENS7_ILi64EEEEEELi64ENS_10bfloat16_tEfNS_4arch4Sm80ELb0ELb0ELb0ELb1ELb1ELb1ELb1ELb0EEENS1_21CollectiveEpilogueFwdINS6_IJS8_SA_S9_EEENS6_IJNS7_ILi1EEESI_SI_EEESC_SE_Li128ELb1ELb1ELb0ELb0EEENS1_19SingleTileSchedulerILb1ELb0ELb1ELi128EEEEEEEEEvNT_6ParamsE --------------------------
	.section	.nv.info._ZN7cutlass13device_kernelIN5flash19enable_sm80_to_sm89INS1_16FlashAttnFwdSm80INS1_25CollectiveMainloopFwdSm80ILi4ELi1ELb0EN4cute5tupleIJNS5_1CILi128EEENS7_ILi112EEENS7_ILi64EEEEEELi64ENS_10bfloat16_tEfNS_4arch4Sm80ELb0ELb0ELb0ELb1ELb1ELb1ELb1ELb0EEENS1_21CollectiveEpilogueFwdINS6_IJS8_SA_S9_EEENS6_IJNS7_ILi1EEESI_SI_EEESC_SE_Li128ELb1ELb1ELb0ELb0EEENS1_19SingleTileSchedulerILb1ELb0ELb1ELi128EEEEEEEEEvNT_6ParamsE,"",@"SHT_CUDA_INFO"
	.sectionflags	@""
	.align	4


	//----- nvinfo : EIATTR_CUDA_API_VERSION
	.align		4
        /*0000*/ 	.byte	0x04, 0x37
        /*0002*/ 	.short	(.L_324 - .L_323)
.L_323:
        /*0004*/ 	.word	0x00000082


	//----- nvinfo : EIATTR_SW2861232_WAR
	.align		4
.L_324:
        /*0008*/ 	.byte	0x01, 0x35
	.zero		2


	//----- nvinfo : EIATTR_PARAM_CBANK
	.align		4
        /*000c*/ 	.byte	0x04, 0x0a
        /*000e*/ 	.short	(.L_326 - .L_325)
	.align		4
.L_325:
        /*0010*/ 	.word	index@(.nv.constant0._ZN7cutlass13device_kernelIN5flash19enable_sm80_to_sm89INS1_16FlashAttnFwdSm80INS1_25CollectiveMainloopFwdSm80ILi4ELi1ELb0EN4cute5tupleIJNS5_1CILi128EEENS7_ILi112EEENS7_ILi64EEEEEELi64ENS_10bfloat16_tEfNS_4arch4Sm80ELb0ELb0ELb0ELb1ELb1ELb1ELb1ELb0EEENS1_21CollectiveEpilogueFwdINS6_IJS8_SA_S9_EEENS6_IJNS7_ILi1EEESI_SI_EEESC_SE_Li128ELb1ELb1ELb0ELb0EEENS1_19SingleTileSchedulerILb1ELb0ELb1ELi128EEEEEEEEEvNT_6ParamsE)
        /*0014*/ 	.short	0x0160
        /*0016*/ 	.short	0x0418


	//----- nvinfo : EIATTR_CBANK_PARAM_SIZE
	.align		4
.L_326:
        /*0018*/ 	.byte	0x03, 0x19
        /*001a*/ 	.short	0x0418


	//----- nvinfo : EIATTR_KPARAM_INFO
	.align		4
        /*001c*/ 	.byte	0x04, 0x17
        /*001e*/ 	.short	(.L_328 - .L_327)
.L_327:
        /*0020*/ 	.word	0x00000000
        /*0024*/ 	.short	0x0000
        /*0026*/ 	.short	0x0000
        /*0028*/ 	.byte	0x00, 0xf0, 0x61, 0x10


	//----- nvinfo : EIATTR_MAXREG_COUNT
	.align		4
.L_328:
        /*002c*/ 	.byte	0x03, 0x1b
        /*002e*/ 	.short	0x00ff


	//----- nvinfo : EIATTR_NUM_BARRIERS
	.align		4
        /*0030*/ 	.byte	0x02, 0x4c
        /*0032*/ 	.byte	0x02
	.zero		1


	//----- nvinfo : EIATTR_ANNOTATIONS
	.align		4
        /*0034*/ 	.byte	0x04, 0x55
        /*0036*/ 	.short	(.L_330 - .L_329)


	//   ....[0]....
.L_329:
        /* <DEDUP_REMOVED lines=17> */


	//----- nvinfo : EIATTR_MERCURY_ISA_VERSION
	.align		4
.L_330:
        /*0138*/ 	.byte	0x03, 0x5f
        /*013a*/ 	.short	0x0000


	//----- nvinfo : EIATTR_COOP_GROUP_MASK_REGIDS
	.align		4
        /*013c*/ 	.byte	0x04, 0x29
        /*013e*/ 	.short	(.L_332 - .L_331)


	//   ....[0]....
.L_331:
        /*0140*/ 	.word	0xffffffff


	//   ....[1]....
        /*0144*/ 	.word	0xffffffff


	//   ....[2]....
        /*0148*/ 	.word	0xffffffff


	//   ....[3]....
        /*014c*/ 	.word	0xffffffff


	//   ....[4]....
        /*0150*/ 	.word	0xffffffff


	//   ....[5]....
        /*0154*/ 	.word	0xffffffff


	//   ....[6]....
        /*0158*/ 	.word	0xffffffff


	//   ....[7]....
        /*015c*/ 	.word	0xffffffff


	//   ....[8]....
        /*0160*/ 	.word	0xffffffff


	//   ....[9]....
        /*0164*/ 	.word	0xffffffff


	//   ....[10]....
        /*0168*/ 	.word	0xffffffff


	//   ....[11]....
        /*016c*/ 	.word	0xffffffff


	//   ....[12]....
        /*0170*/ 	.word	0xffffffff


	//   ....[13]....
        /*0174*/ 	.word	0xffffffff


	//   ....[14]....
        /*0178*/ 	.word	0xffffffff


	//   ....[15]....
        /*017c*/ 	.word	0xffffffff


	//   ....[16]....
        /*0180*/ 	.word	0xffffffff


	//   ....[17]....
        /*0184*/ 	.word	0xffffffff


	//   ....[18]....
        /*0188*/ 	.word	0xffffffff


	//   ....[19]....
        /*018c*/ 	.word	0xffffffff


	//   ....[20]....
        /*0190*/ 	.word	0xffffffff


	//   ....[21]....
        /*0194*/ 	.word	0xffffffff


	//   ....[22]....
        /*0198*/ 	.word	0xffffffff


	//   ....[23]....
        /*019c*/ 	.word	0xffffffff


	//   ....[24]....
        /*01a0*/ 	.word	0xffffffff


	//   ....[25]....
        /*01a4*/ 	.word	0xffffffff


	//   ....[26]....
        /*01a8*/ 	.word	0xffffffff


	//   ....[27]....
        /*01ac*/ 	.word	0xffffffff


	//   ....[28]....
        /*01b0*/ 	.word	0xffffffff


	//   ....[29]....
        /*01b4*/ 	.word	0xffffffff


	//   ....[30]....
        /*01b8*/ 	.word	0xffffffff


	//   ....[31]....
        /*01bc*/ 	.word	0xffffffff


	//   ....[32]....
        /*01c0*/ 	.word	0xffffffff


	//   ....[33]....
        /*01c4*/ 	.word	0xffffffff


	//   ....[34]....
        /*01c8*/ 	.word	0xffffffff


	//   ....[35]....
        /*01cc*/ 	.word	0xffffffff


	//   ....[36]....
        /*01d0*/ 	.word	0xffffffff


	//   ....[37]....
        /*01d4*/ 	.word	0xffffffff


	//   ....[38]....
        /*01d8*/ 	.word	0xffffffff


	//   ....[39]....
        /*01dc*/ 	.word	0xffffffff


	//   ....[40]....
        /*01e0*/ 	.word	0xffffffff


	//   ....[41]....
        /*01e4*/ 	.word	0xffffffff


	//   ....[42]....
        /*01e8*/ 	.word	0xffffffff


	//   ....[43]....
        /*01ec*/ 	.word	0xffffffff


	//   ....[44]....
        /*01f0*/ 	.word	0xffffffff


	//   ....[45]....
        /*01f4*/ 	.word	0xffffffff


	//   ....[46]....
        /*01f8*/ 	.word	0xffffffff


	//   ....[47]....
        /*01fc*/ 	.word	0xffffffff


	//   ....[48]....
        /*0200*/ 	.word	0xffffffff


	//   ....[49]....
        /*0204*/ 	.word	0xffffffff


	//   ....[50]....
        /*0208*/ 	.word	0xffffffff


	//   ....[51]....
        /*020c*/ 	.word	0xffffffff


	//   ....[52]....
        /*0210*/ 	.word	0xffffffff


	//   ....[53]....
        /*0214*/ 	.word	0xffffffff


	//   ....[54]....
        /*0218*/ 	.word	0xffffffff


	//   ....[55]....
        /*021c*/ 	.word	0xffffffff


	//   ....[56]....
        /*0220*/ 	.word	0xffffffff


	//   ....[57]....
        /*0224*/ 	.word	0xffffffff


	//   ....[58]....
        /*0228*/ 	.word	0xffffffff


	//   ....[59]....
        /*022c*/ 	.word	0xffffffff


	//   ....[60]....
        /*0230*/ 	.word	0xffffffff


	//   ....[61]....
        /*0234*/ 	.word	0xffffffff


	//   ....[62]....
        /*0238*/ 	.word	0xffffffff


	//   ....[63]....
        /*023c*/ 	.word	0xffffffff


	//   ....[64]....
        /*0240*/ 	.word	0xffffffff


	//   ....[65]....
        /*0244*/ 	.word	0xffffffff


	//   ....[66]....
        /*0248*/ 	.word	0xffffffff


	//   ....[67]....
        /*024c*/ 	.word	0xffffffff


	//   ....[68]....
        /*0250*/ 	.word	0xffffffff


	//   ....[69]....
        /*0254*/ 	.word	0xffffffff


	//   ....[70]....
        /*0258*/ 	.word	0xffffffff


	//   ....[71]....
        /*025c*/ 	.word	0xffffffff


	//   ....[72]....
        /*0260*/ 	.word	0xffffffff


	//   ....[73]....
        /*0264*/ 	.word	0xffffffff


	//   ....[74]....
        /*0268*/ 	.word	0xffffffff


	//   ....[75]....
        /*026c*/ 	.word	0xffffffff


	//   ....[76]....
        /*0270*/ 	.word	0xffffffff


	//   ....[77]....
        /*0274*/ 	.word	0xffffffff


	//   ....[78]....
        /*0278*/ 	.word	0xffffffff


	//   ....[79]....
        /*027c*/ 	.word	0xffffffff


	//   ....[80]....
        /*0280*/ 	.word	0xffffffff


	//   ....[81]....
        /*0284*/ 	.word	0xffffffff


	//   ....[82]....
        /*0288*/ 	.word	0xffffffff


	//   ....[83]....
        /*028c*/ 	.word	0xffffffff


	//   ....[84]....
        /*0290*/ 	.word	0xffffffff


	//   ....[85]....
        /*0294*/ 	.word	0xffffffff


	//   ....[86]....
        /*0298*/ 	.word	0xffffffff


	//   ....[87]....
        /*029c*/ 	.word	0xffffffff


	//   ....[88]....
        /*02a0*/ 	.word	0xffffffff


	//   ....[89]....
        /*02a4*/ 	.word	0xffffffff


	//   ....[90]....
        /*02a8*/ 	.word	0xffffffff


	//   ....[91]....
        /*02ac*/ 	.word	0xffffffff


	//   ....[92]....
        /*02b0*/ 	.word	0xffffffff


	//   ....[93]....
        /*02b4*/ 	.word	0xffffffff


	//   ....[94]....
        /*02b8*/ 	.word	0xffffffff


	//   ....[95]....
        /*02bc*/ 	.word	0xffffffff


	//   ....[96]....
        /*02c0*/ 	.word	0xffffffff


	//   ....[97]....
        /*02c4*/ 	.word	0xffffffff


	//   ....[98]....
        /*02c8*/ 	.word	0xffffffff


	//   ....[99]....
        /*02cc*/ 	.word	0xffffffff


	//   ....[100]....
        /*02d0*/ 	.word	0xffffffff


	//   ....[101]....
        /*02d4*/ 	.word	0xffffffff


	//   ....[102]....
        /*02d8*/ 	.word	0xffffffff


	//   ....[103]....
        /*02dc*/ 	.word	0xffffffff


	//   ....[104]....
        /*02e0*/ 	.word	0xffffffff


	//   ....[105]....
        /*02e4*/ 	.word	0xffffffff


	//   ....[106]....
        /*02e8*/ 	.word	0xffffffff


	//   ....[107]....
        /*02ec*/ 	.word	0xffffffff


	//   ....[108]....
        /*02f0*/ 	.word	0xffffffff


	//   ....[109]....
        /*02f4*/ 	.word	0xffffffff


	//   ....[110]....
        /*02f8*/ 	.word	0xffffffff


	//   ....[111]....
        /*02fc*/ 	.word	0xffffffff


	//   ....[112]....
        /*0300*/ 	.word	0xffffffff


	//   ....[113]....
        /*0304*/ 	.word	0xffffffff


	//   ....[114]....
        /*0308*/ 	.word	0xffffffff


	//   ....[115]....
        /*030c*/ 	.word	0xffffffff


	//   ....[116]....
        /*0310*/ 	.word	0xffffffff


	//   ....[117]....
        /*0314*/ 	.word	0xffffffff


	//   ....[118]....
        /*0318*/ 	.word	0xffffffff


	//   ....[119]....
        /*031c*/ 	.word	0xffffffff


	//   ....[120]....
        /*0320*/ 	.word	0xffffffff


	//   ....[121]....
        /*0324*/ 	.word	0xffffffff


	//   ....[122]....
        /*0328*/ 	.word	0xffffffff


	//   ....[123]....
        /*032c*/ 	.word	0xffffffff


	//   ....[124]....
        /*0330*/ 	.word	0xffffffff


	//   ....[125]....
        /*0334*/ 	.word	0xffffffff


	//   ....[126]....
        /*0338*/ 	.word	0xffffffff


	//   ....[127]....
        /*033c*/ 	.word	0xffffffff


	//   ....[128]....
        /*0340*/ 	.word	0xffffffff


	//   ....[129]....
        /*0344*/ 	.word	0xffffffff


	//   ....[130]....
        /*0348*/ 	.word	0xffffffff


	//   ....[131]....
        /*034c*/ 	.word	0xffffffff


	//   ....[132]....
        /*0350*/ 	.word	0xffffffff


	//   ....[133]....
        /*0354*/ 	.word	0xffffffff


	//   ....[134]....
        /*0358*/ 	.word	0xffffffff


	//   ....[135]....
        /*035c*/ 	.word	0xffffffff


	//   ....[136]....
        /*0360*/ 	.word	0xffffffff


	//   ....[137]....
        /*0364*/ 	.word	0xffffffff


	//   ....[138]....
        /*0368*/ 	.word	0xffffffff


	//   ....[139]....
        /*036c*/ 	.word	0xffffffff


	//   ....[140]....
        /*0370*/ 	.word	0xffffffff


	//   ....[141]....
        /*0374*/ 	.word	0xffffffff


	//   ....[142]....
        /*0378*/ 	.word	0xffffffff


	//   ....[143]....
        /*037c*/ 	.word	0xffffffff


	//   ....[144]....
        /*0380*/ 	.word	0xffffffff


	//   ....[145]....
        /*0384*/ 	.word	0xffffffff


	//   ....[146]....
        /*0388*/ 	.word	0xffffffff


	//   ....[147]....
        /*038c*/ 	.word	0xffffffff


	//   ....[148]....
        /*0390*/ 	.word	0xffffffff


	//   ....[149]....
        /*0394*/ 	.word	0xffffffff


	//   ....[150]....
        /*0398*/ 	.word	0xffffffff


	//   ....[151]....
        /*039c*/ 	.word	0xffffffff


	//   ....[152]....
        /*03a0*/ 	.word	0xffffffff


	//   ....[153]....
        /*03a4*/ 	.word	0xffffffff


	//   ....[154]....
        /*03a8*/ 	.word	0xffffffff


	//   ....[155]....
        /*03ac*/ 	.word	0xffffffff


	//   ....[156]....
        /*03b0*/ 	.word	0xffffffff


	//   ....[157]....
        /*03b4*/ 	.word	0xffffffff


	//   ....[158]....
        /*03b8*/ 	.word	0xffffffff


	//   ....[159]....
        /*03bc*/ 	.word	0xffffffff


	//   ....[160]....
        /*03c0*/ 	.word	0xffffffff


	//   ....[161]....
        /*03c4*/ 	.word	0xffffffff


	//   ....[162]....
        /*03c8*/ 	.word	0xffffffff


	//   ....[163]....
        /*03cc*/ 	.word	0xffffffff


	//   ....[164]....
        /*03d0*/ 	.word	0xffffffff


	//   ....[165]....
        /*03d4*/ 	.word	0xffffffff


	//   ....[166]....
        /*03d8*/ 	.word	0xffffffff


	//   ....[167]....
        /*03dc*/ 	.word	0xffffffff


	//   ....[168]....
        /*03e0*/ 	.word	0xffffffff


	//   ....[169]....
        /*03e4*/ 	.word	0xffffffff


	//   ....[170]....
        /*03e8*/ 	.word	0xffffffff


	//   ....[171]....
        /*03ec*/ 	.word	0xffffffff


	//   ....[172]....
        /*03f0*/ 	.word	0xffffffff


	//   ....[173]....
        /*03f4*/ 	.word	0xffffffff


	//   ....[174]....
        /*03f8*/ 	.word	0xffffffff


	//   ....[175]....
        /*03fc*/ 	.word	0xffffffff


	//   ....[176]....
        /*0400*/ 	.word	0xffffffff


	//   ....[177]....
        /*0404*/ 	.word	0xffffffff


	//   ....[178]....
        /*0408*/ 	.word	0xffffffff


	//   ....[179]....
        /*040c*/ 	.word	0xffffffff


	//   ....[180]....
        /*0410*/ 	.word	0xffffffff


	//   ....[181]....
        /*0414*/ 	.word	0xffffffff


	//   ....[182]....
        /*0418*/ 	.word	0xffffffff


	//----- nvinfo : EIATTR_COOP_GROUP_INSTR_OFFSETS
	.align		4
.L_332:
        /*041c*/ 	.byte	0x04, 0x28
        /*041e*/ 	.short	(.L_334 - .L_333)


	//   ....[0]....
.L_333:
        /*0420*/ 	.word	0x000000a0


	//   ....[1]....
        /*0424*/ 	.word	0x00002b50


	//   ....[2]....
        /*0428*/ 	.word	0x00002ba0


	//   ....[3]....
        /*042c*/ 	.word	0x00003390


	//   ....[4]....
        /*0430*/ 	.word	0x000033b0


	//   ....[5]....
        /*0434*/ 	.word	0x00003b20


	//   ....[6]....
        /*0438*/ 	.word	0x00003b40


	//   ....[7]....
        /*043c*/ 	.word	0x000042b0


	//   ....[8]....
        /*0440*/ 	.word	0x000042c0


	//   ....[9]....
        /*0444*/ 	.word	0x00004b60


	//   ....[10]....
        /*0448*/ 	.word	0x00004bb0


	//   ....[11]....
        /*044c*/ 	.word	0x000058c0


	//   ....[12]....
        /*0450*/ 	.word	0x000058f0


	//   ....[13]....
        /*0454*/ 	.word	0x00006030


	//   ....[14]....
        /*0458*/ 	.word	0x00006060


	//   ....[15]....
        /*045c*/ 	.word	0x000067a0


	//   ....[16]....
        /*0460*/ 	.word	0x000067c0


	//   ....[17]....
        /*0464*/ 	.word	0x00006f20


	//   ....[18]....
        /*0468*/ 	.word	0x00006f50


	//   ....[19]....
        /*046c*/ 	.word	0x00007090


	//   ....[20]....
        /*0470*/ 	.word	0x000070c0


	//   ....[21]....
        /*0474*/ 	.word	0x000071b0


	//   ....[22]....
        /*0478*/ 	.word	0x000071e0


	//   ....[23]....
        /*047c*/ 	.word	0x000072d0


	//   ....[24]....
        /*0480*/ 	.word	0x000072f0


	//   ....[25]....
        /*0484*/ 	.word	0x00007b50


	//   ....[26]....
        /*0488*/ 	.word	0x00007b70


	//   ....[27]....
        /*048c*/ 	.word	0x00007c60


	//   ....[28]....
        /*0490*/ 	.word	0x00007c90


	//   ....[29]....
        /*0494*/ 	.word	0x00007d80


	//   ....[30]....
        /*0498*/ 	.word	0x00007db0


	//   ....[31]....
        /*049c*/ 	.word	0x00007ea0


	//   ....[32]....
        /*04a0*/ 	.word	0x00007ed0


	//   ....[33]....
        /*04a4*/ 	.word	0x000089f0


	//   ....[34]....
        /*04a8*/ 	.word	0x00008a20


	//   ....[35]....
        /*04ac*/ 	.word	0x00008a50


	//   ....[36]....
        /*04b0*/ 	.word	0x00008a70


	//   ....[37]....
        /*04b4*/ 	.word	0x00008a90


	//   ....[38]....
        /*04b8*/ 	.word	0x00008ad0


	//   ....[39]....
        /*04bc*/ 	.word	0x00008af0


	//   ....[40]....
        /*04c0*/ 	.word	0x00008b30


	//   ....[41]....
        /*04c4*/ 	.word	0x00008b70


	//   ....[42]....
        /*04c8*/ 	.word	0x00008ba0


	//   ....[43]....
        /*04cc*/ 	.word	0x00008bc0


	//   ....[44]....
        /*04d0*/ 	.word	0x00008c40


	//   ....[45]....
        /*04d4*/ 	.word	0x00008c50


	//   ....[46]....
        /*04d8*/ 	.word	0x00008cd0


	//   ....[47]....
        /*04dc*/ 	.word	0x00008d30


	//   ....[48]....
        /*04e0*/ 	.word	0x00008de0


	//   ....[49]....
        /*04e4*/ 	.word	0x000091e0


	//   ....[50]....
        /*04e8*/ 	.word	0x00009210


	//   ....[51]....
        /*04ec*/ 	.word	0x00009240


	//   ....[52]....
        /*04f0*/ 	.word	0x00009260


	//   ....[53]....
        /*04f4*/ 	.word	0x00009270


	//   ....[54]....
        /*04f8*/ 	.word	0x00009290


	//   ....[55]....
        /*04fc*/ 	.word	0x000092a0


	//   ....[56]....
        /*0500*/ 	.word	0x000092c0


	//   ....[57]....
        /*0504*/ 	.word	0x000092d0


	//   ....[58]....
        /*0508*/ 	.word	0x00009300


	//   ....[59]....
        /*050c*/ 	.word	0x00009330


	//   ....[60]....
        /*0510*/ 	.word	0x00009360


	//   ....[61]....
        /*0514*/ 	.word	0x00009380


	//   ....[62]....
        /*0518*/ 	.word	0x000093b0


	//   ....[63]....
        /*051c*/ 	.word	0x0000d000


	//   ....[64]....
        /*0520*/ 	.word	0x0000d010


	//   ....[65]....
        /*0524*/ 	.word	0x0000d030


	//   ....[66]....
        /*0528*/ 	.word	0x0000d170


	//   ....[67]....
        /*052c*/ 	.word	0x0000d180


	//   ....[68]....
        /*0530*/ 	.word	0x0000d1a0


	//   ....[69]....
        /*0534*/ 	.word	0x0000d200


	//   ....[70]....
        /*0538*/ 	.word	0x0000d220


	//   ....[71]....
        /*053c*/ 	.word	0x0000d2d0


	//   ....[72]....
        /*0540*/ 	.word	0x0000d2e0


	//   ....[73]....
        /*0544*/ 	.word	0x0000d320


	//   ....[74]....
        /*0548*/ 	.word	0x0000d330


	//   ....[75]....
        /*054c*/ 	.word	0x0000d360


	//   ....[76]....
        /*0550*/ 	.word	0x0000d400


	//   ....[77]....
        /*0554*/ 	.word	0x0000ddd0


	//   ....[78]....
        /*0558*/ 	.word	0x0000ddf0


	//   ....[79]....
        /*055c*/ 	.word	0x0000de00


	//   ....[80]....
        /*0560*/ 	.word	0x0000de10


	//   ....[81]....
        /*0564*/ 	.word	0x0000de20


	//   ....[82]....
        /*0568*/ 	.word	0x0000de30


	//   ....[83]....
        /*056c*/ 	.word	0x0000de40


	//   ....[84]....
        /*0570*/ 	.word	0x0000de50


	//   ....[85]....
        /*0574*/ 	.word	0x0000de70


	//   ....[86]....
        /*0578*/ 	.word	0x0000de90


	//   ....[87]....
        /*057c*/ 	.word	0x0000deb0


	//   ....[88]....
        /*0580*/ 	.word	0x0000dee0


	//   ....[89]....
        /*0584*/ 	.word	0x0000df00


	//   ....[90]....
        /*0588*/ 	.word	0x0000df20


	//   ....[91]....
        /*058c*/ 	.word	0x0000eef0


	//   ....[92]....
        /*0590*/ 	.word	0x0000ef30


	//   ....[93]....
        /*0594*/ 	.word	0x0000f040


	//   ....[94]....
        /*0598*/ 	.word	0x0000f070


	//   ....[95]....
        /*059c*/ 	.word	0x0000f0a0


	//   ....[96]....
        /*05a0*/ 	.word	0x0000f1c0


	//   ....[97]....
        /*05a4*/ 	.word	0x0000f280


	//   ....[98]....
        /*05a8*/ 	.word	0x0000f400


	//   ....[99]....
        /*05ac*/ 	.word	0x00012380


	//   ....[100]....
        /*05b0*/ 	.word	0x000123a0


	//   ....[101]....
        /*05b4*/ 	.word	0x000123b0


	//   ....[102]....
        /*05b8*/ 	.word	0x000123c0


	//   ....[103]....
        /*05bc*/ 	.word	0x000123d0


	//   ....[104]....
        /*05c0*/ 	.word	0x000123e0


	//   ....[105]....
        /*05c4*/ 	.word	0x000123f0


	//   ....[106]....
        /*05c8*/ 	.word	0x00012410


	//   ....[107]....
        /*05cc*/ 	.word	0x00012420


	//   ....[108]....
        /*05d0*/ 	.word	0x00012440


	//   ....[109]....
        /*05d4*/ 	.word	0x00012490


	//   ....[110]....
        /*05d8*/ 	.word	0x000124d0


	//   ....[111]....
        /*05dc*/ 	.word	0x000124f0


	//   ....[112]....
        /*05e0*/ 	.word	0x00012500


	//   ....[113]....
        /*05e4*/ 	.word	0x00012900


	//   ....[114]....
        /*05e8*/ 	.word	0x00012930


	//   ....[115]....
        /*05ec*/ 	.word	0x00012940


	//   ....[116]....
        /*05f0*/ 	.word	0x00012960


	//   ....[117]....
        /*05f4*/ 	.word	0x00012980


	//   ....[118]....
        /*05f8*/ 	.word	0x000129b0


	//   ....[119]....
        /*05fc*/ 	.word	0x000129d0


	//   ....[120]....
        /*0600*/ 	.word	0x000129f0


	//   ....[121]....
        /*0604*/ 	.word	0x00012a20


	//   ....[122]....
        /*0608*/ 	.word	0x00012a40


	//   ....[123]....
        /*060c*/ 	.word	0x00012a60


	//   ....[124]....
        /*0610*/ 	.word	0x00012aa0


	//   ....[125]....
        /*0614*/ 	.word	0x00012b50


	//   ....[126]....
        /*0618*/ 	.word	0x00012b70


	//   ....[127]....
        /*061c*/ 	.word	0x000137c0


	//   ....[128]....
        /*0620*/ 	.word	0x00013840


	//   ....[129]....
        /*0624*/ 	.word	0x00013940


	//   ....[130]....
        /*0628*/ 	.word	0x000139a0


	//   ....[131]....
        /*062c*/ 	.word	0x000139d0


	//   ....[132]....
        /*0630*/ 	.word	0x00013ad0


	//   ....[133]....
        /*0634*/ 	.word	0x00013d50


	//   ....[134]....
        /*0638*/ 	.word	0x00014080


	//   ....[135]....
        /*063c*/ 	.word	0x00016430


	//   ....[136]....
        /*0640*/ 	.word	0x00016460


	//   ....[137]....
        /*0644*/ 	.word	0x000164a0


	//   ....[138]....
        /*0648*/ 	.word	0x000164b0


	//   ....[139]....
        /*064c*/ 	.word	0x00016780


	//   ....[140]....
        /*0650*/ 	.word	0x00016790


	//   ....[141]....
        /*0654*/ 	.word	0x000167d0


	//   ....[142]....
        /*0658*/ 	.word	0x000167f0


	//   ....[143]....
        /*065c*/ 	.word	0x000179d0


	//   ....[144]....
        /*0660*/ 	.word	0x000179f0


	//   ....[145]....
        /*0664*/ 	.word	0x00017a20


	//   ....[146]....
        /*0668*/ 	.word	0x00017a50


	//   ....[147]....
        /*066c*/ 	.word	0x00017a90


	//   ....[148]....
        /*0670*/ 	.word	0x00017ac0


	//   ....[149]....
        /*0674*/ 	.word	0x00017b00


	//   ....[150]....
        /*0678*/ 	.word	0x00017b20


	//   ....[151]....
        /*067c*/ 	.word	0x00017b70


	//   ....[152]....
        /*0680*/ 	.word	0x00017b80


	//   ....[153]....
        /*0684*/ 	.word	0x00017b90


	//   ....[154]....
        /*0688*/ 	.word	0x00017bb0


	//   ....[155]....
        /*068c*/ 	.word	0x00017c00


	//   ....[156]....
        /*0690*/ 	.word	0x00017c20


	//   ....[157]....
        /*0694*/ 	.word	0x00017c50


	//   ....[158]....
        /*0698*/ 	.word	0x00017c90


	//   ....[159]....
        /*069c*/ 	.word	0x00017ce0


	//   ....[160]....
        /*06a0*/ 	.word	0x00017da0


	//   ....[161]....
        /*06a4*/ 	.word	0x00017dc0


	//   ....[162]....
        /*06a8*/ 	.word	0x00017e10


	//   ....[163]....
        /*06ac*/ 	.word	0x00017e30


	//   ....[164]....
        /*06b0*/ 	.word	0x00017e60


	//   ....[165]....
        /*06b4*/ 	.word	0x00017e90


	//   ....[166]....
        /*06b8*/ 	.word	0x00017f30


	//   ....[167]....
        /*06bc*/ 	.word	0x000187c0


	//   ....[168]....
        /*06c0*/ 	.word	0x000187f0


	//   ....[169]....
        /*06c4*/ 	.word	0x00018820


	//   ....[170]....
        /*06c8*/ 	.word	0x00018850


	//   ....[171]....
        /*06cc*/ 	.word	0x00018880


	//   ....[172]....
        /*06d0*/ 	.word	0x000188b0


	//   ....[173]....
        /*06d4*/ 	.word	0x000188e0


	//   ....[174]....
        /*06d8*/ 	.word	0x00018900


	//   ....[175]....
        /*06dc*/ 	.word	0x00018920


	//   ....[176]....
        /*06e0*/ 	.word	0x00018940


	//   ....[177]....
        /*06e4*/ 	.word	0x00018950


	//   ....[178]....
        /*06e8*/ 	.word	0x00018960


	//   ....[179]....
        /*06ec*/ 	.word	0x00018970


	//   ....[180]....
        /*06f0*/ 	.word	0x00018980


	//   ....[181]....
        /*06f4*/ 	.word	0x00018990


	//   ....[182]....
        /*06f8*/ 	.word	0x000189c0


	//----- nvinfo : EIATTR_EXIT_INSTR_OFFSETS
	.align		4
.L_334:
        /*06fc*/ 	.byte	0x04, 0x1c
        /*06fe*/ 	.short	(.L_336 - .L_335)


	//   ....[0]....
.L_335:
        /*0700*/ 	.word	0x00000450


	//   ....[1]....
        /*0704*/ 	.word	0x00017fd0


	//   ....[2]....
        /*0708*/ 	.word	0x00018010


	//   ....[3]....
        /*070c*/ 	.word	0x00018b50


	//   ....[4]....
        /*0710*/ 	.word	0x00018b90


	//----- nvinfo : EIATTR_CTAIDZ_USED
	.align		4
.L_336:
        /*0714*/ 	.byte	0x01, 0x04
	.zero		2


	//----- nvinfo : EIATTR_MAX_THREADS
	.align		4
        /*0718*/ 	.byte	0x04, 0x05
        /*071a*/ 	.short	(.L_338 - .L_337)
.L_337:
        /*071c*/ 	.word	0x00000080
        /*0720*/ 	.word	0x00000001
        /*0724*/ 	.word	0x00000001


	//----- nvinfo : EIATTR_CRS_STACK_SIZE
	.align		4
.L_338:
        /*0728*/ 	.byte	0x04, 0x1e
        /*072a*/ 	.short	(.L_340 - .L_339)
.L_339:
        /*072c*/ 	.word	0x00000000
.L_340:


//--------------------- .nv.info._ZN7cutlass13device_kernelIN5flash19enable_sm80_to_sm89INS1_16FlashAttnFwdSm80INS1_25CollectiveMainloopFwdSm80ILi4ELi1ELb0EN4cute5tupleIJNS5_1CILi128EEENS7_ILi96EEENS7_ILi64EEEEEELi64ENS_10bfloat16_tEfNS_4arch4Sm80ELb0ELb1ELb0ELb0ELb1ELb0ELb1ELb0EEENS1_21CollectiveEpilogueFwdINS6_IJS8_SA_S9_EEENS6_IJNS7_ILi1EEESI_SI_EEESC_SE_Li128ELb0ELb1ELb0ELb0EEENS1_19SingleTileSchedulerILb0ELb0ELb1ELi128EEEEEEEEEvNT_6ParamsE --------------------------
	.section	.nv.info._ZN7cutlass13device_kernelIN5flash19enable_sm80_to_sm89INS1_16FlashAttnFwdSm80INS1_25CollectiveMainloopFwdSm80ILi4ELi1ELb0EN4cute5tupleIJNS5_1CILi128EEENS7_ILi96EEENS7_ILi64EEEEEELi64ENS_10bfloat16_tEfNS_4arch4Sm80ELb0ELb1ELb0ELb0ELb1ELb0ELb1ELb0EEENS1_21CollectiveEpilogueFwdINS6_IJS8_SA_S9_EEENS6_IJNS7_ILi1EEESI_SI_EEESC_SE_Li128ELb0ELb1ELb0ELb0EEENS1_19SingleTileSchedulerILb0ELb0ELb1ELi128EEEEEEEEEvNT_6ParamsE,"",@"SHT_CUDA_INFO"
	.sectionflags	@""
	.align	4


	//----- nvinfo : EIATTR_CUDA_API_VERSION
	.align		4
        /*0000*/ 	.byte	0x04, 0x37
        /*0002*/ 	.short	(.L_342 - .L_341)
.L_341:
        /*0004*/ 	.word	0x00000082


	//----- nvinfo : EIATTR_SW2861232_WAR
	.align		4
.L_342:
        /*0008*/ 	.byte	0x01, 0x35
	.zero		2


	//----- nvinfo : EIATTR_PARAM_CBANK
	.align		4
        /*000c*/ 	.byte	0x04, 0x0a
        /*000e*/ 	.short	(.L_344 - .L_343)
	.align		4
.L_343:
        /*0010*/ 	.word	index@(.nv.constant0._ZN7cutlass13device_kernelIN5flash19enable_sm80_to_sm89INS1_16FlashAttnFwdSm80INS1_25CollectiveMainloopFwdSm80ILi4ELi1ELb0EN4cute5tupleIJNS5_1CILi128EEENS7_ILi96EEENS7_ILi64EEEEEELi64ENS_10bfloat16_tEfNS_4arch4Sm80ELb0ELb1ELb0ELb0ELb1ELb0ELb1ELb0EEENS1_21CollectiveEpilogueFwdINS6_IJS8_SA_S9_EEENS6_IJNS7_ILi1EEESI_SI_EEESC_SE_Li128ELb0ELb1ELb0ELb0EEENS1_19SingleTileSchedulerILb0ELb0ELb1ELi128EEEEEEEEEvNT_6ParamsE)
        /*0014*/ 	.short	0x0160
        /*0016*/ 	.short	0x0418


	//----- nvinfo : EIATTR_CBANK_PARAM_SIZE
	.align		4
.L_344:
        /*0018*/ 	.byte	0x03, 0x19
        /*001a*/ 	.short	0x0418


	//----- nvinfo : EIATTR_KPARAM_INFO
	.align		4
        /*001c*/ 	.byte	0x04, 0x17
        /*001e*/ 	.short	(.L_346 - .L_345)
.L_345:
        /*0020*/ 	.word	0x00000000
        /*0024*/ 	.short	0x0000
        /*0026*/ 	.short	0x0000
        /*0028*/ 	.byte	0x00, 0xf0, 0x61, 0x10


	//----- nvinfo : EIATTR_MAXREG_COUNT
	.align		4
.L_346:
        /*002c*/ 	.byte	0x03, 0x1b
        /*002e*/ 	.short	0x00ff


	//----- nvinfo : EIATTR_NUM_BARRIERS
	.align		4
        /*0030*/ 	.byte	0x02, 0x4c
        /*0032*/ 	.byte	0x02
	.zero		1


	//----- nvinfo : EIATTR_ANNOTATIONS
	.align		4
        /*0034*/ 	.byte	0x04, 0x55
        /*0036*/ 	.short	(.L_348 - .L_347)


	//   ....[0]....
.L_347:
        /*0038*/ 	.word	0x00000001
        /*003c*/ 	.byte	0xf0, 0x97, 0x00, 0x00, 0x01, 0x00, 0x00, 0x00, 0x00, 0xa5, 0x00, 0x00, 0x01, 0x00, 0x00, 0x00
        /*004c*/ 	.byte	0x90, 0x29, 0x01, 0x00, 0x01, 0x00, 0x00, 0x00, 0xb0, 0x3e, 0x01, 0x00


	//----- nvinfo : EIATTR_MERCURY_ISA_VERSION
	.align		4
.L_348:
        /*0058*/ 	.byte	0x03, 0x5f
        /*005a*/ 	.short	0x0000


	//----- nvinfo : EIATTR_COOP_GROUP_MASK_REGIDS
	.align		4
        /*005c*/ 	.byte	0x04, 0x29
        /*005e*/ 	.short	(.L_350 - .L_349)


	//   ....[0]....
.L_349:
        /*0060*/ 	.word	0xffffffff


	//   ....[1]....
        /*0064*/ 	.word	0xffffffff


	//   ....[2]....
        /*0068*/ 	.word	0xffffffff


	//   ....[3]....
        /*006c*/ 	.word	0xffffffff


	//   ....[4]....
        /*0070*/ 	.word	0xffffffff


	//   ....[5]....
        /*0074*/ 	.word	0xffffffff


	//   ....[6]....
        /*0078*/ 	.word	0xffffffff


	//   ....[7]....
        /*007c*/ 	.word	0xffffffff


	//   ....[8]....
        /*0080*/ 	.word	0xffffffff


	//   ....[9]....
        /*0084*/ 	.word	0xffffffff


	//   ....[10]....
        /*0088*/ 	.word	0xffffffff


	//   ....[11]....
        /*008c*/ 	.word	0xffffffff


	//   ....[12]....
        /*0090*/ 	.word	0xffffffff


	//   ....[13]....
        /*0094*/ 	.word	0xffffffff


	//   ....[14]....
        /*0098*/ 	.word	0xffffffff


	//   ....[15]....
        /*009c*/ 	.word	0xffffffff


	//   ....[16]....
        /*00a0*/ 	.word	0xffffffff


	//   ....[17]....
        /*00a4*/ 	.word	0xffffffff


	//   ....[18]....
        /*00a8*/ 	.word	0xffffffff


	//   ....[19]....
        /*00ac*/ 	.word	0xffffffff


	//   ....[20]....
        /*00b0*/ 	.word	0xffffffff


	//   ....[21]....
        /*00b4*/ 	.word	0xffffffff


	//   ....[22]....
        /*00b8*/ 	.word	0xffffffff


	//   ....[23]....
        /*00bc*/ 	.word	0xffffffff


	//   ....[24]....
        /*00c0*/ 	.word	0xffffffff


	//   ....[25]....
        /*00c4*/ 	.word	0xffffffff


	//   ....[26]....
        /*00c8*/ 	.word	0xffffffff


	//   ....[27]....
        /*00cc*/ 	.word	0xffffffff


	//   ....[28]....
        /*00d0*/ 	.word	0xffffffff


	//   ....[29]....
        /*00d4*/ 	.word	0xffffffff


	//   ....[30]....
        /*00d8*/ 	.word	0xffffffff


	//   ....[31]....
        /*00dc*/ 	.word	0xffffffff


	//   ....[32]....
        /*00e0*/ 	.word	0xffffffff


	//   ....[33]....
        /*00e4*/ 	.word	0xffffffff


	//   ....[34]....
        /*00e8*/ 	.word	0xffffffff


	//   ....[35]....
        /*00ec*/ 	.word	0xffffffff


	//   ....[36]....
        /*00f0*/ 	.word	0xffffffff


	//   ....[37]....
        /*00f4*/ 	.word	0xffffffff


	//   ....[38]....
        /*00f8*/ 	.word	0xffffffff


	//   ....[39]....
        /*00fc*/ 	.word	0xffffffff


	//   ....[40]....
        /*0100*/ 	.word	0xffffffff


	//   ....[41]....
        /*0104*/ 	.word	0xffffffff


	//   ....[42]....
        /*0108*/ 	.word	0xffffffff


	//   ....[43]....
        /*010c*/ 	.word	0xffffffff


	//   ....[44]....
        /*0110*/ 	.word	0xffffffff


	//   ....[45]....
        /*0114*/ 	.word	0xffffffff


	//   ....[46]....
        /*0118*/ 	.word	0xffffffff


	//   ....[47]....
        /*011c*/ 	.word	0xffffffff


	//   ....[48]....
        /*0120*/ 	.word	0xffffffff


	//   ....[49]....
        /*0124*/ 	.word	0xffffffff


	//   ....[50]....
        /*0128*/ 	.word	0xffffffff


	//   ....[51]....
        /*012c*/ 	.word	0xffffffff


	//   ....[52]....
        /*0130*/ 	.word	0xffffffff


	//   ....[53]....
        /*0134*/ 	.word	0xffffffff


	//   ....[54]....
        /*0138*/ 	.word	0xffffffff


	//   ....[55]....
        /*013c*/ 	.word	0xffffffff


	//   ....[56]....
        /*0140*/ 	.word	0xffffffff


	//   ....[57]....
        /*0144*/ 	.word	0xffffffff


	//   ....[58]....
        /*0148*/ 	.word	0xffffffff


	//   ....[59]....
        /*014c*/ 	.word	0xffffffff


	//   ....[60]....
        /*0150*/ 	.word	0xffffffff


	//   ....[61]....
        /*0154*/ 	.word	0xffffffff


	//   ....[62]....
        /*0158*/ 	.word	0xffffffff


	//   ....[63]....
        /*015c*/ 	.word	0xffffffff


	//   ....[64]....
        /*0160*/ 	.word	0xffffffff


	//   ....[65]....
        /*0164*/ 	.word	0xffffffff


	//   ....[66]....
        /*0168*/ 	.word	0xffffffff


	//   ....[67]....
        /*016c*/ 	.word	0xffffffff


	//   ....[68]....
        /*0170*/ 	.word	0xffffffff


	//   ....[69]....
        /*0174*/ 	.word	0xffffffff


	//   ....[70]....
        /*0178*/ 	.word	0xffffffff


	//   ....[71]....
        /*017c*/ 	.word	0xffffffff


	//   ....[72]....
        /*0180*/ 	.word	0xffffffff


	//   ....[73]....
        /*0184*/ 	.word	0xffffffff


	//   ....[74]....
        /*0188*/ 	.word	0xffffffff


	//   ....[75]....
        /*018c*/ 	.word	0xffffffff


	//   ....[76]....
        /*0190*/ 	.word	0xffffffff


	//   ....[77]....
        /*0194*/ 	.word	0xffffffff


	//   ....[78]....
        /*0198*/ 	.word	0xffffffff


	//   ....[79]....
        /*019c*/ 	.word	0xffffffff


	//   ....[80]....
        /*01a0*/ 	.word	0xffffffff


	//   ....[81]....
        /*01a4*/ 	.word	0xffffffff


	//   ....[82]....
        /*01a8*/ 	.word	0xffffffff


	//   ....[83]....
        /*01ac*/ 	.word	0xffffffff


	//   ....[84]....
        /*01b0*/ 	.word	0xffffffff


	//   ....[85]....
        /*01b4*/ 	.word	0xffffffff


	//   ....[86]....
        /*01b8*/ 	.word	0xffffffff


	//   ....[87]....
        /*01bc*/ 	.word	0xffffffff


	//   ....[88]....
        /*01c0*/ 	.word	0xffffffff


	//   ....[89]....
        /*01c4*/ 	.word	0xffffffff


	//   ....[90]....
        /*01c8*/ 	.word	0xffffffff


	//   ....[91]....
        /*01cc*/ 	.word	0xffffffff


	//   ....[92]....
        /*01d0*/ 	.word	0xffffffff


	//   ....[93]....
        /*01d4*/ 	.word	0xffffffff


	//   ....[94]....
        /*01d8*/ 	.word	0xffffffff


	//   ....[95]....
        /*01dc*/ 	.word	0xffffffff


	//   ....[96]....
        /*01e0*/ 	.word	0xffffffff


	//   ....[97]....
        /*01e4*/ 	.word	0xffffffff


	//   ....[98]....
        /*01e8*/ 	.word	0xffffffff


	//   ....[99]....
        /*01ec*/ 	.word	0xffffffff


	//   ....[100]....
        /*01f0*/ 	.word	0xffffffff


	//   ....[101]....
        /*01f4*/ 	.word	0xffffffff


	//   ....[102]....
        /*01f8*/ 	.word	0xffffffff


	//   ....[103]....
        /*01fc*/ 	.word	0xffffffff


	//   ....[104]....
        /*0200*/ 	.word	0xffffffff


	//   ....[105]....
        /*0204*/ 	.word	0xffffffff


	//   ....[106]....
        /*0208*/ 	.word	0xffffffff


	//   ....[107]....
        /*020c*/ 	.word	0xffffffff


	//   ....[108]....
        /*0210*/ 	.word	0xffffffff


	//   ....[109]....
        /*0214*/ 	.word	0xffffffff


	//   ....[110]....
        /*0218*/ 	.word	0xffffffff


	//   ....[111]....
        /*021c*/ 	.word	0xffffffff


	//   ....[112]....
        /*0220*/ 	.word	0xffffffff


	//   ....[113]....
        /*0224*/ 	.word	0xffffffff


	//   ....[114]....
        /*0228*/ 	.word	0xffffffff


	//   ....[115]....
        /*022c*/ 	.word	0xffffffff


	//   ....[116]....
        /*0230*/ 	.word	0xffffffff


	//   ....[117]....
        /*0234*/ 	.word	0xffffffff


	//   ....[118]....
        /*0238*/ 	.word	0xffffffff


	//   ....[119]....
        /*023c*/ 	.word	0xffffffff


	//   ....[120]....
        /*0240*/ 	.word	0xffffffff


	//   ....[121]....
        /*0244*/ 	.word	0xffffffff


	//   ....[122]....
        /*0248*/ 	.word	0xffffffff


	//   ....[123]....
        /*024c*/ 	.word	0xffffffff


	//   ....[124]....
        /*0250*/ 	.word	0xffffffff


	//   ....[125]....
        /*0254*/ 	.word	0xffffffff


	//   ....[126]....
        /*0258*/ 	.word	0xffffffff


	//   ....[127]....
        /*025c*/ 	.word	0xffffffff


	//   ....[128]....
        /*0260*/ 	.word	0xffffffff


	//   ....[129]....
        /*0264*/ 	.word	0xffffffff


	//   ....[130]....
        /*0268*/ 	.word	0xffffffff


	//   ....[131]....
        /*026c*/ 	.word	0xffffffff


	//   ....[132]....
        /*0270*/ 	.word	0xffffffff


	//   ....[133]....
        /*0274*/ 	.word	0xffffffff


	//   ....[134]....
        /*0278*/ 	.word	0xffffffff


	//   ....[135]....
        /*027c*/ 	.word	0xffffffff


	//   ....[136]....
        /*0280*/ 	.word	0xffffffff


	//   ....[137]....
        /*0284*/ 	.word	0xffffffff


	//   ....[138]....
        /*0288*/ 	.word	0xffffffff


	//   ....[139]....
        /*028c*/ 	.word	0xffffffff


	//   ....[140]....
        /*0290*/ 	.word	0xffffffff


	//   ....[141]....
        /*0294*/ 	.word	0xffffffff


	//   ....[142]....
        /*0298*/ 	.word	0xffffffff


	//   ....[143]....
        /*029c*/ 	.word	0xffffffff


	//   ....[144]....
        /*02a0*/ 	.word	0xffffffff


	//   ....[145]....
        /*02a4*/ 	.word	0xffffffff


	//   ....[146]....
        /*02a8*/ 	.word	0xffffffff


	//   ....[147]....
        /*02ac*/ 	.word	0xffffffff


	//   ....[148]....
        /*02b0*/ 	.word	0xffffffff


	//   ....[149]....
        /*02b4*/ 	.word	0xffffffff


	//   ....[150]....
        /*02b8*/ 	.word	0xffffffff


	//   ....[151]....
        /*02bc*/ 	.word	0xffffffff


	//   ....[152]....
        /*02c0*/ 	.word	0xffffffff


	//   ....[153]....
        /*02c4*/ 	.word	0xffffffff


	//   ....[154]....
        /*02c8*/ 	.word	0xffffffff


	//   ....[155]....
        /*02cc*/ 	.word	0xffffffff


	//   ....[156]....
        /*02d0*/ 	.word	0xffffffff


	//   ....[157]....
        /*02d4*/ 	.word	0xffffffff


	//   ....[158]....
        /*02d8*/ 	.word	0xffffffff


	//   ....[159]....
        /*02dc*/ 	.word	0xffffffff


	//   ....[160]....
        /*02e0*/ 	.word	0xffffffff


	//   ....[161]....
        /*02e4*/ 	.word	0xffffffff


	//   ....[162]....
        /*02e8*/ 	.word	0xffffffff


	//   ....[163]....
        /*02ec*/ 	.word	0xffffffff


	//   ....[164]....
        /*02f0*/ 	.word	0xffffffff


	//   ....[165]....
        /*02f4*/ 	.word	0xffffffff


	//   ....[166]....
        /*02f8*/ 	.word	0xffffffff


	//   ....[167]....
        /*02fc*/ 	.word	0xffffffff


	//   ....[168]....
        /*0300*/ 	.word	0xffffffff


	//   ....[169]....
        /*0304*/ 	.word	0xffffffff


	//   ....[170]....
        /*0308*/ 	.word	0xffffffff


	//   ....[171]....
        /*030c*/ 	.word	0xffffffff


	//   ....[172]....
        /*0310*/ 	.word	0xffffffff


	//   ....[173]....
        /*0314*/ 	.word	0xffffffff


	//   ....[174]....
        /*0318*/ 	.word	0xffffffff


	//   ....[175]....
        /*031c*/ 	.word	0xffffffff


	//   ....[176]....
        /*0320*/ 	.word	0xffffffff


	//   ....[177]....
        /*0324*/ 	.word	0xffffffff


	//   ....[178]....
        /*0328*/ 	.word	0xffffffff


	//   ....[179]....
        /*032c*/ 	.word	0xffffffff


	//   ....[180]....
        /*0330*/ 	.word	0xffffffff


	//   ....[181]....
        /*0334*/ 	.word	0xffffffff


	//   ....[182]....
        /*0338*/ 	.word	0xffffffff


	//   ....[183]....
        /*033c*/ 	.word	0xffffffff


	//   ....[184]....
        /*0340*/ 	.word	0xffffffff


	//   ....[185]....
        /*0344*/ 	.word	0xffffffff


	//   ....[186]....
        /*0348*/ 	.word	0xffffffff


	//   ....[187]....
        /*034c*/ 	.word	0xffffffff


	//   ....[188]....
        /*0350*/ 	.word	0xffffffff


	//   ....[189]....
        /*0354*/ 	.word	0xffffffff


	//   ....[190]....
        /*0358*/ 	.word	0xffffffff


	//   ....[191]....
        /*035c*/ 	.word	0xffffffff


	//   ....[192]....
        /*0360*/ 	.word	0xffffffff


	//   ....[193]....
        /*0364*/ 	.word	0xffffffff


	//   ....[194]....
        /*0368*/ 	.word	0xffffffff


	//   ....[195]....
        /*036c*/ 	.word	0xffffffff


	//   ....[196]....
        /*0370*/ 	.word	0xffffffff


	//   ....[197]....
        /*0374*/ 	.word	0xffffffff


	//   ....[198]....
        /*0378*/ 	.word	0xffffffff


	//   ....[199]....
        /*037c*/ 	.word	0xffffffff


	//   ....[200]....
        /*0380*/ 	.word	0xffffffff


	//   ....[201]....
        /*0384*/ 	.word	0xffffffff


	//   ....[202]....
        /*0388*/ 	.word	0xffffffff


	//   ....[203]....
        /*038c*/ 	.word	0xffffffff


	//   ....[204]....
        /*0390*/ 	.word	0xffffffff


	//   ....[205]....
        /*0394*/ 	.word	0xffffffff


	//   ....[206]....
        /*0398*/ 	.word	0xffffffff


	//   ....[207]....
        /*039c*/ 	.word	0xffffffff


	//   ....[208]....
        /*03a0*/ 	.word	0xffffffff


	//   ....[209]....
        /*03a4*/ 	.word	0xffffffff


	//   ....[210]....
        /*03a8*/ 	.word	0xffffffff


	//   ....[211]....
        /*03ac*/ 	.word	0xffffffff


	//   ....[212]....
        /*03b0*/ 	.word	0xffffffff


	//   ....[213]....
        /*03b4*/ 	.word	0xffffffff


	//   ....[214]....
        /*03b8*/ 	.word	0xffffffff


	//   ....[215]....
        /*03bc*/ 	.word	0xffffffff


	//----- nvinfo : EIATTR_COOP_GROUP_INSTR_OFFSETS
	.align		4
.L_350:
        /*03c0*/ 	.byte	0x04, 0x28
        /*03c2*/ 	.short	(.L_352 - .L_351)


	//   ....[0]....
.L_351:
        /*03c4*/ 	.word	0x00000de0


	//   ....[1]....
        /*03c8*/ 	.word	0x00000e10


	//   ....[2]....
        /*03cc*/ 	.word	0x00000e40


	//   ....[3]....
        /*03d0*/ 	.word	0x00000e90


	//   ....[4]....
        /*03d4*/ 	.word	0x00000eb0


	//   ....[5]....
        /*03d8*/ 	.word	0x00000ed0


	//   ....[6]....
        /*03dc*/ 	.word	0x00000f00


	//   ....[7]....
        /*03e0*/ 	.word	0x00000f10


	//   ....[8]....
        /*03e4*/ 	.word	0x00000f40


	//   ....[9]....
        /*03e8*/ 	.word	0x00000f90


	//   ....[10]....
        /*03ec*/ 	.word	0x00000fc0


	//   ....[11]....
        /*03f0*/ 	.word	0x00000fe0


	//   ....[12]....
        /*03f4*/ 	.word	0x00001050


	//   ....[13]....
        /*03f8*/ 	.word	0x00001070


	//   ....[14]....
        /*03fc*/ 	.word	0x00001080


	//   ....[15]....
        /*0400*/ 	.word	0x00001090


	//   ....[16]....
        /*0404*/ 	.word	0x00001620


	//   ....[17]....
        /*0408*/ 	.word	0x00001650


	//   ....[18]....
        /*040c*/ 	.word	0x00001660


	//   ....[19]....
        /*0410*/ 	.word	0x00001670


	//   ....[20]....
        /*0414*/ 	.word	0x00001680


	//   ....[21]....
        /*0418*/ 	.word	0x00001690


	//   ....[22]....
        /*041c*/ 	.word	0x000016b0


	//   ....[23]....
        /*0420*/ 	.word	0x000016e0


	//   ....[24]....
        /*0424*/ 	.word	0x000017d0


	//   ....[25]....
        /*0428*/ 	.word	0x000017e0


	//   ....[26]....
        /*042c*/ 	.word	0x000017f0


	//   ....[27]....
        /*0430*/ 	.word	0x00001800


	//   ....[28]....
        /*0434*/ 	.word	0x00001aa0


	//   ....[29]....
        /*0438*/ 	.word	0x00001ac0


	//   ....[30]....
        /*043c*/ 	.word	0x00001b00


	//   ....[31]....
        /*0440*/ 	.word	0x00001b20


	//   ....[32]....
        /*0444*/ 	.word	0x00001b50


	//   ....[33]....
        /*0448*/ 	.word	0x00001b90


	//   ....[34]....
        /*044c*/ 	.word	0x00001bc0


	//   ....[35]....
        /*0450*/ 	.word	0x00001cb0


	//   ....[36]....
        /*0454*/ 	.word	0x00001cf0


	//   ....[37]....
        /*0458*/ 	.word	0x00001d00


	//   ....[38]....
        /*045c*/ 	.word	0x00001d10


	//   ....[39]....
        /*0460*/ 	.word	0x00001d20


	//   ....[40]....
        /*0464*/ 	.word	0x00002860


	//   ....[41]....
        /*0468*/ 	.word	0x00002870


	//   ....[42]....
        /*046c*/ 	.word	0x00002880


	//   ....[43]....
        /*0470*/ 	.word	0x00002890


	//   ....[44]....
        /*0474*/ 	.word	0x000028a0


	//   ....[45]....
        /*0478*/ 	.word	0x000028b0


	//   ....[46]....
        /*047c*/ 	.word	0x000028c0


	//   ....[47]....
        /*0480*/ 	.word	0x000028e0


	//   ....[48]....
        /*0484*/ 	.word	0x00002900


	//   ....[49]....
        /*0488*/ 	.word	0x00002910


	//   ....[50]....
        /*048c*/ 	.word	0x00002920


	//   ....[51]....
        /*0490*/ 	.word	0x00002930


	//   ....[52]....
        /*0494*/ 	.word	0x00002c80


	//   ....[53]....
        /*0498*/ 	.word	0x00002e80


	//   ....[54]....
        /*049c*/ 	.word	0x00003040


	//   ....[55]....
        /*04a0*/ 	.word	0x00004840


	//   ....[56]....
        /*04a4*/ 	.word	0x00005140


	//   ....[57]....
        /*04a8*/ 	.word	0x00005180


	//   ....[58]....
        /*04ac*/ 	.word	0x000052a0


	//   ....[59]....
        /*04b0*/ 	.word	0x00005350


	//   ....[60]....
        /*04b4*/ 	.word	0x00005ee0


	//   ....[61]....
        /*04b8*/ 	.word	0x00006080


	//   ....[62]....
        /*04bc*/ 	.word	0x000060f0


	//   ....[63]....
        /*04c0*/ 	.word	0x00006210


	//   ....[64]....
        /*04c4*/ 	.word	0x00007dd0


	//   ....[65]....
        /*04c8*/ 	.word	0x00007de0


	//   ....[66]....
        /*04cc*/ 	.word	0x00007df0


	//   ....[67]....
        /*04d0*/ 	.word	0x00007e00


	//   ....[68]....
        /*04d4*/ 	.word	0x00007e10


	//   ....[69]....
        /*04d8*/ 	.word	0x00007e20


	//   ....[70]....
        /*04dc*/ 	.word	0x00007e30


	//   ....[71]....
        /*04e0*/ 	.word	0x00007e40


	//   ....[72]....
        /*04e4*/ 	.word	0x00007e50


	//   ....[73]....
        /*04e8*/ 	.word	0x00007e60


	//   ....[74]....
        /*04ec*/ 	.word	0x00007e70


	//   ....[75]....
        /*04f0*/ 	.word	0x00007e80


	//   ....[76]....
        /*04f4*/ 	.word	0x000088c0


	//   ....[77]....
        /*04f8*/ 	.word	0x000088d0


	//   ....[78]....
        /*04fc*/ 	.word	0x000088e0


	//   ....[79]....
        /*0500*/ 	.word	0x000088f0


	//   ....[80]....
        /*0504*/ 	.word	0x00008900


	//   ....[81]....
        /*0508*/ 	.word	0x00008910


	//   ....[82]....
        /*050c*/ 	.word	0x00008920


	//   ....[83]....
        /*0510*/ 	.word	0x00008940


	//   ....[84]....
        /*0514*/ 	.word	0x00008960


	//   ....[85]....
        /*0518*/ 	.word	0x00008990


	//   ....[86]....
        /*051c*/ 	.word	0x000089b0


	//   ....[87]....
        /*0520*/ 	.word	0x000089d0


	//   ....[88]....
        /*0524*/ 	.word	0x00008b40


	//   ....[89]....
        /*0528*/ 	.word	0x00008d70


	//   ....[90]....
        /*052c*/ 	.word	0x00008f60


	//   ....[91]....
        /*0530*/ 	.word	0x00009ed0


	//   ....[92]....
        /*0534*/ 	.word	0x0000aef0


	//   ....[93]....
        /*0538*/ 	.word	0x0000aff0


	//   ....[94]....
        /*053c*/ 	.word	0x0000b050


	//   ....[95]....
        /*0540*/ 	.word	0x0000b190


	//   ....[96]....
        /*0544*/ 	.word	0x0000b210


	//   ....[97]....
        /*0548*/ 	.word	0x0000b350


	//   ....[98]....
        /*054c*/ 	.word	0x0000b4e0


	//   ....[99]....
        /*0550*/ 	.word	0x0000b650


	//   ....[100]....
        /*0554*/ 	.word	0x0000ddc0


	//   ....[101]....
        /*0558*/ 	.word	0x0000ddd0


	//   ....[102]....
        /*055c*/ 	.word	0x0000dde0


	//   ....[103]....
        /*0560*/ 	.word	0x0000ddf0


	//   ....[104]....
        /*0564*/ 	.word	0x0000de00


	//   ....[105]....
        /*0568*/ 	.word	0x0000de10


	//   ....[106]....
        /*056c*/ 	.word	0x0000de20


	//   ....[107]....
        /*0570*/ 	.word	0x0000de30


	//   ....[108]....
        /*0574*/ 	.word	0x0000de40


	//   ....[109]....
        /*0578*/ 	.word	0x0000de50


	//   ....[110]....
        /*057c*/ 	.word	0x0000de60


	//   ....[111]....
        /*0580*/ 	.word	0x0000de70


	//   ....[112]....
        /*0584*/ 	.word	0x0000e8b0


	//   ....[113]....
        /*0588*/ 	.word	0x0000e8c0


	//   ....[114]....
        /*058c*/ 	.word	0x0000e8d0


	//   ....[115]....
        /*0590*/ 	.word	0x0000e8e0


	//   ....[116]....
        /*0594*/ 	.word	0x0000e8f0


	//   ....[117]....
        /*0598*/ 	.word	0x0000e900


	//   ....[118]....
        /*059c*/ 	.word	0x0000e910


	//   ....[119]....
        /*05a0*/ 	.word	0x0000e930


	//   ....[120]....
        /*05a4*/ 	.word	0x0000e950


	//   ....[121]....
        /*05a8*/ 	.word	0x0000e980


	//   ....[122]....
        /*05ac*/ 	.word	0x0000e9a0


	//   ....[123]....
        /*05b0*/ 	.word	0x0000e9c0


	//   ....[124]....
        /*05b4*/ 	.word	0x0000f040


	//   ....[125]....
        /*05b8*/ 	.word	0x0000f080


	//   ....[126]....
        /*05bc*/ 	.word	0x0000f090


	//   ....[127]....
        /*05c0*/ 	.word	0x0000f0d0


	//   ....[128]....
        /*05c4*/ 	.word	0x0000f100


	//   ....[129]....
        /*05c8*/ 	.word	0x0000f130


	//   ....[130]....
        /*05cc*/ 	.word	0x0000f220


	//   ....[131]....
        /*05d0*/ 	.word	0x0000f370


	//   ....[132]....
        /*05d4*/ 	.word	0x00011640


	//   ....[133]....
        /*05d8*/ 	.word	0x00011660


	//   ....[134]....
        /*05dc*/ 	.word	0x00011670


	//   ....[135]....
        /*05e0*/ 	.word	0x00011690


	//   ....[136]....
        /*05e4*/ 	.word	0x000116b0


	//   ....[137]....
        /*05e8*/ 	.word	0x000116e0


	//   ....[138]....
        /*05ec*/ 	.word	0x00011720


	//   ....[139]....
        /*05f0*/ 	.word	0x00011740


	//   ....[140]....
        /*05f4*/ 	.word	0x00011780


	//   ....[141]....
        /*05f8*/ 	.word	0x000117a0


	//   ....[142]....
        /*05fc*/ 	.word	0x000117b0


	//   ....[143]....
        /*0600*/ 	.word	0x000117d0


	//   ....[144]....
        /*0604*/ 	.word	0x00012160


	//   ....[145]....
        /*0608*/ 	.word	0x00012170


	//   ....[146]....
        /*060c*/ 	.word	0x00012180


	//   ....[147]....
        /*0610*/ 	.word	0x00012190


	//   ....[148]....
        /*0614*/ 	.word	0x000121a0


	//   ....[149]....
        /*0618*/ 	.word	0x000121b0


	//   ....[150]....
        /*061c*/ 	.word	0x000121c0


	//   ....[151]....
        /*0620*/ 	.word	0x000121e0


	//   ....[152]....
        /*0624*/ 	.word	0x00012200


	//   ....[153]....
        /*0628*/ 	.word	0x00012230


	//   ....[154]....
        /*062c*/ 	.word	0x00012250


	//   ....[155]....
        /*0630*/ 	.word	0x00012270


	//   ....[156]....
        /*0634*/ 	.word	0x000123f0


	//   ....[157]....
        /*0638*/ 	.word	0x00012600


	//   ....[158]....
        /*063c*/ 	.word	0x000128d0


	//   ....[159]....
        /*0640*/ 	.word	0x00013270


	//   ....[160]....
        /*0644*/ 	.word	0x000147c0


	//   ....[161]....
        /*0648*/ 	.word	0x000148d0


	//   ....[162]....
        /*064c*/ 	.word	0x00014a60


	//   ....[163]....
        /*0650*/ 	.word	0x00014a80


	//   ....[164]....
        /*0654*/ 	.word	0x00014aa0


	//   ....[165]....
        /*0658*/ 	.word	0x00014bb0


	//   ....[166]....
        /*065c*/ 	.word	0x00014ed0


	//   ....[167]....
        /*0660*/ 	.word	0x00015020


	//   ....[168]....
        /*0664*/ 	.word	0x00016ed0


	//   ....[169]....
        /*0668*/ 	.word	0x00016f10


	//   ....[170]....
        /*066c*/ 	.word	0x00016f40


	//   ....[171]....
        /*0670*/ 	.word	0x00016f60


	//   ....[172]....
        /*0674*/ 	.word	0x00016f90


	//   ....[173]....
        /*0678*/ 	.word	0x00016fb0


	//   ....[174]....
        /*067c*/ 	.word	0x00016fd0


	//   ....[175]....
        /*0680*/ 	.word	0x00016fe0


	//   ....[176]....
        /*0684*/ 	.word	0x000180d0


	//   ....[177]....
        /*0688*/ 	.word	0x00018100


	//   ....[178]....
        /*068c*/ 	.word	0x00018130


	//   ....[179]....
        /*0690*/ 	.word	0x00018150


	//   ....[180]....
        /*0694*/ 	.word	0x00018170


	//   ....[181]....
        /*0698*/ 	.word	0x00018230


	//   ....[182]....
        /*069c*/ 	.word	0x00018240


	//   ....[183]....
        /*06a0*/ 	.word	0x00018250


	//   ....[184]....
        /*06a4*/ 	.word	0x00018260


	//   ....[185]....
        /*06a8*/ 	.word	0x00018280


	//   ....[186]....
        /*06ac*/ 	.word	0x000183c0


	//   ....[187]....
        /*06b0*/ 	.word	0x000183e0


	//   ....[188]....
        /*06b4*/ 	.word	0x000183f0


	//   ....[189]....
        /*06b8*/ 	.word	0x00018400


	//   ....[190]....
        /*06bc*/ 	.word	0x00018420


	//   ....[191]....
        /*06c0*/ 	.word	0x000184f0


	//   ....[192]....
        /*06c4*/ 	.word	0x00018600


	//   ....[193]....
        /*06c8*/ 	.word	0x00018620


	//   ....[194]....
        /*06cc*/ 	.word	0x00018640


	//   ....[195]....
        /*06d0*/ 	.word	0x00018670


	//   ....[196]....
        /*06d4*/ 	.word	0x00018680


	//   ....[197]....
        /*06d8*/ 	.word	0x00018690


	//   ....[198]....
        /*06dc*/ 	.word	0x00018740


	//   ....[199]....
        /*06e0*/ 	.word	0x00018750


	//   ....[200]....
        /*06e4*/ 	.word	0x00018db0


	//   ....[201]....
        /*06e8*/ 	.word	0x00018de0


	//   ....[202]....
        /*06ec*/ 	.word	0x00018e10


	//   ....[203]....
        /*06f0*/ 	.word	0x00018e30


	//   ....[204]....
        /*06f4*/ 	.word	0x00018e40


	//   ....[205]....
        /*06f8*/ 	.word	0x00018e50


	//   ....[206]....
        /*06fc*/ 	.word	0x00018e70


	//   ....[207]....
        /*0700*/ 	.word	0x00018e90


	//   ....[208]....
        /*0704*/ 	.word	0x00018ef0


	//   ....[209]....
        /*0708*/ 	.word	0x00018f20


	//   ....[210]....
        /*070c*/ 	.word	0x00018f50


	//   ....[211]....
        /*0710*/ 	.word	0x00018f70


	//   ....[212]....
        /*0714*/ 	.word	0x00018f90


	//   ....[213]....
        /*0718*/ 	.word	0x00018fb0


	//   ....[214]....
        /*071c*/ 	.word	0x00019040


	//   ....[215]....
        /*0720*/ 	.word	0x000190a0


	//----- nvinfo : EIATTR_EXIT_INSTR_OFFSETS
	.align		4
.L_352:
        /*0724*/ 	.byte	0x04, 0x1c
        /*0726*/ 	.short	(.L_354 - .L_353)


	//   ....[0]....
.L_353:
        /*0728*/ 	.word	0x00000040


	//   ....[1]....
        /*072c*/ 	.word	0x000187c0


	//   ....[2]....
        /*0730*/ 	.word	0x00018800


	//   ....[3]....
        /*0734*/ 	.word	0x000190c0


	//   ....[4]....
        /*0738*/ 	.word	0x00019100


	//----- nvinfo : EIATTR_CTAIDZ_USED
	.align		4
.L_354:
        /*073c*/ 	.byte	0x01, 0x04
	.zero		2


	//----- nvinfo : EIATTR_MAX_THREADS
	.align		4
        /*0740*/ 	.byte	0x04, 0x05
        /*0742*/ 	.short	(.L_356 - .L_355)
.L_355:
        /*0744*/ 	.word	0x00000080
        /*0748*/ 	.word	0x00000001
        /*074c*/ 	.word	0x00000001


	//----- nvinfo : EIATTR_CRS_STACK_SIZE
	.align		4
.L_356:
        /*0750*/ 	.byte	0x04, 0x1e
        /*0752*/ 	.short	(.L_358 - .L_357)
.L_357:
        /*0754*/ 	.word	0x00000000
.L_358:


//--------------------- .nv.info._ZN7cutlass13device_kernelIN5flash19enable_sm80_to_sm89INS1_16FlashAttnFwdSm80INS1_25CollectiveMainloopFwdSm80ILi4ELi1ELb0EN4cute5tupleIJNS5_1CILi128EEENS7_ILi96EEENS7_ILi64EEEEEELi64ENS_10bfloat16_tEfNS_4arch4Sm80ELb0ELb1ELb0ELb1ELb1ELb0ELb1ELb0EEENS1_21CollectiveEpilogueFwdINS6_IJS8_SA_S9_EEENS6_IJNS7_ILi1EEESI_SI_EEESC_SE_Li128ELb1ELb1ELb0ELb0EEENS1_19SingleTileSchedulerILb1ELb0ELb1ELi128EEEEEEEEEvNT_6ParamsE --------------------------
	.section	.nv.info._ZN7cutlass13device_kernelIN5flash19enable_sm80_to_sm89INS1_16FlashAttnFwdSm80INS1_25CollectiveMainloopFwdSm80ILi4ELi1ELb0EN4cute5tupleIJNS5_1CILi128EEENS7_ILi96EEENS7_ILi64EEEEEELi64ENS_10bfloat16_tEfNS_4arch4Sm80ELb0ELb1ELb0ELb1ELb1ELb0ELb1ELb0EEENS1_21CollectiveEpilogueFwdINS6_IJS8_SA_S9_EEENS6_IJNS7_ILi1EEESI_SI_EEESC_SE_Li128ELb1ELb1ELb0ELb0EEENS1_19SingleTileSchedulerILb1ELb0ELb1ELi128EEEEEEEEEvNT_6ParamsE,"",@"SHT_CUDA_INFO"
	.sectionflags	@""
	.align	4


	//----- nvinfo : EIATTR_CUDA_API_VERSION
	.align		4
        /*0000*/ 	.byte	0x04, 0x37
        /*0002*/ 	.short	(.L_360 - .L_359)
.L_359:
        /*0004*/ 	.word	0x00000082


	//----- nvinfo : EIATTR_SW2861232_WAR
	.align		4
.L_360:
        /*0008*/ 	.byte	0x01, 0x35
	.zero		2


	//----- nvinfo : EIATTR_PARAM_CBANK
	.align		4
        /*000c*/ 	.byte	0x04, 0x0a
        /*000e*/ 	.short	(.L_362 - .L_361)
	.align		4
.L_361:
        /*0010*/ 	.word	index@(.nv.constant0._ZN7cutlass13device_kernelIN5flash19enable_sm80_to_sm89INS1_16FlashAttnFwdSm80INS1_25CollectiveMainloopFwdSm80ILi4ELi1ELb0EN4cute5tupleIJNS5_1CILi128EEENS7_ILi96EEENS7_ILi64EEEEEELi64ENS_10bfloat16_tEfNS_4arch4Sm80ELb0ELb1ELb0ELb1ELb1ELb0ELb1ELb0EEENS1_21CollectiveEpilogueFwdINS6_IJS8_SA_S9_EEENS6_IJNS7_ILi1EEESI_SI_EEESC_SE_Li128ELb1ELb1ELb0ELb0EEENS1_19SingleTileSchedulerILb1ELb0ELb1ELi128EEEEEEEEEvNT_6ParamsE)
        /*0014*/ 	.short	0x0160
        /*0016*/ 	.short	0x0418


	//----- nvinfo : EIATTR_CBANK_PARAM_SIZE
	.align		4
.L_362:
        /*0018*/ 	.byte	0x03, 0x19
        /*001a*/ 	.short	0x0418


	//----- nvinfo : EIATTR_KPARAM_INFO
	.align		4
        /*001c*/ 	.byte	0x04, 0x17
        /*001e*/ 	.short	(.L_364 - .L_363)
.L_363:
        /*0020*/ 	.word	0x00000000
        /*0024*/ 	.short	0x0000
        /*0026*/ 	.short	0x0000
        /*0028*/ 	.byte	0x00, 0xf0, 0x61, 0x10


	//----- nvinfo : EIATTR_MAXREG_COUNT
	.align		4
.L_364:
        /*002c*/ 	.byte	0x03, 0x1b
        /*002e*/ 	.short	0x00ff


	//----- nvinfo : EIATTR_NUM_BARRIERS
	.align		4
        /*0030*/ 	.byte	0x02, 0x4c
        /*0032*/ 	.byte	0x02
	.zero		1


	//----- nvinfo : EIATTR_MERCURY_ISA_VERSION
	.align		4
        /*0034*/ 	.byte	0x03, 0x5f
        /*0036*/ 	.short	0x0000


	//----- nvinfo : EIATTR_COOP_GROUP_MASK_REGIDS
	.align		4
        /*0038*/ 	.byte	0x04, 0x29
        /*003a*/ 	.short	(.L_366 - .L_365)


	//   ....[0]....
.L_365:
        /*003c*/ 	.word	0xffffffff


	//   ....[1]....
        /*0040*/ 	.word	0xffffffff


	//   ....[2]....
        /*0044*/ 	.word	0xffffffff


	//   ....[3]....
        /*0048*/ 	.word	0xffffffff


	//   ....[4]....
        /*004c*/ 	.word	0xffffffff


	//   ....[5]....
        /*0050*/ 	.word	0xffffffff


	//   ....[6]....
        /*0054*/ 	.word	0xffffffff


	//   ....[7]....
        /*0058*/ 	.word	0xffffffff


	//   ....[8]....
        /*005c*/ 	.word	0xffffffff


	//   ....[9]....
        /*0060*/ 	.word	0xffffffff


	//   ....[10]....
        /*0064*/ 	.word	0xffffffff


	//   ....[11]....
        /*0068*/ 	.word	0xffffffff


	//   ....[12]....
        /*006c*/ 	.word	0xffffffff


	//   ....[13]....
        /*0070*/ 	.word	0xffffffff


	//   ....[14]....
        /*0074*/ 	.word	0xffffffff


	//   ....[15]....
        /*0078*/ 	.word	0xffffffff


	//   ....[16]....
        /*007c*/ 	.word	0xffffffff


	//   ....[17]....
        /*0080*/ 	.word	0xffffffff


	//   ....[18]....
        /*0084*/ 	.word	0xffffffff


	//   ....[19]....
        /*0088*/ 	.word	0xffffffff


	//   ....[20]....
        /*008c*/ 	.word	0xffffffff


	//   ....[21]....
        /*0090*/ 	.word	0xffffffff


	//   ....[22]....
        /*0094*/ 	.word	0xffffffff


	//   ....[23]....
        /*0098*/ 	.word	0xffffffff


	//   ....[24]....
        /*009c*/ 	.word	0xffffffff


	//   ....[25]....
        /*00a0*/ 	.word	0xffffffff


	//   ....[26]....
        /*00a4*/ 	.word	0xffffffff


	//   ....[27]....
        /*00a8*/ 	.word	0xffffffff


	//   ....[28]....
        /*00ac*/ 	.word	0xffffffff


	//   ....[29]....
        /*00b0*/ 	.word	0xffffffff


	//   ....[30]....
        /*00b4*/ 	.word	0xffffffff


	//   ....[31]....
        /*00b8*/ 	.word	0xffffffff


	//   ....[32]....
        /*00bc*/ 	.word	0xffffffff


	//   ....[33]....
        /*00c0*/ 	.word	0xffffffff


	//   ....[34]....
        /*00c4*/ 	.word	0xffffffff


	//   ....[35]....
        /*00c8*/ 	.word	0xffffffff


	//   ....[36]....
        /*00cc*/ 	.word	0xffffffff


	//   ....[37]....
        /*00d0*/ 	.word	0xffffffff


	//   ....[38]....
        /*00d4*/ 	.word	0xffffffff


	//   ....[39]....
        /*00d8*/ 	.word	0xffffffff


	//   ....[40]....
        /*00dc*/ 	.word	0xffffffff


	//   ....[41]....
        /*00e0*/ 	.word	0xffffffff


	//   ....[42]....
        /*00e4*/ 	.word	0xffffffff


	//   ....[43]....
        /*00e8*/ 	.word	0xffffffff


	//   ....[44]....
        /*00ec*/ 	.word	0xffffffff


	//   ....[45]....
        /*00f0*/ 	.word	0xffffffff


	//   ....[46]....
        /*00f4*/ 	.word	0xffffffff


	//   ....[47]....
        /*00f8*/ 	.word	0xffffffff


	//   ....[48]....
        /*00fc*/ 	.word	0xffffffff


	//   ....[49]....
        /*0100*/ 	.word	0xffffffff


	//   ....[50]....
        /*0104*/ 	.word	0xffffffff


	//   ....[51]....
        /*0108*/ 	.word	0xffffffff


	//   ....[52]....
        /*010c*/ 	.word	0xffffffff


	//   ....[53]....
        /*0110*/ 	.word	0xffffffff


	//   ....[54]....
        /*0114*/ 	.word	0xffffffff


	//   ....[55]....
        /*0118*/ 	.word	0xffffffff


	//   ....[56]....
        /*011c*/ 	.word	0xffffffff


	//   ....[57]....
        /*0120*/ 	.word	0xffffffff


	//   ....[58]....
        /*0124*/ 	.word	0xffffffff


	//   ....[59]....
        /*0128*/ 	.word	0xffffffff


	//   ....[60]....
        /*012c*/ 	.word	0xffffffff


	//   ....[61]....
        /*0130*/ 	.word	0xffffffff


	//   ....[62]....
        /*0134*/ 	.word	0xffffffff


	//   ....[63]....
        /*0138*/ 	.word	0xffffffff


	//   ....[64]....
        /*013c*/ 	.word	0xffffffff


	//   ....[65]....
        /*0140*/ 	.word	0xffffffff


	//   ....[66]....
        /*0144*/ 	.word	0xffffffff


	//   ....[67]....
        /*0148*/ 	.word	0xffffffff


	//   ....[68]....
        /*014c*/ 	.word	0xffffffff


	//   ....[69]....
        /*0150*/ 	.word	0xffffffff


	//   ....[70]....
        /*0154*/ 	.word	0xffffffff


	//   ....[71]....
        /*0158*/ 	.word	0xffffffff


	//   ....[72]....
        /*015c*/ 	.word	0xffffffff


	//   ....[73]....
        /*0160*/ 	.word	0xffffffff


	//   ....[74]....
        /*0164*/ 	.word	0xffffffff


	//   ....[75]....
        /*0168*/ 	.word	0xffffffff


	//   ....[76]....
        /*016c*/ 	.word	0xffffffff


	//   ....[77]....
        /*0170*/ 	.word	0xffffffff


	//   ....[78]....
        /*0174*/ 	.word	0xffffffff


	//   ....[79]....
        /*0178*/ 	.word	0xffffffff


	//   ....[80]....
        /*017c*/ 	.word	0xffffffff


	//   ....[81]....
        /*0180*/ 	.word	0xffffffff


	//   ....[82]....
        /*0184*/ 	.word	0xffffffff


	//   ....[83]....
        /*0188*/ 	.word	0xffffffff


	//   ....[84]....
        /*018c*/ 	.word	0xffffffff


	//   ....[85]....
        /*0190*/ 	.word	0xffffffff


	//   ....[86]....
        /*0194*/ 	.word	0xffffffff


	//   ....[87]....
        /*0198*/ 	.word	0xffffffff


	//   ....[88]....
        /*019c*/ 	.word	0xffffffff


	//   ....[89]....
        /*01a0*/ 	.word	0xffffffff


	//   ....[90]....
        /*01a4*/ 	.word	0xffffffff


	//   ....[91]....
        /*01a8*/ 	.word	0xffffffff


	//   ....[92]....
        /*01ac*/ 	.word	0xffffffff


	//   ....[93]....
        /*01b0*/ 	.word	0xffffffff


	//   ....[94]....
        /*01b4*/ 	.word	0xffffffff


	//   ....[95]....
        /*01b8*/ 	.word	0xffffffff


	//   ....[96]....
        /*01bc*/ 	.word	0xffffffff


	//   ....[97]....
        /*01c0*/ 	.word	0xffffffff


	//   ....[98]....
        /*01c4*/ 	.word	0xffffffff


	//   ....[99]....
        /*01c8*/ 	.word	0xffffffff


	//   ....[100]....
        /*01cc*/ 	.word	0xffffffff


	//   ....[101]....
        /*01d0*/ 	.word	0xffffffff


	//   ....[102]....
        /*01d4*/ 	.word	0xffffffff


	//   ....[103]....
        /*01d8*/ 	.word	0xffffffff


	//   ....[104]....
        /*01dc*/ 	.word	0xffffffff


	//   ....[105]....
        /*01e0*/ 	.word	0xffffffff


	//   ....[106]....
        /*01e4*/ 	.word	0xffffffff


	//   ....[107]....
        /*01e8*/ 	.word	0xffffffff


	//   ....[108]....
        /*01ec*/ 	.word	0xffffffff


	//   ....[109]....
        /*01f0*/ 	.word	0xffffffff


	//   ....[110]....
        /*01f4*/ 	.word	0xffffffff


	//   ....[111]....
        /*01f8*/ 	.word	0xffffffff


	//   ....[112]....
        /*01fc*/ 	.word	0xffffffff


	//   ....[113]....
        /*0200*/ 	.word	0xffffffff


	//   ....[114]....
        /*0204*/ 	.word	0xffffffff


	//   ....[115]....
        /*0208*/ 	.word	0xffffffff


	//   ....[116]....
        /*020c*/ 	.word	0xffffffff


	//   ....[117]....
        /*0210*/ 	.word	0xffffffff


	//   ....[118]....
        /*0214*/ 	.word	0xffffffff


	//   ....[119]....
        /*0218*/ 	.word	0xffffffff


	//   ....[120]....
        /*021c*/ 	.word	0xffffffff


	//   ....[121]....
        /*0220*/ 	.word	0xffffffff


	//   ....[122]....
        /*0224*/ 	.word	0xffffffff


	//   ....[123]....
        /*0228*/ 	.word	0xffffffff


	//   ....[124]....
        /*022c*/ 	.word	0xffffffff


	//   ....[125]....
        /*0230*/ 	.word	0xffffffff


	//   ....[126]....
        /*0234*/ 	.word	0xffffffff


	//   ....[127]....
        /*0238*/ 	.word	0xffffffff


	//   ....[128]....
        /*023c*/ 	.word	0xffffffff


	//   ....[129]....
        /*0240*/ 	.word	0xffffffff


	//   ....[130]....
        /*0244*/ 	.word	0xffffffff


	//   ....[131]....
        /*0248*/ 	.word	0xffffffff


	//   ....[132]....
        /*024c*/ 	.word	0xffffffff


	//   ....[133]....
        /*0250*/ 	.word	0xffffffff


	//   ....[134]....
        /*0254*/ 	.word	0xffffffff


	//   ....[135]....
        /*0258*/ 	.word	0xffffffff


	//   ....[136]....
        /*025c*/ 	.word	0xffffffff


	//   ....[137]....
        /*0260*/ 	.word	0xffffffff


	//   ....[138]....
        /*0264*/ 	.word	0xffffffff


	//   ....[139]....
        /*0268*/ 	.word	0xffffffff


	//   ....[140]....
        /*026c*/ 	.word	0xffffffff


	//   ....[141]....
        /*0270*/ 	.word	0xffffffff


	//   ....[142]....
        /*0274*/ 	.word	0xffffffff


	//   ....[143]....
        /*0278*/ 	.word	0xffffffff


	//   ....[144]....
        /*027c*/ 	.word	0xffffffff


	//   ....[145]....
        /*0280*/ 	.word	0xffffffff


	//   ....[146]....
        /*0284*/ 	.word	0xffffffff


	//   ....[147]....
        /*0288*/ 	.word	0xffffffff


	//   ....[148]....
        /*028c*/ 	.word	0xffffffff


	//   ....[149]....
        /*0290*/ 	.word	0xffffffff


	//   ....[150]....
        /*0294*/ 	.word	0xffffffff


	//   ....[151]....
        /*0298*/ 	.word	0xffffffff


	//   ....[152]....
        /*029c*/ 	.word	0xffffffff


	//   ....[153]....
        /*02a0*/ 	.word	0xffffffff


	//   ....[154]....
        /*02a4*/ 	.word	0xffffffff


	//   ....[155]....
        /*02a8*/ 	.word	0xffffffff


	//   ....[156]....
        /*02ac*/ 	.word	0xffffffff


	//   ....[157]....
        /*02b0*/ 	.word	0xffffffff


	//   ....[158]....
        /*02b4*/ 	.word	0xffffffff


	//   ....[159]....
        /*02b8*/ 	.word	0xffffffff


	//   ....[160]....
        /*02bc*/ 	.word	0xffffffff


	//   ....[161]....
        /*02c0*/ 	.word	0xffffffff


	//   ....[162]....
        /*02c4*/ 	.word	0xffffffff


	//   ....[163]....
        /*02c8*/ 	.word	0xffffffff


	//   ....[164]....
        /*02cc*/ 	.word	0xffffffff


	//   ....[165]....
        /*02d0*/ 	.word	0xffffffff


	//   ....[166]....
        /*02d4*/ 	.word	0xffffffff


	//   ....[167]....
        /*02d8*/ 	.word	0xffffffff


	//   ....[168]....
        /*02dc*/ 	.word	0xffffffff


	//   ....[169]....
        /*02e0*/ 	.word	0xffffffff


	//   ....[170]....
        /*02e4*/ 	.word	0xffffffff


	//   ....[171]....
        /*02e8*/ 	.word	0xffffffff


	//   ....[172]....
        /*02ec*/ 	.word	0xffffffff


	//   ....[173]....
        /*02f0*/ 	.word	0xffffffff


	//   ....[174]....
        /*02f4*/ 	.word	0xffffffff


	//   ....[175]....
        /*02f8*/ 	.word	0xffffffff


	//   ....[176]....
        /*02fc*/ 	.word	0xffffffff


	//   ....[177]....
        /*0300*/ 	.word	0xffffffff


	//   ....[178]....
        /*0304*/ 	.word	0xffffffff


	//   ....[179]....
        /*0308*/ 	.word	0xffffffff


	//   ....[180]....
        /*030c*/ 	.word	0xffffffff


	//   ....[181]....
        /*0310*/ 	.word	0xffffffff


	//   ....[182]....
        /*0314*/ 	.word	0xffffffff


	//   ....[183]....
        /*0318*/ 	.word	0xffffffff


	//   ....[184]....
        /*031c*/ 	.word	0xffffffff


	//   ....[185]....
        /*0320*/ 	.word	0xffffffff


	//   ....[186]....
        /*0324*/ 	.word	0xffffffff


	//   ....[187]....
        /*0328*/ 	.word	0xffffffff


	//   ....[188]....
        /*032c*/ 	.word	0xffffffff


	//   ....[189]....
        /*0330*/ 	.word	0xffffffff


	//   ....[190]....
        /*0334*/ 	.word	0xffffffff


	//   ....[191]....
        /*0338*/ 	.word	0xffffffff


	//   ....[192]....
        /*033c*/ 	.word	0xffffffff


	//   ....[193]....
        /*0340*/ 	.word	0xffffffff


	//   ....[194]....
        /*0344*/ 	.word	0xffffffff


	//   ....[195]....
        /*0348*/ 	.word	0xffffffff


	//   ....[196]....
        /*034c*/ 	.word	0xffffffff


	//   ....[197]....
        /*0350*/ 	.word	0xffffffff


	//   ....[198]....
        /*0354*/ 	.word	0xffffffff


	//   ....[199]....
        /*0358*/ 	.word	0xffffffff


	//   ....[200]....
        /*035c*/ 	.word	0xffffffff


	//   ....[201]....
        /*0360*/ 	.word	0xffffffff


	//   ....[202]....
        /*0364*/ 	.word	0xffffffff


	//   ....[203]....
        /*0368*/ 	.word	0xffffffff


	//   ....[204]....
        /*036c*/ 	.word	0xffffffff


	//   ....[205]....
        /*0370*/ 	.word	0xffffffff


	//   ....[206]....
        /*0374*/ 	.word	0xffffffff


	//   ....[207]....
        /*0378*/ 	.word	0xffffffff


	//   ....[208]....
        /*037c*/ 	.word	0xffffffff


	//   ....[209]....
        /*0380*/ 	.word	0xffffffff


	//   ....[210]....
        /*0384*/ 	.word	0xffffffff


	//   ....[211]....
        /*0388*/ 	.word	0xffffffff


	//   ....[212]....
        /*038c*/ 	.word	0xffffffff


	//   ....[213]....
        /*0390*/ 	.word	0xffffffff


	//   ....[214]....
        /*0394*/ 	.word	0xffffffff


	//   ....[215]....
        /*0398*/ 	.word	0xffffffff


	//   ....[216]....
        /*039c*/ 	.word	0xffffffff


	//----- nvinfo : EIATTR_COOP_GROUP_INSTR_OFFSETS
	.align		4
.L_366:
        /*03a0*/ 	.byte	0x04, 0x28
        /*03a2*/ 	.short	(.L_368 - .L_367)


	//   ....[0]....
.L_367:
        /*03a4*/ 	.word	0x00000090


	//   ....[1]....
        /*03a8*/ 	.word	0x00001560


	//   ....[2]....
        /*03ac*/ 	.word	0x00001590


	//   ....[3]....
        /*03b0*/ 	.word	0x000016c0


	//   ....[4]....
        /*03b4*/ 	.word	0x000016f0


	//   ....[5]....
        /*03b8*/ 	.word	0x00001780


	//   ....[6]....
        /*03bc*/ 	.word	0x000017b0


	//   ....[7]....
        /*03c0*/ 	.word	0x00001840


	//   ....[8]....
        /*03c4*/ 	.word	0x00001870


	//   ....[9]....
        /*03c8*/ 	.word	0x00001900


	//   ....[10]....
        /*03cc*/ 	.word	0x00001930


	//   ....[11]....
        /*03d0*/ 	.word	0x000019c0


	//   ....[12]....
        /*03d4*/ 	.word	0x000019f0


	//   ....[13]....
        /*03d8*/ 	.word	0x00001a80


	//   ....[14]....
        /*03dc*/ 	.word	0x00001ab0


	//   ....[15]....
        /*03e0*/ 	.word	0x00001b30


	//   ....[16]....
        /*03e4*/ 	.word	0x00001b70


	//   ....[17]....
        /*03e8*/ 	.word	0x00002030


	//   ....[18]....
        /*03ec*/ 	.word	0x00002050


	//   ....[19]....
        /*03f0*/ 	.word	0x00002060


	//   ....[20]....
        /*03f4*/ 	.word	0x00002070


	//   ....[21]....
        /*03f8*/ 	.word	0x00002080


	//   ....[22]....
        /*03fc*/ 	.word	0x00002090


	//   ....[23]....
        /*0400*/ 	.word	0x000020a0


	//   ....[24]....
        /*0404*/ 	.word	0x000020c0


	//   ....[25]....
        /*0408*/ 	.word	0x000020f0


	//   ....[26]....
        /*040c*/ 	.word	0x00002110


	//   ....[27]....
        /*0410*/ 	.word	0x00002140


	//   ....[28]....
        /*0414*/ 	.word	0x00002150


	//   ....[29]....
        /*0418*/ 	.word	0x00002400


	//   ....[30]....
        /*041c*/ 	.word	0x00002440


	//   ....[31]....
        /*0420*/ 	.word	0x00002480


	//   ....[32]....
        /*0424*/ 	.word	0x000024c0


	//   ....[33]....
        /*0428*/ 	.word	0x00002500


	//   ....[34]....
        /*042c*/ 	.word	0x000025a0


	//   ....[35]....
        /*0430*/ 	.word	0x000025b0


	//   ....[36]....
        /*0434*/ 	.word	0x000025c0


	//   ....[37]....
        /*0438*/ 	.word	0x000025d0


	//   ....[38]....
        /*043c*/ 	.word	0x000026e0


	//   ....[39]....
        /*0440*/ 	.word	0x00002710


	//   ....[40]....
        /*0444*/ 	.word	0x00002790


	//   ....[41]....
        /*0448*/ 	.word	0x000031d0


	//   ....[42]....
        /*044c*/ 	.word	0x000031e0


	//   ....[43]....
        /*0450*/ 	.word	0x000031f0


	//   ....[44]....
        /*0454*/ 	.word	0x00003200


	//   ....[45]....
        /*0458*/ 	.word	0x00003210


	//   ....[46]....
        /*045c*/ 	.word	0x00003220


	//   ....[47]....
        /*0460*/ 	.word	0x00003230


	//   ....[48]....
        /*0464*/ 	.word	0x00003250


	//   ....[49]....
        /*0468*/ 	.word	0x00003270


	//   ....[50]....
        /*046c*/ 	.word	0x00003290


	//   ....[51]....
        /*0470*/ 	.word	0x000032a0


	//   ....[52]....
        /*0474*/ 	.word	0x000032c0


	//   ....[53]....
        /*0478*/ 	.word	0x00003600


	//   ....[54]....
        /*047c*/ 	.word	0x00003800


	//   ....[55]....
        /*0480*/ 	.word	0x000039d0


	//   ....[56]....
        /*0484*/ 	.word	0x00004f20


	//   ....[57]....
        /*0488*/ 	.word	0x000058b0


	//   ....[58]....
        /*048c*/ 	.word	0x000058f0


	//   ....[59]....
        /*0490*/ 	.word	0x00005a10


	//   ....[60]....
        /*0494*/ 	.word	0x00005a50


	//   ....[61]....
        /*0498*/ 	.word	0x00006720


	//   ....[62]....
        /*049c*/ 	.word	0x000068f0


	//   ....[63]....
        /*04a0*/ 	.word	0x00006970


	//   ....[64]....
        /*04a4*/ 	.word	0x00006c60


	//   ....[65]....
        /*04a8*/ 	.word	0x00008590


	//   ....[66]....
        /*04ac*/ 	.word	0x000085a0


	//   ....[67]....
        /*04b0*/ 	.word	0x000085b0


	//   ....[68]....
        /*04b4*/ 	.word	0x000085c0


	//   ....[69]....
        /*04b8*/ 	.word	0x000085d0


	//   ....[70]....
        /*04bc*/ 	.word	0x000085e0


	//   ....[71]....
        /*04c0*/ 	.word	0x000085f0


	//   ....[72]....
        /*04c4*/ 	.word	0x00008600


	//   ....[73]....
        /*04c8*/ 	.word	0x00008610


	//   ....[74]....
        /*04cc*/ 	.word	0x00008620


	//   ....[75]....
        /*04d0*/ 	.word	0x00008630


	//   ....[76]....
        /*04d4*/ 	.word	0x00008640


	//   ....[77]....
        /*04d8*/ 	.word	0x00009080


	//   ....[78]....
        /*04dc*/ 	.word	0x00009090


	//   ....[79]....
        /*04e0*/ 	.word	0x000090a0


	//   ....[80]....
        /*04e4*/ 	.word	0x000090b0


	//   ....[81]....
        /*04e8*/ 	.word	0x000090c0


	//   ....[82]....
        /*04ec*/ 	.word	0x000090d0


	//   ....[83]....
        /*04f0*/ 	.word	0x000090e0


	//   ....[84]....
        /*04f4*/ 	.word	0x00009100


	//   ....[85]....
        /*04f8*/ 	.word	0x00009120


	//   ....[86]....
        /*04fc*/ 	.word	0x00009150


	//   ....[87]....
        /*0500*/ 	.word	0x00009170


	//   ....[88]....
        /*0504*/ 	.word	0x00009190


	//   ....[89]....
        /*0508*/ 	.word	0x00009360


	//   ....[90]....
        /*050c*/ 	.word	0x00009530


	//   ....[91]....
        /*0510*/ 	.word	0x00009720


	//   ....[92]....
        /*0514*/ 	.word	0x00009d70


	//   ....[93]....
        /*0518*/ 	.word	0x0000b820


	//   ....[94]....
        /*051c*/ 	.word	0x0000b9d0


	//   ....[95]....
        /*0520*/ 	.word	0x0000ba20


	//   ....[96]....
        /*0524*/ 	.word	0x0000bc40


	//   ....[97]....
        /*0528*/ 	.word	0x0000be50


	//   ....[98]....
        /*052c*/ 	.word	0x0000c1b0


	//   ....[99]....
        /*0530*/ 	.word	0x0000c480


	//   ....[100]....
        /*0534*/ 	.word	0x0000c620


	//   ....[101]....
        /*0538*/ 	.word	0x0000ed20


	//   ....[102]....
        /*053c*/ 	.word	0x0000ed30


	//   ....[103]....
        /*0540*/ 	.word	0x0000ed40


	//   ....[104]....
        /*0544*/ 	.word	0x0000ed50


	//   ....[105]....
        /*0548*/ 	.word	0x0000ed60


	//   ....[106]....
        /*054c*/ 	.word	0x0000ed70


	//   ....[107]....
        /*0550*/ 	.word	0x0000ed80


	//   ....[108]....
        /*0554*/ 	.word	0x0000ed90


	//   ....[109]....
        /*0558*/ 	.word	0x0000eda0


	//   ....[110]....
        /*055c*/ 	.word	0x0000edb0


	//   ....[111]....
        /*0560*/ 	.word	0x0000edc0


	//   ....[112]....
        /*0564*/ 	.word	0x0000edd0


	//   ....[113]....
        /*0568*/ 	.word	0x0000f810


	//   ....[114]....
        /*056c*/ 	.word	0x0000f820


	//   ....[115]....
        /*0570*/ 	.word	0x0000f830


	//   ....[116]....
        /*0574*/ 	.word	0x0000f840


	//   ....[117]....
        /*0578*/ 	.word	0x0000f850


	//   ....[118]....
        /*057c*/ 	.word	0x0000f860


	//   ....[119]....
        /*0580*/ 	.word	0x0000f870


	//   ....[120]....
        /*0584*/ 	.word	0x0000f890


	//   ....[121]....
        /*0588*/ 	.word	0x0000f8b0


	//   ....[122]....
        /*058c*/ 	.word	0x0000f8e0


	//   ....[123]....
        /*0590*/ 	.word	0x0000f900


	//   ....[124]....
        /*0594*/ 	.word	0x0000f920


	//   ....[125]....
        /*0598*/ 	.word	0x0000ffa0


	//   ....[126]....
        /*059c*/ 	.word	0x0000ffe0


	//   ....[127]....
        /*05a0*/ 	.word	0x00010000


	//   ....[128]....
        /*05a4*/ 	.word	0x00010040


	//   ....[129]....
        /*05a8*/ 	.word	0x00010080


	//   ....[130]....
        /*05ac*/ 	.word	0x000100b0


	//   ....[131]....
        /*05b0*/ 	.word	0x000100f0


	//   ....[132]....
        /*05b4*/ 	.word	0x00010230


	//   ....[133]....
        /*05b8*/ 	.word	0x000125b0


	//   ....[134]....
        /*05bc*/ 	.word	0x000125d0


	//   ....[135]....
        /*05c0*/ 	.word	0x000125e0


	//   ....[136]....
        /*05c4*/ 	.word	0x00012600


	//   ....[137]....
        /*05c8*/ 	.word	0x00012620


	//   ....[138]....
        /*05cc*/ 	.word	0x00012650


	//   ....[139]....
        /*05d0*/ 	.word	0x00012690


	//   ....[140]....
        /*05d4*/ 	.word	0x000126b0


	//   ....[141]....
        /*05d8*/ 	.word	0x000126f0


	//   ....[142]....
        /*05dc*/ 	.word	0x00012710


	//   ....[143]....
        /*05e0*/ 	.word	0x00012720


	//   ....[144]....
        /*05e4*/ 	.word	0x00012740


	//   ....[145]....
        /*05e8*/ 	.word	0x000130c0


	//   ....[146]....
        /*05ec*/ 	.word	0x000130d0


	//   ....[147]....
        /*05f0*/ 	.word	0x000130e0


	//   ....[148]....
        /*05f4*/ 	.word	0x000130f0


	//   ....[149]....
        /*05f8*/ 	.word	0x00013100


	//   ....[150]....
        /*05fc*/ 	.word	0x00013110


	//   ....[151]....
        /*0600*/ 	.word	0x00013120


	//   ....[152]....
        /*0604*/ 	.word	0x00013140


	//   ....[153]....
        /*0608*/ 	.word	0x00013160


	//   ....[154]....
        /*060c*/ 	.word	0x00013190


	//   ....[155]....
        /*0610*/ 	.word	0x000131b0


	//   ....[156]....
        /*0614*/ 	.word	0x000131d0


	//   ....[157]....
        /*0618*/ 	.word	0x000133b0


	//   ....[158]....
        /*061c*/ 	.word	0x00013570


	//   ....[159]....
        /*0620*/ 	.word	0x00013760


	//   ....[160]....
        /*0624*/ 	.word	0x000145a0


	//   ....[161]....
        /*0628*/ 	.word	0x000157a0


	//   ....[162]....
        /*062c*/ 	.word	0x00015a80


	//   ....[163]....
        /*0630*/ 	.word	0x00015ad0


	//   ....[164]....
        /*0634*/ 	.word	0x00015dd0


	//   ....[165]....
        /*0638*/ 	.word	0x00015f50


	//   ....[166]....
        /*063c*/ 	.word	0x00016230


	//   ....[167]....
        /*0640*/ 	.word	0x00016560


	//   ....[168]....
        /*0644*/ 	.word	0x000166b0


	//   ....[169]....
        /*0648*/ 	.word	0x00018580


	//   ....[170]....
        /*064c*/ 	.word	0x000185b0


	//   ....[171]....
        /*0650*/ 	.word	0x000185e0


	//   ....[172]....
        /*0654*/ 	.word	0x00018600


	//   ....[173]....
        /*0658*/ 	.word	0x00018630


	//   ....[174]....
        /*065c*/ 	.word	0x00018670


	//   ....[175]....
        /*0660*/ 	.word	0x00018680


	//   ....[176]....
        /*0664*/ 	.word	0x000186a0


	//   ....[177]....
        /*0668*/ 	.word	0x00019b00


	//   ....[178]....
        /*066c*/ 	.word	0x00019b40


	//   ....[179]....
        /*0670*/ 	.word	0x00019b60


	//   ....[180]....
        /*0674*/ 	.word	0x00019b90


	//   ....[181]....
        /*0678*/ 	.word	0x00019bd0


	//   ....[182]....
        /*067c*/ 	.word	0x00019c10


	//   ....[183]....
        /*0680*/ 	.word	0x00019c40


	//   ....[184]....
        /*0684*/ 	.word	0x00019c80


	//   ....[185]....
        /*0688*/ 	.word	0x00019d30


	//   ....[186]....
        /*068c*/ 	.word	0x00019d50


	//   ....[187]....
        /*0690*/ 	.word	0x00019d90


	//   ....[188]....
        /*0694*/ 	.word	0x00019da0


	//   ....[189]....
        /*0698*/ 	.word	0x00019e00


	//   ....[190]....
        /*069c*/ 	.word	0x00019e20


	//   ....[191]....
        /*06a0*/ 	.word	0x00019e40


	//   ....[192]....
        /*06a4*/ 	.word	0x00019ed0


	//   ....[193]....
        /*06a8*/ 	.word	0x00019f60


	//   ....[194]....
        /*06ac*/ 	.word	0x00019f70


	//   ....[195]....
        /*06b0*/ 	.word	0x00019f80


	//   ....[196]....
        /*06b4*/ 	.word	0x00019fb0


	//   ....[197]....
        /*06b8*/ 	.word	0x00019fc0


	//   ....[198]....
        /*06bc*/ 	.word	0x00019fd0


	//   ....[199]....
        /*06c0*/ 	.word	0x0001a050


	//   ....[200]....
        /*06c4*/ 	.word	0x0001a060


	//   ....[201]....
        /*06c8*/ 	.word	0x0001a930


	//   ....[202]....
        /*06cc*/ 	.word	0x0001a960


	//   ....[203]....
        /*06d0*/ 	.word	0x0001a990


	//   ....[204]....
        /*06d4*/ 	.word	0x0001a9c0


	//   ....[205]....
        /*06d8*/ 	.word	0x0001a9e0


	//   ....[206]....
        /*06dc*/ 	.word	0x0001aa00


	//   ....[207]....
        /*06e0*/ 	.word	0x0001aa30


	//   ....[208]....
        /*06e4*/ 	.word	0x0001aa60


	//   ....[209]....
        /*06e8*/ 	.word	0x0001aa90


	//   ....[210]....
        /*06ec*/ 	.word	0x0001aac0


	//   ....[211]....
        /*06f0*/ 	.word	0x0001aaf0


	//   ....[212]....
        /*06f4*/ 	.word	0x0001ab10


	//   ....[213]....
        /*06f8*/ 	.word	0x0001ab30


	//   ....[214]....
        /*06fc*/ 	.word	0x0001ab50


	//   ....[215]....
        /*0700*/ 	.word	0x0001abe0


	//   ....[216]....
        /*0704*/ 	.word	0x0001ac40


	//----- nvinfo : EIATTR_EXIT_INSTR_OFFSETS
	.align		4
.L_368:
        /*0708*/ 	.byte	0x04, 0x1c
        /*070a*/ 	.short	(.L_370 - .L_369)


	//   ....[0]....
.L_369:
        /*070c*/ 	.word	0x00000440


	//   ....[1]....
        /*0710*/ 	.word	0x0001a100


	//   ....[2]....
        /*0714*/ 	.word	0x0001a140


	//   ....[3]....
        /*0718*/ 	.word	0x0001ac60


	//   ....[4]....
        /*071c*/ 	.word	0x0001aca0


	//----- nvinfo : EIATTR_CTAIDZ_USED
	.align		4
.L_370:
        /*0720*/ 	.byte	0x01, 0x04
	.zero		2


	//----- nvinfo : EIATTR_MAX_THREADS
	.align		4
        /*0724*/ 	.byte	0x04, 0x05
        /*0726*/ 	.short	(.L_372 - .L_371)
.L_371:
        /*0728*/ 	.word	0x00000080
        /*072c*/ 	.word	0x00000001
        /*0730*/ 	.word	0x00000001


	//----- nvinfo : EIATTR_CRS_STACK_SIZE
	.align		4
.L_372:
        /*0734*/ 	.byte	0x04, 0x1e
        /*0736*/ 	.short	(.L_374 - .L_373)
.L_373:
        /*0738*/ 	.word	0x00000000
.L_374:


//--------------------- .nv.info._ZN7cutlass13device_kernelIN5flash19enable_sm80_to_sm89INS1_16FlashAttnFwdSm80INS1_25CollectiveMainloopFwdSm80ILi4ELi1ELb0EN4cute5tupleIJNS5_1CILi128EEENS7_ILi96EEENS7_ILi64EEEEEELi64ENS_10bfloat16_tEfNS_4arch4Sm80ELb0ELb1ELb0ELb1ELb1ELb1ELb1ELb0EEENS1_21CollectiveEpilogueFwdINS6_IJS8_SA_S9_EEENS6_IJNS7_ILi1EEESI_SI_EEESC_SE_Li128ELb1ELb1ELb0ELb0EEENS1_19SingleTileSchedulerILb1ELb0ELb1ELi128EEEEEEEEEvNT_6ParamsE --------------------------
	.section	.nv.info._ZN7cutlass13device_kernelIN5flash19enable_sm80_to_sm89INS1_16FlashAttnFwdSm80INS1_25CollectiveMainloopFwdSm80ILi4ELi1ELb0EN4cute5tupleIJNS5_1CILi128EEENS7_ILi96EEENS7_ILi64EEEEEELi64ENS_10bfloat16_tEfNS_4arch4Sm80ELb0ELb1ELb0ELb1ELb1ELb1ELb1ELb0EEENS1_21CollectiveEpilogueFwdINS6_IJS8_SA_S9_EEENS6_IJNS7_ILi1EEESI_SI_EEESC_SE_Li128ELb1ELb1ELb0ELb0EEENS1_19SingleTileSchedulerILb1ELb0ELb1ELi128EEEEEEEEEvNT_6ParamsE,"",@"SHT_CUDA_INFO"
	.sectionflags	@""
	.align	4


	//----- nvinfo : EIATTR_CUDA_API_VERSION
	.align		4
        /*0000*/ 	.byte	0x04, 0x37
        /*0002*/ 	.short	(.L_376 - .L_375)
.L_375:
        /*0004*/ 	.word	0x00000082


	//----- nvinfo : EIATTR_SW2861232_WAR
	.align		4
.L_376:
        /*0008*/ 	.byte	0x01, 0x35
	.zero		2


	//----- nvinfo : EIATTR_PARAM_CBANK
	.align		4
        /*000c*/ 	.byte	0x04, 0x0a
        /*000e*/ 	.short	(.L_378 - .L_377)
	.align		4
.L_377:
        /*0010*/ 	.word	index@(.nv.constant0._ZN7cutlass13device_kernelIN5flash19enable_sm80_to_sm89INS1_16FlashAttnFwdSm80INS1_25CollectiveMainloopFwdSm80ILi4ELi1ELb0EN4cute5tupleIJNS5_1CILi128EEENS7_ILi96EEENS7_ILi64EEEEEELi64ENS_10bfloat16_tEfNS_4arch4Sm80ELb0ELb1ELb0ELb1ELb1ELb1ELb1ELb0EEENS1_21CollectiveEpilogueFwdINS6_IJS8_SA_S9_EEENS6_IJNS7_ILi1EEESI_SI_EEESC_SE_Li128ELb1ELb1ELb0ELb0EEENS1_19SingleTileSchedulerILb1ELb0ELb1ELi128EEEEEEEEEvNT_6ParamsE)
        /*0014*/ 	.short	0x0160
        /*0016*/ 	.short	0x0418


	//----- nvinfo : EIATTR_CBANK_PARAM_SIZE
	.align		4
.L_378:
        /*0018*/ 	.byte	0x03, 0x19
        /*001a*/ 	.short	0x0418


	//----- nvinfo : EIATTR_KPARAM_INFO
	.align		4
        /*001c*/ 	.byte	0x04, 0x17
        /*001e*/ 	.short	(.L_380 - .L_379)
.L_379:
        /*0020*/ 	.word	0x00000000
        /*0024*/ 	.short	0x0000
        /*0026*/ 	.short	0x0000
        /*0028*/ 	.byte	0x00, 0xf0, 0x61, 0x10


	//----- nvinfo : EIATTR_MAXREG_COUNT
	.align		4
.L_380:
        /*002c*/ 	.byte	0x03, 0x1b
        /*002e*/ 	.short	0x00ff


	//----- nvinfo : EIATTR_NUM_BARRIERS
	.align		4
        /*0030*/ 	.byte	0x02, 0x4c
        /*0032*/ 	.byte	0x02
	.zero		1


	//----- nvinfo : EIATTR_ANNOTATIONS
	.align		4
        /*0034*/ 	.byte	0x04, 0x55
        /*0036*/ 	.short	(.L_382 - .L_381)


	//   ....[0]....
.L_381:
        /* <DEDUP_REMOVED lines=32> */


	//----- nvinfo : EIATTR_MERCURY_ISA_VERSION
	.align		4
.L_382:
        /*0228*/ 	.byte	0x03, 0x5f
        /*022a*/ 	.short	0x0000


	//----- nvinfo : EIATTR_COOP_GROUP_MASK_REGIDS
	.align		4
        /*022c*/ 	.byte	0x04, 0x29
        /*022e*/ 	.short	(.L_384 - .L_383)


	//   ....[0]....
.L_383:
        /*0230*/ 	.word	0xffffffff


	//   ....[1]....
        /*0234*/ 	.word	0xffffffff


	//   ....[2]....
        /*0238*/ 	.word	0xffffffff


	//   ....[3]....
        /*023c*/ 	.word	0xffffffff


	//   ....[4]....
        /*0240*/ 	.word	0xffffffff


	//   ....[5]....
        /*0244*/ 	.word	0xffffffff


	//   ....[6]....
        /*0248*/ 	.word	0xffffffff


	//   ....[7]....
        /*024c*/ 	.word	0xffffffff


	//   ....[8]....
        /*0250*/ 	.word	0xffffffff


	//   ....[9]....
        /*0254*/ 	.word	0xffffffff


	//   ....[10]....
        /*0258*/ 	.word	0xffffffff


	//   ....[11]....
        /*025c*/ 	.word	0xffffffff


	//   ....[12]....
        /*0260*/ 	.word	0xffffffff


	//   ....[13]....
        /*0264*/ 	.word	0xffffffff


	//   ....[14]....
        /*0268*/ 	.word	0xffffffff


	//   ....[15]....
        /*026c*/ 	.word	0xffffffff


	//   ....[16]....
        /*0270*/ 	.word	0xffffffff


	//   ....[17]....
        /*0274*/ 	.word	0xffffffff


	//   ....[18]....
        /*0278*/ 	.word	0xffffffff


	//   ....[19]....
        /*027c*/ 	.word	0xffffffff


	//   ....[20]....
        /*0280*/ 	.word	0xffffffff


	//   ....[21]....
        /*0284*/ 	.word	0xffffffff


	//   ....[22]....
        /*0288*/ 	.word	0xffffffff


	//   ....[23]....
        /*028c*/ 	.word	0xffffffff


	//   ....[24]....
        /*0290*/ 	.word	0xffffffff


	//   ....[25]....
        /*0294*/ 	.word	0xffffffff


	//   ....[26]....
        /*0298*/ 	.word	0xffffffff


	//   ....[27]....
        /*029c*/ 	.word	0xffffffff


	//   ....[28]....
        /*02a0*/ 	.word	0xffffffff


	//   ....[29]....
        /*02a4*/ 	.word	0xffffffff


	//   ....[30]....
        /*02a8*/ 	.word	0xffffffff


	//   ....[31]....
        /*02ac*/ 	.word	0xffffffff


	//   ....[32]....
        /*02b0*/ 	.word	0xffffffff


	//   ....[33]....
        /*02b4*/ 	.word	0xffffffff


	//   ....[34]....
        /*02b8*/ 	.word	0xffffffff


	//   ....[35]....
        /*02bc*/ 	.word	0xffffffff


	//   ....[36]....
        /*02c0*/ 	.word	0xffffffff


	//   ....[37]....
        /*02c4*/ 	.word	0xffffffff


	//   ....[38]....
        /*02c8*/ 	.word	0xffffffff


	//   ....[39]....
        /*02cc*/ 	.word	0xffffffff


	//   ....[40]....
        /*02d0*/ 	.word	0xffffffff


	//   ....[41]....
        /*02d4*/ 	.word	0xffffffff


	//   ....[42]....
        /*02d8*/ 	.word	0xffffffff


	//   ....[43]....
        /*02dc*/ 	.word	0xffffffff


	//   ....[44]....
        /*02e0*/ 	.word	0xffffffff


	//   ....[45]....
        /*02e4*/ 	.word	0xffffffff


	//   ....[46]....
        /*02e8*/ 	.word	0xffffffff


	//   ....[47]....
        /*02ec*/ 	.word	0xffffffff


	//   ....[48]....
        /*02f0*/ 	.word	0xffffffff


	//   ....[49]....
        /*02f4*/ 	.word	0xffffffff


	//   ....[50]....
        /*02f8*/ 	.word	0xffffffff


	//   ....[51]....
        /*02fc*/ 	.word	0xffffffff


	//   ....[52]....
        /*0300*/ 	.word	0xffffffff


	//   ....[53]....
        /*0304*/ 	.word	0xffffffff


	//   ....[54]....
        /*0308*/ 	.word	0xffffffff


	//   ....[55]....
        /*030c*/ 	.word	0xffffffff


	//   ....[56]....
        /*0310*/ 	.word	0xffffffff


	//   ....[57]....
        /*0314*/ 	.word	0xffffffff


	//   ....[58]....
        /*0318*/ 	.word	0xffffffff


	//   ....[59]....
        /*031c*/ 	.word	0xffffffff


	//   ....[60]....
        /*0320*/ 	.word	0xffffffff


	//   ....[61]....
        /*0324*/ 	.word	0xffffffff


	//   ....[62]....
        /*0328*/ 	.word	0xffffffff


	//   ....[63]....
        /*032c*/ 	.word	0xffffffff


	//   ....[64]....
        /*0330*/ 	.word	0xffffffff


	//   ....[65]....
        /*0334*/ 	.word	0xffffffff


	//   ....[66]....
        /*0338*/ 	.word	0xffffffff


	//   ....[67]....
        /*033c*/ 	.word	0xffffffff


	//   ....[68]....
        /*0340*/ 	.word	0xffffffff


	//   ....[69]....
        /*0344*/ 	.word	0xffffffff


	//   ....[70]....
        /*0348*/ 	.word	0xffffffff


	//   ....[71]....
        /*034c*/ 	.word	0xffffffff


	//   ....[72]....
        /*0350*/ 	.word	0xffffffff


	//   ....[73]....
        /*0354*/ 	.word	0xffffffff


	//   ....[74]....
        /*0358*/ 	.word	0xffffffff


	//   ....[75]....
        /*035c*/ 	.word	0xffffffff


	//   ....[76]....
        /*0360*/ 	.word	0xffffffff


	//   ....[77]....
        /*0364*/ 	.word	0xffffffff


	//   ....[78]....
        /*0368*/ 	.word	0xffffffff


	//   ....[79]....
        /*036c*/ 	.word	0xffffffff


	//   ....[80]....
        /*0370*/ 	.word	0xffffffff


	//   ....[81]....
        /*0374*/ 	.word	0xffffffff


	//   ....[82]....
        /*0378*/ 	.word	0xffffffff


	//   ....[83]....
        /*037c*/ 	.word	0xffffffff


	//   ....[84]....
        /*0380*/ 	.word	0xffffffff


	//   ....[85]....
        /*0384*/ 	.word	0xffffffff


	//   ....[86]....
        /*0388*/ 	.word	0xffffffff


	//   ....[87]....
        /*038c*/ 	.word	0xffffffff


	//   ....[88]....
        /*0390*/ 	.word	0xffffffff


	//   ....[89]....
        /*0394*/ 	.word	0xffffffff


	//   ....[90]....
        /*0398*/ 	.word	0xffffffff


	//   ....[91]....
        /*039c*/ 	.word	0xffffffff


	//   ....[92]....
        /*03a0*/ 	.word	0xffffffff


	//   ....[93]....
        /*03a4*/ 	.word	0xffffffff


	//   ....[94]....
        /*03a8*/ 	.word	0xffffffff


	//   ....[95]....
        /*03ac*/ 	.word	0xffffffff


	//   ....[96]....
        /*03b0*/ 	.word	0xffffffff


	//   ....[97]....
        /*03b4*/ 	.word	0xffffffff


	//   ....[98]....
        /*03b8*/ 	.word	0xffffffff


	//   ....[99]....
        /*03bc*/ 	.word	0xffffffff


	//   ....[100]....
        /*03c0*/ 	.word	0xffffffff


	//   ....[101]....
        /*03c4*/ 	.word	0xffffffff


	//   ....[102]....
        /*03c8*/ 	.word	0xffffffff


	//   ....[103]....
        /*03cc*/ 	.word	0xffffffff


	//   ....[104]....
        /*03d0*/ 	.word	0xffffffff


	//   ....[105]....
        /*03d4*/ 	.word	0xffffffff


	//   ....[106]....
        /*03d8*/ 	.word	0xffffffff


	//   ....[107]....
        /*03dc*/ 	.word	0xffffffff


	//   ....[108]....
        /*03e0*/ 	.word	0xffffffff


	//   ....[109]....
        /*03e4*/ 	.word	0xffffffff


	//   ....[110]....
        /*03e8*/ 	.word	0xffffffff


	//   ....[111]....
        /*03ec*/ 	.word	0xffffffff


	//   ....[112]....
        /*03f0*/ 	.word	0xffffffff


	//   ....[113]....
        /*03f4*/ 	.word	0xffffffff


	//   ....[114]....
        /*03f8*/ 	.word	0xffffffff


	//   ....[115]....
        /*03fc*/ 	.word	0xffffffff


	//   ....[116]....
        /*0400*/ 	.word	0xffffffff


	//   ....[117]....
        /*0404*/ 	.word	0xffffffff


	//   ....[118]....
        /*0408*/ 	.word	0xffffffff


	//   ....[119]....
        /*040c*/ 	.word	0xffffffff


	//   ....[120]....
        /*0410*/ 	.word	0xffffffff


	//   ....[121]....
        /*0414*/ 	.word	0xffffffff


	//   ....[122]....
        /*0418*/ 	.word	0xffffffff


	//   ....[123]....
        /*041c*/ 	.word	0xffffffff


	//   ....[124]....
        /*0420*/ 	.word	0xffffffff


	//   ....[125]....
        /*0424*/ 	.word	0xffffffff


	//   ....[126]....
        /*0428*/ 	.word	0xffffffff


	//   ....[127]....
        /*042c*/ 	.word	0xffffffff


	//   ....[128]....
        /*0430*/ 	.word	0xffffffff


	//   ....[129]....
        /*0434*/ 	.word	0xffffffff


	//   ....[130]....
        /*0438*/ 	.word	0xffffffff


	//   ....[131]....
        /*043c*/ 	.word	0xffffffff


	//   ....[132]....
        /*0440*/ 	.word	0xffffffff


	//   ....[133]....
        /*0444*/ 	.word	0xffffffff


	//   ....[134]....
        /*0448*/ 	.word	0xffffffff


	//   ....[135]....
        /*044c*/ 	.word	0xffffffff


	//   ....[136]....
        /*0450*/ 	.word	0xffffffff


	//   ....[137]....
        /*0454*/ 	.word	0xffffffff


	//   ....[138]....
        /*0458*/ 	.word	0xffffffff


	//   ....[139]....
        /*045c*/ 	.word	0xffffffff


	//   ....[140]....
        /*0460*/ 	.word	0xffffffff


	//   ....[141]....
        /*0464*/ 	.word	0xffffffff


	//   ....[142]....
        /*0468*/ 	.word	0xffffffff


	//   ....[143]....
        /*046c*/ 	.word	0xffffffff


	//   ....[144]....
        /*0470*/ 	.word	0xffffffff


	//   ....[145]....
        /*0474*/ 	.word	0xffffffff


	//   ....[146]....
        /*0478*/ 	.word	0xffffffff


	//   ....[147]....
        /*047c*/ 	.word	0xffffffff


	//   ....[148]....
        /*0480*/ 	.word	0xffffffff


	//   ....[149]....
        /*0484*/ 	.word	0xffffffff


	//   ....[150]....
        /*0488*/ 	.word	0xffffffff


	//   ....[151]....
        /*048c*/ 	.word	0xffffffff


	//   ....[152]....
        /*0490*/ 	.word	0xffffffff


	//   ....[153]....
        /*0494*/ 	.word	0xffffffff


	//   ....[154]....
        /*0498*/ 	.word	0xffffffff


	//   ....[155]....
        /*049c*/ 	.word	0xffffffff


	//   ....[156]....
        /*04a0*/ 	.word	0xffffffff


	//   ....[157]....
        /*04a4*/ 	.word	0xffffffff


	//   ....[158]....
        /*04a8*/ 	.word	0xffffffff


	//   ....[159]....
        /*04ac*/ 	.word	0xffffffff


	//   ....[160]....
        /*04b0*/ 	.word	0xffffffff


	//   ....[161]....
        /*04b4*/ 	.word	0xffffffff


	//   ....[162]....
        /*04b8*/ 	.word	0xffffffff


	//   ....[163]....
        /*04bc*/ 	.word	0xffffffff


	//   ....[164]....
        /*04c0*/ 	.word	0xffffffff


	//   ....[165]....
        /*04c4*/ 	.word	0xffffffff


	//   ....[166]....
        /*04c8*/ 	.word	0xffffffff


	//   ....[167]....
        /*04cc*/ 	.word	0xffffffff


	//   ....[168]....
        /*04d0*/ 	.word	0xffffffff


	//   ....[169]....
        /*04d4*/ 	.word	0xffffffff


	//   ....[170]....
        /*04d8*/ 	.word	0xffffffff


	//   ....[171]....
        /*04dc*/ 	.word	0xffffffff


	//   ....[172]....
        /*04e0*/ 	.word	0xffffffff


	//   ....[173]....
        /*04e4*/ 	.word	0xffffffff


	//   ....[174]....
        /*04e8*/ 	.word	0xffffffff


	//   ....[175]....
        /*04ec*/ 	.word	0xffffffff


	//   ....[176]....
        /*04f0*/ 	.word	0xffffffff


	//   ....[177]....
        /*04f4*/ 	.word	0xffffffff


	//   ....[178]....
        /*04f8*/ 	.word	0xffffffff


	//   ....[179]....
        /*04fc*/ 	.word	0xffffffff


	//   ....[180]....
        /*0500*/ 	.word	0xffffffff


	//   ....[181]....
        /*0504*/ 	.word	0xffffffff


	//   ....[182]....
        /*0508*/ 	.word	0xffffffff


	//   ....[183]....
        /*050c*/ 	.word	0xffffffff


	//   ....[184]....
        /*0510*/ 	.word	0xffffffff


	//   ....[185]....
        /*0514*/ 	.word	0xffffffff


	//   ....[186]....
        /*0518*/ 	.word	0xffffffff


	//   ....[187]....
        /*051c*/ 	.word	0xffffffff


	//   ....[188]....
        /*0520*/ 	.word	0xffffffff


	//   ....[189]....
        /*0524*/ 	.word	0xffffffff


	//   ....[190]....
        /*0528*/ 	.word	0xffffffff


	//   ....[191]....
        /*052c*/ 	.word	0xffffffff


	//   ....[192]....
        /*0530*/ 	.word	0xffffffff


	//   ....[193]....
        /*0534*/ 	.word	0xffffffff


	//   ....[194]....
        /*0538*/ 	.word	0xffffffff


	//   ....[195]....
        /*053c*/ 	.word	0xffffffff


	//   ....[196]....
        /*0540*/ 	.word	0xffffffff


	//   ....[197]....
        /*0544*/ 	.word	0xffffffff


	//   ....[198]....
        /*0548*/ 	.word	0xffffffff


	//   ....[199]....
        /*054c*/ 	.word	0xffffffff


	//   ....[200]....
        /*0550*/ 	.word	0xffffffff


	//   ....[201]....
        /*0554*/ 	.word	0xffffffff


	//   ....[202]....
        /*0558*/ 	.word	0xffffffff


	//   ....[203]....
        /*055c*/ 	.word	0xffffffff


	//   ....[204]....
        /*0560*/ 	.word	0xffffffff


	//   ....[205]....
        /*0564*/ 	.word	0xffffffff


	//   ....[206]....
        /*0568*/ 	.word	0xffffffff


	//   ....[207]....
        /*056c*/ 	.word	0xffffffff


	//   ....[208]....
        /*0570*/ 	.word	0xffffffff


	//   ....[209]....
        /*0574*/ 	.word	0xffffffff


	//   ....[210]....
        /*0578*/ 	.word	0xffffffff


	//   ....[211]....
        /*057c*/ 	.word	0xffffffff


	//   ....[212]....
        /*0580*/ 	.word	0xffffffff


	//   ....[213]....
        /*0584*/ 	.word	0xffffffff


	//   ....[214]....
        /*0588*/ 	.word	0xffffffff


	//   ....[215]....
        /*058c*/ 	.word	0xffffffff


	//   ....[216]....
        /*0590*/ 	.word	0xffffffff


	//   ....[217]....
        /*0594*/ 	.word	0xffffffff


	//   ....[218]....
        /*0598*/ 	.word	0xffffffff


	//   ....[219]....
        /*059c*/ 	.word	0xffffffff


	//   ....[220]....
        /*05a0*/ 	.word	0xffffffff


	//   ....[221]....
        /*05a4*/ 	.word	0xffffffff


	//   ....[222]....
        /*05a8*/ 	.word	0xffffffff


	//   ....[223]....
        /*05ac*/ 	.word	0xffffffff


	//   ....[224]....
        /*05b0*/ 	.word	0xffffffff


	//   ....[225]....
        /*05b4*/ 	.word	0xffffffff


	//   ....[226]....
        /*05b8*/ 	.word	0xffffffff


	//   ....[227]....
        /*05bc*/ 	.word	0xffffffff


	//   ....[228]....
        /*05c0*/ 	.word	0xffffffff


	//   ....[229]....
        /*05c4*/ 	.word	0xffffffff


	//   ....[230]....
        /*05c8*/ 	.word	0xffffffff


	//   ....[231]....
        /*05cc*/ 	.word	0xffffffff


	//   ....[232]....
        /*05d0*/ 	.word	0xffffffff


	//   ....[233]....
        /*05d4*/ 	.word	0xffffffff


	//   ....[234]....
        /*05d8*/ 	.word	0xffffffff


	//   ....[235]....
        /*05dc*/ 	.word	0xffffffff


	//   ....[236]....
        /*05e0*/ 	.word	0xffffffff


	//   ....[237]....
        /*05e4*/ 	.word	0xffffffff


	//   ....[238]....
        /*05e8*/ 	.word	0xffffffff


	//   ....[239]....
        /*05ec*/ 	.word	0xffffffff


	//   ....[240]....
        /*05f0*/ 	.word	0xffffffff


	//   ....[241]....
        /*05f4*/ 	.word	0xffffffff


	//   ....[242]....
        /*05f8*/ 	.word	0xffffffff


	//   ....[243]....
        /*05fc*/ 	.word	0xffffffff


	//   ....[244]....
        /*0600*/ 	.word	0xffffffff


	//   ....[245]....
        /*0604*/ 	.word	0xffffffff


	//   ....[246]....
        /*0608*/ 	.word	0xffffffff


	//   ....[247]....
        /*060c*/ 	.word	0xffffffff


	//   ....[248]....
        /*0610*/ 	.word	0xffffffff


	//   ....[249]....
        /*0614*/ 	.word	0xffffffff


	//   ....[250]....
        /*0618*/ 	.word	0xffffffff


	//   ....[251]....
        /*061c*/ 	.word	0xffffffff


	//   ....[252]....
        /*0620*/ 	.word	0xffffffff


	//   ....[253]....
        /*0624*/ 	.word	0xffffffff


	//   ....[254]....
        /*0628*/ 	.word	0xffffffff


	//   ....[255]....
        /*062c*/ 	.word	0xffffffff


	//   ....[0]....
        /*0630*/ 	.word	0xffffffff


	//   ....[1]....
        /*0634*/ 	.word	0xffffffff


	//   ....[2]....
        /*0638*/ 	.word	0xffffffff


	//   ....[3]....
        /*063c*/ 	.word	0xffffffff


	//   ....[4]....
        /*0640*/ 	.word	0xffffffff


	//   ....[5]....
        /*0644*/ 	.word	0xffffffff


	//   ....[6]....
        /*0648*/ 	.word	0xffffffff


	//   ....[7]....
        /*064c*/ 	.word	0xffffffff


	//   ....[8]....
        /*0650*/ 	.word	0xffffffff


	//   ....[9]....
        /*0654*/ 	.word	0xffffffff


	//   ....[10]....
        /*0658*/ 	.word	0xffffffff


	//   ....[11]....
        /*065c*/ 	.word	0xffffffff


	//   ....[12]....
        /*0660*/ 	.word	0xffffffff


	//   ....[13]....
        /*0664*/ 	.word	0xffffffff


	//   ....[14]....
        /*0668*/ 	.word	0xffffffff


	//   ....[15]....
        /*066c*/ 	.word	0xffffffff


	//   ....[16]....
        /*0670*/ 	.word	0xffffffff


	//----- nvinfo : EIATTR_COOP_GROUP_INSTR_OFFSETS
	.align		4
.L_384:
        /*0674*/ 	.byte	0x04, 0x28
        /*0676*/ 	.short	(.L_386 - .L_385)


	//   ....[0]....
.L_385:
        /*0678*/ 	.word	0x000000a0


	//   ....[1]....
        /*067c*/ 	.word	0x00002a00


	//   ....[2]....
        /*0680*/ 	.word	0x00002a50


	//   ....[3]....
        /*0684*/ 	.word	0x00003240


	//   ....[4]....
        /*0688*/ 	.word	0x00003260


	//   ....[5]....
        /*068c*/ 	.word	0x000039d0


	//   ....[6]....
        /*0690*/ 	.word	0x000039e0


	//   ....[7]....
        /*0694*/ 	.word	0x00004280


	//   ....[8]....
        /*0698*/ 	.word	0x000042e0


	//   ....[9]....
        /*069c*/ 	.word	0x00004e60


	//   ....[10]....
        /*06a0*/ 	.word	0x00004e90


	//   ....[11]....
        /*06a4*/ 	.word	0x000055d0


	//   ....[12]....
        /*06a8*/ 	.word	0x000055f0


	//   ....[13]....
        /*06ac*/ 	.word	0x00005d50


	//   ....[14]....
        /*06b0*/ 	.word	0x00005d80


	//   ....[15]....
        /*06b4*/ 	.word	0x00005ec0


	//   ....[16]....
        /*06b8*/ 	.word	0x00005ef0


	//   ....[17]....
        /*06bc*/ 	.word	0x00005fe0


	//   ....[18]....
        /*06c0*/ 	.word	0x00006000


	//   ....[19]....
        /*06c4*/ 	.word	0x00006730


	//   ....[20]....
        /*06c8*/ 	.word	0x00006750


	//   ....[21]....
        /*06cc*/ 	.word	0x00006840


	//   ....[22]....
        /*06d0*/ 	.word	0x00006870


	//   ....[23]....
        /*06d4*/ 	.word	0x00006960


	//   ....[24]....
        /*06d8*/ 	.word	0x00006990


	//   ....[25]....
        /*06dc*/ 	.word	0x00007c50


	//   ....[26]....
        /*06e0*/ 	.word	0x00007ca0


	//   ....[27]....
        /*06e4*/ 	.word	0x00007e50


	//   ....[28]....
        /*06e8*/ 	.word	0x00007e80


	//   ....[29]....
        /*06ec*/ 	.word	0x00007f10


	//   ....[30]....
        /*06f0*/ 	.word	0x00007f40


	//   ....[31]....
        /*06f4*/ 	.word	0x00007fd0


	//   ....[32]....
        /*06f8*/ 	.word	0x00008000


	//   ....[33]....
        /*06fc*/ 	.word	0x00008090


	//   ....[34]....
        /*0700*/ 	.word	0x000080c0


	//   ....[35]....
        /*0704*/ 	.word	0x00008150


	//   ....[36]....
        /*0708*/ 	.word	0x00008180


	//   ....[37]....
        /*070c*/ 	.word	0x00008210


	//   ....[38]....
        /*0710*/ 	.word	0x00008240


	//   ....[39]....
        /*0714*/ 	.word	0x000082c0


	//   ....[40]....
        /*0718*/ 	.word	0x00008300


	//   ....[41]....
        /*071c*/ 	.word	0x00008720


	//   ....[42]....
        /*0720*/ 	.word	0x00008740


	//   ....[43]....
        /*0724*/ 	.word	0x00008750


	//   ....[44]....
        /*0728*/ 	.word	0x00008760


	//   ....[45]....
        /*072c*/ 	.word	0x00008780


	//   ....[46]....
        /*0730*/ 	.word	0x00008790


	//   ....[47]....
        /*0734*/ 	.word	0x000087a0


	//   ....[48]....
        /*0738*/ 	.word	0x000087c0


	//   ....[49]....
        /*073c*/ 	.word	0x000087e0


	//   ....[50]....
        /*0740*/ 	.word	0x00008800


	//   ....[51]....
        /*0744*/ 	.word	0x00008830


	//   ....[52]....
        /*0748*/ 	.word	0x00008840


	//   ....[53]....
        /*074c*/ 	.word	0x00008ce0


	//   ....[54]....
        /*0750*/ 	.word	0x00008d00


	//   ....[55]....
        /*0754*/ 	.word	0x00008d10


	//   ....[56]....
        /*0758*/ 	.word	0x00008d20


	//   ....[57]....
        /*075c*/ 	.word	0x00008e90


	//   ....[58]....
        /*0760*/ 	.word	0x00008ed0


	//   ....[59]....
        /*0764*/ 	.word	0x00008f20


	//   ....[60]....
        /*0768*/ 	.word	0x00008f60


	//   ....[61]....
        /*076c*/ 	.word	0x00009130


	//   ....[62]....
        /*0770*/ 	.word	0x00009170


	//   ....[63]....
        /*0774*/ 	.word	0x000091c0


	//   ....[64]....
        /*0778*/ 	.word	0x00009200


	//   ....[65]....
        /*077c*/ 	.word	0x000093f0


	//   ....[66]....
        /*0780*/ 	.word	0x00009430


	//   ....[67]....
        /*0784*/ 	.word	0x00009480


	//   ....[68]....
        /*0788*/ 	.word	0x000094c0


	//   ....[69]....
        /*078c*/ 	.word	0x0000b3d0


	//   ....[70]....
        /*0790*/ 	.word	0x0000b3f0


	//   ....[71]....
        /*0794*/ 	.word	0x0000b420


	//   ....[72]....
        /*0798*/ 	.word	0x0000b430


	//   ....[73]....
        /*079c*/ 	.word	0x0000b510


	//   ....[74]....
        /*07a0*/ 	.word	0x0000b550


	//   ....[75]....
        /*07a4*/ 	.word	0x0000b570


	//   ....[76]....
        /*07a8*/ 	.word	0x0000b580


	//   ....[77]....
        /*07ac*/ 	.word	0x0000b740


	//   ....[78]....
        /*07b0*/ 	.word	0x0000b780


	//   ....[79]....
        /*07b4*/ 	.word	0x0000b7a0


	//   ....[80]....
        /*07b8*/ 	.word	0x0000b7b0


	//   ....[81]....
        /*07bc*/ 	.word	0x0000b8b0


	//   ....[82]....
        /*07c0*/ 	.word	0x0000b8f0


	//   ....[83]....
        /*07c4*/ 	.word	0x0000b950


	//   ....[84]....
        /*07c8*/ 	.word	0x0000b980


	//   ....[85]....
        /*07cc*/ 	.word	0x0000dbe0


	//   ....[86]....
        /*07d0*/ 	.word	0x0000dbf0


	//   ....[87]....
        /*07d4*/ 	.word	0x0000dc00


	//   ....[88]....
        /*07d8*/ 	.word	0x0000dcc0


	//   ....[89]....
        /*07dc*/ 	.word	0x0000dcd0


	//   ....[90]....
        /*07e0*/ 	.word	0x0000dd70


	//   ....[91]....
        /*07e4*/ 	.word	0x0000ddc0


	//   ....[92]....
        /*07e8*/ 	.word	0x0000ddd0


	//   ....[93]....
        /*07ec*/ 	.word	0x0000ddf0


	//   ....[94]....
        /*07f0*/ 	.word	0x0000de70


	//   ....[95]....
        /*07f4*/ 	.word	0x0000dec0


	//   ....[96]....
        /*07f8*/ 	.word	0x0000df10


	//   ....[97]....
        /*07fc*/ 	.word	0x0000e810


	//   ....[98]....
        /*0800*/ 	.word	0x0000e820


	//   ....[99]....
        /*0804*/ 	.word	0x0000e830


	//   ....[100]....
        /*0808*/ 	.word	0x0000e840


	//   ....[101]....
        /*080c*/ 	.word	0x0000e850


	//   ....[102]....
        /*0810*/ 	.word	0x0000e860


	//   ....[103]....
        /*0814*/ 	.word	0x0000e870


	//   ....[104]....
        /*0818*/ 	.word	0x0000e880


	//   ....[105]....
        /*081c*/ 	.word	0x0000e8a0


	//   ....[106]....
        /*0820*/ 	.word	0x0000e8d0


	//   ....[107]....
        /*0824*/ 	.word	0x0000e8f0


	//   ....[108]....
        /*0828*/ 	.word	0x0000e910


	//   ....[109]....
        /*082c*/ 	.word	0x0000ec00


	//   ....[110]....
        /*0830*/ 	.word	0x0000ee60


	//   ....[111]....
        /*0834*/ 	.word	0x0000f030


	//   ....[112]....
        /*0838*/ 	.word	0x0000faa0


	//   ....[113]....
        /*083c*/ 	.word	0x00010fc0


	//   ....[114]....
        /*0840*/ 	.word	0x00011070


	//   ....[115]....
        /*0844*/ 	.word	0x00011700


	//   ....[116]....
        /*0848*/ 	.word	0x00011770


	//   ....[117]....
        /*084c*/ 	.word	0x00011d00


	//   ....[118]....
        /*0850*/ 	.word	0x00011d50


	//   ....[119]....
        /*0854*/ 	.word	0x00011d90


	//   ....[120]....
        /*0858*/ 	.word	0x00011dd0


	//   ....[121]....
        /*085c*/ 	.word	0x000147e0


	//   ....[122]....
        /*0860*/ 	.word	0x000147f0


	//   ....[123]....
        /*0864*/ 	.word	0x00014800


	//   ....[124]....
        /*0868*/ 	.word	0x00014810


	//   ....[125]....
        /*086c*/ 	.word	0x00014820


	//   ....[126]....
        /*0870*/ 	.word	0x00014830


	//   ....[127]....
        /*0874*/ 	.word	0x00014840


	//   ....[128]....
        /*0878*/ 	.word	0x00014850


	//   ....[129]....
        /*087c*/ 	.word	0x00014860


	//   ....[130]....
        /*0880*/ 	.word	0x00014870


	//   ....[131]....
        /*0884*/ 	.word	0x00014880


	//   ....[132]....
        /*0888*/ 	.word	0x00014890


	//   ....[133]....
        /*088c*/ 	.word	0x00015330


	//   ....[134]....
        /*0890*/ 	.word	0x00015340


	//   ....[135]....
        /*0894*/ 	.word	0x00015350


	//   ....[136]....
        /*0898*/ 	.word	0x00015360


	//   ....[137]....
        /*089c*/ 	.word	0x00015370


	//   ....[138]....
        /*08a0*/ 	.word	0x00015380


	//   ....[139]....
        /*08a4*/ 	.word	0x00015390


	//   ....[140]....
        /*08a8*/ 	.word	0x000153b0


	//   ....[141]....
        /*08ac*/ 	.word	0x000153d0


	//   ....[142]....
        /*08b0*/ 	.word	0x00015410


	//   ....[143]....
        /*08b4*/ 	.word	0x00015430


	//   ....[144]....
        /*08b8*/ 	.word	0x00015450


	//   ....[145]....
        /*08bc*/ 	.word	0x000155f0


	//   ....[146]....
        /*08c0*/ 	.word	0x00015800


	//   ....[147]....
        /*08c4*/ 	.word	0x000159f0


	//   ....[148]....
        /*08c8*/ 	.word	0x00016ac0


	//   ....[149]....
        /*08cc*/ 	.word	0x00017b60


	//   ....[150]....
        /*08d0*/ 	.word	0x00017da0


	//   ....[151]....
        /*08d4*/ 	.word	0x00017e40


	//   ....[152]....
        /*08d8*/ 	.word	0x00018100


	//   ....[153]....
        /*08dc*/ 	.word	0x00018160


	//   ....[154]....
        /*08e0*/ 	.word	0x000182e0


	//   ....[155]....
        /*08e4*/ 	.word	0x00018650


	//   ....[156]....
        /*08e8*/ 	.word	0x000187d0


	//   ....[157]....
        /*08ec*/ 	.word	0x0001b0c0


	//   ....[158]....
        /*08f0*/ 	.word	0x0001b0d0


	//   ....[159]....
        /*08f4*/ 	.word	0x0001b0e0


	//   ....[160]....
        /*08f8*/ 	.word	0x0001b0f0


	//   ....[161]....
        /*08fc*/ 	.word	0x0001b100


	//   ....[162]....
        /*0900*/ 	.word	0x0001b110


	//   ....[163]....
        /*0904*/ 	.word	0x0001b120


	//   ....[164]....
        /*0908*/ 	.word	0x0001b130


	//   ....[165]....
        /*090c*/ 	.word	0x0001b140


	//   ....[166]....
        /*0910*/ 	.word	0x0001b150


	//   ....[167]....
        /*0914*/ 	.word	0x0001b160


	//   ....[168]....
        /*0918*/ 	.word	0x0001b170


	//   ....[169]....
        /*091c*/ 	.word	0x0001bc10


	//   ....[170]....
        /*0920*/ 	.word	0x0001bc20


	//   ....[171]....
        /*0924*/ 	.word	0x0001bc30


	//   ....[172]....
        /*0928*/ 	.word	0x0001bc40


	//   ....[173]....
        /*092c*/ 	.word	0x0001bc50


	//   ....[174]....
        /*0930*/ 	.word	0x0001bc60


	//   ....[175]....
        /*0934*/ 	.word	0x0001bc70


	//   ....[176]....
        /*0938*/ 	.word	0x0001bc80


	//   ....[177]....
        /*093c*/ 	.word	0x0001bca0


	//   ....[178]....
        /*0940*/ 	.word	0x0001bcd0


	//   ....[179]....
        /*0944*/ 	.word	0x0001bd10


	//   ....[180]....
        /*0948*/ 	.word	0x0001bd30


	//   ....[181]....
        /*094c*/ 	.word	0x0001c2b0


	//   ....[182]....
        /*0950*/ 	.word	0x0001c350


	//   ....[183]....
        /*0954*/ 	.word	0x0001c3d0


	//   ....[184]....
        /*0958*/ 	.word	0x0001c460


	//   ....[185]....
        /*095c*/ 	.word	0x0001c4a0


	//   ....[186]....
        /*0960*/ 	.word	0x0001c4d0


	//   ....[187]....
        /*0964*/ 	.word	0x0001c690


	//   ....[188]....
        /*0968*/ 	.word	0x0001ca50


	//   ....[189]....
        /*096c*/ 	.word	0x0001ea30


	//   ....[190]....
        /*0970*/ 	.word	0x0001ea40


	//   ....[191]....
        /*0974*/ 	.word	0x0001ea60


	//   ....[192]....
        /*0978*/ 	.word	0x0001ea80


	//   ....[193]....
        /*097c*/ 	.word	0x0001eaa0


	//   ....[194]....
        /*0980*/ 	.word	0x0001eab0


	//   ....[195]....
        /*0984*/ 	.word	0x0001ead0


	//   ....[196]....
        /*0988*/ 	.word	0x0001eaf0


	//   ....[197]....
        /*098c*/ 	.word	0x0001eb30


	//   ....[198]....
        /*0990*/ 	.word	0x0001eb50


	//   ....[199]....
        /*0994*/ 	.word	0x0001eb60


	//   ....[200]....
        /*0998*/ 	.word	0x0001eb80


	//   ....[201]....
        /*099c*/ 	.word	0x0001f580


	//   ....[202]....
        /*09a0*/ 	.word	0x0001f590


	//   ....[203]....
        /*09a4*/ 	.word	0x0001f5a0


	//   ....[204]....
        /*09a8*/ 	.word	0x0001f5b0


	//   ....[205]....
        /*09ac*/ 	.word	0x0001f5c0


	//   ....[206]....
        /*09b0*/ 	.word	0x0001f5d0


	//   ....[207]....
        /*09b4*/ 	.word	0x0001f5e0


	//   ....[208]....
        /*09b8*/ 	.word	0x0001f600


	//   ....[209]....
        /*09bc*/ 	.word	0x0001f620


	//   ....[210]....
        /*09c0*/ 	.word	0x0001f660


	//   ....[211]....
        /*09c4*/ 	.word	0x0001f680


	//   ....[212]....
        /*09c8*/ 	.word	0x0001f6a0


	//   ....[213]....
        /*09cc*/ 	.word	0x0001f850


	//   ....[214]....
        /*09d0*/ 	.word	0x0001fa50


	//   ....[215]....
        /*09d4*/ 	.word	0x0001fc40


	//   ....[216]....
        /*09d8*/ 	.word	0x00020ef0


	//   ....[217]....
        /*09dc*/ 	.word	0x00021ec0


	//   ....[218]....
        /*09e0*/ 	.word	0x00022100


	//   ....[219]....
        /*09e4*/ 	.word	0x00022190


	//   ....[220]....
        /*09e8*/ 	.word	0x00022410


	//   ....[221]....
        /*09ec*/ 	.word	0x00022470


	//   ....[222]....
        /*09f0*/ 	.word	0x000225e0


	//   ....[223]....
        /*09f4*/ 	.word	0x000228f0


	//   ....[224]....
        /*09f8*/ 	.word	0x00022a70


	//   ....[225]....
        /*09fc*/ 	.word	0x00024d40


	//   ....[226]....
        /*0a00*/ 	.word	0x00024d50


	//   ....[227]....
        /*0a04*/ 	.word	0x00024d60


	//   ....[228]....
        /*0a08*/ 	.word	0x00024d70


	//   ....[229]....
        /*0a0c*/ 	.word	0x00024da0


	//   ....[230]....
        /*0a10*/ 	.word	0x00024dc0


	//   ....[231]....
        /*0a14*/ 	.word	0x00024de0


	//   ....[232]....
        /*0a18*/ 	.word	0x00024df0


	//   ....[233]....
        /*0a1c*/ 	.word	0x000262c0


	//   ....[234]....
        /*0a20*/ 	.word	0x000262f0


	//   ....[235]....
        /*0a24*/ 	.word	0x00026320


	//   ....[236]....
        /*0a28*/ 	.word	0x00026350


	//   ....[237]....
        /*0a2c*/ 	.word	0x00026390


	//   ....[238]....
        /*0a30*/ 	.word	0x000263c0


	//   ....[239]....
        /*0a34*/ 	.word	0x00026400


	//   ....[240]....
        /*0a38*/ 	.word	0x00026420


	//   ....[241]....
        /*0a3c*/ 	.word	0x000264d0


	//   ....[242]....
        /*0a40*/ 	.word	0x000264f0


	//   ....[243]....
        /*0a44*/ 	.word	0x00026520


	//   ....[244]....
        /*0a48*/ 	.word	0x00026550


	//   ....[245]....
        /*0a4c*/ 	.word	0x00026580


	//   ....[246]....
        /*0a50*/ 	.word	0x000265d0


	//   ....[247]....
        /*0a54*/ 	.word	0x00026600


	//   ....[248]....
        /*0a58*/ 	.word	0x00026670


	//   ....[249]....
        /*0a5c*/ 	.word	0x00026730


	//   ....[250]....
        /*0a60*/ 	.word	0x00026750


	//   ....[251]....
        /*0a64*/ 	.word	0x00026780


	//   ....[252]....
        /*0a68*/ 	.word	0x00026790


	//   ....[253]....
        /*0a6c*/ 	.word	0x000267a0


	//   ....[254]....
        /*0a70*/ 	.word	0x000267b0


	//   ....[255]....
        /*0a74*/ 	.word	0x000268a0


	//   ....[0]....
        /*0a78*/ 	.word	0x000268c0


	//   ....[1]....
        /*0a7c*/ 	.word	0x00027130


	//   ....[2]....
        /*0a80*/ 	.word	0x00027160


	//   ....[3]....
        /*0a84*/ 	.word	0x00027190


	//   ....[4]....
        /*0a88*/ 	.word	0x000271c0


	//   ....[5]....
        /*0a8c*/ 	.word	0x000271f0


	//   ....[6]....
        /*0a90*/ 	.word	0x00027220


	//   ....[7]....
        /*0a94*/ 	.word	0x00027250


	//   ....[8]....
        /*0a98*/ 	.word	0x00027270


	//   ....[9]....
        /*0a9c*/ 	.word	0x00027290


	//   ....[10]....
        /*0aa0*/ 	.word	0x000272b0


	//   ....[11]....
        /*0aa4*/ 	.word	0x000272c0


	//   ....[12]....
        /*0aa8*/ 	.word	0x000272d0


	//   ....[13]....
        /*0aac*/ 	.word	0x000272e0


	//   ....[14]....
        /*0ab0*/ 	.word	0x000272f0


	//   ....[15]....
        /*0ab4*/ 	.word	0x00027300


	//   ....[16]....
        /*0ab8*/ 	.word	0x00027330


	//----- nvinfo : EIATTR_EXIT_INSTR_OFFSETS
	.align		4
.L_386:
        /*0abc*/ 	.byte	0x04, 0x1c
        /*0abe*/ 	.short	(.L_388 - .L_387)


	//   ....[0]....
.L_387:
        /*0ac0*/ 	.word	0x000003b0


	//   ....[1]....
        /*0ac4*/ 	.word	0x000268e0


	//   ....[2]....
        /*0ac8*/ 	.word	0x00026920


	//   ....[3]....
        /*0acc*/ 	.word	0x000274c0


	//   ....[4]....
        /*0ad0*/ 	.word	0x00027500


	//----- nvinfo : EIATTR_CTAIDZ_USED
	.align		4
.L_388:
        /*0ad4*/ 	.byte	0x01, 0x04
	.zero		2


	//----- nvinfo : EIATTR_MAX_THREADS
	.align		4
        /*0ad8*/ 	.byte	0x04, 0x05
        /*0ada*/ 	.short	(.L_390 - .L_389)
.L_389:
        /*0adc*/ 	.word	0x00000080
        /*0ae0*/ 	.word	0x00000001
        /*0ae4*/ 	.word	0x00000001


	//----- nvinfo : EIATTR_CRS_STACK_SIZE
	.align		4
.L_390:
        /*0ae8*/ 	.byte	0x04, 0x1e
        /*0aea*/ 	.short	(.L_392 - .L_391)
.L_391:
        /*0aec*/ 	.word	0x00000000
.L_392:


//--------------------- .nv.info._ZN7cutlass13device_kernelIN5flash19enable_sm80_to_sm89INS1_16FlashAttnFwdSm80INS1_25CollectiveMainloopFwdSm80ILi4ELi1ELb0EN4cute5tupleIJNS5_1CILi128EEENS7_ILi112EEENS7_ILi64EEEEEELi64ENS_10bfloat16_tEfNS_4arch4Sm80ELb1ELb0ELb0ELb0ELb1ELb0ELb1ELb0EEENS1_21CollectiveEpilogueFwdINS6_IJS8_SA_S9_EEENS6_IJNS7_ILi1EEESI_SI_EEESC_SE_Li128ELb0ELb1ELb0ELb0EEENS1_30DynamicPersistentTileSchedulerILi128ELi128ELb0ELb1ELb0EEEEEEEEEvNT_6ParamsE --------------------------
	.section	.nv.info._ZN7cutlass13device_kernelIN5flash19enable_sm80_to_sm89INS1_16FlashAttnFwdSm80INS1_25CollectiveMainloopFwdSm80ILi4ELi1ELb0EN4cute5tupleIJNS5_1CILi128EEENS7_ILi112EEENS7_ILi64EEEEEELi64ENS_10bfloat16_tEfNS_4arch4Sm80ELb1ELb0ELb0ELb0ELb1ELb0ELb1ELb0EEENS1_21CollectiveEpilogueFwdINS6_IJS8_SA_S9_EEENS6_IJNS7_ILi1EEESI_SI_EEESC_SE_Li128ELb0ELb1ELb0ELb0EEENS1_30DynamicPersistentTileSchedulerILi128ELi128ELb0ELb1ELb0EEEEEEEEEvNT_6ParamsE,"",@"SHT_CUDA_INFO"
	.sectionflags	@""
	.align	4


	//----- nvinfo : EIATTR_CUDA_API_VERSION
	.align		4
        /*0000*/ 	.byte	0x04, 0x37
        /*0002*/ 	.short	(.L_394 - .L_393)
.L_393:
        /*0004*/ 	.word	0x00000082


	//----- nvinfo : EIATTR_SW2861232_WAR
	.align		4
.L_394:
        /*0008*/ 	.byte	0x01, 0x35
	.zero		2


	//----- nvinfo : EIATTR_PARAM_CBANK
	.align		4
        /*000c*/ 	.byte	0x04, 0x0a
        /*000e*/ 	.short	(.L_396 - .L_395)
	.align		4
.L_395:
        /*0010*/ 	.word	index@(.nv.constant0._ZN7cutlass13device_kernelIN5flash19enable_sm80_to_sm89INS1_16FlashAttnFwdSm80INS1_25CollectiveMainloopFwdSm80ILi4ELi1ELb0EN4cute5tupleIJNS5_1CILi128EEENS7_ILi112EEENS7_ILi64EEEEEELi64ENS_10bfloat16_tEfNS_4arch4Sm80ELb1ELb0ELb0ELb0ELb1ELb0ELb1ELb0EEENS1_21CollectiveEpilogueFwdINS6_IJS8_SA_S9_EEENS6_IJNS7_ILi1EEESI_SI_EEESC_SE_Li128ELb0ELb1ELb0ELb0EEENS1_30DynamicPersistentTileSchedulerILi128ELi128ELb0ELb1ELb0EEEEEEEEEvNT_6ParamsE)
        /*0014*/ 	.short	0x0160
        /*0016*/ 	.short	0x0428


	//----- nvinfo : EIATTR_CBANK_PARAM_SIZE
	.align		4
.L_396:
        /*0018*/ 	.byte	0x03, 0x19
        /*001a*/ 	.short	0x0428


	//----- nvinfo : EIATTR_KPARAM_INFO
	.align		4
        /*001c*/ 	.byte	0x04, 0x17
        /*001e*/ 	.short	(.L_398 - .L_397)
.L_397:
        /*0020*/ 	.word	0x00000000
        /*0024*/ 	.short	0x0000
        /*0026*/ 	.short	0x0000
        /*0028*/ 	.byte	0x00, 0xf0, 0xa1, 0x10


	//----- nvinfo : EIATTR_MAXREG_COUNT
	.align		4
.L_398:
        /*002c*/ 	.byte	0x03, 0x1b
        /*002e*/ 	.short	0x00ff


	//----- nvinfo : EIATTR_NUM_BARRIERS
	.align		4
        /*0030*/ 	.byte	0x02, 0x4c
        /*0032*/ 	.byte	0x06
	.zero		1


	//----- nvinfo : EIATTR_ANNOTATIONS
	.align		4
        /*0034*/ 	.byte	0x04, 0x55
        /*0036*/ 	.short	(.L_400 - .L_399)


	//   ....[0]....
.L_399:
        /* <DEDUP_REMOVED lines=65> */


	//----- nvinfo : EIATTR_MERCURY_ISA_VERSION
	.align		4
.L_400:
        /*0430*/ 	.byte	0x03, 0x5f
        /*0432*/ 	.short	0x0000


	//----- nvinfo : EIATTR_INT_WARP_WIDE_INSTR_OFFSETS
	.align		4
        /*0434*/ 	.byte	0x04, 0x31
        /*0436*/ 	.short	(.L_402 - .L_401)


	//   ....[0]....
.L_401:
        /*0438*/ 	.word	0x00011ae0


	//   ....[1]....
        /*043c*/ 	.word	0x00011b60


	//----- nvinfo : EIATTR_COOP_GROUP_MASK_REGIDS
	.align		4
.L_402:
        /*0440*/ 	.byte	0x04, 0x29
        /*0442*/ 	.short	(.L_404 - .L_403)


	//   ....[0]....
.L_403:
        /*0444*/ 	.word	0xffffffff


	//   ....[1]....
        /*0448*/ 	.word	0xffffffff


	//   ....[2]....
        /*044c*/ 	.word	0xffffffff


	//   ....[3]....
        /*0450*/ 	.word	0xffffffff


	//   ....[4]....
        /*0454*/ 	.word	0xffffffff


	//   ....[5]....
        /*0458*/ 	.word	0xffffffff


	//   ....[6]....
        /*045c*/ 	.word	0xffffffff


	//   ....[7]....
        /*0460*/ 	.word	0xffffffff


	//   ....[8]....
        /*0464*/ 	.word	0xffffffff


	//   ....[9]....
        /*0468*/ 	.word	0xffffffff


	//   ....[10]....
        /*046c*/ 	.word	0xffffffff


	//   ....[11]....
        /*0470*/ 	.word	0xffffffff


	//   ....[12]....
        /*0474*/ 	.word	0xffffffff


	//   ....[13]....
        /*0478*/ 	.word	0xffffffff


	//   ....[14]....
        /*047c*/ 	.word	0xffffffff


	//   ....[15]....
        /*0480*/ 	.word	0xffffffff


	//   ....[16]....
        /*0484*/ 	.word	0xffffffff


	//   ....[17]....
        /*0488*/ 	.word	0xffffffff


	//   ....[18]....
        /*048c*/ 	.word	0xffffffff


	//   ....[19]....
        /*0490*/ 	.word	0xffffffff


	//   ....[20]....
        /*0494*/ 	.word	0xffffffff


	//   ....[21]....
        /*0498*/ 	.word	0xffffffff


	//   ....[22]....
        /*049c*/ 	.word	0xffffffff


	//   ....[23]....
        /*04a0*/ 	.word	0xffffffff


	//   ....[24]....
        /*04a4*/ 	.word	0xffffffff


	//   ....[25]....
        /*04a8*/ 	.word	0xffffffff


	//   ....[26]....
        /*04ac*/ 	.word	0xffffffff


	//   ....[27]....
        /*04b0*/ 	.word	0xffffffff


	//   ....[28]....
        /*04b4*/ 	.word	0xffffffff


	//   ....[29]....
        /*04b8*/ 	.word	0xffffffff


	//   ....[30]....
        /*04bc*/ 	.word	0xffffffff


	//   ....[31]....
        /*04c0*/ 	.word	0xffffffff


	//   ....[32]....
        /*04c4*/ 	.word	0xffffffff


	//   ....[33]....
        /*04c8*/ 	.word	0xffffffff


	//   ....[34]....
        /*04cc*/ 	.word	0xffffffff


	//   ....[35]....
        /*04d0*/ 	.word	0xffffffff


	//   ....[36]....
        /*04d4*/ 	.word	0xffffffff


	//   ....[37]....
        /*04d8*/ 	.word	0xffffffff


	//   ....[38]....
        /*04dc*/ 	.word	0xffffffff


	//   ....[39]....
        /*04e0*/ 	.word	0xffffffff


	//   ....[40]....
        /*04e4*/ 	.word	0xffffffff


	//   ....[41]....
        /*04e8*/ 	.word	0xffffffff


	//   ....[42]....
        /*04ec*/ 	.word	0xffffffff


	//   ....[43]....
        /*04f0*/ 	.word	0xffffffff


	//   ....[44]....
        /*04f4*/ 	.word	0xffffffff


	//   ....[45]....
        /*04f8*/ 	.word	0xffffffff


	//   ....[46]....
        /*04fc*/ 	.word	0xffffffff


	//   ....[47]....
        /*0500*/ 	.word	0xffffffff


	//   ....[48]....
        /*0504*/ 	.word	0xffffffff


	//   ....[49]....
        /*0508*/ 	.word	0xffffffff


	//   ....[50]....
        /*050c*/ 	.word	0xffffffff


	//   ....[51]....
        /*0510*/ 	.word	0xffffffff


	//   ....[52]....
        /*0514*/ 	.word	0xffffffff


	//   ....[53]....
        /*0518*/ 	.word	0xffffffff


	//   ....[54]....
        /*051c*/ 	.word	0xffffffff


	//   ....[55]....
        /*0520*/ 	.word	0xffffffff


	//   ....[56]....
        /*0524*/ 	.word	0xffffffff


	//   ....[57]....
        /*0528*/ 	.word	0xffffffff


	//   ....[58]....
        /*052c*/ 	.word	0xffffffff


	//   ....[59]....
        /*0530*/ 	.word	0xffffffff


	//   ....[60]....
        /*0534*/ 	.word	0xffffffff


	//   ....[61]....
        /*0538*/ 	.word	0xffffffff


	//   ....[62]....
        /*053c*/ 	.word	0xffffffff


	//   ....[63]....
        /*0540*/ 	.word	0xffffffff


	//   ....[64]....
        /*0544*/ 	.word	0xffffffff


	//   ....[65]....
        /*0548*/ 	.word	0xffffffff


	//   ....[66]....
        /*054c*/ 	.word	0xffffffff


	//   ....[67]....
        /*0550*/ 	.word	0xffffffff


	//   ....[68]....
        /*0554*/ 	.word	0xffffffff


	//   ....[69]....
        /*0558*/ 	.word	0xffffffff


	//   ....[70]....
        /*055c*/ 	.word	0xffffffff


	//   ....[71]....
        /*0560*/ 	.word	0xffffffff


	//   ....[72]....
        /*0564*/ 	.word	0xffffffff


	//   ....[73]....
        /*0568*/ 	.word	0xffffffff


	//   ....[74]....
        /*056c*/ 	.word	0xffffffff


	//   ....[75]....
        /*0570*/ 	.word	0xffffffff


	//   ....[76]....
        /*0574*/ 	.word	0xffffffff


	//   ....[77]....
        /*0578*/ 	.word	0xffffffff


	//   ....[78]....
        /*057c*/ 	.word	0xffffffff


	//   ....[79]....
        /*0580*/ 	.word	0xffffffff


	//   ....[80]....
        /*0584*/ 	.word	0xffffffff


	//   ....[81]....
        /*0588*/ 	.word	0xffffffff


	//   ....[82]....
        /*058c*/ 	.word	0xffffffff


	//   ....[83]....
        /*0590*/ 	.word	0xffffffff


	//   ....[84]....
        /*0594*/ 	.word	0xffffffff


	//   ....[85]....
        /*0598*/ 	.word	0xffffffff


	//   ....[86]....
        /*059c*/ 	.word	0xffffffff


	//   ....[87]....
        /*05a0*/ 	.word	0xffffffff


	//   ....[88]....
        /*05a4*/ 	.word	0xffffffff


	//   ....[89]....
        /*05a8*/ 	.word	0xffffffff


	//   ....[90]....
        /*05ac*/ 	.word	0xffffffff


	//   ....[91]....
        /*05b0*/ 	.word	0xffffffff


	//   ....[92]....
        /*05b4*/ 	.word	0xffffffff


	//   ....[93]....
        /*05b8*/ 	.word	0xffffffff


	//   ....[94]....
        /*05bc*/ 	.word	0xffffffff


	//   ....[95]....
        /*05c0*/ 	.word	0xffffffff


	//   ....[96]....
        /*05c4*/ 	.word	0xffffffff


	//   ....[97]....
        /*05c8*/ 	.word	0xffffffff


	//   ....[98]....
        /*05cc*/ 	.word	0xffffffff


	//   ....[99]....
        /*05d0*/ 	.word	0xffffffff


	//   ....[100]....
        /*05d4*/ 	.word	0xffffffff


	//   ....[101]....
        /*05d8*/ 	.word	0xffffffff


	//   ....[102]....
        /*05dc*/ 	.word	0xffffffff


	//   ....[103]....
        /*05e0*/ 	.word	0xffffffff


	//   ....[104]....
        /*05e4*/ 	.word	0xffffffff


	//   ....[105]....
        /*05e8*/ 	.word	0xffffffff


	//   ....[106]....
        /*05ec*/ 	.word	0xffffffff


	//   ....[107]....
        /*05f0*/ 	.word	0xffffffff


	//   ....[108]....
        /*05f4*/ 	.word	0xffffffff


	//   ....[109]....
        /*05f8*/ 	.word	0xffffffff


	//   ....[110]....
        /*05fc*/ 	.word	0xffffffff


	//   ....[111]....
        /*0600*/ 	.word	0xffffffff


	//   ....[112]....
        /*0604*/ 	.word	0xffffffff


	//   ....[113]....
        /*0608*/ 	.word	0xffffffff


	//   ....[114]....
        /*060c*/ 	.word	0xffffffff


	//   ....[115]....
        /*0610*/ 	.word	0xffffffff


	//   ....[116]....
        /*0614*/ 	.word	0xffffffff


	//   ....[117]....
        /*0618*/ 	.word	0xffffffff


	//   ....[118]....
        /*061c*/ 	.word	0xffffffff


	//   ....[119]....
        /*0620*/ 	.word	0xffffffff


	//   ....[120]....
        /*0624*/ 	.word	0xffffffff


	//   ....[121]....
        /*0628*/ 	.word	0xffffffff


	//   ....[122]....
        /*062c*/ 	.word	0xffffffff


	//   ....[123]....
        /*0630*/ 	.word	0xffffffff


	//   ....[124]....
        /*0634*/ 	.word	0xffffffff


	//   ....[125]....
        /*0638*/ 	.word	0xffffffff


	//   ....[126]....
        /*063c*/ 	.word	0xffffffff


	//   ....[127]....
        /*0640*/ 	.word	0xffffffff


	//   ....[128]....
        /*0644*/ 	.word	0xffffffff


	//   ....[129]....
        /*0648*/ 	.word	0xffffffff


	//   ....[130]....
        /*064c*/ 	.word	0xffffffff


	//   ....[131]....
        /*0650*/ 	.word	0xffffffff


	//   ....[132]....
        /*0654*/ 	.word	0xffffffff


	//   ....[133]....
        /*0658*/ 	.word	0xffffffff


	//   ....[134]....
        /*065c*/ 	.word	0xffffffff


	//   ....[135]....
        /*0660*/ 	.word	0xffffffff


	//   ....[136]....
        /*0664*/ 	.word	0xffffffff


	//   ....[137]....
        /*0668*/ 	.word	0xffffffff


	//   ....[138]....
        /*066c*/ 	.word	0xffffffff


	//   ....[139]....
        /*0670*/ 	.word	0xffffffff


	//   ....[140]....
        /*0674*/ 	.word	0xffffffff


	//   ....[141]....
        /*0678*/ 	.word	0xffffffff


	//   ....[142]....
        /*067c*/ 	.word	0xffffffff


	//   ....[143]....
        /*0680*/ 	.word	0xffffffff


	//   ....[144]....
        /*0684*/ 	.word	0xffffffff


	//   ....[145]....
        /*0688*/ 	.word	0xffffffff


	//   ....[146]....
        /*068c*/ 	.word	0xffffffff


	//   ....[147]....
        /*0690*/ 	.word	0xffffffff


	//   ....[148]....
        /*0694*/ 	.word	0xffffffff


	//   ....[149]....
        /*0698*/ 	.word	0xffffffff


	//   ....[150]....
        /*069c*/ 	.word	0xffffffff


	//   ....[151]....
        /*06a0*/ 	.word	0xffffffff


	//   ....[152]....
        /*06a4*/ 	.word	0xffffffff


	//   ....[153]....
        /*06a8*/ 	.word	0xffffffff


	//   ....[154]....
        /*06ac*/ 	.word	0xffffffff


	//   ....[155]....
        /*06b0*/ 	.word	0xffffffff


	//   ....[156]....
        /*06b4*/ 	.word	0xffffffff


	//   ....[157]....
        /*06b8*/ 	.word	0xffffffff


	//   ....[158]....
        /*06bc*/ 	.word	0xffffffff


	//   ....[159]....
        /*06c0*/ 	.word	0xffffffff


	//   ....[160]....
        /*06c4*/ 	.word	0xffffffff


	//   ....[161]....
        /*06c8*/ 	.word	0xffffffff


	//   ....[162]....
        /*06cc*/ 	.word	0xffffffff


	//   ....[163]....
        /*06d0*/ 	.word	0xffffffff


	//   ....[164]....
        /*06d4*/ 	.word	0xffffffff


	//   ....[165]....
        /*06d8*/ 	.word	0xffffffff


	//   ....[166]....
        /*06dc*/ 	.word	0xffffffff


	//   ....[167]....
        /*06e0*/ 	.word	0xffffffff


	//   ....[168]....
        /*06e4*/ 	.word	0xffffffff


	//   ....[169]....
        /*06e8*/ 	.word	0xffffffff


	//   ....[170]....
        /*06ec*/ 	.word	0xffffffff


	//   ....[171]....
        /*06f0*/ 	.word	0xffffffff


	//   ....[172]....
        /*06f4*/ 	.word	0xffffffff


	//   ....[173]....
        /*06f8*/ 	.word	0xffffffff


	//   ....[174]....
        /*06fc*/ 	.word	0xffffffff


	//   ....[175]....
        /*0700*/ 	.word	0xffffffff


	//   ....[176]....
        /*0704*/ 	.word	0xffffffff


	//   ....[177]....
        /*0708*/ 	.word	0xffffffff


	//   ....[178]....
        /*070c*/ 	.word	0xffffffff


	//   ....[179]....
        /*0710*/ 	.word	0xffffffff


	//   ....[180]....
        /*0714*/ 	.word	0xffffffff


	//   ....[181]....
        /*0718*/ 	.word	0xffffffff


	//   ....[182]....
        /*071c*/ 	.word	0xffffffff


	//   ....[183]....
        /*0720*/ 	.word	0xffffffff


	//   ....[184]....
        /*0724*/ 	.word	0xffffffff


	//   ....[185]....
        /*0728*/ 	.word	0xffffffff


	//   ....[186]....
        /*072c*/ 	.word	0xffffffff


	//   ....[187]....
        /*0730*/ 	.word	0xffffffff


	//   ....[188]....
        /*0734*/ 	.word	0xffffffff


	//   ....[189]....
        /*0738*/ 	.word	0xffffffff


	//   ....[190]....
        /*073c*/ 	.word	0xffffffff


	//   ....[191]....
        /*0740*/ 	.word	0xffffffff


	//   ....[192]....
        /*0744*/ 	.word	0xffffffff


	//   ....[193]....
        /*0748*/ 	.word	0xffffffff


	//   ....[194]....
        /*074c*/ 	.word	0xffffffff


	//   ....[195]....
        /*0750*/ 	.word	0xffffffff


	//   ....[196]....
        /*0754*/ 	.word	0xffffffff


	//   ....[197]....
        /*0758*/ 	.word	0xffffffff


	//   ....[198]....
        /*075c*/ 	.word	0xffffffff


	//   ....[199]....
        /*0760*/ 	.word	0xffffffff


	//   ....[200]....
        /*0764*/ 	.word	0xffffffff


	//   ....[201]....
        /*0768*/ 	.word	0xffffffff


	//   ....[202]....
        /*076c*/ 	.word	0xffffffff


	//   ....[203]....
        /*0770*/ 	.word	0xffffffff


	//   ....[204]....
        /*0774*/ 	.word	0xffffffff


	//   ....[205]....
        /*0778*/ 	.word	0xffffffff


	//   ....[206]....
        /*077c*/ 	.word	0xffffffff


	//   ....[207]....
        /*0780*/ 	.word	0xffffffff


	//   ....[208]....
        /*0784*/ 	.word	0xffffffff


	//   ....[209]....
        /*0788*/ 	.word	0xffffffff


	//   ....[210]....
        /*078c*/ 	.word	0xffffffff


	//   ....[211]....
        /*0790*/ 	.word	0xffffffff


	//   ....[212]....
        /*0794*/ 	.word	0xffffffff


	//   ....[213]....
        /*0798*/ 	.word	0xffffffff


	//   ....[214]....
        /*079c*/ 	.word	0xffffffff


	//   ....[215]....
        /*07a0*/ 	.word	0xffffffff


	//   ....[216]....
        /*07a4*/ 	.word	0xffffffff


	//   ....[217]....
        /*07a8*/ 	.word	0xffffffff


	//   ....[218]....
        /*07ac*/ 	.word	0xffffffff


	//   ....[219]....
        /*07b0*/ 	.word	0xffffffff


	//   ....[220]....
        /*07b4*/ 	.word	0xffffffff


	//   ....[221]....
        /*07b8*/ 	.word	0xffffffff


	//   ....[222]....
        /*07bc*/ 	.word	0xffffffff


	//   ....[223]....
        /*07c0*/ 	.word	0xffffffff


	//   ....[224]....
        /*07c4*/ 	.word	0xffffffff


	//   ....[225]....
        /*07c8*/ 	.word	0xffffffff


	//   ....[226]....
        /*07cc*/ 	.word	0xffffffff


	//   ....[227]....
        /*07d0*/ 	.word	0xffffffff


	//   ....[228]....
        /*07d4*/ 	.word	0xffffffff


	//   ....[229]....
        /*07d8*/ 	.word	0xffffffff


	//   ....[230]....
        /*07dc*/ 	.word	0xffffffff


	//   ....[231]....
        /*07e0*/ 	.word	0xffffffff


	//   ....[232]....
        /*07e4*/ 	.word	0xffffffff


	//   ....[233]....
        /*07e8*/ 	.word	0xffffffff


	//   ....[234]....
        /*07ec*/ 	.word	0xffffffff


	//   ....[235]....
        /*07f0*/ 	.word	0xffffffff


	//   ....[236]....
        /*07f4*/ 	.word	0xffffffff


	//   ....[237]....
        /*07f8*/ 	.word	0xffffffff


	//   ....[238]....
        /*07fc*/ 	.word	0xffffffff


	//   ....[239]....
        /*0800*/ 	.word	0xffffffff


	//   ....[240]....
        /*0804*/ 	.word	0xffffffff


	//   ....[241]....
        /*0808*/ 	.word	0xffffffff


	//   ....[242]....
        /*080c*/ 	.word	0xffffffff


	//   ....[243]....
        /*0810*/ 	.word	0xffffffff


	//   ....[244]....
        /*0814*/ 	.word	0xffffffff


	//   ....[245]....
        /*0818*/ 	.word	0xffffffff


	//   ....[246]....
        /*081c*/ 	.word	0xffffffff


	//   ....[247]....
        /*0820*/ 	.word	0xffffffff


	//   ....[248]....
        /*0824*/ 	.word	0xffffffff


	//   ....[249]....
        /*0828*/ 	.word	0xffffffff


	//   ....[250]....
        /*082c*/ 	.word	0xffffffff


	//   ....[251]....
        /*0830*/ 	.word	0xffffffff


	//   ....[252]....
        /*0834*/ 	.word	0xffffffff


	//   ....[253]....
        /*0838*/ 	.word	0xffffffff


	//   ....[254]....
        /*083c*/ 	.word	0xffffffff


	//   ....[255]....
        /*0840*/ 	.word	0xffffffff


	//   ....[0]....
        /*0844*/ 	.word	0xffffffff


	//   ....[1]....
        /*0848*/ 	.word	0xffffffff


	//   ....[2]....
        /*084c*/ 	.word	0xffffffff


	//   ....[3]....
        /*0850*/ 	.word	0xffffffff


	//   ....[4]....
        /*0854*/ 	.word	0xffffffff


	//   ....[5]....
        /*0858*/ 	.word	0xffffffff


	//   ....[6]....
        /*085c*/ 	.word	0xffffffff


	//   ....[7]....
        /*0860*/ 	.word	0xffffffff


	//   ....[8]....
        /*0864*/ 	.word	0xffffffff


	//   ....[9]....
        /*0868*/ 	.word	0xffffffff


	//   ....[10]....
        /*086c*/ 	.word	0xffffffff


	//   ....[11]....
        /*0870*/ 	.word	0xffffffff


	//   ....[12]....
        /*0874*/ 	.word	0xffffffff


	//   ....[13]....
        /*0878*/ 	.word	0xffffffff


	//   ....[14]....
        /*087c*/ 	.word	0xffffffff


	//   ....[15]....
        /*0880*/ 	.word	0xffffffff


	//   ....[16]....
        /*0884*/ 	.word	0xffffffff


	//   ....[17]....
        /*0888*/ 	.word	0xffffffff


	//   ....[18]....
        /*088c*/ 	.word	0xffffffff


	//   ....[19]....
        /*0890*/ 	.word	0xffffffff


	//   ....[20]....
        /*0894*/ 	.word	0xffffffff


	//   ....[21]....
        /*0898*/ 	.word	0xffffffff


	//   ....[22]....
        /*089c*/ 	.word	0xffffffff


	//   ....[23]....
        /*08a0*/ 	.word	0xffffffff


	//   ....[24]....
        /*08a4*/ 	.word	0xffffffff


	//   ....[25]....
        /*08a8*/ 	.word	0xffffffff


	//   ....[26]....
        /*08ac*/ 	.word	0xffffffff


	//   ....[27]....
        /*08b0*/ 	.word	0xffffffff


	//   ....[28]....
        /*08b4*/ 	.word	0xffffffff


	//   ....[29]....
        /*08b8*/ 	.word	0xffffffff


	//   ....[30]....
        /*08bc*/ 	.word	0xffffffff


	//   ....[31]....
        /*08c0*/ 	.word	0xffffffff


	//   ....[32]....
        /*08c4*/ 	.word	0xffffffff


	//   ....[33]....
        /*08c8*/ 	.word	0xffffffff


	//   ....[34]....
        /*08cc*/ 	.word	0xffffffff


	//   ....[35]....
        /*08d0*/ 	.word	0xffffffff


	//   ....[36]....
        /*08d4*/ 	.word	0xffffffff


	//   ....[37]....
        /*08d8*/ 	.word	0xffffffff


	//   ....[38]....
        /*08dc*/ 	.word	0xffffffff


	//   ....[39]....
        /*08e0*/ 	.word	0xffffffff


	//   ....[40]....
        /*08e4*/ 	.word	0xffffffff


	//   ....[41]....
        /*08e8*/ 	.word	0xffffffff


	//   ....[42]....
        /*08ec*/ 	.word	0xffffffff


	//   ....[43]....
        /*08f0*/ 	.word	0xffffffff


	//   ....[44]....
        /*08f4*/ 	.word	0xffffffff


	//   ....[45]....
        /*08f8*/ 	.word	0xffffffff


	//   ....[46]....
        /*08fc*/ 	.word	0xffffffff


	//   ....[47]....
        /*0900*/ 	.word	0xffffffff


	//   ....[48]....
        /*0904*/ 	.word	0xffffffff


	//   ....[49]....
        /*0908*/ 	.word	0xffffffff


	//   ....[50]....
        /*090c*/ 	.word	0xffffffff


	//   ....[51]....
        /*0910*/ 	.word	0xffffffff


	//   ....[52]....
        /*0914*/ 	.word	0xffffffff


	//   ....[53]....
        /*0918*/ 	.word	0xffffffff


	//   ....[54]....
        /*091c*/ 	.word	0xffffffff


	//   ....[55]....
        /*0920*/ 	.word	0xffffffff


	//   ....[56]....
        /*0924*/ 	.word	0xffffffff


	//   ....[57]....
        /*0928*/ 	.word	0xffffffff


	//   ....[58]....
        /*092c*/ 	.word	0xffffffff


	//   ....[59]....
        /*0930*/ 	.word	0xffffffff


	//   ....[60]....
        /*0934*/ 	.word	0xffffffff


	//   ....[61]....
        /*0938*/ 	.word	0xffffffff


	//   ....[62]....
        /*093c*/ 	.word	0xffffffff


	//   ....[63]....
        /*0940*/ 	.word	0xffffffff


	//   ....[64]....
        /*0944*/ 	.word	0xffffffff


	//   ....[65]....
        /*0948*/ 	.word	0xffffffff


	//   ....[66]....
        /*094c*/ 	.word	0xffffffff


	//   ....[67]....
        /*0950*/ 	.word	0xffffffff


	//   ....[68]....
        /*0954*/ 	.word	0xffffffff


	//   ....[69]....
        /*0958*/ 	.word	0xffffffff


	//   ....[70]....
        /*095c*/ 	.word	0xffffffff


	//----- nvinfo : EIATTR_COOP_GROUP_INSTR_OFFSETS
	.align		4
.L_404:
        /*0960*/ 	.byte	0x04, 0x28
        /*0962*/ 	.short	(.L_406 - .L_405)


	//   ....[0]....
.L_405:
        /*0964*/ 	.word	0x00000050


	//   ....[1]....
        /*0968*/ 	.word	0x00001370


	//   ....[2]....
        /*096c*/ 	.word	0x00001390


	//   ....[3]....
        /*0970*/ 	.word	0x000014e0


	//   ....[4]....
        /*0974*/ 	.word	0x000014f0


	//   ....[5]....
        /*0978*/ 	.word	0x000015d0


	//   ....[6]....
        /*097c*/ 	.word	0x000015f0


	//   ....[7]....
        /*0980*/ 	.word	0x000016d0


	//   ....[8]....
        /*0984*/ 	.word	0x000016e0


	//   ....[9]....
        /*0988*/ 	.word	0x000017c0


	//   ....[10]....
        /*098c*/ 	.word	0x000017e0


	//   ....[11]....
        /*0990*/ 	.word	0x000018c0


	//   ....[12]....
        /*0994*/ 	.word	0x000018d0


	//   ....[13]....
        /*0998*/ 	.word	0x000019b0


	//   ....[14]....
        /*099c*/ 	.word	0x000019d0


	//   ....[15]....
        /*09a0*/ 	.word	0x00001ab0


	//   ....[16]....
        /*09a4*/ 	.word	0x00001ac0


	//   ....[17]....
        /*09a8*/ 	.word	0x00001f20


	//   ....[18]....
        /*09ac*/ 	.word	0x00001f40


	//   ....[19]....
        /*09b0*/ 	.word	0x00001f60


	//   ....[20]....
        /*09b4*/ 	.word	0x00001f70


	//   ....[21]....
        /*09b8*/ 	.word	0x00001f80


	//   ....[22]....
        /*09bc*/ 	.word	0x00001fa0


	//   ....[23]....
        /*09c0*/ 	.word	0x00001fc0


	//   ....[24]....
        /*09c4*/ 	.word	0x00001fe0


	//   ....[25]....
        /*09c8*/ 	.word	0x00002000


	//   ....[26]....
        /*09cc*/ 	.word	0x00002050


	//   ....[27]....
        /*09d0*/ 	.word	0x00002070


	//   ....[28]....
        /*09d4*/ 	.word	0x00002090


	//   ....[29]....
        /*09d8*/ 	.word	0x000020c0


	//   ....[30]....
        /*09dc*/ 	.word	0x000020d0


	//   ....[31]....
        /*09e0*/ 	.word	0x00002530


	//   ....[32]....
        /*09e4*/ 	.word	0x00002550


	//   ....[33]....
        /*09e8*/ 	.word	0x000025c0


	//   ....[34]....
        /*09ec*/ 	.word	0x00002630


	//   ....[35]....
        /*09f0*/ 	.word	0x00002650


	//   ....[36]....
        /*09f4*/ 	.word	0x00002670


	//   ....[37]....
        /*09f8*/ 	.word	0x00002680


	//   ....[38]....
        /*09fc*/ 	.word	0x000026b0


	//   ....[39]....
        /*0a00*/ 	.word	0x000026c0


	//   ....[40]....
        /*0a04*/ 	.word	0x000026d0


	//   ....[41]....
        /*0a08*/ 	.word	0x000026e0


	//   ....[42]....
        /*0a0c*/ 	.word	0x00002700


	//   ....[43]....
        /*0a10*/ 	.word	0x00002730


	//   ....[44]....
        /*0a14*/ 	.word	0x00002770


	//   ....[45]....
        /*0a18*/ 	.word	0x00003330


	//   ....[46]....
        /*0a1c*/ 	.word	0x00003350


	//   ....[47]....
        /*0a20*/ 	.word	0x00003360


	//   ....[48]....
        /*0a24*/ 	.word	0x00003370


	//   ....[49]....
        /*0a28*/ 	.word	0x00003380


	//   ....[50]....
        /*0a2c*/ 	.word	0x00003390


	//   ....[51]....
        /*0a30*/ 	.word	0x000033a0


	//   ....[52]....
        /*0a34*/ 	.word	0x000033b0


	//   ....[53]....
        /*0a38*/ 	.word	0x000033d0


	//   ....[54]....
        /*0a3c*/ 	.word	0x00003400


	//   ....[55]....
        /*0a40*/ 	.word	0x00003420


	//   ....[56]....
        /*0a44*/ 	.word	0x00003440


	//   ....[57]....
        /*0a48*/ 	.word	0x000034b0


	//   ....[58]....
        /*0a4c*/ 	.word	0x000034d0


	//   ....[59]....
        /*0a50*/ 	.word	0x00003670


	//   ....[60]....
        /*0a54*/ 	.word	0x00003a30


	//   ....[61]....
        /*0a58*/ 	.word	0x00003a40


	//   ....[62]....
        /*0a5c*/ 	.word	0x00003a50


	//   ....[63]....
        /*0a60*/ 	.word	0x00004bd0


	//   ....[64]....
        /*0a64*/ 	.word	0x00004c00


	//   ....[65]....
        /*0a68*/ 	.word	0x00004c20


	//   ....[66]....
        /*0a6c*/ 	.word	0x00004c30


	//   ....[67]....
        /*0a70*/ 	.word	0x00004c60


	//   ....[68]....
        /*0a74*/ 	.word	0x00004c80


	//   ....[69]....
        /*0a78*/ 	.word	0x00004ca0


	//   ....[70]....
        /*0a7c*/ 	.word	0x00004cb0


	//   ....[71]....
        /*0a80*/ 	.word	0x00007900


	//   ....[72]....
        /*0a84*/ 	.word	0x00007920


	//   ....[73]....
        /*0a88*/ 	.word	0x00007930


	//   ....[74]....
        /*0a8c*/ 	.word	0x00007940


	//   ....[75]....
        /*0a90*/ 	.word	0x00007950


	//   ....[76]....
        /*0a94*/ 	.word	0x00007960


	//   ....[77]....
        /*0a98*/ 	.word	0x00007970


	//   ....[78]....
        /*0a9c*/ 	.word	0x00007980


	//   ....[79]....
        /*0aa0*/ 	.word	0x00007990


	//   ....[80]....
        /*0aa4*/ 	.word	0x000079a0


	//   ....[81]....
        /*0aa8*/ 	.word	0x000079b0


	//   ....[82]....
        /*0aac*/ 	.word	0x000079c0


	//   ....[83]....
        /*0ab0*/ 	.word	0x000079d0


	//   ....[84]....
        /*0ab4*/ 	.word	0x000079e0


	//   ....[85]....
        /*0ab8*/ 	.word	0x00008660


	//   ....[86]....
        /*0abc*/ 	.word	0x00008680


	//   ....[87]....
        /*0ac0*/ 	.word	0x000086e0


	//   ....[88]....
        /*0ac4*/ 	.word	0x000086f0


	//   ....[89]....
        /*0ac8*/ 	.word	0x00008730


	//   ....[90]....
        /*0acc*/ 	.word	0x00008740


	//   ....[91]....
        /*0ad0*/ 	.word	0x00008780


	//   ....[92]....
        /*0ad4*/ 	.word	0x00008790


	//   ....[93]....
        /*0ad8*/ 	.word	0x000087d0


	//   ....[94]....
        /*0adc*/ 	.word	0x000087e0


	//   ....[95]....
        /*0ae0*/ 	.word	0x00008820


	//   ....[96]....
        /*0ae4*/ 	.word	0x00008830


	//   ....[97]....
        /*0ae8*/ 	.word	0x00008840


	//   ....[98]....
        /*0aec*/ 	.word	0x00008850


	//   ....[99]....
        /*0af0*/ 	.word	0x000089d0


	//   ....[100]....
        /*0af4*/ 	.word	0x00008d90


	//   ....[101]....
        /*0af8*/ 	.word	0x00008dc0


	//   ....[102]....
        /*0afc*/ 	.word	0x00008df0


	//   ....[103]....
        /*0b00*/ 	.word	0x00009c90


	//   ....[104]....
        /*0b04*/ 	.word	0x00009dc0


	//   ....[105]....
        /*0b08*/ 	.word	0x00009ea0


	//   ....[106]....
        /*0b0c*/ 	.word	0x00009ef0


	//   ....[107]....
        /*0b10*/ 	.word	0x00009fb0


	//   ....[108]....
        /*0b14*/ 	.word	0x00009ff0


	//   ....[109]....
        /*0b18*/ 	.word	0x0000a010


	//   ....[110]....
        /*0b1c*/ 	.word	0x0000a030


	//   ....[111]....
        /*0b20*/ 	.word	0x0000ceb0


	//   ....[112]....
        /*0b24*/ 	.word	0x0000ced0


	//   ....[113]....
        /*0b28*/ 	.word	0x0000cf00


	//   ....[114]....
        /*0b2c*/ 	.word	0x0000cf20


	//   ....[115]....
        /*0b30*/ 	.word	0x0000cf40


	//   ....[116]....
        /*0b34*/ 	.word	0x0000cf60


	//   ....[117]....
        /*0b38*/ 	.word	0x0000cf80


	//   ....[118]....
        /*0b3c*/ 	.word	0x0000cfa0


	//   ....[119]....
        /*0b40*/ 	.word	0x0000cfc0


	//   ....[120]....
        /*0b44*/ 	.word	0x0000cfe0


	//   ....[121]....
        /*0b48*/ 	.word	0x0000d000


	//   ....[122]....
        /*0b4c*/ 	.word	0x0000d020


	//   ....[123]....
        /*0b50*/ 	.word	0x0000d040


	//   ....[124]....
        /*0b54*/ 	.word	0x0000d1e0


	//   ....[125]....
        /*0b58*/ 	.word	0x0000dbb0


	//   ....[126]....
        /*0b5c*/ 	.word	0x0000dbd0


	//   ....[127]....
        /*0b60*/ 	.word	0x0000dc30


	//   ....[128]....
        /*0b64*/ 	.word	0x0000dc40


	//   ....[129]....
        /*0b68*/ 	.word	0x0000dc80


	//   ....[130]....
        /*0b6c*/ 	.word	0x0000dc90


	//   ....[131]....
        /*0b70*/ 	.word	0x0000dcd0


	//   ....[132]....
        /*0b74*/ 	.word	0x0000dce0


	//   ....[133]....
        /*0b78*/ 	.word	0x0000dd20


	//   ....[134]....
        /*0b7c*/ 	.word	0x0000dd30


	//   ....[135]....
        /*0b80*/ 	.word	0x0000dd70


	//   ....[136]....
        /*0b84*/ 	.word	0x0000dd80


	//   ....[137]....
        /*0b88*/ 	.word	0x0000dd90


	//   ....[138]....
        /*0b8c*/ 	.word	0x0000dda0


	//   ....[139]....
        /*0b90*/ 	.word	0x0000e570


	//   ....[140]....
        /*0b94*/ 	.word	0x0000e580


	//   ....[141]....
        /*0b98*/ 	.word	0x0000e5b0


	//   ....[142]....
        /*0b9c*/ 	.word	0x0000e5c0


	//   ....[143]....
        /*0ba0*/ 	.word	0x0000e5d0


	//   ....[144]....
        /*0ba4*/ 	.word	0x0000e600


	//   ....[145]....
        /*0ba8*/ 	.word	0x0000e620


	//   ....[146]....
        /*0bac*/ 	.word	0x0000e650


	//   ....[147]....
        /*0bb0*/ 	.word	0x000112e0


	//   ....[148]....
        /*0bb4*/ 	.word	0x00011350


	//   ....[149]....
        /*0bb8*/ 	.word	0x00011360


	//   ....[150]....
        /*0bbc*/ 	.word	0x00011370


	//   ....[151]....
        /*0bc0*/ 	.word	0x000113a0


	//   ....[152]....
        /*0bc4*/ 	.word	0x000113c0


	//   ....[153]....
        /*0bc8*/ 	.word	0x000113d0


	//   ....[154]....
        /*0bcc*/ 	.word	0x000113e0


	//   ....[155]....
        /*0bd0*/ 	.word	0x00012150


	//   ....[156]....
        /*0bd4*/ 	.word	0x00012580


	//   ....[157]....
        /*0bd8*/ 	.word	0x000125a0


	//   ....[158]....
        /*0bdc*/ 	.word	0x000125b0


	//   ....[159]....
        /*0be0*/ 	.word	0x000125c0


	//   ....[160]....
        /*0be4*/ 	.word	0x000125d0


	//   ....[161]....
        /*0be8*/ 	.word	0x000125e0


	//   ....[162]....
        /*0bec*/ 	.word	0x000125f0


	//   ....[163]....
        /*0bf0*/ 	.word	0x00012600


	//   ....[164]....
        /*0bf4*/ 	.word	0x00012770


	//   ....[165]....
        /*0bf8*/ 	.word	0x000127a0


	//   ....[166]....
        /*0bfc*/ 	.word	0x000127b0


	//   ....[167]....
        /*0c00*/ 	.word	0x000127c0


	//   ....[168]....
        /*0c04*/ 	.word	0x000127e0


	//   ....[169]....
        /*0c08*/ 	.word	0x00012800


	//   ....[170]....
        /*0c0c*/ 	.word	0x00012890


	//   ....[171]....
        /*0c10*/ 	.word	0x000128c0


	//   ....[172]....
        /*0c14*/ 	.word	0x00012950


	//   ....[173]....
        /*0c18*/ 	.word	0x00012980


	//   ....[174]....
        /*0c1c*/ 	.word	0x00012990


	//   ....[175]....
        /*0c20*/ 	.word	0x000129a0


	//   ....[176]....
        /*0c24*/ 	.word	0x000129b0


	//   ....[177]....
        /*0c28*/ 	.word	0x000129c0


	//   ....[178]....
        /*0c2c*/ 	.word	0x00012b10


	//   ....[179]....
        /*0c30*/ 	.word	0x00012b20


	//   ....[180]....
        /*0c34*/ 	.word	0x00013020


	//   ....[181]....
        /*0c38*/ 	.word	0x00013040


	//   ....[182]....
        /*0c3c*/ 	.word	0x00013130


	//   ....[183]....
        /*0c40*/ 	.word	0x00013140


	//   ....[184]....
        /*0c44*/ 	.word	0x000131c0


	//   ....[185]....
        /*0c48*/ 	.word	0x000131e0


	//   ....[186]....
        /*0c4c*/ 	.word	0x00013260


	//   ....[187]....
        /*0c50*/ 	.word	0x00013270


	//   ....[188]....
        /*0c54*/ 	.word	0x000132f0


	//   ....[189]....
        /*0c58*/ 	.word	0x00013310


	//   ....[190]....
        /*0c5c*/ 	.word	0x00013390


	//   ....[191]....
        /*0c60*/ 	.word	0x000133a0


	//   ....[192]....
        /*0c64*/ 	.word	0x00013420


	//   ....[193]....
        /*0c68*/ 	.word	0x00013440


	//   ....[194]....
        /*0c6c*/ 	.word	0x000134c0


	//   ....[195]....
        /*0c70*/ 	.word	0x000134d0


	//   ....[196]....
        /*0c74*/ 	.word	0x000135e0


	//   ....[197]....
        /*0c78*/ 	.word	0x000136d0


	//   ....[198]....
        /*0c7c*/ 	.word	0x00013740


	//   ....[199]....
        /*0c80*/ 	.word	0x000137b0


	//   ....[200]....
        /*0c84*/ 	.word	0x00013810


	//   ....[201]....
        /*0c88*/ 	.word	0x00013880


	//   ....[202]....
        /*0c8c*/ 	.word	0x000138f0


	//   ....[203]....
        /*0c90*/ 	.word	0x00013960


	//   ....[204]....
        /*0c94*/ 	.word	0x000139c0


	//   ....[205]....
        /*0c98*/ 	.word	0x00013a30


	//   ....[206]....
        /*0c9c*/ 	.word	0x00013aa0


	//   ....[207]....
        /*0ca0*/ 	.word	0x00013b10


	//   ....[208]....
        /*0ca4*/ 	.word	0x00013b70


	//   ....[209]....
        /*0ca8*/ 	.word	0x00013be0


	//   ....[210]....
        /*0cac*/ 	.word	0x00013c50


	//   ....[211]....
        /*0cb0*/ 	.word	0x00013cc0


	//   ....[212]....
        /*0cb4*/ 	.word	0x00013d20


	//   ....[213]....
        /*0cb8*/ 	.word	0x00013d90


	//   ....[214]....
        /*0cbc*/ 	.word	0x00013e00


	//   ....[215]....
        /*0cc0*/ 	.word	0x00013eb0


	//   ....[216]....
        /*0cc4*/ 	.word	0x00013f10


	//   ....[217]....
        /*0cc8*/ 	.word	0x00013fc0


	//   ....[218]....
        /*0ccc*/ 	.word	0x00014020


	//   ....[219]....
        /*0cd0*/ 	.word	0x000140d0


	//   ....[220]....
        /*0cd4*/ 	.word	0x00014130


	//   ....[221]....
        /*0cd8*/ 	.word	0x000141e0


	//   ....[222]....
        /*0cdc*/ 	.word	0x00014240


	//   ....[223]....
        /*0ce0*/ 	.word	0x000142f0


	//   ....[224]....
        /*0ce4*/ 	.word	0x00014350


	//   ....[225]....
        /*0ce8*/ 	.word	0x00014400


	//   ....[226]....
        /*0cec*/ 	.word	0x00014460


	//   ....[227]....
        /*0cf0*/ 	.word	0x000144d0


	//   ....[228]....
        /*0cf4*/ 	.word	0x00014540


	//   ....[229]....
        /*0cf8*/ 	.word	0x00014930


	//   ....[230]....
        /*0cfc*/ 	.word	0x00014d20


	//   ....[231]....
        /*0d00*/ 	.word	0x000157c0


	//   ....[232]....
        /*0d04*/ 	.word	0x00015810


	//   ....[233]....
        /*0d08*/ 	.word	0x00015860


	//   ....[234]....
        /*0d0c*/ 	.word	0x000158b0


	//   ....[235]....
        /*0d10*/ 	.word	0x00015900


	//   ....[236]....
        /*0d14*/ 	.word	0x00015950


	//   ....[237]....
        /*0d18*/ 	.word	0x000159a0


	//   ....[238]....
        /*0d1c*/ 	.word	0x000159f0


	//   ....[239]....
        /*0d20*/ 	.word	0x00015a60


	//   ....[240]....
        /*0d24*/ 	.word	0x00015ad0


	//   ....[241]....
        /*0d28*/ 	.word	0x00015b80


	//   ....[242]....
        /*0d2c*/ 	.word	0x00015be0


	//   ....[243]....
        /*0d30*/ 	.word	0x00015c90


	//   ....[244]....
        /*0d34*/ 	.word	0x00015cf0


	//   ....[245]....
        /*0d38*/ 	.word	0x00015da0


	//   ....[246]....
        /*0d3c*/ 	.word	0x00015e00


	//   ....[247]....
        /*0d40*/ 	.word	0x00015eb0


	//   ....[248]....
        /*0d44*/ 	.word	0x00015f10


	//   ....[249]....
        /*0d48*/ 	.word	0x00015fc0


	//   ....[250]....
        /*0d4c*/ 	.word	0x00016020


	//   ....[251]....
        /*0d50*/ 	.word	0x000160d0


	//   ....[252]....
        /*0d54*/ 	.word	0x00016130


	//   ....[253]....
        /*0d58*/ 	.word	0x000161a0


	//   ....[254]....
        /*0d5c*/ 	.word	0x00016210


	//   ....[255]....
        /*0d60*/ 	.word	0x000162c0


	//   ....[0]....
        /*0d64*/ 	.word	0x00016320


	//   ....[1]....
        /*0d68*/ 	.word	0x000163d0


	//   ....[2]....
        /*0d6c*/ 	.word	0x00016430


	//   ....[3]....
        /*0d70*/ 	.word	0x000164e0


	//   ....[4]....
        /*0d74*/ 	.word	0x00016540


	//   ....[5]....
        /*0d78*/ 	.word	0x000165f0


	//   ....[6]....
        /*0d7c*/ 	.word	0x00016650


	//   ....[7]....
        /*0d80*/ 	.word	0x00016700


	//   ....[8]....
        /*0d84*/ 	.word	0x00016760


	//   ....[9]....
        /*0d88*/ 	.word	0x00016810


	//   ....[10]....
        /*0d8c*/ 	.word	0x00016870


	//   ....[11]....
        /*0d90*/ 	.word	0x000168e0


	//   ....[12]....
        /*0d94*/ 	.word	0x00016950


	//   ....[13]....
        /*0d98*/ 	.word	0x00016d30


	//   ....[14]....
        /*0d9c*/ 	.word	0x00017110


	//   ....[15]....
        /*0da0*/ 	.word	0x00017bd0


	//   ....[16]....
        /*0da4*/ 	.word	0x00017c10


	//   ....[17]....
        /*0da8*/ 	.word	0x00017c60


	//   ....[18]....
        /*0dac*/ 	.word	0x00017ca0


	//   ....[19]....
        /*0db0*/ 	.word	0x00017cf0


	//   ....[20]....
        /*0db4*/ 	.word	0x00017d30


	//   ....[21]....
        /*0db8*/ 	.word	0x00017d80


	//   ....[22]....
        /*0dbc*/ 	.word	0x00017dc0


	//   ....[23]....
        /*0dc0*/ 	.word	0x00017e20


	//   ....[24]....
        /*0dc4*/ 	.word	0x00017e90


	//   ....[25]....
        /*0dc8*/ 	.word	0x00017f00


	//   ....[26]....
        /*0dcc*/ 	.word	0x00017fb0


	//   ....[27]....
        /*0dd0*/ 	.word	0x00018010


	//   ....[28]....
        /*0dd4*/ 	.word	0x000180c0


	//   ....[29]....
        /*0dd8*/ 	.word	0x00018120


	//   ....[30]....
        /*0ddc*/ 	.word	0x000181d0


	//   ....[31]....
        /*0de0*/ 	.word	0x00018230


	//   ....[32]....
        /*0de4*/ 	.word	0x000182e0


	//   ....[33]....
        /*0de8*/ 	.word	0x00018340


	//   ....[34]....
        /*0dec*/ 	.word	0x000183f0


	//   ....[35]....
        /*0df0*/ 	.word	0x00018450


	//   ....[36]....
        /*0df4*/ 	.word	0x00018500


	//   ....[37]....
        /*0df8*/ 	.word	0x00018560


	//   ....[38]....
        /*0dfc*/ 	.word	0x000185b0


	//   ....[39]....
        /*0e00*/ 	.word	0x000185f0


	//   ....[40]....
        /*0e04*/ 	.word	0x00018640


	//   ....[41]....
        /*0e08*/ 	.word	0x00018680


	//   ....[42]....
        /*0e0c*/ 	.word	0x000186d0


	//   ....[43]....
        /*0e10*/ 	.word	0x00018710


	//   ....[44]....
        /*0e14*/ 	.word	0x00018760


	//   ....[45]....
        /*0e18*/ 	.word	0x000187a0


	//   ....[46]....
        /*0e1c*/ 	.word	0x000187f0


	//   ....[47]....
        /*0e20*/ 	.word	0x00018850


	//   ....[48]....
        /*0e24*/ 	.word	0x000188a0


	//   ....[49]....
        /*0e28*/ 	.word	0x00018900


	//   ....[50]....
        /*0e2c*/ 	.word	0x00018950


	//   ....[51]....
        /*0e30*/ 	.word	0x000189b0


	//   ....[52]....
        /*0e34*/ 	.word	0x00018a00


	//   ....[53]....
        /*0e38*/ 	.word	0x00018a60


	//   ....[54]....
        /*0e3c*/ 	.word	0x00018ad0


	//   ....[55]....
        /*0e40*/ 	.word	0x00018b40


	//   ....[56]....
        /*0e44*/ 	.word	0x00018bb0


	//   ....[57]....
        /*0e48*/ 	.word	0x00018c10


	//   ....[58]....
        /*0e4c*/ 	.word	0x00018c80


	//   ....[59]....
        /*0e50*/ 	.word	0x00018cf0


	//   ....[60]....
        /*0e54*/ 	.word	0x00018d60


	//   ....[61]....
        /*0e58*/ 	.word	0x00018dc0


	//   ....[62]....
        /*0e5c*/ 	.word	0x00018e30


	//   ....[63]....
        /*0e60*/ 	.word	0x00018ea0


	//   ....[64]....
        /*0e64*/ 	.word	0x00018f10


	//   ....[65]....
        /*0e68*/ 	.word	0x00018f70


	//   ....[66]....
        /*0e6c*/ 	.word	0x00018fe0


	//   ....[67]....
        /*0e70*/ 	.word	0x00019050


	//   ....[68]....
        /*0e74*/ 	.word	0x000190c0


	//   ....[69]....
        /*0e78*/ 	.word	0x00019120


	//   ....[70]....
        /*0e7c*/ 	.word	0x00019190


	//----- nvinfo : EIATTR_EXIT_INSTR_OFFSETS
	.align		4
.L_406:
        /*0e80*/ 	.byte	0x04, 0x1c
        /*0e82*/ 	.short	(.L_408 - .L_407)


	//   ....[0]....
.L_407:
        /*0e84*/ 	.word	0x000000a0


	//   ....[1]....
        /*0e88*/ 	.word	0x00013680


	//----- nvinfo : EIATTR_MAX_THREADS
	.align		4
.L_408:
        /*0e8c*/ 	.byte	0x04, 0x05
        /*0e8e*/ 	.short	(.L_410 - .L_409)
.L_409:
        /*0e90*/ 	.word	0x00000080
        /*0e94*/ 	.word	0x00000001
        /*0e98*/ 	.word	0x00000001


	//----- nvinfo : EIATTR_CRS_STACK_SIZE
	.align		4
.L_410:
        /*0e9c*/ 	.byte	0x04, 0x1e
        /*0e9e*/ 	.short	(.L_412 - .L_411)
.L_411:
        /*0ea0*/ 	.word	0x00000000
.L_412:


//--------------------- .nv.info._ZN7cutlass13device_kernelIN5flash19enable_sm80_to_sm89INS1_16FlashAttnFwdSm80INS1_25CollectiveMainloopFwdSm80ILi4ELi1ELb0EN4cute5tupleIJNS5_1CILi128EEENS7_ILi112EEENS7_ILi64EEEEEELi64ENS_10bfloat16_tEfNS_4arch4Sm80ELb1ELb0ELb0ELb1ELb1ELb0ELb1ELb0EEENS1_21CollectiveEpilogueFwdINS6_IJS8_SA_S9_EEENS6_IJNS7_ILi1EEESI_SI_EEESC_SE_Li128ELb1ELb1ELb0ELb0EEENS1_19SingleTileSchedulerILb1ELb0ELb1ELi128EEEEEEEEEvNT_6ParamsE --------------------------
	.section	.nv.info._ZN7cutlass13device_kernelIN5flash19enable_sm80_to_sm89INS1_16FlashAttnFwdSm80INS1_25CollectiveMainloopFwdSm80ILi4ELi1ELb0EN4cute5tupleIJNS5_1CILi128EEENS7_ILi112EEENS7_ILi64EEEEEELi64ENS_10bfloat16_tEfNS_4arch4Sm80ELb1ELb0ELb0ELb1ELb1ELb0ELb1ELb0EEENS1_21CollectiveEpilogueFwdINS6_IJS8_SA_S9_EEENS6_IJNS7_ILi1EEESI_SI_EEESC_SE_Li128ELb1ELb1ELb0ELb0EEENS1_19SingleTileSchedulerILb1ELb0ELb1ELi128EEEEEEEEEvNT_6ParamsE,"",@"SHT_CUDA_INFO"
	.sectionflags	@""
	.align	4


	//----- nvinfo : EIATTR_CUDA_API_VERSION
	.align		4
        /*0000*/ 	.byte	0x04, 0x37
        /*0002*/ 	.short	(.L_414 - .L_413)
.L_413:
        /*0004*/ 	.word	0x00000082


	//----- nvinfo : EIATTR_SW2861232_WAR
	.align		4
.L_414:
        /*0008*/ 	.byte	0x01, 0x35
	.zero		2


	//----- nvinfo : EIATTR_PARAM_CBANK
	.align		4
        /*000c*/ 	.byte	0x04, 0x0a
        /*000e*/ 	.short	(.L_416 - .L_415)
	.align		4
.L_415:
        /*0010*/ 	.word	index@(.nv.constant0._ZN7cutlass13device_kernelIN5flash19enable_sm80_to_sm89INS1_16FlashAttnFwdSm80INS1_25CollectiveMainloopFwdSm80ILi4ELi1ELb0EN4cute5tupleIJNS5_1CILi128EEENS7_ILi112EEENS7_ILi64EEEEEELi64ENS_10bfloat16_tEfNS_4arch4Sm80ELb1ELb0ELb0ELb1ELb1ELb0ELb1ELb0EEENS1_21CollectiveEpilogueFwdINS6_IJS8_SA_S9_EEENS6_IJNS7_ILi1EEESI_SI_EEESC_SE_Li128ELb1ELb1ELb0ELb0EEENS1_19SingleTileSchedulerILb1ELb0ELb1ELi128EEEEEEEEEvNT_6ParamsE)
        /*0014*/ 	.short	0x0160
        /*0016*/ 	.short	0x0418


	//----- nvinfo : EIATTR_CBANK_PARAM_SIZE
	.align		4
.L_416:
        /*0018*/ 	.byte	0x03, 0x19
        /*001a*/ 	.short	0x0418


	//----- nvinfo : EIATTR_KPARAM_INFO
	.align		4
        /*001c*/ 	.byte	0x04, 0x17
        /*001e*/ 	.short	(.L_418 - .L_417)
.L_417:
        /*0020*/ 	.word	0x00000000
        /*0024*/ 	.short	0x0000
        /*0026*/ 	.short	0x0000
        /*0028*/ 	.byte	0x00, 0xf0, 0x61, 0x10


	//----- nvinfo : EIATTR_MAXREG_COUNT
	.align		4
.L_418:
        /*002c*/ 	.byte	0x03, 0x1b
        /*002e*/ 	.short	0x00ff


	//----- nvinfo : EIATTR_NUM_BARRIERS
	.align		4
        /*0030*/ 	.byte	0x02, 0x4c
        /*0032*/ 	.byte	0x02
	.zero		1


	//----- nvinfo : EIATTR_ANNOTATIONS
	.align		4
        /*0034*/ 	.byte	0x04, 0x55
        /*0036*/ 	.short	(.L_420 - .L_419)


	//   ....[0]....
.L_419:
        /* <DEDUP_REMOVED lines=38> */


	//----- nvinfo : EIATTR_MERCURY_ISA_VERSION
	.align		4
.L_420:
        /*0288*/ 	.byte	0x03, 0x5f
        /*028a*/ 	.short	0x0000


	//----- nvinfo : EIATTR_COOP_GROUP_MASK_REGIDS
	.align		4
        /*028c*/ 	.byte	0x04, 0x29
        /*028e*/ 	.short	(.L_422 - .L_421)


	//   ....[0]....
.L_421:
        /*0290*/ 	.word	0xffffffff


	//   ....[1]....
        /*0294*/ 	.word	0xffffffff


	//   ....[2]....
        /*0298*/ 	.word	0xffffffff


	//   ....[3]....
        /*029c*/ 	.word	0xffffffff


	//   ....[4]....
        /*02a0*/ 	.word	0xffffffff


	//   ....[5]....
        /*02a4*/ 	.word	0xffffffff


	//   ....[6]....
        /*02a8*/ 	.word	0xffffffff


	//   ....[7]....
        /*02ac*/ 	.word	0xffffffff


	//   ....[8]....
        /*02b0*/ 	.word	0xffffffff


	//   ....[9]....
        /*02b4*/ 	.word	0xffffffff


	//   ....[10]....
        /*02b8*/ 	.word	0xffffffff


	//   ....[11]....
        /*02bc*/ 	.word	0xffffffff


	//   ....[12]....
        /*02c0*/ 	.word	0xffffffff


	//   ....[13]....
        /*02c4*/ 	.word	0xffffffff


	//   ....[14]....
        /*02c8*/ 	.word	0xffffffff


	//   ....[15]....
        /*02cc*/ 	.word	0xffffffff


	//   ....[16]....
        /*02d0*/ 	.word	0xffffffff


	//   ....[17]....
        /*02d4*/ 	.word	0xffffffff


	//   ....[18]....
        /*02d8*/ 	.word	0xffffffff


	//   ....[19]....
        /*02dc*/ 	.word	0xffffffff


	//   ....[20]....
        /*02e0*/ 	.word	0xffffffff


	//   ....[21]....
        /*02e4*/ 	.word	0xffffffff


	//   ....[22]....
        /*02e8*/ 	.word	0xffffffff


	//   ....[23]....
        /*02ec*/ 	.word	0xffffffff


	//   ....[24]....
        /*02f0*/ 	.word	0xffffffff


	//   ....[25]....
        /*02f4*/ 	.word	0xffffffff


	//   ....[26]....
        /*02f8*/ 	.word	0xffffffff


	//   ....[27]....
        /*02fc*/ 	.word	0xffffffff


	//   ....[28]....
        /*0300*/ 	.word	0xffffffff


	//   ....[29]....
        /*0304*/ 	.word	0xffffffff


	//   ....[30]....
        /*0308*/ 	.word	0xffffffff


	//   ....[31]....
        /*030c*/ 	.word	0xffffffff


	//   ....[32]....
        /*0310*/ 	.word	0xffffffff


	//   ....[33]....
        /*0314*/ 	.word	0xffffffff


	//   ....[34]....
        /*0318*/ 	.word	0xffffffff


	//   ....[35]....
        /*031c*/ 	.word	0xffffffff


	//   ....[36]....
        /*0320*/ 	.word	0xffffffff


	//   ....[37]....
        /*0324*/ 	.word	0xffffffff


	//   ....[38]....
        /*0328*/ 	.word	0xffffffff


	//   ....[39]....
        /*032c*/ 	.word	0xffffffff


	//   ....[40]....
        /*0330*/ 	.word	0xffffffff


	//   ....[41]....
        /*0334*/ 	.word	0xffffffff


	//   ....[42]....
        /*0338*/ 	.word	0xffffffff


	//   ....[43]....
        /*033c*/ 	.word	0xffffffff


	//   ....[44]....
        /*0340*/ 	.word	0xffffffff


	//   ....[45]....
        /*0344*/ 	.word	0xffffffff


	//   ....[46]....
        /*0348*/ 	.word	0xffffffff


	//   ....[47]....
        /*034c*/ 	.word	0xffffffff


	//   ....[48]....
        /*0350*/ 	.word	0xffffffff


	//   ....[49]....
        /*0354*/ 	.word	0xffffffff


	//   ....[50]....
        /*0358*/ 	.word	0xffffffff


	//   ....[51]....
        /*035c*/ 	.word	0xffffffff


	//   ....[52]....
        /*0360*/ 	.word	0xffffffff


	//   ....[53]....
        /*0364*/ 	.word	0xffffffff


	//   ....[54]....
        /*0368*/ 	.word	0xffffffff


	//   ....[55]....
        /*036c*/ 	.word	0xffffffff


	//   ....[56]....
        /*0370*/ 	.word	0xffffffff


	//   ....[57]....
        /*0374*/ 	.word	0xffffffff


	//   ....[58]....
        /*0378*/ 	.word	0xffffffff


	//   ....[59]....
        /*037c*/ 	.word	0xffffffff


	//   ....[60]....
        /*0380*/ 	.word	0xffffffff


	//   ....[61]....
        /*0384*/ 	.word	0xffffffff


	//   ....[62]....
        /*0388*/ 	.word	0xffffffff


	//   ....[63]....
        /*038c*/ 	.word	0xffffffff


	//   ....[64]....
        /*0390*/ 	.word	0xffffffff


	//   ....[65]....
        /*0394*/ 	.word	0xffffffff


	//   ....[66]....
        /*0398*/ 	.word	0xffffffff


	//   ....[67]....
        /*039c*/ 	.word	0xffffffff


	//   ....[68]....
        /*03a0*/ 	.word	0xffffffff


	//   ....[69]....
        /*03a4*/ 	.word	0xffffffff


	//   ....[70]....
        /*03a8*/ 	.word	0xffffffff


	//   ....[71]....
        /*03ac*/ 	.word	0xffffffff


	//   ....[72]....
        /*03b0*/ 	.word	0xffffffff


	//   ....[73]....
        /*03b4*/ 	.word	0xffffffff


	//   ....[74]....
        /*03b8*/ 	.word	0xffffffff


	//   ....[75]....
        /*03bc*/ 	.word	0xffffffff


	//   ....[76]....
        /*03c0*/ 	.word	0xffffffff


	//   ....[77]....
        /*03c4*/ 	.word	0xffffffff


	//   ....[78]....
        /*03c8*/ 	.word	0xffffffff


	//   ....[79]....
        /*03cc*/ 	.word	0xffffffff


	//   ....[80]....
        /*03d0*/ 	.word	0xffffffff


	//   ....[81]....
        /*03d4*/ 	.word	0xffffffff


	//   ....[82]....
        /*03d8*/ 	.word	0xffffffff


	//   ....[83]....
        /*03dc*/ 	.word	0xffffffff


	//   ....[84]....
        /*03e0*/ 	.word	0xffffffff


	//   ....[85]....
        /*03e4*/ 	.word	0xffffffff


	//   ....[86]....
        /*03e8*/ 	.word	0xffffffff


	//   ....[87]....
        /*03ec*/ 	.word	0xffffffff


	//   ....[88]....
        /*03f0*/ 	.word	0xffffffff


	//   ....[89]....
        /*03f4*/ 	.word	0xffffffff


	//   ....[90]....
        /*03f8*/ 	.word	0xffffffff


	//   ....[91]....
        /*03fc*/ 	.word	0xffffffff


	//   ....[92]....
        /*0400*/ 	.word	0xffffffff


	//   ....[93]....
        /*0404*/ 	.word	0xffffffff


	//   ....[94]....
        /*0408*/ 	.word	0xffffffff


	//   ....[95]....
        /*040c*/ 	.word	0xffffffff


	//   ....[96]....
        /*0410*/ 	.word	0xffffffff


	//   ....[97]....
        /*0414*/ 	.word	0xffffffff


	//   ....[98]....
        /*0418*/ 	.word	0xffffffff


	//   ....[99]....
        /*041c*/ 	.word	0xffffffff


	//   ....[100]....
        /*0420*/ 	.word	0xffffffff


	//   ....[101]....
        /*0424*/ 	.word	0xffffffff


	//   ....[102]....
        /*0428*/ 	.word	0xffffffff


	//   ....[103]....
        /*042c*/ 	.word	0xffffffff


	//   ....[104]....
        /*0430*/ 	.word	0xffffffff


	//   ....[105]....
        /*0434*/ 	.word	0xffffffff


	//   ....[106]....
        /*0438*/ 	.word	0xffffffff


	//   ....[107]....
        /*043c*/ 	.word	0xffffffff


	//   ....[108]....
        /*0440*/ 	.word	0xffffffff


	//   ....[109]....
        /*0444*/ 	.word	0xffffffff


	//   ....[110]....
        /*0448*/ 	.word	0xffffffff


	//   ....[111]....
        /*044c*/ 	.word	0xffffffff


	//   ....[112]....
        /*0450*/ 	.word	0xffffffff


	//   ....[113]....
        /*0454*/ 	.word	0xffffffff


	//   ....[114]....
        /*0458*/ 	.word	0xffffffff


	//   ....[115]....
        /*045c*/ 	.word	0xffffffff


	//   ....[116]....
        /*0460*/ 	.word	0xffffffff


	//   ....[117]....
        /*0464*/ 	.word	0xffffffff


	//   ....[118]....
        /*0468*/ 	.word	0xffffffff


	//   ....[119]....
        /*046c*/ 	.word	0xffffffff


	//   ....[120]....
        /*0470*/ 	.word	0xffffffff


	//   ....[121]....
        /*0474*/ 	.word	0xffffffff


	//   ....[122]....
        /*0478*/ 	.word	0xffffffff


	//   ....[123]....
        /*047c*/ 	.word	0xffffffff


	//   ....[124]....
        /*0480*/ 	.word	0xffffffff


	//   ....[125]....
        /*0484*/ 	.word	0xffffffff


	//   ....[126]....
        /*0488*/ 	.word	0xffffffff


	//   ....[127]....
        /*048c*/ 	.word	0xffffffff


	//   ....[128]....
        /*0490*/ 	.word	0xffffffff


	//   ....[129]....
        /*0494*/ 	.word	0xffffffff


	//   ....[130]....
        /*0498*/ 	.word	0xffffffff


	//   ....[131]....
        /*049c*/ 	.word	0xffffffff


	//   ....[132]....
        /*04a0*/ 	.word	0xffffffff


	//   ....[133]....
        /*04a4*/ 	.word	0xffffffff


	//   ....[134]....
        /*04a8*/ 	.word	0xffffffff


	//   ....[135]....
        /*04ac*/ 	.word	0xffffffff


	//   ....[136]....
        /*04b0*/ 	.word	0xffffffff


	//   ....[137]....
        /*04b4*/ 	.word	0xffffffff


	//   ....[138]....
        /*04b8*/ 	.word	0xffffffff


	//   ....[139]....
        /*04bc*/ 	.word	0xffffffff


	//   ....[140]....
        /*04c0*/ 	.word	0xffffffff


	//   ....[141]....
        /*04c4*/ 	.word	0xffffffff


	//   ....[142]....
        /*04c8*/ 	.word	0xffffffff


	//   ....[143]....
        /*04cc*/ 	.word	0xffffffff


	//   ....[144]....
        /*04d0*/ 	.word	0xffffffff


	//   ....[145]....
        /*04d4*/ 	.word	0xffffffff


	//   ....[146]....
        /*04d8*/ 	.word	0xffffffff


	//   ....[147]....
        /*04dc*/ 	.word	0xffffffff


	//   ....[148]....
        /*04e0*/ 	.word	0xffffffff


	//   ....[149]....
        /*04e4*/ 	.word	0xffffffff


	//   ....[150]....
        /*04e8*/ 	.word	0xffffffff


	//   ....[151]....
        /*04ec*/ 	.word	0xffffffff


	//   ....[152]....
        /*04f0*/ 	.word	0xffffffff


	//   ....[153]....
        /*04f4*/ 	.word	0xffffffff


	//   ....[154]....
        /*04f8*/ 	.word	0xffffffff


	//   ....[155]....
        /*04fc*/ 	.word	0xffffffff


	//   ....[156]....
        /*0500*/ 	.word	0xffffffff


	//   ....[157]....
        /*0504*/ 	.word	0xffffffff


	//   ....[158]....
        /*0508*/ 	.word	0xffffffff


	//   ....[159]....
        /*050c*/ 	.word	0xffffffff


	//   ....[160]....
        /*0510*/ 	.word	0xffffffff


	//   ....[161]....
        /*0514*/ 	.word	0xffffffff


	//   ....[162]....
        /*0518*/ 	.word	0xffffffff


	//   ....[163]....
        /*051c*/ 	.word	0xffffffff


	//   ....[164]....
        /*0520*/ 	.word	0xffffffff


	//   ....[165]....
        /*0524*/ 	.word	0xffffffff


	//   ....[166]....
        /*0528*/ 	.word	0xffffffff


	//   ....[167]....
        /*052c*/ 	.word	0xffffffff


	//   ....[168]....
        /*0530*/ 	.word	0xffffffff


	//   ....[169]....
        /*0534*/ 	.word	0xffffffff


	//   ....[170]....
        /*0538*/ 	.word	0xffffffff


	//   ....[171]....
        /*053c*/ 	.word	0xffffffff


	//   ....[172]....
        /*0540*/ 	.word	0xffffffff


	//   ....[173]....
        /*0544*/ 	.word	0xffffffff


	//   ....[174]....
        /*0548*/ 	.word	0xffffffff


	//   ....[175]....
        /*054c*/ 	.word	0xffffffff


	//   ....[176]....
        /*0550*/ 	.word	0xffffffff


	//   ....[177]....
        /*0554*/ 	.word	0xffffffff


	//   ....[178]....
        /*0558*/ 	.word	0xffffffff


	//   ....[179]....
        /*055c*/ 	.word	0xffffffff


	//   ....[180]....
        /*0560*/ 	.word	0xffffffff


	//   ....[181]....
        /*0564*/ 	.word	0xffffffff


	//   ....[182]....
        /*0568*/ 	.word	0xffffffff


	//   ....[183]....
        /*056c*/ 	.word	0xffffffff


	//   ....[184]....
        /*0570*/ 	.word	0xffffffff


	//   ....[185]....
        /*0574*/ 	.word	0xffffffff


	//   ....[186]....
        /*0578*/ 	.word	0xffffffff


	//   ....[187]....
        /*057c*/ 	.word	0xffffffff


	//   ....[188]....
        /*0580*/ 	.word	0xffffffff


	//   ....[189]....
        /*0584*/ 	.word	0xffffffff


	//   ....[190]....
        /*0588*/ 	.word	0xffffffff


	//   ....[191]....
        /*058c*/ 	.word	0xffffffff


	//   ....[192]....
        /*0590*/ 	.word	0xffffffff


	//   ....[193]....
        /*0594*/ 	.word	0xffffffff


	//   ....[194]....
        /*0598*/ 	.word	0xffffffff


	//----- nvinfo : EIATTR_COOP_GROUP_INSTR_OFFSETS
	.align		4
.L_422:
        /*059c*/ 	.byte	0x04, 0x28
        /*059e*/ 	.short	(.L_424 - .L_423)


	//   ....[0]....
.L_423:
        /*05a0*/ 	.word	0x000000a0


	//   ....[1]....
        /*05a4*/ 	.word	0x00001150


	//   ....[2]....
        /*05a8*/ 	.word	0x00001190


	//   ....[3]....
        /*05ac*/ 	.word	0x00001360


	//   ....[4]....
        /*05b0*/ 	.word	0x00001390


	//   ....[5]....
        /*05b4*/ 	.word	0x00001420


	//   ....[6]....
        /*05b8*/ 	.word	0x00001450


	//   ....[7]....
        /*05bc*/ 	.word	0x000014e0


	//   ....[8]....
        /*05c0*/ 	.word	0x00001510


	//   ....[9]....
        /*05c4*/ 	.word	0x000015a0


	//   ....[10]....
        /*05c8*/ 	.word	0x000015d0


	//   ....[11]....
        /*05cc*/ 	.word	0x00001660


	//   ....[12]....
        /*05d0*/ 	.word	0x00001690


	//   ....[13]....
        /*05d4*/ 	.word	0x00001720


	//   ....[14]....
        /*05d8*/ 	.word	0x00001750


	//   ....[15]....
        /*05dc*/ 	.word	0x000017d0


	//   ....[16]....
        /*05e0*/ 	.word	0x00001810


	//   ....[17]....
        /*05e4*/ 	.word	0x00001c80


	//   ....[18]....
        /*05e8*/ 	.word	0x00001ca0


	//   ....[19]....
        /*05ec*/ 	.word	0x00001cb0


	//   ....[20]....
        /*05f0*/ 	.word	0x00001cc0


	//   ....[21]....
        /*05f4*/ 	.word	0x00001cd0


	//   ....[22]....
        /*05f8*/ 	.word	0x00001ce0


	//   ....[23]....
        /*05fc*/ 	.word	0x00001cf0


	//   ....[24]....
        /*0600*/ 	.word	0x00001d20


	//   ....[25]....
        /*0604*/ 	.word	0x00001d40


	//   ....[26]....
        /*0608*/ 	.word	0x00001d70


	//   ....[27]....
        /*060c*/ 	.word	0x00001d80


	//   ....[28]....
        /*0610*/ 	.word	0x00001d90


	//   ....[29]....
        /*0614*/ 	.word	0x00001dc0


	//   ....[30]....
        /*0618*/ 	.word	0x00001df0


	//   ....[31]....
        /*061c*/ 	.word	0x000022f0


	//   ....[32]....
        /*0620*/ 	.word	0x00002300


	//   ....[33]....
        /*0624*/ 	.word	0x00002320


	//   ....[34]....
        /*0628*/ 	.word	0x00002440


	//   ....[35]....
        /*062c*/ 	.word	0x00002450


	//   ....[36]....
        /*0630*/ 	.word	0x00002470


	//   ....[37]....
        /*0634*/ 	.word	0x00002480


	//   ....[38]....
        /*0638*/ 	.word	0x000024c0


	//   ....[39]....
        /*063c*/ 	.word	0x000024e0


	//   ....[40]....
        /*0640*/ 	.word	0x00002520


	//   ....[41]....
        /*0644*/ 	.word	0x00002540


	//   ....[42]....
        /*0648*/ 	.word	0x00002560


	//   ....[43]....
        /*064c*/ 	.word	0x00002570


	//   ....[44]....
        /*0650*/ 	.word	0x00002620


	//   ....[45]....
        /*0654*/ 	.word	0x000030c0


	//   ....[46]....
        /*0658*/ 	.word	0x000030e0


	//   ....[47]....
        /*065c*/ 	.word	0x000030f0


	//   ....[48]....
        /*0660*/ 	.word	0x00003100


	//   ....[49]....
        /*0664*/ 	.word	0x00003110


	//   ....[50]....
        /*0668*/ 	.word	0x00003120


	//   ....[51]....
        /*066c*/ 	.word	0x00003130


	//   ....[52]....
        /*0670*/ 	.word	0x00003140


	//   ....[53]....
        /*0674*/ 	.word	0x00003160


	//   ....[54]....
        /*0678*/ 	.word	0x00003180


	//   ....[55]....
        /*067c*/ 	.word	0x000031a0


	//   ....[56]....
        /*0680*/ 	.word	0x000031d0


	//   ....[57]....
        /*0684*/ 	.word	0x000031f0


	//   ....[58]....
        /*0688*/ 	.word	0x00003210


	//   ....[59]....
        /*068c*/ 	.word	0x00003540


	//   ....[60]....
        /*0690*/ 	.word	0x00003550


	//   ....[61]....
        /*0694*/ 	.word	0x00003560


	//   ....[62]....
        /*0698*/ 	.word	0x00003570


	//   ....[63]....
        /*069c*/ 	.word	0x00004410


	//   ....[64]....
        /*06a0*/ 	.word	0x00004640


	//   ....[65]....
        /*06a4*/ 	.word	0x00004860


	//   ....[66]....
        /*06a8*/ 	.word	0x00004a00


	//   ....[67]....
        /*06ac*/ 	.word	0x00004a30


	//   ....[68]....
        /*06b0*/ 	.word	0x00004bd0


	//   ....[69]....
        /*06b4*/ 	.word	0x00004da0


	//   ....[70]....
        /*06b8*/ 	.word	0x00004ee0


	//   ....[71]....
        /*06bc*/ 	.word	0x00007aa0


	//   ....[72]....
        /*06c0*/ 	.word	0x00007ac0


	//   ....[73]....
        /*06c4*/ 	.word	0x00007ad0


	//   ....[74]....
        /*06c8*/ 	.word	0x00007ae0


	//   ....[75]....
        /*06cc*/ 	.word	0x00007af0


	//   ....[76]....
        /*06d0*/ 	.word	0x00007b00


	//   ....[77]....
        /*06d4*/ 	.word	0x00007b10


	//   ....[78]....
        /*06d8*/ 	.word	0x00007b20


	//   ....[79]....
        /*06dc*/ 	.word	0x00007b30


	//   ....[80]....
        /*06e0*/ 	.word	0x00007b40


	//   ....[81]....
        /*06e4*/ 	.word	0x00007b50


	//   ....[82]....
        /*06e8*/ 	.word	0x00007b60


	//   ....[83]....
        /*06ec*/ 	.word	0x00007b70


	//   ....[84]....
        /*06f0*/ 	.word	0x00007b80


	//   ....[85]....
        /*06f4*/ 	.word	0x00008710


	//   ....[86]....
        /*06f8*/ 	.word	0x00008730


	//   ....[87]....
        /*06fc*/ 	.word	0x00008740


	//   ....[88]....
        /*0700*/ 	.word	0x00008750


	//   ....[89]....
        /*0704*/ 	.word	0x00008760


	//   ....[90]....
        /*0708*/ 	.word	0x00008770


	//   ....[91]....
        /*070c*/ 	.word	0x00008780


	//   ....[92]....
        /*0710*/ 	.word	0x000087a0


	//   ....[93]....
        /*0714*/ 	.word	0x000087b0


	//   ....[94]....
        /*0718*/ 	.word	0x000087d0


	//   ....[95]....
        /*071c*/ 	.word	0x00008820


	//   ....[96]....
        /*0720*/ 	.word	0x00008860


	//   ....[97]....
        /*0724*/ 	.word	0x00008880


	//   ....[98]....
        /*0728*/ 	.word	0x00008890


	//   ....[99]....
        /*072c*/ 	.word	0x00008b00


	//   ....[100]....
        /*0730*/ 	.word	0x00008b10


	//   ....[101]....
        /*0734*/ 	.word	0x00008b20


	//   ....[102]....
        /*0738*/ 	.word	0x00008b30


	//   ....[103]....
        /*073c*/ 	.word	0x00009a10


	//   ....[104]....
        /*0740*/ 	.word	0x00009cd0


	//   ....[105]....
        /*0744*/ 	.word	0x00009ef0


	//   ....[106]....
        /*0748*/ 	.word	0x0000a030


	//   ....[107]....
        /*074c*/ 	.word	0x0000a240


	//   ....[108]....
        /*0750*/ 	.word	0x0000a290


	//   ....[109]....
        /*0754*/ 	.word	0x0000a2b0


	//   ....[110]....
        /*0758*/ 	.word	0x0000a3b0


	//   ....[111]....
        /*075c*/ 	.word	0x0000d120


	//   ....[112]....
        /*0760*/ 	.word	0x0000d140


	//   ....[113]....
        /*0764*/ 	.word	0x0000d150


	//   ....[114]....
        /*0768*/ 	.word	0x0000d160


	//   ....[115]....
        /*076c*/ 	.word	0x0000d170


	//   ....[116]....
        /*0770*/ 	.word	0x0000d180


	//   ....[117]....
        /*0774*/ 	.word	0x0000d190


	//   ....[118]....
        /*0778*/ 	.word	0x0000d1b0


	//   ....[119]....
        /*077c*/ 	.word	0x0000d1c0


	//   ....[120]....
        /*0780*/ 	.word	0x0000d1e0


	//   ....[121]....
        /*0784*/ 	.word	0x0000d200


	//   ....[122]....
        /*0788*/ 	.word	0x0000d270


	//   ....[123]....
        /*078c*/ 	.word	0x0000d290


	//   ....[124]....
        /*0790*/ 	.word	0x0000d2b0


	//   ....[125]....
        /*0794*/ 	.word	0x0000d6b0


	//   ....[126]....
        /*0798*/ 	.word	0x0000d6e0


	//   ....[127]....
        /*079c*/ 	.word	0x0000d6f0


	//   ....[128]....
        /*07a0*/ 	.word	0x0000d710


	//   ....[129]....
        /*07a4*/ 	.word	0x0000d730


	//   ....[130]....
        /*07a8*/ 	.word	0x0000d760


	//   ....[131]....
        /*07ac*/ 	.word	0x0000d780


	//   ....[132]....
        /*07b0*/ 	.word	0x0000d7a0


	//   ....[133]....
        /*07b4*/ 	.word	0x0000d7d0


	//   ....[134]....
        /*07b8*/ 	.word	0x0000d7f0


	//   ....[135]....
        /*07bc*/ 	.word	0x0000d810


	//   ....[136]....
        /*07c0*/ 	.word	0x0000d850


	//   ....[137]....
        /*07c4*/ 	.word	0x0000d900


	//   ....[138]....
        /*07c8*/ 	.word	0x0000d920


	//   ....[139]....
        /*07cc*/ 	.word	0x0000e570


	//   ....[140]....
        /*07d0*/ 	.word	0x0000e5f0


	//   ....[141]....
        /*07d4*/ 	.word	0x0000e6f0


	//   ....[142]....
        /*07d8*/ 	.word	0x0000e750


	//   ....[143]....
        /*07dc*/ 	.word	0x0000e780


	//   ....[144]....
        /*07e0*/ 	.word	0x0000e830


	//   ....[145]....
        /*07e4*/ 	.word	0x0000eab0


	//   ....[146]....
        /*07e8*/ 	.word	0x0000ede0


	//   ....[147]....
        /*07ec*/ 	.word	0x00011200


	//   ....[148]....
        /*07f0*/ 	.word	0x00011210


	//   ....[149]....
        /*07f4*/ 	.word	0x00011220


	//   ....[150]....
        /*07f8*/ 	.word	0x00011240


	//   ....[151]....
        /*07fc*/ 	.word	0x00011260


	//   ....[152]....
        /*0800*/ 	.word	0x00011270


	//   ....[153]....
        /*0804*/ 	.word	0x000112a0


	//   ....[154]....
        /*0808*/ 	.word	0x000112d0


	//   ....[155]....
        /*080c*/ 	.word	0x00012710


	//   ....[156]....
        /*0810*/ 	.word	0x00012750


	//   ....[157]....
        /*0814*/ 	.word	0x00012770


	//   ....[158]....
        /*0818*/ 	.word	0x000127a0


	//   ....[159]....
        /*081c*/ 	.word	0x000127d0


	//   ....[160]....
        /*0820*/ 	.word	0x00012810


	//   ....[161]....
        /*0824*/ 	.word	0x00012850


	//   ....[162]....
        /*0828*/ 	.word	0x00012870


	//   ....[163]....
        /*082c*/ 	.word	0x00012900


	//   ....[164]....
        /*0830*/ 	.word	0x00012910


	//   ....[165]....
        /*0834*/ 	.word	0x00012940


	//   ....[166]....
        /*0838*/ 	.word	0x00012980


	//   ....[167]....
        /*083c*/ 	.word	0x000129a0


	//   ....[168]....
        /*0840*/ 	.word	0x000129d0


	//   ....[169]....
        /*0844*/ 	.word	0x00012a20


	//   ....[170]....
        /*0848*/ 	.word	0x00012a50


	//   ....[171]....
        /*084c*/ 	.word	0x00012a60


	//   ....[172]....
        /*0850*/ 	.word	0x00012b60


	//   ....[173]....
        /*0854*/ 	.word	0x00012b80


	//   ....[174]....
        /*0858*/ 	.word	0x00012ba0


	//   ....[175]....
        /*085c*/ 	.word	0x00012bd0


	//   ....[176]....
        /*0860*/ 	.word	0x00012bf0


	//   ....[177]....
        /*0864*/ 	.word	0x00012c80


	//   ....[178]....
        /*0868*/ 	.word	0x00012ca0


	//   ....[179]....
        /*086c*/ 	.word	0x00013520


	//   ....[180]....
        /*0870*/ 	.word	0x00013550


	//   ....[181]....
        /*0874*/ 	.word	0x00013580


	//   ....[182]....
        /*0878*/ 	.word	0x000135b0


	//   ....[183]....
        /*087c*/ 	.word	0x000135e0


	//   ....[184]....
        /*0880*/ 	.word	0x00013610


	//   ....[185]....
        /*0884*/ 	.word	0x00013640


	//   ....[186]....
        /*0888*/ 	.word	0x00013660


	//   ....[187]....
        /*088c*/ 	.word	0x00013690


	//   ....[188]....
        /*0890*/ 	.word	0x000136a0


	//   ....[189]....
        /*0894*/ 	.word	0x000136b0


	//   ....[190]....
        /*0898*/ 	.word	0x000136c0


	//   ....[191]....
        /*089c*/ 	.word	0x000136d0


	//   ....[192]....
        /*08a0*/ 	.word	0x000136e0


	//   ....[193]....
        /*08a4*/ 	.word	0x00013710


	//   ....[194]....
        /*08a8*/ 	.word	0x00013730


	//----- nvinfo : EIATTR_EXIT_INSTR_OFFSETS
	.align		4
.L_424:
        /*08ac*/ 	.byte	0x04, 0x1c
        /*08ae*/ 	.short	(.L_426 - .L_425)


	//   ....[0]....
.L_425:
        /*08b0*/ 	.word	0x00000450


	//   ....[1]....
        /*08b4*/ 	.word	0x00012d30


	//   ....[2]....
        /*08b8*/ 	.word	0x00012d70


	//   ....[3]....
        /*08bc*/ 	.word	0x00013890


	//   ....[4]....
        /*08c0*/ 	.word	0x000138d0


	//----- nvinfo : EIATTR_CTAIDZ_USED
	.align		4
.L_426:
        /*08c4*/ 	.byte	0x01, 0x04
	.zero		2


	//----- nvinfo : EIATTR_MAX_THREADS
	.align		4
        /*08c8*/ 	.byte	0x04, 0x05
        /*08ca*/ 	.short	(.L_428 - .L_427)
.L_427:
        /*08cc*/ 	.word	0x00000080
        /*08d0*/ 	.word	0x00000001
        /*08d4*/ 	.word	0x00000001


	//----- nvinfo : EIATTR_CRS_STACK_SIZE
	.align		4
.L_428:
        /*08d8*/ 	.byte	0x04, 0x1e
        /*08da*/ 	.short	(.L_430 - .L_429)
.L_429:
        /*08dc*/ 	.word	0x00000000
.L_430:


//--------------------- .nv.info._ZN7cutlass13device_kernelIN5flash19enable_sm80_to_sm89INS1_16FlashAttnFwdSm80INS1_25CollectiveMainloopFwdSm80ILi4ELi1ELb0EN4cute5tupleIJNS5_1CILi128EEENS7_ILi112EEENS7_ILi64EEEEEELi64ENS_10bfloat16_tEfNS_4arch4Sm80ELb1ELb0ELb0ELb1ELb1ELb1ELb1ELb0EEENS1_21CollectiveEpilogueFwdINS6_IJS8_SA_S9_EEENS6_IJNS7_ILi1EEESI_SI_EEESC_SE_Li128ELb1ELb1ELb0ELb0EEENS1_19SingleTileSchedulerILb1ELb0ELb1ELi128EEEEEEEEEvNT_6ParamsE --------------------------
	.section	.nv.info._ZN7cutlass13device_kernelIN5flash19enable_sm80_to_sm89INS1_16FlashAttnFwdSm80INS1_25CollectiveMainloopFwdSm80ILi4ELi1ELb0EN4cute5tupleIJNS5_1CILi128EEENS7_ILi112EEENS7_ILi64EEEEEELi64ENS_10bfloat16_tEfNS_4arch4Sm80ELb1ELb0ELb0ELb1ELb1ELb1ELb1ELb0EEENS1_21CollectiveEpilogueFwdINS6_IJS8_SA_S9_EEENS6_IJNS7_ILi1EEESI_SI_EEESC_SE_Li128ELb1ELb1ELb0ELb0EEENS1_19SingleTileSchedulerILb1ELb0ELb1ELi128EEEEEEEEEvNT_6ParamsE,"",@"SHT_CUDA_INFO"
	.sectionflags	@""
	.align	4


	//----- nvinfo : EIATTR_CUDA_API_VERSION
	.align		4
        /*0000*/ 	.byte	0x04, 0x37
        /*0002*/ 	.short	(.L_432 - .L_431)
.L_431:
        /*0004*/ 	.word	0x00000082


	//----- nvinfo : EIATTR_SW2861232_WAR
	.align		4
.L_432:
        /*0008*/ 	.byte	0x01, 0x35
	.zero		2


	//----- nvinfo : EIATTR_PARAM_CBANK
	.align		4
        /*000c*/ 	.byte	0x04, 0x0a
        /*000e*/ 	.short	(.L_434 - .L_433)
	.align		4
.L_433:
        /*0010*/ 	.word	index@(.nv.constant0._ZN7cutlass13device_kernelIN5flash19enable_sm80_to_sm89INS1_16FlashAttnFwdSm80INS1_25CollectiveMainloopFwdSm80ILi4ELi1ELb0EN4cute5tupleIJNS5_1CILi128EEENS7_ILi112EEENS7_ILi64EEEEEELi64ENS_10bfloat16_tEfNS_4arch4Sm80ELb1ELb0ELb0ELb1ELb1ELb1ELb1ELb0EEENS1_21CollectiveEpilogueFwdINS6_IJS8_SA_S9_EEENS6_IJNS7_ILi1EEESI_SI_EEESC_SE_Li128ELb1ELb1ELb0ELb0EEENS1_19SingleTileSchedulerILb1ELb0ELb1ELi128EEEEEEEEEvNT_6ParamsE)
        /*0014*/ 	.short	0x0160
        /*0016*/ 	.short	0x0418


	//----- nvinfo : EIATTR_CBANK_PARAM_SIZE
	.align		4
.L_434:
        /*0018*/ 	.byte	0x03, 0x19
        /*001a*/ 	.short	0x0418


	//----- nvinfo : EIATTR_KPARAM_INFO
	.align		4
        /*001c*/ 	.byte	0x04, 0x17
        /*001e*/ 	.short	(.L_436 - .L_435)
.L_435:
        /*0020*/ 	.word	0x00000000
        /*0024*/ 	.short	0x0000
        /*0026*/ 	.short	0x0000
        /*0028*/ 	.byte	0x00, 0xf0, 0x61, 0x10


	//----- nvinfo : EIATTR_MAXREG_COUNT
	.align		4
.L_436:
        /*002c*/ 	.byte	0x03, 0x1b
        /*002e*/ 	.short	0x00ff


	//----- nvinfo : EIATTR_NUM_BARRIERS
	.align		4
        /*0030*/ 	.byte	0x02, 0x4c
        /*0032*/ 	.byte	0x02
	.zero		1


	//----- nvinfo : EIATTR_ANNOTATIONS
	.align		4
        /*0034*/ 	.byte	0x04, 0x55
        /*0036*/ 	.short	(.L_438 - .L_437)


	//   ....[0]....
.L_437:
        /* <DEDUP_REMOVED lines=38> */


	//----- nvinfo : EIATTR_MERCURY_ISA_VERSION
	.align		4
.L_438:
        /*0288*/ 	.byte	0x03, 0x5f
        /*028a*/ 	.short	0x0000


	//----- nvinfo : EIATTR_COOP_GROUP_MASK_REGIDS
	.align		4
        /*028c*/ 	.byte	0x04, 0x29
        /*028e*/ 	.short	(.L_440 - .L_439)


	//   ....[0]....
.L_439:
        /*0290*/ 	.word	0xffffffff


	//   ....[1]....
        /*0294*/ 	.word	0xffffffff


	//   ....[2]....
        /*0298*/ 	.word	0xffffffff


	//   ....[3]....
        /*029c*/ 	.word	0xffffffff


	//   ....[4]....
        /*02a0*/ 	.word	0xffffffff


	//   ....[5]....
        /*02a4*/ 	.word	0xffffffff


	//   ....[6]....
        /*02a8*/ 	.word	0xffffffff


	//   ....[7]....
        /*02ac*/ 	.word	0xffffffff


	//   ....[8]....
        /*02b0*/ 	.word	0xffffffff


	//   ....[9]....
        /*02b4*/ 	.word	0xffffffff


	//   ....[10]....
        /*02b8*/ 	.word	0xffffffff


	//   ....[11]....
        /*02bc*/ 	.word	0xffffffff


	//   ....[12]....
        /*02c0*/ 	.word	0xffffffff


	//   ....[13]....
        /*02c4*/ 	.word	0xffffffff


	//   ....[14]....
        /*02c8*/ 	.word	0xffffffff


	//   ....[15]....
        /*02cc*/ 	.word	0xffffffff


	//   ....[16]....
        /*02d0*/ 	.word	0xffffffff


	//   ....[17]....
        /*02d4*/ 	.word	0xffffffff


	//   ....[18]....
        /*02d8*/ 	.word	0xffffffff


	//   ....[19]....
        /*02dc*/ 	.word	0xffffffff


	//   ....[20]....
        /*02e0*/ 	.word	0xffffffff


	//   ....[21]....
        /*02e4*/ 	.word	0xffffffff


	//   ....[22]....
        /*02e8*/ 	.word	0xffffffff


	//   ....[23]....
        /*02ec*/ 	.word	0xffffffff


	//   ....[24]....
        /*02f0*/ 	.word	0xffffffff


	//   ....[25]....
        /*02f4*/ 	.word	0xffffffff


	//   ....[26]....
        /*02f8*/ 	.word	0xffffffff


	//   ....[27]....
        /*02fc*/ 	.word	0xffffffff


	//   ....[28]....
        /*0300*/ 	.word	0xffffffff


	//   ....[29]....
        /*0304*/ 	.word	0xffffffff


	//   ....[30]....
        /*0308*/ 	.word	0xffffffff


	//   ....[31]....
        /*030c*/ 	.word	0xffffffff


	//   ....[32]....
        /*0310*/ 	.word	0xffffffff


	//   ....[33]....
        /*0314*/ 	.word	0xffffffff


	//   ....[34]....
        /*0318*/ 	.word	0xffffffff


	//   ....[35]....
        /*031c*/ 	.word	0xffffffff


	//   ....[36]....
        /*0320*/ 	.word	0xffffffff


	//   ....[37]....
        /*0324*/ 	.word	0xffffffff


	//   ....[38]....
        /*0328*/ 	.word	0xffffffff


	//   ....[39]....
        /*032c*/ 	.word	0xffffffff


	//   ....[40]....
        /*0330*/ 	.word	0xffffffff


	//   ....[41]....
        /*0334*/ 	.word	0xffffffff


	//   ....[42]....
        /*0338*/ 	.word	0xffffffff


	//   ....[43]....
        /*033c*/ 	.word	0xffffffff


	//   ....[44]....
        /*0340*/ 	.word	0xffffffff


	//   ....[45]....
        /*0344*/ 	.word	0xffffffff


	//   ....[46]....
        /*0348*/ 	.word	0xffffffff


	//   ....[47]....
        /*034c*/ 	.word	0xffffffff


	//   ....[48]....
        /*0350*/ 	.word	0xffffffff


	//   ....[49]....
        /*0354*/ 	.word	0xffffffff


	//   ....[50]....
        /*0358*/ 	.word	0xffffffff


	//   ....[51]....
        /*035c*/ 	.word	0xffffffff


	//   ....[52]....
        /*0360*/ 	.word	0xffffffff


	//   ....[53]....
        /*0364*/ 	.word	0xffffffff


	//   ....[54]....
        /*0368*/ 	.word	0xffffffff


	//   ....[55]....
        /*036c*/ 	.word	0xffffffff


	//   ....[56]....
        /*0370*/ 	.word	0xffffffff


	//   ....[57]....
        /*0374*/ 	.word	0xffffffff


	//   ....[58]....
        /*0378*/ 	.word	0xffffffff


	//   ....[59]....
        /*037c*/ 	.word	0xffffffff


	//   ....[60]....
        /*0380*/ 	.word	0xffffffff


	//   ....[61]....
        /*0384*/ 	.word	0xffffffff


	//   ....[62]....
        /*0388*/ 	.word	0xffffffff


	//   ....[63]....
        /*038c*/ 	.word	0xffffffff


	//   ....[64]....
        /*0390*/ 	.word	0xffffffff


	//   ....[65]....
        /*0394*/ 	.word	0xffffffff


	//   ....[66]....
        /*0398*/ 	.word	0xffffffff


	//   ....[67]....
        /*039c*/ 	.word	0xffffffff


	//   ....[68]....
        /*03a0*/ 	.word	0xffffffff


	//   ....[69]....
        /*03a4*/ 	.word	0xffffffff


	//   ....[70]....
        /*03a8*/ 	.word	0xffffffff


	//   ....[71]....
        /*03ac*/ 	.word	0xffffffff


	//   ....[72]....
        /*03b0*/ 	.word	0xffffffff


	//   ....[73]....
        /*03b4*/ 	.word	0xffffffff


	//   ....[74]....
        /*03b8*/ 	.word	0xffffffff


	//   ....[75]....
        /*03bc*/ 	.word	0xffffffff


	//   ....[76]....
        /*03c0*/ 	.word	0xffffffff


	//   ....[77]....
        /*03c4*/ 	.word	0xffffffff


	//   ....[78]....
        /*03c8*/ 	.word	0xffffffff


	//   ....[79]....
        /*03cc*/ 	.word	0xffffffff


	//   ....[80]....
        /*03d0*/ 	.word	0xffffffff


	//   ....[81]....
        /*03d4*/ 	.word	0xffffffff


	//   ....[82]....
        /*03d8*/ 	.word	0xffffffff


	//   ....[83]....
        /*03dc*/ 	.word	0xffffffff


	//   ....[84]....
        /*03e0*/ 	.word	0xffffffff


	//   ....[85]....
        /*03e4*/ 	.word	0xffffffff


	//   ....[86]....
        /*03e8*/ 	.word	0xffffffff


	//   ....[87]....
        /*03ec*/ 	.word	0xffffffff


	//   ....[88]....
        /*03f0*/ 	.word	0xffffffff


	//   ....[89]....
        /*03f4*/ 	.word	0xffffffff


	//   ....[90]....
        /*03f8*/ 	.word	0xffffffff


	//   ....[91]....
        /*03fc*/ 	.word	0xffffffff


	//   ....[92]....
        /*0400*/ 	.word	0xffffffff


	//   ....[93]....
        /*0404*/ 	.word	0xffffffff


	//   ....[94]....
        /*0408*/ 	.word	0xffffffff


	//   ....[95]....
        /*040c*/ 	.word	0xffffffff


	//   ....[96]....
        /*0410*/ 	.word	0xffffffff


	//   ....[97]....
        /*0414*/ 	.word	0xffffffff


	//   ....[98]....
        /*0418*/ 	.word	0xffffffff


	//   ....[99]....
        /*041c*/ 	.word	0xffffffff


	//   ....[100]....
        /*0420*/ 	.word	0xffffffff


	//   ....[101]....
        /*0424*/ 	.word	0xffffffff


	//   ....[102]....
        /*0428*/ 	.word	0xffffffff


	//   ....[103]....
        /*042c*/ 	.word	0xffffffff


	//   ....[104]....
        /*0430*/ 	.word	0xffffffff


	//   ....[105]....
        /*0434*/ 	.word	0xffffffff


	//   ....[106]....
        /*0438*/ 	.word	0xffffffff


	//   ....[107]....
        /*043c*/ 	.word	0xffffffff


	//   ....[108]....
        /*0440*/ 	.word	0xffffffff


	//   ....[109]....
        /*0444*/ 	.word	0xffffffff


	//   ....[110]....
        /*0448*/ 	.word	0xffffffff


	//   ....[111]....
        /*044c*/ 	.word	0xffffffff


	//   ....[112]....
        /*0450*/ 	.word	0xffffffff


	//   ....[113]....
        /*0454*/ 	.word	0xffffffff


	//   ....[114]....
        /*0458*/ 	.word	0xffffffff


	//   ....[115]....
        /*045c*/ 	.word	0xffffffff


	//   ....[116]....
        /*0460*/ 	.word	0xffffffff


	//   ....[117]....
        /*0464*/ 	.word	0xffffffff


	//   ....[118]....
        /*0468*/ 	.word	0xffffffff


	//   ....[119]....
        /*046c*/ 	.word	0xffffffff


	//   ....[120]....
        /*0470*/ 	.word	0xffffffff


	//   ....[121]....
        /*0474*/ 	.word	0xffffffff


	//   ....[122]....
        /*0478*/ 	.word	0xffffffff


	//   ....[123]....
        /*047c*/ 	.word	0xffffffff


	//   ....[124]....
        /*0480*/ 	.word	0xffffffff


	//   ....[125]....
        /*0484*/ 	.word	0xffffffff


	//   ....[126]....
        /*0488*/ 	.word	0xffffffff


	//   ....[127]....
        /*048c*/ 	.word	0xffffffff


	//   ....[128]....
        /*0490*/ 	.word	0xffffffff


	//   ....[129]....
        /*0494*/ 	.word	0xffffffff


	//   ....[130]....
        /*0498*/ 	.word	0xffffffff


	//   ....[131]....
        /*049c*/ 	.word	0xffffffff


	//   ....[132]....
        /*04a0*/ 	.word	0xffffffff


	//   ....[133]....
        /*04a4*/ 	.word	0xffffffff


	//   ....[134]....
        /*04a8*/ 	.word	0xffffffff


	//   ....[135]....
        /*04ac*/ 	.word	0xffffffff


	//   ....[136]....
        /*04b0*/ 	.word	0xffffffff


	//   ....[137]....
        /*04b4*/ 	.word	0xffffffff


	//   ....[138]....
        /*04b8*/ 	.word	0xffffffff


	//   ....[139]....
        /*04bc*/ 	.word	0xffffffff


	//   ....[140]....
        /*04c0*/ 	.word	0xffffffff


	//   ....[141]....
        /*04c4*/ 	.word	0xffffffff


	//   ....[142]....
        /*04c8*/ 	.word	0xffffffff


	//   ....[143]....
        /*04cc*/ 	.word	0xffffffff


	//   ....[144]....
        /*04d0*/ 	.word	0xffffffff


	//   ....[145]....
        /*04d4*/ 	.word	0xffffffff


	//   ....[146]....
        /*04d8*/ 	.word	0xffffffff


	//   ....[147]....
        /*04dc*/ 	.word	0xffffffff


	//   ....[148]....
        /*04e0*/ 	.word	0xffffffff


	//   ....[149]....
        /*04e4*/ 	.word	0xffffffff


	//   ....[150]....
        /*04e8*/ 	.word	0xffffffff


	//   ....[151]....
        /*04ec*/ 	.word	0xffffffff


	//   ....[152]....
        /*04f0*/ 	.word	0xffffffff


	//   ....[153]....
        /*04f4*/ 	.word	0xffffffff


	//   ....[154]....
        /*04f8*/ 	.word	0xffffffff


	//   ....[155]....
        /*04fc*/ 	.word	0xffffffff


	//   ....[156]....
        /*0500*/ 	.word	0xffffffff


	//   ....[157]....
        /*0504*/ 	.word	0xffffffff


	//   ....[158]....
        /*0508*/ 	.word	0xffffffff


	//   ....[159]....
        /*050c*/ 	.word	0xffffffff


	//   ....[160]....
        /*0510*/ 	.word	0xffffffff


	//   ....[161]....
        /*0514*/ 	.word	0xffffffff


	//   ....[162]....
        /*0518*/ 	.word	0xffffffff


	//   ....[163]....
        /*051c*/ 	.word	0xffffffff


	//   ....[164]....
        /*0520*/ 	.word	0xffffffff


	//   ....[165]....
        /*0524*/ 	.word	0xffffffff


	//   ....[166]....
        /*0528*/ 	.word	0xffffffff


	//   ....[167]....
        /*052c*/ 	.word	0xffffffff


	//   ....[168]....
        /*0530*/ 	.word	0xffffffff


	//   ....[169]....
        /*0534*/ 	.word	0xffffffff


	//   ....[170]....
        /*0538*/ 	.word	0xffffffff


	//   ....[171]....
        /*053c*/ 	.word	0xffffffff


	//   ....[172]....
        /*0540*/ 	.word	0xffffffff


	//   ....[173]....
        /*0544*/ 	.word	0xffffffff


	//   ....[174]....
        /*0548*/ 	.word	0xffffffff


	//   ....[175]....
        /*054c*/ 	.word	0xffffffff


	//   ....[176]....
        /*0550*/ 	.word	0xffffffff


	//   ....[177]....
        /*0554*/ 	.word	0xffffffff


	//   ....[178]....
        /*0558*/ 	.word	0xffffffff


	//   ....[179]....
        /*055c*/ 	.word	0xffffffff


	//   ....[180]....
        /*0560*/ 	.word	0xffffffff


	//   ....[181]....
        /*0564*/ 	.word	0xffffffff


	//   ....[182]....
        /*0568*/ 	.word	0xffffffff


	//   ....[183]....
        /*056c*/ 	.word	0xffffffff


	//   ....[184]....
        /*0570*/ 	.word	0xffffffff


	//   ....[185]....
        /*0574*/ 	.word	0xffffffff


	//   ....[186]....
        /*0578*/ 	.word	0xffffffff


	//   ....[187]....
        /*057c*/ 	.word	0xffffffff


	//   ....[188]....
        /*0580*/ 	.word	0xffffffff


	//   ....[189]....
        /*0584*/ 	.word	0xffffffff


	//   ....[190]....
        /*0588*/ 	.word	0xffffffff


	//   ....[191]....
        /*058c*/ 	.word	0xffffffff


	//   ....[192]....
        /*0590*/ 	.word	0xffffffff


	//   ....[193]....
        /*0594*/ 	.word	0xffffffff


	//   ....[194]....
        /*0598*/ 	.word	0xffffffff


	//   ....[195]....
        /*059c*/ 	.word	0xffffffff


	//   ....[196]....
        /*05a0*/ 	.word	0xffffffff


	//   ....[197]....
        /*05a4*/ 	.word	0xffffffff


	//   ....[198]....
        /*05a8*/ 	.word	0xffffffff


	//   ....[199]....
        /*05ac*/ 	.word	0xffffffff


	//   ....[200]....
        /*05b0*/ 	.word	0xffffffff


	//   ....[201]....
        /*05b4*/ 	.word	0xffffffff


	//   ....[202]....
        /*05b8*/ 	.word	0xffffffff


	//   ....[203]....
        /*05bc*/ 	.word	0xffffffff


	//   ....[204]....
        /*05c0*/ 	.word	0xffffffff


	//   ....[205]....
        /*05c4*/ 	.word	0xffffffff


	//   ....[206]....
        /*05c8*/ 	.word	0xffffffff


	//   ....[207]....
        /*05cc*/ 	.word	0xffffffff


	//   ....[208]....
        /*05d0*/ 	.word	0xffffffff


	//   ....[209]....
        /*05d4*/ 	.word	0xffffffff


	//   ....[210]....
        /*05d8*/ 	.word	0xffffffff


	//   ....[211]....
        /*05dc*/ 	.word	0xffffffff


	//   ....[212]....
        /*05e0*/ 	.word	0xffffffff


	//   ....[213]....
        /*05e4*/ 	.word	0xffffffff


	//   ....[214]....
        /*05e8*/ 	.word	0xffffffff


	//   ....[215]....
        /*05ec*/ 	.word	0xffffffff


	//   ....[216]....
        /*05f0*/ 	.word	0xffffffff


	//   ....[217]....
        /*05f4*/ 	.word	0xffffffff


	//   ....[218]....
        /*05f8*/ 	.word	0xffffffff


	//   ....[219]....
        /*05fc*/ 	.word	0xffffffff


	//   ....[220]....
        /*0600*/ 	.word	0xffffffff


	//   ....[221]....
        /*0604*/ 	.word	0xffffffff


	//   ....[222]....
        /*0608*/ 	.word	0xffffffff


	//   ....[223]....
        /*060c*/ 	.word	0xffffffff


	//   ....[224]....
        /*0610*/ 	.word	0xffffffff


	//   ....[225]....
        /*0614*/ 	.word	0xffffffff


	//   ....[226]....
        /*0618*/ 	.word	0xffffffff


	//   ....[227]....
        /*061c*/ 	.word	0xffffffff


	//   ....[228]....
        /*0620*/ 	.word	0xffffffff


	//   ....[229]....
        /*0624*/ 	.word	0xffffffff


	//   ....[230]....
        /*0628*/ 	.word	0xffffffff


	//   ....[231]....
        /*062c*/ 	.word	0xffffffff


	//   ....[232]....
        /*0630*/ 	.word	0xffffffff


	//   ....[233]....
        /*0634*/ 	.word	0xffffffff


	//   ....[234]....
        /*0638*/ 	.word	0xffffffff


	//   ....[235]....
        /*063c*/ 	.word	0xffffffff


	//   ....[236]....
        /*0640*/ 	.word	0xffffffff


	//   ....[237]....
        /*0644*/ 	.word	0xffffffff


	//   ....[238]....
        /*0648*/ 	.word	0xffffffff


	//   ....[239]....
        /*064c*/ 	.word	0xffffffff


	//   ....[240]....
        /*0650*/ 	.word	0xffffffff


	//   ....[241]....
        /*0654*/ 	.word	0xffffffff


	//   ....[242]....
        /*0658*/ 	.word	0xffffffff


	//   ....[243]....
        /*065c*/ 	.word	0xffffffff


	//   ....[244]....
        /*0660*/ 	.word	0xffffffff


	//   ....[245]....
        /*0664*/ 	.word	0xffffffff


	//   ....[246]....
        /*0668*/ 	.word	0xffffffff


	//   ....[247]....
        /*066c*/ 	.word	0xffffffff


	//   ....[248]....
        /*0670*/ 	.word	0xffffffff


	//   ....[249]....
        /*0674*/ 	.word	0xffffffff


	//   ....[250]....
        /*0678*/ 	.word	0xffffffff


	//   ....[251]....
        /*067c*/ 	.word	0xffffffff


	//   ....[252]....
        /*0680*/ 	.word	0xffffffff


	//   ....[253]....
        /*0684*/ 	.word	0xffffffff


	//   ....[254]....
        /*0688*/ 	.word	0xffffffff


	//   ....[255]....
        /*068c*/ 	.word	0xffffffff


	//   ....[0]....
        /*0690*/ 	.word	0xffffffff


	//   ....[1]....
        /*0694*/ 	.word	0xffffffff


	//   ....[2]....
        /*0698*/ 	.word	0xffffffff


	//----- nvinfo : EIATTR_COOP_GROUP_INSTR_OFFSETS
	.align		4
.L_440:
        /*069c*/ 	.byte	0x04, 0x28
        /*069e*/ 	.short	(.L_442 - .L_441)


	//   ....[0]....
.L_441:
        /*06a0*/ 	.word	0x000000a0


	//   ....[1]....
        /*06a4*/ 	.word	0x00002c70


	//   ....[2]....
        /*06a8*/ 	.word	0x00002cc0


	//   ....[3]....
        /*06ac*/ 	.word	0x000034b0


	//   ....[4]....
        /*06b0*/ 	.word	0x000034d0


	//   ....[5]....
        /*06b4*/ 	.word	0x00003c40


	//   ....[6]....
        /*06b8*/ 	.word	0x00003c60


	//   ....[7]....
        /*06bc*/ 	.word	0x000043d0


	//   ....[8]....
        /*06c0*/ 	.word	0x000043e0


	//   ....[9]....
        /*06c4*/ 	.word	0x00004c80


	//   ....[10]....
        /*06c8*/ 	.word	0x00004cd0


	//   ....[11]....
        /*06cc*/ 	.word	0x000059e0


	//   ....[12]....
        /*06d0*/ 	.word	0x00005a10


	//   ....[13]....
        /*06d4*/ 	.word	0x00006150


	//   ....[14]....
        /*06d8*/ 	.word	0x00006180


	//   ....[15]....
        /*06dc*/ 	.word	0x000068c0


	//   ....[16]....
        /*06e0*/ 	.word	0x000068e0


	//   ....[17]....
        /*06e4*/ 	.word	0x00007040


	//   ....[18]....
        /*06e8*/ 	.word	0x00007070


	//   ....[19]....
        /*06ec*/ 	.word	0x000071b0


	//   ....[20]....
        /*06f0*/ 	.word	0x000071e0


	//   ....[21]....
        /*06f4*/ 	.word	0x000072d0


	//   ....[22]....
        /*06f8*/ 	.word	0x00007300


	//   ....[23]....
        /*06fc*/ 	.word	0x000073f0


	//   ....[24]....
        /*0700*/ 	.word	0x00007410


	//   ....[25]....
        /*0704*/ 	.word	0x00007c70


	//   ....[26]....
        /*0708*/ 	.word	0x00007c90


	//   ....[27]....
        /*070c*/ 	.word	0x00007d80


	//   ....[28]....
        /*0710*/ 	.word	0x00007db0


	//   ....[29]....
        /*0714*/ 	.word	0x00007ea0


	//   ....[30]....
        /*0718*/ 	.word	0x00007ed0


	//   ....[31]....
        /*071c*/ 	.word	0x00007fc0


	//   ....[32]....
        /*0720*/ 	.word	0x00007ff0


	//   ....[33]....
        /*0724*/ 	.word	0x00008b90


	//   ....[34]....
        /*0728*/ 	.word	0x00008bd0


	//   ....[35]....
        /*072c*/ 	.word	0x00008da0


	//   ....[36]....
        /*0730*/ 	.word	0x00008dd0


	//   ....[37]....
        /*0734*/ 	.word	0x00008e60


	//   ....[38]....
        /*0738*/ 	.word	0x00008e90


	//   ....[39]....
        /*073c*/ 	.word	0x00008f20


	//   ....[40]....
        /*0740*/ 	.word	0x00008f50


	//   ....[41]....
        /*0744*/ 	.word	0x00008fe0


	//   ....[42]....
        /*0748*/ 	.word	0x00009010


	//   ....[43]....
        /*074c*/ 	.word	0x000090a0


	//   ....[44]....
        /*0750*/ 	.word	0x000090d0


	//   ....[45]....
        /*0754*/ 	.word	0x00009160


	//   ....[46]....
        /*0758*/ 	.word	0x00009190


	//   ....[47]....
        /*075c*/ 	.word	0x00009210


	//   ....[48]....
        /*0760*/ 	.word	0x00009250


	//   ....[49]....
        /*0764*/ 	.word	0x000096c0


	//   ....[50]....
        /*0768*/ 	.word	0x000096e0


	//   ....[51]....
        /*076c*/ 	.word	0x000096f0


	//   ....[52]....
        /*0770*/ 	.word	0x00009700


	//   ....[53]....
        /*0774*/ 	.word	0x00009720


	//   ....[54]....
        /*0778*/ 	.word	0x00009730


	//   ....[55]....
        /*077c*/ 	.word	0x00009740


	//   ....[56]....
        /*0780*/ 	.word	0x00009760


	//   ....[57]....
        /*0784*/ 	.word	0x00009790


	//   ....[58]....
        /*0788*/ 	.word	0x000097b0


	//   ....[59]....
        /*078c*/ 	.word	0x000097c0


	//   ....[60]....
        /*0790*/ 	.word	0x00009810


	//   ....[61]....
        /*0794*/ 	.word	0x00009840


	//   ....[62]....
        /*0798*/ 	.word	0x00009880


	//   ....[63]....
        /*079c*/ 	.word	0x00009ce0


	//   ....[64]....
        /*07a0*/ 	.word	0x00009d00


	//   ....[65]....
        /*07a4*/ 	.word	0x00009d10


	//   ....[66]....
        /*07a8*/ 	.word	0x00009d20


	//   ....[67]....
        /*07ac*/ 	.word	0x00009e90


	//   ....[68]....
        /*07b0*/ 	.word	0x00009ed0


	//   ....[69]....
        /*07b4*/ 	.word	0x00009f20


	//   ....[70]....
        /*07b8*/ 	.word	0x00009f60


	//   ....[71]....
        /*07bc*/ 	.word	0x0000a130


	//   ....[72]....
        /*07c0*/ 	.word	0x0000a170


	//   ....[73]....
        /*07c4*/ 	.word	0x0000a1c0


	//   ....[74]....
        /*07c8*/ 	.word	0x0000a200


	//   ....[75]....
        /*07cc*/ 	.word	0x0000a3f0


	//   ....[76]....
        /*07d0*/ 	.word	0x0000a430


	//   ....[77]....
        /*07d4*/ 	.word	0x0000a480


	//   ....[78]....
        /*07d8*/ 	.word	0x0000a4c0


	//   ....[79]....
        /*07dc*/ 	.word	0x0000c3c0


	//   ....[80]....
        /*07e0*/ 	.word	0x0000c3e0


	//   ....[81]....
        /*07e4*/ 	.word	0x0000c410


	//   ....[82]....
        /*07e8*/ 	.word	0x0000c420


	//   ....[83]....
        /*07ec*/ 	.word	0x0000c500


	//   ....[84]....
        /*07f0*/ 	.word	0x0000c540


	//   ....[85]....
        /*07f4*/ 	.word	0x0000c560


	//   ....[86]....
        /*07f8*/ 	.word	0x0000c570


	//   ....[87]....
        /*07fc*/ 	.word	0x0000c730


	//   ....[88]....
        /*0800*/ 	.word	0x0000c770


	//   ....[89]....
        /*0804*/ 	.word	0x0000c790


	//   ....[90]....
        /*0808*/ 	.word	0x0000c7a0


	//   ....[91]....
        /*080c*/ 	.word	0x0000c8a0


	//   ....[92]....
        /*0810*/ 	.word	0x0000c8e0


	//   ....[93]....
        /*0814*/ 	.word	0x0000c940


	//   ....[94]....
        /*0818*/ 	.word	0x0000c970


	//   ....[95]....
        /*081c*/ 	.word	0x0000ebf0


	//   ....[96]....
        /*0820*/ 	.word	0x0000ec00


	//   ....[97]....
        /*0824*/ 	.word	0x0000ec20


	//   ....[98]....
        /*0828*/ 	.word	0x0000ed60


	//   ....[99]....
        /*082c*/ 	.word	0x0000ed70


	//   ....[100]....
        /*0830*/ 	.word	0x0000ed90


	//   ....[101]....
        /*0834*/ 	.word	0x0000edf0


	//   ....[102]....
        /*0838*/ 	.word	0x0000ee10


	//   ....[103]....
        /*083c*/ 	.word	0x0000eec0


	//   ....[104]....
        /*0840*/ 	.word	0x0000eed0


	//   ....[105]....
        /*0844*/ 	.word	0x0000ef10


	//   ....[106]....
        /*0848*/ 	.word	0x0000ef20


	//   ....[107]....
        /*084c*/ 	.word	0x0000ef50


	//   ....[108]....
        /*0850*/ 	.word	0x0000eff0


	//   ....[109]....
        /*0854*/ 	.word	0x0000f9d0


	//   ....[110]....
        /*0858*/ 	.word	0x0000f9f0


	//   ....[111]....
        /*085c*/ 	.word	0x0000fa00


	//   ....[112]....
        /*0860*/ 	.word	0x0000fa10


	//   ....[113]....
        /*0864*/ 	.word	0x0000fa20


	//   ....[114]....
        /*0868*/ 	.word	0x0000fa30


	//   ....[115]....
        /*086c*/ 	.word	0x0000fa40


	//   ....[116]....
        /*0870*/ 	.word	0x0000fa50


	//   ....[117]....
        /*0874*/ 	.word	0x0000fa70


	//   ....[118]....
        /*0878*/ 	.word	0x0000fa90


	//   ....[119]....
        /*087c*/ 	.word	0x0000fab0


	//   ....[120]....
        /*0880*/ 	.word	0x0000fae0


	//   ....[121]....
        /*0884*/ 	.word	0x0000fb00


	//   ....[122]....
        /*0888*/ 	.word	0x0000fb20


	//   ....[123]....
        /*088c*/ 	.word	0x0000fe60


	//   ....[124]....
        /*0890*/ 	.word	0x0000fe70


	//   ....[125]....
        /*0894*/ 	.word	0x0000fe80


	//   ....[126]....
        /*0898*/ 	.word	0x0000fe90


	//   ....[127]....
        /*089c*/ 	.word	0x00011010


	//   ....[128]....
        /*08a0*/ 	.word	0x000111b0


	//   ....[129]....
        /*08a4*/ 	.word	0x00011290


	//   ....[130]....
        /*08a8*/ 	.word	0x000112d0


	//   ....[131]....
        /*08ac*/ 	.word	0x00011390


	//   ....[132]....
        /*08b0*/ 	.word	0x00011490


	//   ....[133]....
        /*08b4*/ 	.word	0x00011600


	//   ....[134]....
        /*08b8*/ 	.word	0x00011730


	//   ....[135]....
        /*08bc*/ 	.word	0x00014570


	//   ....[136]....
        /*08c0*/ 	.word	0x00014590


	//   ....[137]....
        /*08c4*/ 	.word	0x000145a0


	//   ....[138]....
        /*08c8*/ 	.word	0x000145b0


	//   ....[139]....
        /*08cc*/ 	.word	0x000145c0


	//   ....[140]....
        /*08d0*/ 	.word	0x000145d0


	//   ....[141]....
        /*08d4*/ 	.word	0x000145e0


	//   ....[142]....
        /*08d8*/ 	.word	0x00014600


	//   ....[143]....
        /*08dc*/ 	.word	0x00014620


	//   ....[144]....
        /*08e0*/ 	.word	0x00014640


	//   ....[145]....
        /*08e4*/ 	.word	0x00014660


	//   ....[146]....
        /*08e8*/ 	.word	0x00014670


	//   ....[147]....
        /*08ec*/ 	.word	0x00014680


	//   ....[148]....
        /*08f0*/ 	.word	0x00014690


	//   ....[149]....
        /*08f4*/ 	.word	0x00015240


	//   ....[150]....
        /*08f8*/ 	.word	0x00015260


	//   ....[151]....
        /*08fc*/ 	.word	0x00015270


	//   ....[152]....
        /*0900*/ 	.word	0x00015280


	//   ....[153]....
        /*0904*/ 	.word	0x00015290


	//   ....[154]....
        /*0908*/ 	.word	0x000152a0


	//   ....[155]....
        /*090c*/ 	.word	0x000152b0


	//   ....[156]....
        /*0910*/ 	.word	0x000152d0


	//   ....[157]....
        /*0914*/ 	.word	0x000152e0


	//   ....[158]....
        /*0918*/ 	.word	0x00015300


	//   ....[159]....
        /*091c*/ 	.word	0x00015350


	//   ....[160]....
        /*0920*/ 	.word	0x00015390


	//   ....[161]....
        /*0924*/ 	.word	0x000153b0


	//   ....[162]....
        /*0928*/ 	.word	0x000153c0


	//   ....[163]....
        /*092c*/ 	.word	0x000155c0


	//   ....[164]....
        /*0930*/ 	.word	0x000155d0


	//   ....[165]....
        /*0934*/ 	.word	0x000155e0


	//   ....[166]....
        /*0938*/ 	.word	0x000155f0


	//   ....[167]....
        /*093c*/ 	.word	0x000164b0


	//   ....[168]....
        /*0940*/ 	.word	0x00016700


	//   ....[169]....
        /*0944*/ 	.word	0x00016970


	//   ....[170]....
        /*0948*/ 	.word	0x00016ac0


	//   ....[171]....
        /*094c*/ 	.word	0x00016cc0


	//   ....[172]....
        /*0950*/ 	.word	0x00016d40


	//   ....[173]....
        /*0954*/ 	.word	0x00016d90


	//   ....[174]....
        /*0958*/ 	.word	0x00016e70


	//   ....[175]....
        /*095c*/ 	.word	0x00019bf0


	//   ....[176]....
        /*0960*/ 	.word	0x00019c10


	//   ....[177]....
        /*0964*/ 	.word	0x00019c20


	//   ....[178]....
        /*0968*/ 	.word	0x00019c30


	//   ....[179]....
        /*096c*/ 	.word	0x00019c40


	//   ....[180]....
        /*0970*/ 	.word	0x00019c50


	//   ....[181]....
        /*0974*/ 	.word	0x00019c60


	//   ....[182]....
        /*0978*/ 	.word	0x00019c80


	//   ....[183]....
        /*097c*/ 	.word	0x00019c90


	//   ....[184]....
        /*0980*/ 	.word	0x00019cb0


	//   ....[185]....
        /*0984*/ 	.word	0x00019cd0


	//   ....[186]....
        /*0988*/ 	.word	0x00019d40


	//   ....[187]....
        /*098c*/ 	.word	0x00019d60


	//   ....[188]....
        /*0990*/ 	.word	0x00019d80


	//   ....[189]....
        /*0994*/ 	.word	0x0001a190


	//   ....[190]....
        /*0998*/ 	.word	0x0001a1c0


	//   ....[191]....
        /*099c*/ 	.word	0x0001a1d0


	//   ....[192]....
        /*09a0*/ 	.word	0x0001a1f0


	//   ....[193]....
        /*09a4*/ 	.word	0x0001a210


	//   ....[194]....
        /*09a8*/ 	.word	0x0001a240


	//   ....[195]....
        /*09ac*/ 	.word	0x0001a260


	//   ....[196]....
        /*09b0*/ 	.word	0x0001a280


	//   ....[197]....
        /*09b4*/ 	.word	0x0001a2b0


	//   ....[198]....
        /*09b8*/ 	.word	0x0001a2d0


	//   ....[199]....
        /*09bc*/ 	.word	0x0001a2f0


	//   ....[200]....
        /*09c0*/ 	.word	0x0001a330


	//   ....[201]....
        /*09c4*/ 	.word	0x0001a3e0


	//   ....[202]....
        /*09c8*/ 	.word	0x0001a400


	//   ....[203]....
        /*09cc*/ 	.word	0x0001b050


	//   ....[204]....
        /*09d0*/ 	.word	0x0001b0d0


	//   ....[205]....
        /*09d4*/ 	.word	0x0001b1d0


	//   ....[206]....
        /*09d8*/ 	.word	0x0001b230


	//   ....[207]....
        /*09dc*/ 	.word	0x0001b260


	//   ....[208]....
        /*09e0*/ 	.word	0x0001b310


	//   ....[209]....
        /*09e4*/ 	.word	0x0001b590


	//   ....[210]....
        /*09e8*/ 	.word	0x0001b8c0


	//   ....[211]....
        /*09ec*/ 	.word	0x0001dcc0


	//   ....[212]....
        /*09f0*/ 	.word	0x0001dcd0


	//   ....[213]....
        /*09f4*/ 	.word	0x0001dce0


	//   ....[214]....
        /*09f8*/ 	.word	0x0001dd00


	//   ....[215]....
        /*09fc*/ 	.word	0x0001dd20


	//   ....[216]....
        /*0a00*/ 	.word	0x0001dd30


	//   ....[217]....
        /*0a04*/ 	.word	0x0001dd60


	//   ....[218]....
        /*0a08*/ 	.word	0x0001dd90


	//   ....[219]....
        /*0a0c*/ 	.word	0x0001f1d0


	//   ....[220]....
        /*0a10*/ 	.word	0x0001f200


	//   ....[221]....
        /*0a14*/ 	.word	0x0001f230


	//   ....[222]....
        /*0a18*/ 	.word	0x0001f260


	//   ....[223]....
        /*0a1c*/ 	.word	0x0001f290


	//   ....[224]....
        /*0a20*/ 	.word	0x0001f2d0


	//   ....[225]....
        /*0a24*/ 	.word	0x0001f310


	//   ....[226]....
        /*0a28*/ 	.word	0x0001f340


	//   ....[227]....
        /*0a2c*/ 	.word	0x0001f3f0


	//   ....[228]....
        /*0a30*/ 	.word	0x0001f410


	//   ....[229]....
        /*0a34*/ 	.word	0x0001f440


	//   ....[230]....
        /*0a38*/ 	.word	0x0001f470


	//   ....[231]....
        /*0a3c*/ 	.word	0x0001f4a0


	//   ....[232]....
        /*0a40*/ 	.word	0x0001f4f0


	//   ....[233]....
        /*0a44*/ 	.word	0x0001f520


	//   ....[234]....
        /*0a48*/ 	.word	0x0001f590


	//   ....[235]....
        /*0a4c*/ 	.word	0x0001f650


	//   ....[236]....
        /*0a50*/ 	.word	0x0001f670


	//   ....[237]....
        /*0a54*/ 	.word	0x0001f6a0


	//   ....[238]....
        /*0a58*/ 	.word	0x0001f6b0


	//   ....[239]....
        /*0a5c*/ 	.word	0x0001f6c0


	//   ....[240]....
        /*0a60*/ 	.word	0x0001f6d0


	//   ....[241]....
        /*0a64*/ 	.word	0x0001f7c0


	//   ....[242]....
        /*0a68*/ 	.word	0x0001f7e0


	//   ....[243]....
        /*0a6c*/ 	.word	0x0001fff0


	//   ....[244]....
        /*0a70*/ 	.word	0x00020020


	//   ....[245]....
        /*0a74*/ 	.word	0x00020050


	//   ....[246]....
        /*0a78*/ 	.word	0x00020080


	//   ....[247]....
        /*0a7c*/ 	.word	0x000200b0


	//   ....[248]....
        /*0a80*/ 	.word	0x000200e0


	//   ....[249]....
        /*0a84*/ 	.word	0x00020110


	//   ....[250]....
        /*0a88*/ 	.word	0x00020130


	//   ....[251]....
        /*0a8c*/ 	.word	0x00020150


	//   ....[252]....
        /*0a90*/ 	.word	0x00020170


	//   ....[253]....
        /*0a94*/ 	.word	0x00020180


	//   ....[254]....
        /*0a98*/ 	.word	0x00020190


	//   ....[255]....
        /*0a9c*/ 	.word	0x000201a0


	//   ....[0]....
        /*0aa0*/ 	.word	0x000201b0


	//   ....[1]....
        /*0aa4*/ 	.word	0x000201c0


	//   ....[2]....
        /*0aa8*/ 	.word	0x000201f0


	//----- nvinfo : EIATTR_EXIT_INSTR_OFFSETS
	.align		4
.L_442:
        /*0aac*/ 	.byte	0x04, 0x1c
        /*0aae*/ 	.short	(.L_444 - .L_443)


	//   ....[0]....
.L_443:
        /*0ab0*/ 	.word	0x00000450


	//   ....[1]....
        /*0ab4*/ 	.word	0x0001f800


	//   ....[2]....
        /*0ab8*/ 	.word	0x0001f840


	//   ....[3]....
        /*0abc*/ 	.word	0x00020380


	//   ....[4]....
        /*0ac0*/ 	.word	0x000203c0


	//----- nvinfo : EIATTR_CTAIDZ_USED
	.align		4
.L_444:
        /*0ac4*/ 	.byte	0x01, 0x04
	.zero		2


	//----- nvinfo : EIATTR_MAX_THREADS
	.align		4
        /*0ac8*/ 	.byte	0x04, 0x05
        /*0aca*/ 	.short	(.L_446 - .L_445)
.L_445:
        /*0acc*/ 	.word	0x00000080
        /*0ad0*/ 	.word	0x00000001
        /*0ad4*/ 	.word	0x00000001


	//----- nvinfo : EIATTR_CRS_STACK_SIZE
	.align		4
.L_446:
        /*0ad8*/ 	.byte	0x04, 0x1e
        /*0ada*/ 	.short	(.L_448 - .L_447)
.L_447:
        /*0adc*/ 	.word	0x00000000
.L_448:


//--------------------- .nv.callgraph             --------------------------
	.section	.nv.callgraph,"",@"SHT_CUDA_CALLGRAPH"
	.align	4
	.sectionentsize	8
	.align		4
        /*0000*/ 	.word	0x00000000
	.align		4
        /*0004*/ 	.word	0xffffffff
	.align		4
        /*0008*/ 	.word	0x00000000
	.align		4
        /*000c*/ 	.word	0xfffffffe
	.align		4
        /*0010*/ 	.word	0x00000000
	.align		4
        /*0014*/ 	.word	0xfffffffd
	.align		4
        /*0018*/ 	.word	0x00000000
	.align		4
        /*001c*/ 	.word	0xfffffffc


//--------------------- .nv.rel.action            --------------------------
	.section	.nv.rel.action,"",@"SHT_CUDA_RELOCINFO"
	.align	8
	.sectionentsize	8
        /*0000*/ 	.byte	0x73, 0x00, 0x00, 0x00, 0x00, 0x00, 0x00, 0x00, 0x00, 0x00, 0x00, 0x11, 0x25, 0x00, 0x05, 0x36


//--------------------- .nv.constant4             --------------------------
	.section	.nv.constant4,"a",@progbits
	.align	8
	.align		8
.nv.constant4:
        /*0000*/ 	.dword	_ZN82_INTERNAL_b44d191f_46_flash_fwd_hdim64_bf16_paged_softcapall_sm80_cu_9afb97bd_38434cuda3std3__45__cpo5beginE
	.align		8
        /*0008*/ 	.dword	_ZN82_INTERNAL_b44d191f_46_flash_fwd_hdim64_bf16_paged_softcapall_sm80_cu_9afb97bd_38434cuda3std3__45__cpo3endE
	.align		8
        /*0010*/ 	.dword	_ZN82_INTERNAL_b44d191f_46_flash_fwd_hdim64_bf16_paged_softcapall_sm80_cu_9afb97bd_38434cuda3std3__45__cpo6cbeginE
	.align		8
        /*0018*/ 	.dword	_ZN82_INTERNAL_b44d191f_46_flash_fwd_hdim64_bf16_paged_softcapall_sm80_cu_9afb97bd_38434cuda3std3__45__cpo4cendE
	.align		8
        /*0020*/ 	.dword	_ZN82_INTERNAL_b44d191f_46_flash_fwd_hdim64_bf16_paged_softcapall_sm80_cu_9afb97bd_38434cuda3std3__484_GLOBAL__N__b44d191f_46_flash_fwd_hdim64_bf16_paged_softcapall_sm80_cu_9afb97bd_38436ignoreE
	.align		8
        /*0028*/ 	.dword	_ZN82_INTERNAL_b44d191f_46_flash_fwd_hdim64_bf16_paged_softcapall_sm80_cu_9afb97bd_38434cuda3std3__419piecewise_constructE
	.align		8
        /*0030*/ 	.dword	_ZN82_INTERNAL_b44d191f_46_flash_fwd_hdim64_bf16_paged_softcapall_sm80_cu_9afb97bd_38434cuda3std3__48in_placeE
	.align		8
        /*0038*/ 	.dword	_ZN82_INTERNAL_b44d191f_46_flash_fwd_hdim64_bf16_paged_softcapall_sm80_cu_9afb97bd_38434cuda3std6ranges3__45__cpo4swapE
	.align		8
        /*0040*/ 	.dword	_ZN82_INTERNAL_b44d191f_46_flash_fwd_hdim64_bf16_paged_softcapall_sm80_cu_9afb97bd_38434cuda3std6ranges3__45__cpo9iter_moveE
	.align		8
        /*0048*/ 	.dword	_ZN82_INTERNAL_b44d191f_46_flash_fwd_hdim64_bf16_paged_softcapall_sm80_cu_9afb97bd_38434cute7productE
	.align		8
        /*0050*/ 	.dword	_ZN82_INTERNAL_b44d191f_46_flash_fwd_hdim64_bf16_paged_softcapall_sm80_cu_9afb97bd_38434cute1_E


//--------------------- .nv.constant0._ZN7cutlass13device_kernelIN5flash19enable_sm80_to_sm89INS1_16FlashAttnFwdSm80INS1_25CollectiveMainloopFwdSm80ILi4ELi1ELb0EN4cute5tupleIJNS5_1CILi128EEENS7_ILi112EEENS7_ILi64EEEEEELi64ENS_10bfloat16_tEfNS_4arch4Sm80ELb0ELb0ELb1ELb0ELb1ELb0ELb1ELb0EEENS1_21CollectiveEpilogueFwdINS6_IJS8_SA_S9_EEENS6_IJNS7_ILi1EEESI_SI_EEESC_SE_Li128ELb0ELb1ELb0ELb0EEENS1_19SingleTileSchedulerILb0ELb0ELb1ELi128EEEEEEEEEvNT_6ParamsE --------------------------
	.section	.nv.constant0._ZN7cutlass13device_kernelIN5flash19enable_sm80_to_sm89INS1_16FlashAttnFwdSm80INS1_25CollectiveMainloopFwdSm80ILi4ELi1ELb0EN4cute5tupleIJNS5_1CILi128EEENS7_ILi112EEENS7_ILi64EEEEEELi64ENS_10bfloat16_tEfNS_4arch4Sm80ELb0ELb0ELb1ELb0ELb1ELb0ELb1ELb0EEENS1_21CollectiveEpilogueFwdINS6_IJS8_SA_S9_EEENS6_IJNS7_ILi1EEESI_SI_EEESC_SE_Li128ELb0ELb1ELb0ELb0EEENS1_19SingleTileSchedulerILb0ELb0ELb1ELi128EEEEEEEEEvNT_6ParamsE,"a",@progbits
	.sectionflags	@""
	.align	4
.nv.constant0._ZN7cutlass13device_kernelIN5flash19enable_sm80_to_sm89INS1_16FlashAttnFwdSm80INS1_25CollectiveMainloopFwdSm80ILi4ELi1ELb0EN4cute5tupleIJNS5_1CILi128EEENS7_ILi112EEENS7_ILi64EEEEEELi64ENS_10bfloat16_tEfNS_4arch4Sm80ELb0ELb0ELb1ELb0ELb1ELb0ELb1ELb0EEENS1_21CollectiveEpilogueFwdINS6_IJS8_SA_S9_EEENS6_IJNS7_ILi1EEESI_SI_EEESC_SE_Li128ELb0ELb1ELb0ELb0EEENS1_19SingleTileSchedulerILb0ELb0ELb1ELi128EEEEEEEEEvNT_6ParamsE:
	.zero		1400


//--------------------- .nv.constant0._ZN7cutlass13device_kernelIN5flash19enable_sm80_to_sm89INS1_16FlashAttnFwdSm80INS1_25CollectiveMainloopFwdSm80ILi4ELi1ELb0EN4cute5tupleIJNS5_1CILi128EEENS7_ILi112EEENS7_ILi64EEEEEELi64ENS_10bfloat16_tEfNS_4arch4Sm80ELb0ELb0ELb1ELb1ELb1ELb0ELb1ELb0EEENS1_21CollectiveEpilogueFwdINS6_IJS8_SA_S9_EEENS6_IJNS7_ILi1EEESI_SI_EEESC_SE_Li128ELb1ELb1ELb0ELb0EEENS1_19SingleTileSchedulerILb1ELb0ELb1ELi128EEEEEEEEEvNT_6ParamsE --------------------------
	.section	.nv.constant0._ZN7cutlass13device_kernelIN5flash19enable_sm80_to_sm89INS1_16FlashAttnFwdSm80INS1_25CollectiveMainloopFwdSm80ILi4ELi1ELb0EN4cute5tupleIJNS5_1CILi128EEENS7_ILi112EEENS7_ILi64EEEEEELi64ENS_10bfloat16_tEfNS_4arch4Sm80ELb0ELb0ELb1ELb1ELb1ELb0ELb1ELb0EEENS1_21CollectiveEpilogueFwdINS6_IJS8_SA_S9_EEENS6_IJNS7_ILi1EEESI_SI_EEESC_SE_Li128ELb1ELb1ELb0ELb0EEENS1_19SingleTileSchedulerILb1ELb0ELb1ELi128EEEEEEEEEvNT_6ParamsE,"a",@progbits
	.sectionflags	@""
	.align	4
.nv.constant0._ZN7cutlass13device_kernelIN5flash19enable_sm80_to_sm89INS1_16FlashAttnFwdSm80INS1_25CollectiveMainloopFwdSm80ILi4ELi1ELb0EN4cute5tupleIJNS5_1CILi128EEENS7_ILi112EEENS7_ILi64EEEEEELi64ENS_10bfloat16_tEfNS_4arch4Sm80ELb0ELb0ELb1ELb1ELb1ELb0ELb1ELb0EEENS1_21CollectiveEpilogueFwdINS6_IJS8_SA_S9_EEENS6_IJNS7_ILi1EEESI_SI_EEESC_SE_Li128ELb1ELb1ELb0ELb0EEENS1_19SingleTileSchedulerILb1ELb0ELb1ELi128EEEEEEEEEvNT_6ParamsE:
	.zero		1400


//--------------------- .nv.constant0._ZN7cutlass13device_kernelIN5flash19enable_sm80_to_sm89INS1_16FlashAttnFwdSm80INS1_25CollectiveMainloopFwdSm80ILi4ELi1ELb0EN4cute5tupleIJNS5_1CILi128EEENS7_ILi112EEENS7_ILi64EEEEEELi64ENS_10bfloat16_tEfNS_4arch4Sm80ELb0ELb0ELb1ELb1ELb1ELb1ELb1ELb0EEENS1_21CollectiveEpilogueFwdINS6_IJS8_SA_S9_EEENS6_IJNS7_ILi1EEESI_SI_EEESC_SE_Li128ELb1ELb1ELb0ELb0EEENS1_19SingleTileSchedulerILb1ELb0ELb1ELi128EEEEEEEEEvNT_6ParamsE --------------------------
	.section	.nv.constant0._ZN7cutlass13device_kernelIN5flash19enable_sm80_to_sm89INS1_16FlashAttnFwdSm80INS1_25CollectiveMainloopFwdSm80ILi4ELi1ELb0EN4cute5tupleIJNS5_1CILi128EEENS7_ILi112EEENS7_ILi64EEEEEELi64ENS_10bfloat16_tEfNS_4arch4Sm80ELb0ELb0ELb1ELb1ELb1ELb1ELb1ELb0EEENS1_21CollectiveEpilogueFwdINS6_IJS8_SA_S9_EEENS6_IJNS7_ILi1EEESI_SI_EEESC_SE_Li128ELb1ELb1ELb0ELb0EEENS1_19SingleTileSchedulerILb1ELb0ELb1ELi128EEEEEEEEEvNT_6ParamsE,"a",@progbits
	.sectionflags	@""
	.align	4
.nv.constant0._ZN7cutlass13device_kernelIN5flash19enable_sm80_to_sm89INS1_16FlashAttnFwdSm80INS1_25CollectiveMainloopFwdSm80ILi4ELi1ELb0EN4cute5tupleIJNS5_1CILi128EEENS7_ILi112EEENS7_ILi64EEEEEELi64ENS_10bfloat16_tEfNS_4arch4Sm80ELb0ELb0ELb1ELb1ELb1ELb1ELb1ELb0EEENS1_21CollectiveEpilogueFwdINS6_IJS8_SA_S9_EEENS6_IJNS7_ILi1EEESI_SI_EEESC_SE_Li128ELb1ELb1ELb0ELb0EEENS1_19SingleTileSchedulerILb1ELb0ELb1ELi128EEEEEEEEEvNT_6ParamsE:
	.zero		1400


//--------------------- .nv.constant0._ZN7cutlass13device_kernelIN5flash19enable_sm80_to_sm89INS1_16FlashAttnFwdSm80INS1_25CollectiveMainloopFwdSm80ILi4ELi1ELb0EN4cute5tupleIJNS5_1CILi128EEENS7_ILi96EEENS7_ILi64EEEEEELi64ENS_10bfloat16_tEfNS_4arch4Sm80ELb0ELb1ELb1ELb0ELb1ELb0ELb1ELb0EEENS1_21CollectiveEpilogueFwdINS6_IJS8_SA_S9_EEENS6_IJNS7_ILi1EEESI_SI_EEESC_SE_Li128ELb0ELb1ELb0ELb0EEENS1_19SingleTileSchedulerILb0ELb0ELb1ELi128EEEEEEEEEvNT_6ParamsE --------------------------
	.section	.nv.constant0._ZN7cutlass13device_kernelIN5flash19enable_sm80_to_sm89INS1_16FlashAttnFwdSm80INS1_25CollectiveMainloopFwdSm80ILi4ELi1ELb0EN4cute5tupleIJNS5_1CILi128EEENS7_ILi96EEENS7_ILi64EEEEEELi64ENS_10bfloat16_tEfNS_4arch4Sm80ELb0ELb1ELb1ELb0ELb1ELb0ELb1ELb0EEENS1_21CollectiveEpilogueFwdINS6_IJS8_SA_S9_EEENS6_IJNS7_ILi1EEESI_SI_EEESC_SE_Li128ELb0ELb1ELb0ELb0EEENS1_19SingleTileSchedulerILb0ELb0ELb1ELi128EEEEEEEEEvNT_6ParamsE,"a",@progbits
	.sectionflags	@""
	.align	4
.nv.constant0._ZN7cutlass13device_kernelIN5flash19enable_sm80_to_sm89INS1_16FlashAttnFwdSm80INS1_25CollectiveMainloopFwdSm80ILi4ELi1ELb0EN4cute5tupleIJNS5_1CILi128EEENS7_ILi96EEENS7_ILi64EEEEEELi64ENS_10bfloat16_tEfNS_4arch4Sm80ELb0ELb1ELb1ELb0ELb1ELb0ELb1ELb0EEENS1_21CollectiveEpilogueFwdINS6_IJS8_SA_S9_EEENS6_IJNS7_ILi1EEESI_SI_EEESC_SE_Li128ELb0ELb1ELb0ELb0EEENS1_19SingleTileSchedulerILb0ELb0ELb1ELi128EEEEEEEEEvNT_6ParamsE:
	.zero		1400


//--------------------- .nv.constant0._ZN7cutlass13device_kernelIN5flash19enable_sm80_to_sm89INS1_16FlashAttnFwdSm80INS1_25CollectiveMainloopFwdSm80ILi4ELi1ELb0EN4cute5tupleIJNS5_1CILi128EEENS7_ILi96EEENS7_ILi64EEEEEELi64ENS_10bfloat16_tEfNS_4arch4Sm80ELb0ELb1ELb1ELb1ELb1ELb0ELb1ELb0EEENS1_21CollectiveEpilogueFwdINS6_IJS8_SA_S9_EEENS6_IJNS7_ILi1EEESI_SI_EEESC_SE_Li128ELb1ELb1ELb0ELb0EEENS1_19SingleTileSchedulerILb1ELb0ELb1ELi128EEEEEEEEEvNT_6ParamsE --------------------------
	.section	.nv.constant0._ZN7cutlass13device_kernelIN5flash19enable_sm80_to_sm89INS1_16FlashAttnFwdSm80INS1_25CollectiveMainloopFwdSm80ILi4ELi1ELb0EN4cute5tupleIJNS5_1CILi128EEENS7_ILi96EEENS7_ILi64EEEEEELi64ENS_10bfloat16_tEfNS_4arch4Sm80ELb0ELb1ELb1ELb1ELb1ELb0ELb1ELb0EEENS1_21CollectiveEpilogueFwdINS6_IJS8_SA_S9_EEENS6_IJNS7_ILi1EEESI_SI_EEESC_SE_Li128ELb1ELb1ELb0ELb0EEENS1_19SingleTileSchedulerILb1ELb0ELb1ELi128EEEEEEEEEvNT_6ParamsE,"a",@progbits
	.sectionflags	@""
	.align	4
.nv.constant0._ZN7cutlass13device_kernelIN5flash19enable_sm80_to_sm89INS1_16FlashAttnFwdSm80INS1_25CollectiveMainloopFwdSm80ILi4ELi1ELb0EN4cute5tupleIJNS5_1CILi128EEENS7_ILi96EEENS7_ILi64EEEEEELi64ENS_10bfloat16_tEfNS_4arch4Sm80ELb0ELb1ELb1ELb1ELb1ELb0ELb1ELb0EEENS1_21CollectiveEpilogueFwdINS6_IJS8_SA_S9_EEENS6_IJNS7_ILi1EEESI_SI_EEESC_SE_Li128ELb1ELb1ELb0ELb0EEENS1_19SingleTileSchedulerILb1ELb0ELb1ELi128EEEEEEEEEvNT_6ParamsE:
	.zero		1400


//--------------------- .nv.constant0._ZN7cutlass13device_kernelIN5flash19enable_sm80_to_sm89INS1_16FlashAttnFwdSm80INS1_25CollectiveMainloopFwdSm80ILi4ELi1ELb0EN4cute5tupleIJNS5_1CILi128EEENS7_ILi96EEENS7_ILi64EEEEEELi64ENS_10bfloat16_tEfNS_4arch4Sm80ELb0ELb1ELb1ELb1ELb1ELb1ELb1ELb0EEENS1_21CollectiveEpilogueFwdINS6_IJS8_SA_S9_EEENS6_IJNS7_ILi1EEESI_SI_EEESC_SE_Li128ELb1ELb1ELb0ELb0EEENS1_19SingleTileSchedulerILb1ELb0ELb1ELi128EEEEEEEEEvNT_6ParamsE --------------------------
	.section	.nv.constant0._ZN7cutlass13device_kernelIN5flash19enable_sm80_to_sm89INS1_16FlashAttnFwdSm80INS1_25CollectiveMainloopFwdSm80ILi4ELi1ELb0EN4cute5tupleIJNS5_1CILi128EEENS7_ILi96EEENS7_ILi64EEEEEELi64ENS_10bfloat16_tEfNS_4arch4Sm80ELb0ELb1ELb1ELb1ELb1ELb1ELb1ELb0EEENS1_21CollectiveEpilogueFwdINS6_IJS8_SA_S9_EEENS6_IJNS7_ILi1EEESI_SI_EEESC_SE_Li128ELb1ELb1ELb0ELb0EEENS1_19SingleTileSchedulerILb1ELb0ELb1ELi128EEEEEEEEEvNT_6ParamsE,"a",@progbits
	.sectionflags	@""
	.align	4
.nv.constant0._ZN7cutlass13device_kernelIN5flash19enable_sm80_to_sm89INS1_16FlashAttnFwdSm80INS1_25CollectiveMainloopFwdSm80ILi4ELi1ELb0EN4cute5tupleIJNS5_1CILi128EEENS7_ILi96EEENS7_ILi64EEEEEELi64ENS_10bfloat16_tEfNS_4arch4Sm80ELb0ELb1ELb1ELb1ELb1ELb1ELb1ELb0EEENS1_21CollectiveEpilogueFwdINS6_IJS8_SA_S9_EEENS6_IJNS7_ILi1EEESI_SI_EEESC_SE_Li128ELb1ELb1ELb0ELb0EEENS1_19SingleTileSchedulerILb1ELb0ELb1ELi128EEEEEEEEEvNT_6ParamsE:
	.zero		1400


//--------------------- .nv.constant0._ZN7cutlass13device_kernelIN5flash19enable_sm80_to_sm89INS1_16FlashAttnFwdSm80INS1_25CollectiveMainloopFwdSm80ILi4ELi1ELb0EN4cute5tupleIJNS5_1CILi128EEENS7_ILi112EEENS7_ILi64EEEEEELi64ENS_10bfloat16_tEfNS_4arch4Sm80ELb1ELb0ELb1ELb0ELb1ELb0ELb1ELb0EEENS1_21CollectiveEpilogueFwdINS6_IJS8_SA_S9_EEENS6_IJNS7_ILi1EEESI_SI_EEESC_SE_Li128ELb0ELb1ELb0ELb0EEENS1_30DynamicPersistentTileSchedulerILi128ELi128ELb0ELb1ELb0EEEEEEEEEvNT_6ParamsE --------------------------
	.section	.nv.constant0._ZN7cutlass13device_kernelIN5flash19enable_sm80_to_sm89INS1_16FlashAttnFwdSm80INS1_25CollectiveMainloopFwdSm80ILi4ELi1ELb0EN4cute5tupleIJNS5_1CILi128EEENS7_ILi112EEENS7_ILi64EEEEEELi64ENS_10bfloat16_tEfNS_4arch4Sm80ELb1ELb0ELb1ELb0ELb1ELb0ELb1ELb0EEENS1_21CollectiveEpilogueFwdINS6_IJS8_SA_S9_EEENS6_IJNS7_ILi1EEESI_SI_EEESC_SE_Li128ELb0ELb1ELb0ELb0EEENS1_30DynamicPersistentTileSchedulerILi128ELi128ELb0ELb1ELb0EEEEEEEEEvNT_6ParamsE,"a",@progbits
	.sectionflags	@""
	.align	4
.nv.constant0._ZN7cutlass13device_kernelIN5flash19enable_sm80_to_sm89INS1_16FlashAttnFwdSm80INS1_25CollectiveMainloopFwdSm80ILi4ELi1ELb0EN4cute5tupleIJNS5_1CILi128EEENS7_ILi112EEENS7_ILi64EEEEEELi64ENS_10bfloat16_tEfNS_4arch4Sm80ELb1ELb0ELb1ELb0ELb1ELb0ELb1ELb0EEENS1_21CollectiveEpilogueFwdINS6_IJS8_SA_S9_EEENS6_IJNS7_ILi1EEESI_SI_EEESC_SE_Li128ELb0ELb1ELb0ELb0EEENS1_30DynamicPersistentTileSchedulerILi128ELi128ELb0ELb1ELb0EEEEEEEEEvNT_6ParamsE:
	.zero		1416


//--------------------- .nv.constant0._ZN7cutlass13device_kernelIN5flash19enable_sm80_to_sm89INS1_16FlashAttnFwdSm80INS1_25CollectiveMainloopFwdSm80ILi4ELi1ELb0EN4cute5tupleIJNS5_1CILi128EEENS7_ILi112EEENS7_ILi64EEEEEELi64ENS_10bfloat16_tEfNS_4arch4Sm80ELb1ELb0ELb1ELb1ELb1ELb0ELb1ELb0EEENS1_21CollectiveEpilogueFwdINS6_IJS8_SA_S9_EEENS6_IJNS7_ILi1EEESI_SI_EEESC_SE_Li128ELb1ELb1ELb0ELb0EEENS1_19SingleTileSchedulerILb1ELb0ELb1ELi128EEEEEEEEEvNT_6ParamsE --------------------------
	.section	.nv.constant0._ZN7cutlass13device_kernelIN5flash19enable_sm80_to_sm89INS1_16FlashAttnFwdSm80INS1_25CollectiveMainloopFwdSm80ILi4ELi1ELb0EN4cute5tupleIJNS5_1CILi128EEENS7_ILi112EEENS7_ILi64EEEEEELi64ENS_10bfloat16_tEfNS_4arch4Sm80ELb1ELb0ELb1ELb1ELb1ELb0ELb1ELb0EEENS1_21CollectiveEpilogueFwdINS6_IJS8_SA_S9_EEENS6_IJNS7_ILi1EEESI_SI_EEESC_SE_Li128ELb1ELb1ELb0ELb0EEENS1_19SingleTileSchedulerILb1ELb0ELb1ELi128EEEEEEEEEvNT_6ParamsE,"a",@progbits
	.sectionflags	@""
	.align	4
.nv.constant0._ZN7cutlass13device_kernelIN5flash19enable_sm80_to_sm89INS1_16FlashAttnFwdSm80INS1_25CollectiveMainloopFwdSm80ILi4ELi1ELb0EN4cute5tupleIJNS5_1CILi128EEENS7_ILi112EEENS7_ILi64EEEEEELi64ENS_10bfloat16_tEfNS_4arch4Sm80ELb1ELb0ELb1ELb1ELb1ELb0ELb1ELb0EEENS1_21CollectiveEpilogueFwdINS6_IJS8_SA_S9_EEENS6_IJNS7_ILi1EEESI_SI_EEESC_SE_Li128ELb1ELb1ELb0ELb0EEENS1_19SingleTileSchedulerILb1ELb0ELb1ELi128EEEEEEEEEvNT_6ParamsE:
	.zero		1400


//--------------------- .nv.constant0._ZN7cutlass13device_kernelIN5flash19enable_sm80_to_sm89INS1_16FlashAttnFwdSm80INS1_25CollectiveMainloopFwdSm80ILi4ELi1ELb0EN4cute5tupleIJNS5_1CILi128EEENS7_ILi112EEENS7_ILi64EEEEEELi64ENS_10bfloat16_tEfNS_4arch4Sm80ELb1ELb0ELb1ELb1ELb1ELb1ELb1ELb0EEENS1_21CollectiveEpilogueFwdINS6_IJS8_SA_S9_EEENS6_IJNS7_ILi1EEESI_SI_EEESC_SE_Li128ELb1ELb1ELb0ELb0EEENS1_19SingleTileSchedulerILb1ELb0ELb1ELi128EEEEEEEEEvNT_6ParamsE --------------------------
	.section	.nv.constant0._ZN7cutlass13device_kernelIN5flash19enable_sm80_to_sm89INS1_16FlashAttnFwdSm80INS1_25CollectiveMainloopFwdSm80ILi4ELi1ELb0EN4cute5tupleIJNS5_1CILi128EEENS7_ILi112EEENS7_ILi64EEEEEELi64ENS_10bfloat16_tEfNS_4arch4Sm80ELb1ELb0ELb1ELb1ELb1ELb1ELb1ELb0EEENS1_21CollectiveEpilogueFwdINS6_IJS8_SA_S9_EEENS6_IJNS7_ILi1EEESI_SI_EEESC_SE_Li128ELb1ELb1ELb0ELb0EEENS1_19SingleTileSchedulerILb1ELb0ELb1ELi128EEEEEEEEEvNT_6ParamsE,"a",@progbits
	.sectionflags	@""
	.align	4
.nv.constant0._ZN7cutlass13device_kernelIN5flash19enable_sm80_to_sm89INS1_16FlashAttnFwdSm80INS1_25CollectiveMainloopFwdSm80ILi4ELi1ELb0EN4cute5tupleIJNS5_1CILi128EEENS7_ILi112EEENS7_ILi64EEEEEELi64ENS_10bfloat16_tEfNS_4arch4Sm80ELb1ELb0ELb1ELb1ELb1ELb1ELb1ELb0EEENS1_21CollectiveEpilogueFwdINS6_IJS8_SA_S9_EEENS6_IJNS7_ILi1EEESI_SI_EEESC_SE_Li128ELb1ELb1ELb0ELb0EEENS1_19SingleTileSchedulerILb1ELb0ELb1ELi128EEEEEEEEEvNT_6ParamsE:
	.zero		1400


//--------------------- .nv.constant0._ZN7cutlass13device_kernelIN5flash19enable_sm80_to_sm89INS1_16FlashAttnFwdSm80INS1_25CollectiveMainloopFwdSm80ILi4ELi1ELb0EN4cute5tupleIJNS5_1CILi128EEENS7_ILi112EEENS7_ILi64EEEEEELi64ENS_10bfloat16_tEfNS_4arch4Sm80ELb0ELb0ELb0ELb0ELb1ELb0ELb1ELb0EEENS1_21CollectiveEpilogueFwdINS6_IJS8_SA_S9_EEENS6_IJNS7_ILi1EEESI_SI_EEESC_SE_Li128ELb0ELb1ELb0ELb0EEENS1_19SingleTileSchedulerILb0ELb0ELb1ELi128EEEEEEEEEvNT_6ParamsE --------------------------
	.section	.nv.constant0._ZN7cutlass13device_kernelIN5flash19enable_sm80_to_sm89INS1_16FlashAttnFwdSm80INS1_25CollectiveMainloopFwdSm80ILi4ELi1ELb0EN4cute5tupleIJNS5_1CILi128EEENS7_ILi112EEENS7_ILi64EEEEEELi64ENS_10bfloat16_tEfNS_4arch4Sm80ELb0ELb0ELb0ELb0ELb1ELb0ELb1ELb0EEENS1_21CollectiveEpilogueFwdINS6_IJS8_SA_S9_EEENS6_IJNS7_ILi1EEESI_SI_EEESC_SE_Li128ELb0ELb1ELb0ELb0EEENS1_19SingleTileSchedulerILb0ELb0ELb1ELi128EEEEEEEEEvNT_6ParamsE,"a",@progbits
	.sectionflags	@""
	.align	4
.nv.constant0._ZN7cutlass13device_kernelIN5flash19enable_sm80_to_sm89INS1_16FlashAttnFwdSm80INS1_25CollectiveMainloopFwdSm80ILi4ELi1ELb0EN4cute5tupleIJNS5_1CILi128EEENS7_ILi112EEENS7_ILi64EEEEEELi64ENS_10bfloat16_tEfNS_4arch4Sm80ELb0ELb0ELb0ELb0ELb1ELb0ELb1ELb0EEENS1_21CollectiveEpilogueFwdINS6_IJS8_SA_S9_EEENS6_IJNS7_ILi1EEESI_SI_EEESC_SE_Li128ELb0ELb1ELb0ELb0EEENS1_19SingleTileSchedulerILb0ELb0ELb1ELi128EEEEEEEEEvNT_6ParamsE:
	.zero		1400


//--------------------- .nv.constant0._ZN7cutlass13device_kernelIN5flash19enable_sm80_to_sm89INS1_16FlashAttnFwdSm80INS1_25CollectiveMainloopFwdSm80ILi4ELi1ELb0EN4cute5tupleIJNS5_1CILi128EEENS7_ILi112EEENS7_ILi64EEEEEELi64ENS_10bfloat16_tEfNS_4arch4Sm80ELb0ELb0ELb0ELb1ELb1ELb0ELb1ELb0EEENS1_21CollectiveEpilogueFwdINS6_IJS8_SA_S9_EEENS6_IJNS7_ILi1EEESI_SI_EEESC_SE_Li128ELb1ELb1ELb0ELb0EEENS1_19SingleTileSchedulerILb1ELb0ELb1ELi128EEEEEEEEEvNT_6ParamsE --------------------------
	.section	.nv.constant0._ZN7cutlass13device_kernelIN5flash19enable_sm80_to_sm89INS1_16FlashAttnFwdSm80INS1_25CollectiveMainloopFwdSm80ILi4ELi1ELb0EN4cute5tupleIJNS5_1CILi128EEENS7_ILi112EEENS7_ILi64EEEEEELi64ENS_10bfloat16_tEfNS_4arch4Sm80ELb0ELb0ELb0ELb1ELb1ELb0ELb1ELb0EEENS1_21CollectiveEpilogueFwdINS6_IJS8_SA_S9_EEENS6_IJNS7_ILi1EEESI_SI_EEESC_SE_Li128ELb1ELb1ELb0ELb0EEENS1_19SingleTileSchedulerILb1ELb0ELb1ELi128EEEEEEEEEvNT_6ParamsE,"a",@progbits
	.sectionflags	@""
	.align	4
.nv.constant0._ZN7cutlass13device_kernelIN5flash19enable_sm80_to_sm89INS1_16FlashAttnFwdSm80INS1_25CollectiveMainloopFwdSm80ILi4ELi1ELb0EN4cute5tupleIJNS5_1CILi128EEENS7_ILi112EEENS7_ILi64EEEEEELi64ENS_10bfloat16_tEfNS_4arch4Sm80ELb0ELb0ELb0ELb1ELb1ELb0ELb1ELb0EEENS1_21CollectiveEpilogueFwdINS6_IJS8_SA_S9_EEENS6_IJNS7_ILi1EEESI_SI_EEESC_SE_Li128ELb1ELb1ELb0ELb0EEENS1_19SingleTileSchedulerILb1ELb0ELb1ELi128EEEEEEEEEvNT_6ParamsE:
	.zero		1400


//--------------------- .nv.constant0._ZN7cutlass13device_kernelIN5flash19enable_sm80_to_sm89INS1_16FlashAttnFwdSm80INS1_25CollectiveMainloopFwdSm80ILi4ELi1ELb0EN4cute5tupleIJNS5_1CILi128EEENS7_ILi112EEENS7_ILi64EEEEEELi64ENS_10bfloat16_tEfNS_4arch4Sm80ELb0ELb0ELb0ELb1ELb1ELb1ELb1ELb0EEENS1_21CollectiveEpilogueFwdINS6_IJS8_SA_S9_EEENS6_IJNS7_ILi1EEESI_SI_EEESC_SE_Li128ELb1ELb1ELb0ELb0EEENS1_19SingleTileSchedulerILb1ELb0ELb1ELi128EEEEEEEEEvNT_6ParamsE --------------------------
	.section	.nv.constant0._ZN7cutlass13device_kernelIN5flash19enable_sm80_to_sm89INS1_16FlashAttnFwdSm80INS1_25CollectiveMainloopFwdSm80ILi4ELi1ELb0EN4cute5tupleIJNS5_1CILi128EEENS7_ILi112EEENS7_ILi64EEEEEELi64ENS_10bfloat16_tEfNS_4arch4Sm80ELb0ELb0ELb0ELb1ELb1ELb1ELb1ELb0EEENS1_21CollectiveEpilogueFwdINS6_IJS8_SA_S9_EEENS6_IJNS7_ILi1EEESI_SI_EEESC_SE_Li128ELb1ELb1ELb0ELb0EEENS1_19SingleTileSchedulerILb1ELb0ELb1ELi128EEEEEEEEEvNT_6ParamsE,"a",@progbits
	.sectionflags	@""
	.align	4
.nv.constant0._ZN7cutlass13device_kernelIN5flash19enable_sm80_to_sm89INS1_16FlashAttnFwdSm80INS1_25CollectiveMainloopFwdSm80ILi4ELi1ELb0EN4cute5tupleIJNS5_1CILi128EEENS7_ILi112EEENS7_ILi64EEEEEELi64ENS_10bfloat16_tEfNS_4arch4Sm80ELb0ELb0ELb0ELb1ELb1ELb1ELb1ELb0EEENS1_21CollectiveEpilogueFwdINS6_IJS8_SA_S9_EEENS6_IJNS7_ILi1EEESI_SI_EEESC_SE_Li128ELb1ELb1ELb0ELb0EEENS1_19SingleTileSchedulerILb1ELb0ELb1ELi128EEEEEEEEEvNT_6ParamsE:
	.zero		1400


//--------------------- .nv.constant0._ZN7cutlass13device_kernelIN5flash19enable_sm80_to_sm89INS1_16FlashAttnFwdSm80INS1_25CollectiveMainloopFwdSm80ILi4ELi1ELb0EN4cute5tupleIJNS5_1CILi128EEENS7_ILi96EEENS7_ILi64EEEEEELi64ENS_10bfloat16_tEfNS_4arch4Sm80ELb0ELb1ELb0ELb0ELb1ELb0ELb1ELb0EEENS1_21CollectiveEpilogueFwdINS6_IJS8_SA_S9_EEENS6_IJNS7_ILi1EEESI_SI_EEESC_SE_Li128ELb0ELb1ELb0ELb0EEENS1_19SingleTileSchedulerILb0ELb0ELb1ELi128EEEEEEEEEvNT_6ParamsE --------------------------
	.section	.nv.constant0._ZN7cutlass13device_kernelIN5flash19enable_sm80_to_sm89INS1_16FlashAttnFwdSm80INS1_25CollectiveMainloopFwdSm80ILi4ELi1ELb0EN4cute5tupleIJNS5_1CILi128EEENS7_ILi96EEENS7_ILi64EEEEEELi64ENS_10bfloat16_tEfNS_4arch4Sm80ELb0ELb1ELb0ELb0ELb1ELb0ELb1ELb0EEENS1_21CollectiveEpilogueFwdINS6_IJS8_SA_S9_EEENS6_IJNS7_ILi1EEESI_SI_EEESC_SE_Li128ELb0ELb1ELb0ELb0EEENS1_19SingleTileSchedulerILb0ELb0ELb1ELi128EEEEEEEEEvNT_6ParamsE,"a",@progbits
	.sectionflags	@""
	.align	4
.nv.constant0._ZN7cutlass13device_kernelIN5flash19enable_sm80_to_sm89INS1_16FlashAttnFwdSm80INS1_25CollectiveMainloopFwdSm80ILi4ELi1ELb0EN4cute5tupleIJNS5_1CILi128EEENS7_ILi96EEENS7_ILi64EEEEEELi64ENS_10bfloat16_tEfNS_4arch4Sm80ELb0ELb1ELb0ELb0ELb1ELb0ELb1ELb0EEENS1_21CollectiveEpilogueFwdINS6_IJS8_SA_S9_EEENS6_IJNS7_ILi1EEESI_SI_EEESC_SE_Li128ELb0ELb1ELb0ELb0EEENS1_19SingleTileSchedulerILb0ELb0ELb1ELi128EEEEEEEEEvNT_6ParamsE:
	.zero		1400


//--------------------- .nv.constant0._ZN7cutlass13device_kernelIN5flash19enable_sm80_to_sm89INS1_16FlashAttnFwdSm80INS1_25CollectiveMainloopFwdSm80ILi4ELi1ELb0EN4cute5tupleIJNS5_1CILi128EEENS7_ILi96EEENS7_ILi64EEEEEELi64ENS_10bfloat16_tEfNS_4arch4Sm80ELb0ELb1ELb0ELb1ELb1ELb0ELb1ELb0EEENS1_21CollectiveEpilogueFwdINS6_IJS8_SA_S9_EEENS6_IJNS7_ILi1EEESI_SI_EEESC_SE_Li128ELb1ELb1ELb0ELb0EEENS1_19SingleTileSchedulerILb1ELb0ELb1ELi128EEEEEEEEEvNT_6ParamsE --------------------------
	.section	.nv.constant0._ZN7cutlass13device_kernelIN5flash19enable_sm80_to_sm89INS1_16FlashAttnFwdSm80INS1_25CollectiveMainloopFwdSm80ILi4ELi1ELb0EN4cute5tupleIJNS5_1CILi128EEENS7_ILi96EEENS7_ILi64EEEEEELi64ENS_10bfloat16_tEfNS_4arch4Sm80ELb0ELb1ELb0ELb1ELb1ELb0ELb1ELb0EEENS1_21CollectiveEpilogueFwdINS6_IJS8_SA_S9_EEENS6_IJNS7_ILi1EEESI_SI_EEESC_SE_Li128ELb1ELb1ELb0ELb0EEENS1_19SingleTileSchedulerILb1ELb0ELb1ELi128EEEEEEEEEvNT_6ParamsE,"a",@progbits
	.sectionflags	@""
	.align	4
.nv.constant0._ZN7cutlass13device_kernelIN5flash19enable_sm80_to_sm89INS1_16FlashAttnFwdSm80INS1_25CollectiveMainloopFwdSm80ILi4ELi1ELb0EN4cute5tupleIJNS5_1CILi128EEENS7_ILi96EEENS7_ILi64EEEEEELi64ENS_10bfloat16_tEfNS_4arch4Sm80ELb0ELb1ELb0ELb1ELb1ELb0ELb1ELb0EEENS1_21CollectiveEpilogueFwdINS6_IJS8_SA_S9_EEENS6_IJNS7_ILi1EEESI_SI_EEESC_SE_Li128ELb1ELb1ELb0ELb0EEENS1_19SingleTileSchedulerILb1ELb0ELb1ELi128EEEEEEEEEvNT_6ParamsE:
	.zero		1400


//--------------------- .nv.constant0._ZN7cutlass13device_kernelIN5flash19enable_sm80_to_sm89INS1_16FlashAttnFwdSm80INS1_25CollectiveMainloopFwdSm80ILi4ELi1ELb0EN4cute5tupleIJNS5_1CILi128EEENS7_ILi96EEENS7_ILi64EEEEEELi64ENS_10bfloat16_tEfNS_4arch4Sm80ELb0ELb1ELb0ELb1ELb1ELb1ELb1ELb0EEENS1_21CollectiveEpilogueFwdINS6_IJS8_SA_S9_EEENS6_IJNS7_ILi1EEESI_SI_EEESC_SE_Li128ELb1ELb1ELb0ELb0EEENS1_19SingleTileSchedulerILb1ELb0ELb1ELi128EEEEEEEEEvNT_6ParamsE --------------------------
	.section	.nv.constant0._ZN7cutlass13device_kernelIN5flash19enable_sm80_to_sm89INS1_16FlashAttnFwdSm80INS1_25CollectiveMainloopFwdSm80ILi4ELi1ELb0EN4cute5tupleIJNS5_1CILi128EEENS7_ILi96EEENS7_ILi64EEEEEELi64ENS_10bfloat16_tEfNS_4arch4Sm80ELb0ELb1ELb0ELb1ELb1ELb1ELb1ELb0EEENS1_21CollectiveEpilogueFwdINS6_IJS8_SA_S9_EEENS6_IJNS7_ILi1EEESI_SI_EEESC_SE_Li128ELb1ELb1ELb0ELb0EEENS1_19SingleTileSchedulerILb1ELb0ELb1ELi128EEEEEEEEEvNT_6ParamsE,"a",@progbits
	.sectionflags	@""
	.align	4
.nv.constant0._ZN7cutlass13device_kernelIN5flash19enable_sm80_to_sm89INS1_16FlashAttnFwdSm80INS1_25CollectiveMainloopFwdSm80ILi4ELi1ELb0EN4cute5tupleIJNS5_1CILi128EEENS7_ILi96EEENS7_ILi64EEEEEELi64ENS_10bfloat16_tEfNS_4arch4Sm80ELb0ELb1ELb0ELb1ELb1ELb1ELb1ELb0EEENS1_21CollectiveEpilogueFwdINS6_IJS8_SA_S9_EEENS6_IJNS7_ILi1EEESI_SI_EEESC_SE_Li128ELb1ELb1ELb0ELb0EEENS1_19SingleTileSchedulerILb1ELb0ELb1ELi128EEEEEEEEEvNT_6ParamsE:
	.zero		1400


//--------------------- .nv.constant0._ZN7cutlass13device_kernelIN5flash19enable_sm80_to_sm89INS1_16FlashAttnFwdSm80INS1_25CollectiveMainloopFwdSm80ILi4ELi1ELb0EN4cute5tupleIJNS5_1CILi128EEENS7_ILi112EEENS7_ILi64EEEEEELi64ENS_10bfloat16_tEfNS_4arch4Sm80ELb1ELb0ELb0ELb0ELb1ELb0ELb1ELb0EEENS1_21CollectiveEpilogueFwdINS6_IJS8_SA_S9_EEENS6_IJNS7_ILi1EEESI_SI_EEESC_SE_Li128ELb0ELb1ELb0ELb0EEENS1_30DynamicPersistentTileSchedulerILi128ELi128ELb0ELb1ELb0EEEEEEEEEvNT_6ParamsE --------------------------
	.section	.nv.constant0._ZN7cutlass13device_kernelIN5flash19enable_sm80_to_sm89INS1_16FlashAttnFwdSm80INS1_25CollectiveMainloopFwdSm80ILi4ELi1ELb0EN4cute5tupleIJNS5_1CILi128EEENS7_ILi112EEENS7_ILi64EEEEEELi64ENS_10bfloat16_tEfNS_4arch4Sm80ELb1ELb0ELb0ELb0ELb1ELb0ELb1ELb0EEENS1_21CollectiveEpilogueFwdINS6_IJS8_SA_S9_EEENS6_IJNS7_ILi1EEESI_SI_EEESC_SE_Li128ELb0ELb1ELb0ELb0EEENS1_30DynamicPersistentTileSchedulerILi128ELi128ELb0ELb1ELb0EEEEEEEEEvNT_6ParamsE,"a",@progbits
	.sectionflags	@""
	.align	4
.nv.constant0._ZN7cutlass13device_kernelIN5flash19enable_sm80_to_sm89INS1_16FlashAttnFwdSm80INS1_25CollectiveMainloopFwdSm80ILi4ELi1ELb0EN4cute5tupleIJNS5_1CILi128EEENS7_ILi112EEENS7_ILi64EEEEEELi64ENS_10bfloat16_tEfNS_4arch4Sm80ELb1ELb0ELb0ELb0ELb1ELb0ELb1ELb0EEENS1_21CollectiveEpilogueFwdINS6_IJS8_SA_S9_EEENS6_IJNS7_ILi1EEESI_SI_EEESC_SE_Li128ELb0ELb1ELb0ELb0EEENS1_30DynamicPersistentTileSchedulerILi128ELi128ELb0ELb1ELb0EEEEEEEEEvNT_6ParamsE:
	.zero		1416


//--------------------- .nv.constant0._ZN7cutlass13device_kernelIN5flash19enable_sm80_to_sm89INS1_16FlashAttnFwdSm80INS1_25CollectiveMainloopFwdSm80ILi4ELi1ELb0EN4cute5tupleIJNS5_1CILi128EEENS7_ILi112EEENS7_ILi64EEEEEELi64ENS_10bfloat16_tEfNS_4arch4Sm80ELb1ELb0ELb0ELb1ELb1ELb0ELb1ELb0EEENS1_21CollectiveEpilogueFwdINS6_IJS8_SA_S9_EEENS6_IJNS7_ILi1EEESI_SI_EEESC_SE_Li128ELb1ELb1ELb0ELb0EEENS1_19SingleTileSchedulerILb1ELb0ELb1ELi128EEEEEEEEEvNT_6ParamsE --------------------------
	.section	.nv.constant0._ZN7cutlass13device_kernelIN5flash19enable_sm80_to_sm89INS1_16FlashAttnFwdSm80INS1_25CollectiveMainloopFwdSm80ILi4ELi1ELb0EN4cute5tupleIJNS5_1CILi128EEENS7_ILi112EEENS7_ILi64EEEEEELi64ENS_10bfloat16_tEfNS_4arch4Sm80ELb1ELb0ELb0ELb1ELb1ELb0ELb1ELb0EEENS1_21CollectiveEpilogueFwdINS6_IJS8_SA_S9_EEENS6_IJNS7_ILi1EEESI_SI_EEESC_SE_Li128ELb1ELb1ELb0ELb0EEENS1_19SingleTileSchedulerILb1ELb0ELb1ELi128EEEEEEEEEvNT_6ParamsE,"a",@progbits
	.sectionflags	@""
	.align	4
.nv.constant0._ZN7cutlass13device_kernelIN5flash19enable_sm80_to_sm89INS1_16FlashAttnFwdSm80INS1_25CollectiveMainloopFwdSm80ILi4ELi1ELb0EN4cute5tupleIJNS5_1CILi128EEENS7_ILi112EEENS7_ILi64EEEEEELi64ENS_10bfloat16_tEfNS_4arch4Sm80ELb1ELb0ELb0ELb1ELb1ELb0ELb1ELb0EEENS1_21CollectiveEpilogueFwdINS6_IJS8_SA_S9_EEENS6_IJNS7_ILi1EEESI_SI_EEESC_SE_Li128ELb1ELb1ELb0ELb0EEENS1_19SingleTileSchedulerILb1ELb0ELb1ELi128EEEEEEEEEvNT_6ParamsE:
	.zero		1400


//--------------------- .nv.constant0._ZN7cutlass13device_kernelIN5flash19enable_sm80_to_sm89INS1_16FlashAttnFwdSm80INS1_25CollectiveMainloopFwdSm80ILi4ELi1ELb0EN4cute5tupleIJNS5_1CILi128EEENS7_ILi112EEENS7_ILi64EEEEEELi64ENS_10bfloat16_tEfNS_4arch4Sm80ELb1ELb0ELb0ELb1ELb1ELb1ELb1ELb0EEENS1_21CollectiveEpilogueFwdINS6_IJS8_SA_S9_EEENS6_IJNS7_ILi1EEESI_SI_EEESC_SE_Li128ELb1ELb1ELb0ELb0EEENS1_19SingleTileSchedulerILb1ELb0ELb1ELi128EEEEEEEEEvNT_6ParamsE --------------------------
	.section	.nv.constant0._ZN7cutlass13device_kernelIN5flash19enable_sm80_to_sm89INS1_16FlashAttnFwdSm80INS1_25CollectiveMainloopFwdSm80ILi4ELi1ELb0EN4cute5tupleIJNS5_1CILi128EEENS7_ILi112EEENS7_ILi64EEEEEELi64ENS_10bfloat16_tEfNS_4arch4Sm80ELb1ELb0ELb0ELb1ELb1ELb1ELb1ELb0EEENS1_21CollectiveEpilogueFwdINS6_IJS8_SA_S9_EEENS6_IJNS7_ILi1EEESI_SI_EEESC_SE_Li128ELb1ELb1ELb0ELb0EEENS1_19SingleTileSchedulerILb1ELb0ELb1ELi128EEEEEEEEEvNT_6ParamsE,"a",@progbits
	.sectionflags	@""
	.align	4
.nv.constant0._ZN7cutlass13device_kernelIN5flash19enable_sm80_to_sm89INS1_16FlashAttnFwdSm80INS1_25CollectiveMainloopFwdSm80ILi4ELi1ELb0EN4cute5tupleIJNS5_1CILi128EEENS7_ILi112EEENS7_ILi64EEEEEELi64ENS_10bfloat16_tEfNS_4arch4Sm80ELb1ELb0ELb0ELb1ELb1ELb1ELb1ELb0EEENS1_21CollectiveEpilogueFwdINS6_IJS8_SA_S9_EEENS6_IJNS7_ILi1EEESI_SI_EEESC_SE_Li128ELb1ELb1ELb0ELb0EEENS1_19SingleTileSchedulerILb1ELb0ELb1ELi128EEEEEEEEEvNT_6ParamsE:
	.zero		1400


//--------------------- .text._ZN7cutlass13device_kernelIN5flash19enable_sm80_to_sm89INS1_16FlashAttnFwdSm80INS1_25CollectiveMainloopFwdSm80ILi4ELi1ELb0EN4cute5tupleIJNS5_1CILi128EEENS7_ILi112EEENS7_ILi64EEEEEELi64ENS_10bfloat16_tEfNS_4arch4Sm80ELb0ELb0ELb1ELb0ELb1ELb0ELb1ELb0EEENS1_21CollectiveEpilogueFwdINS6_IJS8_SA_S9_EEENS6_IJNS7_ILi1EEESI_SI_EEESC_SE_Li128ELb0ELb1ELb0ELb0EEENS1_19SingleTileSchedulerILb0ELb0ELb1ELi128EEEEEEEEEvNT_6ParamsE --------------------------
	.section	.text._ZN7cutlass13device_kernelIN5flash19enable_sm80_to_sm89INS1_16FlashAttnFwdSm80INS1_25CollectiveMainloopFwdSm80ILi4ELi1ELb0EN4cute5tupleIJNS5_1CILi128EEENS7_ILi112EEENS7_ILi64EEEEEELi64ENS_10bfloat16_tEfNS_4arch4Sm80ELb0ELb0ELb1ELb0ELb1ELb0ELb1ELb0EEENS1_21CollectiveEpilogueFwdINS6_IJS8_SA_S9_EEENS6_IJNS7_ILi1EEESI_SI_EEESC_SE_Li128ELb0ELb1ELb0ELb0EEENS1_19SingleTileSchedulerILb0ELb0ELb1ELi128EEEEEEEEEvNT_6ParamsE,"ax",@progbits
	.sectioninfo	@"SHI_REGISTERS=255"
	.align	128
.text._ZN7cutlass13device_kernelIN5flash19enable_sm80_to_sm89INS1_16FlashAttnFwdSm80INS1_25CollectiveMainloopFwdSm80ILi4ELi1ELb0EN4cute5tupleIJNS5_1CILi128EEENS7_ILi112EEENS7_ILi64EEEEEELi64ENS_10bfloat16_tEfNS_4arch4Sm80ELb0ELb0ELb1ELb0ELb1ELb0ELb1ELb0EEENS1_21CollectiveEpilogueFwdINS6_IJS8_SA_S9_EEENS6_IJNS7_ILi1EEESI_SI_EEESC_SE_Li128ELb0ELb1ELb0ELb0EEENS1_19SingleTileSchedulerILb0ELb0ELb1ELi128EEEEEEEEEvNT_6ParamsE:
        .type           _ZN7cutlass13device_kernelIN5flash19enable_sm80_to_sm89INS1_16FlashAttnFwdSm80INS1_25CollectiveMainloopFwdSm80ILi4ELi1ELb0EN4cute5tupleIJNS5_1CILi128EEENS7_ILi112EEENS7_ILi64EEEEEELi64ENS_10bfloat16_tEfNS_4arch4Sm80ELb0ELb0ELb1ELb0ELb1ELb0ELb1ELb0EEENS1_21CollectiveEpilogueFwdINS6_IJS8_SA_S9_EEENS6_IJNS7_ILi1EEESI_SI_EEESC_SE_Li128ELb0ELb1ELb0ELb0EEENS1_19SingleTileSchedulerILb0ELb0ELb1ELi128EEEEEEEEEvNT_6ParamsE,@function
        .size           _ZN7cutlass13device_kernelIN5flash19enable_sm80_to_sm89INS1_16FlashAttnFwdSm80INS1_25CollectiveMainloopFwdSm80ILi4ELi1ELb0EN4cute5tupleIJNS5_1CILi128EEENS7_ILi112EEENS7_ILi64EEEEEELi64ENS_10bfloat16_tEfNS_4arch4Sm80ELb0ELb0ELb1ELb0ELb1ELb0ELb1ELb0EEENS1_21CollectiveEpilogueFwdINS6_IJS8_SA_S9_EEENS6_IJNS7_ILi1EEESI_SI_EEESC_SE_Li128ELb0ELb1ELb0ELb0EEENS1_19SingleTileSchedulerILb0ELb0ELb1ELi128EEEEEEEEEvNT_6ParamsE,(.L_x_1596 - _ZN7cutlass13device_kernelIN5flash19enable_sm80_to_sm89INS1_16FlashAttnFwdSm80INS1_25CollectiveMainloopFwdSm80ILi4ELi1ELb0EN4cute5tupleIJNS5_1CILi128EEENS7_ILi112EEENS7_ILi64EEEEEELi64ENS_10bfloat16_tEfNS_4arch4Sm80ELb0ELb0ELb1ELb0ELb1ELb0ELb1ELb0EEENS1_21CollectiveEpilogueFwdINS6_IJS8_SA_S9_EEENS6_IJNS7_ILi1EEESI_SI_EEESC_SE_Li128ELb0ELb1ELb0ELb0EEENS1_19SingleTileSchedulerILb0ELb0ELb1ELi128EEEEEEEEEvNT_6ParamsE)
        .other          _ZN7cutlass13device_kernelIN5flash19enable_sm80_to_sm89INS1_16FlashAttnFwdSm80INS1_25CollectiveMainloopFwdSm80ILi4ELi1ELb0EN4cute5tupleIJNS5_1CILi128EEENS7_ILi112EEENS7_ILi64EEEEEELi64ENS_10bfloat16_tEfNS_4arch4Sm80ELb0ELb0ELb1ELb0ELb1ELb0ELb1ELb0EEENS1_21CollectiveEpilogueFwdINS6_IJS8_SA_S9_EEENS6_IJNS7_ILi1EEESI_SI_EEESC_SE_Li128ELb0ELb1ELb0ELb0EEENS1_19SingleTileSchedulerILb0ELb0ELb1ELi128EEEEEEEEEvNT_6ParamsE,@"STO_CUDA_ENTRY STV_DEFAULT"
_ZN7cutlass13device_kernelIN5flash19enable_sm80_to_sm89INS1_16FlashAttnFwdSm80INS1_25CollectiveMainloopFwdSm80ILi4ELi1ELb0EN4cute5tupleIJNS5_1CILi128EEENS7_ILi112EEENS7_ILi64EEEEEELi64ENS_10bfloat16_tEfNS_4arch4Sm80ELb0ELb0ELb1ELb0ELb1ELb0ELb1ELb0EEENS1_21CollectiveEpilogueFwdINS6_IJS8_SA_S9_EEENS6_IJNS7_ILi1EEESI_SI_EEESC_SE_Li128ELb0ELb1ELb0ELb0EEENS1_19SingleTileSchedulerILb0ELb0ELb1ELi128EEEEEEEEEvNT_6ParamsE:
[----:B------:R-:W-:-:S03]  /*0000*/  MOV R1, c[0x0][0x28] ;  /* 0x00000a0000017a02 */ /* 0x000fc60000000f00 */
[----:B------:R-:W1:Y:S01]  /*0010*/  S2UR UR14, SR_CTAID.Z ;  /* 0x00000000000e79c3 */ /* 0x000e620000002700 */
[----:B------:R-:W-:Y:S02]  /*0020*/  IADD3 R1, R1, -0x78, RZ ;  /* 0xffffff8801017810 */ /* 0x000fe40007ffe0ff */
[----:B-1----:R-:W-:-:S13]  /*0030*/  ISETP.LE.AND P0, PT, RZ, UR14, PT ;  /* 0x0000000eff007c0c */ /* 0x002fda000bf03270 */
[----:B------:R-:W-:Y:S05]  /*0040*/  @!P0 EXIT ;  /* 0x000000000000894d */ /* 0x000fea0003800000 */
[----:B------:R-:W-:Y:S02]  /*0050*/  ULDC.64 UR4, c[0x0][0x340] ;  /* 0x0000d00000047ab9 */ /* 0x000fe40000000a00 */
[----:B------:R-:W-:Y:S02]  /*0060*/  UISETP.NE.U32.AND UP1, UPT, URZ, UR4, UPT ;  /* 0x000000043f00728c */ /* 0x000fe4000bf25070 */
[----:B------:R-:W-:Y:S02]  /*0070*/  ULDC.64 UR8, c[0x0][0x340] ;  /* 0x0000d00000087ab9 */ /* 0x000fe40000000a00 */
[----:B------:R-:W-:Y:S02]  /*0080*/  UISETP.NE.AND.EX UP1, UPT, URZ, UR5, UPT, UP1 ;  /* 0x000000053f00728c */ /* 0x000fe4000bf25310 */
[----:B------:R-:W-:Y:S02]  /*0090*/  ULDC.64 UR12, c[0x0][0x118] ;  /* 0x00004600000c7ab9 */ /* 0x000fe40000000a00 */
[----:B------:R-:W-:-:S02]  /*00a0*/  ULDC.64 UR4, c[0x0][0x370] ;  /* 0x0000dc0000047ab9 */ /* 0x000fc40000000a00 */
[----:B------:R-:W-:Y:S01]  /*00b0*/  PLOP3.LUT P1, PT, PT, PT, UP1, 0x80, 0x0 ;  /* 0x000000000000781c */ /* 0x000fe20003f2f018 */
[----:B------:R-:W-:-:S04]  /*00c0*/  UISETP.NE.U32.AND UP0, UPT, URZ, UR4, UPT ;  /* 0x000000043f00728c */ /* 0x000fc8000bf05070 */
[----:B------:R-:W-:Y:S02]  /*00d0*/  @UP1 UMOV UR6, 0x4 ;  /* 0x0000000400061882 */ /* 0x000fe40000000000 */
[----:B------:R-:W-:Y:S02]  /*00e0*/  @UP1 UIMAD.WIDE UR6, UR14, UR6, UR8 ;  /* 0x000000060e0612a5 */ /* 0x000fe4000f8e0208 */
[----:B------:R-:W-:-:S04]  /*00f0*/  UISETP.NE.AND.EX UP0, UPT, URZ, UR5, UPT, UP0 ;  /* 0x000000053f00728c */ /* 0x000fc8000bf05300 */
[----:B------:R-:W-:Y:S02]  /*0100*/  IMAD.U32 R2, RZ, RZ, UR6 ;  /* 0x00000006ff027e24 */ /* 0x000fe4000f8e00ff */
[----:B------:R-:W-:Y:S01]  /*0110*/  IMAD.U32 R3, RZ, RZ, UR7 ;  /* 0x00000007ff037e24 */ /* 0x000fe2000f8e00ff */
[----:B------:R-:W-:Y:S01]  /*0120*/  ULDC.64 UR6, c[0x0][0x370] ;  /* 0x0000dc0000067ab9 */ /* 0x000fe20000000a00 */
[----:B------:R-:W-:-:S03]  /*0130*/  PLOP3.LUT P2, PT, PT, PT, UP0, 0x80, 0x0 ;  /* 0x000000000000781c */ /* 0x000fc60003f4f008 */
[----:B------:R1:W2:Y:S01]  /*0140*/  @P1 LDG.E R12, [R2.64] ;  /* 0x0000000c020c1981 */ /* 0x0002a2000c1e1900 */
[----:B------:R-:W-:Y:S02]  /*0150*/  @UP0 UMOV UR4, 0x4 ;  /* 0x0000000400040882 */ /* 0x000fe40000000000 */
[----:B------:R-:W-:-:S06]  /*0160*/  @UP0 UIMAD.WIDE UR4, UR14, UR4, UR6 ;  /* 0x000000040e0402a5 */ /* 0x000fcc000f8e0206 */
[----:B-1----:R-:W-:Y:S02]  /*0170*/  IMAD.U32 R2, RZ, RZ, UR4 ;  /* 0x00000004ff027e24 */ /* 0x002fe4000f8e00ff */
[----:B------:R-:W-:Y:S01]  /*0180*/  IMAD.U32 R3, RZ, RZ, UR5 ;  /* 0x00000005ff037e24 */ /* 0x000fe2000f8e00ff */
[----:B------:R-:W1:Y:S01]  /*0190*/  S2R R41, SR_TID.X ;  /* 0x0000000000297919 */ /* 0x000e620000002100 */
[----:B------:R-:W3:Y:S03]  /*01a0*/  S2UR UR7, SR_CTAID.Y ;  /* 0x00000000000779c3 */ /* 0x000ee60000002600 */
[----:B------:R-:W4:Y:S01]  /*01b0*/  S2R R13, SR_CTAID.X ;  /* 0x00000000000d7919 */ /* 0x000f220000002500 */
[----:B------:R-:W-:Y:S01]  /*01c0*/  IMAD.MOV.U32 R19, RZ, RZ, c[0x0][0x2c4] ;  /* 0x0000b100ff137624 */ /* 0x000fe200078e00ff */
[----:B------:R-:W-:Y:S02]  /*01d0*/  ULDC.64 UR4, c[0x0][0x1b8] ;  /* 0x00006e0000047ab9 */ /* 0x000fe40000000a00 */
[----:B------:R5:W2:Y:S01]  /*01e0*/  @P2 LDG.E R14, [R2.64] ;  /* 0x0000000c020e2981 */ /* 0x000aa2000c1e1900 */
[----:B------:R-:W-:Y:S01]  /*01f0*/  USHF.R.S32.HI UR9, URZ, 0x1f, UR14 ;  /* 0x0000001f3f097899 */ /* 0x000fe2000801140e */
[C---:B------:R-:W-:Y:S01]  /*0200*/  ISETP.NE.AND P0, PT, R19.reuse, 0x1, PT ;  /* 0x000000011300780c */ /* 0x040fe20003f05270 */
[----:B------:R-:W-:-:S02]  /*0210*/  IMAD R19, R19, c[0x0][0x168], RZ ;  /* 0x00005a0013137a24 */ /* 0x000fc400078e02ff */
[----:B------:R-:W-:Y:S01]  /*0220*/  IMAD.MOV.U32 R248, RZ, RZ, RZ ;  /* 0x000000fffff87224 */ /* 0x000fe200078e00ff */
[----:B-1----:R-:W-:Y:S01]  /*0230*/  SHF.R.S32.HI R24, RZ, 0x1f, R41 ;  /* 0x0000001fff187819 */ /* 0x002fe20000011429 */
[----:B---3--:R-:W-:Y:S02]  /*0240*/  USHF.R.S32.HI UR6, URZ, 0x1f, UR7 ;  /* 0x0000001f3f067899 */ /* 0x008fe40008011407 */
[----:B------:R-:W-:Y:S01]  /*0250*/  UIMAD.WIDE.U32 UR10, UR7, UR4, URZ ;  /* 0x00000004070a72a5 */ /* 0x000fe2000f8e003f */
[CC--:B------:R-:W-:Y:S01]  /*0260*/  LEA.HI R9, R24.reuse, R41.reuse, RZ, 0x6 ;  /* 0x0000002918097211 */ /* 0x0c0fe200078f30ff */
[----:B------:R-:W-:Y:S01]  /*0270*/  UIMAD UR8, UR6, UR4, URZ ;  /* 0x00000004060872a4 */ /* 0x000fe2000f8e023f */
[----:B-----5:R-:W-:-:S03]  /*0280*/  LEA.HI R2, R24, R41, RZ, 0x3 ;  /* 0x0000002918027211 */ /* 0x020fc600078f18ff */
[----:B------:R-:W-:Y:S01]  /*0290*/  UIMAD UR8, UR7, UR5, UR8 ;  /* 0x00000005070872a4 */ /* 0x000fe2000f8e0208 */
[----:B------:R-:W-:Y:S02]  /*02a0*/  LOP3.LUT R0, R2, 0xfffffff8, RZ, 0xc0, !PT ;  /* 0xfffffff802007812 */ /* 0x000fe400078ec0ff */
[----:B------:R-:W-:Y:S01]  /*02b0*/  ULDC.64 UR4, c[0x0][0x1c0] ;  /* 0x0000700000047ab9 */ /* 0x000fe20000000a00 */
[----:B------:R-:W-:Y:S01]  /*02c0*/  SHF.R.S32.HI R17, RZ, 0x3, R2 ;  /* 0x00000003ff117819 */ /* 0x000fe20000011402 */
[----:B------:R-:W-:Y:S01]  /*02d0*/  UIADD3 UR11, UR11, UR8, URZ ;  /* 0x000000080b0b7290 */ /* 0x000fe2000fffe03f */
[----:B------:R-:W-:Y:S01]  /*02e0*/  IMAD.IADD R16, R41, 0x1, -R0 ;  /* 0x0000000129107824 */ /* 0x000fe200078e0a00 */
[----:B------:R-:W-:Y:S02]  /*02f0*/  UIMAD UR9, UR9, UR4, URZ ;  /* 0x00000004090972a4 */ /* 0x000fe4000f8e023f */
[----:B------:R-:W-:Y:S01]  /*0300*/  UIMAD.WIDE.U32 UR10, UR14, UR4, UR10 ;  /* 0x000000040e0a72a5 */ /* 0x000fe2000f8e000a */
[C---:B------:R-:W-:Y:S01]  /*0310*/  IMAD R193, R16.reuse, 0x10, R17 ;  /* 0x0000001010c17824 */ /* 0x040fe200078e0211 */
[----:B------:R-:W-:Y:S01]  /*0320*/  UIMAD UR5, UR14, UR5, UR9 ;  /* 0x000000050e0572a4 */ /* 0x000fe2000f8e0209 */
[----:B------:R-:W-:Y:S01]  /*0330*/  IMAD.SHL.U32 R92, R16, 0x8, RZ ;  /* 0x00000008105c7824 */ /* 0x000fe200078e00ff */
[----:B------:R-:W-:Y:S01]  /*0340*/  ULDC UR4, c[0x0][0x2ac] ;  /* 0x0000ab0000047ab9 */ /* 0x000fe20000000800 */
[----:B----4-:R-:W-:Y:S01]  /*0350*/  IMAD R7, R13, 0x80, R193 ;  /* 0x000000800d077824 */ /* 0x010fe200078e02c1 */
[----:B------:R-:W-:Y:S01]  /*0360*/  UIADD3 UR5, UR11, UR5, URZ ;  /* 0x000000050b057290 */ /* 0x000fe2000fffe03f */
[----:B------:R-:W-:Y:S01]  /*0370*/  IMAD.U32 R3, RZ, RZ, UR11 ;  /* 0x0000000bff037e24 */ /* 0x000fe2000f8e00ff */
[----:B------:R-:W-:Y:S01]  /*0380*/  STL [R1+0x24], R193 ;  /* 0x000024c101007387 */ /* 0x000fe20000100800 */
[----:B------:R-:W-:Y:S01]  /*0390*/  @P0 IMAD.HI.U32 R0, R7, c[0x0][0x2c8], RZ ;  /* 0x0000b20007000a27 */ /* 0x000fe200078e00ff */
[----:B------:R-:W-:Y:S01]  /*03a0*/  ISETP.GE.AND P5, PT, R92, c[0x0][0x198], PT ;  /* 0x000066005c007a0c */ /* 0x000fe20003fa6270 */
[----:B------:R-:W-:Y:S01]  /*03b0*/  UMOV UR11, URZ ;  /* 0x0000003f000b7c82 */ /* 0x000fe20008000000 */
[----:B------:R1:W-:Y:S01]  /*03c0*/  STL [R1+0x30], R7 ;  /* 0x0000300701007387 */ /* 0x0003e20000100800 */
[----:B------:R-:W-:Y:S01]  /*03d0*/  IMAD.MOV.U32 R4, RZ, RZ, R7 ;  /* 0x000000ffff047224 */ /* 0x000fe200078e0007 */
[----:B------:R-:W-:Y:S01]  /*03e0*/  @P0 SHF.R.U32.HI R4, RZ, c[0x0][0x2cc], R0 ;  /* 0x0000b300ff040a19 */ /* 0x000fe20000011600 */
[----:B------:R-:W-:Y:S01]  /*03f0*/  IMAD.U32 R2, RZ, RZ, UR10 ;  /* 0x0000000aff027e24 */ /* 0x000fe2000f8e00ff */
[----:B------:R-:W-:Y:S01]  /*0400*/  SHF.R.S32.HI R192, RZ, 0x1f, R92 ;  /* 0x0000001fffc07819 */ /* 0x000fe2000001145c */
[----:B------:R-:W-:Y:S01]  /*0410*/  IMAD.U32 R3, RZ, RZ, UR5 ;  /* 0x00000005ff037e24 */ /* 0x000fe2000f8e00ff */
[--C-:B------:R-:W-:Y:S01]  /*0420*/  SHF.R.S32.HI R5, RZ, 0x1f, R4.reuse ;  /* 0x0000001fff057819 */ /* 0x100fe20000011404 */
[----:B------:R-:W-:Y:S01]  /*0430*/  IMAD.MOV R0, RZ, RZ, -R4 ;  /* 0x000000ffff007224 */ /* 0x000fe200078e0a04 */
[----:B------:R-:W-:Y:S01]  /*0440*/  ULDC UR10, c[0x0][0x1d0] ;  /* 0x00007400000a7ab9 */ /* 0x000fe20000000800 */
[----:B------:R-:W-:Y:S01]  /*0450*/  IMAD.WIDE.U32 R2, R4, c[0x0][0x1b0], R2 ;  /* 0x00006c0004027a25 */ /* 0x000fe200078e0002 */
[----:B------:R-:W-:-:S02]  /*0460*/  UIMAD UR10, UR4, UR10, URZ ;  /* 0x0000000a040a72a4 */ /* 0x000fc4000f8e023f */
[----:B------:R-:W-:Y:S01]  /*0470*/  UMOV UR8, 0x70 ;  /* 0x0000007000087882 */ /* 0x000fe20000000000 */
[----:B------:R-:W-:Y:S01]  /*0480*/  IMAD R6, R5, c[0x0][0x1b0], RZ ;  /* 0x00006c0005067a24 */ /* 0x000fe200078e02ff */
[----:B------:R-:W-:Y:S01]  /*0490*/  UIADD3 UR5, UR10, 0x6f, URZ ;  /* 0x0000006f0a057890 */ /* 0x000fe2000fffe03f */
[----:B------:R-:W-:Y:S01]  /*04a0*/  IMAD R5, R0, c[0x0][0x2c4], R7 ;  /* 0x0000b10000057a24 */ /* 0x000fe200078e0207 */
[----:B------:R-:W-:Y:S01]  /*04b0*/  UMOV UR4, URZ ;  /* 0x0000003f00047c82 */ /* 0x000fe20008000000 */
[----:B------:R-:W-:Y:S01]  /*04c0*/  IMAD R0, R4, c[0x0][0x1b4], R6 ;  /* 0x00006d0004007a24 */ /* 0x000fe200078e0206 */
[----:B------:R-:W-:Y:S01]  /*04d0*/  UIMAD.WIDE UR4, UR5, -0x6db6db6d, UR4 ;  /* 0x92492493050478a5 */ /* 0x000fe2000f8e0204 */
[----:B------:R-:W-:Y:S01]  /*04e0*/  IMAD R13, R13, 0x80, R17 ;  /* 0x000000800d0d7824 */ /* 0x000fe200078e0211 */
[----:B------:R-:W-:Y:S01]  /*04f0*/  SHF.R.S32.HI R4, RZ, 0x1f, R5 ;  /* 0x0000001fff047819 */ /* 0x000fe20000011405 */
[----:B------:R-:W-:Y:S01]  /*0500*/  IMAD.IADD R3, R3, 0x1, R0 ;  /* 0x0000000103037824 */ /* 0x000fe200078e0200 */
[----:B------:R-:W-:-:S02]  /*0510*/  USHF.R.U32.HI UR9, URZ, 0x1f, UR5 ;  /* 0x0000001f3f097899 */ /* 0x000fc40008011605 */
[CC--:B------:R-:W-:Y:S01]  /*0520*/  ISETP.GE.AND P6, PT, R13.reuse, R19.reuse, PT ;  /* 0x000000130d00720c */ /* 0x0c0fe20003fc6270 */
[----:B------:R-:W-:Y:S01]  /*0530*/  IMAD R0, R4, c[0x0][0x1a8], RZ ;  /* 0x00006a0004007a24 */ /* 0x000fe200078e02ff */
[----:B------:R-:W-:Y:S01]  /*0540*/  IADD3 R10, R13, 0x10, RZ ;  /* 0x000000100d0a7810 */ /* 0x000fe20007ffe0ff */
[----:B------:R-:W-:Y:S01]  /*0550*/  IMAD.WIDE.U32 R2, R5, c[0x0][0x1a8], R2 ;  /* 0x00006a0005027a25 */ /* 0x000fe200078e0002 */
[----:B------:R-:W-:Y:S01]  /*0560*/  IADD3 R11, R13, 0x20, RZ ;  /* 0x000000200d0b7810 */ /* 0x000fe20007ffe0ff */
[----:B------:R-:W-:Y:S01]  /*0570*/  ULEA.HI.SX32 UR9, UR5, UR9, 0x1a ;  /* 0x0000000905097291 */ /* 0x000fe2000f8fd23f */
[-C--:B------:R-:W-:Y:S01]  /*0580*/  ISETP.GE.AND P3, PT, R10, R19.reuse, PT ;  /* 0x000000130a00720c */ /* 0x080fe20003f66270 */
[----:B------:R-:W-:Y:S01]  /*0590*/  IMAD R0, R5, c[0x0][0x1ac], R0 ;  /* 0x00006b0005007a24 */ /* 0x000fe200078e0200 */
[----:B-1----:R-:W-:Y:S01]  /*05a0*/  LEA R7, P0, R2, c[0x0][0x160], 0x1 ;  /* 0x0000580002077a11 */ /* 0x002fe200078008ff */
[----:B------:R-:W-:Y:S01]  /*05b0*/  IMAD.MOV.U32 R10, RZ, RZ, c[0x0][0x2b8] ;  /* 0x0000ae00ff0a7624 */ /* 0x000fe200078e00ff */
[----:B------:R-:W-:Y:S01]  /*05c0*/  ISETP.GE.AND P4, PT, R11, R19, PT ;  /* 0x000000130b00720c */ /* 0x000fe20003f86270 */
[----:B------:R-:W-:Y:S01]  /*05d0*/  IMAD.IADD R0, R3, 0x1, R0 ;  /* 0x0000000103007824 */ /* 0x000fe200078e0200 */
[----:B------:R-:W-:Y:S01]  /*05e0*/  IADD3 R11, R13, 0x50, RZ ;  /* 0x000000500d0b7810 */ /* 0x000fe20007ffe0ff */
[----:B------:R-:W1:Y:S01]  /*05f0*/  SHFL.IDX PT, R3, R7, RZ, 0x181f ;  /* 0x00181fff07037589 */ /* 0x000e6200000e0000 */
[----:B------:R-:W-:-:S02]  /*0600*/  UIMAD UR8, UR9, UR8, -0x70 ;  /* 0xffffff90090874a4 */ /* 0x000fc4000f8e0208 */
[----:B------:R-:W-:Y:S01]  /*0610*/  LEA.HI.X R6, R2, c[0x0][0x164], R0, 0x1, P0 ;  /* 0x0000590002067a11 */ /* 0x000fe200000f0c00 */
[----:B------:R-:W-:Y:S01]  /*0620*/  IMAD.SHL.U32 R0, R17, 0x40, RZ ;  /* 0x0000004011007824 */ /* 0x000fe200078e00ff */
[----:B------:R-:W-:Y:S01]  /*0630*/  SHFL.IDX PT, R4, R7, 0x1, 0x181f ;  /* 0x00381f0007047f89 */ /* 0x000fe200000e0000 */
[----:B------:R-:W-:-:S03]  /*0640*/  ULDC.64 UR4, c[0x0][0x2b0] ;  /* 0x0000ac0000047ab9 */ /* 0x000fc60000000a00 */
[----:B------:R-:W3:Y:S01]  /*0650*/  SHFL.IDX PT, R5, R6, RZ, 0x181f ;  /* 0x00181fff06057589 */ /* 0x000ee200000e0000 */
[----:B------:R-:W-:-:S03]  /*0660*/  LOP3.LUT R0, R0, 0x1c0, RZ, 0xc0, !PT ;  /* 0x000001c000007812 */ /* 0x000fc600078ec0ff */
[----:B------:R-:W4:Y:S01]  /*0670*/  SHFL.IDX PT, R8, R6, 0x1, 0x181f ;  /* 0x00381f0006087f89 */ /* 0x000f2200000e0000 */
[----:B------:R-:W-:Y:S02]  /*0680*/  SHF.R.U32.HI R2, RZ, 0x3, R0 ;  /* 0x00000003ff027819 */ /* 0x000fe40000011600 */
[----:B------:R-:W-:Y:S01]  /*0690*/  LOP3.LUT R0, R0, 0x38, R92, 0xf8, !PT ;  /* 0x0000003800007812 */ /* 0x000fe200078ef85c */
[----:B------:R-:W-:Y:S03]  /*06a0*/  SHFL.IDX PT, R15, R6, 0x5, 0x181f ;  /* 0x00b81f00060f7f89 */ /* 0x000fe600000e0000 */
[----:B------:R-:W-:Y:S01]  /*06b0*/  LOP3.LUT R0, R0, R2, RZ, 0x3c, !PT ;  /* 0x0000000200007212 */ /* 0x000fe200078e3cff */
[----:B------:R-:W-:Y:S01]  /*06c0*/  IMAD.SHL.U32 R2, R9, 0x8, RZ ;  /* 0x0000000809027824 */ /* 0x000fe200078e00ff */
[----:B------:R-:W-:Y:S04]  /*06d0*/  SHFL.IDX PT, R18, R6, 0x7, 0x181f ;  /* 0x00f81f0006127f89 */ /* 0x000fe800000e0000 */
[----:B------:R-:W-:Y:S01]  /*06e0*/  LOP3.LUT R191, R0, 0xfffffe00, R2, 0xf8, !PT ;  /* 0xfffffe0000bf7812 */ /* 0x000fe200078ef802 */
[----:B------:R-:W-:Y:S01]  /*06f0*/  SHFL.IDX PT, R9, R7, 0x2, 0x181f ;  /* 0x00581f0007097f89 */ /* 0x000fe200000e0000 */
[----:B-1----:R-:W-:-:S03]  /*0700*/  @!P6 LEA R2, P0, R92, R3, 0x1 ;  /* 0x000000035c02e211 */ /* 0x002fc600078008ff */
[----:B------:R-:W-:Y:S01]  /*0710*/  @!P6 IMAD.SHL.U32 R0, R191, 0x2, RZ ;  /* 0x00000002bf00e824 */ /* 0x000fe200078e00ff */
[----:B--2---:R1:W2:Y:S01]  /*0720*/  @P1 R2UR UR15, R12 ;  /* 0x000000000c0f13c2 */ /* 0x0042a200000e0000 */
[----:B---3--:R-:W-:Y:S01]  /*0730*/  @!P6 LEA.HI.X R3, R92, R5, R192, 0x1, P0 ;  /* 0x000000055c03e211 */ /* 0x008fe200000f0cc0 */
[----:B--2---:R-:W-:Y:S01]  /*0740*/  @!UP1 UMOV UR15, UR14 ;  /* 0x0000000e000f9c82 */ /* 0x004fe20008000000 */
[----:B------:R-:W-:Y:S01]  /*0750*/  ISETP.NE.AND P0, PT, R10, 0x1, PT ;  /* 0x000000010a00780c */ /* 0x000fe20003f05270 */
[----:B------:R-:W-:Y:S01]  /*0760*/  SHFL.IDX PT, R5, R6, 0x3, 0x181f ;  /* 0x00781f0006057f89 */ /* 0x000fe200000e0000 */
[----:B------:R-:W-:Y:S02]  /*0770*/  USHF.R.S32.HI UR14, URZ, 0x1f, UR15 ;  /* 0x0000001f3f0e7899 */ /* 0x000fe4000801140f */
[----:B------:R-:W-:Y:S01]  /*0780*/  UIMAD.WIDE.U32 UR16, UR15, UR4, URZ ;  /* 0x000000040f1072a5 */ /* 0x000fe2000f8e003f */
[----:B------:R2:W-:Y:S01]  /*0790*/  @!P6 LDGSTS.E.BYPASS.LTC128B.128 [R0+0x7100], [R2.64], !P5 ;  /* 0x071000000200efae */ /* 0x0005e2000e901d4c */
[----:B------:R-:W-:-:S03]  /*07a0*/  UIMAD UR14, UR14, UR4, URZ ;  /* 0x000000040e0e72a4 */ /* 0x000fc6000f8e023f */
[----:B------:R-:W-:Y:S01]  /*07b0*/  SHFL.IDX PT, R10, R6, 0x2, 0x181f ;  /* 0x00581f00060a7f89 */ /* 0x000fe200000e0000 */
[----:B------:R-:W-:-:S03]  /*07c0*/  UIMAD UR14, UR15, UR5, UR14 ;  /* 0x000000050f0e72a4 */ /* 0x000fc6000f8e020e */
[----:B------:R-:W-:Y:S01]  /*07d0*/  ULDC.64 UR4, c[0x0][0x1e8] ;  /* 0x00007a0000047ab9 */ /* 0x000fe20000000a00 */
[----:B------:R-:W-:Y:S01]  /*07e0*/  STL [R1+0x28], R191 ;  /* 0x000028bf01007387 */ /* 0x000fe20000100800 */
[----:B------:R-:W-:Y:S01]  /*07f0*/  UIADD3 UR14, UR17, UR14, URZ ;  /* 0x0000000e110e7290 */ /* 0x000fe2000fffe03f */
[----:B-1----:R-:W-:Y:S02]  /*0800*/  IADD3 R12, R13, 0x40, RZ ;  /* 0x000000400d0c7810 */ /* 0x002fe40007ffe0ff */
[C---:B--2---:R-:W-:Y:S01]  /*0810*/  @!P3 LEA R2, P6, R92.reuse, R4, 0x1 ;  /* 0x000000045c02b211 */ /* 0x044fe200078c08ff */
[----:B------:R-:W-:Y:S01]  /*0820*/  @!P3 IMAD.SHL.U32 R0, R191, 0x2, RZ ;  /* 0x00000002bf00b824 */ /* 0x000fe200078e00ff */
[----:B------:R-:W-:Y:S01]  /*0830*/  IADD3 R4, R13, 0x30, RZ ;  /* 0x000000300d047810 */ /* 0x000fe20007ffe0ff */
[----:B------:R1:W2:Y:S01]  /*0840*/  @P2 R2UR UR11, R14 ;  /* 0x000000000e0b23c2 */ /* 0x0002a200000e0000 */
[----:B----4-:R-:W-:Y:S01]  /*0850*/  @!P3 LEA.HI.X R3, R92, R8, R192, 0x1, P6 ;  /* 0x000000085c03b211 */ /* 0x010fe200030f0cc0 */
[----:B------:R-:W-:Y:S01]  /*0860*/  UIMAD UR15, UR6, UR4, URZ ;  /* 0x00000004060f72a4 */ /* 0x000fe2000f8e023f */
[-C--:B------:R-:W-:Y:S01]  /*0870*/  ISETP.GE.AND P6, PT, R4, R19.reuse, PT ;  /* 0x000000130400720c */ /* 0x080fe20003fc6270 */
[----:B------:R-:W-:Y:S04]  /*0880*/  SHFL.IDX PT, R8, R7, 0x4, 0x181f ;  /* 0x00981f0007087f89 */ /* 0x000fe800000e0000 */
[----:B------:R-:W3:Y:S04]  /*0890*/  SHFL.IDX PT, R4, R7, 0x3, 0x181f ;  /* 0x00781f0007047f89 */ /* 0x000ee800000e0000 */
[----:B------:R4:W-:Y:S01]  /*08a0*/  @!P3 LDGSTS.E.BYPASS.LTC128B.128 [R0+0x7900], [R2.64], !P5 ;  /* 0x079000000200bfae */ /* 0x0009e2000e901d4c */
[----:B------:R-:W-:-:S03]  /*08b0*/  ISETP.GE.AND P3, PT, R12, R19, PT ;  /* 0x000000130c00720c */ /* 0x000fc60003f66270 */
[----:B------:R-:W-:Y:S01]  /*08c0*/  SHFL.IDX PT, R12, R6, 0x6, 0x181f ;  /* 0x00d81f00060c7f89 */ /* 0x000fe200000e0000 */
[----:B------:R-:W-:Y:S02]  /*08d0*/  UIMAD.WIDE.U32 UR20, UR7, UR4, URZ ;  /* 0x00000004071472a5 */ /* 0x000fe4000f8e003f */
[----:B------:R-:W-:Y:S01]  /*08e0*/  UIADD3 UR18, UR9, -0x1, URZ ;  /* 0xffffffff09127890 */ /* 0x000fe2000fffe03f */
[----:B------:R-:W-:Y:S04]  /*08f0*/  STL [R1+0x2c], R192 ;  /* 0x00002cc001007387 */ /* 0x000fe80000100800 */
[----:B-1----:R-:W-:Y:S01]  /*0900*/  SHFL.IDX PT, R14, R7, 0x7, 0x181f ;  /* 0x00f81f00070e7f89 */ /* 0x002fe200000e0000 */
[----:B---3--:R-:W-:-:S04]  /*0910*/  @!P6 LEA R4, P2, R92, R4, 0x1 ;  /* 0x000000045c04e211 */ /* 0x008fc800078408ff */
[C-C-:B------:R-:W-:Y:S02]  /*0920*/  @!P6 LEA.HI.X R5, R92.reuse, R5, R192.reuse, 0x1, P2 ;  /* 0x000000055c05e211 */ /* 0x140fe400010f0cc0 */
[C---:B----4-:R-:W-:Y:S01]  /*0930*/  @!P4 LEA R2, P1, R92.reuse, R9, 0x1 ;  /* 0x000000095c02c211 */ /* 0x050fe200078208ff */
[----:B------:R-:W-:Y:S01]  /*0940*/  @!P4 IMAD.SHL.U32 R0, R191, 0x2, RZ ;  /* 0x00000002bf00c824 */ /* 0x000fe200078e00ff */
[----:B------:R-:W1:Y:S02]  /*0950*/  SHFL.IDX PT, R9, R6, 0x4, 0x181f ;  /* 0x00981f0006097f89 */ /* 0x000e6400000e0000 */
[----:B------:R-:W-:Y:S02]  /*0960*/  @!P4 LEA.HI.X R3, R92, R10, R192, 0x1, P1 ;  /* 0x0000000a5c03c211 */ /* 0x000fe400008f0cc0 */
[----:B------:R-:W-:Y:S01]  /*0970*/  ISETP.GE.AND P1, PT, R11, R19, PT ;  /* 0x000000130b00720c */ /* 0x000fe20003f26270 */
[----:B------:R-:W-:Y:S04]  /*0980*/  SHFL.IDX PT, R10, R7, 0x6, 0x181f ;  /* 0x00d81f00070a7f89 */ /* 0x000fe800000e0000 */
[----:B------:R-:W3:Y:S04]  /*0990*/  SHFL.IDX PT, R11, R7, 0x5, 0x181f ;  /* 0x00b81f00070b7f89 */ /* 0x000ee800000e0000 */
[----:B------:R4:W-:Y:S02]  /*09a0*/  @!P4 LDGSTS.E.BYPASS.LTC128B.128 [R0+0x8100], [R2.64], !P5 ;  /* 0x081000000200cfae */ /* 0x0009e4000e901d4c */
[----:B----4-:R-:W-:-:S02]  /*09b0*/  IADD3 R0, R13, 0x60, RZ ;  /* 0x000000600d007810 */ /* 0x010fc40007ffe0ff */
[----:B------:R-:W-:Y:S01]  /*09c0*/  @!P3 LEA R2, P2, R92, R8, 0x1 ;  /* 0x000000085c02b211 */ /* 0x000fe200078408ff */
[C---:B------:R-:W-:Y:S01]  /*09d0*/  @!P6 IMAD.SHL.U32 R8, R191.reuse, 0x2, RZ ;  /* 0x00000002bf08e824 */ /* 0x040fe200078e00ff */
[----:B------:R-:W-:Y:S01]  /*09e0*/  ISETP.GE.AND P4, PT, R0, R19, PT ;  /* 0x000000130000720c */ /* 0x000fe20003f86270 */
[----:B------:R-:W-:Y:S01]  /*09f0*/  @!P3 IMAD.SHL.U32 R0, R191, 0x2, RZ ;  /* 0x00000002bf00b824 */ /* 0x000fe200078e00ff */
[----:B-1----:R-:W-:Y:S02]  /*0a00*/  @!P3 LEA.HI.X R3, R92, R9, R192, 0x1, P2 ;  /* 0x000000095c03b211 */ /* 0x002fe400010f0cc0 */
[----:B------:R1:W-:Y:S04]  /*0a10*/  @!P6 LDGSTS.E.BYPASS.LTC128B.128 [R8+0x8900], [R4.64], !P5 ;  /* 0x089000000408efae */ /* 0x0003e8000e901d4c */
[----:B------:R4:W-:Y:S01]  /*0a20*/  @!P3 LDGSTS.E.BYPASS.LTC128B.128 [R0+0x9100], [R2.64], !P5 ;  /* 0x091000000200bfae */ /* 0x0009e2000e901d4c */
[----:B-1----:R-:W-:-:S02]  /*0a30*/  IADD3 R5, R13, 0x70, RZ ;  /* 0x000000700d057810 */ /* 0x002fc40007ffe0ff */
[----:B----4-:R-:W-:Y:S02]  /*0a40*/  IADD3 R0, R193, UR8, RZ ;  /* 0x00000008c1007c10 */ /* 0x010fe4000fffe0ff */
[----:B---3--:R-:W-:Y:S02]  /*0a50*/  @!P1 LEA R2, P2, R92, R11, 0x1 ;  /* 0x0000000b5c029211 */ /* 0x008fe400078408ff */
[C---:B------:R-:W-:Y:S02]  /*0a60*/  ISETP.GE.AND P6, PT, R0.reuse, UR10, PT ;  /* 0x0000000a00007c0c */ /* 0x040fe4000bfc6270 */
[----:B--2---:R-:W-:Y:S01]  /*0a70*/  IADD3 R9, R0, UR11, RZ ;  /* 0x0000000b00097c10 */ /* 0x004fe2000fffe0ff */
[----:B------:R-:W-:Y:S01]  /*0a80*/  @!P1 IMAD.SHL.U32 R0, R191, 0x2, RZ ;  /* 0x00000002bf009824 */ /* 0x000fe200078e00ff */
[----:B------:R-:W-:Y:S02]  /*0a90*/  ISETP.GT.OR P6, PT, R193, 0x6f, P6 ;  /* 0x0000006fc100780c */ /* 0x000fe400037c4670 */
[----:B------:R-:W-:Y:S01]  /*0aa0*/  ISETP.GE.AND P3, PT, R5, R19, PT ;  /* 0x000000130500720c */ /* 0x000fe20003f66270 */
[----:B------:R-:W-:Y:S01]  /*0ab0*/  @P0 IMAD.HI.U32 R4, R9, c[0x0][0x2bc], RZ ;  /* 0x0000af0009040a27 */ /* 0x000fe200078e00ff */
[----:B------:R-:W-:-:S02]  /*0ac0*/  @!P1 LEA.HI.X R3, R92, R15, R192, 0x1, P2 ;  /* 0x0000000f5c039211 */ /* 0x000fc400010f0cc0 */
[C---:B------:R-:W-:Y:S01]  /*0ad0*/  @!P4 LEA R6, P2, R92.reuse, R10, 0x1 ;  /* 0x0000000a5c06c211 */ /* 0x040fe200078408ff */
[----:B------:R-:W-:Y:S01]  /*0ae0*/  IMAD.MOV.U32 R8, RZ, RZ, R9 ;  /* 0x000000ffff087224 */ /* 0x000fe200078e0009 */
[----:B------:R-:W-:Y:S01]  /*0af0*/  @P0 SHF.R.U32.HI R8, RZ, c[0x0][0x2c0], R4 ;  /* 0x0000b000ff080a19 */ /* 0x000fe20000011604 */
[----:B------:R1:W-:Y:S01]  /*0b00*/  @!P1 LDGSTS.E.BYPASS.LTC128B.128 [R0+0x9900], [R2.64], !P5 ;  /* 0x0990000002009fae */ /* 0x0003e2000e901d4c */
[----:B------:R-:W-:Y:S01]  /*0b10*/  @!P4 LEA.HI.X R7, R92, R12, R192, 0x1, P2 ;  /* 0x0000000c5c07c211 */ /* 0x000fe200010f0cc0 */
[----:B------:R-:W-:-:S04]  /*0b20*/  @!P4 IMAD.SHL.U32 R10, R191, 0x2, RZ ;  /* 0x00000002bf0ac824 */ /* 0x000fc800078e00ff */
[C---:B------:R-:W-:Y:S01]  /*0b30*/  @!P3 LEA R4, P2, R92.reuse, R14, 0x1 ;  /* 0x0000000e5c04b211 */ /* 0x040fe200078408ff */
[----:B------:R2:W-:Y:S03]  /*0b40*/  @!P4 LDGSTS.E.BYPASS.LTC128B.128 [R10+0xa100], [R6.64], !P5 ;  /* 0x0a100000060acfae */ /* 0x0005e6000e901d4c */
[----:B------:R-:W-:Y:S02]  /*0b50*/  @!P3 LEA.HI.X R5, R92, R18, R192, 0x1, P2 ;  /* 0x000000125c05b211 */ /* 0x000fe400010f0cc0 */
[----:B-1----:R-:W-:-:S04]  /*0b60*/  @!P6 IADD3 R0, P1, R8, UR16, RZ ;  /* 0x000000100800ec10 */ /* 0x002fc8000ff3e0ff */
[----:B------:R-:W-:Y:S02]  /*0b70*/  @!P6 LEA.HI.X.SX32 R3, R8, UR14, 0x1, P1 ;  /* 0x0000000e0803ec11 */ /* 0x000fe400088f0eff */
[----:B------:R-:W-:-:S04]  /*0b80*/  @!P6 LEA R2, P1, R0, c[0x0][0x2a0], 0x2 ;  /* 0x0000a8000002ea11 */ /* 0x000fc800078210ff */
[----:B------:R-:W-:Y:S01]  /*0b90*/  @!P6 LEA.HI.X R3, R0, c[0x0][0x2a4], R3, 0x2, P1 ;  /* 0x0000a9000003ea11 */ /* 0x000fe200008f1403 */
[----:B------:R-:W-:-:S05]  /*0ba0*/  @!P3 IMAD.SHL.U32 R0, R191, 0x2, RZ ;  /* 0x00000002bf00b824 */ /* 0x000fca00078e00ff */
[----:B------:R1:W-:Y:S04]  /*0bb0*/  @!P3 LDGSTS.E.BYPASS.LTC128B.128 [R0+0xa900], [R4.64], !P5 ;  /* 0x0a9000000400bfae */ /* 0x0003e8000e901d4c */
[----:B------:R-:W0:Y:S04]  /*0bc0*/  LDGDEPBAR ;  /* 0x00000000000079af */ /* 0x000e280000000000 */
[----:B------:R-:W-:Y:S06]  /*0bd0*/  BAR.SYNC.DEFER_BLOCKING 0x0 ;  /* 0x0000000000007b1d */ /* 0x000fec0000010000 */
[----:B------:R3:W4:Y:S01]  /*0be0*/  @!P6 LDG.E R248, [R2.64] ;  /* 0x0000000c02f8e981 */ /* 0x000722000c1e1900 */
[----:B-1----:R-:W-:Y:S01]  /*0bf0*/  IMAD.MOV R0, RZ, RZ, -R8 ;  /* 0x000000ffff007224 */ /* 0x002fe200078e0a08 */
[----:B------:R-:W-:Y:S01]  /*0c00*/  UIMAD UR15, UR7, UR5, UR15 ;  /* 0x00000005070f72a4 */ /* 0x000fe2000f8e020f */
[----:B------:R-:W-:Y:S01]  /*0c10*/  ISETP.GE.AND P3, PT, R92, c[0x0][0x1d4], PT ;  /* 0x000075005c007a0c */ /* 0x000fe20003f66270 */
[----:B------:R-:W-:Y:S01]  /*0c20*/  UIMAD UR18, UR18, -0x70, UR10 ;  /* 0xffffff90121278a4 */ /* 0x000fe2000f8e020a */
[----:B------:R-:W-:Y:S01]  /*0c30*/  IMAD R42, R0, c[0x0][0x2b8], R9 ;  /* 0x0000ae00002a7a24 */ /* 0x000fe200078e0209 */
[----:B------:R-:W-:Y:S01]  /*0c40*/  UIADD3 UR15, UR21, UR15, URZ ;  /* 0x0000000f150f7290 */ /* 0x000fe2000fffe03f */
[----:B--2---:R-:W-:Y:S01]  /*0c50*/  LEA.HI R10, R24, R41, RZ, 0x4 ;  /* 0x00000029180a7211 */ /* 0x004fe200078f20ff */
[----:B------:R-:W-:-:S02]  /*0c60*/  UISETP.GE.AND UP0, UPT, UR10, 0x1, UPT ;  /* 0x000000010a00788c */ /* 0x000fc4000bf06270 */
[----:B------:R-:W-:Y:S01]  /*0c70*/  SHF.R.S32.HI R23, RZ, 0x1f, R42 ;  /* 0x0000001fff177819 */ /* 0x000fe2000001142a */
[----:B------:R-:W-:Y:S01]  /*0c80*/  STL [R1+0x10], R42 ;  /* 0x0000102a01007387 */ /* 0x000fe20000100800 */
[----:B------:R-:W-:Y:S01]  /*0c90*/  IADD3 R18, -R17, UR18, RZ ;  /* 0x0000001211127c10 */ /* 0x000fe2000fffe1ff */
[----:B------:R-:W-:Y:S01]  /*0ca0*/  ULDC.64 UR4, c[0x0][0x210] ;  /* 0x0000840000047ab9 */ /* 0x000fe20000000a00 */
[----:B------:R-:W-:Y:S01]  /*0cb0*/  SHF.R.S32.HI R9, RZ, 0x4, R10 ;  /* 0x00000004ff097819 */ /* 0x000fe2000001140a */
[----:B------:R-:W-:Y:S01]  /*0cc0*/  IMAD R0, R23, c[0x0][0x1e0], RZ ;  /* 0x0000780017007a24 */ /* 0x000fe200078e02ff */
[C---:B------:R-:W-:Y:S01]  /*0cd0*/  ISETP.GE.AND P5, PT, R18.reuse, 0x1, PT ;  /* 0x000000011200780c */ /* 0x040fe20003fa6270 */
[----:B------:R-:W-:Y:S01]  /*0ce0*/  UIMAD UR6, UR6, UR4, URZ ;  /* 0x00000004060672a4 */ /* 0x000fe2000f8e023f */
[----:B------:R-:W-:Y:S01]  /*0cf0*/  ISETP.GE.AND P4, PT, R18, 0x11, PT ;  /* 0x000000111200780c */ /* 0x000fe20003f86270 */
[----:B------:R-:W-:Y:S01]  /*0d00*/  IMAD R0, R42, c[0x0][0x1e4], R0 ;  /* 0x000079002a007a24 */ /* 0x000fe200078e0200 */
[----:B------:R-:W-:Y:S01]  /*0d10*/  ISETP.GE.AND P6, PT, R18, 0x41, PT ;  /* 0x000000411200780c */ /* 0x000fe20003fc6270 */
[----:B------:R-:W-:-:S02]  /*0d20*/  UIMAD.WIDE.U32 UR22, UR7, UR4, URZ ;  /* 0x00000004071672a5 */ /* 0x000fc4000f8e003f */
[----:B------:R-:W-:Y:S01]  /*0d30*/  UIMAD UR5, UR7, UR5, UR6 ;  /* 0x00000005070572a4 */ /* 0x000fe2000f8e0206 */
[----:B---3--:R-:W-:-:S03]  /*0d40*/  IMAD.WIDE.U32 R2, R42, c[0x0][0x1e0], RZ ;  /* 0x000078002a027a25 */ /* 0x008fc600078e00ff */
[----:B------:R-:W-:Y:S01]  /*0d50*/  UIADD3 UR5, UR23, UR5, URZ ;  /* 0x0000000517057290 */ /* 0x000fe2000fffe03f */
[----:B------:R-:W-:Y:S01]  /*0d60*/  IMAD.IADD R3, R3, 0x1, R0 ;  /* 0x0000000103037824 */ /* 0x000fe200078e0200 */
[----:B----4-:R-:W-:-:S03]  /*0d70*/  SHF.R.S32.HI R40, RZ, 0x1f, R248 ;  /* 0x0000001fff287819 */ /* 0x010fc600000114f8 */
[----:B------:R-:W-:-:S04]  /*0d80*/  IMAD.WIDE.U32 R2, R248, c[0x0][0x1f0], R2 ;  /* 0x00007c00f8027a25 */ /* 0x000fc800078e0002 */
[----:B------:R-:W-:Y:S01]  /*0d90*/  IMAD R0, R40, c[0x0][0x1f0], RZ ;  /* 0x00007c0028007a24 */ /* 0x000fe200078e02ff */
[----:B------:R-:W-:-:S03]  /*0da0*/  IADD3 R6, P2, R2, UR20, RZ ;  /* 0x0000001402067c10 */ /* 0x000fc6000ff5e0ff */
[----:B------:R-:W-:Y:S01]  /*0db0*/  IMAD R0, R248, c[0x0][0x1f4], R0 ;  /* 0x00007d00f8007a24 */ /* 0x000fe200078e0200 */
[----:B------:R-:W-:-:S04]  /*0dc0*/  LEA R7, P1, R6, c[0x0][0x1c8], 0x1 ;  /* 0x0000720006077a11 */ /* 0x000fc800078208ff */
[----:B------:R-:W-:Y:S01]  /*0dd0*/  IADD3.X R2, R3, UR15, R0, P2, !PT ;  /* 0x0000000f03027c10 */ /* 0x000fe200097fe400 */
[----:B------:R-:W-:Y:S01]  /*0de0*/  SHFL.IDX PT, R11, R7, 0x2, 0x181f ;  /* 0x00581f00070b7f89 */ /* 0x000fe200000e0000 */
[----:B------:R-:W-:Y:S02]  /*0df0*/  LEA.HI R3, R10, R9, RZ, 0x1 ;  /* 0x000000090a037211 */ /* 0x000fe400078f08ff */
[----:B------:R-:W-:Y:S01]  /*0e00*/  LEA.HI.X R6, R6, c[0x0][0x1cc], R2, 0x1, P1 ;  /* 0x0000730006067a11 */ /* 0x000fe200008f0c02 */
[----:B------:R-:W1:Y:S01]  /*0e10*/  SHFL.IDX PT, R0, R7, RZ, 0x181f ;  /* 0x00181fff07007589 */ /* 0x000e6200000e0000 */
[----:B------:R-:W-:-:S03]  /*0e20*/  LOP3.LUT R3, R3, 0xfffffffe, RZ, 0xc0, !PT ;  /* 0xfffffffe03037812 */ /* 0x000fc600078ec0ff */
[----:B------:R-:W2:Y:S02]  /*0e30*/  SHFL.IDX PT, R5, R6, RZ, 0x181f ;  /* 0x00181fff06057589 */ /* 0x000ea400000e0000 */
[----:B------:R-:W-:Y:S02]  /*0e40*/  IMAD.IADD R21, R9, 0x1, -R3 ;  /* 0x0000000109157824 */ /* 0x000fe400078e0a03 */
[----:B------:R-:W3:Y:S01]  /*0e50*/  SHFL.IDX PT, R2, R7, 0x1, 0x181f ;  /* 0x00381f0007027f89 */ /* 0x000ee200000e0000 */
[----:B------:R-:W-:-:S03]  /*0e60*/  @P4 IMAD.SHL.U32 R9, R191, 0x2, RZ ;  /* 0x00000002bf094824 */ /* 0x000fc600078e00ff */
[----:B------:R-:W4:Y:S04]  /*0e70*/  SHFL.IDX PT, R8, R6, 0x1, 0x181f ;  /* 0x00381f0006087f89 */ /* 0x000f2800000e0000 */
[----:B------:R-:W5:Y:S04]  /*0e80*/  SHFL.IDX PT, R12, R6, 0x2, 0x181f ;  /* 0x00581f00060c7f89 */ /* 0x000f6800000e0000 */
[----:B------:R-:W-:Y:S01]  /*0e90*/  SHFL.IDX PT, R13, R7, 0x4, 0x181f ;  /* 0x00981f00070d7f89 */ /* 0x000fe200000e0000 */
[----:B-1----:R-:W-:Y:S01]  /*0ea0*/  @P5 LEA R4, P2, R92, R0, 0x1 ;  /* 0x000000005c045211 */ /* 0x002fe200078408ff */
[----:B------:R-:W-:-:S02]  /*0eb0*/  @P5 IMAD.SHL.U32 R0, R191, 0x2, RZ ;  /* 0x00000002bf005824 */ /* 0x000fc400078e00ff */
[----:B------:R-:W-:Y:S01]  /*0ec0*/  SHFL.IDX PT, R14, R7, 0x5, 0x181f ;  /* 0x00b81f00070e7f89 */ /* 0x000fe200000e0000 */
[----:B--2---:R-:W-:Y:S02]  /*0ed0*/  @P5 LEA.HI.X R5, R92, R5, R192, 0x1, P2 ;  /* 0x000000055c055211 */ /* 0x004fe400010f0cc0 */
[----:B------:R-:W-:Y:S01]  /*0ee0*/  ISETP.GE.AND P2, PT, R18, 0x31, PT ;  /* 0x000000311200780c */ /* 0x000fe20003f46270 */
[----:B------:R-:W-:Y:S01]  /*0ef0*/  SHFL.IDX PT, R20, R6, 0x5, 0x181f ;  /* 0x00b81f0006147f89 */ /* 0x000fe200000e0000 */
[----:B---3--:R-:W-:-:S03]  /*0f00*/  @P4 LEA R2, P1, R92, R2, 0x1 ;  /* 0x000000025c024211 */ /* 0x008fc600078208ff */
[----:B------:R1:W-:Y:S01]  /*0f10*/  @P5 LDGSTS.E.BYPASS.LTC128B.128 [R0+0x3900], [R4.64], !P3 ;  /* 0x0390000004005fae */ /* 0x0003e2000d901d4c */
[----:B----4-:R-:W-:Y:S02]  /*0f20*/  @P4 LEA.HI.X R3, R92, R8, R192, 0x1, P1 ;  /* 0x000000085c034211 */ /* 0x010fe400008f0cc0 */
[----:B------:R-:W-:Y:S01]  /*0f30*/  ISETP.GE.AND P1, PT, R18, 0x21, PT ;  /* 0x000000211200780c */ /* 0x000fe20003f26270 */
[----:B------:R-:W-:Y:S01]  /*0f40*/  SHFL.IDX PT, R19, R6, 0x6, 0x181f ;  /* 0x00d81f0006137f89 */ /* 0x000fe200000e0000 */
[----:B------:R-:W-:Y:S02]  /*0f50*/  LOP3.LUT R8, R10, 0xfffffff0, RZ, 0xc0, !PT ;  /* 0xfffffff00a087812 */ /* 0x000fe400078ec0ff */
[----:B------:R-:W-:Y:S01]  /*0f60*/  ISETP.GE.AND P5, PT, R18, 0x51, PT ;  /* 0x000000511200780c */ /* 0x000fe20003fa6270 */
[----:B------:R-:W-:Y:S02]  /*0f70*/  SHFL.IDX PT, R10, R6, 0x3, 0x181f ;  /* 0x00781f00060a7f89 */ /* 0x000fe400000e0000 */
[----:B------:R-:W-:-:S02]  /*0f80*/  IMAD.IADD R8, R41, 0x1, -R8 ;  /* 0x0000000129087824 */ /* 0x000fc400078e0a08 */
[----:B------:R2:W-:Y:S03]  /*0f90*/  @P4 LDGSTS.E.BYPASS.LTC128B.128 [R9+0x4100], [R2.64], !P3 ;  /* 0x0410000002094fae */ /* 0x0005e6000d901d4c */
[----:B------:R-:W-:Y:S01]  /*0fa0*/  SHF.R.S32.HI R22, RZ, 0x1f, R8 ;  /* 0x0000001fff167819 */ /* 0x000fe20000011408 */
[----:B-1----:R-:W-:Y:S01]  /*0fb0*/  IMAD R0, R42, c[0x0][0x1e0], RZ ;  /* 0x000078002a007a24 */ /* 0x002fe200078e02ff */
[----:B------:R1:W3:Y:S01]  /*0fc0*/  SHFL.IDX PT, R5, R7, 0x3, 0x181f ;  /* 0x00781f0007057f89 */ /* 0x0002e200000e0000 */
[----:B------:R-:W-:Y:S02]  /*0fd0*/  IMAD.SHL.U32 R4, R17, 0x8, RZ ;  /* 0x0000000811047824 */ /* 0x000fe400078e00ff */
[----:B------:R-:W-:Y:S01]  /*0fe0*/  IMAD R0, R248, c[0x0][0x1f0], R0 ;  /* 0x00007c00f8007a24 */ /* 0x000fe200078e0200 */
[----:B------:R-:W4:Y:S04]  /*0ff0*/  SHFL.IDX PT, R17, R6, 0x4, 0x181f ;  /* 0x00981f0006117f89 */ /* 0x000f2800000e0000 */
[----:B------:R-:W-:-:S02]  /*1000*/  IADD3 R0, R0, UR20, RZ ;  /* 0x0000001400007c10 */ /* 0x000fc4000fffe0ff */
[----:B--2---:R-:W-:Y:S01]  /*1010*/  @P1 LEA R2, P4, R92, R11, 0x1 ;  /* 0x0000000b5c021211 */ /* 0x004fe200078808ff */
[----:B------:R-:W-:Y:S01]  /*1020*/  IMAD.SHL.U32 R9, R16, 0x40, RZ ;  /* 0x0000004010097824 */ /* 0x000fe200078e00ff */
[----:B------:R-:W-:Y:S02]  /*1030*/  LEA R0, R0, c[0x0][0x1c8], 0x1 ;  /* 0x0000720000007a11 */ /* 0x000fe400078e08ff */
[----:B-----5:R-:W-:Y:S02]  /*1040*/  @P1 LEA.HI.X R3, R92, R12, R192, 0x1, P4 ;  /* 0x0000000c5c031211 */ /* 0x020fe400020f0cc0 */
[----:B------:R-:W-:Y:S01]  /*1050*/  ISETP.GE.AND P4, PT, R18, 0x61, PT ;  /* 0x000000611200780c */ /* 0x000fe20003f86270 */
[----:B------:R2:W5:Y:S01]  /*1060*/  SHFL.IDX PT, R15, R0, 0x6, 0x181f ;  /* 0x00d81f00000f7f89 */ /* 0x00056200000e0000 */
[----:B------:R-:W-:Y:S02]  /*1070*/  LOP3.LUT R9, R9, 0x1c0, RZ, 0xc0, !PT ;  /* 0x000001c009097812 */ /* 0x000fe400078ec0ff */
[----:B------:R-:W-:Y:S01]  /*1080*/  LEA.HI R12, R22, R8, RZ, 0x3 ;  /* 0x00000008160c7211 */ /* 0x000fe200078f18ff */
[----:B-1----:R-:W-:Y:S01]  /*1090*/  @P2 IMAD.SHL.U32 R7, R191, 0x2, RZ ;  /* 0x00000002bf072824 */ /* 0x002fe200078e00ff */
[----:B------:R-:W-:Y:S01]  /*10a0*/  LOP3.LUT R4, R9, 0x8, R4, 0xf8, !PT ;  /* 0x0000000809047812 */ /* 0x000fe200078ef804 */
[----:B--2---:R-:W-:-:S05]  /*10b0*/  @P1 IMAD.SHL.U32 R0, R191, 0x2, RZ ;  /* 0x00000002bf001824 */ /* 0x004fca00078e00ff */
[----:B------:R3:W-:Y:S02]  /*10c0*/  @P1 LDGSTS.E.BYPASS.LTC128B.128 [R0+0x4900], [R2.64], !P3 ;  /* 0x0490000002001fae */ /* 0x0007e4000d901d4c */
[C---:B---3--:R-:W-:Y:S02]  /*10d0*/  @P2 LEA R2, P1, R92.reuse, R5, 0x1 ;  /* 0x000000055c022211 */ /* 0x048fe400078208ff */
[----:B------:R-:W-:Y:S01]  /*10e0*/  SHF.R.U32.HI R0, RZ, 0x3, R9 ;  /* 0x00000003ff007819 */ /* 0x000fe20000011609 */
[C---:B------:R-:W-:Y:S01]  /*10f0*/  @P6 IMAD.SHL.U32 R9, R191.reuse, 0x2, RZ ;  /* 0x00000002bf096824 */ /* 0x040fe200078e00ff */
[C---:B------:R-:W-:Y:S02]  /*1100*/  @P2 LEA.HI.X R3, R92.reuse, R10, R192, 0x1, P1 ;  /* 0x0000000a5c032211 */ /* 0x040fe400008f0cc0 */
[----:B------:R-:W-:Y:S02]  /*1110*/  @P6 LEA R6, P1, R92, R13, 0x1 ;  /* 0x0000000d5c066211 */ /* 0x000fe400078208ff */
[----:B------:R-:W-:Y:S01]  /*1120*/  LOP3.LUT R5, R12, 0xfffffff8, RZ, 0xc0, !PT ;  /* 0xfffffff80c057812 */ /* 0x000fe200078ec0ff */
[----:B------:R4:W-:Y:S01]  /*1130*/  @P2 LDGSTS.E.BYPASS.LTC128B.128 [R7+0x5100], [R2.64], !P3 ;  /* 0x0510000002072fae */ /* 0x0009e2000d901d4c */
[----:B------:R-:W-:Y:S01]  /*1140*/  LOP3.LUT R10, R4, R0, RZ, 0x3c, !PT ;  /* 0x00000000040a7212 */ /* 0x000fe200078e3cff */
[----:B------:R-:W-:Y:S01]  /*1150*/  @P4 IMAD.SHL.U32 R0, R191, 0x2, RZ ;  /* 0x00000002bf004824 */ /* 0x000fe200078e00ff */
[----:B------:R-:W-:Y:S01]  /*1160*/  @P5 LEA R4, P2, R92, R14, 0x1 ;  /* 0x0000000e5c045211 */ /* 0x000fe200078408ff */
[----:B------:R-:W-:-:S02]  /*1170*/  IMAD.IADD R11, R8, 0x1, -R5 ;  /* 0x00000001080b7824 */ /* 0x000fc400078e0a05 */
[----:B------:R-:W-:Y:S01]  /*1180*/  @P5 IMAD.SHL.U32 R8, R191, 0x2, RZ ;  /* 0x00000002bf085824 */ /* 0x000fe200078e00ff */
[C-C-:B------:R-:W-:Y:S02]  /*1190*/  @P5 LEA.HI.X R5, R92.reuse, R20, R192.reuse, 0x1, P2 ;  /* 0x000000145c055211 */ /* 0x140fe400010f0cc0 */
[C---:B----4-:R-:W-:Y:S02]  /*11a0*/  @P6 LEA.HI.X R7, R92.reuse, R17, R192, 0x1, P1 ;  /* 0x000000115c076211 */ /* 0x050fe400008f0cc0 */
[----:B-----5:R-:W-:-:S03]  /*11b0*/  @P4 LEA R2, P1, R92, R15, 0x1 ;  /* 0x0000000f5c024211 */ /* 0x020fc600078208ff */
[----:B------:R1:W-:Y:S01]  /*11c0*/  @P6 LDGSTS.E.BYPASS.LTC128B.128 [R9+0x5900], [R6.64], !P3 ;  /* 0x0590000006096fae */ /* 0x0003e2000d901d4c */
[----:B------:R-:W-:-:S03]  /*11d0*/  @P4 LEA.HI.X R3, R92, R19, R192, 0x1, P1 ;  /* 0x000000135c034211 */ /* 0x000fc600008f0cc0 */
[----:B------:R2:W-:Y:S04]  /*11e0*/  @P5 LDGSTS.E.BYPASS.LTC128B.128 [R8+0x6100], [R4.64], !P3 ;  /* 0x0610000004085fae */ /* 0x0005e8000d901d4c */
[----:B------:R3:W-:Y:S02]  /*11f0*/  @P4 LDGSTS.E.BYPASS.LTC128B.128 [R0+0x6900], [R2.64], !P3 ;  /* 0x0690000002004fae */ /* 0x0007e4000d901d4c */
[----:B------:R-:W-:Y:S02]  /*1200*/  R2P PR, R11, 0x6 ;  /* 0x000000060b007804 */ /* 0x000fe40000000000 */
[----:B------:R-:W0:Y:S01]  /*1210*/  LDGDEPBAR ;  /* 0x00000000000079af */ /* 0x000e220000000000 */
[----:B------:R-:W-:Y:S02]  /*1220*/  LOP3.LUT P4, RZ, R16, 0x2, RZ, 0xc0, !PT ;  /* 0x0000000210ff7812 */ /* 0x000fe4000788c0ff */
[----:B-1----:R-:W-:Y:S01]  /*1230*/  LEA.HI R6, R24, R41, RZ, 0x5 ;  /* 0x0000002918067211 */ /* 0x002fe200078f28ff */
[----:B--2---:R-:W-:-:S03]  /*1240*/  IMAD.SHL.U32 R4, R12, 0x40, RZ ;  /* 0x000000400c047824 */ /* 0x004fc600078e00ff */
[----:B------:R-:W-:Y:S01]  /*1250*/  SHF.R.S32.HI R5, RZ, 0x5, R6 ;  /* 0x00000005ff057819 */ /* 0x000fe20000011406 */
[----:B---3--:R-:W-:Y:S01]  /*1260*/  IMAD.SHL.U32 R2, R11, 0x40, RZ ;  /* 0x000000400b027824 */ /* 0x008fe200078e00ff */
[----:B------:R-:W-:Y:S01]  /*1270*/  LOP3.LUT R95, R4, 0xfffffe00, RZ, 0xc0, !PT ;  /* 0xfffffe00045f7812 */ /* 0x000fe200078ec0ff */
[----:B------:R-:W-:Y:S01]  /*1280*/  IMAD.SHL.U32 R3, R21, 0x8, RZ ;  /* 0x0000000815037824 */ /* 0x000fe200078e00ff */
[----:B------:R-:W-:-:S04]  /*1290*/  DEPBAR.LE SB0, 0x1 ;  /* 0x000080400000791a */ /* 0x000fc80000000000 */
[----:B------:R-:W-:Y:S01]  /*12a0*/  LOP3.LUT R2, R2, 0x1c0, RZ, 0xc0, !PT ;  /* 0x000001c002027812 */ /* 0x000fe200078ec0ff */
[----:B------:R-:W-:Y:S01]  /*12b0*/  IMAD R0, R21, 0x200, R10 ;  /* 0x0000020015007824 */ /* 0x000fe200078e020a */
[----:B------:R-:W-:-:S04]  /*12c0*/  DEPBAR.LE SB0, 0x0 ;  /* 0x000080000000791a */ /* 0x000fc80000000000 */
[----:B------:R-:W-:Y:S01]  /*12d0*/  LOP3.LUT R3, R2, 0x8, R3, 0xf8, !PT ;  /* 0x0000000802037812 */ /* 0x000fe200078ef803 */
[----:B------:R-:W-:Y:S01]  /*12e0*/  IMAD.SHL.U32 R119, R0, 0x2, RZ ;  /* 0x0000000200777824 */ /* 0x000fe200078e00ff */
[----:B------:R-:W-:Y:S01]  /*12f0*/  SHF.R.U32.HI R2, RZ, 0x3, R2 ;  /* 0x00000003ff027819 */ /* 0x000fe20000011602 */
[----:B------:R-:W-:Y:S01]  /*1300*/  BAR.SYNC.DEFER_BLOCKING 0x0 ;  /* 0x0000000000007b1d */ /* 0x000fe20000010000 */
[----:B------:R-:W-:Y:S02]  /*1310*/  IMAD.MOV.U32 R4, RZ, RZ, 0x20 ;  /* 0x00000020ff047424 */ /* 0x000fe400078e00ff */
[----:B------:R-:W-:Y:S01]  /*1320*/  LOP3.LUT R94, R3, R2, RZ, 0x3c, !PT ;  /* 0x00000002035e7212 */ /* 0x000fe200078e3cff */
[----:B------:R-:W-:Y:S01]  /*1330*/  IMAD R2, R5, 0x400, R95 ;  /* 0x0000040005027824 */ /* 0x000fe200078e025f */
[C---:B------:R-:W-:Y:S01]  /*1340*/  IADD3 R234, R119.reuse, 0x3920, RZ ;  /* 0x0000392077ea7810 */ /* 0x040fe20007ffe0ff */
[----:B------:R-:W-:Y:S01]  /*1350*/  IMAD.MOV.U32 R3, RZ, RZ, 0x10 ;  /* 0x00000010ff037424 */ /* 0x000fe200078e00ff */
[----:B------:R-:W-:Y:S01]  /*1360*/  SEL R4, R4, 0xffffffe0, !P2 ;  /* 0xffffffe004047807 */ /* 0x000fe20005000000 */
[----:B------:R-:W-:Y:S01]  /*1370*/  IMAD.IADD R0, R94, 0x1, R2 ;  /* 0x000000015e007824 */ /* 0x000fe200078e0202 */
[----:B------:R-:W-:-:S02]  /*1380*/  IADD3 R2, R119, 0x3900, RZ ;  /* 0x0000390077027810 */ /* 0x000fc40007ffe0ff */
[----:B------:R-:W-:Y:S01]  /*1390*/  SEL R3, R3, 0xfffffff0, !P1 ;  /* 0xfffffff003037807 */ /* 0x000fe20004800000 */
[----:B------:R-:W-:Y:S01]  /*13a0*/  IMAD.SHL.U32 R230, R0, 0x2, RZ ;  /* 0x0000000200e67824 */ /* 0x000fe200078e00ff */
[----:B------:R-:W-:Y:S02]  /*13b0*/  @P4 IADD3 R234, R2, -0x20, RZ ;  /* 0xffffffe002ea4810 */ /* 0x000fe40007ffe0ff */
[----:B------:R-:W-:Y:S01]  /*13c0*/  PLOP3.LUT P4, PT, PT, PT, UP0, 0x80, 0x0 ;  /* 0x000000000000781c */ /* 0x000fe20003f8f008 */
[----:B------:R-:W-:Y:S01]  /*13d0*/  IMAD R233, R3, 0x2, R230 ;  /* 0x0000000203e97824 */ /* 0x000fe200078e02e6 */
[----:B------:R-:W-:Y:S02]  /*13e0*/  LOP3.LUT R0, R6, 0xffffffe0, RZ, 0xc0, !PT ;  /* 0xffffffe006007812 */ /* 0x000fe400078ec0ff */
[----:B------:R-:W-:Y:S02]  /*13f0*/  ISETP.GT.AND P1, PT, R193, 0x6f, PT ;  /* 0x0000006fc100780c */ /* 0x000fe40003f24270 */
[C---:B------:R-:W-:Y:S01]  /*1400*/  IADD3 R240, R234.reuse, 0x800, RZ ;  /* 0x00000800eaf07810 */ /* 0x040fe20007ffe0ff */
[----:B------:R-:W-:Y:S01]  /*1410*/  IMAD.IADD R93, R41, 0x1, -R0 ;  /* 0x00000001295d7824 */ /* 0x000fe200078e0a00 */
[C---:B------:R-:W-:Y:S01]  /*1420*/  IADD3 R239, R234.reuse, 0x1000, RZ ;  /* 0x00001000eaef7810 */ /* 0x040fe20007ffe0ff */
[----:B------:R1:W2:Y:S01]  /*1430*/  LDSM.16.M88.4 R36, [R230+0x7100] ;  /* 0x00710000e624783b */ /* 0x0002a20000000200 */
[----:B------:R-:W-:-:S02]  /*1440*/  IADD3 R238, R234, 0x1800, RZ ;  /* 0x00001800eaee7810 */ /* 0x000fc40007ffe0ff */
[C---:B------:R-:W-:Y:S01]  /*1450*/  IADD3 R237, R234.reuse, 0x2000, RZ ;  /* 0x00002000eaed7810 */ /* 0x040fe20007ffe0ff */
[----:B------:R1:W3:Y:S01]  /*1460*/  LDSM.16.M88.4 R32, [R230+0x9100] ;  /* 0x00910000e620783b */ /* 0x0002e20000000200 */
[C---:B------:R-:W-:Y:S02]  /*1470*/  IADD3 R236, R234.reuse, 0x2800, RZ ;  /* 0x00002800eaec7810 */ /* 0x040fe40007ffe0ff */
[----:B------:R-:W-:Y:S01]  /*1480*/  IADD3 R235, R234, 0x3000, RZ ;  /* 0x00003000eaeb7810 */ /* 0x000fe20007ffe0ff */
[----:B------:R1:W4:Y:S04]  /*1490*/  LDSM.16.M88.4 R56, [R119+0x3900] ;  /* 0x003900007738783b */ /* 0x0003280000000200 */
[----:B------:R1:W1:Y:S04]  /*14a0*/  LDSM.16.M88.4 R80, [R119+0x4100] ;  /* 0x004100007750783b */ /* 0x0002680000000200 */
[----:B------:R1:W1:Y:S04]  /*14b0*/  LDSM.16.M88.4 R88, [R119+0x4900] ;  /* 0x004900007758783b */ /* 0x0002680000000200 */
[----:B------:R1:W1:Y:S04]  /*14c0*/  LDSM.16.M88.4 R100, [R119+0x5100] ;  /* 0x005100007764783b */ /* 0x0002680000000200 */
[----:B------:R1:W1:Y:S04]  /*14d0*/  LDSM.16.M88.4 R108, [R119+0x5900] ;  /* 0x00590000776c783b */ /* 0x0002680000000200 */
[----:B------:R1:W1:Y:S04]  /*14e0*/  LDSM.16.M88.4 R120, [R119+0x6100] ;  /* 0x006100007778783b */ /* 0x0002680000000200 */
[----:B------:R1:W1:Y:S04]  /*14f0*/  LDSM.16.M88.4 R128, [R119+0x6900] ;  /* 0x006900007780783b */ /* 0x0002680000000200 */
[----:B------:R1:W1:Y:S04]  /*1500*/  LDSM.16.M88.4 R28, [R233+0x7100] ;  /* 0x00710000e91c783b */ /* 0x0002680000000200 */
[----:B------:R1:W1:Y:S04]  /*1510*/  LDSM.16.M88.4 R24, [R233+0x9100] ;  /* 0x00910000e918783b */ /* 0x0002680000000200 */
[----:B------:R1:W1:Y:S04]  /*1520*/  LDSM.16.M88.4 R68, [R234] ;  /* 0x00000000ea44783b */ /* 0x0002680000000200 */
[----:B------:R1:W1:Y:S04]  /*1530*/  LDSM.16.M88.4 R84, [R234+0x800] ;  /* 0x00080000ea54783b */ /* 0x0002680000000200 */
[----:B------:R1:W1:Y:S04]  /*1540*/  LDSM.16.M88.4 R96, [R234+0x1000] ;  /* 0x00100000ea60783b */ /* 0x0002680000000200 */
[----:B------:R1:W1:Y:S04]  /*1550*/  LDSM.16.M88.4 R104, [R234+0x1800] ;  /* 0x00180000ea68783b */ /* 0x0002680000000200 */
[----:B------:R1:W1:Y:S04]  /*1560*/  LDSM.16.M88.4 R112, [R234+0x2000] ;  /* 0x00200000ea70783b */ /* 0x0002680000000200 */
[----:B------:R1:W1:Y:S04]  /*1570*/  LDSM.16.M88.4 R124, [R234+0x2800] ;  /* 0x00280000ea7c783b */ /* 0x0002680000000200 */
[----:B------:R1:W1:Y:S01]  /*1580*/  LDSM.16.M88.4 R132, [R234+0x3000] ;  /* 0x00300000ea84783b */ /* 0x0002620000000200 */
[----:B------:R-:W-:Y:S05]  /*1590*/  @!P4 BRA `(.L_x_0) ;  /* 0x000003900000c947 */ /* 0x000fea0003800000 */
[----:B--234-:R-:W-:Y:S01]  /*15a0*/  IMAD R0, R23, c[0x0][0x208], RZ ;  /* 0x0000820017007a24 */ /* 0x01cfe200078e02ff */
[----:B------:R-:W-:Y:S01]  /*15b0*/  ISETP.GE.AND P4, PT, R92, c[0x0][0x1d4], PT ;  /* 0x000075005c007a0c */ /* 0x000fe20003f86270 */
[----:B------:R-:W-:-:S03]  /*15c0*/  IMAD.WIDE.U32 R6, R42, c[0x0][0x208], RZ ;  /* 0x000082002a067a25 */ /* 0x000fc600078e00ff */
[----:B------:R-:W-:Y:S01]  /*15d0*/  ISETP.LT.OR P6, PT, R18, 0x1, P4 ;  /* 0x000000011200780c */ /* 0x000fe200027c1670 */
[----:B------:R-:W-:Y:S01]  /*15e0*/  IMAD R0, R42, c[0x0][0x20c], R0 ;  /* 0x000083002a007a24 */ /* 0x000fe200078e0200 */
[----:B------:R-:W-:Y:S01]  /*15f0*/  ISETP.LT.OR P5, PT, R18, 0x11, P4 ;  /* 0x000000111200780c */ /* 0x000fe200027a1670 */
[----:B------:R-:W-:Y:S02]  /*1600*/  IMAD.SHL.U32 R21, R92, 0x2, RZ ;  /* 0x000000025c157824 */ /* 0x000fe400078e00ff */
[----:B------:R-:W-:Y:S02]  /*1610*/  IMAD.IADD R7, R7, 0x1, R0 ;  /* 0x0000000107077824 */ /* 0x000fe400078e0200 */
[----:B------:R-:W-:Y:S02]  /*1620*/  IMAD R0, R40, c[0x0][0x218], RZ ;  /* 0x0000860028007a24 */ /* 0x000fe400078e02ff */
[----:B------:R-:W-:-:S04]  /*1630*/  IMAD.WIDE.U32 R6, R248, c[0x0][0x218], R6 ;  /* 0x00008600f8067a25 */ /* 0x000fc800078e0006 */
[----:B------:R-:W-:Y:S01]  /*1640*/  IMAD R0, R248, c[0x0][0x21c], R0 ;  /* 0x00008700f8007a24 */ /* 0x000fe200078e0200 */
[----:B------:R-:W-:Y:S02]  /*1650*/  IADD3 R2, P2, R6, UR22, RZ ;  /* 0x0000001606027c10 */ /* 0x000fe4000ff5e0ff */
[----:B------:R-:W-:Y:S02]  /*1660*/  SHF.L.U64.HI R6, R92, 0x1, R192 ;  /* 0x000000015c067819 */ /* 0x000fe400000102c0 */
[----:B------:R-:W-:Y:S02]  /*1670*/  IADD3.X R0, R7, UR5, R0, P2, !PT ;  /* 0x0000000507007c10 */ /* 0x000fe400097fe400 */
[----:B------:R-:W-:-:S04]  /*1680*/  LEA R5, P2, R2, c[0x0][0x1f8], 0x1 ;  /* 0x00007e0002057a11 */ /* 0x000fc800078408ff */
[----:B------:R-:W-:Y:S01]  /*1690*/  LEA.HI.X R2, R2, c[0x0][0x1fc], R0, 0x1, P2 ;  /* 0x00007f0002027a11 */ /* 0x000fe200010f0c00 */
[----:B------:R-:W-:Y:S04]  /*16a0*/  SHFL.IDX PT, R7, R5, 0x1, 0x181f ;  /* 0x00381f0005077f89 */ /* 0x000fe800000e0000 */
[----:B------:R-:W2:Y:S04]  /*16b0*/  SHFL.IDX PT, R0, R5, RZ, 0x181f ;  /* 0x00181fff05007589 */ /* 0x000ea800000e0000 */
[----:B------:R-:W3:Y:S04]  /*16c0*/  SHFL.IDX PT, R8, R2, RZ, 0x181f ;  /* 0x00181fff02087589 */ /* 0x000ee800000e0000 */
[----:B------:R-:W4:Y:S04]  /*16d0*/  SHFL.IDX PT, R9, R2, 0x1, 0x181f ;  /* 0x00381f0002097f89 */ /* 0x000f2800000e0000 */
[----:B------:R-:W5:Y:S04]  /*16e0*/  SHFL.IDX PT, R12, R5, 0x2, 0x181f ;  /* 0x00581f00050c7f89 */ /* 0x000f6800000e0000 */
[----:B------:R-:W1:Y:S04]  /*16f0*/  SHFL.IDX PT, R19, R2, 0x2, 0x181f ;  /* 0x00581f0002137f89 */ /* 0x000e6800000e0000 */
[----:B------:R-:W1:Y:S01]  /*1700*/  SHFL.IDX PT, R17, R5, 0x3, 0x181f ;  /* 0x00781f0005117f89 */ /* 0x000e6200000e0000 */
[----:B--2---:R-:W-:-:S03]  /*1710*/  IADD3 R10, P2, R0, R21, RZ ;  /* 0x00000015000a7210 */ /* 0x004fc60007f5e0ff */
[----:B------:R-:W2:Y:S01]  /*1720*/  SHFL.IDX PT, R20, R2, 0x3, 0x181f ;  /* 0x00781f0002147f89 */ /* 0x000ea200000e0000 */
[----:B------:R-:W-:Y:S02]  /*1730*/  IMAD.SHL.U32 R0, R191, 0x2, RZ ;  /* 0x00000002bf007824 */ /* 0x000fe400078e00ff */
[--C-:B---3--:R-:W-:Y:S01]  /*1740*/  IMAD.X R11, R8, 0x1, R6.reuse, P2 ;  /* 0x00000001080b7824 */ /* 0x108fe200010e0606 */
[----:B------:R-:W-:Y:S01]  /*1750*/  IADD3 R8, P2, R7, R21, RZ ;  /* 0x0000001507087210 */ /* 0x000fe20007f5e0ff */
[----:B------:R-:W3:Y:S04]  /*1760*/  SHFL.IDX PT, R13, R5, 0x4, 0x181f ;  /* 0x00981f00050d7f89 */ /* 0x000ee800000e0000 */
[----:B------:R-:W-:Y:S01]  /*1770*/  SHFL.IDX PT, R7, R5, 0x5, 0x181f ;  /* 0x00b81f0005077f89 */ /* 0x000fe200000e0000 */
[----:B----4-:R-:W-:Y:S01]  /*1780*/  IMAD.X R9, R9, 0x1, R6, P2 ;  /* 0x0000000109097824 */ /* 0x010fe200010e0606 */
[----:B------:R-:W-:-:S02]  /*1790*/  ISETP.LT.OR P2, PT, R18, 0x31, P4 ;  /* 0x000000311200780c */ /* 0x000fc40002741670 */
[----:B------:R-:W4:Y:S04]  /*17a0*/  SHFL.IDX PT, R15, R2, 0x4, 0x181f ;  /* 0x00981f00020f7f89 */ /* 0x000f2800000e0000 */
[----:B------:R5:W-:Y:S01]  /*17b0*/  LDGSTS.E.BYPASS.LTC128B.128 [R0+0x100], [R10.64], !P6 ;  /* 0x001000000a007fae */ /* 0x000be2000f101d4c */
[----:B------:R-:W-:-:S03]  /*17c0*/  ISETP.LT.OR P6, PT, R18, 0x21, P4 ;  /* 0x000000211200780c */ /* 0x000fc600027c1670 */
[----:B------:R-:W1:Y:S04]  /*17d0*/  SHFL.IDX PT, R14, R2, 0x5, 0x181f ;  /* 0x00b81f00020e7f89 */ /* 0x000e6800000e0000 */
[----:B------:R2:W-:Y:S04]  /*17e0*/  LDGSTS.E.BYPASS.LTC128B.128 [R0+0x900], [R8.64], !P5 ;  /* 0x0090000008007fae */ /* 0x0005e8000e901d4c */
[----:B------:R-:W3:Y:S04]  /*17f0*/  SHFL.IDX PT, R5, R5, 0x6, 0x181f ;  /* 0x00d81f0005057f89 */ /* 0x000ee800000e0000 */
[----:B------:R-:W3:Y:S01]  /*1800*/  SHFL.IDX PT, R2, R2, 0x6, 0x181f ;  /* 0x00d81f0002027f89 */ /* 0x000ee200000e0000 */
[----:B-----5:R-:W-:-:S05]  /*1810*/  IADD3 R10, P5, R12, R21, RZ ;  /* 0x000000150c0a7210 */ /* 0x020fca0007fbe0ff */
[----:B-1----:R-:W-:Y:S01]  /*1820*/  IMAD.X R11, R19, 0x1, R6, P5 ;  /* 0x00000001130b7824 */ /* 0x002fe200028e0606 */
[----:B--2---:R-:W-:-:S04]  /*1830*/  IADD3 R8, P5, R17, R21, RZ ;  /* 0x0000001511087210 */ /* 0x004fc80007fbe0ff */
[----:B------:R1:W-:Y:S01]  /*1840*/  LDGSTS.E.BYPASS.LTC128B.128 [R0+0x1100], [R10.64], !P6 ;  /* 0x011000000a007fae */ /* 0x0003e2000f101d4c */
[----:B------:R-:W-:Y:S01]  /*1850*/  ISETP.LT.OR P6, PT, R18, 0x41, P4 ;  /* 0x000000411200780c */ /* 0x000fe200027c1670 */
[----:B------:R-:W-:Y:S01]  /*1860*/  IMAD.X R9, R20, 0x1, R6, P5 ;  /* 0x0000000114097824 */ /* 0x000fe200028e0606 */
[----:B---3--:R-:W-:-:S04]  /*1870*/  IADD3 R12, P5, R13, R21, RZ ;  /* 0x000000150d0c7210 */ /* 0x008fc80007fbe0ff */
[----:B------:R2:W-:Y:S01]  /*1880*/  LDGSTS.E.BYPASS.LTC128B.128 [R0+0x1900], [R8.64], !P2 ;  /* 0x0190000008007fae */ /* 0x0005e2000d101d4c */
[----:B----4-:R-:W-:Y:S01]  /*1890*/  IMAD.X R13, R15, 0x1, R6, P5 ;  /* 0x000000010f0d7824 */ /* 0x010fe200028e0606 */
[C---:B------:R-:W-:Y:S02]  /*18a0*/  ISETP.LT.OR P5, PT, R18.reuse, 0x51, P4 ;  /* 0x000000511200780c */ /* 0x040fe400027a1670 */
[----:B------:R-:W-:-:S03]  /*18b0*/  ISETP.LT.OR P4, PT, R18, 0x61, P4 ;  /* 0x000000611200780c */ /* 0x000fc60002781670 */
[----:B------:R3:W-:Y:S01]  /*18c0*/  LDGSTS.E.BYPASS.LTC128B.128 [R0+0x2100], [R12.64], !P6 ;  /* 0x021000000c007fae */ /* 0x0007e2000f101d4c */
[----:B-1----:R-:W-:-:S05]  /*18d0*/  IADD3 R10, P2, R7, R21, RZ ;  /* 0x00000015070a7210 */ /* 0x002fca0007f5e0ff */
[----:B------:R-:W-:Y:S01]  /*18e0*/  IMAD.X R11, R14, 0x1, R6, P2 ;  /* 0x000000010e0b7824 */ /* 0x000fe200010e0606 */
[----:B--2---:R-:W-:-:S04]  /*18f0*/  IADD3 R8, P2, R5, R21, RZ ;  /* 0x0000001505087210 */ /* 0x004fc80007f5e0ff */
[----:B------:R3:W-:Y:S01]  /*1900*/  LDGSTS.E.BYPASS.LTC128B.128 [R0+0x2900], [R10.64], !P5 ;  /* 0x029000000a007fae */ /* 0x0007e2000e901d4c */
[----:B------:R-:W-:-:S05]  /*1910*/  IMAD.X R9, R2, 0x1, R6, P2 ;  /* 0x0000000102097824 */ /* 0x000fca00010e0606 */
[----:B------:R3:W-:Y:S03]  /*1920*/  LDGSTS.E.BYPASS.LTC128B.128 [R0+0x3100], [R8.64], !P4 ;  /* 0x0310000008007fae */ /* 0x0007e6000e101d4c */
.L_x_0:
[----:B--234-:R-:W-:Y:S01]  /*1930*/  LOP3.LUT P2, RZ, R16, 0x4, RZ, 0xc0, !PT ;  /* 0x0000000410ff7812 */ /* 0x01cfe2000784c0ff */
[-C--:B------:R-:W-:Y:S01]  /*1940*/  HMMA.16816.F32.BF16 R8, R36, R56.reuse, RZ ;  /* 0x000000382408723c */ /* 0x080fe200000418ff */
[----:B------:R-:W-:Y:S01]  /*1950*/  MOV R0, 0x40 ;  /* 0x0000004000007802 */ /* 0x000fe20000000f00 */
[----:B------:R-:W0:Y:S01]  /*1960*/  LDGDEPBAR ;  /* 0x00000000000079af */ /* 0x000e220000000000 */
[----:B------:R-:W-:Y:S01]  /*1970*/  LEA R231, R4, R230, 0x1 ;  /* 0x000000e604e77211 */ /* 0x000fe200078e08ff */
[----:B------:R-:W-:Y:S01]  /*1980*/  UISETP.GE.AND UP0, UPT, UR10, 0x71, UPT ;  /* 0x000000710a00788c */ /* 0x000fe2000bf06270 */
[----:B------:R-:W-:Y:S02]  /*1990*/  SEL R0, R0, 0xffffffc0, !P2 ;  /* 0xffffffc000007807 */ /* 0x000fe40005000000 */
[----:B------:R-:W-:Y:S01]  /*19a0*/  LEA R232, R3, R231, 0x1 ;  /* 0x000000e703e87211 */ /* 0x000fe200078e08ff */
[----:B------:R-:W-:Y:S01]  /*19b0*/  LDSM.16.M88.4 R20, [R231+0x7100] ;  /* 0x00710000e714783b */ /* 0x000fe20000000200 */
[-C--:B------:R-:W-:Y:S01]  /*19c0*/  IADD3 R229, R119, R0.reuse, RZ ;  /* 0x0000000077e57210 */ /* 0x080fe20007ffe0ff */
[----:B------:R-:W-:Y:S01]  /*19d0*/  HMMA.16816.F32.BF16 R48, R32, R56, RZ ;  /* 0x000000382030723c */ /* 0x000fe200000418ff */
[----:B------:R-:W-:Y:S01]  /*19e0*/  IADD3 R228, R234, R0, RZ ;  /* 0x00000000eae47210 */ /* 0x000fe20007ffe0ff */
[----:B------:R-:W-:Y:S01]  /*19f0*/  LDSM.16.M88.4 R16, [R231+0x9100] ;  /* 0x00910000e710783b */ /* 0x000fe20000000200 */
[----:B------:R-:W-:-:S03]  /*1a00*/  PLOP3.LUT P2, PT, PT, PT, UP0, 0x80, 0x0 ;  /* 0x000000000000781c */ /* 0x000fc60003f4f008 */
[----:B------:R-:W2:Y:S02]  /*1a10*/  LDSM.16.M88.4 R40, [R229+0x3900] ;  /* 0x00390000e528783b */ /* 0x000ea40000000200 */
[----:B------:R-:W-:Y:S02]  /*1a20*/  HMMA.16816.F32.BF16 R64, R36, R58, RZ ;  /* 0x0000003a2440723c */ /* 0x000fe400000418ff */
[----:B------:R-:W-:Y:S04]  /*1a30*/  LDSM.16.M88.4 R12, [R232+0x7100] ;  /* 0x00710000e80c783b */ /* 0x000fe80000000200 */
[----:B------:R-:W3:Y:S02]  /*1a40*/  LDSM.16.M88.4 R44, [R228] ;  /* 0x00000000e42c783b */ /* 0x000ee40000000200 */
[-C--:B-1----:R-:W-:Y:S02]  /*1a50*/  HMMA.16816.F32.BF16 R52, R28, R68.reuse, R8 ;  /* 0x000000441c34723c */ /* 0x082fe40000041808 */
[----:B------:R-:W1:Y:S06]  /*1a60*/  LDSM.16.M88.4 R8, [R232+0x9100] ;  /* 0x00910000e808783b */ /* 0x000e6c0000000200 */
[----:B------:R-:W-:Y:S08]  /*1a70*/  HMMA.16816.F32.BF16 R48, R24, R68, R48 ;  /* 0x000000441830723c */ /* 0x000ff00000041830 */
[----:B------:R-:W-:Y:S08]  /*1a80*/  HMMA.16816.F32.BF16 R56, R32, R58, RZ ;  /* 0x0000003a2038723c */ /* 0x000ff000000418ff */
[-C--:B--2---:R-:W-:Y:S08]  /*1a90*/  HMMA.16816.F32.BF16 R60, R20, R40.reuse, R52 ;  /* 0x00000028143c723c */ /* 0x084ff00000041834 */
[----:B------:R-:W-:Y:S08]  /*1aa0*/  HMMA.16816.F32.BF16 R48, R16, R40, R48 ;  /* 0x000000281030723c */ /* 0x000ff00000041830 */
[----:B------:R-:W-:Y:S08]  /*1ab0*/  HMMA.16816.F32.BF16 R52, R28, R70, R64 ;  /* 0x000000461c34723c */ /* 0x000ff00000041840 */
[----:B---3--:R-:W-:Y:S08]  /*1ac0*/  HMMA.16816.F32.BF16 R72, R12, R44, R60 ;  /* 0x0000002c0c48723c */ /* 0x008ff0000004183c */
[----:B------:R-:W-:Y:S08]  /*1ad0*/  HMMA.16816.F32.BF16 R60, R36, R80, RZ ;  /* 0x00000050243c723c */ /* 0x000ff000000418ff */
[----:B------:R-:W-:Y:S08]  /*1ae0*/  HMMA.16816.F32.BF16 R64, R24, R70, R56 ;  /* 0x000000461840723c */ /* 0x000ff00000041838 */
[----:B-1----:R-:W-:Y:S01]  /*1af0*/  HMMA.16816.F32.BF16 R76, R8, R44, R48 ;  /* 0x0000002c084c723c */ /* 0x002fe20000041830 */
[----:B------:R-:W1:Y:S01]  /*1b00*/  LDSM.16.M88.4 R48, [R229+0x4100] ;  /* 0x00410000e530783b */ /* 0x000e620000000200 */
[----:B------:R-:W-:-:S04]  /*1b10*/  FMUL.FTZ R0, R72, c[0x0][0x320] ;  /* 0x0000c80048007a20 */ /* 0x000fc80000410000 */
[----:B------:R2:W3:Y:S02]  /*1b20*/  MUFU.TANH R190, R0 ;  /* 0x0000000000be7308 */ /* 0x0004e40000002400 */
[----:B------:R-:W-:Y:S08]  /*1b30*/  HMMA.16816.F32.BF16 R52, R20, R42, R52 ;  /* 0x0000002a1434723c */ /* 0x000ff00000041834 */
[----:B------:R-:W-:Y:S01]  /*1b40*/  HMMA.16816.F32.BF16 R56, R32, R80, RZ ;  /* 0x000000502038723c */ /* 0x000fe200000418ff */
[----:B--2---:R-:W-:-:S07]  /*1b50*/  FMUL.FTZ R0, R73, c[0x0][0x320] ;  /* 0x0000c80049007a20 */ /* 0x004fce0000410000 */
[----:B------:R-:W-:Y:S01]  /*1b60*/  HMMA.16816.F32.BF16 R60, R28, R84, R60 ;  /* 0x000000541c3c723c */ /* 0x000fe2000004183c */
[----:B------:R2:W4:Y:S07]  /*1b70*/  MUFU.TANH R189, R0 ;  /* 0x0000000000bd7308 */ /* 0x00052e0000002400 */
[----:B------:R-:W-:Y:S01]  /*1b80*/  HMMA.16816.F32.BF16 R64, R16, R42, R64 ;  /* 0x0000002a1040723c */ /* 0x000fe20000041840 */
[----:B------:R-:W5:Y:S07]  /*1b90*/  LDSM.16.M88.4 R40, [R228+0x800] ;  /* 0x00080000e428783b */ /* 0x000f6e0000000200 */
[----:B------:R-:W-:Y:S01]  /*1ba0*/  HMMA.16816.F32.BF16 R68, R12, R46, R52 ;  /* 0x0000002e0c44723c */ /* 0x000fe20000041834 */
[----:B--2---:R-:W-:-:S04]  /*1bb0*/  FMUL.FTZ R0, R74, c[0x0][0x320] ;  /* 0x0000c8004a007a20 */ /* 0x004fc80000410000 */
[----:B------:R2:W1:Y:S03]  /*1bc0*/  MUFU.TANH R188, R0 ;  /* 0x0000000000bc7308 */ /* 0x0004660000002400 */
[----:B------:R-:W-:Y:S08]  /*1bd0*/  HMMA.16816.F32.BF16 R52, R24, R84, R56 ;  /* 0x000000541834723c */ /* 0x000ff00000041838 */
[----:B------:R-:W-:Y:S01]  /*1be0*/  HMMA.16816.F32.BF16 R56, R36, R82, RZ ;  /* 0x000000522438723c */ /* 0x000fe200000418ff */
[----:B--2---:R-:W-:-:S07]  /*1bf0*/  FMUL.FTZ R0, R75, c[0x0][0x320] ;  /* 0x0000c8004b007a20 */ /* 0x004fce0000410000 */
[----:B-1----:R-:W-:Y:S01]  /*1c00*/  HMMA.16816.F32.BF16 R60, R20, R48, R60 ;  /* 0x00000030143c723c */ /* 0x002fe2000004183c */
[----:B------:R1:W2:Y:S07]  /*1c10*/  MUFU.TANH R187, R0 ;  /* 0x0000000000bb7308 */ /* 0x0002ae0000002400 */
[----:B------:R-:W-:Y:S08]  /*1c20*/  HMMA.16816.F32.BF16 R72, R8, R46, R64 ;  /* 0x0000002e0848723c */ /* 0x000ff00000041840 */
[----:B------:R-:W-:Y:S01]  /*1c30*/  HMMA.16816.F32.BF16 R64, R32, R82, RZ ;  /* 0x000000522040723c */ /* 0x000fe200000418ff */
[----:B-1----:R-:W-:-:S04]  /*1c40*/  FMUL.FTZ R0, R76, c[0x0][0x320] ;  /* 0x0000c8004c007a20 */ /* 0x002fc80000410000 */
[----:B------:R1:W1:Y:S03]  /*1c50*/  MUFU.TANH R186, R0 ;  /* 0x0000000000ba7308 */ /* 0x0002660000002400 */
[----:B------:R-:W-:Y:S08]  /*1c60*/  HMMA.16816.F32.BF16 R44, R16, R48, R52 ;  /* 0x00000030102c723c */ /* 0x000ff00000041834 */
[----:B------:R-:W-:Y:S01]  /*1c70*/  HMMA.16816.F32.BF16 R52, R28, R86, R56 ;  /* 0x000000561c34723c */ /* 0x000fe20000041838 */
[----:B-1----:R-:W-:-:S07]  /*1c80*/  FMUL.FTZ R0, R77, c[0x0][0x320] ;  /* 0x0000c8004d007a20 */ /* 0x002fce0000410000 */
[----:B------:R-:W-:Y:S01]  /*1c90*/  HMMA.16816.F32.BF16 R64, R24, R86, R64 ;  /* 0x000000561840723c */ /* 0x000fe20000041840 */
[----:B------:R1:W1:Y:S07]  /*1ca0*/  MUFU.TANH R185, R0 ;  /* 0x0000000000b97308 */ /* 0x00026e0000002400 */
[----:B------:R-:W-:Y:S08]  /*1cb0*/  HMMA.16816.F32.BF16 R56, R32, R88, RZ ;  /* 0x000000582038723c */ /* 0x000ff000000418ff */
[----:B------:R-:W-:Y:S01]  /*1cc0*/  HMMA.16816.F32.BF16 R52, R20, R50, R52 ;  /* 0x000000321434723c */ /* 0x000fe20000041834 */
[----:B-1----:R-:W-:-:S04]  /*1cd0*/  FMUL.FTZ R0, R78, c[0x0][0x320] ;  /* 0x0000c8004e007a20 */ /* 0x002fc80000410000 */
[----:B------:R1:W1:Y:S03]  /*1ce0*/  MUFU.TANH R181, R0 ;  /* 0x0000000000b57308 */ /* 0x0002660000002400 */
[----:B------:R-:W-:Y:S01]  /*1cf0*/  HMMA.16816.F32.BF16 R64, R16, R50, R64 ;  /* 0x000000321040723c */ /* 0x000fe20000041840 */
[----:B------:R-:W-:Y:S01]  /*1d00*/  LDSM.16.M88.4 R48, [R228+0x1000] ;  /* 0x00100000e430783b */ /* 0x000fe20000000200 */
[----:B-1----:R-:W-:-:S06]  /*1d10*/  FMUL.FTZ R0, R79, c[0x0][0x320] ;  /* 0x0000c8004f007a20 */ /* 0x002fcc0000410000 */
[----:B-----5:R-:W-:Y:S01]  /*1d20*/  HMMA.16816.F32.BF16 R76, R8, R40, R44 ;  /* 0x00000028084c723c */ /* 0x020fe2000004182c */
[----:B------:R-:W1:Y:S01]  /*1d30*/  LDSM.16.M88.4 R44, [R229+0x4900] ;  /* 0x00490000e52c783b */ /* 0x000e620000000200 */
[----:B------:R5:W1:Y:S02]  /*1d40*/  MUFU.TANH R182, R0 ;  /* 0x0000000000b67308 */ /* 0x000a640000002400 */
[----:B-----5:R-:W-:-:S06]  /*1d50*/  FMUL.FTZ R0, R68, c[0x0][0x320] ;  /* 0x0000c80044007a20 */ /* 0x020fcc0000410000 */
[----:B------:R5:W1:Y:S02]  /*1d60*/  MUFU.TANH R184, R0 ;  /* 0x0000000000b87308 */ /* 0x000a640000002400 */
[----:B-----5:R-:W-:-:S06]  /*1d70*/  FMUL.FTZ R0, R69, c[0x0][0x320] ;  /* 0x0000c80045007a20 */ /* 0x020fcc0000410000 */
[----:B------:R5:W1:Y:S02]  /*1d80*/  MUFU.TANH R183, R0 ;  /* 0x0000000000b77308 */ /* 0x000a640000002400 */
[----:B-----5:R-:W-:-:S06]  /*1d90*/  FMUL.FTZ R0, R70, c[0x0][0x320] ;  /* 0x0000c80046007a20 */ /* 0x020fcc0000410000 */
[----:B------:R5:W1:Y:S02]  /*1da0*/  MUFU.TANH R180, R0 ;  /* 0x0000000000b47308 */ /* 0x000a640000002400 */
[----:B-----5:R-:W-:Y:S02]  /*1db0*/  FMUL.FTZ R0, R71, c[0x0][0x320] ;  /* 0x0000c80047007a20 */ /* 0x020fe40000410000 */
[----:B------:R-:W-:Y:S04]  /*1dc0*/  HMMA.16816.F32.BF16 R68, R12, R40, R60 ;  /* 0x000000280c44723c */ /* 0x000fe8000004183c */
[----:B------:R5:W1:Y:S04]  /*1dd0*/  MUFU.TANH R179, R0 ;  /* 0x0000000000b37308 */ /* 0x000a680000002400 */
[----:B------:R-:W-:Y:S01]  /*1de0*/  HMMA.16816.F32.BF16 R60, R36, R88, RZ ;  /* 0x00000058243c723c */ /* 0x000fe200000418ff */
[----:B-----5:R-:W-:-:S04]  /*1df0*/  FMUL.FTZ R0, R72, c[0x0][0x320] ;  /* 0x0000c80048007a20 */ /* 0x020fc80000410000 */
[----:B------:R5:W1:Y:S11]  /*1e00*/  MUFU.TANH R178, R0 ;  /* 0x0000000000b27308 */ /* 0x000a760000002400 */
[----:B------:R-:W-:Y:S08]  /*1e10*/  @!UPT UIADD3 URZ, URZ, URZ, URZ ;  /* 0x0000003f3f3ff290 */ /* 0x000ff0000fffe03f */
[----:B------:R-:W-:Y:S01]  /*1e20*/  HMMA.16816.F32.BF16 R60, R28, R96, R60 ;  /* 0x000000601c3c723c */ /* 0x000fe2000004183c */
[----:B-----5:R-:W-:-:S04]  /*1e30*/  FMUL.FTZ R0, R73, c[0x0][0x320] ;  /* 0x0000c80049007a20 */ /* 0x020fc80000410000 */
[----:B------:R5:W2:Y:S11]  /*1e40*/  MUFU.TANH R177, R0 ;  /* 0x0000000000b17308 */ /* 0x000ab60000002400 */
[----:B------:R-:W-:Y:S08]  /*1e50*/  @!UPT UIADD3 URZ, URZ, URZ, URZ ;  /* 0x0000003f3f3ff290 */ /* 0x000ff0000fffe03f */
[----:B-1----:R-:W-:Y:S01]  /*1e60*/  HMMA.16816.F32.BF16 R60, R20, R44, R60 ;  /* 0x0000002c143c723c */ /* 0x002fe2000004183c */
[----:B-----5:R-:W-:-:S04]  /*1e70*/  FMUL.FTZ R0, R74, c[0x0][0x320] ;  /* 0x0000c8004a007a20 */ /* 0x020fc80000410000 */
[----:B------:R1:W1:Y:S02]  /*1e80*/  MUFU.TANH R173, R0 ;  /* 0x0000000000ad7308 */ /* 0x0002640000002400 */
[----:B-1----:R-:W-:Y:S02]  /*1e90*/  FMUL.FTZ R0, R75, c[0x0][0x320] ;  /* 0x0000c8004b007a20 */ /* 0x002fe40000410000 */
[----:B------:R-:W-:Y:S04]  /*1ea0*/  HMMA.16816.F32.BF16 R72, R8, R42, R64 ;  /* 0x0000002a0848723c */ /* 0x000fe80000041840 */
[----:B------:R1:W1:Y:S04]  /*1eb0*/  MUFU.TANH R174, R0 ;  /* 0x0000000000ae7308 */ /* 0x0002680000002400 */
[----:B------:R-:W-:Y:S01]  /*1ec0*/  HMMA.16816.F32.BF16 R64, R32, R90, RZ ;  /* 0x0000005a2040723c */ /* 0x000fe200000418ff */
[----:B-1----:R-:W-:-:S04]  /*1ed0*/  FMUL.FTZ R0, R68, c[0x0][0x320] ;  /* 0x0000c80044007a20 */ /* 0x002fc80000410000 */
[----:B------:R1:W1:Y:S11]  /*1ee0*/  MUFU.TANH R176, R0 ;  /* 0x0000000000b07308 */ /* 0x0002760000002400 */
[----:B------:R-:W-:Y:S08]  /*1ef0*/  @!UPT UIADD3 URZ, URZ, URZ, URZ ;  /* 0x0000003f3f3ff290 */ /* 0x000ff0000fffe03f */
[----:B------:R-:W-:Y:S01]  /*1f00*/  HMMA.16816.F32.BF16 R64, R24, R98, R64 ;  /* 0x000000621840723c */ /* 0x000fe20000041840 */
[----:B-1----:R-:W-:-:S04]  /*1f10*/  FMUL.FTZ R0, R69, c[0x0][0x320] ;  /* 0x0000c80045007a20 */ /* 0x002fc80000410000 */
[----:B------:R1:W1:Y:S11]  /*1f20*/  MUFU.TANH R175, R0 ;  /* 0x0000000000af7308 */ /* 0x0002760000002400 */
[----:B------:R-:W-:Y:S08]  /*1f30*/  @!UPT UIADD3 URZ, URZ, URZ, URZ ;  /* 0x0000003f3f3ff290 */ /* 0x000ff0000fffe03f */
[----:B------:R-:W-:Y:S01]  /*1f40*/  HMMA.16816.F32.BF16 R64, R16, R46, R64 ;  /* 0x0000002e1040723c */ /* 0x000fe20000041840 */
[----:B-1----:R-:W-:-:S04]  /*1f50*/  FMUL.FTZ R0, R70, c[0x0][0x320] ;  /* 0x0000c80046007a20 */ /* 0x002fc80000410000 */
[----:B------:R1:W1:Y:S02]  /*1f60*/  MUFU.TANH R172, R0 ;  /* 0x0000000000ac7308 */ /* 0x0002640000002400 */
[----:B-1----:R-:W-:Y:S02]  /*1f70*/  FMUL.FTZ R0, R71, c[0x0][0x320] ;  /* 0x0000c80047007a20 */ /* 0x002fe40000410000 */
[----:B------:R-:W-:Y:S04]  /*1f80*/  HMMA.16816.F32.BF16 R68, R12, R42, R52 ;  /* 0x0000002a0c44723c */ /* 0x000fe80000041834 */
[----:B------:R1:W1:Y:S04]  /*1f90*/  MUFU.TANH R171, R0 ;  /* 0x0000000000ab7308 */ /* 0x0002680000002400 */
[----:B------:R-:W-:Y:S08]  /*1fa0*/  HMMA.16816.F32.BF16 R52, R24, R96, R56 ;  /* 0x000000601834723c */ /* 0x000ff00000041838 */
[----:B------:R-:W-:Y:S01]  /*1fb0*/  HMMA.16816.F32.BF16 R56, R36, R90, RZ ;  /* 0x0000005a2438723c */ /* 0x000fe200000418ff */
[----:B-1----:R-:W-:-:S04]  /*1fc0*/  FMUL.FTZ R0, R76, c[0x0][0x320] ;  /* 0x0000c8004c007a20 */ /* 0x002fc80000410000 */
[----:B------:R1:W1:Y:S11]  /*1fd0*/  MUFU.TANH R168, R0 ;  /* 0x0000000000a87308 */ /* 0x0002760000002400 */
[----:B------:R-:W-:Y:S01]  /*1fe0*/  HMMA.16816.F32.BF16 R40, R16, R44, R52 ;  /* 0x0000002c1028723c */ /* 0x000fe20000041834 */
[----:B-1----:R-:W-:-:S07]  /*1ff0*/  FMUL.FTZ R0, R77, c[0x0][0x320] ;  /* 0x0000c8004d007a20 */ /* 0x002fce0000410000 */
[----:B------:R-:W-:Y:S01]  /*2000*/  HMMA.16816.F32.BF16 R52, R28, R98, R56 ;  /* 0x000000621c34723c */ /* 0x000fe20000041838 */
[----:B------:R1:W1:Y:S07]  /*2010*/  MUFU.TANH R165, R0 ;  /* 0x0000000000a57308 */ /* 0x00026e0000002400 */
[----:B------:R-:W-:Y:S01]  /*2020*/  HMMA.16816.F32.BF16 R56, R32, R100, RZ ;  /* 0x000000642038723c */ /* 0x000fe200000418ff */
[----:B-1----:R-:W-:-:S04]  /*2030*/  FMUL.FTZ R0, R78, c[0x0][0x320] ;  /* 0x0000c8004e007a20 */ /* 0x002fc80000410000 */
[----:B------:R1:W1:Y:S02]  /*2040*/  MUFU.TANH R160, R0 ;  /* 0x0000000000a07308 */ /* 0x0002640000002400 */
[----:B-1----:R-:W-:Y:S02]  /*2050*/  FMUL.FTZ R0, R79, c[0x0][0x320] ;  /* 0x0000c8004f007a20 */ /* 0x002fe40000410000 */
[----:B------:R-:W-:Y:S04]  /*2060*/  HMMA.16816.F32.BF16 R76, R8, R48, R40 ;  /* 0x00000030084c723c */ /* 0x000fe80000041828 */
[----:B------:R1:W1:Y:S04]  /*2070*/  MUFU.TANH R161, R0 ;  /* 0x0000000000a17308 */ /* 0x0002680000002400 */
[----:B------:R-:W-:Y:S01]  /*2080*/  HMMA.16816.F32.BF16 R40, R20, R46, R52 ;  /* 0x0000002e1428723c */ /* 0x000fe20000041834 */
[----:B------:R-:W5:Y:S07]  /*2090*/  LDSM.16.M88.4 R52, [R229+0x5100] ;  /* 0x00510000e534783b */ /* 0x000f6e0000000200 */
[----:B------:R-:W-:Y:S01]  /*20a0*/  HMMA.16816.F32.BF16 R44, R24, R104, R56 ;  /* 0x00000068182c723c */ /* 0x000fe20000041838 */
[----:B-1----:R-:W-:-:S04]  /*20b0*/  FMUL.FTZ R0, R68, c[0x0][0x320] ;  /* 0x0000c80044007a20 */ /* 0x002fc80000410000 */
[----:B------:R1:W1:Y:S02]  /*20c0*/  MUFU.TANH R164, R0 ;  /* 0x0000000000a47308 */ /* 0x0002640000002400 */
[----:B-1----:R-:W-:-:S06]  /*20d0*/  FMUL.FTZ R0, R69, c[0x0][0x320] ;  /* 0x0000c80045007a20 */ /* 0x002fcc0000410000 */
[----:B------:R1:W1:Y:S11]  /*20e0*/  MUFU.TANH R163, R0 ;  /* 0x0000000000a37308 */ /* 0x0002760000002400 */
[----:B-----5:R-:W-:Y:S01]  /*20f0*/  HMMA.16816.F32.BF16 R44, R16, R52, R44 ;  /* 0x00000034102c723c */ /* 0x020fe2000004182c */
[----:B-1----:R-:W-:-:S04]  /*2100*/  FMUL.FTZ R0, R70, c[0x0][0x320] ;  /* 0x0000c80046007a20 */ /* 0x002fc80000410000 */
        /* <DEDUP_REMOVED lines=14> */
[----:B------:R1:W1:Y:S03]  /*21f0*/  MUFU.TANH R96, R0 ;  /* 0x0000000000607308 */ /* 0x0002660000002400 */
[----:B------:R-:W-:Y:S01]  /*2200*/  HMMA.16816.F32.BF16 R60, R32, R102, RZ ;  /* 0x00000066203c723c */ /* 0x000fe200000418ff */
[----:B-1----:R-:W-:-:S07]  /*2210*/  FMUL.FTZ R0, R75, c[0x0][0x320] ;  /* 0x0000c8004b007a20 */ /* 0x002fce0000410000 */
[----:B------:R-:W-:Y:S01]  /*2220*/  HMMA.16816.F32.BF16 R72, R8, R50, R64 ;  /* 0x000000320848723c */ /* 0x000fe20000041840 */
[----:B------:R1:W1:Y:S11]  /*2230*/  MUFU.TANH R97, R0 ;  /* 0x0000000000617308 */ /* 0x0002760000002400 */
[----:B------:R-:W-:Y:S04]  /*2240*/  @!UPT UIADD3 URZ, URZ, URZ, URZ ;  /* 0x0000003f3f3ff290 */ /* 0x000fe8000fffe03f */
[----:B------:R-:W-:Y:S08]  /*2250*/  HMMA.16816.F32.BF16 R64, R24, R106, R60 ;  /* 0x0000006a1840723c */ /* 0x000ff0000004183c */
[----:B------:R-:W-:Y:S01]  /*2260*/  HMMA.16816.F32.BF16 R60, R36, R108, RZ ;  /* 0x0000006c243c723c */ /* 0x000fe200000418ff */
[----:B-1----:R-:W-:-:S04]  /*2270*/  FMUL.FTZ R0, R68, c[0x0][0x320] ;  /* 0x0000c80044007a20 */ /* 0x002fc80000410000 */
[----:B------:R1:W1:Y:S11]  /*2280*/  MUFU.TANH R118, R0 ;  /* 0x0000000000767308 */ /* 0x0002760000002400 */
[----:B------:R-:W-:Y:S01]  /*2290*/  HMMA.16816.F32.BF16 R64, R16, R54, R64 ;  /* 0x000000361040723c */ /* 0x000fe20000041840 */
[----:B-1----:R-:W-:-:S07]  /*22a0*/  FMUL.FTZ R0, R69, c[0x0][0x320] ;  /* 0x0000c80045007a20 */ /* 0x002fce0000410000 */
[----:B------:R-:W-:Y:S01]  /*22b0*/  HMMA.16816.F32.BF16 R60, R28, R112, R60 ;  /* 0x000000701c3c723c */ /* 0x000fe2000004183c */
[----:B------:R1:W1:Y:S02]  /*22c0*/  MUFU.TANH R144, R0 ;  /* 0x0000000000907308 */ /* 0x0002640000002400 */
[----:B-1----:R-:W-:-:S06]  /*22d0*/  FMUL.FTZ R0, R70, c[0x0][0x320] ;  /* 0x0000c80046007a20 */ /* 0x002fcc0000410000 */
[----:B------:R1:W1:Y:S02]  /*22e0*/  MUFU.TANH R148, R0 ;  /* 0x0000000000947308 */ /* 0x0002640000002400 */
[----:B-1----:R-:W-:Y:S02]  /*22f0*/  FMUL.FTZ R0, R71, c[0x0][0x320] ;  /* 0x0000c80047007a20 */ /* 0x002fe40000410000 */
[----:B------:R-:W-:Y:S01]  /*2300*/  HMMA.16816.F32.BF16 R68, R12, R50, R40 ;  /* 0x000000320c44723c */ /* 0x000fe20000041828 */
[----:B------:R-:W1:Y:S03]  /*2310*/  LDSM.16.M88.4 R40, [R228+0x1800] ;  /* 0x00180000e428783b */ /* 0x000e660000000200 */
[----:B------:R5:W1:Y:S04]  /*2320*/  MUFU.TANH R149, R0 ;  /* 0x0000000000957308 */ /* 0x000a680000002400 */
[----:B------:R-:W-:Y:S01]  /*2330*/  HMMA.16816.F32.BF16 R48, R36, R102, RZ ;  /* 0x000000662430723c */ /* 0x000fe200000418ff */
[----:B-----5:R-:W-:-:S04]  /*2340*/  FMUL.FTZ R0, R76, c[0x0][0x320] ;  /* 0x0000c8004c007a20 */ /* 0x020fc80000410000 */
[----:B------:R5:W1:Y:S11]  /*2350*/  MUFU.TANH R136, R0 ;  /* 0x0000000000887308 */ /* 0x000a760000002400 */
[----:B------:R-:W-:Y:S08]  /*2360*/  @!UPT UIADD3 URZ, URZ, URZ, URZ ;  /* 0x0000003f3f3ff290 */ /* 0x000ff0000fffe03f */
[----:B------:R-:W-:Y:S01]  /*2370*/  HMMA.16816.F32.BF16 R48, R28, R106, R48 ;  /* 0x0000006a1c30723c */ /* 0x000fe20000041830 */
[----:B-----5:R-:W-:-:S04]  /*2380*/  FMUL.FTZ R0, R77, c[0x0][0x320] ;  /* 0x0000c8004d007a20 */ /* 0x020fc80000410000 */
[----:B------:R5:W1:Y:S11]  /*2390*/  MUFU.TANH R137, R0 ;  /* 0x0000000000897308 */ /* 0x000a760000002400 */
[----:B------:R-:W-:Y:S08]  /*23a0*/  @!UPT UIADD3 URZ, URZ, URZ, URZ ;  /* 0x0000003f3f3ff290 */ /* 0x000ff0000fffe03f */
[----:B------:R-:W-:Y:S01]  /*23b0*/  HMMA.16816.F32.BF16 R48, R20, R54, R48 ;  /* 0x000000361430723c */ /* 0x000fe20000041830 */
[----:B-----5:R-:W-:-:S04]  /*23c0*/  FMUL.FTZ R0, R78, c[0x0][0x320] ;  /* 0x0000c8004e007a20 */ /* 0x020fc80000410000 */
[----:B------:R5:W1:Y:S02]  /*23d0*/  MUFU.TANH R140, R0 ;  /* 0x00000000008c7308 */ /* 0x000a640000002400 */
[----:B-----5:R-:W-:Y:S02]  /*23e0*/  FMUL.FTZ R0, R79, c[0x0][0x320] ;  /* 0x0000c8004f007a20 */ /* 0x020fe40000410000 */
[----:B-1----:R-:W-:Y:S01]  /*23f0*/  HMMA.16816.F32.BF16 R76, R8, R40, R44 ;  /* 0x00000028084c723c */ /* 0x002fe2000004182c */
[----:B------:R-:W1:Y:S03]  /*2400*/  LDSM.16.M88.4 R44, [R229+0x5900] ;  /* 0x00590000e52c783b */ /* 0x000e660000000200 */
[----:B------:R5:W1:Y:S02]  /*2410*/  MUFU.TANH R141, R0 ;  /* 0x00000000008d7308 */ /* 0x000a640000002400 */
[----:B-----5:R-:W-:-:S06]  /*2420*/  FMUL.FTZ R0, R68, c[0x0][0x320] ;  /* 0x0000c80044007a20 */ /* 0x020fcc0000410000 */
[----:B------:R5:W1:Y:S02]  /*2430*/  MUFU.TANH R145, R0 ;  /* 0x0000000000917308 */ /* 0x000a640000002400 */
[----:B-----5:R-:W-:Y:S01]  /*2440*/  FMUL.FTZ R0, R69, c[0x0][0x320] ;  /* 0x0000c80045007a20 */ /* 0x020fe20000410000 */
[----:B-1----:R-:W-:Y:S05]  /*2450*/  HMMA.16816.F32.BF16 R60, R20, R44, R60 ;  /* 0x0000002c143c723c */ /* 0x002fea000004183c */
[----:B------:R1:W1:Y:S02]  /*2460*/  MUFU.TANH R146, R0 ;  /* 0x0000000000927308 */ /* 0x0002640000002400 */
[----:B-1----:R-:W-:-:S06]  /*2470*/  FMUL.FTZ R0, R70, c[0x0][0x320] ;  /* 0x0000c80046007a20 */ /* 0x002fcc0000410000 */
        /* <DEDUP_REMOVED lines=9> */
[----:B-1----:R-:W-:-:S07]  /*2510*/  FMUL.FTZ R0, R73, c[0x0][0x320] ;  /* 0x0000c80049007a20 */ /* 0x002fce0000410000 */
[----:B------:R-:W-:Y:S01]  /*2520*/  HMMA.16816.F32.BF16 R56, R36, R110, RZ ;  /* 0x0000006e2438723c */ /* 0x000fe200000418ff */
        /* <DEDUP_REMOVED lines=18> */
[----:B------:R-:W-:Y:S01]  /*2650*/  HMMA.16816.F32.BF16 R68, R12, R42, R48 ;  /* 0x0000002a0c44723c */ /* 0x000fe20000041830 */
[----:B------:R-:W1:Y:S03]  /*2660*/  LDSM.16.M88.4 R48, [R228+0x2000] ;  /* 0x00200000e430783b */ /* 0x000e660000000200 */
[----:B------:R5:W1:Y:S04]  /*2670*/  MUFU.TANH R167, R0 ;  /* 0x0000000000a77308 */ /* 0x000a680000002400 */
[----:B------:R-:W-:Y:S08]  /*2680*/  HMMA.16816.F32.BF16 R40, R16, R44, R52 ;  /* 0x0000002c1028723c */ /* 0x000ff00000041834 */
[----:B------:R-:W-:Y:S01]  /*2690*/  HMMA.16816.F32.BF16 R52, R28, R114, R56 ;  /* 0x000000721c34723c */ /* 0x000fe20000041838 */
[----:B-----5:R-:W-:-:S04]  /*26a0*/  FMUL.FTZ R0, R76, c[0x0][0x320] ;  /* 0x0000c8004c007a20 */ /* 0x020fc80000410000 */
[----:B------:R5:W1:Y:S03]  /*26b0*/  MUFU.TANH R154, R0 ;  /* 0x00000000009a7308 */ /* 0x000a660000002400 */
[----:B------:R-:W-:Y:S01]  /*26c0*/  HMMA.16816.F32.BF16 R56, R32, R120, RZ ;  /* 0x000000782038723c */ /* 0x000fe200000418ff */
[----:B-----5:R-:W-:-:S04]  /*26d0*/  FMUL.FTZ R0, R77, c[0x0][0x320] ;  /* 0x0000c8004d007a20 */ /* 0x020fc80000410000 */
[----:B------:R5:W1:Y:S02]  /*26e0*/  MUFU.TANH R155, R0 ;  /* 0x00000000009b7308 */ /* 0x000a640000002400 */
[----:B-----5:R-:W-:-:S06]  /*26f0*/  FMUL.FTZ R0, R78, c[0x0][0x320] ;  /* 0x0000c8004e007a20 */ /* 0x020fcc0000410000 */
[----:B------:R5:W1:Y:S02]  /*2700*/  MUFU.TANH R158, R0 ;  /* 0x00000000009e7308 */ /* 0x000a640000002400 */
[----:B-----5:R-:W-:Y:S02]  /*2710*/  FMUL.FTZ R0, R79, c[0x0][0x320] ;  /* 0x0000c8004f007a20 */ /* 0x020fe40000410000 */
[----:B-1----:R-:W-:Y:S04]  /*2720*/  HMMA.16816.F32.BF16 R76, R8, R48, R40 ;  /* 0x00000030084c723c */ /* 0x002fe80000041828 */
        /* <DEDUP_REMOVED lines=33> */
[----:B------:R1:W1:Y:S02]  /*2940*/  MUFU.TANH R107, R0 ;  /* 0x00000000006b7308 */ /* 0x0002640000002400 */
[----:B-1----:R-:W-:Y:S11]  /*2950*/  FMUL.FTZ R0, R69, c[0x0][0x320] ;  /* 0x0000c80045007a20 */ /* 0x002ff60000410000 */
[----:B------:R-:W-:Y:S06]  /*2960*/  @!UPT UIADD3 URZ, URZ, URZ, URZ ;  /* 0x0000003f3f3ff290 */ /* 0x000fec000fffe03f */
        /* <DEDUP_REMOVED lines=8> */
[C---:B------:R-:W-:Y:S08]  /*29f0*/  HMMA.16816.F32.BF16 R48, R36.reuse, R122, RZ ;  /* 0x0000007a2430723c */ /* 0x040ff000000418ff */
[----:B------:R-:W-:Y:S01]  /*2a00*/  HMMA.16816.F32.BF16 R36, R36, R130, RZ ;  /* 0x000000822424723c */ /* 0x000fe200000418ff */
[----:B-----5:R-:W-:-:S04]  /*2a10*/  FMUL.FTZ R0, R76, c[0x0][0x320] ;  /* 0x0000c8004c007a20 */ /* 0x020fc80000410000 */
[----:B------:R5:W1:Y:S11]  /*2a20*/  MUFU.TANH R102, R0 ;  /* 0x0000000000667308 */ /* 0x000a760000002400 */
[----:B------:R-:W-:Y:S01]  /*2a30*/  HMMA.16816.F32.BF16 R48, R28, R126, R48 ;  /* 0x0000007e1c30723c */ /* 0x000fe20000041830 */
[----:B-----5:R-:W-:-:S07]  /*2a40*/  FMUL.FTZ R0, R77, c[0x0][0x320] ;  /* 0x0000c8004d007a20 */ /* 0x020fce0000410000 */
[----:B------:R-:W-:Y:S01]  /*2a50*/  HMMA.16816.F32.BF16 R28, R28, R134, R36 ;  /* 0x000000861c1c723c */ /* 0x000fe20000041824 */
[----:B------:R5:W1:Y:S11]  /*2a60*/  MUFU.TANH R101, R0 ;  /* 0x0000000000657308 */ /* 0x000a760000002400 */
[----:B------:R-:W-:Y:S04]  /*2a70*/  @!UPT UIADD3 URZ, URZ, URZ, URZ ;  /* 0x0000003f3f3ff290 */ /* 0x000fe8000fffe03f */
[----:B------:R-:W-:Y:S01]  /*2a80*/  HMMA.16816.F32.BF16 R48, R20, R54, R48 ;  /* 0x000000361430723c */ /* 0x000fe20000041830 */
[----:B-----5:R-:W-:-:S04]  /*2a90*/  FMUL.FTZ R0, R78, c[0x0][0x320] ;  /* 0x0000c8004e007a20 */ /* 0x020fc80000410000 */
[----:B------:R5:W1:Y:S03]  /*2aa0*/  MUFU.TANH R100, R0 ;  /* 0x0000000000647308 */ /* 0x000a660000002400 */
[----:B------:R-:W-:Y:S01]  /*2ab0*/  HMMA.16816.F32.BF16 R52, R16, R54, R64 ;  /* 0x000000361034723c */ /* 0x000fe20000041840 */
[----:B-----5:R-:W-:-:S07]  /*2ac0*/  FMUL.FTZ R0, R79, c[0x0][0x320] ;  /* 0x0000c8004f007a20 */ /* 0x020fce0000410000 */
[C---:B-1----:R-:W-:Y:S01]  /*2ad0*/  HMMA.16816.F32.BF16 R76, R8.reuse, R40, R44 ;  /* 0x00000028084c723c */ /* 0x042fe2000004182c */
[----:B------:R-:W1:Y:S01]  /*2ae0*/  LDSM.16.M88.4 R44, [R229+0x6900] ;  /* 0x00690000e52c783b */ /* 0x000e620000000200 */
[----:B------:R5:W1:Y:S11]  /*2af0*/  MUFU.TANH R91, R0 ;  /* 0x00000000005b7308 */ /* 0x000a760000002400 */
[----:B------:R-:W-:Y:S03]  /*2b00*/  @!UPT UIADD3 URZ, URZ, URZ, URZ ;  /* 0x0000003f3f3ff290 */ /* 0x000fe6000fffe03f */
[----:B------:R-:W-:Y:S08]  /*2b10*/  HMMA.16816.F32.BF16 R64, R8, R42, R52 ;  /* 0x0000002a0840723c */ /* 0x000ff00000041834 */
[----:B------:R-:W-:Y:S01]  /*2b20*/  HMMA.16816.F32.BF16 R52, R32, R130, RZ ;  /* 0x000000822034723c */ /* 0x000fe200000418ff */
[----:B-----5:R-:W-:-:S04]  /*2b30*/  FMUL.FTZ R0, R68, c[0x0][0x320] ;  /* 0x0000c80044007a20 */ /* 0x020fc80000410000 */
[----:B------:R5:W1:Y:S01]  /*2b40*/  MUFU.TANH R90, R0 ;  /* 0x00000000005a7308 */ /* 0x000a620000002400 */
[----:B------:R-:W-:Y:S02]  /*2b50*/  FMUL.FTZ R77, R77, c[0x0][0x320] ;  /* 0x0000c8004d4d7a20 */ /* 0x000fe40000410000 */
[----:B------:R-:W-:Y:S02]  /*2b60*/  FMUL.FTZ R78, R78, c[0x0][0x320] ;  /* 0x0000c8004e4e7a20 */ /* 0x000fe40000410000 */
[----:B------:R-:W-:-:S03]  /*2b70*/  FMUL.FTZ R79, R79, c[0x0][0x320] ;  /* 0x0000c8004f4f7a20 */ /* 0x000fc60000410000 */
[----:B------:R-:W1:Y:S03]  /*2b80*/  MUFU.TANH R77, R77 ;  /* 0x0000004d004d7308 */ /* 0x000e660000002400 */
[----:B------:R-:W-:Y:S02]  /*2b90*/  FMUL.FTZ R64, R64, c[0x0][0x320] ;  /* 0x0000c80040407a20 */ /* 0x000fe40000410000 */
[----:B------:R-:W-:Y:S02]  /*2ba0*/  FMUL.FTZ R65, R65, c[0x0][0x320] ;  /* 0x0000c80041417a20 */ /* 0x000fe40000410000 */
[----:B------:R-:W-:Y:S02]  /*2bb0*/  FMUL.FTZ R66, R66, c[0x0][0x320] ;  /* 0x0000c80042427a20 */ /* 0x000fe40000410000 */
[----:B-----5:R-:W-:Y:S01]  /*2bc0*/  FMUL.FTZ R0, R69, c[0x0][0x320] ;  /* 0x0000c80045007a20 */ /* 0x020fe20000410000 */
[----:B------:R-:W1:Y:S01]  /*2bd0*/  MUFU.TANH R78, R78 ;  /* 0x0000004e004e7308 */ /* 0x000e620000002400 */
[----:B------:R-:W-:Y:S01]  /*2be0*/  HMMA.16816.F32.BF16 R36, R24, R134, R52 ;  /* 0x000000861824723c */ /* 0x000fe20000041834 */
[----:B------:R-:W-:-:S06]  /*2bf0*/  FMUL.FTZ R67, R67, c[0x0][0x320] ;  /* 0x0000c80043437a20 */ /* 0x000fcc0000410000 */
[----:B------:R5:W1:Y:S08]  /*2c00*/  MUFU.TANH R89, R0 ;  /* 0x0000000000597308 */ /* 0x000a700000002400 */
[----:B------:R-:W1:Y:S01]  /*2c10*/  MUFU.TANH R79, R79 ;  /* 0x0000004f004f7308 */ /* 0x000e620000002400 */
[----:B-----5:R-:W-:-:S07]  /*2c20*/  FMUL.FTZ R0, R70, c[0x0][0x320] ;  /* 0x0000c80046007a20 */ /* 0x020fce0000410000 */
[----:B------:R-:W1:Y:S08]  /*2c30*/  MUFU.TANH R64, R64 ;  /* 0x0000004000407308 */ /* 0x000e700000002400 */
[----:B------:R5:W1:Y:S08]  /*2c40*/  MUFU.TANH R88, R0 ;  /* 0x0000000000587308 */ /* 0x000a700000002400 */
[----:B------:R-:W1:Y:S01]  /*2c50*/  MUFU.TANH R65, R65 ;  /* 0x0000004100417308 */ /* 0x000e620000002400 */
[----:B-----5:R-:W-:-:S07]  /*2c60*/  FMUL.FTZ R0, R71, c[0x0][0x320] ;  /* 0x0000c80047007a20 */ /* 0x020fce0000410000 */
[----:B------:R-:W1:Y:S01]  /*2c70*/  MUFU.TANH R66, R66 ;  /* 0x0000004200427308 */ /* 0x000e620000002400 */
[----:B------:R-:W-:Y:S07]  /*2c80*/  HMMA.16816.F32.BF16 R68, R12, R40, R56 ;  /* 0x000000280c44723c */ /* 0x000fee0000041838 */
[----:B------:R5:W1:Y:S01]  /*2c90*/  MUFU.TANH R87, R0 ;  /* 0x0000000000577308 */ /* 0x000a620000002400 */
[----:B------:R-:W-:Y:S07]  /*2ca0*/  HMMA.16816.F32.BF16 R56, R32, R128, RZ ;  /* 0x000000802038723c */ /* 0x000fee00000418ff */
[----:B------:R-:W1:Y:S01]  /*2cb0*/  MUFU.TANH R67, R67 ;  /* 0x0000004300437308 */ /* 0x000e620000002400 */
[----:B-----5:R-:W-:-:S07]  /*2cc0*/  FMUL.FTZ R0, R72, c[0x0][0x320] ;  /* 0x0000c80048007a20 */ /* 0x020fce0000410000 */
[----:B------:R5:W1:Y:S09]  /*2cd0*/  MUFU.TANH R86, R0 ;  /* 0x0000000000567308 */ /* 0x000a720000002400 */
[----:B------:R-:W-:Y:S01]  /*2ce0*/  HMMA.16816.F32.BF16 R56, R24, R132, R56 ;  /* 0x000000841838723c */ /* 0x000fe20000041838 */
[----:B-----5:R-:W-:-:S04]  /*2cf0*/  FMUL.FTZ R0, R73, c[0x0][0x320] ;  /* 0x0000c80049007a20 */ /* 0x020fc80000410000 */
[----:B------:R5:W2:Y:S11]  /*2d00*/  MUFU.TANH R85, R0 ;  /* 0x0000000000557308 */ /* 0x000ab60000002400 */
[----:B------:R-:W-:Y:S08]  /*2d10*/  @!UPT UIADD3 URZ, URZ, URZ, URZ ;  /* 0x0000003f3f3ff290 */ /* 0x000ff0000fffe03f */
[----:B-1----:R-:W-:Y:S01]  /*2d20*/  HMMA.16816.F32.BF16 R32, R16, R44, R56 ;  /* 0x0000002c1020723c */ /* 0x002fe20000041838 */
[----:B-----5:R-:W-:-:S07]  /*2d30*/  FMUL.FTZ R0, R74, c[0x0][0x320] ;  /* 0x0000c8004a007a20 */ /* 0x020fce0000410000 */
[----:B------:R-:W-:Y:S01]  /*2d40*/  HMMA.16816.F32.BF16 R16, R16, R46, R36 ;  /* 0x0000002e1010723c */ /* 0x000fe20000041824 */
[----:B------:R1:W1:Y:S02]  /*2d50*/  MUFU.TANH R84, R0 ;  /* 0x0000000000547308 */ /* 0x0002640000002400 */
[----:B-1----:R-:W-:-:S06]  /*2d60*/  FMUL.FTZ R0, R75, c[0x0][0x320] ;  /* 0x0000c8004b007a20 */ /* 0x002fcc0000410000 */
[----:B------:R1:W1:Y:S02]  /*2d70*/  MUFU.TANH R83, R0 ;  /* 0x0000000000537308 */ /* 0x0002640000002400 */
[----:B-1----:R-:W-:-:S06]  /*2d80*/  FMUL.FTZ R0, R68, c[0x0][0x320] ;  /* 0x0000c80044007a20 */ /* 0x002fcc0000410000 */
[----:B------:R1:W1:Y:S02]  /*2d90*/  MUFU.TANH R82, R0 ;  /* 0x0000000000527308 */ /* 0x0002640000002400 */
[----:B-1----:R-:W-:-:S06]  /*2da0*/  FMUL.FTZ R0, R69, c[0x0][0x320] ;  /* 0x0000c80045007a20 */ /* 0x002fcc0000410000 */
[----:B------:R1:W1:Y:S02]  /*2db0*/  MUFU.TANH R81, R0 ;  /* 0x0000000000517308 */ /* 0x0002640000002400 */
[----:B-1----:R-:W-:-:S06]  /*2dc0*/  FMUL.FTZ R0, R70, c[0x0][0x320] ;  /* 0x0000c80046007a20 */ /* 0x002fcc0000410000 */
[----:B------:R1:W1:Y:S02]  /*2dd0*/  MUFU.TANH R73, R0 ;  /* 0x0000000000497308 */ /* 0x0002640000002400 */
[----:B-1----:R-:W-:Y:S02]  /*2de0*/  FMUL.FTZ R0, R71, c[0x0][0x320] ;  /* 0x0000c80047007a20 */ /* 0x002fe40000410000 */
[----:B------:R-:W-:Y:S01]  /*2df0*/  HMMA.16816.F32.BF16 R68, R12, R42, R48 ;  /* 0x0000002a0c44723c */ /* 0x000fe20000041830 */
[----:B------:R-:W1:Y:S03]  /*2e00*/  LDSM.16.M88.4 R48, [R228+0x3000] ;  /* 0x00300000e430783b */ /* 0x000e660000000200 */
[----:B------:R5:W1:Y:S01]  /*2e10*/  MUFU.TANH R80, R0 ;  /* 0x0000000000507308 */ /* 0x000a620000002400 */
[----:B------:R-:W-:-:S04]  /*2e20*/  DEPBAR.LE SB0, 0x0 ;  /* 0x000080000000791a */ /* 0x000fc80000000000 */
[C---:B------:R-:W-:Y:S08]  /*2e30*/  HMMA.16816.F32.BF16 R40, R20.reuse, R44, R60 ;  /* 0x0000002c1428723c */ /* 0x040ff0000004183c */
[----:B------:R-:W-:Y:S01]  /*2e40*/  HMMA.16816.F32.BF16 R20, R20, R46, R28 ;  /* 0x0000002e1414723c */ /* 0x000fe2000004181c */
[----:B-----5:R-:W-:-:S04]  /*2e50*/  FMUL.FTZ R0, R76, c[0x0][0x320] ;  /* 0x0000c8004c007a20 */ /* 0x020fc80000410000 */
[----:B------:R5:W1:Y:S02]  /*2e60*/  MUFU.TANH R72, R0 ;  /* 0x0000000000487308 */ /* 0x000a640000002400 */
[----:B------:R-:W-:Y:S02]  /*2e70*/  FMUL.FTZ R68, R68, c[0x0][0x320] ;  /* 0x0000c80044447a20 */ /* 0x000fe40000410000 */
[----:B------:R-:W-:Y:S02]  /*2e80*/  FMUL.FTZ R69, R69, c[0x0][0x320] ;  /* 0x0000c80045457a20 */ /* 0x000fe40000410000 */
[----:B------:R-:W-:Y:S02]  /*2e90*/  FMUL.FTZ R70, R70, c[0x0][0x320] ;  /* 0x0000c80046467a20 */ /* 0x000fe40000410000 */
[----:B------:R-:W-:Y:S01]  /*2ea0*/  FMUL.FTZ R71, R71, c[0x0][0x320] ;  /* 0x0000c80047477a20 */ /* 0x000fe20000410000 */
[----:B------:R2:W2:Y:S01]  /*2eb0*/  MUFU.TANH R62, R68 ;  /* 0x00000044003e7308 */ /* 0x0004a20000002400 */
[----:B-----5:R-:W-:-:S07]  /*2ec0*/  IADD3 R0, R95, R94, RZ ;  /* 0x0000005e5f007210 */ /* 0x020fce0007ffe0ff */
[----:B------:R2:W2:Y:S01]  /*2ed0*/  MUFU.TANH R61, R69 ;  /* 0x00000045003d7308 */ /* 0x0004a20000002400 */
[-C--:B-1----:R-:W-:Y:S07]  /*2ee0*/  HMMA.16816.F32.BF16 R40, R12, R48.reuse, R40 ;  /* 0x000000300c28723c */ /* 0x082fee0000041828 */
[----:B------:R1:W1:Y:S01]  /*2ef0*/  MUFU.TANH R60, R70 ;  /* 0x00000046003c7308 */ /* 0x0002620000002400 */
[----:B------:R-:W-:Y:S07]  /*2f00*/  HMMA.16816.F32.BF16 R24, R8, R48, R32 ;  /* 0x000000300818723c */ /* 0x000fee0000041820 */
[----:B------:R1:W1:Y:S01]  /*2f10*/  MUFU.TANH R56, R71 ;  /* 0x0000004700387308 */ /* 0x0002620000002400 */
[-C--:B------:R-:W-:Y:S08]  /*2f20*/  HMMA.16816.F32.BF16 R12, R12, R50.reuse, R20 ;  /* 0x000000320c0c723c */ /* 0x080ff00000041814 */
[----:B------:R-:W-:Y:S01]  /*2f30*/  HMMA.16816.F32.BF16 R8, R8, R50, R16 ;  /* 0x000000320808723c */ /* 0x000fe20000041810 */
[----:B------:R-:W-:-:S02]  /*2f40*/  FMUL.FTZ R43, R43, c[0x0][0x320] ;  /* 0x0000c8002b2b7a20 */ /* 0x000fc40000410000 */
[----:B------:R-:W-:Y:S02]  /*2f50*/  FMUL.FTZ R42, R42, c[0x0][0x320] ;  /* 0x0000c8002a2a7a20 */ /* 0x000fe40000410000 */
[----:B------:R-:W-:Y:S01]  /*2f60*/  FMUL.FTZ R40, R40, c[0x0][0x320] ;  /* 0x0000c80028287a20 */ /* 0x000fe20000410000 */
[----:B------:R1:W1:Y:S01]  /*2f70*/  MUFU.TANH R48, R43 ;  /* 0x0000002b00307308 */ /* 0x0002620000002400 */
[----:B------:R-:W-:Y:S02]  /*2f80*/  FMUL.FTZ R41, R41, c[0x0][0x320] ;  /* 0x0000c80029297a20 */ /* 0x000fe40000410000 */
[----:B------:R-:W-:Y:S02]  /*2f90*/  FMUL.FTZ R24, R24, c[0x0][0x320] ;  /* 0x0000c80018187a20 */ /* 0x000fe40000410000 */
[----:B------:R-:W-:Y:S02]  /*2fa0*/  FMUL.FTZ R25, R25, c[0x0][0x320] ;  /* 0x0000c80019197a20 */ /* 0x000fe40000410000 */
[----:B------:R-:W-:Y:S01]  /*2fb0*/  FMUL.FTZ R26, R26, c[0x0][0x320] ;  /* 0x0000c8001a1a7a20 */ /* 0x000fe20000410000 */
[----:B------:R1:W1:Y:S01]  /*2fc0*/  MUFU.TANH R36, R24 ;  /* 0x0000001800247308 */ /* 0x0002620000002400 */
[----:B------:R-:W-:-:S02]  /*2fd0*/  FMUL.FTZ R27, R27, c[0x0][0x320] ;  /* 0x0000c8001b1b7a20 */ /* 0x000fc40000410000 */
[----:B------:R-:W-:Y:S02]  /*2fe0*/  FMUL.FTZ R12, R12, c[0x0][0x320] ;  /* 0x0000c8000c0c7a20 */ /* 0x000fe40000410000 */
[----:B------:R-:W-:Y:S02]  /*2ff0*/  FMUL.FTZ R13, R13, c[0x0][0x320] ;  /* 0x0000c8000d0d7a20 */ /* 0x000fe40000410000 */
[----:B------:R-:W-:Y:S01]  /*3000*/  FMUL.FTZ R14, R14, c[0x0][0x320] ;  /* 0x0000c8000e0e7a20 */ /* 0x000fe20000410000 */
[----:B------:R1:W1:Y:S01]  /*3010*/  MUFU.TANH R37, R25 ;  /* 0x0000001900257308 */ /* 0x0002620000002400 */
[----:B------:R-:W-:Y:S02]  /*3020*/  FMUL.FTZ R15, R15, c[0x0][0x320] ;  /* 0x0000c8000f0f7a20 */ /* 0x000fe40000410000 */
[----:B------:R-:W-:Y:S02]  /*3030*/  FMUL.FTZ R8, R8, c[0x0][0x320] ;  /* 0x0000c80008087a20 */ /* 0x000fe40000410000 */
[----:B------:R-:W-:-:S02]  /*3040*/  FMUL.FTZ R9, R9, c[0x0][0x320] ;  /* 0x0000c80009097a20 */ /* 0x000fc40000410000 */
[----:B------:R-:W-:Y:S01]  /*3050*/  FMUL.FTZ R10, R10, c[0x0][0x320] ;  /* 0x0000c8000a0a7a20 */ /* 0x000fe20000410000 */
[----:B------:R1:W1:Y:S01]  /*3060*/  MUFU.TANH R43, R27 ;  /* 0x0000001b002b7308 */ /* 0x0002620000002400 */
[----:B------:R-:W-:-:S07]  /*3070*/  FMUL.FTZ R11, R11, c[0x0][0x320] ;  /* 0x0000c8000b0b7a20 */ /* 0x000fce0000410000 */
[----:B------:R1:W1:Y:S08]  /*3080*/  MUFU.TANH R44, R40 ;  /* 0x00000028002c7308 */ /* 0x0002700000002400 */
[----:B------:R1:W1:Y:S08]  /*3090*/  MUFU.TANH R45, R41 ;  /* 0x00000029002d7308 */ /* 0x0002700000002400 */
[----:B------:R-:W1:Y:S08]  /*30a0*/  MUFU.TANH R42, R42 ;  /* 0x0000002a002a7308 */ /* 0x000e700000002400 */
[----:B------:R-:W1:Y:S08]  /*30b0*/  MUFU.TANH R26, R26 ;  /* 0x0000001a001a7308 */ /* 0x000e700000002400 */
[----:B------:R1:W1:Y:S08]  /*30c0*/  MUFU.TANH R25, R12 ;  /* 0x0000000c00197308 */ /* 0x0002700000002400 */
[----:B------:R1:W1:Y:S08]  /*30d0*/  MUFU.TANH R27, R13 ;  /* 0x0000000d001b7308 */ /* 0x0002700000002400 */
[----:B------:R1:W1:Y:S08]  /*30e0*/  MUFU.TANH R46, R14 ;  /* 0x0000000e002e7308 */ /* 0x0002700000002400 */
[----:B------:R1:W1:Y:S08]  /*30f0*/  MUFU.TANH R47, R15 ;  /* 0x0000000f002f7308 */ /* 0x0002700000002400 */
[----:B------:R1:W1:Y:S08]  /*3100*/  MUFU.TANH R23, R8 ;  /* 0x0000000800177308 */ /* 0x0002700000002400 */
[----:B------:R1:W1:Y:S08]  /*3110*/  MUFU.TANH R24, R9 ;  /* 0x0000000900187308 */ /* 0x0002700000002400 */
[----:B------:R1:W1:Y:S08]  /*3120*/  MUFU.TANH R39, R10 ;  /* 0x0000000a00277308 */ /* 0x0002700000002400 */
[----:B------:R1:W1:Y:S01]  /*3130*/  MUFU.TANH R38, R11 ;  /* 0x0000000b00267308 */ /* 0x0002620000002400 */
[----:B------:R-:W-:Y:S06]  /*3140*/  BAR.SYNC.DEFER_BLOCKING 0x0 ;  /* 0x0000000000007b1d */ /* 0x000fec0000010000 */
[----:B------:R-:W-:Y:S05]  /*3150*/  @!P2 BRA `(.L_x_1) ;  /* 0x000004200000a947 */ /* 0x000fea0003800000 */
[----:B--234-:R-:W-:Y:S02]  /*3160*/  IMAD.U32 R2, RZ, RZ, UR11 ;  /* 0x0000000bff027e24 */ /* 0x01cfe4000f8e00ff */
[----:B------:R-:W-:-:S03]  /*3170*/  IMAD.MOV.U32 R248, RZ, RZ, RZ ;  /* 0x000000fffff87224 */ /* 0x000fc600078e00ff */
[----:B------:R-:W-:-:S04]  /*3180*/  IADD3 R2, R193, UR8, R2 ;  /* 0x00000008c1027c10 */ /* 0x000fc8000fffe002 */
[----:B------:R-:W-:-:S05]  /*3190*/  IADD3 R5, R2, -0x70, RZ ;  /* 0xffffff9002057810 */ /* 0x000fca0007ffe0ff */
[----:B------:R-:W-:-:S04]  /*31a0*/  @P0 IMAD.HI.U32 R6, R5, c[0x0][0x2bc], RZ ;  /* 0x0000af0005060a27 */ /* 0x000fc800078e00ff */
[----:B------:R-:W-:Y:S01]  /*31b0*/  IMAD.MOV.U32 R2, RZ, RZ, R5 ;  /* 0x000000ffff027224 */ /* 0x000fe200078e0005 */
[----:B------:R-:W-:-:S04]  /*31c0*/  @P0 SHF.R.U32.HI R2, RZ, c[0x0][0x2c0], R6 ;  /* 0x0000b000ff020a19 */ /* 0x000fc80000011606 */
[----:B------:R-:W-:-:S04]  /*31d0*/  @!P1 IADD3 R7, P4, R2, UR16, RZ ;  /* 0x0000001002079c10 */ /* 0x000fc8000ff9e0ff */
[----:B-1----:R-:W-:Y:S02]  /*31e0*/  @!P1 LEA.HI.X.SX32 R8, R2, UR14, 0x1, P4 ;  /* 0x0000000e02089c11 */ /* 0x002fe4000a0f0eff */
[----:B------:R-:W-:-:S04]  /*31f0*/  @!P1 LEA R6, P4, R7, c[0x0][0x2a0], 0x2 ;  /* 0x0000a80007069a11 */ /* 0x000fc800078810ff */
[----:B------:R-:W-:-:S05]  /*3200*/  @!P1 LEA.HI.X R7, R7, c[0x0][0x2a4], R8, 0x2, P4 ;  /* 0x0000a90007079a11 */ /* 0x000fca00020f1408 */
[----:B------:R1:W2:Y:S01]  /*3210*/  @!P1 LDG.E R248, [R6.64] ;  /* 0x0000000c06f89981 */ /* 0x0002a2000c1e1900 */
[----:B------:R-:W-:-:S04]  /*3220*/  IMAD.MOV R2, RZ, RZ, -R2 ;  /* 0x000000ffff027224 */ /* 0x000fc800078e0a02 */
[----:B------:R-:W-:-:S05]  /*3230*/  IMAD R9, R2, c[0x0][0x2b8], R5 ;  /* 0x0000ae0002097a24 */ /* 0x000fca00078e0205 */
[----:B------:R-:W-:Y:S01]  /*3240*/  SHF.R.S32.HI R2, RZ, 0x1f, R9 ;  /* 0x0000001fff027819 */ /* 0x000fe20000011409 */
[----:B------:R-:W-:Y:S04]  /*3250*/  STL [R1+0x10], R9 ;  /* 0x0000100901007387 */ /* 0x000fe80000100800 */
[----:B------:R-:W-:-:S04]  /*3260*/  IMAD R2, R2, c[0x0][0x1e0], RZ ;  /* 0x0000780002027a24 */ /* 0x000fc800078e02ff */
[C---:B------:R-:W-:Y:S02]  /*3270*/  IMAD R2, R9.reuse, c[0x0][0x1e4], R2 ;  /* 0x0000790009027a24 */ /* 0x040fe400078e0202 */
[----:B-1----:R-:W-:-:S04]  /*3280*/  IMAD.WIDE.U32 R6, R9, c[0x0][0x1e0], RZ ;  /* 0x0000780009067a25 */ /* 0x002fc800078e00ff */
[----:B------:R-:W-:Y:S01]  /*3290*/  IMAD.IADD R7, R7, 0x1, R2 ;  /* 0x0000000107077824 */ /* 0x000fe200078e0202 */
[----:B--2---:R-:W-:-:S03]  /*32a0*/  SHF.R.S32.HI R2, RZ, 0x1f, R248 ;  /* 0x0000001fff027819 */ /* 0x004fc600000114f8 */
[----:B------:R-:W-:-:S04]  /*32b0*/  IMAD.WIDE.U32 R6, R248, c[0x0][0x1f0], R6 ;  /* 0x00007c00f8067a25 */ /* 0x000fc800078e0006 */
[----:B------:R-:W-:-:S04]  /*32c0*/  IMAD R2, R2, c[0x0][0x1f0], RZ ;  /* 0x00007c0002027a24 */ /* 0x000fc800078e02ff */
[----:B------:R-:W-:Y:S01]  /*32d0*/  IMAD R5, R248, c[0x0][0x1f4], R2 ;  /* 0x00007d00f8057a24 */ /* 0x000fe200078e0202 */
[----:B------:R-:W-:-:S04]  /*32e0*/  IADD3 R2, P4, R6, UR20, RZ ;  /* 0x0000001406027c10 */ /* 0x000fc8000ff9e0ff */
[----:B------:R-:W-:Y:S02]  /*32f0*/  IADD3.X R6, R7, UR15, R5, P4, !PT ;  /* 0x0000000f07067c10 */ /* 0x000fe4000a7fe405 */
[----:B------:R-:W-:-:S04]  /*3300*/  LEA R5, P4, R2, c[0x0][0x1c8], 0x1 ;  /* 0x0000720002057a11 */ /* 0x000fc800078808ff */
[----:B------:R-:W-:Y:S01]  /*3310*/  LEA.HI.X R2, R2, c[0x0][0x1cc], R6, 0x1, P4 ;  /* 0x0000730002027a11 */ /* 0x000fe200020f0c06 */
[----:B------:R-:W1:Y:S04]  /*3320*/  SHFL.IDX PT, R18, R5, RZ, 0x181f ;  /* 0x00181fff05127589 */ /* 0x000e6800000e0000 */
[----:B------:R-:W-:Y:S04]  /*3330*/  SHFL.IDX PT, R6, R2, RZ, 0x181f ;  /* 0x00181fff02067589 */ /* 0x000fe800000e0000 */
[----:B------:R-:W2:Y:S04]  /*3340*/  SHFL.IDX PT, R14, R5, 0x2, 0x181f ;  /* 0x00581f00050e7f89 */ /* 0x000ea800000e0000 */
[----:B------:R-:W-:Y:S04]  /*3350*/  SHFL.IDX PT, R12, R5, 0x3, 0x181f ;  /* 0x00781f00050c7f89 */ /* 0x000fe800000e0000 */
[----:B------:R-:W3:Y:S04]  /*3360*/  SHFL.IDX PT, R16, R5, 0x1, 0x181f ;  /* 0x00381f0005107f89 */ /* 0x000ee800000e0000 */
[----:B------:R-:W-:Y:S04]  /*3370*/  SHFL.IDX PT, R7, R2, 0x1, 0x181f ;  /* 0x00381f0002077f89 */ /* 0x000fe800000e0000 */
[----:B------:R-:W4:Y:S04]  /*3380*/  SHFL.IDX PT, R9, R2, 0x2, 0x181f ;  /* 0x00581f0002097f89 */ /* 0x000f2800000e0000 */
[----:B------:R-:W-:Y:S04]  /*3390*/  SHFL.IDX PT, R13, R2, 0x3, 0x181f ;  /* 0x00781f00020d7f89 */ /* 0x000fe800000e0000 */
[----:B------:R-:W5:Y:S04]  /*33a0*/  SHFL.IDX PT, R10, R5, 0x4, 0x181f ;  /* 0x00981f00050a7f89 */ /* 0x000f6800000e0000 */
[----:B------:R-:W1:Y:S04]  /*33b0*/  SHFL.IDX PT, R8, R5, 0x5, 0x181f ;  /* 0x00b81f0005087f89 */ /* 0x000e6800000e0000 */
[----:B------:R1:W2:Y:S04]  /*33c0*/  SHFL.IDX PT, R11, R5, 0x6, 0x181f ;  /* 0x00d81f00050b7f89 */ /* 0x0002a800000e0000 */
[----:B------:R-:W2:Y:S04]  /*33d0*/  SHFL.IDX PT, R22, R2, 0x4, 0x181f ;  /* 0x00981f0002167f89 */ /* 0x000ea800000e0000 */
[----:B------:R-:W2:Y:S04]  /*33e0*/  SHFL.IDX PT, R21, R2, 0x5, 0x181f ;  /* 0x00b81f0002157f89 */ /* 0x000ea800000e0000 */
[----:B------:R2:W3:Y:S01]  /*33f0*/  SHFL.IDX PT, R20, R2, 0x6, 0x181f ;  /* 0x00d81f0002147f89 */ /* 0x0004e200000e0000 */
[C---:B-1----:R-:W-:Y:S01]  /*3400*/  SHF.L.U64.HI R5, R92.reuse, 0x1, R192 ;  /* 0x000000015c057819 */ /* 0x042fe200000102c0 */
[----:B--2---:R-:W-:-:S05]  /*3410*/  IMAD.SHL.U32 R2, R92, 0x2, RZ ;  /* 0x000000025c027824 */ /* 0x004fca00078e00ff */
[-C--:B------:R-:W-:Y:S02]  /*3420*/  IADD3 R18, P4, R18, R2.reuse, RZ ;  /* 0x0000000212127210 */ /* 0x080fe40007f9e0ff */
[-C--:B------:R-:W-:Y:S02]  /*3430*/  IADD3 R14, P5, R14, R2.reuse, RZ ;  /* 0x000000020e0e7210 */ /* 0x080fe40007fbe0ff */
[-C--:B---3--:R-:W-:Y:S01]  /*3440*/  IADD3 R16, P6, R16, R2.reuse, RZ ;  /* 0x0000000210107210 */ /* 0x088fe20007fde0ff */
[--C-:B------:R-:W-:Y:S01]  /*3450*/  IMAD.X R19, R6, 0x1, R5.reuse, P4 ;  /* 0x0000000106137824 */ /* 0x100fe200020e0605 */
[-C--:B------:R-:W-:Y:S01]  /*3460*/  IADD3 R12, P4, R12, R2.reuse, RZ ;  /* 0x000000020c0c7210 */ /* 0x080fe20007f9e0ff */
[--C-:B----4-:R-:W-:Y:S01]  /*3470*/  IMAD.X R15, R9, 0x1, R5.reuse, P5 ;  /* 0x00000001090f7824 */ /* 0x110fe200028e0605 */
[----:B------:R-:W-:Y:S02]  /*3480*/  IADD3.X R17, R7, R5, RZ, P6, !PT ;  /* 0x0000000507117210 */ /* 0x000fe400037fe4ff */
[-C--:B-----5:R-:W-:Y:S01]  /*3490*/  IADD3 R10, P6, R10, R2.reuse, RZ ;  /* 0x000000020a0a7210 */ /* 0x0a0fe20007fde0ff */
[----:B------:R-:W-:Y:S01]  /*34a0*/  IMAD.X R13, R13, 0x1, R5, P4 ;  /* 0x000000010d0d7824 */ /* 0x000fe200020e0605 */
[----:B------:R-:W-:-:S02]  /*34b0*/  IADD3 R8, P5, R8, R2, RZ ;  /* 0x0000000208087210 */ /* 0x000fc40007fbe0ff */
[----:B------:R-:W-:Y:S01]  /*34c0*/  IADD3 R6, P4, R11, R2, RZ ;  /* 0x000000020b067210 */ /* 0x000fe20007f9e0ff */
[----:B------:R-:W-:Y:S01]  /*34d0*/  IMAD.SHL.U32 R2, R191, 0x2, RZ ;  /* 0x00000002bf027824 */ /* 0x000fe200078e00ff */
[----:B------:R-:W-:Y:S01]  /*34e0*/  IADD3.X R11, R22, R5, RZ, P6, !PT ;  /* 0x00000005160b7210 */ /* 0x000fe200037fe4ff */
[--C-:B------:R-:W-:Y:S02]  /*34f0*/  IMAD.X R9, R21, 0x1, R5.reuse, P5 ;  /* 0x0000000115097824 */ /* 0x100fe400028e0605 */
[----:B------:R-:W-:Y:S01]  /*3500*/  IMAD.X R7, R20, 0x1, R5, P4 ;  /* 0x0000000114077824 */ /* 0x000fe200020e0605 */
[----:B------:R1:W-:Y:S04]  /*3510*/  LDGSTS.E.BYPASS.LTC128B.128 [R2+0x3900], [R18.64], !P3 ;  /* 0x0390000012027fae */ /* 0x0003e8000d901d4c */
[----:B------:R1:W-:Y:S04]  /*3520*/  LDGSTS.E.BYPASS.LTC128B.128 [R2+0x4100], [R16.64], !P3 ;  /* 0x0410000010027fae */ /* 0x0003e8000d901d4c */
[----:B------:R1:W-:Y:S04]  /*3530*/  LDGSTS.E.BYPASS.LTC128B.128 [R2+0x4900], [R14.64], !P3 ;  /* 0x049000000e027fae */ /* 0x0003e8000d901d4c */
[----:B------:R1:W-:Y:S04]  /*3540*/  LDGSTS.E.BYPASS.LTC128B.128 [R2+0x5100], [R12.64], !P3 ;  /* 0x051000000c027fae */ /* 0x0003e8000d901d4c */
[----:B------:R1:W-:Y:S04]  /*3550*/  LDGSTS.E.BYPASS.LTC128B.128 [R2+0x5900], [R10.64], !P3 ;  /* 0x059000000a027fae */ /* 0x0003e8000d901d4c */
[----:B------:R1:W-:Y:S04]  /*3560*/  LDGSTS.E.BYPASS.LTC128B.128 [R2+0x6100], [R8.64], !P3 ;  /* 0x0610000008027fae */ /* 0x0003e8000d901d4c */
[----:B------:R1:W-:Y:S02]  /*3570*/  LDGSTS.E.BYPASS.LTC128B.128 [R2+0x6900], [R6.64], !P3 ;  /* 0x0690000006027fae */ /* 0x0003e4000d901d4c */
.L_x_1:
[----:B-1234-:R-:W-:Y:S01]  /*3580*/  SHF.R.S32.HI R2, RZ, 0x1f, R93 ;  /* 0x0000001fff027819 */ /* 0x01efe2000001145d */
[----:B------:R-:W-:Y:S01]  /*3590*/  STL [R1+0x58], R234 ;  /* 0x000058ea01007387 */ /* 0x000fe20000100800 */
[----:B------:R-:W-:-:S02]  /*35a0*/  IMAD.SHL.U32 R224, R0, 0x2, RZ ;  /* 0x0000000200e07824 */ /* 0x000fc400078e00ff */
[----:B------:R-:W-:Y:S01]  /*35b0*/  LEA.HI R5, R2, R93, RZ, 0x2 ;  /* 0x0000005d02057211 */ /* 0x000fe200078f10ff */
[----:B------:R-:W-:Y:S01]  /*35c0*/  STL [R1+0x54], R233 ;  /* 0x000054e901007387 */ /* 0x000fe20000100800 */
[----:B------:R-:W-:Y:S01]  /*35d0*/  IMAD R225, R4, 0x2, R224 ;  /* 0x0000000204e17824 */ /* 0x000fe200078e02e0 */
[----:B------:R-:W-:Y:S02]  /*35e0*/  LEA R227, R3, R224, 0x1 ;  /* 0x000000e003e37211 */ /* 0x000fe400078e08ff */
[----:B------:R-:W-:Y:S01]  /*35f0*/  STL [R1+0x50], R232 ;  /* 0x000050e801007387 */ /* 0x000fe20000100800 */
[----:B------:R-:W-:Y:S01]  /*3600*/  LOP3.LUT R2, R5, 0x7ffffffc, RZ, 0xc0, !PT ;  /* 0x7ffffffc05027812 */ /* 0x000fe200078ec0ff */
[----:B------:R-:W-:Y:S02]  /*3610*/  IMAD R226, R3, 0x2, R225 ;  /* 0x0000000203e27824 */ /* 0x000fe400078e02e1 */
[----:B------:R-:W-:Y:S02]  /*3620*/  STL [R1+0x4c], R231 ;  /* 0x00004ce701007387 */ /* 0x000fe40000100800 */
[----:B------:R-:W-:-:S02]  /*3630*/  IMAD.IADD R2, R93, 0x1, -R2 ;  /* 0x000000015d027824 */ /* 0x000fc400078e0a02 */
[----:B------:R-:W-:Y:S04]  /*3640*/  STL [R1+0x48], R230 ;  /* 0x000048e601007387 */ /* 0x000fe80000100800 */
[----:B------:R-:W-:Y:S04]  /*3650*/  STL [R1+0x44], R229 ;  /* 0x000044e501007387 */ /* 0x000fe80000100800 */
[----:B------:R-:W-:Y:S04]  /*3660*/  STL [R1+0x40], R228 ;  /* 0x000040e401007387 */ /* 0x000fe80000100800 */
[----:B------:R-:W-:Y:S04]  /*3670*/  STL [R1+0x3c], R119 ;  /* 0x00003c7701007387 */ /* 0x000fe80000100800 */
[----:B------:R-:W-:Y:S04]  /*3680*/  STL [R1+0x38], R92 ;  /* 0x0000385c01007387 */ /* 0x000fe80000100800 */
[----:B------:R1:W-:Y:S04]  /*3690*/  STL [R1+0x34], R5 ;  /* 0x0000340501007387 */ /* 0x0003e80000100800 */
[----:B------:R-:W0:Y:S01]  /*36a0*/  LDGDEPBAR ;  /* 0x00000000000079af */ /* 0x000e220000000000 */
[----:B-1----:R-:W-:-:S04]  /*36b0*/  IMAD.MOV.U32 R5, RZ, RZ, -0x2 ;  /* 0xfffffffeff057424 */ /* 0x002fc800078e00ff */
[----:B------:R-:W-:-:S05]  /*36c0*/  IMAD R2, R2, R5, UR18 ;  /* 0x0000001202027e24 */ /* 0x000fca000f8e0205 */
[C---:B------:R-:W-:Y:S02]  /*36d0*/  ISETP.GT.AND P6, PT, R2.reuse, 0x8, PT ;  /* 0x000000080200780c */ /* 0x040fe40003fc4270 */
[----:B------:R-:W-:Y:S02]  /*36e0*/  ISETP.GT.AND P4, PT, R2, 0x1, PT ;  /* 0x000000010200780c */ /* 0x000fe40003f84270 */
[----:B------:R-:W-:Y:S02]  /*36f0*/  FSEL R17, R173, -INF , P6 ;  /* 0xff800000ad117808 */ /* 0x000fe40003000000 */
[----:B------:R-:W-:Y:S02]  /*3700*/  FSEL R13, R178, -INF , P6 ;  /* 0xff800000b20d7808 */ /* 0x000fe40003000000 */
[----:B------:R-:W-:Y:S02]  /*3710*/  FSEL R34, R180, -INF , P6 ;  /* 0xff800000b4227808 */ /* 0x000fe40003000000 */
[----:B------:R-:W-:-:S02]  /*3720*/  FSEL R30, R184, -INF , P6 ;  /* 0xff800000b81e7808 */ /* 0x000fc40003000000 */
[----:B------:R-:W-:Y:S02]  /*3730*/  ISETP.GT.AND P6, PT, R2, 0x11, PT ;  /* 0x000000110200780c */ /* 0x000fe40003fc4270 */
[----:B------:R-:W-:Y:S02]  /*3740*/  FSEL R16, R182, -INF , P4 ;  /* 0xff800000b6107808 */ /* 0x000fe40002000000 */
[----:B------:R-:W-:Y:S02]  /*3750*/  FSEL R74, R161, -INF , P6 ;  /* 0xff800000a14a7808 */ /* 0x000fe40003000000 */
[----:B------:R-:W-:Y:S02]  /*3760*/  FSEL R41, R165, -INF , P6 ;  /* 0xff800000a5297808 */ /* 0x000fe40003000000 */
[----:B------:R-:W-:Y:S02]  /*3770*/  FSEL R99, R171, -INF , P6 ;  /* 0xff800000ab637808 */ /* 0x000fe40003000000 */
[----:B------:R-:W-:-:S02]  /*3780*/  FSEL R95, R175, -INF , P6 ;  /* 0xff800000af5f7808 */ /* 0x000fc40003000000 */
[C---:B------:R-:W-:Y:S02]  /*3790*/  ISETP.GT.AND P6, PT, R2.reuse, 0x20, PT ;  /* 0x000000200200780c */ /* 0x040fe40003fc4270 */
[----:B------:R-:W-:Y:S02]  /*37a0*/  FSEL R12, R185, -INF , P4 ;  /* 0xff800000b90c7808 */ /* 0x000fe40002000000 */
[----:B------:R-:W-:Y:S02]  /*37b0*/  FSEL R33, R187, -INF , P4 ;  /* 0xff800000bb217808 */ /* 0x000fe40002000000 */
[----:B------:R-:W-:Y:S02]  /*37c0*/  FSEL R29, R189, -INF , P4 ;  /* 0xff800000bd1d7808 */ /* 0x000fe40002000000 */
[C---:B------:R-:W-:Y:S02]  /*37d0*/  ISETP.GT.AND P5, PT, R2.reuse, RZ, PT ;  /* 0x000000ff0200720c */ /* 0x040fe40003fa4270 */
[----:B------:R-:W-:-:S02]  /*37e0*/  ISETP.GT.AND P4, PT, R2, 0x10, PT ;  /* 0x000000100200780c */ /* 0x000fc40003f84270 */
[----:B------:R-:W-:Y:S02]  /*37f0*/  FSEL R140, R140, -INF , P6 ;  /* 0xff8000008c8c7808 */ /* 0x000fe40003000000 */
[----:B------:R-:W-:Y:S02]  /*3800*/  FSEL R136, R136, -INF , P6 ;  /* 0xff80000088887808 */ /* 0x000fe40003000000 */
[----:B------:R-:W-:Y:S02]  /*3810*/  FSEL R148, R148, -INF , P6 ;  /* 0xff80000094947808 */ /* 0x000fe40003000000 */
[----:B------:R-:W-:Y:S02]  /*3820*/  FSEL R118, R118, -INF , P6 ;  /* 0xff80000076767808 */ /* 0x000fe40003000000 */
[----:B------:R-:W-:Y:S02]  /*3830*/  ISETP.GT.AND P6, PT, R2, 0x29, PT ;  /* 0x000000290200780c */ /* 0x000fe40003fc4270 */
[----:B------:R-:W-:-:S02]  /*3840*/  FSEL R15, R181, -INF , P5 ;  /* 0xff800000b50f7808 */ /* 0x000fc40002800000 */
[----:B------:R-:W-:Y:S02]  /*3850*/  FSEL R11, R186, -INF , P5 ;  /* 0xff800000ba0b7808 */ /* 0x000fe40002800000 */
[----:B------:R-:W-:Y:S02]  /*3860*/  FSEL R32, R188, -INF , P5 ;  /* 0xff800000bc207808 */ /* 0x000fe40002800000 */
[----:B------:R-:W-:Y:S02]  /*3870*/  FSEL R10, R190, -INF , P5 ;  /* 0xff800000be0a7808 */ /* 0x000fe40002800000 */
[----:B------:R-:W-:Y:S02]  /*3880*/  FSEL R70, R160, -INF , P4 ;  /* 0xff800000a0467808 */ /* 0x000fe40002000000 */
[----:B------:R-:W-:Y:S02]  /*3890*/  FSEL R40, R168, -INF , P4 ;  /* 0xff800000a8287808 */ /* 0x000fe40002000000 */
[----:B------:R-:W-:-:S02]  /*38a0*/  FSEL R98, R172, -INF , P4 ;  /* 0xff800000ac627808 */ /* 0x000fc40002000000 */
[----:B------:R-:W-:Y:S02]  /*38b0*/  FSEL R94, R176, -INF , P4 ;  /* 0xff800000b05e7808 */ /* 0x000fe40002000000 */
[C---:B------:R-:W-:Y:S02]  /*38c0*/  ISETP.GT.AND P5, PT, R2.reuse, 0x9, PT ;  /* 0x000000090200780c */ /* 0x040fe40003fa4270 */
[----:B------:R-:W-:Y:S02]  /*38d0*/  ISETP.GT.AND P4, PT, R2, 0x19, PT ;  /* 0x000000190200780c */ /* 0x000fe40003f84270 */
[----:B------:R-:W-:Y:S02]  /*38e0*/  FSEL R143, R143, -INF , P6 ;  /* 0xff8000008f8f7808 */ /* 0x000fe40003000000 */
[----:B------:R-:W-:Y:S02]  /*38f0*/  FSEL R139, R139, -INF , P6 ;  /* 0xff8000008b8b7808 */ /* 0x000fe40003000000 */
[----:B------:R-:W-:-:S02]  /*3900*/  FSEL R151, R151, -INF , P6 ;  /* 0xff80000097977808 */ /* 0x000fc40003000000 */
[----:B------:R-:W-:Y:S02]  /*3910*/  FSEL R146, R146, -INF , P6 ;  /* 0xff80000092927808 */ /* 0x000fe40003000000 */
[----:B------:R-:W-:Y:S02]  /*3920*/  ISETP.GT.AND P6, PT, R2, 0x38, PT ;  /* 0x000000380200780c */ /* 0x000fe40003fc4270 */
[----:B------:R-:W-:Y:S02]  /*3930*/  FSEL R28, R174, -INF , P5 ;  /* 0xff800000ae1c7808 */ /* 0x000fe40002800000 */
        /* <DEDUP_REMOVED lines=16> */
[----:B------:R-:W-:Y:S02]  /*3a40*/  FSEL R164, R105, -INF , P6 ;  /* 0xff80000069a47808 */ /* 0x000fe40003000000 */
[----:B------:R-:W-:Y:S02]  /*3a50*/  ISETP.GT.AND P6, PT, R2, 0x50, PT ;  /* 0x000000500200780c */ /* 0x000fe40003fc4270 */
[----:B------:R-:W-:Y:S02]  /*3a60*/  FMNMX.FTZ R71, R11, R12, !PT ;  /* 0x0000000c0b477209 */ /* 0x000fe40007810000 */
[----:B------:R-:W-:Y:S02]  /*3a70*/  FSEL R205, R73, -INF , P6 ;  /* 0xff80000049cd7808 */ /* 0x000fe40003000000 */
[----:B------:R-:W-:-:S02]  /*3a80*/  FMNMX.FTZ R73, R10, R29, !PT ;  /* 0x0000001d0a497209 */ /* 0x000fc40007810000 */
[----:B------:R-:W-:Y:S02]  /*3a90*/  FMNMX.FTZ R71, R13, R71, !PT ;  /* 0x000000470d477209 */ /* 0x000fe40007810000 */
[----:B------:R-:W-:Y:S02]  /*3aa0*/  FMNMX.FTZ R73, R30, R73, !PT ;  /* 0x000000491e497209 */ /* 0x000fe40007810000 */
[----:B------:R-:W-:Y:S02]  /*3ab0*/  FSEL R68, R116, -INF , P5 ;  /* 0xff80000074447808 */ /* 0x000fe40002800000 */
[----:B------:R-:W-:Y:S02]  /*3ac0*/  FMNMX.FTZ R73, R31, R73, !PT ;  /* 0x000000491f497209 */ /* 0x000fe40007810000 */
[----:B------:R-:W-:Y:S02]  /*3ad0*/  FMNMX.FTZ R71, R14, R71, !PT ;  /* 0x000000470e477209 */ /* 0x000fe40007810000 */
[----:B------:R-:W-:-:S02]  /*3ae0*/  FMNMX.FTZ R73, R94, R73, !PT ;  /* 0x000000495e497209 */ /* 0x000fc40007810000 */
[----:B------:R-:W-:Y:S02]  /*3af0*/  FSEL R116, R157, -INF , P5 ;  /* 0xff8000009d747808 */ /* 0x000fe40002800000 */
[----:B------:R-:W-:Y:S02]  /*3b00*/  ISETP.GT.AND P5, PT, R2, 0x21, PT ;  /* 0x000000210200780c */ /* 0x000fe40003fa4270 */
[----:B------:R-:W-:Y:S02]  /*3b10*/  FMNMX.FTZ R71, R40, R71, !PT ;  /* 0x0000004728477209 */ /* 0x000fe40007810000 */
[----:B------:R-:W-:Y:S02]  /*3b20*/  FMNMX.FTZ R73, R95, R73, !PT ;  /* 0x000000495f497209 */ /* 0x000fe40007810000 */
[----:B------:R-:W-:Y:S02]  /*3b30*/  FSEL R93, R97, -INF , P4 ;  /* 0xff800000615d7808 */ /* 0x000fe40002000000 */
[----:B------:R-:W-:-:S02]  /*3b40*/  FSEL R97, R163, -INF , P4 ;  /* 0xff800000a3617808 */ /* 0x000fc40002000000 */
[----:B------:R-:W-:Y:S02]  /*3b50*/  FSEL R141, R141, -INF , P5 ;  /* 0xff8000008d8d7808 */ /* 0x000fe40002800000 */
[----:B------:R-:W-:Y:S02]  /*3b60*/  FSEL R137, R137, -INF , P5 ;  /* 0xff80000089897808 */ /* 0x000fe40002800000 */
[----:B------:R-:W-:Y:S02]  /*3b70*/  FSEL R149, R149, -INF , P5 ;  /* 0xff80000095957808 */ /* 0x000fe40002800000 */
[----:B------:R-:W-:Y:S02]  /*3b80*/  FSEL R144, R144, -INF , P5 ;  /* 0xff80000090907808 */ /* 0x000fe40002800000 */
[C---:B------:R-:W-:Y:S02]  /*3b90*/  ISETP.GT.AND P4, PT, R2.reuse, 0x28, PT ;  /* 0x000000280200780c */ /* 0x040fe40003f84270 */
[----:B------:R-:W-:-:S02]  /*3ba0*/  ISETP.GT.AND P5, PT, R2, 0x30, PT ;  /* 0x000000300200780c */ /* 0x000fc40003fa4270 */
[----:B------:R-:W-:Y:S02]  /*3bb0*/  FMNMX.FTZ R71, R41, R71, !PT ;  /* 0x0000004729477209 */ /* 0x000fe40007810000 */
[----:B------:R-:W-:Y:S02]  /*3bc0*/  FMNMX.FTZ R73, R96, R73, !PT ;  /* 0x0000004960497209 */ /* 0x000fe40007810000 */
[----:B------:R-:W-:Y:S02]  /*3bd0*/  FSEL R142, R142, -INF , P4 ;  /* 0xff8000008e8e7808 */ /* 0x000fe40002000000 */
[----:B------:R-:W-:Y:S02]  /*3be0*/  FSEL R138, R138, -INF , P4 ;  /* 0xff8000008a8a7808 */ /* 0x000fe40002000000 */
        /* <DEDUP_REMOVED lines=10> */
[----:B------:R-:W-:Y:S02]  /*3c90*/  FMNMX.FTZ R5, R15, R16, !PT ;  /* 0x000000100f057209 */ /* 0x000fe40007810000 */
[----:B------:R-:W-:Y:S02]  /*3ca0*/  FSEL R159, R159, -INF , P4 ;  /* 0xff8000009f9f7808 */ /* 0x000fe40002000000 */
[----:B------:R-:W-:Y:S02]  /*3cb0*/  FSEL R155, R155, -INF , P4 ;  /* 0xff8000009b9b7808 */ /* 0x000fe40002000000 */
[----:B------:R-:W-:-:S02]  /*3cc0*/  FSEL R167, R167, -INF , P4 ;  /* 0xff800000a7a77808 */ /* 0x000fc40002000000 */
[----:B------:R-:W-:Y:S02]  /*3cd0*/  FSEL R152, R152, -INF , P4 ;  /* 0xff80000098987808 */ /* 0x000fe40002000000 */
[----:B------:R-:W-:Y:S02]  /*3ce0*/  FSEL R161, R108, -INF , P5 ;  /* 0xff8000006ca17808 */ /* 0x000fe40002800000 */
[----:B------:R-:W-:Y:S02]  /*3cf0*/  FSEL R157, R109, -INF , P5 ;  /* 0xff8000006d9d7808 */ /* 0x000fe40002800000 */
[----:B------:R-:W-:Y:S02]  /*3d00*/  FSEL R170, R170, -INF , P5 ;  /* 0xff800000aaaa7808 */ /* 0x000fe40002800000 */
[----:B------:R-:W-:Y:S02]  /*3d10*/  FSEL R162, R162, -INF , P5 ;  /* 0xff800000a2a27808 */ /* 0x000fe40002800000 */
[----:B------:R-:W-:-:S02]  /*3d20*/  FMNMX.FTZ R71, R69, R71, !PT ;  /* 0x0000004745477209 */ /* 0x000fc40007810000 */
[----:B------:R-:W-:Y:S02]  /*3d30*/  FMNMX.FTZ R73, R118, R73, !PT ;  /* 0x0000004976497209 */ /* 0x000fe40007810000 */
[C---:B------:R-:W-:Y:S02]  /*3d40*/  ISETP.GT.AND P4, PT, R2.reuse, 0x40, PT ;  /* 0x000000400200780c */ /* 0x040fe40003f84270 */
[----:B------:R-:W-:Y:S02]  /*3d50*/  ISETP.GT.AND P5, PT, R2, 0x48, PT ;  /* 0x000000480200780c */ /* 0x000fe40003fa4270 */
[----:B------:R-:W-:Y:S02]  /*3d60*/  FMNMX.FTZ R5, R17, R5, !PT ;  /* 0x0000000511057209 */ /* 0x000fe40007810000 */
[----:B------:R-:W-:Y:S02]  /*3d70*/  FMNMX.FTZ R71, R136, R71, !PT ;  /* 0x0000004788477209 */ /* 0x000fe40007810000 */
[----:B------:R-:W-:-:S02]  /*3d80*/  FMNMX.FTZ R73, R144, R73, !PT ;  /* 0x0000004990497209 */ /* 0x000fc40007810000 */
[----:B------:R-:W-:Y:S02]  /*3d90*/  FSEL R175, R100, -INF , P4 ;  /* 0xff80000064af7808 */ /* 0x000fe40002000000 */
[----:B------:R-:W-:Y:S02]  /*3da0*/  FSEL R171, R102, -INF , P4 ;  /* 0xff80000066ab7808 */ /* 0x000fe40002000000 */
[----:B------:R-:W-:Y:S02]  /*3db0*/  FSEL R180, R104, -INF , P4 ;  /* 0xff80000068b47808 */ /* 0x000fe40002000000 */
[----:B------:R-:W-:Y:S02]  /*3dc0*/  FSEL R163, R107, -INF , P4 ;  /* 0xff8000006ba37808 */ /* 0x000fe40002000000 */
[----:B------:R-:W-:Y:S02]  /*3dd0*/  FSEL R177, R84, -INF , P5 ;  /* 0xff80000054b17808 */ /* 0x000fe40002800000 */
[----:B------:R-:W-:-:S02]  /*3de0*/  FSEL R173, R86, -INF , P5 ;  /* 0xff80000056ad7808 */ /* 0x000fc40002800000 */
[----:B------:R-:W-:Y:S02]  /*3df0*/  FSEL R181, R88, -INF , P5 ;  /* 0xff80000058b57808 */ /* 0x000fe40002800000 */
[----:B------:R-:W-:Y:S02]  /*3e00*/  FSEL R165, R90, -INF , P5 ;  /* 0xff8000005aa57808 */ /* 0x000fe40002800000 */
[----:B------:R-:W-:Y:S02]  /*3e10*/  FMNMX.FTZ R5, R28, R5, !PT ;  /* 0x000000051c057209 */ /* 0x000fe40007810000 */
[C---:B------:R-:W-:Y:S02]  /*3e20*/  ISETP.GT.AND P4, PT, R2.reuse, 0x49, PT ;  /* 0x000000490200780c */ /* 0x040fe40003f84270 */
[----:B------:R-:W-:Y:S02]  /*3e30*/  ISETP.GT.AND P5, PT, R2, 0x51, PT ;  /* 0x000000510200780c */ /* 0x000fe40003fa4270 */
[----:B------:R-:W-:-:S02]  /*3e40*/  FMNMX.FTZ R71, R137, R71, !PT ;  /* 0x0000004789477209 */ /* 0x000fc40007810000 */
        /* <DEDUP_REMOVED lines=14> */
[C---:B------:R-:W-:Y:S02]  /*3f30*/  ISETP.GT.AND P6, PT, R2.reuse, 0x59, PT ;  /* 0x000000590200780c */ /* 0x040fe40003fc4270 */
[----:B------:R-:W-:Y:S02]  /*3f40*/  ISETP.GT.AND P5, PT, R2, 0x60, PT ;  /* 0x000000600200780c */ /* 0x000fe40003fa4270 */
[----:B------:R-:W-:Y:S02]  /*3f50*/  FMNMX.FTZ R71, R138, R71, !PT ;  /* 0x000000478a477209 */ /* 0x000fe40007810000 */
[----:B------:R-:W-:-:S02]  /*3f60*/  FMNMX.FTZ R73, R146, R73, !PT ;  /* 0x0000004992497209 */ /* 0x000fc40007810000 */
[----:B------:R-:W-:Y:S02]  /*3f70*/  FMNMX.FTZ R5, R74, R5, !PT ;  /* 0x000000054a057209 */ /* 0x000fe40007810000 */
[----:B------:R-:W-:Y:S02]  /*3f80*/  FSEL R223, R66, -INF , P4 ;  /* 0xff80000042df7808 */ /* 0x000fe40002000000 */
        /* <DEDUP_REMOVED lines=13> */
[----:B------:R-:W-:Y:S02]  /*4060*/  FMNMX.FTZ R71, R139, R71, !PT ;  /* 0x000000478b477209 */ /* 0x000fe40007810000 */
[----:B------:R-:W-:Y:S02]  /*4070*/  FMNMX.FTZ R73, R147, R73, !PT ;  /* 0x0000004993497209 */ /* 0x000fe40007810000 */
[----:B------:R-:W-:-:S02]  /*4080*/  ISETP.GT.AND P5, PT, R2, 0x69, PT ;  /* 0x000000690200780c */ /* 0x000fc40003fa4270 */
[----:B------:R-:W-:Y:S02]  /*4090*/  FMNMX.FTZ R2, R75, R5, !PT ;  /* 0x000000054b027209 */ /* 0x000fe40007810000 */
[----:B------:R-:W-:Y:S02]  /*40a0*/  FMNMX.FTZ R71, R154, R71, !PT ;  /* 0x000000479a477209 */ /* 0x000fe40007810000 */
[----:B------:R-:W-:Y:S02]  /*40b0*/  FMNMX.FTZ R73, R152, R73, !PT ;  /* 0x0000004998497209 */ /* 0x000fe40007810000 */
[----:B------:R-:W-:Y:S02]  /*40c0*/  FMNMX.FTZ R2, R93, R2, !PT ;  /* 0x000000025d027209 */ /* 0x000fe40007810000 */
[----:B------:R-:W-:Y:S02]  /*40d0*/  FMNMX.FTZ R71, R155, R71, !PT ;  /* 0x000000479b477209 */ /* 0x000fe40007810000 */
[----:B------:R-:W-:-:S02]  /*40e0*/  FMNMX.FTZ R73, R153, R73, !PT ;  /* 0x0000004999497209 */ /* 0x000fc40007810000 */
        /* <DEDUP_REMOVED lines=34> */
[----:B------:R-:W-:Y:S02]  /*4310*/  FSEL R197, R45, -INF , P4 ;  /* 0xff8000002dc57808 */ /* 0x000fe40002000000 */
[----:B------:R-:W-:-:S02]  /*4320*/  FMNMX.FTZ R71, R183, R71, !PT ;  /* 0x00000047b7477209 */ /* 0x000fc40007810000 */
[----:B------:R-:W-:Y:S02]  /*4330*/  FMNMX.FTZ R73, R195, R73, !PT ;  /* 0x00000049c3497209 */ /* 0x000fe40007810000 */
[----:B------:R-:W-:Y:S02]  /*4340*/  FMNMX.FTZ R2, R177, R2, !PT ;  /* 0x00000002b1027209 */ /* 0x000fe40007810000 */
[----:B------:R-:W-:Y:S02]  /*4350*/  FMNMX.FTZ R5, R117, R5, !PT ;  /* 0x0000000575057209 */ /* 0x000fe40007810000 */
[----:B------:R-:W-:Y:S02]  /*4360*/  FSEL R189, R37, -INF , P4 ;  /* 0xff80000025bd7808 */ /* 0x000fe40002000000 */
[----:B------:R-:W-:Y:S02]  /*4370*/  FSEL R196, R25, -INF , P6 ;  /* 0xff80000019c47808 */ /* 0x000fe40003000000 */
[----:B------:R-:W-:-:S02]  /*4380*/  FMNMX.FTZ R71, R212, R71, !PT ;  /* 0x00000047d4477209 */ /* 0x000fc40007810000 */
[----:B------:R-:W-:Y:S02]  /*4390*/  FMNMX.FTZ R73, R197, R73, !PT ;  /* 0x00000049c5497209 */ /* 0x000fe40007810000 */
[----:B------:R-:W-:Y:S02]  /*43a0*/  FMNMX.FTZ R2, R178, R2, !PT ;  /* 0x00000002b2027209 */ /* 0x000fe40007810000 */
[----:B------:R-:W-:Y:S02]  /*43b0*/  FMNMX.FTZ R5, R148, R5, !PT ;  /* 0x0000000594057209 */ /* 0x000fe40007810000 */
[----:B------:R-:W-:Y:S02]  /*43c0*/  FSEL R207, R23, -INF , P6 ;  /* 0xff80000017cf7808 */ /* 0x000fe40003000000 */
[----:B------:R-:W-:Y:S01]  /*43d0*/  FSEL R193, R27, -INF , P5 ;  /* 0xff8000001bc17808 */ /* 0x000fe20002800000 */
[----:B------:R-:W-:Y:S01]  /*43e0*/  LDSM.16.MT88.4 R20, [R224+0x100] ;  /* 0x00010000e014783b */ /* 0x000fe20000004200 */
[----:B------:R-:W-:-:S02]  /*43f0*/  FMNMX.FTZ R71, R189, R71, !PT ;  /* 0x00000047bd477209 */ /* 0x000fc40007810000 */
[----:B------:R-:W-:Y:S02]  /*4400*/  FMNMX.FTZ R73, R196, R73, !PT ;  /* 0x00000049c4497209 */ /* 0x000fe40007810000 */
[----:B------:R-:W-:Y:S02]  /*4410*/  FMNMX.FTZ R2, R221, R2, !PT ;  /* 0x00000002dd027209 */ /* 0x000fe40007810000 */
[----:B------:R-:W-:Y:S02]  /*4420*/  FMNMX.FTZ R5, R149, R5, !PT ;  /* 0x0000000595057209 */ /* 0x000fe40007810000 */
[----:B------:R-:W-:Y:S02]  /*4430*/  FSEL R233, R24, -INF , P5 ;  /* 0xff80000018e97808 */ /* 0x000fe40002800000 */
[----:B------:R-:W-:Y:S01]  /*4440*/  FMNMX.FTZ R71, R207, R71, !PT ;  /* 0x00000047cf477209 */ /* 0x000fe20007810000 */
[----:B------:R-:W-:Y:S01]  /*4450*/  LDSM.16.MT88.4 R24, [R225+0x100] ;  /* 0x00010000e118783b */ /* 0x000fe20000004200 */
[----:B------:R-:W-:-:S02]  /*4460*/  FMNMX.FTZ R73, R193, R73, !PT ;  /* 0x00000049c1497209 */ /* 0x000fc40007810000 */
[----:B------:R-:W-:Y:S02]  /*4470*/  FMNMX.FTZ R2, R241, R2, !PT ;  /* 0x00000002f1027209 */ /* 0x000fe40007810000 */
[----:B------:R-:W-:Y:S01]  /*4480*/  FMNMX.FTZ R5, R150, R5, !PT ;  /* 0x0000000596057209 */ /* 0x000fe20007810000 */
[----:B------:R-:W1:Y:S01]  /*4490*/  SHFL.BFLY PT, R6, R73, 0x2, 0x1f ;  /* 0x0c401f0049067f89 */ /* 0x000e6200000e0000 */
[----:B------:R-:W-:Y:S02]  /*44a0*/  FMNMX.FTZ R71, R233, R71, !PT ;  /* 0x00000047e9477209 */ /* 0x000fe40007810000 */
[----:B------:R-:W-:Y:S02]  /*44b0*/  FMNMX.FTZ R2, R223, R2, !PT ;  /* 0x00000002df027209 */ /* 0x000fe40007810000 */
[----:B------:R-:W-:Y:S01]  /*44c0*/  FMNMX.FTZ R5, R151, R5, !PT ;  /* 0x0000000597057209 */ /* 0x000fe20007810000 */
[----:B------:R-:W2:Y:S01]  /*44d0*/  SHFL.BFLY PT, R7, R71, 0x2, 0x1f ;  /* 0x0c401f0047077f89 */ /* 0x000ea200000e0000 */
[----:B------:R-:W-:-:S02]  /*44e0*/  FMNMX.FTZ R2, R222, R2, !PT ;  /* 0x00000002de027209 */ /* 0x000fc40007810000 */
[----:B------:R-:W-:Y:S02]  /*44f0*/  FMNMX.FTZ R5, R166, R5, !PT ;  /* 0x00000005a6057209 */ /* 0x000fe40007810000 */
[----:B------:R-:W-:Y:S02]  /*4500*/  FSEL R242, R43, -INF , P4 ;  /* 0xff8000002bf27808 */ /* 0x000fe40002000000 */
[----:B------:R-:W-:Y:S02]  /*4510*/  FMNMX.FTZ R2, R194, R2, !PT ;  /* 0x00000002c2027209 */ /* 0x000fe40007810000 */
[----:B------:R-:W-:Y:S02]  /*4520*/  FMNMX.FTZ R5, R167, R5, !PT ;  /* 0x00000005a7057209 */ /* 0x000fe40007810000 */
[----:B------:R-:W-:Y:S02]  /*4530*/  FSEL R243, R39, -INF , P6 ;  /* 0xff80000027f37808 */ /* 0x000fe40003000000 */
[----:B------:R-:W-:-:S02]  /*4540*/  FMNMX.FTZ R2, R242, R2, !PT ;  /* 0x00000002f2027209 */ /* 0x000fc40007810000 */
[----:B------:R-:W-:Y:S02]  /*4550*/  FMNMX.FTZ R5, R169, R5, !PT ;  /* 0x00000005a9057209 */ /* 0x000fe40007810000 */
[----:B------:R-:W-:Y:S02]  /*4560*/  FSEL R230, R38, -INF , P5 ;  /* 0xff80000026e67808 */ /* 0x000fe40002800000 */
[----:B------:R-:W-:Y:S01]  /*4570*/  FMNMX.FTZ R2, R243, R2, !PT ;  /* 0x00000002f3027209 */ /* 0x000fe20007810000 */
[----:B------:R-:W-:Y:S01]  /*4580*/  LDSM.16.MT88.4 R36, [R226+0x100] ;  /* 0x00010000e224783b */ /* 0x000fe20000004200 */
[----:B------:R-:W-:Y:S02]  /*4590*/  FMNMX.FTZ R5, R170, R5, !PT ;  /* 0x00000005aa057209 */ /* 0x000fe40007810000 */
[----:B------:R-:W-:Y:S02]  /*45a0*/  FMNMX.FTZ R2, R230, R2, !PT ;  /* 0x00000002e6027209 */ /* 0x000fe40007810000 */
[----:B------:R-:W-:-:S02]  /*45b0*/  FMNMX.FTZ R5, R180, R5, !PT ;  /* 0x00000005b4057209 */ /* 0x000fc40007810000 */
[----:B-1----:R-:W-:Y:S02]  /*45c0*/  FMNMX.FTZ R73, R73, R6, !PT ;  /* 0x0000000649497209 */ /* 0x002fe40007810000 */
[----:B------:R-:W1:Y:S01]  /*45d0*/  SHFL.BFLY PT, R6, R2, 0x2, 0x1f ;  /* 0x0c401f0002067f89 */ /* 0x000e6200000e0000 */
[----:B------:R-:W-:Y:S02]  /*45e0*/  FMNMX.FTZ R5, R179, R5, !PT ;  /* 0x00000005b3057209 */ /* 0x000fe40007810000 */
[----:B--2---:R-:W-:Y:S02]  /*45f0*/  FMNMX.FTZ R71, R71, R7, !PT ;  /* 0x0000000747477209 */ /* 0x004fe40007810000 */
[----:B------:R-:W2:Y:S01]  /*4600*/  SHFL.BFLY PT, R7, R73, 0x1, 0x1f ;  /* 0x0c201f0049077f89 */ /* 0x000ea200000e0000 */
[----:B------:R-:W-:Y:S02]  /*4610*/  FMNMX.FTZ R5, R181, R5, !PT ;  /* 0x00000005b5057209 */ /* 0x000fe40007810000 */
[----:B------:R-:W-:Y:S01]  /*4620*/  FSEL R228, R48, -INF , P4 ;  /* 0xff80000030e47808 */ /* 0x000fe20002000000 */
[----:B------:R-:W3:Y:S01]  /*4630*/  SHFL.BFLY PT, R8, R71, 0x1, 0x1f ;  /* 0x0c201f0047087f89 */ /* 0x000ee200000e0000 */
[----:B------:R-:W-:-:S02]  /*4640*/  FMNMX.FTZ R5, R182, R5, !PT ;  /* 0x00000005b6057209 */ /* 0x000fc40007810000 */
[----:B------:R-:W-:Y:S02]  /*4650*/  FSEL R211, R46, -INF , P6 ;  /* 0xff8000002ed37808 */ /* 0x000fe40003000000 */
[----:B------:R-:W-:Y:S02]  /*4660*/  FMNMX.FTZ R5, R205, R5, !PT ;  /* 0x00000005cd057209 */ /* 0x000fe40007810000 */
[----:B------:R-:W-:Y:S02]  /*4670*/  FSEL R247, R47, -INF , P5 ;  /* 0xff8000002ff77808 */ /* 0x000fe40002800000 */
[----:B------:R-:W-:-:S04]  /*4680*/  FMNMX.FTZ R5, R192, R5, !PT ;  /* 0x00000005c0057209 */ /* 0x000fc80007810000 */
[----:B------:R-:W-:Y:S02]  /*4690*/  FMNMX.FTZ R5, R186, R5, !PT ;  /* 0x00000005ba057209 */ /* 0x000fe40007810000 */
[----:B-1----:R-:W-:Y:S02]  /*46a0*/  FMNMX.FTZ R2, R2, R6, !PT ;  /* 0x0000000602027209 */ /* 0x002fe40007810000 */
[----:B------:R-:W-:Y:S02]  /*46b0*/  FMNMX.FTZ R5, R199, R5, !PT ;  /* 0x00000005c7057209 */ /* 0x000fe40007810000 */
[----:B--2---:R-:W-:Y:S01]  /*46c0*/  FMNMX.FTZ R73, R73, R7, !PT ;  /* 0x0000000749497209 */ /* 0x004fe20007810000 */
[----:B------:R-:W1:Y:S01]  /*46d0*/  SHFL.BFLY PT, R9, R2, 0x1, 0x1f ;  /* 0x0c201f0002097f89 */ /* 0x000e6200000e0000 */
[----:B------:R-:W-:Y:S02]  /*46e0*/  FMNMX.FTZ R5, R202, R5, !PT ;  /* 0x00000005ca057209 */ /* 0x000fe40007810000 */
[----:B---3--:R-:W-:Y:S01]  /*46f0*/  FMNMX.FTZ R71, R71, R8, !PT ;  /* 0x0000000847477209 */ /* 0x008fe20007810000 */
[----:B------:R-:W-:Y:S01]  /*4700*/  FMUL.FTZ R7, R73, c[0x0][0x2d0] ;  /* 0x0000b40049077a20 */ /* 0x000fe20000410000 */
[----:B------:R-:W-:-:S02]  /*4710*/  FMNMX.FTZ R5, R228, R5, !PT ;  /* 0x00000005e4057209 */ /* 0x000fc40007810000 */
[----:B------:R-:W-:Y:S01]  /*4720*/  FSETP.NEU.FTZ.AND P4, PT, R73, -INF , PT ;  /* 0xff8000004900780b */ /* 0x000fe20003f9d000 */
[----:B------:R-:W-:Y:S01]  /*4730*/  FMUL.FTZ R6, R71, c[0x0][0x2d0] ;  /* 0x0000b40047067a20 */ /* 0x000fe20000410000 */
[----:B------:R-:W-:Y:S02]  /*4740*/  FMNMX.FTZ R8, R211, R5, !PT ;  /* 0x00000005d3087209 */ /* 0x000fe40007810000 */
[----:B------:R-:W-:Y:S02]  /*4750*/  FSEL R7, R7, RZ, P4 ;  /* 0x000000ff07077208 */ /* 0x000fe40002000000 */
[----:B------:R-:W-:Y:S02]  /*4760*/  FSETP.NEU.FTZ.AND P4, PT, R71, -INF , PT ;  /* 0xff8000004700780b */ /* 0x000fe40003f9d000 */
[----:B------:R-:W-:Y:S01]  /*4770*/  FMNMX.FTZ R8, R247, R8, !PT ;  /* 0x00000008f7087209 */ /* 0x000fe20007810000 */
[----:B------:R-:W-:Y:S01]  /*4780*/  FFMA.FTZ R5, R10, c[0x0][0x2d0], -R7 ;  /* 0x0000b4000a057a23 */ /* 0x000fe20000010807 */
[----:B------:R-:W-:-:S03]  /*4790*/  FSEL R6, R6, RZ, P4 ;  /* 0x000000ff06067208 */ /* 0x000fc60002000000 */
[----:B------:R-:W2:Y:S01]  /*47a0*/  SHFL.BFLY PT, R10, R8, 0x2, 0x1f ;  /* 0x0c401f00080a7f89 */ /* 0x000ea200000e0000 */
[----:B------:R3:W-:Y:S01]  /*47b0*/  MUFU.EX2 R244, R5 ;  /* 0x0000000500f47308 */ /* 0x0007e20000000800 */
[----:B-1----:R-:W-:Y:S01]  /*47c0*/  FMNMX.FTZ R2, R2, R9, !PT ;  /* 0x0000000902027209 */ /* 0x002fe20007810000 */
[----:B------:R-:W-:-:S03]  /*47d0*/  FFMA.FTZ R9, R13, c[0x0][0x2d0], -R6 ;  /* 0x0000b4000d097a23 */ /* 0x000fc60000010806 */
[----:B------:R-:W-:-:S03]  /*47e0*/  FSETP.NEU.FTZ.AND P4, PT, R2, -INF , PT ;  /* 0xff8000000200780b */ /* 0x000fc60003f9d000 */
[----:B------:R1:W-:Y:S01]  /*47f0*/  MUFU.EX2 R204, R9 ;  /* 0x0000000900cc7308 */ /* 0x0003e20000000800 */
[----:B---3--:R-:W-:-:S07]  /*4800*/  FFMA.FTZ R5, R11, c[0x0][0x2d0], -R6 ;  /* 0x0000b4000b057a23 */ /* 0x008fce0000010806 */
[----:B------:R3:W-:Y:S01]  /*4810*/  MUFU.EX2 R201, R5 ;  /* 0x0000000500c97308 */ /* 0x0007e20000000800 */
[----:B--2---:R-:W-:Y:S01]  /*4820*/  FMNMX.FTZ R8, R8, R10, !PT ;  /* 0x0000000a08087209 */ /* 0x004fe20007810000 */
[----:B-1----:R-:W-:-:S06]  /*4830*/  FFMA.FTZ R9, R14, c[0x0][0x2d0], -R6 ;  /* 0x0000b4000e097a23 */ /* 0x002fcc0000010806 */
[----:B------:R-:W1:Y:S01]  /*4840*/  MUFU.EX2 R190, R9 ;  /* 0x0000000900be7308 */ /* 0x000e620000000800 */
[----:B---3--:R-:W-:-:S07]  /*4850*/  FFMA.FTZ R5, R12, c[0x0][0x2d0], -R6 ;  /* 0x0000b4000c057a23 */ /* 0x008fce0000010806 */
[----:B------:R2:W3:Y:S01]  /*4860*/  MUFU.EX2 R200, R5 ;  /* 0x0000000500c87308 */ /* 0x0004e20000000800 */
[----:B-1----:R-:W-:Y:S01]  /*4870*/  F2FP.BF16.PACK_AB R10, R190, R204 ;  /* 0x000000ccbe0a723e */ /* 0x002fe200000010ff */
[----:B--2---:R-:W-:-:S05]  /*4880*/  FMUL.FTZ R5, R2, c[0x0][0x2d0] ;  /* 0x0000b40002057a20 */ /* 0x004fca0000410000 */
[----:B------:R-:W-:-:S05]  /*4890*/  FSEL R5, R5, RZ, P4 ;  /* 0x000000ff05057208 */ /* 0x000fca0002000000 */
[--C-:B------:R-:W-:Y:S02]  /*48a0*/  FFMA.FTZ R9, R15, c[0x0][0x2d0], -R5.reuse ;  /* 0x0000b4000f097a23 */ /* 0x100fe40000010805 */
[--C-:B------:R-:W-:Y:S02]  /*48b0*/  FFMA.FTZ R0, R16, c[0x0][0x2d0], -R5.reuse ;  /* 0x0000b40010007a23 */ /* 0x100fe40000010805 */
[----:B------:R1:W-:Y:S08]  /*48c0*/  MUFU.EX2 R92, R9 ;  /* 0x00000009005c7308 */ /* 0x0003f00000000800 */
[----:B------:R2:W4:Y:S01]  /*48d0*/  MUFU.EX2 R206, R0 ;  /* 0x0000000000ce7308 */ /* 0x0005220000000800 */
[----:B-1----:R-:W1:Y:S01]  /*48e0*/  SHFL.BFLY PT, R9, R8, 0x1, 0x1f ;  /* 0x0c201f0008097f89 */ /* 0x002e6200000e0000 */
[----:B--2---:R-:W-:-:S03]  /*48f0*/  FFMA.FTZ R0, R17, c[0x0][0x2d0], -R5 ;  /* 0x0000b40011007a23 */ /* 0x004fc60000010805 */
[----:B------:R-:W2:Y:S03]  /*4900*/  LDSM.16.MT88.4 R16, [R227+0x100] ;  /* 0x00010000e310783b */ /* 0x000ea60000004200 */
[----:B------:R4:W-:Y:S01]  /*4910*/  MUFU.EX2 R113, R0 ;  /* 0x0000000000717308 */ /* 0x0009e20000000800 */
[----:B-1----:R-:W-:Y:S02]  /*4920*/  FMNMX.FTZ R72, R8, R9, !PT ;  /* 0x0000000908487209 */ /* 0x002fe40007810000 */
[----:B---3--:R-:W-:Y:S01]  /*4930*/  F2FP.BF16.PACK_AB R8, R200, R201 ;  /* 0x000000c9c808723e */ /* 0x008fe200000010ff */
[----:B----4-:R-:W-:Y:S01]  /*4940*/  FFMA.FTZ R0, R28, c[0x0][0x2d0], -R5 ;  /* 0x0000b4001c007a23 */ /* 0x010fe20000010805 */
[C---:B------:R-:W-:Y:S01]  /*4950*/  FSETP.NEU.FTZ.AND P4, PT, R72.reuse, -INF , PT ;  /* 0xff8000004800780b */ /* 0x040fe20003f9d000 */
[----:B------:R-:W-:Y:S01]  /*4960*/  FMUL.FTZ R3, R72, c[0x0][0x2d0] ;  /* 0x0000b40048037a20 */ /* 0x000fe20000410000 */
[----:B------:R-:W-:Y:S01]  /*4970*/  F2FP.BF16.PACK_AB R9, R206, R92 ;  /* 0x0000005cce09723e */ /* 0x000fe200000010ff */
[----:B------:R1:W3:Y:S02]  /*4980*/  MUFU.EX2 R119, R0 ;  /* 0x0000000000777308 */ /* 0x0002e40000000800 */
[----:B-1----:R-:W-:Y:S01]  /*4990*/  FFMA.FTZ R0, R29, c[0x0][0x2d0], -R7 ;  /* 0x0000b4001d007a23 */ /* 0x002fe20000010807 */
[----:B---3--:R-:W-:-:S05]  /*49a0*/  F2FP.BF16.PACK_AB R11, R119, R113 ;  /* 0x00000071770b723e */ /* 0x008fca00000010ff */
[----:B------:R1:W3:Y:S02]  /*49b0*/  MUFU.EX2 R213, R0 ;  /* 0x0000000000d57308 */ /* 0x0002e40000000800 */
[C---:B------:R-:W-:Y:S08]  /*49c0*/  HMMA.16816.F32.BF16 R76, R8.reuse, R20, RZ ;  /* 0x00000014084c723c */ /* 0x040ff000000418ff */
[----:B--2---:R-:W-:Y:S01]  /*49d0*/  HMMA.16816.F32.BF16 R60, R8, R16, RZ ;  /* 0x00000010083c723c */ /* 0x004fe200000418ff */
[----:B-1----:R-:W-:Y:S01]  /*49e0*/  FFMA.FTZ R0, R30, c[0x0][0x2d0], -R7 ;  /* 0x0000b4001e007a23 */ /* 0x002fe20000010807 */
[----:B---3--:R-:W-:-:S03]  /*49f0*/  F2FP.BF16.PACK_AB R12, R213, R244 ;  /* 0x000000f4d50c723e */ /* 0x008fc600000010ff */
[----:B------:R1:W-:Y:S03]  /*4a00*/  MUFU.EX2 R231, R0 ;  /* 0x0000000000e77308 */ /* 0x0003e60000000800 */
[C---:B------:R-:W-:Y:S08]  /*4a10*/  HMMA.16816.F32.BF16 R52, R8.reuse, R24, RZ ;  /* 0x000000180834723c */ /* 0x040ff000000418ff */
[----:B------:R-:W-:Y:S01]  /*4a20*/  HMMA.16816.F32.BF16 R44, R8, R36, RZ ;  /* 0x00000024082c723c */ /* 0x000fe200000418ff */
[----:B-1----:R-:W-:Y:S01]  /*4a30*/  FSEL R0, R3, RZ, P4 ;  /* 0x000000ff03007208 */ /* 0x002fe20002000000 */
[----:B------:R-:W-:-:S06]  /*4a40*/  FFMA.FTZ R3, R31, c[0x0][0x2d0], -R7 ;  /* 0x0000b4001f037a23 */ /* 0x000fcc0000010807 */
[C---:B------:R-:W-:Y:S01]  /*4a50*/  HMMA.16816.F32.BF16 R64, R8.reuse, R22, RZ ;  /* 0x000000160840723c */ /* 0x040fe200000418ff */
[----:B------:R-:W-:Y:S01]  /*4a60*/  LDSM.16.MT88.4 R28, [R226+0x900] ;  /* 0x00090000e21c783b */ /* 0x000fe20000004200 */
[----:B------:R1:W2:Y:S06]  /*4a70*/  MUFU.EX2 R234, R3 ;  /* 0x0000000300ea7308 */ /* 0x0002ac0000000800 */
[C---:B------:R-:W-:Y:S08]  /*4a80*/  HMMA.16816.F32.BF16 R56, R8.reuse, R18, RZ ;  /* 0x000000120838723c */ /* 0x040ff000000418ff */
[----:B------:R-:W-:Y:S01]  /*4a90*/  HMMA.16816.F32.BF16 R48, R8, R26, RZ ;  /* 0x0000001a0830723c */ /* 0x000fe200000418ff */
[----:B-1----:R-:W-:Y:S01]  /*4aa0*/  FFMA.FTZ R3, R32, c[0x0][0x2d0], -R0 ;  /* 0x0000b40020037a23 */ /* 0x002fe20000010800 */
[----:B--2---:R-:W-:-:S03]  /*4ab0*/  F2FP.BF16.PACK_AB R14, R234, R231 ;  /* 0x000000e7ea0e723e */ /* 0x004fc600000010ff */
[----:B------:R1:W-:Y:S02]  /*4ac0*/  MUFU.EX2 R249, R3 ;  /* 0x0000000300f97308 */ /* 0x0003e40000000800 */
[----:B-1----:R-:W-:-:S06]  /*4ad0*/  FFMA.FTZ R3, R33, c[0x0][0x2d0], -R0 ;  /* 0x0000b40021037a23 */ /* 0x002fcc0000010800 */
[----:B------:R1:W2:Y:S02]  /*4ae0*/  MUFU.EX2 R245, R3 ;  /* 0x0000000300f57308 */ /* 0x0002a40000000800 */
[----:B-1----:R-:W-:Y:S01]  /*4af0*/  FFMA.FTZ R3, R34, c[0x0][0x2d0], -R0 ;  /* 0x0000b40022037a23 */ /* 0x002fe20000010800 */
[----:B--2---:R-:W-:-:S05]  /*4b00*/  F2FP.BF16.PACK_AB R13, R245, R249 ;  /* 0x000000f9f50d723e */ /* 0x004fca00000010ff */
[----:B------:R1:W-:Y:S02]  /*4b10*/  MUFU.EX2 R203, R3 ;  /* 0x0000000300cb7308 */ /* 0x0003e40000000800 */
[----:B-1----:R-:W-:Y:S02]  /*4b20*/  FFMA.FTZ R3, R35, c[0x0][0x2d0], -R0 ;  /* 0x0000b40023037a23 */ /* 0x002fe40000010800 */
[----:B------:R-:W-:Y:S04]  /*4b30*/  LDSM.16.MT88.4 R32, [R227+0x900] ;  /* 0x00090000e320783b */ /* 0x000fe80000004200 */
[----:B------:R1:W2:Y:S02]  /*4b40*/  MUFU.EX2 R188, R3 ;  /* 0x0000000300bc7308 */ /* 0x0002a40000000800 */
[----:B-1----:R-:W-:Y:S01]  /*4b50*/  FFMA.FTZ R3, R40, c[0x0][0x2d0], -R6 ;  /* 0x0000b40028037a23 */ /* 0x002fe20000010806 */
[----:B--2---:R-:W-:-:S05]  /*4b60*/  F2FP.BF16.PACK_AB R15, R188, R203 ;  /* 0x000000cbbc0f723e */ /* 0x004fca00000010ff */
[----:B------:R1:W-:Y:S02]  /*4b70*/  MUFU.EX2 R198, R3 ;  /* 0x0000000300c67308 */ /* 0x0003e40000000800 */
[C---:B------:R-:W-:Y:S08]  /*4b80*/  HMMA.16816.F32.BF16 R88, R12.reuse, R20, RZ ;  /* 0x000000140c58723c */ /* 0x040ff000000418ff */
[----:B------:R-:W-:Y:S01]  /*4b90*/  HMMA.16816.F32.BF16 R104, R12, R22, RZ ;  /* 0x000000160c68723c */ /* 0x000fe200000418ff */
[----:B------:R-:W2:Y:S01]  /*4ba0*/  LDSM.16.MT88.4 R20, [R224+0x900] ;  /* 0x00090000e014783b */ /* 0x000ea20000004200 */
[----:B-1----:R-:W-:-:S04]  /*4bb0*/  FFMA.FTZ R3, R41, c[0x0][0x2d0], -R6 ;  /* 0x0000b40029037a23 */ /* 0x002fc80000010806 */
[----:B------:R1:W-:Y:S02]  /*4bc0*/  MUFU.EX2 R111, R3 ;  /* 0x00000003006f7308 */ /* 0x0003e40000000800 */
[----:B------:R-:W-:Y:S08]  /*4bd0*/  HMMA.16816.F32.BF16 R40, R8, R38, RZ ;  /* 0x000000260828723c */ /* 0x000ff000000418ff */
[----:B------:R-:W-:Y:S01]  /*4be0*/  HMMA.16816.F32.BF16 R84, R12, R16, RZ ;  /* 0x000000100c54723c */ /* 0x000fe200000418ff */
[----:B-1----:R-:W-:-:S07]  /*4bf0*/  FFMA.FTZ R3, R68, c[0x0][0x2d0], -R6 ;  /* 0x0000b40044037a23 */ /* 0x002fce0000010806 */
[C---:B------:R-:W-:Y:S01]  /*4c00*/  HMMA.16816.F32.BF16 R128, R12.reuse, R18, RZ ;  /* 0x000000120c80723c */ /* 0x040fe200000418ff */
[----:B------:R-:W1:Y:S01]  /*4c10*/  LDSM.16.MT88.4 R16, [R225+0x900] ;  /* 0x00090000e110783b */ /* 0x000e620000004200 */
[----:B------:R-:W-:Y:S01]  /*4c20*/  IMAD.MOV.U32 R68, RZ, RZ, R206 ;  /* 0x000000ffff447224 */ /* 0x000fe200078e00ce */
[----:B------:R3:W-:Y:S05]  /*4c30*/  MUFU.EX2 R232, R3 ;  /* 0x0000000300e87308 */ /* 0x0007ea0000000800 */
[C---:B------:R-:W-:Y:S08]  /*4c40*/  HMMA.16816.F32.BF16 R80, R12.reuse, R24, RZ ;  /* 0x000000180c50723c */ /* 0x040ff000000418ff */
[----:B------:R-:W-:Y:S01]  /*4c50*/  HMMA.16816.F32.BF16 R132, R12, R26, RZ ;  /* 0x0000001a0c84723c */ /* 0x000fe200000418ff */
[----:B---3--:R-:W-:-:S04]  /*4c60*/  FFMA.FTZ R3, R69, c[0x0][0x2d0], -R6 ;  /* 0x0000b40045037a23 */ /* 0x008fc80000010806 */
[----:B------:R3:W4:Y:S03]  /*4c70*/  MUFU.EX2 R112, R3 ;  /* 0x0000000300707308 */ /* 0x0007260000000800 */
[C---:B------:R-:W-:Y:S08]  /*4c80*/  HMMA.16816.F32.BF16 R24, R12.reuse, R36, RZ ;  /* 0x000000240c18723c */ /* 0x040ff000000418ff */
[----:B------:R-:W-:Y:S01]  /*4c90*/  HMMA.16816.F32.BF16 R120, R12, R38, RZ ;  /* 0x000000260c78723c */ /* 0x000fe200000418ff */
[----:B------:R-:W1:Y:S01]  /*4ca0*/  LDSM.16.MT88.4 R12, [R224+0x1100] ;  /* 0x00110000e00c783b */ /* 0x000e620000004200 */
[----:B---3--:R-:W-:-:S02]  /*4cb0*/  FFMA.FTZ R3, R70, c[0x0][0x2d0], -R5 ;  /* 0x0000b40046037a23 */ /* 0x008fc40000010805 */
[----:B------:R-:W-:Y:S02]  /*4cc0*/  IMAD.MOV.U32 R70, RZ, RZ, R113 ;  /* 0x000000ffff467224 */ /* 0x000fe400078e0071 */
[----:B------:R3:W-:Y:S02]  /*4cd0*/  MUFU.EX2 R4, R3 ;  /* 0x0000000300047308 */ /* 0x0007e40000000800 */
[----:B---3--:R-:W-:Y:S02]  /*4ce0*/  FFMA.FTZ R3, R74, c[0x0][0x2d0], -R5 ;  /* 0x0000b4004a037a23 */ /* 0x008fe40000010805 */
[----:B------:R-:W-:-:S04]  /*4cf0*/  IMAD.MOV.U32 R74, RZ, RZ, R203 ;  /* 0x000000ffff4a7224 */ /* 0x000fc800078e00cb */
[----:B------:R3:W-:Y:S02]  /*4d00*/  MUFU.EX2 R8, R3 ;  /* 0x0000000300087308 */ /* 0x0007e40000000800 */
[----:B---3--:R-:W-:Y:S01]  /*4d10*/  FFMA.FTZ R3, R75, c[0x0][0x2d0], -R5 ;  /* 0x0000b4004b037a23 */ /* 0x008fe20000010805 */
[----:B----4-:R-:W-:-:S05]  /*4d20*/  MOV R75, R112 ;  /* 0x00000070004b7202 */ /* 0x010fca0000000f00 */
[----:B------:R3:W-:Y:S01]  /*4d30*/  MUFU.EX2 R229, R3 ;  /* 0x0000000300e57308 */ /* 0x0007e20000000800 */
[----:B------:R-:W-:Y:S01]  /*4d40*/  F2FP.BF16.PACK_AB R10, R75, R232 ;  /* 0x000000e84b0a723e */ /* 0x000fe200000010ff */
[----:B---3--:R-:W-:Y:S02]  /*4d50*/  FFMA.FTZ R3, R93, c[0x0][0x2d0], -R5 ;  /* 0x0000b4005d037a23 */ /* 0x008fe40000010805 */
[----:B------:R-:W-:-:S04]  /*4d60*/  IMAD.MOV.U32 R93, RZ, RZ, R111 ;  /* 0x000000ffff5d7224 */ /* 0x000fc800078e006f */
[----:B------:R3:W4:Y:S02]  /*4d70*/  MUFU.EX2 R69, R3 ;  /* 0x0000000300457308 */ /* 0x0007240000000800 */
[----:B---3--:R-:W-:Y:S01]  /*4d80*/  FFMA.FTZ R3, R94, c[0x0][0x2d0], -R7 ;  /* 0x0000b4005e037a23 */ /* 0x008fe20000010807 */
[----:B----4-:R-:W-:Y:S01]  /*4d90*/  F2FP.BF16.PACK_AB R11, R69, R229 ;  /* 0x000000e5450b723e */ /* 0x010fe200000010ff */
[----:B------:R-:W-:Y:S01]  /*4da0*/  IMAD.MOV.U32 R94, RZ, RZ, R8 ;  /* 0x000000ffff5e7224 */ /* 0x000fe200078e0008 */
[----:B------:R-:W-:-:S03]  /*4db0*/  F2FP.BF16.PACK_AB R8, R93, R198 ;  /* 0x000000c65d08723e */ /* 0x000fc600000010ff */
[----:B------:R3:W-:Y:S01]  /*4dc0*/  MUFU.EX2 R252, R3 ;  /* 0x0000000300fc7308 */ /* 0x0007e20000000800 */
[----:B------:R-:W-:-:S07]  /*4dd0*/  F2FP.BF16.PACK_AB R9, R94, R4 ;  /* 0x000000045e09723e */ /* 0x000fce00000010ff */
[----:B--2---:R-:W-:Y:S01]  /*4de0*/  HMMA.16816.F32.BF16 R124, R8, R20, R76 ;  /* 0x00000014087c723c */ /* 0x004fe2000004184c */
[----:B---3--:R-:W-:Y:S01]  /*4df0*/  FFMA.FTZ R3, R95, c[0x0][0x2d0], -R7 ;  /* 0x0000b4005f037a23 */ /* 0x008fe20000010807 */
[----:B------:R-:W-:-:S06]  /*4e00*/  MOV R95, R201 ;  /* 0x000000c9005f7202 */ /* 0x000fcc0000000f00 */
[C---:B------:R-:W-:Y:S01]  /*4e10*/  HMMA.16816.F32.BF16 R112, R8.reuse, R32, R60 ;  /* 0x000000200870723c */ /* 0x040fe2000004183c */
[----:B------:R2:W3:Y:S07]  /*4e20*/  MUFU.EX2 R251, R3 ;  /* 0x0000000300fb7308 */ /* 0x0004ee0000000800 */
[C---:B------:R-:W-:Y:S08]  /*4e30*/  HMMA.16816.F32.BF16 R100, R8.reuse, R28, R44 ;  /* 0x0000001c0864723c */ /* 0x040ff0000004182c */
[----:B-1----:R-:W-:Y:S01]  /*4e40*/  HMMA.16816.F32.BF16 R108, R8, R16, R52 ;  /* 0x00000010086c723c */ /* 0x002fe20000041834 */
[----:B--2---:R-:W-:-:S04]  /*4e50*/  FFMA.FTZ R3, R96, c[0x0][0x2d0], -R7 ;  /* 0x0000b40060037a23 */ /* 0x004fc80000010807 */
[----:B------:R1:W-:Y:S03]  /*4e60*/  MUFU.EX2 R246, R3 ;  /* 0x0000000300f67308 */ /* 0x0003e60000000800 */
[C---:B------:R-:W-:Y:S08]  /*4e70*/  HMMA.16816.F32.BF16 R76, R8.reuse, R34, R56 ;  /* 0x00000022084c723c */ /* 0x040ff00000041838 */
[----:B------:R-:W-:Y:S01]  /*4e80*/  HMMA.16816.F32.BF16 R60, R8, R18, R48 ;  /* 0x00000012083c723c */ /* 0x000fe20000041830 */
[----:B-1----:R-:W-:-:S07]  /*4e90*/  FFMA.FTZ R3, R97, c[0x0][0x2d0], -R7 ;  /* 0x0000b40061037a23 */ /* 0x002fce0000010807 */
[----:B------:R-:W-:Y:S01]  /*4ea0*/  HMMA.16816.F32.BF16 R44, R8, R30, R40 ;  /* 0x0000001e082c723c */ /* 0x000fe20000041828 */
[----:B------:R1:W2:Y:S02]  /*4eb0*/  MUFU.EX2 R250, R3 ;  /* 0x0000000300fa7308 */ /* 0x0002a40000000800 */
[----:B-1----:R-:W-:-:S06]  /*4ec0*/  FFMA.FTZ R3, R98, c[0x0][0x2d0], -R0 ;  /* 0x0000b40062037a23 */ /* 0x002fcc0000010800 */
[----:B------:R1:W-:Y:S02]  /*4ed0*/  MUFU.EX2 R216, R3 ;  /* 0x0000000300d87308 */ /* 0x0003e40000000800 */
[----:B-1----:R-:W-:Y:S02]  /*4ee0*/  FFMA.FTZ R3, R99, c[0x0][0x2d0], -R0 ;  /* 0x0000b40063037a23 */ /* 0x002fe40000010800 */
[----:B------:R-:W-:Y:S04]  /*4ef0*/  HMMA.16816.F32.BF16 R96, R8, R22, R64 ;  /* 0x000000160860723c */ /* 0x000fe80000041840 */
[----:B------:R1:W4:Y:S03]  /*4f00*/  MUFU.EX2 R218, R3 ;  /* 0x0000000300da7308 */ /* 0x0003260000000800 */
[----:B---3--:R-:W-:-:S02]  /*4f10*/  F2FP.BF16.PACK_AB R8, R251, R252 ;  /* 0x000000fcfb08723e */ /* 0x008fc400000010ff */
[----:B--2---:R-:W-:Y:S01]  /*4f20*/  F2FP.BF16.PACK_AB R10, R250, R246 ;  /* 0x000000f6fa0a723e */ /* 0x004fe200000010ff */
[----:B-1----:R-:W-:Y:S01]  /*4f30*/  FFMA.FTZ R3, R116, c[0x0][0x2d0], -R0 ;  /* 0x0000b40074037a23 */ /* 0x002fe20000010800 */
[----:B----4-:R-:W-:Y:S01]  /*4f40*/  F2FP.BF16.PACK_AB R9, R218, R216 ;  /* 0x000000d8da09723e */ /* 0x010fe200000010ff */
[----:B------:R-:W-:Y:S02]  /*4f50*/  IMAD.MOV.U32 R116, RZ, RZ, R200 ;  /* 0x000000ffff747224 */ /* 0x000fe400078e00c8 */
[----:B------:R1:W-:Y:S02]  /*4f60*/  MUFU.EX2 R220, R3 ;  /* 0x0000000300dc7308 */ /* 0x0003e40000000800 */
[----:B-1----:R-:W-:Y:S01]  /*4f70*/  FFMA.FTZ R3, R117, c[0x0][0x2d0], -R0 ;  /* 0x0000b40075037a23 */ /* 0x002fe20000010800 */
[----:B------:R-:W-:-:S05]  /*4f80*/  MOV R117, R205 ;  /* 0x000000cd00757202 */ /* 0x000fca0000000f00 */
[----:B------:R1:W2:Y:S02]  /*4f90*/  MUFU.EX2 R217, R3 ;  /* 0x0000000300d97308 */ /* 0x0002a40000000800 */
[----:B-1----:R-:W-:Y:S01]  /*4fa0*/  FFMA.FTZ R3, R118, c[0x0][0x2d0], -R7 ;  /* 0x0000b40076037a23 */ /* 0x002fe20000010807 */
[----:B--2---:R-:W-:Y:S01]  /*4fb0*/  F2FP.BF16.PACK_AB R11, R217, R220 ;  /* 0x000000dcd90b723e */ /* 0x004fe200000010ff */
[----:B------:R-:W-:-:S04]  /*4fc0*/  IMAD.MOV.U32 R118, RZ, RZ, R204 ;  /* 0x000000ffff767224 */ /* 0x000fc800078e00cc */
[----:B------:R1:W-:Y:S02]  /*4fd0*/  MUFU.EX2 R219, R3 ;  /* 0x0000000300db7308 */ /* 0x0003e40000000800 */
[C---:B------:R-:W-:Y:S08]  /*4fe0*/  HMMA.16816.F32.BF16 R48, R8.reuse, R20, R88 ;  /* 0x000000140830723c */ /* 0x040ff00000041858 */
[----:B------:R-:W-:Y:S01]  /*4ff0*/  HMMA.16816.F32.BF16 R40, R8, R22, R104 ;  /* 0x000000160828723c */ /* 0x000fe20000041868 */
[----:B------:R-:W2:Y:S01]  /*5000*/  LDSM.16.MT88.4 R20, [R227+0x1100] ;  /* 0x00110000e314783b */ /* 0x000ea20000004200 */
[----:B-1----:R-:W-:-:S02]  /*5010*/  FFMA.FTZ R3, R136, c[0x0][0x2d0], -R6 ;  /* 0x0000b40088037a23 */ /* 0x002fc40000010806 */
[----:B------:R-:W-:Y:S02]  /*5020*/  IMAD.MOV.U32 R136, RZ, RZ, R202 ;  /* 0x000000ffff887224 */ /* 0x000fe400078e00ca */
[----:B------:R1:W-:Y:S02]  /*5030*/  MUFU.EX2 R214, R3 ;  /* 0x0000000300d67308 */ /* 0x0003e40000000800 */
[C---:B------:R-:W-:Y:S07]  /*5040*/  HMMA.16816.F32.BF16 R52, R8.reuse, R32, R84 ;  /* 0x000000200834723c */ /* 0x040fee0000041854 */
[----:B------:R-:W-:Y:S01]  /*5050*/  IMAD.MOV.U32 R87, RZ, RZ, R199 ;  /* 0x000000ffff577224 */ /* 0x000fe200078e00c7 */
[----:B------:R-:W-:Y:S01]  /*5060*/  HMMA.16816.F32.BF16 R88, R8, R28, R24 ;  /* 0x0000001c0858723c */ /* 0x000fe20000041818 */
[----:B------:R-:W3:Y:S01]  /*5070*/  LDSM.16.MT88.4 R24, [R225+0x1100] ;  /* 0x00110000e118783b */ /* 0x000ee20000004200 */
[----:B-1----:R-:W-:-:S06]  /*5080*/  FFMA.FTZ R3, R137, c[0x0][0x2d0], -R6 ;  /* 0x0000b40089037a23 */ /* 0x002fcc0000010806 */
[C---:B------:R-:W-:Y:S01]  /*5090*/  HMMA.16816.F32.BF16 R36, R8.reuse, R34, R128 ;  /* 0x000000220824723c */ /* 0x040fe20000041880 */
[----:B------:R-:W-:Y:S01]  /*50a0*/  IMAD.MOV.U32 R137, RZ, RZ, R212 ;  /* 0x000000ffff897224 */ /* 0x000fe200078e00d4 */
[----:B------:R-:W1:Y:S01]  /*50b0*/  LDSM.16.MT88.4 R32, [R226+0x1100] ;  /* 0x00110000e220783b */ /* 0x000e620000004200 */
[----:B------:R4:W2:Y:S01]  /*50c0*/  MUFU.EX2 R215, R3 ;  /* 0x0000000300d77308 */ /* 0x0008a20000000800 */
[----:B------:R-:W-:Y:S02]  /*50d0*/  IMAD.MOV.U32 R29, RZ, RZ, R136 ;  /* 0x000000ffff1d7224 */ /* 0x000fe400078e0088 */
[----:B------:R-:W-:Y:S02]  /*50e0*/  IMAD.MOV.U32 R136, RZ, RZ, R197 ;  /* 0x000000ffff887224 */ /* 0x000fe400078e00c5 */
[----:B------:R-:W-:Y:S01]  /*50f0*/  HMMA.16816.F32.BF16 R80, R8, R16, R80 ;  /* 0x000000100850723c */ /* 0x000fe20000041850 */
[----:B------:R-:W-:-:S06]  /*5100*/  IMAD.MOV.U32 R128, RZ, RZ, R192 ;  /* 0x000000ffff807224 */ /* 0x000fcc00078e00c0 */
[----:B------:R-:W-:Y:S01]  /*5110*/  MOV R17, R94 ;  /* 0x0000005e00117202 */ /* 0x000fe20000000f00 */
[----:B------:R-:W-:Y:S01]  /*5120*/  IMAD.MOV.U32 R16, RZ, RZ, R117 ;  /* 0x000000ffff107224 */ /* 0x000fe200078e0075 */
[C---:B------:R-:W-:Y:S01]  /*5130*/  HMMA.16816.F32.BF16 R56, R8.reuse, R18, R132 ;  /* 0x000000120838723c */ /* 0x040fe20000041884 */
[----:B------:R-:W-:Y:S02]  /*5140*/  IMAD.MOV.U32 R117, RZ, RZ, R194 ;  /* 0x000000ffff757224 */ /* 0x000fe400078e00c2 */
[----:B----4-:R-:W-:Y:S01]  /*5150*/  FFMA.FTZ R3, R138, c[0x0][0x2d0], -R6 ;  /* 0x0000b4008a037a23 */ /* 0x010fe20000010806 */
[----:B------:R-:W-:Y:S01]  /*5160*/  MOV R138, R211 ;  /* 0x000000d3008a7202 */ /* 0x000fe20000000f00 */
[----:B------:R-:W-:Y:S02]  /*5170*/  IMAD.MOV.U32 R130, RZ, RZ, R16 ;  /* 0x000000ffff827224 */ /* 0x000fe400078e0010 */
[----:B------:R4:W-:Y:S01]  /*5180*/  MUFU.EX2 R212, R3 ;  /* 0x0000000300d47308 */ /* 0x0009e20000000800 */
[----:B------:R-:W-:Y:S01]  /*5190*/  HMMA.16816.F32.BF16 R64, R8, R30, R120 ;  /* 0x0000001e0840723c */ /* 0x000fe20000041878 */
[----:B------:R-:W-:-:S02]  /*51a0*/  IMAD.MOV.U32 R129, RZ, RZ, R17 ;  /* 0x000000ffff817224 */ /* 0x000fc400078e0011 */
[----:B------:R-:W-:Y:S01]  /*51b0*/  LDSM.16.MT88.4 R16, [R224+0x1900] ;  /* 0x00190000e010783b */ /* 0x000fe20000004200 */
[----:B------:R-:W-:Y:S02]  /*51c0*/  IMAD.MOV.U32 R134, RZ, RZ, R116 ;  /* 0x000000ffff867224 */ /* 0x000fe400078e0074 */
[----:B------:R-:W-:Y:S01]  /*51d0*/  IMAD.MOV.U32 R133, RZ, RZ, R95 ;  /* 0x000000ffff857224 */ /* 0x000fe200078e005f */
[----:B--2---:R-:W-:Y:S01]  /*51e0*/  F2FP.BF16.PACK_AB R8, R215, R214 ;  /* 0x000000d6d708723e */ /* 0x004fe200000010ff */
[----:B----4-:R-:W-:Y:S02]  /*51f0*/  FFMA.FTZ R3, R139, c[0x0][0x2d0], -R6 ;  /* 0x0000b4008b037a23 */ /* 0x010fe40000010806 */
[----:B------:R-:W-:Y:S02]  /*5200*/  IMAD.MOV.U32 R139, RZ, RZ, R4 ;  /* 0x000000ffff8b7224 */ /* 0x000fe400078e0004 */
[----:B------:R2:W4:Y:S01]  /*5210*/  MUFU.EX2 R211, R3 ;  /* 0x0000000300d37308 */ /* 0x0005220000000800 */
[----:B------:R-:W-:-:S04]  /*5220*/  IMAD.MOV.U32 R4, RZ, RZ, R207 ;  /* 0x000000ffff047224 */ /* 0x000fc800078e00cf */
[----:B------:R-:W-:Y:S01]  /*5230*/  IMAD.MOV.U32 R94, RZ, RZ, R4 ;  /* 0x000000ffff5e7224 */ /* 0x000fe200078e0004 */
[----:B------:R-:W-:-:S03]  /*5240*/  MOV R4, R195 ;  /* 0x000000c300047202 */ /* 0x000fc60000000f00 */
[----:B------:R-:W-:Y:S02]  /*5250*/  IMAD.MOV.U32 R135, RZ, RZ, R94 ;  /* 0x000000ffff877224 */ /* 0x000fe400078e005e */
[----:B--2---:R-:W-:Y:S01]  /*5260*/  FFMA.FTZ R3, R140, c[0x0][0x2d0], -R5 ;  /* 0x0000b4008c037a23 */ /* 0x004fe20000010805 */
[----:B----4-:R-:W-:Y:S01]  /*5270*/  F2FP.BF16.PACK_AB R10, R211, R212 ;  /* 0x000000d4d30a723e */ /* 0x010fe200000010ff */
[----:B------:R-:W-:Y:S02]  /*5280*/  IMAD.MOV.U32 R140, RZ, RZ, R118 ;  /* 0x000000ffff8c7224 */ /* 0x000fe400078e0076 */
[----:B------:R2:W-:Y:S01]  /*5290*/  MUFU.EX2 R207, R3 ;  /* 0x0000000300cf7308 */ /* 0x0005e20000000800 */
[----:B------:R-:W-:Y:S02]  /*52a0*/  IMAD.MOV.U32 R118, RZ, RZ, R196 ;  /* 0x000000ffff767224 */ /* 0x000fe400078e00c4 */
[----:B------:R-:W-:Y:S02]  /*52b0*/  MOV R131, R140 ;  /* 0x0000008c00837202 */ /* 0x000fe40000000f00 */
[----:B------:R-:W-:-:S05]  /*52c0*/  MOV R140, R188 ;  /* 0x000000bc008c7202 */ /* 0x000fca0000000f00 */
[----:B------:R-:W-:Y:S02]  /*52d0*/  IMAD.MOV.U32 R132, RZ, RZ, R140 ;  /* 0x000000ffff847224 */ /* 0x000fe400078e008c */
[----:B--2---:R-:W-:Y:S02]  /*52e0*/  FFMA.FTZ R3, R141, c[0x0][0x2d0], -R5 ;  /* 0x0000b4008d037a23 */ /* 0x004fe40000010805 */
[----:B------:R-:W-:Y:S02]  /*52f0*/  IMAD.MOV.U32 R141, RZ, RZ, R191 ;  /* 0x000000ffff8d7224 */ /* 0x000fe400078e00bf */
[----:B------:R2:W4:Y:S02]  /*5300*/  MUFU.EX2 R206, R3 ;  /* 0x0000000300ce7308 */ /* 0x0005240000000800 */
[----:B--2---:R-:W-:Y:S01]  /*5310*/  FFMA.FTZ R3, R142, c[0x0][0x2d0], -R5 ;  /* 0x0000b4008e037a23 */ /* 0x004fe20000010805 */
[----:B----4-:R-:W-:Y:S02]  /*5320*/  F2FP.BF16.PACK_AB R9, R206, R207 ;  /* 0x000000cfce09723e */ /* 0x010fe400000010ff */
[----:B------:R-:W-:-:S03]  /*5330*/  MOV R142, R118 ;  /* 0x00000076008e7202 */ /* 0x000fc60000000f00 */
[----:B------:R2:W-:Y:S01]  /*5340*/  MUFU.EX2 R205, R3 ;  /* 0x0000000300cd7308 */ /* 0x0005e20000000800 */
[----:B------:R-:W-:Y:S02]  /*5350*/  IMAD.MOV.U32 R118, RZ, RZ, R117 ;  /* 0x000000ffff767224 */ /* 0x000fe400078e0075 */
[----:B------:R-:W-:Y:S02]  /*5360*/  IMAD.MOV.U32 R117, RZ, RZ, R189 ;  /* 0x000000ffff757224 */ /* 0x000fe400078e00bd */
[----:B--2---:R-:W-:Y:S02]  /*5370*/  FFMA.FTZ R3, R143, c[0x0][0x2d0], -R5 ;  /* 0x0000b4008f037a23 */ /* 0x004fe40000010805 */
[----:B------:R-:W-:Y:S02]  /*5380*/  IMAD.MOV.U32 R143, RZ, RZ, R136 ;  /* 0x000000ffff8f7224 */ /* 0x000fe400078e0088 */
[----:B------:R2:W4:Y:S01]  /*5390*/  MUFU.EX2 R204, R3 ;  /* 0x0000000300cc7308 */ /* 0x0005220000000800 */
[----:B------:R-:W-:-:S02]  /*53a0*/  IMAD.MOV.U32 R136, RZ, RZ, R190 ;  /* 0x000000ffff887224 */ /* 0x000fc400078e00be */
[----:B--2---:R-:W-:Y:S01]  /*53b0*/  FFMA.FTZ R3, R144, c[0x0][0x2d0], -R7 ;  /* 0x0000b40090037a23 */ /* 0x004fe20000010807 */
[----:B----4-:R-:W-:-:S04]  /*53c0*/  F2FP.BF16.PACK_AB R11, R204, R205 ;  /* 0x000000cdcc0b723e */ /* 0x010fc800000010ff */
[----:B------:R2:W4:Y:S03]  /*53d0*/  MUFU.EX2 R203, R3 ;  /* 0x0000000300cb7308 */ /* 0x0005260000000800 */
[C---:B------:R-:W-:Y:S07]  /*53e0*/  HMMA.16816.F32.BF16 R120, R8.reuse, R12, R124 ;  /* 0x0000000c0878723c */ /* 0x040fee000004187c */
[----:B------:R-:W-:Y:S01]  /*53f0*/  IMAD.MOV.U32 R127, RZ, RZ, R142 ;  /* 0x000000ffff7f7224 */ /* 0x000fe200078e008e */
[----:B------:R-:W-:Y:S01]  /*5400*/  HMMA.16816.F32.BF16 R112, R8, R20, R112 ;  /* 0x000000140870723c */ /* 0x000fe20000041870 */
[----:B------:R-:W-:Y:S01]  /*5410*/  IMAD.MOV.U32 R142, RZ, RZ, R187 ;  /* 0x000000ffff8e7224 */ /* 0x000fe200078e00bb */
[----:B------:R-:W-:Y:S01]  /*5420*/  MOV R126, R118 ;  /* 0x00000076007e7202 */ /* 0x000fe20000000f00 */
[----:B------:R-:W-:Y:S01]  /*5430*/  IMAD.MOV.U32 R124, RZ, RZ, R74 ;  /* 0x000000ffff7c7224 */ /* 0x000fe200078e004a */
[----:B------:R-:W-:Y:S01]  /*5440*/  MOV R125, R131 ;  /* 0x00000083007d7202 */ /* 0x000fe20000000f00 */
[----:B--2---:R-:W-:-:S02]  /*5450*/  FFMA.FTZ R3, R145, c[0x0][0x2d0], -R7 ;  /* 0x0000b40091037a23 */ /* 0x004fc40000010807 */
[----:B------:R-:W-:Y:S01]  /*5460*/  IMAD.MOV.U32 R74, RZ, RZ, R184 ;  /* 0x000000ffff4a7224 */ /* 0x000fe200078e00b8 */
[C---:B---3--:R-:W-:Y:S01]  /*5470*/  HMMA.16816.F32.BF16 R108, R8.reuse, R24, R108 ;  /* 0x00000018086c723c */ /* 0x048fe2000004186c */
[----:B------:R2:W-:Y:S07]  /*5480*/  MUFU.EX2 R202, R3 ;  /* 0x0000000300ca7308 */ /* 0x0005ee0000000800 */
[C---:B-1----:R-:W-:Y:S08]  /*5490*/  HMMA.16816.F32.BF16 R104, R8.reuse, R32, R100 ;  /* 0x000000200868723c */ /* 0x042ff00000041864 */
[----:B------:R-:W-:Y:S01]  /*54a0*/  HMMA.16816.F32.BF16 R96, R8, R14, R96 ;  /* 0x0000000e0860723c */ /* 0x000fe20000041860 */
[----:B--2---:R-:W-:-:S04]  /*54b0*/  FFMA.FTZ R3, R146, c[0x0][0x2d0], -R7 ;  /* 0x0000b40092037a23 */ /* 0x004fc80000010807 */
[----:B------:R1:W-:Y:S02]  /*54c0*/  MUFU.EX2 R201, R3 ;  /* 0x0000000300c97308 */ /* 0x0003e40000000800 */
[----:B-1----:R-:W-:-:S06]  /*54d0*/  FFMA.FTZ R3, R147, c[0x0][0x2d0], -R7 ;  /* 0x0000b40093037a23 */ /* 0x002fcc0000010807 */
[----:B------:R1:W-:Y:S02]  /*54e0*/  MUFU.EX2 R200, R3 ;  /* 0x0000000300c87308 */ /* 0x0003e40000000800 */
[----:B-1----:R-:W-:Y:S02]  /*54f0*/  FFMA.FTZ R3, R148, c[0x0][0x2d0], -R0 ;  /* 0x0000b40094037a23 */ /* 0x002fe40000010800 */
[----:B------:R-:W-:-:S04]  /*5500*/  IMAD.MOV.U32 R148, RZ, RZ, R136 ;  /* 0x000000ffff947224 */ /* 0x000fc800078e0088 */
[----:B------:R1:W-:Y:S01]  /*5510*/  MUFU.EX2 R199, R3 ;  /* 0x0000000300c77308 */ /* 0x0003e20000000800 */
[----:B------:R-:W-:Y:S02]  /*5520*/  IMAD.MOV.U32 R136, RZ, RZ, R75 ;  /* 0x000000ffff887224 */ /* 0x000fe400078e004b */
[----:B-1----:R-:W-:Y:S02]  /*5530*/  FFMA.FTZ R3, R149, c[0x0][0x2d0], -R0 ;  /* 0x0000b40095037a23 */ /* 0x002fe40000010800 */
[----:B------:R-:W-:-:S03]  /*5540*/  IMAD.MOV.U32 R149, RZ, RZ, R198 ;  /* 0x000000ffff957224 */ /* 0x000fc600078e00c6 */
[----:B------:R1:W2:Y:S02]  /*5550*/  MUFU.EX2 R198, R3 ;  /* 0x0000000300c67308 */ /* 0x0002a40000000800 */
[--C-:B-1----:R-:W-:Y:S01]  /*5560*/  FFMA.FTZ R3, R150, c[0x0][0x2d0], -R0.reuse ;  /* 0x0000b40096037a23 */ /* 0x102fe20000010800 */
[----:B------:R-:W-:Y:S02]  /*5570*/  MOV R150, R87 ;  /* 0x0000005700967202 */ /* 0x000fe40000000f00 */
[C---:B------:R-:W-:Y:S03]  /*5580*/  HMMA.16816.F32.BF16 R84, R8.reuse, R22, R76 ;  /* 0x000000160854723c */ /* 0x040fe6000004184c */
[----:B------:R1:W-:Y:S05]  /*5590*/  MUFU.EX2 R197, R3 ;  /* 0x0000000300c57308 */ /* 0x0003ea0000000800 */
[C---:B------:R-:W-:Y:S08]  /*55a0*/  HMMA.16816.F32.BF16 R76, R8.reuse, R26, R60 ;  /* 0x0000001a084c723c */ /* 0x040ff0000004183c */
[----:B------:R-:W-:Y:S01]  /*55b0*/  HMMA.16816.F32.BF16 R60, R8, R34, R44 ;  /* 0x00000022083c723c */ /* 0x000fe2000004182c */
[----:B-1----:R-:W-:-:S02]  /*55c0*/  FFMA.FTZ R3, R151, c[0x0][0x2d0], -R0 ;  /* 0x0000b40097037a23 */ /* 0x002fc40000010800 */
[----:B------:R-:W-:Y:S02]  /*55d0*/  IMAD.MOV.U32 R151, RZ, RZ, R193 ;  /* 0x000000ffff977224 */ /* 0x000fe400078e00c1 */
[----:B------:R1:W3:Y:S02]  /*55e0*/  MUFU.EX2 R195, R3 ;  /* 0x0000000300c37308 */ /* 0x0002e40000000800 */
[----:B----4-:R-:W-:Y:S02]  /*55f0*/  F2FP.BF16.PACK_AB R8, R203, R219 ;  /* 0x000000dbcb08723e */ /* 0x010fe400000010ff */
[----:B--2---:R-:W-:Y:S02]  /*5600*/  F2FP.BF16.PACK_AB R9, R198, R199 ;  /* 0x000000c7c609723e */ /* 0x004fe400000010ff */
[----:B------:R-:W-:Y:S01]  /*5610*/  F2FP.BF16.PACK_AB R10, R201, R202 ;  /* 0x000000cac90a723e */ /* 0x000fe200000010ff */
[----:B-1----:R-:W-:Y:S01]  /*5620*/  FFMA.FTZ R3, R152, c[0x0][0x2d0], -R7 ;  /* 0x0000b40098037a23 */ /* 0x002fe20000010807 */
[----:B---3--:R-:W-:-:S02]  /*5630*/  F2FP.BF16.PACK_AB R11, R195, R197 ;  /* 0x000000c5c30b723e */ /* 0x008fc400000010ff */
[----:B------:R-:W-:Y:S01]  /*5640*/  MOV R152, R117 ;  /* 0x0000007500987202 */ /* 0x000fe20000000f00 */
[----:B------:R1:W-:Y:S04]  /*5650*/  MUFU.EX2 R196, R3 ;  /* 0x0000000300c47308 */ /* 0x0003e80000000800 */
[C---:B------:R-:W-:Y:S08]  /*5660*/  HMMA.16816.F32.BF16 R48, R8.reuse, R12, R48 ;  /* 0x0000000c0830723c */ /* 0x040ff00000041830 */
[----:B------:R-:W-:Y:S01]  /*5670*/  HMMA.16816.F32.BF16 R44, R8, R14, R40 ;  /* 0x0000000e082c723c */ /* 0x000fe20000041828 */
[----:B------:R-:W-:Y:S01]  /*5680*/  LDSM.16.MT88.4 R12, [R227+0x1900] ;  /* 0x00190000e30c783b */ /* 0x000fe20000004200 */
[----:B-1----:R-:W-:Y:S01]  /*5690*/  FFMA.FTZ R3, R153, c[0x0][0x2d0], -R7 ;  /* 0x0000b40099037a23 */ /* 0x002fe20000010807 */
[----:B------:R-:W-:-:S03]  /*56a0*/  MOV R153, R129 ;  /* 0x0000008100997202 */ /* 0x000fc60000000f00 */
[----:B------:R1:W-:Y:S02]  /*56b0*/  MUFU.EX2 R194, R3 ;  /* 0x0000000300c27308 */ /* 0x0003e40000000800 */
[C---:B------:R-:W-:Y:S08]  /*56c0*/  HMMA.16816.F32.BF16 R40, R8.reuse, R20, R52 ;  /* 0x000000140828723c */ /* 0x040ff00000041834 */
[----:B------:R-:W-:Y:S01]  /*56d0*/  HMMA.16816.F32.BF16 R36, R8, R22, R36 ;  /* 0x000000160824723c */ /* 0x000fe20000041824 */
[----:B------:R-:W2:Y:S01]  /*56e0*/  LDSM.16.MT88.4 R20, [R225+0x1900] ;  /* 0x00190000e114783b */ /* 0x000ea20000004200 */
[----:B-1----:R-:W-:-:S06]  /*56f0*/  FFMA.FTZ R3, R154, c[0x0][0x2d0], -R6 ;  /* 0x0000b4009a037a23 */ /* 0x002fcc0000010806 */
[----:B------:R-:W-:Y:S01]  /*5700*/  HMMA.16816.F32.BF16 R56, R8, R26, R56 ;  /* 0x0000001a0838723c */ /* 0x000fe20000041838 */
[----:B------:R-:W-:Y:S01]  /*5710*/  IMAD.MOV.U32 R154, RZ, RZ, R93 ;  /* 0x000000ffff9a7224 */ /* 0x000fe200078e005d */
[----:B------:R1:W-:Y:S01]  /*5720*/  MUFU.EX2 R193, R3 ;  /* 0x0000000300c17308 */ /* 0x0003e20000000800 */
[----:B------:R-:W-:-:S05]  /*5730*/  IMAD.MOV.U32 R93, RZ, RZ, R185 ;  /* 0x000000ffff5d7224 */ /* 0x000fca00078e00b9 */
[C---:B------:R-:W-:Y:S01]  /*5740*/  HMMA.16816.F32.BF16 R100, R8.reuse, R32, R88 ;  /* 0x000000200864723c */ /* 0x040fe20000041858 */
[--C-:B-1----:R-:W-:Y:S02]  /*5750*/  FFMA.FTZ R3, R155, c[0x0][0x2d0], -R6.reuse ;  /* 0x0000b4009b037a23 */ /* 0x102fe40000010806 */
[----:B------:R-:W-:Y:S02]  /*5760*/  IMAD.MOV.U32 R155, RZ, RZ, R29 ;  /* 0x000000ffff9b7224 */ /* 0x000fe400078e001d */
[----:B------:R1:W3:Y:S03]  /*5770*/  MUFU.EX2 R192, R3 ;  /* 0x0000000300c07308 */ /* 0x0002e60000000800 */
[C---:B------:R-:W-:Y:S01]  /*5780*/  HMMA.16816.F32.BF16 R28, R8.reuse, R24, R80 ;  /* 0x00000018081c723c */ /* 0x040fe20000041850 */
[----:B------:R-:W4:Y:S07]  /*5790*/  LDSM.16.MT88.4 R24, [R226+0x1900] ;  /* 0x00190000e218783b */ /* 0x000f2e0000004200 */
[----:B------:R-:W-:Y:S01]  /*57a0*/  HMMA.16816.F32.BF16 R80, R8, R34, R64 ;  /* 0x000000220850723c */ /* 0x000fe20000041840 */
[----:B-1----:R-:W-:-:S06]  /*57b0*/  FFMA.FTZ R3, R156, c[0x0][0x2d0], -R6 ;  /* 0x0000b4009c037a23 */ /* 0x002fcc0000010806 */
[----:B---3--:R-:W-:Y:S01]  /*57c0*/  F2FP.BF16.PACK_AB R8, R192, R193 ;  /* 0x000000c1c008723e */ /* 0x008fe200000010ff */
[----:B------:R1:W-:Y:S02]  /*57d0*/  MUFU.EX2 R191, R3 ;  /* 0x0000000300bf7308 */ /* 0x0003e40000000800 */
[----:B-1----:R-:W-:-:S06]  /*57e0*/  FFMA.FTZ R3, R157, c[0x0][0x2d0], -R6 ;  /* 0x0000b4009d037a23 */ /* 0x002fcc0000010806 */
[----:B------:R1:W3:Y:S02]  /*57f0*/  MUFU.EX2 R190, R3 ;  /* 0x0000000300be7308 */ /* 0x0002e40000000800 */
[----:B-1----:R-:W-:Y:S01]  /*5800*/  FFMA.FTZ R3, R158, c[0x0][0x2d0], -R5 ;  /* 0x0000b4009e037a23 */ /* 0x002fe20000010805 */
[----:B---3--:R-:W-:-:S05]  /*5810*/  F2FP.BF16.PACK_AB R10, R190, R191 ;  /* 0x000000bfbe0a723e */ /* 0x008fca00000010ff */
[----:B------:R1:W-:Y:S02]  /*5820*/  MUFU.EX2 R189, R3 ;  /* 0x0000000300bd7308 */ /* 0x0003e40000000800 */
[----:B-1----:R-:W-:-:S06]  /*5830*/  FFMA.FTZ R3, R159, c[0x0][0x2d0], -R5 ;  /* 0x0000b4009f037a23 */ /* 0x002fcc0000010805 */
[----:B------:R1:W3:Y:S02]  /*5840*/  MUFU.EX2 R188, R3 ;  /* 0x0000000300bc7308 */ /* 0x0002e40000000800 */
[----:B-1----:R-:W-:Y:S01]  /*5850*/  FFMA.FTZ R3, R160, c[0x0][0x2d0], -R5 ;  /* 0x0000b400a0037a23 */ /* 0x002fe20000010805 */
[----:B---3--:R-:W-:Y:S01]  /*5860*/  F2FP.BF16.PACK_AB R9, R188, R189 ;  /* 0x000000bdbc09723e */ /* 0x008fe200000010ff */
[----:B------:R-:W-:-:S04]  /*5870*/  IMAD.MOV.U32 R160, RZ, RZ, R186 ;  /* 0x000000ffffa07224 */ /* 0x000fc800078e00ba */
[----:B------:R1:W-:Y:S02]  /*5880*/  MUFU.EX2 R186, R3 ;  /* 0x0000000300ba7308 */ /* 0x0003e40000000800 */
[----:B-1----:R-:W-:Y:S01]  /*5890*/  FFMA.FTZ R3, R161, c[0x0][0x2d0], -R5 ;  /* 0x0000b400a1037a23 */ /* 0x002fe20000010805 */
[----:B------:R-:W-:-:S05]  /*58a0*/  MOV R161, R143 ;  /* 0x0000008f00a17202 */ /* 0x000fca0000000f00 */
[----:B------:R1:W3:Y:S02]  /*58b0*/  MUFU.EX2 R187, R3 ;  /* 0x0000000300bb7308 */ /* 0x0002e40000000800 */
[----:B-1----:R-:W-:Y:S01]  /*58c0*/  FFMA.FTZ R3, R162, c[0x0][0x2d0], -R7 ;  /* 0x0000b400a2037a23 */ /* 0x002fe20000010807 */
[----:B---3--:R-:W-:Y:S01]  /*58d0*/  F2FP.BF16.PACK_AB R11, R187, R186 ;  /* 0x000000babb0b723e */ /* 0x008fe200000010ff */
[----:B------:R-:W-:-:S04]  /*58e0*/  IMAD.MOV.U32 R162, RZ, RZ, R128 ;  /* 0x000000ffffa27224 */ /* 0x000fc800078e0080 */
[----:B------:R1:W3:Y:S02]  /*58f0*/  MUFU.EX2 R185, R3 ;  /* 0x0000000300b97308 */ /* 0x0002e40000000800 */
[C---:B--2---:R-:W-:Y:S08]  /*5900*/  HMMA.16816.F32.BF16 R156, R8.reuse, R20, R108 ;  /* 0x00000014089c723c */ /* 0x044ff0000004186c */
[----:B------:R-:W-:Y:S01]  /*5910*/  HMMA.16816.F32.BF16 R144, R8, R14, R84 ;  /* 0x0000000e0890723c */ /* 0x000fe20000041854 */
[----:B-1----:R-:W-:-:S02]  /*5920*/  FFMA.FTZ R3, R163, c[0x0][0x2d0], -R7 ;  /* 0x0000b400a3037a23 */ /* 0x002fc40000010807 */
[----:B------:R-:W-:Y:S02]  /*5930*/  IMAD.MOV.U32 R163, RZ, RZ, R130 ;  /* 0x000000ffffa37224 */ /* 0x000fe400078e0082 */
[----:B------:R1:W-:Y:S03]  /*5940*/  MUFU.EX2 R184, R3 ;  /* 0x0000000300b87308 */ /* 0x0003e60000000800 */
[C---:B----4-:R-:W-:Y:S08]  /*5950*/  HMMA.16816.F32.BF16 R84, R8.reuse, R24, R104 ;  /* 0x000000180854723c */ /* 0x050ff00000041868 */
[----:B------:R-:W-:Y:S01]  /*5960*/  HMMA.16816.F32.BF16 R88, R8, R22, R76 ;  /* 0x000000160858723c */ /* 0x000fe2000004184c */
[----:B-1----:R-:W-:-:S07]  /*5970*/  FFMA.FTZ R3, R164, c[0x0][0x2d0], -R7 ;  /* 0x0000b400a4037a23 */ /* 0x002fce0000010807 */
[C---:B------:R-:W-:Y:S01]  /*5980*/  HMMA.16816.F32.BF16 R120, R8.reuse, R16, R120 ;  /* 0x000000100878723c */ /* 0x040fe20000041878 */
[----:B------:R-:W-:Y:S01]  /*5990*/  IMAD.MOV.U32 R164, RZ, RZ, R142 ;  /* 0x000000ffffa47224 */ /* 0x000fe200078e008e */
[----:B------:R1:W-:Y:S06]  /*59a0*/  MUFU.EX2 R118, R3 ;  /* 0x0000000300767308 */ /* 0x0003ec0000000800 */
[C---:B------:R-:W-:Y:S08]  /*59b0*/  HMMA.16816.F32.BF16 R96, R8.reuse, R18, R96 ;  /* 0x000000120860723c */ /* 0x040ff00000041860 */
[----:B------:R-:W-:Y:S01]  /*59c0*/  HMMA.16816.F32.BF16 R76, R8, R26, R60 ;  /* 0x0000001a084c723c */ /* 0x000fe2000004183c */
[----:B-1----:R-:W-:-:S02]  /*59d0*/  FFMA.FTZ R3, R165, c[0x0][0x2d0], -R7 ;  /* 0x0000b400a5037a23 */ /* 0x002fc40000010807 */
[----:B------:R-:W-:Y:S02]  /*59e0*/  IMAD.MOV.U32 R165, RZ, RZ, R141 ;  /* 0x000000ffffa57224 */ /* 0x000fe400078e008d */
[----:B------:R1:W-:Y:S03]  /*59f0*/  MUFU.EX2 R117, R3 ;  /* 0x0000000300757308 */ /* 0x0003e60000000800 */
[----:B------:R-:W-:Y:S07]  /*5a00*/  HMMA.16816.F32.BF16 R140, R8, R12, R112 ;  /* 0x0000000c088c723c */ /* 0x000fee0000041870 */
[----:B------:R-:W-:-:S02]  /*5a10*/  F2FP.BF16.PACK_AB R8, R196, R200 ;  /* 0x000000c8c408723e */ /* 0x000fc400000010ff */
[----:B---3--:R-:W-:Y:S01]  /*5a20*/  F2FP.BF16.PACK_AB R10, R185, R194 ;  /* 0x000000c2b90a723e */ /* 0x008fe200000010ff */
[----:B-1----:R-:W-:Y:S01]  /*5a30*/  FFMA.FTZ R3, R166, c[0x0][0x2d0], -R0 ;  /* 0x0000b400a6037a23 */ /* 0x002fe20000010800 */
[----:B------:R-:W-:-:S03]  /*5a40*/  MOV R166, R93 ;  /* 0x0000005d00a67202 */ /* 0x000fc60000000f00 */
[----:B------:R1:W-:Y:S02]  /*5a50*/  MUFU.EX2 R115, R3 ;  /* 0x0000000300737308 */ /* 0x0003e40000000800 */
[----:B-1----:R-:W-:Y:S02]  /*5a60*/  FFMA.FTZ R3, R167, c[0x0][0x2d0], -R0 ;  /* 0x0000b400a7037a23 */ /* 0x002fe40000010800 */
[----:B------:R-:W-:-:S04]  /*5a70*/  IMAD.MOV.U32 R167, RZ, RZ, R74 ;  /* 0x000000ffffa77224 */ /* 0x000fc800078e004a */
[----:B------:R1:W2:Y:S02]  /*5a80*/  MUFU.EX2 R114, R3 ;  /* 0x0000000300727308 */ /* 0x0002a40000000800 */
[----:B-1----:R-:W-:Y:S01]  /*5a90*/  FFMA.FTZ R3, R169, c[0x0][0x2d0], -R0 ;  /* 0x0000b400a9037a23 */ /* 0x002fe20000010800 */
[----:B--2---:R-:W-:Y:S01]  /*5aa0*/  F2FP.BF16.PACK_AB R9, R114, R115 ;  /* 0x000000737209723e */ /* 0x004fe200000010ff */
[----:B------:R-:W-:-:S04]  /*5ab0*/  IMAD.MOV.U32 R169, RZ, RZ, R166 ;  /* 0x000000ffffa97224 */ /* 0x000fc800078e00a6 */
[----:B------:R1:W-:Y:S01]  /*5ac0*/  MUFU.EX2 R113, R3 ;  /* 0x0000000300717308 */ /* 0x0003e20000000800 */
[----:B------:R-:W-:Y:S02]  /*5ad0*/  IMAD.MOV.U32 R166, RZ, RZ, R164 ;  /* 0x000000ffffa67224 */ /* 0x000fe400078e00a4 */
[----:B------:R-:W-:Y:S02]  /*5ae0*/  IMAD.MOV.U32 R164, RZ, RZ, R162 ;  /* 0x000000ffffa47224 */ /* 0x000fe400078e00a2 */
[----:B------:R-:W-:Y:S02]  /*5af0*/  IMAD.MOV.U32 R162, RZ, RZ, R150 ;  /* 0x000000ffffa27224 */ /* 0x000fe400078e0096 */
[----:B------:R-:W-:Y:S02]  /*5b00*/  IMAD.MOV.U32 R150, RZ, RZ, R139 ;  /* 0x000000ffff967224 */ /* 0x000fe400078e008b */
[----:B------:R-:W-:Y:S02]  /*5b10*/  IMAD.MOV.U32 R139, RZ, RZ, R137 ;  /* 0x000000ffff8b7224 */ /* 0x000fe400078e0089 */
[----:B------:R-:W-:-:S02]  /*5b20*/  IMAD.MOV.U32 R137, RZ, RZ, R234 ;  /* 0x000000ffff897224 */ /* 0x000fc400078e00ea */
[----:B------:R-:W-:Y:S01]  /*5b30*/  FFMA.FTZ R4, R4, c[0x0][0x2d0], -R7 ;  /* 0x0000b40004047a23 */ /* 0x000fe20000010807 */
[----:B------:R2:W5:Y:S01]  /*5b40*/  LDL.LU R234, [R1+0x58] ;  /* 0x0000580001ea7983 */ /* 0x0005620000300800 */
[----:B-1----:R-:W-:-:S04]  /*5b50*/  FFMA.FTZ R3, R170, c[0x0][0x2d0], -R0 ;  /* 0x0000b400aa037a23 */ /* 0x002fc80000010800 */
[----:B------:R1:W3:Y:S02]  /*5b60*/  MUFU.EX2 R112, R3 ;  /* 0x0000000300707308 */ /* 0x0002e40000000800 */
[----:B-1----:R-:W-:Y:S01]  /*5b70*/  FFMA.FTZ R3, R168, c[0x0][0x2d0], -R7 ;  /* 0x0000b400a8037a23 */ /* 0x002fe20000010807 */
[----:B---3--:R-:W-:-:S05]  /*5b80*/  F2FP.BF16.PACK_AB R11, R112, R113 ;  /* 0x00000071700b723e */ /* 0x008fca00000010ff */
[----:B------:R1:W-:Y:S02]  /*5b90*/  MUFU.EX2 R116, R3 ;  /* 0x0000000300747308 */ /* 0x0003e40000000800 */
[C---:B------:R-:W-:Y:S08]  /*5ba0*/  HMMA.16816.F32.BF16 R60, R8.reuse, R18, R44 ;  /* 0x00000012083c723c */ /* 0x040ff0000004182c */
[----:B------:R-:W-:Y:S01]  /*5bb0*/  HMMA.16816.F32.BF16 R44, R8, R24, R100 ;  /* 0x00000018082c723c */ /* 0x000fe20000041864 */
[----:B-1----:R-:W-:-:S04]  /*5bc0*/  FFMA.FTZ R3, R171, c[0x0][0x2d0], -R6 ;  /* 0x0000b400ab037a23 */ /* 0x002fc80000010806 */
[----:B------:R1:W-:Y:S03]  /*5bd0*/  MUFU.EX2 R110, R3 ;  /* 0x00000003006e7308 */ /* 0x0003e60000000800 */
[C---:B------:R-:W-:Y:S08]  /*5be0*/  HMMA.16816.F32.BF16 R52, R8.reuse, R12, R40 ;  /* 0x0000000c0834723c */ /* 0x040ff00000041828 */
[----:B------:R-:W-:Y:S01]  /*5bf0*/  HMMA.16816.F32.BF16 R40, R8, R26, R80 ;  /* 0x0000001a0828723c */ /* 0x000fe20000041850 */
[----:B------:R-:W-:Y:S01]  /*5c00*/  LDSM.16.MT88.4 R24, [R224+0x2900] ;  /* 0x00290000e018783b */ /* 0x000fe20000004200 */
[----:B-1----:R-:W-:-:S06]  /*5c10*/  FFMA.FTZ R3, R172, c[0x0][0x2d0], -R6 ;  /* 0x0000b400ac037a23 */ /* 0x002fcc0000010806 */
[C---:B------:R-:W-:Y:S01]  /*5c20*/  HMMA.16816.F32.BF16 R64, R8.reuse, R16, R48 ;  /* 0x000000100840723c */ /* 0x040fe20000041830 */
[----:B------:R-:W1:Y:S01]  /*5c30*/  LDSM.16.MT88.4 R16, [R224+0x2100] ;  /* 0x00210000e010783b */ /* 0x000e620000004200 */
[----:B------:R3:W4:Y:S06]  /*5c40*/  MUFU.EX2 R111, R3 ;  /* 0x00000003006f7308 */ /* 0x00072c0000000800 */
[C---:B------:R-:W-:Y:S01]  /*5c50*/  HMMA.16816.F32.BF16 R48, R8.reuse, R14, R36 ;  /* 0x0000000e0830723c */ /* 0x040fe20000041824 */
[----:B------:R-:W1:Y:S07]  /*5c60*/  LDSM.16.MT88.4 R12, [R227+0x2100] ;  /* 0x00210000e30c783b */ /* 0x000e6e0000004200 */
[----:B------:R-:W-:Y:S01]  /*5c70*/  HMMA.16816.F32.BF16 R32, R8, R20, R28 ;  /* 0x000000140820723c */ /* 0x000fe2000004181c */
[----:B------:R-:W-:Y:S01]  /*5c80*/  LDSM.16.MT88.4 R28, [R226+0x2100] ;  /* 0x00210000e21c783b */ /* 0x000fe20000004200 */
[----:B---3--:R-:W-:-:S04]  /*5c90*/  FFMA.FTZ R3, R173, c[0x0][0x2d0], -R6 ;  /* 0x0000b400ad037a23 */ /* 0x008fc80000010806 */
[----:B------:R3:W-:Y:S02]  /*5ca0*/  MUFU.EX2 R109, R3 ;  /* 0x00000003006d7308 */ /* 0x0007e40000000800 */
[----:B------:R-:W-:Y:S01]  /*5cb0*/  HMMA.16816.F32.BF16 R36, R8, R22, R56 ;  /* 0x000000160824723c */ /* 0x000fe20000041838 */
[----:B------:R-:W1:Y:S06]  /*5cc0*/  LDSM.16.MT88.4 R20, [R225+0x2100] ;  /* 0x00210000e114783b */ /* 0x000e6c0000004200 */
[----:B----4-:R-:W-:Y:S01]  /*5cd0*/  F2FP.BF16.PACK_AB R8, R111, R110 ;  /* 0x0000006e6f08723e */ /* 0x010fe200000010ff */
[----:B---3--:R-:W-:-:S04]  /*5ce0*/  FFMA.FTZ R3, R174, c[0x0][0x2d0], -R6 ;  /* 0x0000b400ae037a23 */ /* 0x008fc80000010806 */
[----:B------:R3:W4:Y:S02]  /*5cf0*/  MUFU.EX2 R108, R3 ;  /* 0x00000003006c7308 */ /* 0x0007240000000800 */
[----:B---3--:R-:W-:Y:S01]  /*5d00*/  FFMA.FTZ R3, R175, c[0x0][0x2d0], -R5 ;  /* 0x0000b400af037a23 */ /* 0x008fe20000010805 */
[----:B----4-:R-:W-:-:S05]  /*5d10*/  F2FP.BF16.PACK_AB R10, R108, R109 ;  /* 0x0000006d6c0a723e */ /* 0x010fca00000010ff */
[----:B------:R3:W-:Y:S02]  /*5d20*/  MUFU.EX2 R107, R3 ;  /* 0x00000003006b7308 */ /* 0x0007e40000000800 */
[----:B---3--:R-:W-:-:S06]  /*5d30*/  FFMA.FTZ R3, R176, c[0x0][0x2d0], -R5 ;  /* 0x0000b400b0037a23 */ /* 0x008fcc0000010805 */
        /* <DEDUP_REMOVED lines=9> */
[C---:B-1----:R-:W-:Y:S08]  /*5dd0*/  HMMA.16816.F32.BF16 R120, R8.reuse, R16, R120 ;  /* 0x000000100878723c */ /* 0x042ff00000041878 */
[----:B------:R-:W-:Y:S01]  /*5de0*/  HMMA.16816.F32.BF16 R128, R8, R18, R96 ;  /* 0x000000120880723c */ /* 0x000fe20000041860 */
[----:B---3--:R-:W-:-:S04]  /*5df0*/  FFMA.FTZ R3, R179, c[0x0][0x2d0], -R0 ;  /* 0x0000b400b3037a23 */ /* 0x008fc80000010800 */
[----:B------:R1:W3:Y:S03]  /*5e00*/  MUFU.EX2 R101, R3 ;  /* 0x0000000300657308 */ /* 0x0002e60000000800 */
[C---:B------:R-:W-:Y:S08]  /*5e10*/  HMMA.16816.F32.BF16 R140, R8.reuse, R12, R140 ;  /* 0x0000000c088c723c */ /* 0x040ff0000004188c */
[----:B------:R-:W-:Y:S01]  /*5e20*/  HMMA.16816.F32.BF16 R144, R8, R14, R144 ;  /* 0x0000000e0890723c */ /* 0x000fe20000041890 */
[----:B-1----:R-:W-:-:S07]  /*5e30*/  FFMA.FTZ R3, R181, c[0x0][0x2d0], -R0 ;  /* 0x0000b400b5037a23 */ /* 0x002fce0000010800 */
[C---:B------:R-:W-:Y:S01]  /*5e40*/  HMMA.16816.F32.BF16 R156, R8.reuse, R20, R156 ;  /* 0x00000014089c723c */ /* 0x040fe2000004189c */
[----:B------:R1:W-:Y:S07]  /*5e50*/  MUFU.EX2 R100, R3 ;  /* 0x0000000300647308 */ /* 0x0003ee0000000800 */
[C---:B------:R-:W-:Y:S08]  /*5e60*/  HMMA.16816.F32.BF16 R88, R8.reuse, R22, R88 ;  /* 0x000000160858723c */ /* 0x040ff00000041858 */
[----:B------:R-:W-:Y:S01]  /*5e70*/  HMMA.16816.F32.BF16 R84, R8, R28, R84 ;  /* 0x0000001c0854723c */ /* 0x000fe20000041854 */
[----:B-1----:R-:W-:-:S04]  /*5e80*/  FFMA.FTZ R3, R182, c[0x0][0x2d0], -R0 ;  /* 0x0000b400b6037a23 */ /* 0x002fc80000010800 */
[----:B------:R1:W4:Y:S03]  /*5e90*/  MUFU.EX2 R95, R3 ;  /* 0x00000003005f7308 */ /* 0x0003260000000800 */
[----:B------:R-:W-:Y:S07]  /*5ea0*/  HMMA.16816.F32.BF16 R76, R8, R30, R76 ;  /* 0x0000001e084c723c */ /* 0x000fee000004184c */
[----:B------:R-:W-:-:S02]  /*5eb0*/  F2FP.BF16.PACK_AB R8, R118, R184 ;  /* 0x000000b87608723e */ /* 0x000fc400000010ff */
[----:B---3--:R-:W-:Y:S02]  /*5ec0*/  F2FP.BF16.PACK_AB R9, R101, R102 ;  /* 0x000000666509723e */ /* 0x008fe400000010ff */
[----:B------:R-:W-:Y:S01]  /*5ed0*/  F2FP.BF16.PACK_AB R10, R116, R117 ;  /* 0x00000075740a723e */ /* 0x000fe200000010ff */
[----:B-1----:R-:W-:Y:S01]  /*5ee0*/  FFMA.FTZ R3, R209, c[0x0][0x2d0], -R6 ;  /* 0x0000b400d1037a23 */ /* 0x002fe20000010806 */
[----:B----4-:R-:W-:-:S03]  /*5ef0*/  F2FP.BF16.PACK_AB R11, R95, R100 ;  /* 0x000000645f0b723e */ /* 0x010fc600000010ff */
[----:B------:R1:W-:Y:S04]  /*5f00*/  MUFU.EX2 R94, R3 ;  /* 0x00000003005e7308 */ /* 0x0003e80000000800 */
[C---:B------:R-:W-:Y:S08]  /*5f10*/  HMMA.16816.F32.BF16 R64, R8.reuse, R16, R64 ;  /* 0x000000100840723c */ /* 0x040ff00000041840 */
[----:B------:R-:W-:Y:S01]  /*5f20*/  HMMA.16816.F32.BF16 R60, R8, R18, R60 ;  /* 0x00000012083c723c */ /* 0x000fe2000004183c */
[----:B------:R-:W-:Y:S01]  /*5f30*/  LDSM.16.MT88.4 R16, [R225+0x2900] ;  /* 0x00290000e110783b */ /* 0x000fe20000004200 */
[----:B-1----:R-:W-:-:S04]  /*5f40*/  FFMA.FTZ R3, R210, c[0x0][0x2d0], -R6 ;  /* 0x0000b400d2037a23 */ /* 0x002fc80000010806 */
[----:B------:R1:W3:Y:S02]  /*5f50*/  MUFU.EX2 R93, R3 ;  /* 0x00000003005d7308 */ /* 0x0002e40000000800 */
[C---:B------:R-:W-:Y:S08]  /*5f60*/  HMMA.16816.F32.BF16 R52, R8.reuse, R12, R52 ;  /* 0x0000000c0834723c */ /* 0x040ff00000041834 */
[----:B------:R-:W-:Y:S01]  /*5f70*/  HMMA.16816.F32.BF16 R48, R8, R14, R48 ;  /* 0x0000000e0830723c */ /* 0x000fe20000041830 */
[----:B------:R-:W-:Y:S01]  /*5f80*/  LDSM.16.MT88.4 R12, [R226+0x2900] ;  /* 0x00290000e20c783b */ /* 0x000fe20000004200 */
[----:B-1----:R-:W-:-:S06]  /*5f90*/  FFMA.FTZ R3, R208, c[0x0][0x2d0], -R6 ;  /* 0x0000b400d0037a23 */ /* 0x002fcc0000010806 */
[C---:B------:R-:W-:Y:S01]  /*5fa0*/  HMMA.16816.F32.BF16 R32, R8.reuse, R20, R32 ;  /* 0x000000140820723c */ /* 0x040fe20000041820 */
[----:B------:R1:W-:Y:S07]  /*5fb0*/  MUFU.EX2 R83, R3 ;  /* 0x0000000300537308 */ /* 0x0003ee0000000800 */
[C---:B------:R-:W-:Y:S01]  /*5fc0*/  HMMA.16816.F32.BF16 R36, R8.reuse, R22, R36 ;  /* 0x000000160824723c */ /* 0x040fe20000041824 */
[----:B------:R-:W4:Y:S07]  /*5fd0*/  LDSM.16.MT88.4 R20, [R227+0x2900] ;  /* 0x00290000e314783b */ /* 0x000f2e0000004200 */
[----:B------:R-:W-:Y:S01]  /*5fe0*/  HMMA.16816.F32.BF16 R40, R8, R30, R40 ;  /* 0x0000001e0828723c */ /* 0x000fe20000041828 */
[----:B-1----:R-:W-:-:S04]  /*5ff0*/  FFMA.FTZ R3, R183, c[0x0][0x2d0], -R6 ;  /* 0x0000b400b7037a23 */ /* 0x002fc80000010806 */
[----:B------:R1:W-:Y:S03]  /*6000*/  MUFU.EX2 R82, R3 ;  /* 0x0000000300527308 */ /* 0x0003e60000000800 */
[----:B------:R-:W-:Y:S01]  /*6010*/  HMMA.16816.F32.BF16 R44, R8, R28, R44 ;  /* 0x0000001c082c723c */ /* 0x000fe2000004182c */
[----:B-1----:R-:W-:-:S04]  /*6020*/  FFMA.FTZ R3, R221, c[0x0][0x2d0], -R5 ;  /* 0x0000b400dd037a23 */ /* 0x002fc80000010805 */
[----:B------:R1:W-:Y:S02]  /*6030*/  MUFU.EX2 R81, R3 ;  /* 0x0000000300517308 */ /* 0x0003e40000000800 */
[----:B-1----:R-:W-:-:S06]  /*6040*/  FFMA.FTZ R3, R241, c[0x0][0x2d0], -R5 ;  /* 0x0000b400f1037a23 */ /* 0x002fcc0000010805 */
[----:B------:R1:W1:Y:S02]  /*6050*/  MUFU.EX2 R80, R3 ;  /* 0x0000000300507308 */ /* 0x0002640000000800 */
[----:B-1----:R-:W-:-:S06]  /*6060*/  FFMA.FTZ R3, R223, c[0x0][0x2d0], -R5 ;  /* 0x0000b400df037a23 */ /* 0x002fcc0000010805 */
[----:B------:R1:W-:Y:S02]  /*6070*/  MUFU.EX2 R74, R3 ;  /* 0x00000003004a7308 */ /* 0x0003e40000000800 */
[----:B-1----:R-:W-:-:S06]  /*6080*/  FFMA.FTZ R3, R222, c[0x0][0x2d0], -R5 ;  /* 0x0000b400de037a23 */ /* 0x002fcc0000010805 */
[----:B------:R1:W1:Y:S02]  /*6090*/  MUFU.EX2 R75, R3 ;  /* 0x00000003004b7308 */ /* 0x0002640000000800 */
[----:B-1----:R-:W-:Y:S01]  /*60a0*/  FFMA.FTZ R3, R167, c[0x0][0x2d0], -R7 ;  /* 0x0000b400a7037a23 */ /* 0x002fe20000010807 */
[----:B------:R-:W-:Y:S01]  /*60b0*/  MOV R167, R165 ;  /* 0x000000a500a77202 */ /* 0x000fe20000000f00 */
[----:B------:R-:W-:Y:S01]  /*60c0*/  IMAD.MOV.U32 R165, RZ, RZ, R163 ;  /* 0x000000ffffa57224 */ /* 0x000fe200078e00a3 */
[----:B------:R-:W-:Y:S01]  /*60d0*/  MOV R163, R160 ;  /* 0x000000a000a37202 */ /* 0x000fe20000000f00 */
[----:B------:R-:W-:Y:S01]  /*60e0*/  IMAD.MOV.U32 R160, RZ, RZ, R151 ;  /* 0x000000ffffa07224 */ /* 0x000fe200078e0097 */
[----:B------:R-:W-:Y:S01]  /*60f0*/  MOV R151, R138 ;  /* 0x0000008a00977202 */ /* 0x000fe20000000f00 */
[----:B------:R-:W-:Y:S02]  /*6100*/  IMAD.MOV.U32 R138, RZ, RZ, R70 ;  /* 0x000000ffff8a7224 */ /* 0x000fe400078e0046 */
[----:B------:R1:W-:Y:S02]  /*6110*/  MUFU.EX2 R70, R3 ;  /* 0x0000000300467308 */ /* 0x0003e40000000800 */
[----:B-1----:R-:W-:Y:S01]  /*6120*/  FFMA.FTZ R3, R169, c[0x0][0x2d0], -R7 ;  /* 0x0000b400a9037a23 */ /* 0x002fe20000010807 */
[----:B------:R-:W-:Y:S01]  /*6130*/  MOV R169, R167 ;  /* 0x000000a700a97202 */ /* 0x000fe20000000f00 */
[----:B------:R-:W-:-:S02]  /*6140*/  IMAD.MOV.U32 R167, RZ, RZ, R166 ;  /* 0x000000ffffa77224 */ /* 0x000fc400078e00a6 */
[----:B------:R-:W-:Y:S02]  /*6150*/  IMAD.MOV.U32 R166, RZ, RZ, R165 ;  /* 0x000000ffffa67224 */ /* 0x000fe400078e00a5 */
[----:B------:R-:W-:Y:S01]  /*6160*/  IMAD.MOV.U32 R165, RZ, RZ, R164 ;  /* 0x000000ffffa57224 */ /* 0x000fe200078e00a4 */
[----:B------:R-:W-:Y:S01]  /*6170*/  MOV R164, R163 ;  /* 0x000000a300a47202 */ /* 0x000fe20000000f00 */
[----:B------:R-:W-:Y:S02]  /*6180*/  IMAD.MOV.U32 R163, RZ, RZ, R162 ;  /* 0x000000ffffa37224 */ /* 0x000fe400078e00a2 */
[----:B------:R-:W-:Y:S02]  /*6190*/  IMAD.MOV.U32 R162, RZ, RZ, R139 ;  /* 0x000000ffffa27224 */ /* 0x000fe400078e008b */
[----:B------:R-:W-:Y:S01]  /*61a0*/  IMAD.MOV.U32 R139, RZ, RZ, R138 ;  /* 0x000000ffff8b7224 */ /* 0x000fe200078e008a */
[----:B------:R-:W-:Y:S01]  /*61b0*/  MOV R138, R137 ;  /* 0x00000089008a7202 */ /* 0x000fe20000000f00 */
[----:B------:R-:W-:-:S02]  /*61c0*/  IMAD.MOV.U32 R137, RZ, RZ, R136 ;  /* 0x000000ffff897224 */ /* 0x000fc400078e0088 */
[----:B------:R-:W-:Y:S02]  /*61d0*/  IMAD.MOV.U32 R136, RZ, RZ, R69 ;  /* 0x000000ffff887224 */ /* 0x000fe400078e0045 */
[----:B------:R1:W1:Y:S01]  /*61e0*/  MUFU.EX2 R69, R3 ;  /* 0x0000000300457308 */ /* 0x0002620000000800 */
[----:B------:R-:W-:Y:S02]  /*61f0*/  IMAD.MOV.U32 R170, RZ, RZ, R167 ;  /* 0x000000ffffaa7224 */ /* 0x000fe400078e00a7 */
[----:B------:R-:W-:Y:S02]  /*6200*/  IMAD.MOV.U32 R167, RZ, RZ, R165 ;  /* 0x000000ffffa77224 */ /* 0x000fe400078e00a5 */
[----:B------:R-:W-:Y:S02]  /*6210*/  IMAD.MOV.U32 R165, RZ, RZ, R163 ;  /* 0x000000ffffa57224 */ /* 0x000fe400078e00a3 */
[----:B-1----:R-:W-:Y:S01]  /*6220*/  FFMA.FTZ R3, R169, c[0x0][0x2d0], -R7 ;  /* 0x0000b400a9037a23 */ /* 0x002fe20000010807 */
[----:B------:R-:W-:Y:S01]  /*6230*/  MOV R169, R166 ;  /* 0x000000a600a97202 */ /* 0x000fe20000000f00 */
[----:B------:R-:W-:Y:S01]  /*6240*/  IMAD.MOV.U32 R166, RZ, RZ, R164 ;  /* 0x000000ffffa67224 */ /* 0x000fe200078e00a4 */
[----:B------:R-:W-:Y:S01]  /*6250*/  MOV R164, R162 ;  /* 0x000000a200a47202 */ /* 0x000fe20000000f00 */
[----:B------:R-:W-:-:S02]  /*6260*/  IMAD.MOV.U32 R162, RZ, RZ, R135 ;  /* 0x000000ffffa27224 */ /* 0x000fc400078e0087 */
[----:B------:R-:W-:Y:S02]  /*6270*/  IMAD.MOV.U32 R135, RZ, RZ, R68 ;  /* 0x000000ffff877224 */ /* 0x000fe400078e0044 */
[----:B------:R1:W-:Y:S01]  /*6280*/  MUFU.EX2 R68, R3 ;  /* 0x0000000300447308 */ /* 0x0003e20000000800 */
[----:B------:R-:W-:Y:S01]  /*6290*/  IMAD.MOV.U32 R163, RZ, RZ, R152 ;  /* 0x000000ffffa37224 */ /* 0x000fe200078e0098 */
[----:B------:R-:W-:Y:S02]  /*62a0*/  MOV R152, R233 ;  /* 0x000000e900987202 */ /* 0x000fe40000000f00 */
[----:B---3--:R-:W-:Y:S01]  /*62b0*/  F2FP.BF16.PACK_AB R8, R93, R94 ;  /* 0x0000005e5d08723e */ /* 0x008fe200000010ff */
[----:B------:R2:W5:Y:S01]  /*62c0*/  LDL.LU R233, [R1+0x54] ;  /* 0x0000540001e97983 */ /* 0x0005620000300800 */
[----:B-1----:R-:W-:Y:S02]  /*62d0*/  FFMA.FTZ R3, R170, c[0x0][0x2d0], -R7 ;  /* 0x0000b400aa037a23 */ /* 0x002fe40000010807 */
[----:B------:R-:W-:-:S02]  /*62e0*/  IMAD.MOV.U32 R170, RZ, RZ, R169 ;  /* 0x000000ffffaa7224 */ /* 0x000fc400078e00a9 */
[----:B------:R-:W-:Y:S02]  /*62f0*/  IMAD.MOV.U32 R169, RZ, RZ, R167 ;  /* 0x000000ffffa97224 */ /* 0x000fe400078e00a7 */
[----:B------:R-:W-:Y:S01]  /*6300*/  IMAD.MOV.U32 R167, RZ, RZ, R166 ;  /* 0x000000ffffa77224 */ /* 0x000fe200078e00a6 */
[----:B------:R-:W-:Y:S01]  /*6310*/  MOV R166, R165 ;  /* 0x000000a500a67202 */ /* 0x000fe20000000f00 */
[----:B------:R1:W-:Y:S01]  /*6320*/  MUFU.EX2 R59, R3 ;  /* 0x00000003003b7308 */ /* 0x0003e20000000800 */
[----:B------:R-:W-:Y:S02]  /*6330*/  IMAD.MOV.U32 R165, RZ, RZ, R164 ;  /* 0x000000ffffa57224 */ /* 0x000fe400078e00a4 */
[----:B------:R-:W-:Y:S02]  /*6340*/  IMAD.MOV.U32 R164, RZ, RZ, R163 ;  /* 0x000000ffffa47224 */ /* 0x000fe400078e00a3 */
[----:B------:R-:W-:Y:S01]  /*6350*/  IMAD.MOV.U32 R163, RZ, RZ, R162 ;  /* 0x000000ffffa37224 */ /* 0x000fe200078e00a2 */
[----:B------:R-:W-:Y:S01]  /*6360*/  MOV R162, R152 ;  /* 0x0000009800a27202 */ /* 0x000fe20000000f00 */
[----:B-1----:R-:W-:-:S02]  /*6370*/  FFMA.FTZ R3, R170, c[0x0][0x2d0], -R0 ;  /* 0x0000b400aa037a23 */ /* 0x002fc40000010800 */
[----:B------:R-:W-:Y:S01]  /*6380*/  IMAD.MOV.U32 R170, RZ, RZ, R169 ;  /* 0x000000ffffaa7224 */ /* 0x000fe200078e00a9 */
[----:B------:R-:W-:Y:S01]  /*6390*/  MOV R169, R167 ;  /* 0x000000a700a97202 */ /* 0x000fe20000000f00 */
[----:B------:R-:W-:Y:S01]  /*63a0*/  IMAD.MOV.U32 R167, RZ, RZ, R166 ;  /* 0x000000ffffa77224 */ /* 0x000fe200078e00a6 */
[----:B------:R1:W-:Y:S01]  /*63b0*/  MUFU.EX2 R58, R3 ;  /* 0x00000003003a7308 */ /* 0x0003e20000000800 */
[----:B------:R-:W-:Y:S02]  /*63c0*/  IMAD.MOV.U32 R166, RZ, RZ, R165 ;  /* 0x000000ffffa67224 */ /* 0x000fe400078e00a5 */
[----:B------:R-:W-:Y:S01]  /*63d0*/  IMAD.MOV.U32 R165, RZ, RZ, R164 ;  /* 0x000000ffffa57224 */ /* 0x000fe200078e00a4 */
[----:B------:R-:W-:Y:S01]  /*63e0*/  MOV R164, R163 ;  /* 0x000000a300a47202 */ /* 0x000fe20000000f00 */
[----:B------:R-:W-:Y:S02]  /*63f0*/  IMAD.MOV.U32 R163, RZ, RZ, R162 ;  /* 0x000000ffffa37224 */ /* 0x000fe400078e00a2 */
[----:B-1----:R-:W-:Y:S01]  /*6400*/  FFMA.FTZ R3, R170, c[0x0][0x2d0], -R0 ;  /* 0x0000b400aa037a23 */ /* 0x002fe20000010800 */
[----:B------:R-:W-:Y:S01]  /*6410*/  MOV R170, R169 ;  /* 0x000000a900aa7202 */ /* 0x000fe20000000f00 */
[----:B------:R-:W-:-:S02]  /*6420*/  IMAD.MOV.U32 R169, RZ, RZ, R167 ;  /* 0x000000ffffa97224 */ /* 0x000fc400078e00a7 */
[----:B------:R1:W3:Y:S01]  /*6430*/  MUFU.EX2 R57, R3 ;  /* 0x0000000300397308 */ /* 0x0002e20000000800 */
[----:B------:R-:W-:Y:S02]  /*6440*/  IMAD.MOV.U32 R167, RZ, RZ, R166 ;  /* 0x000000ffffa77224 */ /* 0x000fe400078e00a6 */
[----:B------:R-:W-:Y:S01]  /*6450*/  IMAD.MOV.U32 R166, RZ, RZ, R165 ;  /* 0x000000ffffa67224 */ /* 0x000fe200078e00a5 */
[----:B------:R-:W-:Y:S01]  /*6460*/  MOV R165, R164 ;  /* 0x000000a400a57202 */ /* 0x000fe20000000f00 */
[----:B------:R-:W-:Y:S02]  /*6470*/  IMAD.MOV.U32 R152, RZ, RZ, R126 ;  /* 0x000000ffff987224 */ /* 0x000fe400078e007e */
[----:B------:R-:W-:Y:S02]  /*6480*/  IMAD.MOV.U32 R164, RZ, RZ, R163 ;  /* 0x000000ffffa47224 */ /* 0x000fe400078e00a3 */
[----:B-1----:R-:W-:Y:S01]  /*6490*/  FFMA.FTZ R3, R170, c[0x0][0x2d0], -R0 ;  /* 0x0000b400aa037a23 */ /* 0x002fe20000010800 */
[----:B------:R-:W-:Y:S01]  /*64a0*/  MOV R170, R169 ;  /* 0x000000a900aa7202 */ /* 0x000fe20000000f00 */
[----:B------:R-:W-:-:S02]  /*64b0*/  IMAD.MOV.U32 R169, RZ, RZ, R167 ;  /* 0x000000ffffa97224 */ /* 0x000fc400078e00a7 */
[----:B------:R1:W-:Y:S01]  /*64c0*/  MUFU.EX2 R56, R3 ;  /* 0x0000000300387308 */ /* 0x0003e20000000800 */
[----:B------:R-:W-:Y:S02]  /*64d0*/  IMAD.MOV.U32 R167, RZ, RZ, R166 ;  /* 0x000000ffffa77224 */ /* 0x000fe400078e00a6 */
[----:B------:R-:W-:Y:S02]  /*64e0*/  IMAD.MOV.U32 R166, RZ, RZ, R165 ;  /* 0x000000ffffa67224 */ /* 0x000fe400078e00a5 */
[----:B------:R-:W-:Y:S01]  /*64f0*/  IMAD.MOV.U32 R162, RZ, RZ, R152 ;  /* 0x000000ffffa27224 */ /* 0x000fe200078e0098 */
[----:B------:R-:W-:Y:S01]  /*6500*/  MOV R165, R164 ;  /* 0x000000a400a57202 */ /* 0x000fe20000000f00 */
[----:B------:R-:W-:Y:S01]  /*6510*/  IMAD.MOV.U32 R173, RZ, RZ, R169 ;  /* 0x000000ffffad7224 */ /* 0x000fe200078e00a9 */
[----:B------:R-:W-:Y:S01]  /*6520*/  MOV R171, R166 ;  /* 0x000000a600ab7202 */ /* 0x000fe20000000f00 */
[----:B------:R-:W-:Y:S02]  /*6530*/  IMAD.MOV.U32 R163, RZ, RZ, R162 ;  /* 0x000000ffffa37224 */ /* 0x000fe400078e00a2 */
[----:B-1----:R-:W-:-:S02]  /*6540*/  FFMA.FTZ R3, R170, c[0x0][0x2d0], -R0 ;  /* 0x0000b400aa037a23 */ /* 0x002fc40000010800 */
[----:B------:R-:W-:Y:S02]  /*6550*/  IMAD.MOV.U32 R172, RZ, RZ, R167 ;  /* 0x000000ffffac7224 */ /* 0x000fe400078e00a7 */
[----:B------:R1:W1:Y:S01]  /*6560*/  MUFU.EX2 R31, R3 ;  /* 0x00000003001f7308 */ /* 0x0002620000000800 */
[----:B------:R-:W-:Y:S02]  /*6570*/  IMAD.MOV.U32 R162, RZ, RZ, R230 ;  /* 0x000000ffffa27224 */ /* 0x000fe400078e00e6 */
[----:B------:R-:W-:Y:S02]  /*6580*/  IMAD.MOV.U32 R164, RZ, RZ, R163 ;  /* 0x000000ffffa47224 */ /* 0x000fe400078e00a3 */
[----:B------:R-:W-:Y:S01]  /*6590*/  IMAD.MOV.U32 R168, RZ, RZ, R165 ;  /* 0x000000ffffa87224 */ /* 0x000fe200078e00a5 */
[----:B------:R-:W-:Y:S01]  /*65a0*/  F2FP.BF16.PACK_AB R9, R80, R81 ;  /* 0x000000515009723e */ /* 0x000fe200000010ff */
[----:B------:R-:W-:Y:S01]  /*65b0*/  IMAD.MOV.U32 R163, RZ, RZ, R162 ;  /* 0x000000ffffa37224 */ /* 0x000fe200078e00a2 */
[----:B------:R-:W-:Y:S01]  /*65c0*/  F2FP.BF16.PACK_AB R10, R82, R83 ;  /* 0x00000053520a723e */ /* 0x000fe200000010ff */
[----:B------:R-:W-:Y:S01]  /*65d0*/  IMAD.MOV.U32 R162, RZ, RZ, R161 ;  /* 0x000000ffffa27224 */ /* 0x000fe200078e00a1 */
[----:B------:R-:W-:-:S02]  /*65e0*/  F2FP.BF16.PACK_AB R11, R75, R74 ;  /* 0x0000004a4b0b723e */ /* 0x000fc400000010ff */
[----:B------:R-:W-:Y:S01]  /*65f0*/  MOV R161, R127 ;  /* 0x0000007f00a17202 */ /* 0x000fe20000000f00 */
[----:B-1----:R-:W-:Y:S02]  /*6600*/  FFMA.FTZ R3, R173, c[0x0][0x2d0], -R6 ;  /* 0x0000b400ad037a23 */ /* 0x002fe40000010806 */
[----:B------:R-:W-:Y:S02]  /*6610*/  IMAD.MOV.U32 R173, RZ, RZ, R172 ;  /* 0x000000ffffad7224 */ /* 0x000fe400078e00ac */
[----:B------:R-:W-:Y:S01]  /*6620*/  IMAD.MOV.U32 R172, RZ, RZ, R171 ;  /* 0x000000ffffac7224 */ /* 0x000fe200078e00ab */
[----:B------:R1:W-:Y:S01]  /*6630*/  MUFU.EX2 R29, R3 ;  /* 0x00000003001d7308 */ /* 0x0003e20000000800 */
[----:B------:R-:W-:Y:S02]  /*6640*/  IMAD.MOV.U32 R171, RZ, RZ, R168 ;  /* 0x000000ffffab7224 */ /* 0x000fe400078e00a8 */
[----:B------:R-:W-:Y:S01]  /*6650*/  IMAD.MOV.U32 R170, RZ, RZ, R164 ;  /* 0x000000ffffaa7224 */ /* 0x000fe200078e00a4 */
[----:B------:R-:W-:Y:S01]  /*6660*/  MOV R167, R162 ;  /* 0x000000a200a77202 */ /* 0x000fe20000000f00 */
[----:B------:R-:W-:Y:S01]  /*6670*/  IMAD.MOV.U32 R169, RZ, RZ, R163 ;  /* 0x000000ffffa97224 */ /* 0x000fe200078e00a3 */
[----:B------:R-:W-:Y:S01]  /*6680*/  HMMA.16816.F32.BF16 R120, R8, R24, R120 ;  /* 0x000000180878723c */ /* 0x000fe20000041878 */
[----:B------:R-:W-:-:S02]  /*6690*/  IMAD.MOV.U32 R166, RZ, RZ, R161 ;  /* 0x000000ffffa67224 */ /* 0x000fc400078e00a1 */
[----:B------:R-:W-:Y:S01]  /*66a0*/  IMAD.MOV.U32 R165, RZ, RZ, R160 ;  /* 0x000000ffffa57224 */ /* 0x000fe200078e00a0 */
[----:B------:R-:W-:Y:S01]  /*66b0*/  MOV R168, R170 ;  /* 0x000000aa00a87202 */ /* 0x000fe20000000f00 */
[----:B-1----:R-:W-:Y:S02]  /*66c0*/  FFMA.FTZ R3, R173, c[0x0][0x2d0], -R6 ;  /* 0x0000b400ad037a23 */ /* 0x002fe40000010806 */
[----:B------:R-:W-:Y:S01]  /*66d0*/  IMAD.MOV.U32 R173, RZ, RZ, R172 ;  /* 0x000000ffffad7224 */ /* 0x000fe200078e00ac */
[----:B------:R-:W-:Y:S01]  /*66e0*/  HMMA.16816.F32.BF16 R128, R8, R26, R128 ;  /* 0x0000001a0880723c */ /* 0x000fe20000041880 */
[----:B------:R1:W-:Y:S01]  /*66f0*/  MUFU.EX2 R30, R3 ;  /* 0x00000003001e7308 */ /* 0x0003e20000000800 */
[----:B------:R-:W-:-:S06]  /*6700*/  MOV R172, R171 ;  /* 0x000000ab00ac7202 */ /* 0x000fcc0000000f00 */
[----:B----4-:R-:W-:Y:S01]  /*6710*/  HMMA.16816.F32.BF16 R140, R8, R20, R140 ;  /* 0x00000014088c723c */ /* 0x010fe2000004188c */
[----:B------:R-:W-:-:S07]  /*6720*/  IMAD.MOV.U32 R171, RZ, RZ, R168 ;  /* 0x000000ffffab7224 */ /* 0x000fce00078e00a8 */
[----:B------:R-:W-:Y:S01]  /*6730*/  HMMA.16816.F32.BF16 R144, R8, R22, R144 ;  /* 0x000000160890723c */ /* 0x000fe20000041890 */
[----:B-1----:R-:W-:-:S07]  /*6740*/  FFMA.FTZ R3, R173, c[0x0][0x2d0], -R6 ;  /* 0x0000b400ad037a23 */ /* 0x002fce0000010806 */
[C---:B------:R-:W-:Y:S01]  /*6750*/  HMMA.16816.F32.BF16 R156, R8.reuse, R16, R156 ;  /* 0x00000010089c723c */ /* 0x040fe2000004189c */
[----:B------:R1:W-:Y:S07]  /*6760*/  MUFU.EX2 R28, R3 ;  /* 0x00000003001c7308 */ /* 0x0003ee0000000800 */
[C---:B------:R-:W-:Y:S08]  /*6770*/  HMMA.16816.F32.BF16 R160, R8.reuse, R18, R88 ;  /* 0x0000001208a0723c */ /* 0x040ff00000041858 */
[----:B------:R-:W-:Y:S01]  /*6780*/  HMMA.16816.F32.BF16 R84, R8, R12, R84 ;  /* 0x0000000c0854723c */ /* 0x000fe20000041854 */
[----:B-1----:R-:W-:-:S07]  /*6790*/  FFMA.FTZ R3, R172, c[0x0][0x2d0], -R6 ;  /* 0x0000b400ac037a23 */ /* 0x002fce0000010806 */
[----:B------:R-:W-:Y:S07]  /*67a0*/  HMMA.16816.F32.BF16 R76, R8, R14, R76 ;  /* 0x0000000e084c723c */ /* 0x000fee000004184c */
[----:B------:R-:W-:Y:S02]  /*67b0*/  F2FP.BF16.PACK_AB R8, R69, R70 ;  /* 0x000000464508723e */ /* 0x000fe400000010ff */
[----:B---3--:R-:W-:Y:S02]  /*67c0*/  F2FP.BF16.PACK_AB R9, R57, R58 ;  /* 0x0000003a3909723e */ /* 0x008fe400000010ff */
[----:B------:R-:W-:-:S02]  /*67d0*/  F2FP.BF16.PACK_AB R10, R59, R68 ;  /* 0x000000443b0a723e */ /* 0x000fc400000010ff */
[----:B------:R-:W-:Y:S01]  /*67e0*/  F2FP.BF16.PACK_AB R11, R31, R56 ;  /* 0x000000381f0b723e */ /* 0x000fe200000010ff */
[----:B------:R-:W-:Y:S01]  /*67f0*/  IMAD.MOV.U32 R164, RZ, RZ, R155 ;  /* 0x000000ffffa47224 */ /* 0x000fe200078e009b */
[----:B------:R-:W-:Y:S01]  /*6800*/  MOV R155, R228 ;  /* 0x000000e4009b7202 */ /* 0x000fe20000000f00 */
[----:B------:R-:W-:-:S04]  /*6810*/  IMAD.MOV.U32 R170, RZ, RZ, R169 ;  /* 0x000000ffffaa7224 */ /* 0x000fc800078e00a9 */
[C---:B------:R-:W-:Y:S01]  /*6820*/  HMMA.16816.F32.BF16 R60, R8.reuse, R26, R60 ;  /* 0x0000001a083c723c */ /* 0x040fe2000004183c */
[----:B------:R1:W-:Y:S01]  /*6830*/  MUFU.EX2 R26, R3 ;  /* 0x00000003001a7308 */ /* 0x0003e20000000800 */
[----:B------:R-:W-:Y:S01]  /*6840*/  IMAD.MOV.U32 R169, RZ, RZ, R167 ;  /* 0x000000ffffa97224 */ /* 0x000fe200078e00a7 */
[----:B------:R-:W-:Y:S01]  /*6850*/  MOV R167, R166 ;  /* 0x000000a600a77202 */ /* 0x000fe20000000f00 */
[----:B------:R-:W-:Y:S02]  /*6860*/  IMAD.MOV.U32 R166, RZ, RZ, R165 ;  /* 0x000000ffffa67224 */ /* 0x000fe400078e00a5 */
[----:B------:R-:W-:Y:S02]  /*6870*/  IMAD.MOV.U32 R165, RZ, RZ, R164 ;  /* 0x000000ffffa57224 */ /* 0x000fe400078e00a4 */
[----:B------:R-:W-:Y:S01]  /*6880*/  HMMA.16816.F32.BF16 R64, R8, R24, R64 ;  /* 0x000000180840723c */ /* 0x000fe20000041840 */
[----:B------:R-:W-:Y:S01]  /*6890*/  MOV R164, R155 ;  /* 0x0000009b00a47202 */ /* 0x000fe20000000f00 */
[----:B------:R-:W-:Y:S01]  /*68a0*/  IMAD.MOV.U32 R168, RZ, RZ, R170 ;  /* 0x000000ffffa87224 */ /* 0x000fe200078e00aa */
[----:B------:R-:W-:Y:S01]  /*68b0*/  MOV R170, R169 ;  /* 0x000000a900aa7202 */ /* 0x000fe20000000f00 */
[----:B-1----:R-:W-:-:S02]  /*68c0*/  FFMA.FTZ R3, R171, c[0x0][0x2d0], -R5 ;  /* 0x0000b400ab037a23 */ /* 0x002fc40000010805 */
[----:B------:R-:W-:Y:S02]  /*68d0*/  IMAD.MOV.U32 R155, RZ, RZ, R151 ;  /* 0x000000ffff9b7224 */ /* 0x000fe400078e0097 */
[----:B------:R1:W-:Y:S01]  /*68e0*/  MUFU.EX2 R25, R3 ;  /* 0x0000000300197308 */ /* 0x0003e20000000800 */
[----:B------:R-:W-:Y:S01]  /*68f0*/  IMAD.MOV.U32 R151, RZ, RZ, R150 ;  /* 0x000000ffff977224 */ /* 0x000fe200078e0096 */
[----:B------:R-:W-:Y:S01]  /*6900*/  MOV R150, R149 ;  /* 0x0000009500967202 */ /* 0x000fe20000000f00 */
[----:B------:R-:W-:Y:S02]  /*6910*/  IMAD.MOV.U32 R169, RZ, RZ, R167 ;  /* 0x000000ffffa97224 */ /* 0x000fe400078e00a7 */
[----:B------:R-:W-:Y:S01]  /*6920*/  IMAD.MOV.U32 R167, RZ, RZ, R166 ;  /* 0x000000ffffa77224 */ /* 0x000fe200078e00a6 */
[----:B------:R-:W-:Y:S01]  /*6930*/  MOV R166, R165 ;  /* 0x000000a500a67202 */ /* 0x000fe20000000f00 */
[----:B------:R-:W-:Y:S01]  /*6940*/  IMAD.MOV.U32 R149, RZ, RZ, R119 ;  /* 0x000000ffff957224 */ /* 0x000fe200078e0077 */
[----:B------:R-:W-:Y:S01]  /*6950*/  MOV R181, R168 ;  /* 0x000000a800b57202 */ /* 0x000fe20000000f00 */
[----:B------:R-:W-:-:S02]  /*6960*/  IMAD.MOV.U32 R165, RZ, RZ, R164 ;  /* 0x000000ffffa57224 */ /* 0x000fc400078e00a4 */
[----:B-1----:R-:W-:Y:S02]  /*6970*/  FFMA.FTZ R3, R242, c[0x0][0x2d0], -R5 ;  /* 0x0000b400f2037a23 */ /* 0x002fe40000010805 */
[----:B------:R-:W-:Y:S02]  /*6980*/  IMAD.MOV.U32 R164, RZ, RZ, R155 ;  /* 0x000000ffffa47224 */ /* 0x000fe400078e009b */
[----:B------:R1:W-:Y:S01]  /*6990*/  MUFU.EX2 R24, R3 ;  /* 0x0000000300187308 */ /* 0x0003e20000000800 */
[----:B------:R-:W-:Y:S01]  /*69a0*/  MOV R155, R151 ;  /* 0x00000097009b7202 */ /* 0x000fe20000000f00 */
[----:B------:R-:W-:Y:S01]  /*69b0*/  IMAD.MOV.U32 R151, RZ, RZ, R150 ;  /* 0x000000ffff977224 */ /* 0x000fe200078e0096 */
[----:B------:R-:W-:Y:S01]  /*69c0*/  HMMA.16816.F32.BF16 R48, R8, R22, R48 ;  /* 0x000000160830723c */ /* 0x000fe20000041830 */
[----:B------:R-:W-:Y:S01]  /*69d0*/  IMAD.MOV.U32 R150, RZ, RZ, R149 ;  /* 0x000000ffff967224 */ /* 0x000fe200078e0095 */
[----:B------:R-:W-:Y:S01]  /*69e0*/  MOV R149, R148 ;  /* 0x0000009400957202 */ /* 0x000fe20000000f00 */
[----:B------:R-:W-:Y:S01]  /*69f0*/  IMAD.MOV.U32 R148, RZ, RZ, R132 ;  /* 0x000000ffff947224 */ /* 0x000fe200078e0084 */
[----:B------:R-:W-:Y:S01]  /*6a00*/  MOV R103, R167 ;  /* 0x000000a700677202 */ /* 0x000fe20000000f00 */
[----:B------:R-:W-:Y:S01]  /*6a10*/  IMAD.MOV.U32 R179, RZ, RZ, R170 ;  /* 0x000000ffffb37224 */ /* 0x000fe200078e00aa */
[----:B------:R-:W-:Y:S01]  /*6a20*/  MOV R176, R164 ;  /* 0x000000a400b07202 */ /* 0x000fe20000000f00 */
[----:B------:R-:W-:-:S02]  /*6a30*/  IMAD.MOV.U32 R180, RZ, RZ, R169 ;  /* 0x000000ffffb47224 */ /* 0x000fc400078e00a9 */
[----:B-1----:R-:W-:-:S04]  /*6a40*/  FFMA.FTZ R3, R243, c[0x0][0x2d0], -R5 ;  /* 0x0000b400f3037a23 */ /* 0x002fc80000010805 */
[----:B------:R1:W-:Y:S01]  /*6a50*/  MUFU.EX2 R23, R3 ;  /* 0x0000000300177308 */ /* 0x0003e20000000800 */
[----:B------:R-:W-:Y:S02]  /*6a60*/  IMAD.MOV.U32 R132, RZ, RZ, R92 ;  /* 0x000000ffff847224 */ /* 0x000fe400078e005c */
[----:B------:R-:W-:Y:S01]  /*6a70*/  IMAD.MOV.U32 R178, RZ, RZ, R166 ;  /* 0x000000ffffb27224 */ /* 0x000fe200078e00a6 */
[C---:B------:R-:W-:Y:S01]  /*6a80*/  HMMA.16816.F32.BF16 R52, R8.reuse, R20, R52 ;  /* 0x000000140834723c */ /* 0x040fe20000041834 */
[----:B------:R-:W-:Y:S02]  /*6a90*/  IMAD.MOV.U32 R177, RZ, RZ, R165 ;  /* 0x000000ffffb17224 */ /* 0x000fe400078e00a5 */
[----:B------:R-:W-:Y:S01]  /*6aa0*/  IMAD.MOV.U32 R172, RZ, RZ, R134 ;  /* 0x000000ffffac7224 */ /* 0x000fe200078e0086 */
[----:B------:R3:W4:Y:S01]  /*6ab0*/  MUFU.EX2 R21, R4 ;  /* 0x0000000400157308 */ /* 0x0007220000000800 */
[----:B------:R-:W-:Y:S02]  /*6ac0*/  IMAD.MOV.U32 R168, RZ, RZ, R155 ;  /* 0x000000ffffa87224 */ /* 0x000fe400078e009b */
[----:B-1----:R-:W-:Y:S01]  /*6ad0*/  FFMA.FTZ R3, R181, c[0x0][0x2d0], -R5 ;  /* 0x0000b400b5037a23 */ /* 0x002fe20000010805 */
[----:B------:R-:W-:Y:S01]  /*6ae0*/  HMMA.16816.F32.BF16 R44, R8, R12, R44 ;  /* 0x0000000c082c723c */ /* 0x000fe2000004182c */
[----:B------:R-:W-:Y:S01]  /*6af0*/  FFMA.FTZ R5, R180, c[0x0][0x2d0], -R7 ;  /* 0x0000b400b4057a23 */ /* 0x000fe20000010807 */
[----:B------:R-:W-:-:S02]  /*6b00*/  MOV R169, R135 ;  /* 0x0000008700a97202 */ /* 0x000fc40000000f00 */
[----:B------:R1:W-:Y:S01]  /*6b10*/  MUFU.EX2 R22, R3 ;  /* 0x0000000300167308 */ /* 0x0003e20000000800 */
[----:B------:R-:W-:Y:S01]  /*6b20*/  MOV R155, R132 ;  /* 0x00000084009b7202 */ /* 0x000fe20000000f00 */
[----:B------:R-:W-:Y:S02]  /*6b30*/  IMAD.MOV.U32 R170, RZ, RZ, R133 ;  /* 0x000000ffffaa7224 */ /* 0x000fe400078e0085 */
[----:B------:R-:W-:Y:S01]  /*6b40*/  IMAD.MOV.U32 R152, RZ, RZ, R231 ;  /* 0x000000ffff987224 */ /* 0x000fe200078e00e7 */
[C---:B------:R-:W-:Y:S01]  /*6b50*/  HMMA.16816.F32.BF16 R40, R8.reuse, R14, R40 ;  /* 0x0000000e0828723c */ /* 0x040fe20000041828 */
[--C-:B---3--:R-:W-:Y:S01]  /*6b60*/  FFMA.FTZ R4, R178, c[0x0][0x2d0], -R0.reuse ;  /* 0x0000b400b2047a23 */ /* 0x108fe20000010800 */
[----:B------:R-:W-:Y:S01]  /*6b70*/  MOV R175, R150 ;  /* 0x0000009600af7202 */ /* 0x000fe20000000f00 */
[--C-:B------:R-:W-:Y:S01]  /*6b80*/  FFMA.FTZ R12, R176, c[0x0][0x2d0], -R0.reuse ;  /* 0x0000b400b00c7a23 */ /* 0x100fe20000010800 */
[----:B------:R-:W-:Y:S01]  /*6b90*/  MOV R99, R137 ;  /* 0x0000008900637202 */ /* 0x000fe20000000f00 */
[----:B------:R-:W-:Y:S01]  /*6ba0*/  FFMA.FTZ R6, R177, c[0x0][0x2d0], -R0 ;  /* 0x0000b400b1067a23 */ /* 0x000fe20000010800 */
[----:B------:R3:W-:Y:S01]  /*6bb0*/  MUFU.EX2 R15, R5 ;  /* 0x00000005000f7308 */ /* 0x0007e20000000800 */
[----:B------:R-:W-:Y:S01]  /*6bc0*/  IMAD.MOV.U32 R173, RZ, RZ, R148 ;  /* 0x000000ffffad7224 */ /* 0x000fe200078e0094 */
[----:B------:R-:W-:Y:S01]  /*6bd0*/  HMMA.16816.F32.BF16 R32, R8, R16, R32 ;  /* 0x000000100820723c */ /* 0x000fe20000041820 */
[----:B------:R-:W-:Y:S01]  /*6be0*/  IMAD.MOV.U32 R174, RZ, RZ, R149 ;  /* 0x000000ffffae7224 */ /* 0x000fe200078e0095 */
[----:B------:R-:W2:Y:S01]  /*6bf0*/  LDSM.16.MT88.4 R132, [R224+0x3100] ;  /* 0x00310000e084783b */ /* 0x000ea20000004200 */
[----:B-1----:R-:W-:-:S02]  /*6c00*/  FFMA.FTZ R3, R179, c[0x0][0x2d0], -R7 ;  /* 0x0000b400b3037a23 */ /* 0x002fc40000010807 */
[----:B------:R-:W-:Y:S01]  /*6c10*/  FFMA.FTZ R7, R103, c[0x0][0x2d0], -R7 ;  /* 0x0000b40067077a23 */ /* 0x000fe20000010807 */
[----:B------:R-:W-:Y:S01]  /*6c20*/  LDSM.16.MT88.4 R164, [R225+0x3100] ;  /* 0x00310000e1a4783b */ /* 0x000fe20000004200 */
[----:B------:R-:W-:Y:S01]  /*6c30*/  IMAD.MOV.U32 R103, RZ, RZ, R172 ;  /* 0x000000ffff677224 */ /* 0x000fe200078e00ac */
[----:B------:R-:W-:Y:S01]  /*6c40*/  HMMA.16816.F32.BF16 R36, R8, R18, R36 ;  /* 0x000000120824723c */ /* 0x000fe20000041824 */
[----:B------:R-:W-:Y:S01]  /*6c50*/  FFMA.FTZ R0, R247, c[0x0][0x2d0], -R0 ;  /* 0x0000b400f7007a23 */ /* 0x000fe20000010800 */
[----:B------:R1:W1:Y:S01]  /*6c60*/  MUFU.EX2 R9, R4 ;  /* 0x0000000400097308 */ /* 0x0002620000000800 */
[----:B------:R-:W-:Y:S02]  /*6c70*/  FADD.FTZ R13, R244, R213 ;  /* 0x000000d5f40d7221 */ /* 0x000fe40000010000 */
[----:B---3--:R-:W-:Y:S01]  /*6c80*/  FADD.FTZ R5, R249, R245 ;  /* 0x000000f5f9057221 */ /* 0x008fe20000010000 */
[----:B------:R-:W-:Y:S01]  /*6c90*/  MOV R210, R173 ;  /* 0x000000ad00d27202 */ /* 0x000fe20000000f00 */
[----:B------:R-:W-:Y:S01]  /*6ca0*/  IMAD.MOV.U32 R209, RZ, RZ, R174 ;  /* 0x000000ffffd17224 */ /* 0x000fe200078e00ae */
[----:B------:R-:W-:Y:S02]  /*6cb0*/  LDSM.16.MT88.4 R16, [R226+0x3100] ;  /* 0x00310000e210783b */ /* 0x000fe40000004200 */
[----:B------:R3:W2:Y:S01]  /*6cc0*/  MUFU.EX2 R20, R3 ;  /* 0x0000000300147308 */ /* 0x0006a20000000800 */
[----:B------:R-:W-:-:S07]  /*6cd0*/  IMAD.MOV.U32 R96, RZ, RZ, R175 ;  /* 0x000000ffff607224 */ /* 0x000fce00078e00af */
[----:B------:R-:W-:Y:S01]  /*6ce0*/  MUFU.EX2 R11, R12 ;  /* 0x0000000c000b7308 */ /* 0x000fe20000000800 */
[----:B-1----:R-:W-:-:S04]  /*6cf0*/  FADD.FTZ R4, R170, R103 ;  /* 0x00000067aa047221 */ /* 0x002fc80000010000 */
[----:B------:R-:W-:-:S03]  /*6d00*/  FADD.FTZ R4, R125, R4 ;  /* 0x000000047d047221 */ /* 0x000fc60000010000 */
[----:B------:R1:W-:Y:S01]  /*6d10*/  MUFU.EX2 R12, R0 ;  /* 0x00000000000c7308 */ /* 0x0003e20000000800 */
[----:B---3--:R-:W-:-:S07]  /*6d20*/  FADD.FTZ R3, R155, R169 ;  /* 0x000000a99b037221 */ /* 0x008fce0000010000 */
[----:B------:R3:W2:Y:S01]  /*6d30*/  MUFU.EX2 R10, R6 ;  /* 0x00000006000a7308 */ /* 0x0006a20000000800 */
[----:B------:R-:W-:Y:S02]  /*6d40*/  IMAD.MOV.U32 R171, RZ, RZ, R151 ;  /* 0x000000ffffab7224 */ /* 0x000fe400078e0097 */
[----:B-1----:R-:W-:-:S05]  /*6d50*/  FADD.FTZ R0, R152, R13 ;  /* 0x0000000d98007221 */ /* 0x002fca0000010000 */
[----:B------:R1:W1:Y:S01]  /*6d60*/  MUFU.EX2 R14, R7 ;  /* 0x00000007000e7308 */ /* 0x0002620000000800 */
[----:B------:R-:W-:Y:S01]  /*6d70*/  IMAD.MOV.U32 R126, RZ, RZ, R232 ;  /* 0x000000ffff7e7224 */ /* 0x000fe200078e00e8 */
[----:B------:R-:W-:Y:S01]  /*6d80*/  MOV R169, R153 ;  /* 0x0000009900a97202 */ /* 0x000fe20000000f00 */
[----:B------:R-:W-:Y:S01]  /*6d90*/  IMAD.MOV.U32 R170, RZ, RZ, R154 ;  /* 0x000000ffffaa7224 */ /* 0x000fe200078e009a */
[----:B------:R-:W2:Y:S01]  /*6da0*/  LDSM.16.MT88.4 R148, [R227+0x3100] ;  /* 0x00310000e394783b */ /* 0x000ea20000004200 */
[----:B---3--:R-:W-:-:S03]  /*6db0*/  FADD.FTZ R6, R124, R5 ;  /* 0x000000057c067221 */ /* 0x008fc60000010000 */
[----:B------:R3:W5:Y:S01]  /*6dc0*/  LDL.LU R232, [R1+0x50] ;  /* 0x0000500001e87983 */ /* 0x0007620000300800 */
[----:B------:R-:W-:Y:S02]  /*6dd0*/  FADD.FTZ R5, R139, R3 ;  /* 0x000000038b057221 */ /* 0x000fe40000010000 */
[----:B------:R-:W-:Y:S01]  /*6de0*/  FADD.FTZ R3, R209, R4 ;  /* 0x00000004d1037221 */ /* 0x000fe20000010000 */
[----:B------:R3:W5:Y:S01]  /*6df0*/  LDL.LU R231, [R1+0x4c] ;  /* 0x00004c0001e77983 */ /* 0x0007620000300800 */
[----:B------:R-:W-:Y:S02]  /*6e00*/  FADD.FTZ R5, R96, R5 ;  /* 0x0000000560057221 */ /* 0x000fe40000010000 */
[----:B-1----:R-:W-:Y:S01]  /*6e10*/  FADD.FTZ R7, R138, R0 ;  /* 0x000000008a077221 */ /* 0x002fe20000010000 */
[----:B------:R3:W5:Y:S01]  /*6e20*/  LDL.LU R230, [R1+0x48] ;  /* 0x0000480001e67983 */ /* 0x0007620000300800 */
[----:B------:R-:W-:Y:S02]  /*6e30*/  FADD.FTZ R0, R210, R6 ;  /* 0x00000006d2007221 */ /* 0x000fe40000010000 */
[----:B------:R-:W-:-:S02]  /*6e40*/  FADD.FTZ R7, R252, R7 ;  /* 0x00000007fc077221 */ /* 0x000fc40000010000 */
[----:B------:R-:W-:Y:S02]  /*6e50*/  FADD.FTZ R6, R216, R0 ;  /* 0x00000000d8067221 */ /* 0x000fe40000010000 */
[----:B------:R-:W-:Y:S02]  /*6e60*/  FADD.FTZ R4, R171, R3 ;  /* 0x00000003ab047221 */ /* 0x000fe40000010000 */
[----:B------:R-:W-:Y:S02]  /*6e70*/  IMAD.MOV.U32 R127, RZ, RZ, R229 ;  /* 0x000000ffff7f7224 */ /* 0x000fe400078e00e5 */
[----:B------:R-:W-:Y:S01]  /*6e80*/  FADD.FTZ R3, R168, R5 ;  /* 0x00000005a8037221 */ /* 0x000fe20000010000 */
[----:B------:R3:W5:Y:S01]  /*6e90*/  LDL.LU R229, [R1+0x44] ;  /* 0x0000440001e57983 */ /* 0x0007620000300800 */
[----:B------:R-:W-:Y:S02]  /*6ea0*/  FADD.FTZ R0, R251, R7 ;  /* 0x00000007fb007221 */ /* 0x000fe40000010000 */
[----:B------:R-:W-:Y:S01]  /*6eb0*/  FADD.FTZ R8, R218, R6 ;  /* 0x00000006da087221 */ /* 0x000fe20000010000 */
[----:B------:R3:W5:Y:S01]  /*6ec0*/  LDL.LU R228, [R1+0x40] ;  /* 0x0000400001e47983 */ /* 0x0007620000300800 */
[----:B------:R-:W-:-:S02]  /*6ed0*/  IMAD.MOV.U32 R97, RZ, RZ, R126 ;  /* 0x000000ffff617224 */ /* 0x000fc400078e007e */
[----:B------:R-:W-:Y:S01]  /*6ee0*/  FADD.FTZ R7, R170, R4 ;  /* 0x00000004aa077221 */ /* 0x000fe20000010000 */
[----:B------:R3:W5:Y:S01]  /*6ef0*/  LDL.LU R119, [R1+0x3c] ;  /* 0x00003c0001777983 */ /* 0x0007620000300800 */
[----:B------:R-:W-:Y:S02]  /*6f00*/  IMAD.MOV.U32 R98, RZ, RZ, R127 ;  /* 0x000000ffff627224 */ /* 0x000fe400078e007f */
[----:B------:R-:W-:Y:S01]  /*6f10*/  FADD.FTZ R6, R169, R3 ;  /* 0x00000003a9067221 */ /* 0x000fe20000010000 */
[----:B------:R3:W5:Y:S01]  /*6f20*/  LDL.LU R92, [R1+0x38] ;  /* 0x00003800015c7983 */ /* 0x0007620000300800 */
[----:B------:R-:W-:Y:S02]  /*6f30*/  FADD.FTZ R5, R246, R0 ;  /* 0x00000000f6057221 */ /* 0x000fe40000010000 */
[----:B------:R-:W-:Y:S02]  /*6f40*/  FADD.FTZ R4, R220, R8 ;  /* 0x00000008dc047221 */ /* 0x000fe40000010000 */
[----:B------:R-:W-:-:S02]  /*6f50*/  FADD.FTZ R3, R97, R7 ;  /* 0x0000000761037221 */ /* 0x000fc40000010000 */
[----:B------:R-:W-:Y:S02]  /*6f60*/  IMAD.MOV.U32 R103, RZ, RZ, R136 ;  /* 0x000000ffff677224 */ /* 0x000fe400078e0088 */
[----:B------:R-:W-:Y:S02]  /*6f70*/  FADD.FTZ R0, R98, R6 ;  /* 0x0000000662007221 */ /* 0x000fe40000010000 */
[----:B------:R-:W-:Y:S02]  /*6f80*/  FADD.FTZ R6, R250, R5 ;  /* 0x00000005fa067221 */ /* 0x000fe40000010000 */
[----:B------:R-:W-:Y:S02]  /*6f90*/  FADD.FTZ R4, R217, R4 ;  /* 0x00000004d9047221 */ /* 0x000fe40000010000 */
[----:B------:R-:W-:Y:S02]  /*6fa0*/  FADD.FTZ R5, R99, R3 ;  /* 0x0000000363057221 */ /* 0x000fe40000010000 */
[----:B------:R-:W-:-:S02]  /*6fb0*/  FADD.FTZ R3, R103, R0 ;  /* 0x0000000067037221 */ /* 0x000fc40000010000 */
[----:B------:R-:W-:Y:S02]  /*6fc0*/  FADD.FTZ R0, R219, R6 ;  /* 0x00000006db007221 */ /* 0x000fe40000010000 */
        /* <DEDUP_REMOVED lines=63> */
[----:B----4-:R-:W-:Y:S02]  /*73c0*/  FADD.FTZ R3, R21, R0 ;  /* 0x0000000015037221 */ /* 0x010fe40000010000 */
[----:B------:R-:W-:-:S02]  /*73d0*/  FADD.FTZ R0, R9, R4 ;  /* 0x0000000409007221 */ /* 0x000fc40000010000 */
[----:B------:R-:W-:Y:S02]  /*73e0*/  FADD.FTZ R5, R29, R5 ;  /* 0x000000051d057221 */ /* 0x000fe40000010000 */
[----:B------:R-:W-:Y:S02]  /*73f0*/  FADD.FTZ R6, R25, R6 ;  /* 0x0000000619067221 */ /* 0x000fe40000010000 */
[----:B--2---:R-:W-:Y:S02]  /*7400*/  FADD.FTZ R4, R20, R3 ;  /* 0x0000000314047221 */ /* 0x004fe40000010000 */
        /* <DEDUP_REMOVED lines=10> */
[----:B------:R-:W-:Y:S01]  /*74b0*/  FADD.FTZ R3, R26, R3 ;  /* 0x000000031a037221 */ /* 0x000fe20000010000 */
[----:B------:R3:W-:Y:S04]  /*74c0*/  STL [R1+0x20], R5 ;  /* 0x0000200501007387 */ /* 0x0007e80000100800 */
[----:B------:R3:W-:Y:S04]  /*74d0*/  STL [R1+0x1c], R4 ;  /* 0x00001c0401007387 */ /* 0x0007e80000100800 */
[----:B------:R3:W-:Y:S04]  /*74e0*/  STL [R1+0x14], R0 ;  /* 0x0000140001007387 */ /* 0x0007e80000100800 */
[----:B------:R3:W-:Y:S01]  /*74f0*/  STL [R1+0x18], R3 ;  /* 0x0000180301007387 */ /* 0x0007e20000100800 */
[----:B------:R-:W-:-:S02]  /*7500*/  F2FP.BF16.PACK_AB R176, R30, R29 ;  /* 0x0000001d1eb0723e */ /* 0x000fc400000010ff */
[----:B------:R-:W-:Y:S02]  /*7510*/  F2FP.BF16.PACK_AB R177, R24, R25 ;  /* 0x0000001918b1723e */ /* 0x000fe400000010ff */
[----:B------:R-:W-:Y:S02]  /*7520*/  F2FP.BF16.PACK_AB R178, R26, R28 ;  /* 0x0000001c1ab2723e */ /* 0x000fe400000010ff */
[----:B------:R-:W-:Y:S02]  /*7530*/  F2FP.BF16.PACK_AB R179, R22, R23 ;  /* 0x0000001716b3723e */ /* 0x000fe400000010ff */
[----:B------:R-:W-:Y:S02]  /*7540*/  F2FP.BF16.PACK_AB R180, R20, R21 ;  /* 0x0000001514b4723e */ /* 0x000fe400000010ff */
[----:B------:R-:W-:Y:S02]  /*7550*/  F2FP.BF16.PACK_AB R181, R10, R9 ;  /* 0x000000090ab5723e */ /* 0x000fe400000010ff */
[----:B------:R-:W-:-:S02]  /*7560*/  F2FP.BF16.PACK_AB R182, R14, R15 ;  /* 0x0000000f0eb6723e */ /* 0x000fc400000010ff */
[----:B------:R-:W-:Y:S01]  /*7570*/  F2FP.BF16.PACK_AB R183, R12, R11 ;  /* 0x0000000b0cb7723e */ /* 0x000fe200000010ff */
[C---:B------:R-:W-:Y:S08]  /*7580*/  HMMA.16816.F32.BF16 R120, R176.reuse, R132, R120 ;  /* 0x00000084b078723c */ /* 0x040ff00000041878 */
[C---:B------:R-:W-:Y:S08]  /*7590*/  HMMA.16816.F32.BF16 R128, R176.reuse, R134, R128 ;  /* 0x00000086b080723c */ /* 0x040ff00000041880 */
[C---:B------:R-:W-:Y:S08]  /*75a0*/  HMMA.16816.F32.BF16 R140, R176.reuse, R148, R140 ;  /* 0x00000094b08c723c */ /* 0x040ff0000004188c */
[C---:B------:R-:W-:Y:S08]  /*75b0*/  HMMA.16816.F32.BF16 R144, R176.reuse, R150, R144 ;  /* 0x00000096b090723c */ /* 0x040ff00000041890 */
[C---:B------:R-:W-:Y:S08]  /*75c0*/  HMMA.16816.F32.BF16 R156, R176.reuse, R164, R156 ;  /* 0x000000a4b09c723c */ /* 0x040ff0000004189c */
[----:B------:R-:W-:Y:S08]  /*75d0*/  HMMA.16816.F32.BF16 R160, R176, R166, R160 ;  /* 0x000000a6b0a0723c */ /* 0x000ff000000418a0 */
[C---:B------:R-:W-:Y:S08]  /*75e0*/  HMMA.16816.F32.BF16 R124, R180.reuse, R132, R64 ;  /* 0x00000084b47c723c */ /* 0x040ff00000041840 */
[C---:B------:R-:W-:Y:S08]  /*75f0*/  HMMA.16816.F32.BF16 R136, R180.reuse, R148, R52 ;  /* 0x00000094b488723c */ /* 0x040ff00000041834 */
[----:B------:R-:W-:Y:S08]  /*7600*/  HMMA.16816.F32.BF16 R152, R180, R164, R32 ;  /* 0x000000a4b498723c */ /* 0x000ff00000041820 */
[----:B------:R-:W-:Y:S08]  /*7610*/  HMMA.16816.F32.BF16 R172, R176, R16, R84 ;  /* 0x00000010b0ac723c */ /* 0x000ff00000041854 */
[C---:B------:R-:W-:Y:S08]  /*7620*/  HMMA.16816.F32.BF16 R132, R180.reuse, R134, R60 ;  /* 0x00000086b484723c */ /* 0x040ff0000004183c */
[C---:B------:R-:W-:Y:S08]  /*7630*/  HMMA.16816.F32.BF16 R148, R180.reuse, R150, R48 ;  /* 0x00000096b494723c */ /* 0x040ff00000041830 */
[C---:B------:R-:W-:Y:S08]  /*7640*/  HMMA.16816.F32.BF16 R164, R180.reuse, R166, R36 ;  /* 0x000000a6b4a4723c */ /* 0x040ff00000041824 */
[----:B------:R-:W-:Y:S08]  /*7650*/  HMMA.16816.F32.BF16 R168, R180, R16, R44 ;  /* 0x00000010b4a8723c */ /* 0x000ff0000004182c */
[-C--:B------:R-:W-:Y:S08]  /*7660*/  HMMA.16816.F32.BF16 R176, R176, R18.reuse, R76 ;  /* 0x00000012b0b0723c */ /* 0x080ff0000004184c */
[----:B------:R-:W-:Y:S01]  /*7670*/  HMMA.16816.F32.BF16 R180, R180, R18, R40 ;  /* 0x00000012b4b4723c */ /* 0x000fe20000041828 */
[----:B------:R-:W-:Y:S07]  /*7680*/  @!P2 BRA `(.L_x_2) ;  /* 0x000057700000a947 */ /* 0x000fee0003800000 */
[----:B---3-5:R-:W-:Y:S01]  /*7690*/  SHF.R.S32.HI R103, RZ, 0x1f, R92 ;  /* 0x0000001fff677819 */ /* 0x028fe2000001145c */
[----:B------:R-:W-:Y:S01]  /*76a0*/  IMAD.MOV.U32 R116, RZ, RZ, R72 ;  /* 0x000000ffff747224 */ /* 0x000fe200078e0048 */
[----:B------:R-:W-:Y:S01]  /*76b0*/  MOV R3, R73 ;  /* 0x0000004900037202 */ /* 0x000fe20000000f00 */
[----:B------:R-:W-:Y:S01]  /*76c0*/  IMAD.MOV.U32 R118, RZ, RZ, R2 ;  /* 0x000000ffff767224 */ /* 0x000fe200078e0002 */
[----:B------:R-:W-:Y:S01]  /*76d0*/  MOV R117, R71 ;  /* 0x0000004700757202 */ /* 0x000fe20000000f00 */
[C---:B------:R-:W-:Y:S01]  /*76e0*/  IMAD.SHL.U32 R242, R92.reuse, 0x2, RZ ;  /* 0x000000025cf27824 */ /* 0x040fe200078e00ff */
[----:B------:R-:W-:Y:S01]  /*76f0*/  SHF.L.U64.HI R243, R92, 0x1, R103 ;  /* 0x000000015cf37819 */ /* 0x000fe20000010267 */
[----:B------:R-:W-:-:S09]  /*7700*/  UIADD3 UR9, UR9, -0x2, URZ ;  /* 0xfffffffe09097890 */ /* 0x000fd2000fffe03f */
[----:B------:R-:W2:Y:S02]  /*7710*/  LDL R103, [R1+0x28] ;  /* 0x0000280001677983 */ /* 0x000ea40000100800 */
[----:B--2---:R-:W-:Y:S01]  /*7720*/  SHF.L.U32 R241, R103, 0x1, RZ ;  /* 0x0000000167f17819 */ /* 0x004fe200000006ff */
[----:B------:R-:W-:Y:S05]  /*7730*/  BRA `(.L_x_3) ;  /* 0x0000041000007947 */ /* 0x000fea0003800000 */
.L_x_5:
[----:B------:R-:W2:Y:S01]  /*7740*/  LDL R4, [R1+0x24] ;  /* 0x0000240001047983 */ /* 0x000ea20000100800 */
[----:B------:R-:W-:Y:S01]  /*7750*/  UIMAD UR4, UR9, 0x70, UR11 ;  /* 0x00000070090478a4 */ /* 0x000fe2000f8e020b */
[----:B------:R-:W-:Y:S05]  /*7760*/  IMAD.MOV.U32 R248, RZ, RZ, RZ ;  /* 0x000000fffff87224 */ /* 0x000fea00078e00ff */
[----:B------:R-:W-:Y:S05]  /*7770*/  IMAD.U32 R2, RZ, RZ, UR4 ;  /* 0x00000004ff027e24 */ /* 0x000fea000f8e00ff */
[----:B--2---:R-:W-:Y:S05]  /*7780*/  IADD3 R2, R2, -0x70, R4 ;  /* 0xffffff9002027810 */ /* 0x004fea0007ffe004 */
[----:B------:R-:W-:Y:S04]  /*7790*/  @P0 IMAD.HI.U32 R4, R2, c[0x0][0x2bc], RZ ;  /* 0x0000af0002040a27 */ /* 0x000fe800078e00ff */
[----:B------:R-:W-:Y:S01]  /*77a0*/  IMAD.MOV.U32 R0, RZ, RZ, R2 ;  /* 0x000000ffff007224 */ /* 0x000fe200078e0002 */
[----:B------:R-:W-:Y:S04]  /*77b0*/  @P0 SHF.R.U32.HI R0, RZ, c[0x0][0x2c0], R4 ;  /* 0x0000b000ff000a19 */ /* 0x000fe80000011604 */
[C---:B------:R-:W-:Y:S04]  /*77c0*/  @!P1 IADD3 R5, P2, R0.reuse, UR16, RZ ;  /* 0x0000001000059c10 */ /* 0x040fe8000ff5e0ff */
[----:B------:R-:W-:Y:S01]  /*77d0*/  @!P1 LEA.HI.X.SX32 R6, R0, UR14, 0x1, P2 ;  /* 0x0000000e00069c11 */ /* 0x000fe200090f0eff */
[----:B------:R-:W-:Y:S01]  /*77e0*/  IMAD.MOV R0, RZ, RZ, -R0 ;  /* 0x000000ffff007224 */ /* 0x000fe200078e0a00 */
[C---:B------:R-:W-:Y:S03]  /*77f0*/  @!P1 LEA R4, P2, R5.reuse, c[0x0][0x2a0], 0x2 ;  /* 0x0000a80005049a11 */ /* 0x040fe600078410ff */
[----:B------:R-:W-:Y:S01]  /*7800*/  IMAD R7, R0, c[0x0][0x2b8], R2 ;  /* 0x0000ae0000077a24 */ /* 0x000fe200078e0202 */
[----:B------:R-:W-:Y:S04]  /*7810*/  @!P1 LEA.HI.X R5, R5, c[0x0][0x2a4], R6, 0x2, P2 ;  /* 0x0000a90005059a11 */ /* 0x000fe800010f1406 */
[----:B------:R-:W-:Y:S01]  /*7820*/  STL [R1+0x10], R7 ;  /* 0x0000100701007387 */ /* 0x000fe20000100800 */
[----:B------:R-:W-:Y:S03]  /*7830*/  SHF.R.S32.HI R0, RZ, 0x1f, R7 ;  /* 0x0000001fff007819 */ /* 0x000fe60000011407 */
[----:B------:R1:W2:Y:S02]  /*7840*/  @!P1 LDG.E R248, [R4.64] ;  /* 0x0000000c04f89981 */ /* 0x0002a4000c1e1900 */
[----:B------:R-:W-:Y:S04]  /*7850*/  IMAD R0, R0, c[0x0][0x1e0], RZ ;  /* 0x0000780000007a24 */ /* 0x000fe800078e02ff */
[C---:B------:R-:W-:Y:S02]  /*7860*/  IMAD R0, R7.reuse, c[0x0][0x1e4], R0 ;  /* 0x0000790007007a24 */ /* 0x040fe400078e0200 */
[----:B-1----:R-:W-:Y:S04]  /*7870*/  IMAD.WIDE.U32 R4, R7, c[0x0][0x1e0], RZ ;  /* 0x0000780007047a25 */ /* 0x002fe800078e00ff */
[----:B------:R-:W-:Y:S01]  /*7880*/  IMAD.IADD R5, R5, 0x1, R0 ;  /* 0x0000000105057824 */ /* 0x000fe200078e0200 */
[----:B--2---:R-:W-:Y:S03]  /*7890*/  SHF.R.S32.HI R2, RZ, 0x1f, R248 ;  /* 0x0000001fff027819 */ /* 0x004fe600000114f8 */
[----:B------:R-:W-:Y:S04]  /*78a0*/  IMAD.WIDE.U32 R4, R248, c[0x0][0x1f0], R4 ;  /* 0x00007c00f8047a25 */ /* 0x000fe800078e0004 */
[----:B------:R-:W-:Y:S01]  /*78b0*/  IMAD R2, R2, c[0x0][0x1f0], RZ ;  /* 0x00007c0002027a24 */ /* 0x000fe200078e02ff */
[----:B------:R-:W-:Y:S03]  /*78c0*/  IADD3 R0, P4, R4, UR20, RZ ;  /* 0x0000001404007c10 */ /* 0x000fe6000ff9e0ff */
[----:B------:R-:W-:Y:S01]  /*78d0*/  IMAD R4, R248, c[0x0][0x1f4], R2 ;  /* 0x00007d00f8047a24 */ /* 0x000fe200078e0202 */
[C---:B------:R-:W-:Y:S04]  /*78e0*/  LEA R2, P2, R0.reuse, c[0x0][0x1c8], 0x1 ;  /* 0x0000720000027a11 */ /* 0x040fe800078408ff */
[----:B------:R-:W-:Y:S01]  /*78f0*/  IADD3.X R4, R5, UR15, R4, P4, !PT ;  /* 0x0000000f05047c10 */ /* 0x000fe2000a7fe404 */
[----:B------:R-:W1:Y:S03]  /*7900*/  SHFL.IDX PT, R6, R2, RZ, 0x181f ;  /* 0x00181fff02067589 */ /* 0x000e6600000e0000 */
[----:B------:R-:W-:Y:S01]  /*7910*/  LEA.HI.X R0, R0, c[0x0][0x1cc], R4, 0x1, P2 ;  /* 0x0000730000007a11 */ /* 0x000fe200010f0c04 */
[----:B------:R-:W-:Y:S04]  /*7920*/  SHFL.IDX PT, R12, R2, 0x2, 0x181f ;  /* 0x00581f00020c7f89 */ /* 0x000fe800000e0000 */
[----:B------:R-:W2:Y:S04]  /*7930*/  SHFL.IDX PT, R7, R0, RZ, 0x181f ;  /* 0x00181fff00077589 */ /* 0x000ea800000e0000 */
[----:B------:R-:W3:Y:S04]  /*7940*/  SHFL.IDX PT, R4, R2, 0x1, 0x181f ;  /* 0x00381f0002047f89 */ /* 0x000ee800000e0000 */
[----:B------:R-:W4:Y:S04]  /*7950*/  SHFL.IDX PT, R5, R0, 0x1, 0x181f ;  /* 0x00381f0000057f89 */ /* 0x000f2800000e0000 */
[----:B------:R-:W5:Y:S04]  /*7960*/  SHFL.IDX PT, R10, R2, 0x3, 0x181f ;  /* 0x00781f00020a7f89 */ /* 0x000f6800000e0000 */
[----:B------:R-:W5:Y:S01]  /*7970*/  SHFL.IDX PT, R9, R0, 0x2, 0x181f ;  /* 0x00581f0000097f89 */ /* 0x000f6200000e0000 */
[-C--:B-1----:R-:W-:Y:S03]  /*7980*/  IADD3 R6, P4, R6, R242.reuse, RZ ;  /* 0x000000f206067210 */ /* 0x082fe60007f9e0ff */
[----:B------:R-:W1:Y:S04]  /*7990*/  SHFL.IDX PT, R8, R2, 0x4, 0x181f ;  /* 0x00981f0002087f89 */ /* 0x000e6800000e0000 */
[----:B------:R-:W1:Y:S01]  /*79a0*/  SHFL.IDX PT, R11, R2, 0x5, 0x181f ;  /* 0x00b81f00020b7f89 */ /* 0x000e6200000e0000 */
[--C-:B--2---:R-:W-:Y:S03]  /*79b0*/  IMAD.X R7, R7, 0x1, R243.reuse, P4 ;  /* 0x0000000107077824 */ /* 0x104fe600020e06f3 */
[----:B------:R-:W2:Y:S01]  /*79c0*/  SHFL.IDX PT, R16, R0, 0x3, 0x181f ;  /* 0x00781f0000107f89 */ /* 0x000ea200000e0000 */
[-C--:B---3--:R-:W-:Y:S03]  /*79d0*/  IADD3 R4, P2, R4, R242.reuse, RZ ;  /* 0x000000f204047210 */ /* 0x088fe60007f5e0ff */
[----:B------:R3:W-:Y:S01]  /*79e0*/  LDGSTS.E.BYPASS.LTC128B.128 [R241+0x3900], [R6.64], !P3 ;  /* 0x0390000006f17fae */ /* 0x0007e2000d901d4c */
[-C--:B----4-:R-:W-:Y:S02]  /*79f0*/  IADD3.X R5, R5, R243.reuse, RZ, P2, !PT ;  /* 0x000000f305057210 */ /* 0x090fe400017fe4ff */
[-C--:B------:R-:W-:Y:S01]  /*7a00*/  IADD3 R12, P2, R12, R242.reuse, RZ ;  /* 0x000000f20c0c7210 */ /* 0x080fe20007f5e0ff */
[----:B------:R-:W4:Y:S01]  /*7a10*/  SHFL.IDX PT, R15, R0, 0x4, 0x181f ;  /* 0x00981f00000f7f89 */ /* 0x000f2200000e0000 */
[-C--:B-----5:R-:W-:Y:S03]  /*7a20*/  IADD3 R10, P6, R10, R242.reuse, RZ ;  /* 0x000000f20a0a7210 */ /* 0x0a0fe60007fde0ff */
[----:B------:R5:W-:Y:S01]  /*7a30*/  LDGSTS.E.BYPASS.LTC128B.128 [R241+0x4100], [R4.64], !P3 ;  /* 0x0410000004f17fae */ /* 0x000be2000d901d4c */
[--C-:B------:R-:W-:Y:S03]  /*7a40*/  IMAD.X R13, R9, 0x1, R243.reuse, P2 ;  /* 0x00000001090d7824 */ /* 0x100fe600010e06f3 */
[----:B------:R-:W5:Y:S01]  /*7a50*/  SHFL.IDX PT, R2, R2, 0x6, 0x181f ;  /* 0x00d81f0002027f89 */ /* 0x000f6200000e0000 */
[-C--:B-1----:R-:W-:Y:S03]  /*7a60*/  IADD3 R8, P5, R8, R242.reuse, RZ ;  /* 0x000000f208087210 */ /* 0x082fe60007fbe0ff */
[----:B------:R-:W1:Y:S04]  /*7a70*/  SHFL.IDX PT, R14, R0, 0x5, 0x181f ;  /* 0x00b81f00000e7f89 */ /* 0x000e6800000e0000 */
[----:B------:R-:W1:Y:S04]  /*7a80*/  SHFL.IDX PT, R0, R0, 0x6, 0x181f ;  /* 0x00d81f0000007f89 */ /* 0x000e6800000e0000 */
[----:B------:R1:W-:Y:S01]  /*7a90*/  LDGSTS.E.BYPASS.LTC128B.128 [R241+0x4900], [R12.64], !P3 ;  /* 0x049000000cf17fae */ /* 0x0003e2000d901d4c */
[-C--:B---3--:R-:W-:Y:S01]  /*7aa0*/  IADD3 R6, P4, R11, R242.reuse, RZ ;  /* 0x000000f20b067210 */ /* 0x088fe20007f9e0ff */
[--C-:B--2---:R-:W-:Y:S02]  /*7ab0*/  IMAD.X R11, R16, 0x1, R243.reuse, P6 ;  /* 0x00000001100b7824 */ /* 0x104fe400030e06f3 */
[--C-:B----4-:R-:W-:Y:S03]  /*7ac0*/  IMAD.X R9, R15, 0x1, R243.reuse, P5 ;  /* 0x000000010f097824 */ /* 0x110fe600028e06f3 */
[----:B------:R2:W-:Y:S01]  /*7ad0*/  LDGSTS.E.BYPASS.LTC128B.128 [R241+0x5100], [R10.64], !P3 ;  /* 0x051000000af17fae */ /* 0x0005e2000d901d4c */
[----:B-----5:R-:W-:Y:S03]  /*7ae0*/  IADD3 R4, P2, R2, R242, RZ ;  /* 0x000000f202047210 */ /* 0x020fe60007f5e0ff */
[----:B------:R2:W-:Y:S01]  /*7af0*/  LDGSTS.E.BYPASS.LTC128B.128 [R241+0x5900], [R8.64], !P3 ;  /* 0x0590000008f17fae */ /* 0x0005e2000d901d4c */
[----:B-1----:R-:W-:Y:S01]  /*7b00*/  IADD3.X R7, R14, R243, RZ, P4, !PT ;  /* 0x000000f30e077210 */ /* 0x002fe200027fe4ff */
[----:B------:R-:W-:Y:S04]  /*7b10*/  IMAD.X R5, R0, 0x1, R243, P2 ;  /* 0x0000000100057824 */ /* 0x000fe800010e06f3 */
[----:B------:R2:W-:Y:S04]  /*7b20*/  LDGSTS.E.BYPASS.LTC128B.128 [R241+0x6100], [R6.64], !P3 ;  /* 0x0610000006f17fae */ /* 0x0005e8000d901d4c */
[----:B------:R2:W-:Y:S01]  /*7b30*/  LDGSTS.E.BYPASS.LTC128B.128 [R241+0x6900], [R4.64], !P3 ;  /* 0x0690000004f17fae */ /* 0x0005e2000d901d4c */
[----:B------:R-:W-:-:S05]  /*7b40*/  BRA `(.L_x_4) ;  /* 0x00001b1000007947 */ /* 0x000fca0003800000 */
.L_x_3:
[----:B------:R-:W2:Y:S01]  /*7b50*/  LDL R2, [R1+0x10] ;  /* 0x0000100001027983 */ /* 0x000ea20000100800 */
[----:B------:R-:W-:Y:S04]  /*7b60*/  DEPBAR.LE SB0, 0x0 ;  /* 0x000080000000791a */ /* 0x000fe80000000000 */
[----:B------:R-:W-:Y:S01]  /*7b70*/  BAR.SYNC.DEFER_BLOCKING 0x0 ;  /* 0x0000000000007b1d */ /* 0x000fe20000010000 */
[----:B------:R-:W-:Y:S07]  /*7b80*/  UISETP.GE.AND UP0, UPT, UR9, 0x1, UPT ;  /* 0x000000010900788c */ /* 0x000fee000bf06270 */
[----:B------:R-:W-:Y:S08]  /*7b90*/  LDSM.16.M88.4 R112, [R230+0x7100] ;  /* 0x00710000e670783b */ /* 0x000ff00000000200 */
[----:B------:R-:W1:Y:S08]  /*7ba0*/  LDSM.16.M88.4 R16, [R119+0x3900] ;  /* 0x003900007710783b */ /* 0x000e700000000200 */
[----:B------:R-:W3:Y:S08]  /*7bb0*/  LDSM.16.M88.4 R108, [R230+0x9100] ;  /* 0x00910000e66c783b */ /* 0x000ef00000000200 */
[----:B------:R-:W4:Y:S08]  /*7bc0*/  LDSM.16.M88.4 R32, [R119+0x4100] ;  /* 0x004100007720783b */ /* 0x000f300000000200 */
[----:B------:R-:W5:Y:S08]  /*7bd0*/  LDSM.16.M88.4 R48, [R119+0x4900] ;  /* 0x004900007730783b */ /* 0x000f700000000200 */
[----:B------:R-:W1:Y:S08]  /*7be0*/  LDSM.16.M88.4 R64, [R119+0x5100] ;  /* 0x005100007740783b */ /* 0x000e700000000200 */
[----:B------:R-:W1:Y:S08]  /*7bf0*/  LDSM.16.M88.4 R80, [R119+0x5900] ;  /* 0x005900007750783b */ /* 0x000e700000000200 */
[----:B------:R-:W-:Y:S08]  /*7c00*/  LDSM.16.M88.4 R96, [R119+0x6100] ;  /* 0x006100007760783b */ /* 0x000ff00000000200 */
[----:B------:R-:W-:Y:S08]  /*7c10*/  LDSM.16.M88.4 R184, [R119+0x6900] ;  /* 0x0069000077b8783b */ /* 0x000ff00000000200 */
[----:B------:R-:W-:Y:S08]  /*7c20*/  LDSM.16.M88.4 R188, [R233+0x7100] ;  /* 0x00710000e9bc783b */ /* 0x000ff00000000200 */
[----:B------:R-:W-:Y:S08]  /*7c30*/  LDSM.16.M88.4 R192, [R234] ;  /* 0x00000000eac0783b */ /* 0x000ff00000000200 */
[----:B------:R-:W-:Y:S08]  /*7c40*/  LDSM.16.M88.4 R196, [R233+0x9100] ;  /* 0x00910000e9c4783b */ /* 0x000ff00000000200 */
[----:B------:R-:W-:Y:S08]  /*7c50*/  LDSM.16.M88.4 R200, [R240] ;  /* 0x00000000f0c8783b */ /* 0x000ff00000000200 */
[----:B------:R-:W-:Y:S08]  /*7c60*/  LDSM.16.M88.4 R204, [R239] ;  /* 0x00000000efcc783b */ /* 0x000ff00000000200 */
[----:B------:R-:W-:Y:S08]  /*7c70*/  LDSM.16.M88.4 R208, [R238] ;  /* 0x00000000eed0783b */ /* 0x000ff00000000200 */
[----:B------:R-:W-:Y:S08]  /*7c80*/  LDSM.16.M88.4 R212, [R237] ;  /* 0x00000000edd4783b */ /* 0x000ff00000000200 */
[----:B------:R-:W-:Y:S08]  /*7c90*/  LDSM.16.M88.4 R216, [R236] ;  /* 0x00000000ecd8783b */ /* 0x000ff00000000200 */
[----:B------:R-:W-:Y:S01]  /*7ca0*/  LDSM.16.M88.4 R220, [R235] ;  /* 0x00000000ebdc783b */ /* 0x000fe20000000200 */
[----:B--2---:R-:W-:Y:S01]  /*7cb0*/  IMAD.WIDE.U32 R52, R2, c[0x0][0x208], RZ ;  /* 0x0000820002347a25 */ /* 0x004fe200078e00ff */
[-C--:B-1----:R-:W-:Y:S03]  /*7cc0*/  HMMA.16816.F32.BF16 R4, R112, R16.reuse, RZ ;  /* 0x000000107004723c */ /* 0x082fe600000418ff */
[----:B------:R-:W-:Y:S05]  /*7cd0*/  SHF.R.S32.HI R0, RZ, 0x1f, R2 ;  /* 0x0000001fff007819 */ /* 0x000fea0000011402 */
[C---:B---3--:R-:W-:Y:S04]  /*7ce0*/  HMMA.16816.F32.BF16 R8, R108.reuse, R16, RZ ;  /* 0x000000106c08723c */ /* 0x048fe800000418ff */
[----:B------:R-:W-:Y:S04]  /*7cf0*/  IMAD R0, R0, c[0x0][0x208], RZ ;  /* 0x0000820000007a24 */ /* 0x000fe800078e02ff */
[-C--:B------:R-:W-:Y:S01]  /*7d00*/  HMMA.16816.F32.BF16 R12, R108, R18.reuse, RZ ;  /* 0x000000126c0c723c */ /* 0x080fe200000418ff */
[----:B------:R-:W-:Y:S05]  /*7d10*/  IMAD R0, R2, c[0x0][0x20c], R0 ;  /* 0x0000830002007a24 */ /* 0x000fea00078e0200 */
[----:B------:R-:W-:Y:S02]  /*7d20*/  IADD3 R53, R53, R0, RZ ;  /* 0x0000000035357210 */ /* 0x000fe40007ffe0ff */
[C---:B------:R-:W-:Y:S04]  /*7d30*/  HMMA.16816.F32.BF16 R16, R112.reuse, R18, RZ ;  /* 0x000000127010723c */ /* 0x040fe800000418ff */
[----:B------:R-:W-:Y:S01]  /*7d40*/  IMAD.WIDE.U32 R60, R248, c[0x0][0x218], R52 ;  /* 0x00008600f83c7a25 */ /* 0x000fe200078e0034 */
[----:B------:R-:W-:Y:S03]  /*7d50*/  SHF.R.S32.HI R0, RZ, 0x1f, R248 ;  /* 0x0000001fff007819 */ /* 0x000fe600000114f8 */
[-C--:B----4-:R-:W-:Y:S01]  /*7d60*/  HMMA.16816.F32.BF16 R20, R112, R32.reuse, RZ ;  /* 0x000000207014723c */ /* 0x090fe200000418ff */
[----:B------:R-:W-:Y:S03]  /*7d70*/  IADD3 R2, P2, R60, UR22, RZ ;  /* 0x000000163c027c10 */ /* 0x000fe6000ff5e0ff */
[----:B------:R-:W-:Y:S04]  /*7d80*/  IMAD R0, R0, c[0x0][0x218], RZ ;  /* 0x0000860000007a24 */ /* 0x000fe800078e02ff */
[C---:B------:R-:W-:Y:S04]  /*7d90*/  HMMA.16816.F32.BF16 R24, R108.reuse, R32, RZ ;  /* 0x000000206c18723c */ /* 0x040fe800000418ff */
[----:B------:R-:W-:Y:S04]  /*7da0*/  IMAD R0, R248, c[0x0][0x21c], R0 ;  /* 0x00008700f8007a24 */ /* 0x000fe800078e0200 */
[-C--:B------:R-:W-:Y:S08]  /*7db0*/  HMMA.16816.F32.BF16 R28, R108, R34.reuse, RZ ;  /* 0x000000226c1c723c */ /* 0x080ff000000418ff */
[C---:B------:R-:W-:Y:S08]  /*7dc0*/  HMMA.16816.F32.BF16 R32, R112.reuse, R34, RZ ;  /* 0x000000227020723c */ /* 0x040ff000000418ff */
[-C--:B-----5:R-:W-:Y:S08]  /*7dd0*/  HMMA.16816.F32.BF16 R36, R112, R48.reuse, RZ ;  /* 0x000000307024723c */ /* 0x0a0ff000000418ff */
[C---:B------:R-:W-:Y:S08]  /*7de0*/  HMMA.16816.F32.BF16 R40, R108.reuse, R48, RZ ;  /* 0x000000306c28723c */ /* 0x040ff000000418ff */
[-C--:B------:R-:W-:Y:S08]  /*7df0*/  HMMA.16816.F32.BF16 R44, R108, R50.reuse, RZ ;  /* 0x000000326c2c723c */ /* 0x080ff000000418ff */
[C---:B------:R-:W-:Y:S08]  /*7e00*/  HMMA.16816.F32.BF16 R48, R112.reuse, R50, RZ ;  /* 0x000000327030723c */ /* 0x040ff000000418ff */
[-C--:B------:R-:W-:Y:S08]  /*7e10*/  HMMA.16816.F32.BF16 R52, R112, R64.reuse, RZ ;  /* 0x000000407034723c */ /* 0x080ff000000418ff */
[C---:B------:R-:W-:Y:S07]  /*7e20*/  HMMA.16816.F32.BF16 R56, R108.reuse, R64, RZ ;  /* 0x000000406c38723c */ /* 0x040fee00000418ff */
[----:B------:R-:W-:Y:S02]  /*7e30*/  IADD3.X R64, R61, UR5, R0, P2, !PT ;  /* 0x000000053d407c10 */ /* 0x000fe400097fe400 */
[C---:B------:R-:W-:Y:S01]  /*7e40*/  LEA R0, P2, R2.reuse, c[0x0][0x1f8], 0x1 ;  /* 0x00007e0002007a11 */ /* 0x040fe200078408ff */
[-C--:B------:R-:W-:Y:S03]  /*7e50*/  HMMA.16816.F32.BF16 R60, R108, R66.reuse, RZ ;  /* 0x000000426c3c723c */ /* 0x080fe600000418ff */
[----:B------:R-:W-:Y:S01]  /*7e60*/  LEA.HI.X R2, R2, c[0x0][0x1fc], R64, 0x1, P2 ;  /* 0x00007f0002027a11 */ /* 0x000fe200010f0c40 */
[----:B------:R-:W1:Y:S04]  /*7e70*/  SHFL.IDX PT, R84, R0, RZ, 0x181f ;  /* 0x00181fff00547589 */ /* 0x000e6800000e0000 */
[C---:B------:R-:W-:Y:S04]  /*7e80*/  HMMA.16816.F32.BF16 R64, R112.reuse, R66, RZ ;  /* 0x000000427040723c */ /* 0x040fe800000418ff */
[----:B------:R-:W2:Y:S04]  /*7e90*/  SHFL.IDX PT, R85, R2, RZ, 0x181f ;  /* 0x00181fff02557589 */ /* 0x000ea800000e0000 */
[-C--:B------:R-:W-:Y:S04]  /*7ea0*/  HMMA.16816.F32.BF16 R68, R112, R80.reuse, RZ ;  /* 0x000000507044723c */ /* 0x080fe800000418ff */
[----:B------:R-:W3:Y:S04]  /*7eb0*/  SHFL.IDX PT, R88, R0, 0x1, 0x181f ;  /* 0x00381f0000587f89 */ /* 0x000ee800000e0000 */
[C---:B------:R-:W-:Y:S04]  /*7ec0*/  HMMA.16816.F32.BF16 R72, R108.reuse, R80, RZ ;  /* 0x000000506c48723c */ /* 0x040fe800000418ff */
[-C--:B-1----:R-:W-:Y:S01]  /*7ed0*/  IADD3 R84, P2, R84, R242.reuse, RZ ;  /* 0x000000f254547210 */ /* 0x082fe20007f5e0ff */
[----:B------:R-:W1:Y:S03]  /*7ee0*/  SHFL.IDX PT, R89, R2, 0x1, 0x181f ;  /* 0x00381f0002597f89 */ /* 0x000e6600000e0000 */
[-C--:B------:R-:W-:Y:S01]  /*7ef0*/  HMMA.16816.F32.BF16 R76, R108, R82.reuse, RZ ;  /* 0x000000526c4c723c */ /* 0x080fe200000418ff */
[-C--:B--2---:R-:W-:Y:S04]  /*7f00*/  IADD3.X R85, R85, R243.reuse, RZ, P2, !PT ;  /* 0x000000f355557210 */ /* 0x084fe800017fe4ff */
[----:B------:R-:W2:Y:S03]  /*7f10*/  SHFL.IDX PT, R94, R0, 0x2, 0x181f ;  /* 0x00581f00005e7f89 */ /* 0x000ea600000e0000 */
[C---:B------:R-:W-:Y:S04]  /*7f20*/  HMMA.16816.F32.BF16 R80, R112.reuse, R82, RZ ;  /* 0x000000527050723c */ /* 0x040fe800000418ff */
[-C--:B---3--:R-:W-:Y:S01]  /*7f30*/  IADD3 R88, P5, R88, R242.reuse, RZ ;  /* 0x000000f258587210 */ /* 0x088fe20007fbe0ff */
[----:B------:R3:W-:Y:S03]  /*7f40*/  LDGSTS.E.BYPASS.LTC128B.128 [R241+0x100], [R84.64], !P3 ;  /* 0x0010000054f17fae */ /* 0x0007e6000d901d4c */
[-C--:B-1----:R-:W-:Y:S05]  /*7f50*/  IADD3.X R89, R89, R243.reuse, RZ, P5, !PT ;  /* 0x000000f359597210 */ /* 0x082fea0002ffe4ff */
[----:B------:R-:W1:Y:S01]  /*7f60*/  SHFL.IDX PT, R92, R0, 0x3, 0x181f ;  /* 0x00781f00005c7f89 */ /* 0x000e6200000e0000 */
[-C--:B--2---:R-:W-:Y:S07]  /*7f70*/  IADD3 R94, P4, R94, R242.reuse, RZ ;  /* 0x000000f25e5e7210 */ /* 0x084fee0007f9e0ff */
[----:B------:R2:W-:Y:S08]  /*7f80*/  LDGSTS.E.BYPASS.LTC128B.128 [R241+0x900], [R88.64], !P3 ;  /* 0x0090000058f17fae */ /* 0x0005f0000d901d4c */
[----:B------:R-:W4:Y:S01]  /*7f90*/  SHFL.IDX PT, R91, R2, 0x2, 0x181f ;  /* 0x00581f00025b7f89 */ /* 0x000f2200000e0000 */
[-C--:B---3--:R-:W-:Y:S01]  /*7fa0*/  HMMA.16816.F32.BF16 R84, R112, R96.reuse, RZ ;  /* 0x000000607054723c */ /* 0x088fe200000418ff */
[-C--:B-1----:R-:W-:Y:S06]  /*7fb0*/  IADD3 R92, P2, R92, R242.reuse, RZ ;  /* 0x000000f25c5c7210 */ /* 0x082fec0007f5e0ff */
[----:B------:R-:W1:Y:S08]  /*7fc0*/  SHFL.IDX PT, R90, R2, 0x3, 0x181f ;  /* 0x00781f00025a7f89 */ /* 0x000e7000000e0000 */
[----:B------:R-:W3:Y:S01]  /*7fd0*/  SHFL.IDX PT, R100, R0, 0x4, 0x181f ;  /* 0x00981f0000647f89 */ /* 0x000ee200000e0000 */
[-C--:B----4-:R-:W-:Y:S07]  /*7fe0*/  IADD3.X R95, R91, R243.reuse, RZ, P4, !PT ;  /* 0x000000f35b5f7210 */ /* 0x090fee00027fe4ff */
[----:B------:R-:W4:Y:S08]  /*7ff0*/  SHFL.IDX PT, R103, R2, 0x4, 0x181f ;  /* 0x00981f0002677f89 */ /* 0x000f3000000e0000 */
[----:B------:R5:W-:Y:S01]  /*8000*/  LDGSTS.E.BYPASS.LTC128B.128 [R241+0x1100], [R94.64], !P3 ;  /* 0x011000005ef17fae */ /* 0x000be2000d901d4c */
[-C--:B-1----:R-:W-:Y:S02]  /*8010*/  IADD3.X R93, R90, R243.reuse, RZ, P2, !PT ;  /* 0x000000f35a5d7210 */ /* 0x082fe400017fe4ff */
[C---:B--2---:R-:W-:Y:S05]  /*8020*/  HMMA.16816.F32.BF16 R88, R108.reuse, R96, RZ ;  /* 0x000000606c58723c */ /* 0x044fea00000418ff */
[----:B------:R5:W-:Y:S02]  /*8030*/  LDGSTS.E.BYPASS.LTC128B.128 [R241+0x1900], [R92.64], !P3 ;  /* 0x019000005cf17fae */ /* 0x000be4000d901d4c */
[-C--:B---3--:R-:W-:Y:S05]  /*8040*/  IADD3 R96, P5, R100, R242.reuse, RZ ;  /* 0x000000f264607210 */ /* 0x088fea0007fbe0ff */
[-C--:B----4-:R-:W-:Y:S01]  /*8050*/  IADD3.X R97, R103, R243.reuse, RZ, P5, !PT ;  /* 0x000000f367617210 */ /* 0x090fe20002ffe4ff */
[----:B------:R-:W1:Y:S08]  /*8060*/  SHFL.IDX PT, R102, R0, 0x5, 0x181f ;  /* 0x00b81f0000667f89 */ /* 0x000e7000000e0000 */
[----:B------:R2:W-:Y:S08]  /*8070*/  LDGSTS.E.BYPASS.LTC128B.128 [R241+0x2100], [R96.64], !P3 ;  /* 0x0210000060f17fae */ /* 0x0005f0000d901d4c */
[----:B------:R-:W3:Y:S01]  /*8080*/  SHFL.IDX PT, R101, R2, 0x5, 0x181f ;  /* 0x00b81f0002657f89 */ /* 0x000ee200000e0000 */
[-C--:B-----5:R-:W-:Y:S01]  /*8090*/  HMMA.16816.F32.BF16 R92, R108, R98.reuse, RZ ;  /* 0x000000626c5c723c */ /* 0x0a0fe200000418ff */
[-C--:B-1----:R-:W-:Y:S06]  /*80a0*/  IADD3 R102, P4, R102, R242.reuse, RZ ;  /* 0x000000f266667210 */ /* 0x082fec0007f9e0ff */
[----:B------:R-:W1:Y:S08]  /*80b0*/  SHFL.IDX PT, R0, R0, 0x6, 0x181f ;  /* 0x00d81f0000007f89 */ /* 0x000e7000000e0000 */
[----:B------:R-:W4:Y:S01]  /*80c0*/  SHFL.IDX PT, R2, R2, 0x6, 0x181f ;  /* 0x00d81f0002027f89 */ /* 0x000f2200000e0000 */
[C---:B--2---:R-:W-:Y:S02]  /*80d0*/  HMMA.16816.F32.BF16 R96, R112.reuse, R98, RZ ;  /* 0x000000627060723c */ /* 0x044fe400000418ff */
[-C--:B---3--:R-:W-:Y:S05]  /*80e0*/  IADD3.X R103, R101, R243.reuse, RZ, P4, !PT ;  /* 0x000000f365677210 */ /* 0x088fea00027fe4ff */
[----:B------:R2:W-:Y:S01]  /*80f0*/  LDGSTS.E.BYPASS.LTC128B.128 [R241+0x2900], [R102.64], !P3 ;  /* 0x0290000066f17fae */ /* 0x0005e2000d901d4c */
[----:B-1----:R-:W-:Y:S04]  /*8100*/  IADD3 R100, P2, R0, R242, RZ ;  /* 0x000000f200647210 */ /* 0x002fe80007f5e0ff */
[----:B----4-:R-:W-:Y:S02]  /*8110*/  IADD3.X R101, R2, R243, RZ, P2, !PT ;  /* 0x000000f302657210 */ /* 0x010fe400017fe4ff */
[----:B------:R-:W-:Y:S03]  /*8120*/  PLOP3.LUT P2, PT, PT, PT, UP0, 0x80, 0x0 ;  /* 0x000000000000781c */ /* 0x000fe60003f4f008 */
[----:B------:R2:W-:Y:S08]  /*8130*/  LDGSTS.E.BYPASS.LTC128B.128 [R241+0x3100], [R100.64], !P3 ;  /* 0x0310000064f17fae */ /* 0x0005f0000d901d4c */
[----:B------:R-:W0:Y:S01]  /*8140*/  LDGDEPBAR ;  /* 0x00000000000079af */ /* 0x000e220000000000 */
[-C--:B--2---:R-:W-:Y:S08]  /*8150*/  HMMA.16816.F32.BF16 R100, R112, R184.reuse, RZ ;  /* 0x000000b87064723c */ /* 0x084ff000000418ff */
[C---:B------:R-:W-:Y:S08]  /*8160*/  HMMA.16816.F32.BF16 R104, R108.reuse, R184, RZ ;  /* 0x000000b86c68723c */ /* 0x040ff000000418ff */
[-C--:B------:R-:W-:Y:S08]  /*8170*/  HMMA.16816.F32.BF16 R108, R108, R186.reuse, RZ ;  /* 0x000000ba6c6c723c */ /* 0x080ff000000418ff */
[----:B------:R-:W-:Y:S01]  /*8180*/  HMMA.16816.F32.BF16 R112, R112, R186, RZ ;  /* 0x000000ba7070723c */ /* 0x000fe200000418ff */
[----:B------:R-:W-:Y:S07]  /*8190*/  LDSM.16.M88.4 R184, [R231+0x7100] ;  /* 0x00710000e7b8783b */ /* 0x000fee0000000200 */
[-C--:B------:R-:W-:Y:S08]  /*81a0*/  HMMA.16816.F32.BF16 R4, R188, R192.reuse, R4 ;  /* 0x000000c0bc04723c */ /* 0x080ff00000041804 */
[C---:B------:R-:W-:Y:S08]  /*81b0*/  HMMA.16816.F32.BF16 R8, R196.reuse, R192, R8 ;  /* 0x000000c0c408723c */ /* 0x040ff00000041808 */
[-C--:B------:R-:W-:Y:S08]  /*81c0*/  HMMA.16816.F32.BF16 R12, R196, R194.reuse, R12 ;  /* 0x000000c2c40c723c */ /* 0x080ff0000004180c */
[C---:B------:R-:W-:Y:S01]  /*81d0*/  HMMA.16816.F32.BF16 R16, R188.reuse, R194, R16 ;  /* 0x000000c2bc10723c */ /* 0x040fe20000041810 */
[----:B------:R-:W1:Y:S07]  /*81e0*/  LDSM.16.M88.4 R192, [R229+0x3900] ;  /* 0x00390000e5c0783b */ /* 0x000e6e0000000200 */
[-C--:B------:R-:W-:Y:S08]  /*81f0*/  HMMA.16816.F32.BF16 R20, R188, R200.reuse, R20 ;  /* 0x000000c8bc14723c */ /* 0x080ff00000041814 */
[C---:B------:R-:W-:Y:S08]  /*8200*/  HMMA.16816.F32.BF16 R24, R196.reuse, R200, R24 ;  /* 0x000000c8c418723c */ /* 0x040ff00000041818 */
[-C--:B------:R-:W-:Y:S08]  /*8210*/  HMMA.16816.F32.BF16 R28, R196, R202.reuse, R28 ;  /* 0x000000cac41c723c */ /* 0x080ff0000004181c */
[C---:B------:R-:W-:Y:S01]  /*8220*/  HMMA.16816.F32.BF16 R32, R188.reuse, R202, R32 ;  /* 0x000000cabc20723c */ /* 0x040fe20000041820 */
[----:B------:R-:W2:Y:S07]  /*8230*/  LDSM.16.M88.4 R200, [R231+0x9100] ;  /* 0x00910000e7c8783b */ /* 0x000eae0000000200 */
[-C--:B------:R-:W-:Y:S08]  /*8240*/  HMMA.16816.F32.BF16 R36, R188, R204.reuse, R36 ;  /* 0x000000ccbc24723c */ /* 0x080ff00000041824 */
[C---:B------:R-:W-:Y:S08]  /*8250*/  HMMA.16816.F32.BF16 R40, R196.reuse, R204, R40 ;  /* 0x000000ccc428723c */ /* 0x040ff00000041828 */
[-C--:B------:R-:W-:Y:S08]  /*8260*/  HMMA.16816.F32.BF16 R44, R196, R206.reuse, R44 ;  /* 0x000000cec42c723c */ /* 0x080ff0000004182c */
[C---:B------:R-:W-:Y:S01]  /*8270*/  HMMA.16816.F32.BF16 R48, R188.reuse, R206, R48 ;  /* 0x000000cebc30723c */ /* 0x040fe20000041830 */
[----:B------:R-:W3:Y:S07]  /*8280*/  LDSM.16.M88.4 R204, [R229+0x4100] ;  /* 0x00410000e5cc783b */ /* 0x000eee0000000200 */
[-C--:B------:R-:W-:Y:S08]  /*8290*/  HMMA.16816.F32.BF16 R52, R188, R208.reuse, R52 ;  /* 0x000000d0bc34723c */ /* 0x080ff00000041834 */
[C---:B------:R-:W-:Y:S08]  /*82a0*/  HMMA.16816.F32.BF16 R56, R196.reuse, R208, R56 ;  /* 0x000000d0c438723c */ /* 0x040ff00000041838 */
[-C--:B------:R-:W-:Y:S08]  /*82b0*/  HMMA.16816.F32.BF16 R60, R196, R210.reuse, R60 ;  /* 0x000000d2c43c723c */ /* 0x080ff0000004183c */
[C---:B------:R-:W-:Y:S01]  /*82c0*/  HMMA.16816.F32.BF16 R64, R188.reuse, R210, R64 ;  /* 0x000000d2bc40723c */ /* 0x040fe20000041840 */
[----:B------:R-:W-:Y:S07]  /*82d0*/  LDSM.16.M88.4 R208, [R229+0x6100] ;  /* 0x00610000e5d0783b */ /* 0x000fee0000000200 */
        /* <DEDUP_REMOVED lines=9> */
[----:B------:R-:W-:Y:S07]  /*8370*/  LDSM.16.M88.4 R216, [R228] ;  /* 0x00000000e4d8783b */ /* 0x000fee0000000200 */
[-C--:B------:R-:W-:Y:S08]  /*8380*/  HMMA.16816.F32.BF16 R100, R188, R220.reuse, R100 ;  /* 0x000000dcbc64723c */ /* 0x080ff00000041864 */
[C---:B------:R-:W-:Y:S08]  /*8390*/  HMMA.16816.F32.BF16 R104, R196.reuse, R220, R104 ;  /* 0x000000dcc468723c */ /* 0x040ff00000041868 */
[-C--:B------:R-:W-:Y:S01]  /*83a0*/  HMMA.16816.F32.BF16 R108, R196, R222.reuse, R108 ;  /* 0x000000dec46c723c */ /* 0x080fe2000004186c */
[----:B------:R-:W-:Y:S07]  /*83b0*/  LDSM.16.M88.4 R196, [R229+0x5100] ;  /* 0x00510000e5c4783b */ /* 0x000fee0000000200 */
[----:B------:R-:W-:Y:S01]  /*83c0*/  HMMA.16816.F32.BF16 R112, R188, R222, R112 ;  /* 0x000000debc70723c */ /* 0x000fe20000041870 */
[----:B------:R-:W4:Y:S07]  /*83d0*/  LDSM.16.M88.4 R188, [R229+0x4900] ;  /* 0x00490000e5bc783b */ /* 0x000f2e0000000200 */
[-C--:B-1----:R-:W-:Y:S08]  /*83e0*/  HMMA.16816.F32.BF16 R4, R184, R192.reuse, R4 ;  /* 0x000000c0b804723c */ /* 0x082ff00000041804 */
[C---:B--2---:R-:W-:Y:S08]  /*83f0*/  HMMA.16816.F32.BF16 R8, R200.reuse, R192, R8 ;  /* 0x000000c0c808723c */ /* 0x044ff00000041808 */
[-C--:B------:R-:W-:Y:S08]  /*8400*/  HMMA.16816.F32.BF16 R12, R200, R194.reuse, R12 ;  /* 0x000000c2c80c723c */ /* 0x080ff0000004180c */
[C---:B------:R-:W-:Y:S01]  /*8410*/  HMMA.16816.F32.BF16 R16, R184.reuse, R194, R16 ;  /* 0x000000c2b810723c */ /* 0x040fe20000041810 */
[----:B------:R-:W1:Y:S07]  /*8420*/  LDSM.16.M88.4 R192, [R229+0x5900] ;  /* 0x00590000e5c0783b */ /* 0x000e6e0000000200 */
[-C--:B---3--:R-:W-:Y:S08]  /*8430*/  HMMA.16816.F32.BF16 R20, R184, R204.reuse, R20 ;  /* 0x000000ccb814723c */ /* 0x088ff00000041814 */
[C---:B------:R-:W-:Y:S08]  /*8440*/  HMMA.16816.F32.BF16 R24, R200.reuse, R204, R24 ;  /* 0x000000ccc818723c */ /* 0x040ff00000041818 */
[-C--:B------:R-:W-:Y:S08]  /*8450*/  HMMA.16816.F32.BF16 R28, R200, R206.reuse, R28 ;  /* 0x000000cec81c723c */ /* 0x080ff0000004181c */
[C---:B------:R-:W-:Y:S01]  /*8460*/  HMMA.16816.F32.BF16 R32, R184.reuse, R206, R32 ;  /* 0x000000ceb820723c */ /* 0x040fe20000041820 */
[----:B------:R-:W2:Y:S07]  /*8470*/  LDSM.16.M88.4 R204, [R232+0x7100] ;  /* 0x00710000e8cc783b */ /* 0x000eae0000000200 */
[-C--:B----4-:R-:W-:Y:S08]  /*8480*/  HMMA.16816.F32.BF16 R36, R184, R188.reuse, R36 ;  /* 0x000000bcb824723c */ /* 0x090ff00000041824 */
[C---:B------:R-:W-:Y:S08]  /*8490*/  HMMA.16816.F32.BF16 R40, R200.reuse, R188, R40 ;  /* 0x000000bcc828723c */ /* 0x040ff00000041828 */
[-C--:B------:R-:W-:Y:S08]  /*84a0*/  HMMA.16816.F32.BF16 R44, R200, R190.reuse, R44 ;  /* 0x000000bec82c723c */ /* 0x080ff0000004182c */
[C---:B------:R-:W-:Y:S01]  /*84b0*/  HMMA.16816.F32.BF16 R48, R184.reuse, R190, R48 ;  /* 0x000000beb830723c */ /* 0x040fe20000041830 */
[----:B------:R-:W3:Y:S07]  /*84c0*/  LDSM.16.M88.4 R188, [R232+0x9100] ;  /* 0x00910000e8bc783b */ /* 0x000eee0000000200 */
[-C--:B------:R-:W-:Y:S08]  /*84d0*/  HMMA.16816.F32.BF16 R52, R184, R196.reuse, R52 ;  /* 0x000000c4b834723c */ /* 0x080ff00000041834 */
[C---:B------:R-:W-:Y:S08]  /*84e0*/  HMMA.16816.F32.BF16 R56, R200.reuse, R196, R56 ;  /* 0x000000c4c838723c */ /* 0x040ff00000041838 */
[-C--:B------:R-:W-:Y:S08]  /*84f0*/  HMMA.16816.F32.BF16 R60, R200, R198.reuse, R60 ;  /* 0x000000c6c83c723c */ /* 0x080ff0000004183c */
[C---:B------:R-:W-:Y:S08]  /*8500*/  HMMA.16816.F32.BF16 R64, R184.reuse, R198, R64 ;  /* 0x000000c6b840723c */ /* 0x040ff00000041840 */
[-C--:B-1----:R-:W-:Y:S08]  /*8510*/  HMMA.16816.F32.BF16 R68, R184, R192.reuse, R68 ;  /* 0x000000c0b844723c */ /* 0x082ff00000041844 */
[C---:B------:R-:W-:Y:S08]  /*8520*/  HMMA.16816.F32.BF16 R72, R200.reuse, R192, R72 ;  /* 0x000000c0c848723c */ /* 0x040ff00000041848 */
[-C--:B------:R-:W-:Y:S08]  /*8530*/  HMMA.16816.F32.BF16 R76, R200, R194.reuse, R76 ;  /* 0x000000c2c84c723c */ /* 0x080ff0000004184c */
        /* <DEDUP_REMOVED lines=8> */
[----:B------:R-:W-:Y:S08]  /*85c0*/  HMMA.16816.F32.BF16 R112, R184, R214, R112 ;  /* 0x000000d6b870723c */ /* 0x000ff00000041870 */
[-C--:B--2---:R-:W-:Y:S08]  /*85d0*/  HMMA.16816.F32.BF16 R4, R204, R216.reuse, R4 ;  /* 0x000000d8cc04723c */ /* 0x084ff00000041804 */
[C---:B---3--:R-:W-:Y:S08]  /*85e0*/  HMMA.16816.F32.BF16 R8, R188.reuse, R216, R8 ;  /* 0x000000d8bc08723c */ /* 0x048ff00000041808 */
[-C--:B------:R-:W-:Y:S08]  /*85f0*/  HMMA.16816.F32.BF16 R12, R188, R218.reuse, R12 ;  /* 0x000000dabc0c723c */ /* 0x080ff0000004180c */
[----:B------:R-:W-:Y:S01]  /*8600*/  FMUL.FTZ R4, R4, c[0x0][0x320] ;  /* 0x0000c80004047a20 */ /* 0x000fe20000410000 */
[C---:B------:R-:W-:Y:S03]  /*8610*/  HMMA.16816.F32.BF16 R16, R204.reuse, R218, R16 ;  /* 0x000000dacc10723c */ /* 0x040fe60000041810 */
[----:B------:R-:W-:Y:S01]  /*8620*/  MUFU.TANH R185, R4 ;  /* 0x0000000400b97308 */ /* 0x000fe20000002400 */
[----:B------:R-:W-:Y:S02]  /*8630*/  FMUL.FTZ R5, R5, c[0x0][0x320] ;  /* 0x0000c80005057a20 */ /* 0x000fe40000410000 */
[----:B------:R-:W-:Y:S02]  /*8640*/  FMUL.FTZ R6, R6, c[0x0][0x320] ;  /* 0x0000c80006067a20 */ /* 0x000fe40000410000 */
[----:B------:R-:W-:Y:S04]  /*8650*/  FMUL.FTZ R7, R7, c[0x0][0x320] ;  /* 0x0000c80007077a20 */ /* 0x000fe80000410000 */
[----:B------:R-:W-:Y:S01]  /*8660*/  FMUL.FTZ R8, R8, c[0x0][0x320] ;  /* 0x0000c80008087a20 */ /* 0x000fe20000410000 */
[----:B------:R-:W-:Y:S01]  /*8670*/  MUFU.TANH R197, R5 ;  /* 0x0000000500c57308 */ /* 0x000fe20000002400 */
[----:B------:R-:W-:Y:S02]  /*8680*/  FMUL.FTZ R9, R9, c[0x0][0x320] ;  /* 0x0000c80009097a20 */ /* 0x000fe40000410000 */
[----:B------:R-:W-:Y:S02]  /*8690*/  FMUL.FTZ R10, R10, c[0x0][0x320] ;  /* 0x0000c8000a0a7a20 */ /* 0x000fe40000410000 */
[----:B------:R-:W-:Y:S02]  /*86a0*/  FMUL.FTZ R11, R11, c[0x0][0x320] ;  /* 0x0000c8000b0b7a20 */ /* 0x000fe40000410000 */
[----:B------:R-:W-:Y:S02]  /*86b0*/  FMUL.FTZ R12, R12, c[0x0][0x320] ;  /* 0x0000c8000c0c7a20 */ /* 0x000fe40000410000 */
[----:B------:R-:W-:Y:S01]  /*86c0*/  FMUL.FTZ R13, R13, c[0x0][0x320] ;  /* 0x0000c8000d0d7a20 */ /* 0x000fe20000410000 */
[----:B------:R-:W-:Y:S01]  /*86d0*/  MUFU.TANH R186, R6 ;  /* 0x0000000600ba7308 */ /* 0x000fe20000002400 */
[----:B------:R-:W-:Y:S02]  /*86e0*/  FMUL.FTZ R17, R17, c[0x0][0x320] ;  /* 0x0000c80011117a20 */ /* 0x000fe40000410000 */
[----:B------:R-:W-:Y:S02]  /*86f0*/  FMUL.FTZ R18, R18, c[0x0][0x320] ;  /* 0x0000c80012127a20 */ /* 0x000fe40000410000 */
[----:B------:R-:W-:Y:S02]  /*8700*/  FMUL.FTZ R19, R19, c[0x0][0x320] ;  /* 0x0000c80013137a20 */ /* 0x000fe40000410000 */
[----:B------:R-:W-:Y:S02]  /*8710*/  FMUL.FTZ R14, R14, c[0x0][0x320] ;  /* 0x0000c8000e0e7a20 */ /* 0x000fe40000410000 */
[----:B------:R-:W-:Y:S01]  /*8720*/  FMUL.FTZ R15, R15, c[0x0][0x320] ;  /* 0x0000c8000f0f7a20 */ /* 0x000fe20000410000 */
[----:B------:R1:W-:Y:S01]  /*8730*/  MUFU.TANH R198, R7 ;  /* 0x0000000700c67308 */ /* 0x0003e20000002400 */
[----:B------:R-:W-:Y:S09]  /*8740*/  FMUL.FTZ R16, R16, c[0x0][0x320] ;  /* 0x0000c80010107a20 */ /* 0x000ff20000410000 */
[----:B------:R-:W-:Y:S10]  /*8750*/  MUFU.TANH R196, R8 ;  /* 0x0000000800c47308 */ /* 0x000ff40000002400 */
[----:B------:R-:W-:Y:S01]  /*8760*/  MUFU.TANH R199, R9 ;  /* 0x0000000900c77308 */ /* 0x000fe20000002400 */
[----:B-1----:R-:W1:Y:S09]  /*8770*/  LDSM.16.M88.4 R4, [R228+0x800] ;  /* 0x00080000e404783b */ /* 0x002e720000000200 */
[----:B------:R-:W-:Y:S10]  /*8780*/  MUFU.TANH R187, R10 ;  /* 0x0000000a00bb7308 */ /* 0x000ff40000002400 */
[----:B------:R2:W-:Y:S10]  /*8790*/  MUFU.TANH R200, R11 ;  /* 0x0000000b00c87308 */ /* 0x0005f40000002400 */
[----:B------:R-:W-:Y:S10]  /*87a0*/  MUFU.TANH R194, R12 ;  /* 0x0000000c00c27308 */ /* 0x000ff40000002400 */
[----:B------:R-:W-:Y:S01]  /*87b0*/  MUFU.TANH R192, R13 ;  /* 0x0000000d00c07308 */ /* 0x000fe20000002400 */
[----:B--2---:R-:W2:Y:S01]  /*87c0*/  LDSM.16.M88.4 R8, [R228+0x1000] ;  /* 0x00100000e408783b */ /* 0x004ea20000000200 */
[-C--:B-1----:R-:W-:Y:S08]  /*87d0*/  HMMA.16816.F32.BF16 R20, R204, R4.reuse, R20 ;  /* 0x00000004cc14723c */ /* 0x082ff00000041814 */
[----:B------:R-:W-:Y:S01]  /*87e0*/  MUFU.TANH R195, R14 ;  /* 0x0000000e00c37308 */ /* 0x000fe20000002400 */
[C---:B------:R-:W-:Y:S09]  /*87f0*/  HMMA.16816.F32.BF16 R24, R188.reuse, R4, R24 ;  /* 0x00000004bc18723c */ /* 0x040ff20000041818 */
[----:B------:R-:W-:Y:S01]  /*8800*/  MUFU.TANH R193, R15 ;  /* 0x0000000f00c17308 */ /* 0x000fe20000002400 */
[-C--:B------:R-:W-:Y:S08]  /*8810*/  HMMA.16816.F32.BF16 R28, R188, R6.reuse, R28 ;  /* 0x00000006bc1c723c */ /* 0x080ff0000004181c */
[C---:B------:R-:W-:Y:S01]  /*8820*/  HMMA.16816.F32.BF16 R32, R204.reuse, R6, R32 ;  /* 0x00000006cc20723c */ /* 0x040fe20000041820 */
[----:B------:R-:W-:Y:S01]  /*8830*/  MUFU.TANH R184, R16 ;  /* 0x0000001000b87308 */ /* 0x000fe20000002400 */
[----:B------:R-:W1:Y:S02]  /*8840*/  LDSM.16.M88.4 R4, [R228+0x1800] ;  /* 0x00180000e404783b */ /* 0x000e640000000200 */
[----:B------:R-:W-:Y:S02]  /*8850*/  FMUL.FTZ R20, R20, c[0x0][0x320] ;  /* 0x0000c80014147a20 */ /* 0x000fe40000410000 */
[----:B------:R-:W-:Y:S02]  /*8860*/  FMUL.FTZ R21, R21, c[0x0][0x320] ;  /* 0x0000c80015157a20 */ /* 0x000fe40000410000 */
[----:B------:R-:W-:Y:S03]  /*8870*/  FMUL.FTZ R22, R22, c[0x0][0x320] ;  /* 0x0000c80016167a20 */ /* 0x000fe60000410000 */
[----:B------:R-:W-:Y:S01]  /*8880*/  MUFU.TANH R17, R17 ;  /* 0x0000001100117308 */ /* 0x000fe20000002400 */
[----:B------:R-:W-:Y:S02]  /*8890*/  FMUL.FTZ R23, R23, c[0x0][0x320] ;  /* 0x0000c80017177a20 */ /* 0x000fe40000410000 */
[----:B------:R-:W-:Y:S01]  /*88a0*/  FMUL.FTZ R24, R24, c[0x0][0x320] ;  /* 0x0000c80018187a20 */ /* 0x000fe20000410000 */
[-C--:B--2---:R-:W-:Y:S03]  /*88b0*/  HMMA.16816.F32.BF16 R36, R204, R8.reuse, R36 ;  /* 0x00000008cc24723c */ /* 0x084fe60000041824 */
[----:B------:R-:W-:Y:S02]  /*88c0*/  FMUL.FTZ R25, R25, c[0x0][0x320] ;  /* 0x0000c80019197a20 */ /* 0x000fe40000410000 */
[----:B------:R-:W-:Y:S01]  /*88d0*/  FMUL.FTZ R26, R26, c[0x0][0x320] ;  /* 0x0000c8001a1a7a20 */ /* 0x000fe20000410000 */
[----:B------:R-:W-:Y:S01]  /*88e0*/  MUFU.TANH R18, R18 ;  /* 0x0000001200127308 */ /* 0x000fe20000002400 */
[----:B------:R-:W-:Y:S01]  /*88f0*/  FMUL.FTZ R27, R27, c[0x0][0x320] ;  /* 0x0000c8001b1b7a20 */ /* 0x000fe20000410000 */
[C---:B------:R-:W-:Y:S04]  /*8900*/  HMMA.16816.F32.BF16 R40, R188.reuse, R8, R40 ;  /* 0x00000008bc28723c */ /* 0x040fe80000041828 */
[----:B------:R-:W-:Y:S02]  /*8910*/  FMUL.FTZ R28, R28, c[0x0][0x320] ;  /* 0x0000c8001c1c7a20 */ /* 0x000fe40000410000 */
[----:B------:R-:W-:Y:S02]  /*8920*/  FMUL.FTZ R29, R29, c[0x0][0x320] ;  /* 0x0000c8001d1d7a20 */ /* 0x000fe40000410000 */
[----:B------:R-:W-:Y:S01]  /*8930*/  MUFU.TANH R19, R19 ;  /* 0x0000001300137308 */ /* 0x000fe20000002400 */
[-C--:B------:R-:W-:Y:S03]  /*8940*/  HMMA.16816.F32.BF16 R44, R188, R10.reuse, R44 ;  /* 0x0000000abc2c723c */ /* 0x080fe6000004182c */
[----:B------:R-:W-:Y:S02]  /*8950*/  FMUL.FTZ R30, R30, c[0x0][0x320] ;  /* 0x0000c8001e1e7a20 */ /* 0x000fe40000410000 */
[----:B------:R-:W-:Y:S02]  /*8960*/  FMUL.FTZ R31, R31, c[0x0][0x320] ;  /* 0x0000c8001f1f7a20 */ /* 0x000fe40000410000 */
[----:B------:R-:W-:Y:S01]  /*8970*/  FMUL.FTZ R32, R32, c[0x0][0x320] ;  /* 0x0000c80020207a20 */ /* 0x000fe20000410000 */
[C---:B------:R-:W-:Y:S01]  /*8980*/  HMMA.16816.F32.BF16 R48, R204.reuse, R10, R48 ;  /* 0x0000000acc30723c */ /* 0x040fe20000041830 */
[----:B------:R-:W-:Y:S01]  /*8990*/  MUFU.TANH R20, R20 ;  /* 0x0000001400147308 */ /* 0x000fe20000002400 */
[----:B------:R-:W2:Y:S02]  /*89a0*/  LDSM.16.M88.4 R8, [R228+0x2000] ;  /* 0x00200000e408783b */ /* 0x000ea40000000200 */
[----:B------:R-:W-:Y:S02]  /*89b0*/  FMUL.FTZ R33, R33, c[0x0][0x320] ;  /* 0x0000c80021217a20 */ /* 0x000fe40000410000 */
[----:B------:R-:W-:Y:S02]  /*89c0*/  FMUL.FTZ R34, R34, c[0x0][0x320] ;  /* 0x0000c80022227a20 */ /* 0x000fe40000410000 */
[-C--:B-1----:R-:W-:Y:S03]  /*89d0*/  HMMA.16816.F32.BF16 R52, R204, R4.reuse, R52 ;  /* 0x00000004cc34723c */ /* 0x082fe60000041834 */
[----:B------:R-:W-:Y:S01]  /*89e0*/  MUFU.TANH R21, R21 ;  /* 0x0000001500157308 */ /* 0x000fe20000002400 */
[----:B------:R-:W-:Y:S02]  /*89f0*/  FMUL.FTZ R35, R35, c[0x0][0x320] ;  /* 0x0000c80023237a20 */ /* 0x000fe40000410000 */
[----:B------:R-:W-:Y:S02]  /*8a00*/  FMUL.FTZ R36, R36, c[0x0][0x320] ;  /* 0x0000c80024247a20 */ /* 0x000fe40000410000 */
[C---:B------:R-:W-:Y:S04]  /*8a10*/  HMMA.16816.F32.BF16 R56, R188.reuse, R4, R56 ;  /* 0x00000004bc38723c */ /* 0x040fe80000041838 */
[----:B------:R-:W-:Y:S01]  /*8a20*/  FMUL.FTZ R37, R37, c[0x0][0x320] ;  /* 0x0000c80025257a20 */ /* 0x000fe20000410000 */
[----:B------:R-:W-:Y:S01]  /*8a30*/  MUFU.TANH R22, R22 ;  /* 0x0000001600167308 */ /* 0x000fe20000002400 */
[----:B------:R-:W-:Y:S02]  /*8a40*/  FMUL.FTZ R38, R38, c[0x0][0x320] ;  /* 0x0000c80026267a20 */ /* 0x000fe40000410000 */
[-C--:B------:R-:W-:Y:S04]  /*8a50*/  HMMA.16816.F32.BF16 R60, R188, R6.reuse, R60 ;  /* 0x00000006bc3c723c */ /* 0x080fe8000004183c */
[----:B------:R-:W-:Y:S02]  /*8a60*/  FMUL.FTZ R39, R39, c[0x0][0x320] ;  /* 0x0000c80027277a20 */ /* 0x000fe40000410000 */
[----:B------:R-:W-:Y:S01]  /*8a70*/  FMUL.FTZ R40, R40, c[0x0][0x320] ;  /* 0x0000c80028287a20 */ /* 0x000fe20000410000 */
[----:B------:R-:W-:Y:S01]  /*8a80*/  MUFU.TANH R23, R23 ;  /* 0x0000001700177308 */ /* 0x000fe20000002400 */
[C---:B------:R-:W-:Y:S01]  /*8a90*/  HMMA.16816.F32.BF16 R64, R204.reuse, R6, R64 ;  /* 0x00000006cc40723c */ /* 0x040fe20000041840 */
[----:B------:R-:W1:Y:S03]  /*8aa0*/  LDSM.16.M88.4 R4, [R228+0x2800] ;  /* 0x00280000e404783b */ /* 0x000e660000000200 */
[----:B------:R-:W-:Y:S02]  /*8ab0*/  FMUL.FTZ R41, R41, c[0x0][0x320] ;  /* 0x0000c80029297a20 */ /* 0x000fe40000410000 */
[----:B------:R-:W-:Y:S02]  /*8ac0*/  FMUL.FTZ R42, R42, c[0x0][0x320] ;  /* 0x0000c8002a2a7a20 */ /* 0x000fe40000410000 */
[----:B------:R-:W-:Y:S01]  /*8ad0*/  FMUL.FTZ R43, R43, c[0x0][0x320] ;  /* 0x0000c8002b2b7a20 */ /* 0x000fe20000410000 */
[----:B------:R-:W-:Y:S01]  /*8ae0*/  MUFU.TANH R24, R24 ;  /* 0x0000001800187308 */ /* 0x000fe20000002400 */
[-C--:B--2---:R-:W-:Y:S03]  /*8af0*/  HMMA.16816.F32.BF16 R68, R204, R8.reuse, R68 ;  /* 0x00000008cc44723c */ /* 0x084fe60000041844 */
[----:B------:R-:W-:Y:S02]  /*8b00*/  FMUL.FTZ R44, R44, c[0x0][0x320] ;  /* 0x0000c8002c2c7a20 */ /* 0x000fe40000410000 */
[----:B------:R-:W-:Y:S02]  /*8b10*/  FMUL.FTZ R45, R45, c[0x0][0x320] ;  /* 0x0000c8002d2d7a20 */ /* 0x000fe40000410000 */
[----:B------:R-:W-:Y:S01]  /*8b20*/  FMUL.FTZ R46, R46, c[0x0][0x320] ;  /* 0x0000c8002e2e7a20 */ /* 0x000fe20000410000 */
[C---:B------:R-:W-:Y:S01]  /*8b30*/  HMMA.16816.F32.BF16 R72, R188.reuse, R8, R72 ;  /* 0x00000008bc48723c */ /* 0x040fe20000041848 */
[----:B------:R-:W-:Y:S03]  /*8b40*/  MUFU.TANH R25, R25 ;  /* 0x0000001900197308 */ /* 0x000fe60000002400 */
[----:B------:R-:W-:Y:S02]  /*8b50*/  FMUL.FTZ R47, R47, c[0x0][0x320] ;  /* 0x0000c8002f2f7a20 */ /* 0x000fe40000410000 */
[----:B------:R-:W-:Y:S02]  /*8b60*/  FMUL.FTZ R65, R65, c[0x0][0x320] ;  /* 0x0000c80041417a20 */ /* 0x000fe40000410000 */
[-C--:B------:R-:W-:Y:S03]  /*8b70*/  HMMA.16816.F32.BF16 R76, R188, R10.reuse, R76 ;  /* 0x0000000abc4c723c */ /* 0x080fe6000004184c */
[----:B------:R-:W-:Y:S01]  /*8b80*/  MUFU.TANH R208, R65 ;  /* 0x0000004100d07308 */ /* 0x000fe20000002400 */
[----:B------:R-:W-:Y:S02]  /*8b90*/  FMUL.FTZ R48, R48, c[0x0][0x320] ;  /* 0x0000c80030307a20 */ /* 0x000fe40000410000 */
[----:B------:R-:W-:Y:S02]  /*8ba0*/  FMUL.FTZ R49, R49, c[0x0][0x320] ;  /* 0x0000c80031317a20 */ /* 0x000fe40000410000 */
[C---:B------:R-:W-:Y:S01]  /*8bb0*/  HMMA.16816.F32.BF16 R80, R204.reuse, R10, R80 ;  /* 0x0000000acc50723c */ /* 0x040fe20000041850 */
[----:B------:R-:W2:Y:S01]  /*8bc0*/  LDSM.16.M88.4 R8, [R228+0x3000] ;  /* 0x00300000e408783b */ /* 0x000ea20000000200 */
[----:B------:R-:W-:Y:S04]  /*8bd0*/  DEPBAR.LE SB0, 0x0 ;  /* 0x000080000000791a */ /* 0x000fe80000000000 */
[----:B------:R-:W-:Y:S01]  /*8be0*/  MUFU.TANH R26, R26 ;  /* 0x0000001a001a7308 */ /* 0x000fe20000002400 */
[----:B------:R-:W-:Y:S01]  /*8bf0*/  FMUL.FTZ R50, R50, c[0x0][0x320] ;  /* 0x0000c80032327a20 */ /* 0x000fe20000410000 */
[-C--:B-1----:R-:W-:Y:S01]  /*8c00*/  HMMA.16816.F32.BF16 R84, R204, R4.reuse, R84 ;  /* 0x00000004cc54723c */ /* 0x082fe20000041854 */
[----:B------:R-:W-:Y:S04]  /*8c10*/  BAR.SYNC.DEFER_BLOCKING 0x0 ;  /* 0x0000000000007b1d */ /* 0x000fe80000010000 */
[----:B------:R-:W-:Y:S02]  /*8c20*/  FMUL.FTZ R75, R75, c[0x0][0x320] ;  /* 0x0000c8004b4b7a20 */ /* 0x000fe40000410000 */
[----:B------:R-:W-:Y:S01]  /*8c30*/  FMUL.FTZ R51, R51, c[0x0][0x320] ;  /* 0x0000c80033337a20 */ /* 0x000fe20000410000 */
[----:B------:R-:W-:Y:S01]  /*8c40*/  MUFU.TANH R27, R27 ;  /* 0x0000001b001b7308 */ /* 0x000fe20000002400 */
[C---:B------:R-:W-:Y:S04]  /*8c50*/  HMMA.16816.F32.BF16 R88, R188.reuse, R4, R88 ;  /* 0x00000004bc58723c */ /* 0x040fe80000041858 */
[----:B------:R-:W-:Y:S02]  /*8c60*/  FMUL.FTZ R52, R52, c[0x0][0x320] ;  /* 0x0000c80034347a20 */ /* 0x000fe40000410000 */
[----:B------:R-:W-:Y:S02]  /*8c70*/  FMUL.FTZ R53, R53, c[0x0][0x320] ;  /* 0x0000c80035357a20 */ /* 0x000fe40000410000 */
[-C--:B------:R-:W-:Y:S01]  /*8c80*/  HMMA.16816.F32.BF16 R92, R188, R6.reuse, R92 ;  /* 0x00000006bc5c723c */ /* 0x080fe2000004185c */
[----:B------:R-:W-:Y:S03]  /*8c90*/  MUFU.TANH R65, R75 ;  /* 0x0000004b00417308 */ /* 0x000fe60000002400 */
[----:B------:R-:W-:Y:S02]  /*8ca0*/  FMUL.FTZ R54, R54, c[0x0][0x320] ;  /* 0x0000c80036367a20 */ /* 0x000fe40000410000 */
[----:B------:R-:W-:Y:S02]  /*8cb0*/  FMUL.FTZ R55, R55, c[0x0][0x320] ;  /* 0x0000c80037377a20 */ /* 0x000fe40000410000 */
[----:B------:R-:W-:Y:S01]  /*8cc0*/  FMUL.FTZ R87, R87, c[0x0][0x320] ;  /* 0x0000c80057577a20 */ /* 0x000fe20000410000 */
[C---:B------:R-:W-:Y:S02]  /*8cd0*/  HMMA.16816.F32.BF16 R96, R204.reuse, R6, R96 ;  /* 0x00000006cc60723c */ /* 0x040fe40000041860 */
[----:B------:R-:W-:Y:S02]  /*8ce0*/  MUFU.TANH R28, R28 ;  /* 0x0000001c001c7308 */ /* 0x000fe40000002400 */
[----:B------:R-:W-:Y:S02]  /*8cf0*/  FMUL.FTZ R56, R56, c[0x0][0x320] ;  /* 0x0000c80038387a20 */ /* 0x000fe40000410000 */
[----:B------:R-:W-:Y:S02]  /*8d00*/  FMUL.FTZ R57, R57, c[0x0][0x320] ;  /* 0x0000c80039397a20 */ /* 0x000fe40000410000 */
[-C--:B--2---:R-:W-:Y:S04]  /*8d10*/  HMMA.16816.F32.BF16 R100, R204, R8.reuse, R100 ;  /* 0x00000008cc64723c */ /* 0x084fe80000041864 */
[----:B------:R-:W1:Y:S01]  /*8d20*/  MUFU.TANH R0, R87 ;  /* 0x0000005700007308 */ /* 0x000e620000002400 */
[----:B------:R-:W-:Y:S02]  /*8d30*/  FMUL.FTZ R58, R58, c[0x0][0x320] ;  /* 0x0000c8003a3a7a20 */ /* 0x000fe40000410000 */
[----:B------:R-:W-:Y:S01]  /*8d40*/  FMUL.FTZ R92, R92, c[0x0][0x320] ;  /* 0x0000c8005c5c7a20 */ /* 0x000fe20000410000 */
[C---:B------:R-:W-:Y:S04]  /*8d50*/  HMMA.16816.F32.BF16 R104, R188.reuse, R8, R104 ;  /* 0x00000008bc68723c */ /* 0x040fe80000041868 */
[----:B------:R-:W-:Y:S02]  /*8d60*/  FMUL.FTZ R59, R59, c[0x0][0x320] ;  /* 0x0000c8003b3b7a20 */ /* 0x000fe40000410000 */
[----:B------:R-:W-:Y:S01]  /*8d70*/  MUFU.TANH R29, R29 ;  /* 0x0000001d001d7308 */ /* 0x000fe20000002400 */
[----:B------:R-:W-:Y:S01]  /*8d80*/  FMUL.FTZ R60, R60, c[0x0][0x320] ;  /* 0x0000c8003c3c7a20 */ /* 0x000fe20000410000 */
[-C--:B------:R-:W-:Y:S04]  /*8d90*/  HMMA.16816.F32.BF16 R108, R188, R10.reuse, R108 ;  /* 0x0000000abc6c723c */ /* 0x080fe8000004186c */
[----:B------:R-:W-:Y:S02]  /*8da0*/  FMUL.FTZ R98, R98, c[0x0][0x320] ;  /* 0x0000c80062627a20 */ /* 0x000fe40000410000 */
[----:B------:R-:W-:Y:S02]  /*8db0*/  FMUL.FTZ R99, R99, c[0x0][0x320] ;  /* 0x0000c80063637a20 */ /* 0x000fe40000410000 */
[----:B------:R-:W-:Y:S01]  /*8dc0*/  MUFU.TANH R2, R98 ;  /* 0x0000006200027308 */ /* 0x000fe20000002400 */
[----:B------:R-:W-:Y:S01]  /*8dd0*/  HMMA.16816.F32.BF16 R112, R204, R10, R112 ;  /* 0x0000000acc70723c */ /* 0x000fe20000041870 */
[----:B-1----:R1:W-:Y:S03]  /*8de0*/  STL [R1+0x8], R0 ;  /* 0x0000080001007387 */ /* 0x0023e60000100800 */
[----:B------:R-:W-:Y:S02]  /*8df0*/  FMUL.FTZ R61, R61, c[0x0][0x320] ;  /* 0x0000c8003d3d7a20 */ /* 0x000fe40000410000 */
[----:B------:R-:W-:Y:S02]  /*8e00*/  FMUL.FTZ R62, R62, c[0x0][0x320] ;  /* 0x0000c8003e3e7a20 */ /* 0x000fe40000410000 */
[----:B------:R-:W-:Y:S01]  /*8e10*/  FMUL.FTZ R63, R63, c[0x0][0x320] ;  /* 0x0000c8003f3f7a20 */ /* 0x000fe20000410000 */
[----:B------:R-:W-:Y:S03]  /*8e20*/  MUFU.TANH R30, R30 ;  /* 0x0000001e001e7308 */ /* 0x000fe60000002400 */
        /* <DEDUP_REMOVED lines=10> */
[----:B-1----:R-:W1:Y:S01]  /*8ed0*/  MUFU.TANH R0, R92 ;  /* 0x0000005c00007308 */ /* 0x002e620000002400 */
        /* <DEDUP_REMOVED lines=13> */
[----:B------:R-:W-:Y:S01]  /*8fb0*/  FMUL.FTZ R79, R79, c[0x0][0x320] ;  /* 0x0000c8004f4f7a20 */ /* 0x000fe20000410000 */
[----:B-1----:R1:W-:Y:S01]  /*8fc0*/  STL [R1+0xc], R0 ;  /* 0x00000c0001007387 */ /* 0x0023e20000100800 */
[----:B------:R-:W-:Y:S02]  /*8fd0*/  FMUL.FTZ R80, R80, c[0x0][0x320] ;  /* 0x0000c80050507a20 */ /* 0x000fe40000410000 */
[----:B------:R-:W-:Y:S01]  /*8fe0*/  FMUL.FTZ R81, R81, c[0x0][0x320] ;  /* 0x0000c80051517a20 */ /* 0x000fe20000410000 */
[----:B------:R-:W-:Y:S01]  /*8ff0*/  STL [R1+0x4], R2 ;  /* 0x0000040201007387 */ /* 0x000fe20000100800 */
        /* <DEDUP_REMOVED lines=19> */
[----:B------:R-:W2:Y:S01]  /*9130*/  MUFU.TANH R36, R36 ;  /* 0x0000002400247308 */ /* 0x000ea20000002400 */
[----:B------:R-:W-:Y:S02]  /*9140*/  FMUL.FTZ R105, R105, c[0x0][0x320] ;  /* 0x0000c80069697a20 */ /* 0x000fe40000410000 */
[----:B------:R-:W-:Y:S02]  /*9150*/  FMUL.FTZ R106, R106, c[0x0][0x320] ;  /* 0x0000c8006a6a7a20 */ /* 0x000fe40000410000 */
[----:B------:R-:W-:Y:S02]  /*9160*/  FMUL.FTZ R107, R107, c[0x0][0x320] ;  /* 0x0000c8006b6b7a20 */ /* 0x000fe40000410000 */
[----:B------:R-:W-:Y:S02]  /*9170*/  FMUL.FTZ R108, R108, c[0x0][0x320] ;  /* 0x0000c8006c6c7a20 */ /* 0x000fe40000410000 */
[----:B------:R-:W-:Y:S01]  /*9180*/  FMUL.FTZ R109, R109, c[0x0][0x320] ;  /* 0x0000c8006d6d7a20 */ /* 0x000fe20000410000 */
[----:B------:R-:W3:Y:S01]  /*9190*/  MUFU.TANH R37, R37 ;  /* 0x0000002500257308 */ /* 0x000ee20000002400 */
[----:B------:R-:W-:Y:S01]  /*91a0*/  FMUL.FTZ R114, R114, c[0x0][0x320] ;  /* 0x0000c80072727a20 */ /* 0x000fe20000410000 */
[----:B-1----:R1:W-:Y:S08]  /*91b0*/  STL [R1], R0 ;  /* 0x0000000001007387 */ /* 0x0023f00000100800 */
[----:B------:R-:W4:Y:S10]  /*91c0*/  MUFU.TANH R38, R38 ;  /* 0x0000002600267308 */ /* 0x000f340000002400 */
[----:B------:R-:W2:Y:S01]  /*91d0*/  MUFU.TANH R39, R39 ;  /* 0x0000002700277308 */ /* 0x000ea20000002400 */
[----:B-1----:R-:W-:Y:S09]  /*91e0*/  FMUL.FTZ R0, R111, c[0x0][0x320] ;  /* 0x0000c8006f007a20 */ /* 0x002ff20000410000 */
[----:B------:R-:W1:Y:S10]  /*91f0*/  MUFU.TANH R40, R40 ;  /* 0x0000002800287308 */ /* 0x000e740000002400 */
[----:B------:R-:W1:Y:S10]  /*9200*/  MUFU.TANH R41, R41 ;  /* 0x0000002900297308 */ /* 0x000e740000002400 */
[----:B------:R-:W1:Y:S10]  /*9210*/  MUFU.TANH R42, R42 ;  /* 0x0000002a002a7308 */ /* 0x000e740000002400 */
[----:B------:R-:W1:Y:S10]  /*9220*/  MUFU.TANH R43, R43 ;  /* 0x0000002b002b7308 */ /* 0x000e740000002400 */
[----:B------:R-:W1:Y:S10]  /*9230*/  MUFU.TANH R44, R44 ;  /* 0x0000002c002c7308 */ /* 0x000e740000002400 */
[----:B------:R-:W1:Y:S10]  /*9240*/  MUFU.TANH R45, R45 ;  /* 0x0000002d002d7308 */ /* 0x000e740000002400 */
[----:B------:R1:W1:Y:S10]  /*9250*/  MUFU.TANH R201, R46 ;  /* 0x0000002e00c97308 */ /* 0x0002740000002400 */
[----:B------:R-:W1:Y:S10]  /*9260*/  MUFU.TANH R47, R47 ;  /* 0x0000002f002f7308 */ /* 0x000e740000002400 */
[----:B------:R-:W1:Y:S10]  /*9270*/  MUFU.TANH R48, R48 ;  /* 0x0000003000307308 */ /* 0x000e740000002400 */
[----:B------:R-:W1:Y:S10]  /*9280*/  MUFU.TANH R49, R49 ;  /* 0x0000003100317308 */ /* 0x000e740000002400 */
[----:B------:R-:W1:Y:S10]  /*9290*/  MUFU.TANH R50, R50 ;  /* 0x0000003200327308 */ /* 0x000e740000002400 */
[----:B------:R-:W1:Y:S10]  /*92a0*/  MUFU.TANH R51, R51 ;  /* 0x0000003300337308 */ /* 0x000e740000002400 */
[----:B------:R1:W1:Y:S10]  /*92b0*/  MUFU.TANH R46, R52 ;  /* 0x00000034002e7308 */ /* 0x0002740000002400 */
        /* <DEDUP_REMOVED lines=53> */
[----:B------:R-:W1:Y:S10]  /*9610*/  MUFU.TANH R112, R112 ;  /* 0x0000007000707308 */ /* 0x000e740000002400 */
[----:B------:R-:W1:Y:S10]  /*9620*/  MUFU.TANH R113, R113 ;  /* 0x0000007100717308 */ /* 0x000e740000002400 */
[----:B------:R1:W1:Y:S10]  /*9630*/  MUFU.TANH R104, R114 ;  /* 0x0000007200687308 */ /* 0x0002740000002400 */
[----:B------:R-:W1:Y:S02]  /*9640*/  MUFU.TANH R115, R115 ;  /* 0x0000007300737308 */ /* 0x000e640000002400 */
[----:B-1234-:R-:W-:-:S05]  /*9650*/  @P2 BRA `(.L_x_5) ;  /* 0xffffe0e000002947 */ /* 0x01efca000383ffff */
.L_x_4:
[----:B------:R-:W3:Y:S01]  /*9660*/  LDL.LU R98, [R1+0x8] ;  /* 0x0000080001627983 */ /* 0x000ee20000300800 */
[----:B------:R-:W-:Y:S02]  /*9670*/  FMNMX.FTZ R73, R185, R3, !PT ;  /* 0x00000003b9497209 */ /* 0x000fe40007810000 */
[----:B------:R-:W-:Y:S01]  /*9680*/  FMNMX.FTZ R0, R186, R116, !PT ;  /* 0x00000074ba007209 */ /* 0x000fe20007810000 */
[----:B------:R-:W4:Y:S01]  /*9690*/  LDL.LU R111, [R1+0x4] ;  /* 0x00000400016f7983 */ /* 0x000f220000300800 */
[----:B------:R-:W-:Y:S02]  /*96a0*/  FMNMX.FTZ R73, R197, R73, !PT ;  /* 0x00000049c5497209 */ /* 0x000fe40007810000 */
[----:B------:R-:W-:Y:S01]  /*96b0*/  FMNMX.FTZ R0, R198, R0, !PT ;  /* 0x00000000c6007209 */ /* 0x000fe20007810000 */
[----:B--2---:R-:W2:Y:S01]  /*96c0*/  LDL.LU R103, [R1] ;  /* 0x0000000001677983 */ /* 0x004ea20000300800 */
[----:B------:R-:W-:Y:S02]  /*96d0*/  FMNMX.FTZ R73, R184, R73, !PT ;  /* 0x00000049b8497209 */ /* 0x000fe40007810000 */
[----:B------:R-:W-:Y:S01]  /*96e0*/  FMNMX.FTZ R0, R18, R0, !PT ;  /* 0x0000000012007209 */ /* 0x000fe20007810000 */
[----:B------:R-:W2:Y:S01]  /*96f0*/  LDL.LU R105, [R1+0xc] ;  /* 0x00000c0001697983 */ /* 0x000ea20000300800 */
[----:B------:R-:W-:Y:S02]  /*9700*/  FMNMX.FTZ R73, R17, R73, !PT ;  /* 0x0000004911497209 */ /* 0x000fe40007810000 */
[----:B------:R-:W-:Y:S01]  /*9710*/  FMNMX.FTZ R0, R19, R0, !PT ;  /* 0x0000000013007209 */ /* 0x000fe20007810000 */
[----:B------:R-:W-:Y:S01]  /*9720*/  STL [R1+0x74], R242 ;  /* 0x000074f201007387 */ /* 0x000fe20000100800 */
        /* <DEDUP_REMOVED lines=47> */
[----:B------:R-:W0:Y:S01]  /*9a20*/  LDGDEPBAR ;  /* 0x00000000000079af */ /* 0x000e220000000000 */
[----:B------:R-:W-:Y:S02]  /*9a30*/  FMNMX.FTZ R73, R223, R73, !PT ;  /* 0x00000049df497209 */ /* 0x000fe40007810000 */
[----:B------:R-:W-:Y:S02]  /*9a40*/  FMNMX.FTZ R0, R210, R0, !PT ;  /* 0x00000000d2007209 */ /* 0x000fe40007810000 */
[----:B------:R-:W-:Y:S02]  /*9a50*/  FMNMX.FTZ R2, R41, R2, !PT ;  /* 0x0000000229027209 */ /* 0x000fe40007810000 */
[----:B------:R-:W-:Y:S02]  /*9a60*/  FMNMX.FTZ R73, R213, R73, !PT ;  /* 0x00000049d5497209 */ /* 0x000fe40007810000 */
[----:B------:R-:W-:Y:S02]  /*9a70*/  FMNMX.FTZ R2, R44, R2, !PT ;  /* 0x000000022c027209 */ /* 0x000fe40007810000 */
[----:B------:R-:W-:Y:S02]  /*9a80*/  FMNMX.FTZ R0, R212, R0, !PT ;  /* 0x00000000d4007209 */ /* 0x000fe40007810000 */
[----:B------:R-:W-:Y:S02]  /*9a90*/  MOV R85, R63 ;  /* 0x0000003f00557202 */ /* 0x000fe40000000f00 */
        /* <DEDUP_REMOVED lines=30> */
[----:B------:R-:W-:Y:S02]  /*9c80*/  MOV R92, R52 ;  /* 0x00000034005c7202 */ /* 0x000fe40000000f00 */
[----:B------:R-:W-:Y:S02]  /*9c90*/  MOV R109, R71 ;  /* 0x00000047006d7202 */ /* 0x000fe40000000f00 */
[----:B------:R-:W-:Y:S02]  /*9ca0*/  FMNMX.FTZ R2, R62, R2, !PT ;  /* 0x000000023e027209 */ /* 0x000fe40007810000 */
[----:B------:R-:W-:Y:S02]  /*9cb0*/  FMNMX.FTZ R4, R31, R4, !PT ;  /* 0x000000041f047209 */ /* 0x000fe40007810000 */
[----:B------:R-:W-:Y:S02]  /*9cc0*/  FMNMX.FTZ R73, R113, R73, !PT ;  /* 0x0000004971497209 */ /* 0x000fe40007810000 */
[----:B------:R-:W-:Y:S02]  /*9cd0*/  MOV R90, R54 ;  /* 0x00000036005a7202 */ /* 0x000fe40000000f00 */
[----:B------:R-:W-:Y:S01]  /*9ce0*/  FMNMX.FTZ R2, R92, R2, !PT ;  /* 0x000000025c027209 */ /* 0x000fe20007810000 */
[----:B------:R-:W1:Y:S01]  /*9cf0*/  SHFL.BFLY PT, R5, R73, 0x2, 0x1f ;  /* 0x0c401f0049057f89 */ /* 0x000e6200000e0000 */
[----:B------:R-:W-:Y:S02]  /*9d00*/  FMNMX.FTZ R4, R42, R4, !PT ;  /* 0x000000042a047209 */ /* 0x000fe40007810000 */
[----:B------:R-:W-:Y:S02]  /*9d10*/  MOV R91, R53 ;  /* 0x00000035005b7202 */ /* 0x000fe40000000f00 */
[----:B------:R-:W-:Y:S02]  /*9d20*/  FMNMX.FTZ R2, R90, R2, !PT ;  /* 0x000000025a027209 */ /* 0x000fe40007810000 */
[----:B------:R-:W-:Y:S01]  /*9d30*/  FMNMX.FTZ R4, R43, R4, !PT ;  /* 0x000000042b047209 */ /* 0x000fe20007810000 */
[----:B------:R-:W-:Y:S01]  /*9d40*/  LDSM.16.MT88.4 R52, [R225+0x100] ;  /* 0x00010000e134783b */ /* 0x000fe20000004200 */
[----:B------:R-:W-:Y:S02]  /*9d50*/  FMNMX.FTZ R2, R91, R2, !PT ;  /* 0x000000025b027209 */ /* 0x000fe40007810000 */
[----:B------:R-:W-:Y:S02]  /*9d60*/  FMNMX.FTZ R4, R201, R4, !PT ;  /* 0x00000004c9047209 */ /* 0x000fe40007810000 */
[----:B------:R-:W-:Y:S02]  /*9d70*/  MOV R106, R72 ;  /* 0x00000048006a7202 */ /* 0x000fe40000000f00 */
        /* <DEDUP_REMOVED lines=14> */
[----:B------:R-:W-:Y:S02]  /*9e60*/  MOV R114, R66 ;  /* 0x0000004200727202 */ /* 0x000fe40000000f00 */
[----:B------:R-:W-:Y:S01]  /*9e70*/  ISETP.LT.AND P2, PT, RZ, UR9, PT ;  /* 0x00000009ff007c0c */ /* 0x000fe2000bf41270 */
[----:B------:R-:W-:Y:S01]  /*9e80*/  UIADD3 UR9, UR9, -0x1, URZ ;  /* 0xffffffff09097890 */ /* 0x000fe2000fffe03f */
[----:B--2---:R-:W-:Y:S02]  /*9e90*/  FMNMX.FTZ R2, R105, R2, !PT ;  /* 0x0000000269027209 */ /* 0x004fe40007810000 */
[----:B---3--:R-:W-:Y:S02]  /*9ea0*/  FMNMX.FTZ R0, R98, R0, !PT ;  /* 0x0000000062007209 */ /* 0x008fe40007810000 */
[----:B------:R-:W-:Y:S02]  /*9eb0*/  FMNMX.FTZ R2, R106, R2, !PT ;  /* 0x000000026a027209 */ /* 0x000fe40007810000 */
[----:B----4-:R-:W-:Y:S02]  /*9ec0*/  FMNMX.FTZ R0, R111, R0, !PT ;  /* 0x000000006f007209 */ /* 0x010fe40007810000 */
[----:B------:R-:W-:Y:S02]  /*9ed0*/  FMNMX.FTZ R2, R191, R2, !PT ;  /* 0x00000002bf027209 */ /* 0x000fe40007810000 */
[----:B------:R-:W-:Y:S02]  /*9ee0*/  FMNMX.FTZ R0, R103, R0, !PT ;  /* 0x0000000067007209 */ /* 0x000fe40007810000 */
[----:B------:R-:W-:Y:S02]  /*9ef0*/  FMNMX.FTZ R2, R190, R2, !PT ;  /* 0x00000002be027209 */ /* 0x000fe40007810000 */
[----:B------:R-:W-:Y:S02]  /*9f00*/  FMNMX.FTZ R0, R109, R0, !PT ;  /* 0x000000006d007209 */ /* 0x000fe40007810000 */
[----:B-1----:R-:W-:Y:S02]  /*9f10*/  FMNMX.FTZ R73, R73, R5, !PT ;  /* 0x0000000549497209 */ /* 0x002fe40007810000 */
[----:B------:R-:W-:Y:S02]  /*9f20*/  FMNMX.FTZ R0, R252, R0, !PT ;  /* 0x00000000fc007209 */ /* 0x000fe40007810000 */
[----:B------:R-:W-:Y:S01]  /*9f30*/  FMNMX.FTZ R2, R189, R2, !PT ;  /* 0x00000002bd027209 */ /* 0x000fe20007810000 */
[----:B------:R-:W1:Y:S01]  /*9f40*/  SHFL.BFLY PT, R5, R73, 0x1, 0x1f ;  /* 0x0c201f0049057f89 */ /* 0x000e6200000e0000 */
[----:B------:R-:W-:Y:S02]  /*9f50*/  FMNMX.FTZ R0, R104, R0, !PT ;  /* 0x0000000068007209 */ /* 0x000fe40007810000 */
[----:B------:R-:W-:Y:S02]  /*9f60*/  FMNMX.FTZ R2, R188, R2, !PT ;  /* 0x00000002bc027209 */ /* 0x000fe40007810000 */
[----:B------:R-:W-:Y:S03]  /*9f70*/  FMNMX.FTZ R0, R115, R0, !PT ;  /* 0x0000000073007209 */ /* 0x000fe60007810000 */
[----:B------:R-:W2:Y:S08]  /*9f80*/  SHFL.BFLY PT, R71, R2, 0x2, 0x1f ;  /* 0x0c401f0002477f89 */ /* 0x000eb000000e0000 */
[----:B------:R-:W3:Y:S01]  /*9f90*/  SHFL.BFLY PT, R72, R0, 0x2, 0x1f ;  /* 0x0c401f0000487f89 */ /* 0x000ee200000e0000 */
[----:B-1----:R-:W-:Y:S05]  /*9fa0*/  FMNMX.FTZ R73, R73, R5, !PT ;  /* 0x0000000549497209 */ /* 0x002fea0007810000 */
[----:B------:R-:W-:Y:S01]  /*9fb0*/  FMUL.FTZ R96, R73, c[0x0][0x2d0] ;  /* 0x0000b40049607a20 */ /* 0x000fe20000410000 */
[----:B--2---:R-:W-:Y:S03]  /*9fc0*/  FMNMX.FTZ R71, R2, R71, !PT ;  /* 0x0000004702477209 */ /* 0x004fe60007810000 */
[--C-:B------:R-:W-:Y:S02]  /*9fd0*/  FFMA.FTZ R9, R20, c[0x0][0x2d0], -R96.reuse ;  /* 0x0000b40014097a23 */ /* 0x100fe40000010860 */
[--C-:B------:R-:W-:Y:S02]  /*9fe0*/  FFMA.FTZ R112, R112, c[0x0][0x2d0], -R96.reuse ;  /* 0x0000b40070707a23 */ /* 0x100fe40000010860 */
[----:B------:R1:W-:Y:S01]  /*9ff0*/  MUFU.EX2 R240, R9 ;  /* 0x0000000900f07308 */ /* 0x0003e20000000800 */
[----:B------:R-:W2:Y:S01]  /*a000*/  SHFL.BFLY PT, R6, R71, 0x1, 0x1f ;  /* 0x0c201f0047067f89 */ /* 0x000ea200000e0000 */
[----:B---3--:R-:W-:Y:S02]  /*a010*/  FMNMX.FTZ R72, R0, R72, !PT ;  /* 0x0000004800487209 */ /* 0x008fe40007810000 */
[----:B------:R-:W-:Y:S04]  /*a020*/  FMNMX.FTZ R0, R88, R4, !PT ;  /* 0x0000000458007209 */ /* 0x000fe80007810000 */
[----:B------:R-:W-:Y:S02]  /*a030*/  FMNMX.FTZ R0, R87, R0, !PT ;  /* 0x0000000057007209 */ /* 0x000fe40007810000 */
[----:B------:R-:W-:Y:S01]  /*a040*/  MUFU.EX2 R112, R112 ;  /* 0x0000007000707308 */ /* 0x000fe20000000800 */
[----:B------:R-:W3:Y:S01]  /*a050*/  SHFL.BFLY PT, R4, R72, 0x1, 0x1f ;  /* 0x0c201f0048047f89 */ /* 0x000ee200000e0000 */
[----:B------:R-:W-:Y:S04]  /*a060*/  FMNMX.FTZ R0, R99, R0, !PT ;  /* 0x0000000063007209 */ /* 0x000fe80007810000 */
[----:B------:R-:W-:Y:S04]  /*a070*/  FMNMX.FTZ R0, R100, R0, !PT ;  /* 0x0000000064007209 */ /* 0x000fe80007810000 */
[----:B------:R-:W-:Y:S01]  /*a080*/  FMNMX.FTZ R0, R108, R0, !PT ;  /* 0x000000006c007209 */ /* 0x000fe20007810000 */
[--C-:B-1----:R-:W-:Y:S03]  /*a090*/  FFMA.FTZ R9, R48, c[0x0][0x2d0], -R96.reuse ;  /* 0x0000b40030097a23 */ /* 0x102fe60000010860 */
[----:B------:R-:W-:Y:S01]  /*a0a0*/  FMNMX.FTZ R2, R110, R0, !PT ;  /* 0x000000006e027209 */ /* 0x000fe20007810000 */
[----:B------:R-:W-:Y:S01]  /*a0b0*/  FADD.FTZ R0, -R73, R3 ;  /* 0x0000000349007221 */ /* 0x000fe20000010100 */
[----:B--2---:R-:W-:Y:S01]  /*a0c0*/  FMNMX.FTZ R71, R71, R6, !PT ;  /* 0x0000000647477209 */ /* 0x004fe20007810000 */
[----:B------:R-:W-:Y:S01]  /*a0d0*/  MUFU.EX2 R82, R9 ;  /* 0x0000000900527308 */ /* 0x000fe20000000800 */
[----:B------:R-:W-:Y:S01]  /*a0e0*/  FMNMX.FTZ R3, R114, R2, !PT ;  /* 0x0000000272037209 */ /* 0x000fe20007810000 */
[----:B------:R-:W-:Y:S02]  /*a0f0*/  FMUL.FTZ R2, R0, c[0x0][0x2d0] ;  /* 0x0000b40000027a20 */ /* 0x000fe40000410000 */
[--C-:B------:R-:W-:Y:S01]  /*a100*/  FFMA.FTZ R6, R33, c[0x0][0x2d0], -R96.reuse ;  /* 0x0000b40021067a23 */ /* 0x100fe20000010860 */
[----:B------:R-:W-:Y:S01]  /*a110*/  FMNMX.FTZ R0, R60, R3, !PT ;  /* 0x000000033c007209 */ /* 0x000fe20007810000 */
[--C-:B------:R-:W-:Y:S01]  /*a120*/  FFMA.FTZ R48, R46, c[0x0][0x2d0], -R96.reuse ;  /* 0x0000b4002e307a23 */ /* 0x100fe20000010860 */
[----:B---3--:R-:W-:Y:S01]  /*a130*/  FMNMX.FTZ R72, R72, R4, !PT ;  /* 0x0000000448487209 */ /* 0x008fe20007810000 */
[----:B------:R-:W-:Y:S01]  /*a140*/  FFMA.FTZ R4, R185, c[0x0][0x2d0], -R96 ;  /* 0x0000b400b9047a23 */ /* 0x000fe20000010860 */
[----:B------:R-:W-:Y:S01]  /*a150*/  FMNMX.FTZ R0, R75, R0, !PT ;  /* 0x000000004b007209 */ /* 0x000fe20007810000 */
[----:B------:R1:W2:Y:S01]  /*a160*/  MUFU.EX2 R70, R2 ;  /* 0x0000000200467308 */ /* 0x0002a20000000800 */
[----:B------:R-:W-:Y:S02]  /*a170*/  FMUL.FTZ R107, R71, c[0x0][0x2d0] ;  /* 0x0000b400476b7a20 */ /* 0x000fe40000410000 */
[----:B------:R-:W-:Y:S01]  /*a180*/  FMNMX.FTZ R0, R74, R0, !PT ;  /* 0x000000004a007209 */ /* 0x000fe20007810000 */
[----:B------:R-:W-:Y:S02]  /*a190*/  FMUL.FTZ R102, R72, c[0x0][0x2d0] ;  /* 0x0000b40048667a20 */ /* 0x000fe40000410000 */
[--C-:B------:R-:W-:Y:S02]  /*a1a0*/  FFMA.FTZ R16, R40, c[0x0][0x2d0], -R107.reuse ;  /* 0x0000b40028107a23 */ /* 0x100fe4000001086b */
[----:B------:R-:W3:Y:S01]  /*a1b0*/  SHFL.BFLY PT, R3, R0, 0x2, 0x1f ;  /* 0x0c401f0000037f89 */ /* 0x000ee200000e0000 */
[--C-:B------:R-:W-:Y:S01]  /*a1c0*/  FFMA.FTZ R5, R22, c[0x0][0x2d0], -R102.reuse ;  /* 0x0000b40016057a23 */ /* 0x100fe20000010866 */
[----:B------:R-:W4:Y:S01]  /*a1d0*/  MUFU.EX2 R8, R4 ;  /* 0x0000000400087308 */ /* 0x000f220000000800 */
[--C-:B------:R-:W-:Y:S02]  /*a1e0*/  FFMA.FTZ R103, R103, c[0x0][0x2d0], -R102.reuse ;  /* 0x0000b40067677a23 */ /* 0x100fe40000010866 */
[--C-:B------:R-:W-:Y:S02]  /*a1f0*/  FFMA.FTZ R109, R109, c[0x0][0x2d0], -R102.reuse ;  /* 0x0000b4006d6d7a23 */ /* 0x100fe40000010866 */
[----:B------:R-:W-:Y:S02]  /*a200*/  FFMA.FTZ R115, R115, c[0x0][0x2d0], -R102 ;  /* 0x0000b40073737a23 */ /* 0x000fe40000010866 */
[--C-:B------:R-:W-:Y:S02]  /*a210*/  FFMA.FTZ R105, R105, c[0x0][0x2d0], -R107.reuse ;  /* 0x0000b40069697a23 */ /* 0x100fe4000001086b */
[--C-:B------:R-:W-:Y:S01]  /*a220*/  FFMA.FTZ R106, R106, c[0x0][0x2d0], -R107.reuse ;  /* 0x0000b4006a6a7a23 */ /* 0x100fe2000001086b */
[----:B------:R4:W-:Y:S01]  /*a230*/  MUFU.EX2 R228, R6 ;  /* 0x0000000600e47308 */ /* 0x0009e20000000800 */
[----:B-1----:R-:W-:Y:S01]  /*a240*/  FADD.FTZ R2, -R72, R116 ;  /* 0x0000007448027221 */ /* 0x002fe20000010100 */
[----:B------:R-:W-:Y:S01]  /*a250*/  MOV R116, R60 ;  /* 0x0000003c00747202 */ /* 0x000fe20000000f00 */
[----:B--2---:R-:W-:Y:S02]  /*a260*/  FMUL.FTZ R33, R70, R149 ;  /* 0x0000009546217220 */ /* 0x004fe40000410000 */
[----:B------:R-:W-:Y:S05]  /*a270*/  FMUL.FTZ R2, R2, c[0x0][0x2d0] ;  /* 0x0000b40002027a20 */ /* 0x000fea0000410000 */
[----:B------:R1:W-:Y:S01]  /*a280*/  MUFU.EX2 R239, R5 ;  /* 0x0000000500ef7308 */ /* 0x0003e20000000800 */
[----:B------:R-:W-:Y:S01]  /*a290*/  FFMA.FTZ R60, R211, c[0x0][0x2d0], -R102 ;  /* 0x0000b400d33c7a23 */ /* 0x000fe20000010866 */
[----:B---3--:R-:W-:Y:S01]  /*a2a0*/  FMNMX.FTZ R0, R0, R3, !PT ;  /* 0x0000000300007209 */ /* 0x008fe20007810000 */
[--C-:B------:R-:W-:Y:S02]  /*a2b0*/  FFMA.FTZ R3, R17, c[0x0][0x2d0], -R96.reuse ;  /* 0x0000b40011037a23 */ /* 0x100fe40000010860 */
[----:B------:R-:W-:Y:S05]  /*a2c0*/  FMUL.FTZ R17, R70, R133 ;  /* 0x0000008546117220 */ /* 0x000fea0000410000 */
[----:B------:R2:W3:Y:S01]  /*a2d0*/  MUFU.EX2 R69, R2 ;  /* 0x0000000200457308 */ /* 0x0004e20000000800 */
[----:B----4-:R-:W-:Y:S09]  /*a2e0*/  FFMA.FTZ R6, R36, c[0x0][0x2d0], -R96 ;  /* 0x0000b40024067a23 */ /* 0x010ff20000010860 */
[----:B------:R4:W-:Y:S01]  /*a2f0*/  MUFU.EX2 R11, R3 ;  /* 0x00000003000b7308 */ /* 0x0009e20000000800 */
[----:B-1----:R-:W-:Y:S09]  /*a300*/  FFMA.FTZ R5, R28, c[0x0][0x2d0], -R107 ;  /* 0x0000b4001c057a23 */ /* 0x002ff2000001086b */
[----:B------:R3:W-:Y:S01]  /*a310*/  MUFU.EX2 R83, R6 ;  /* 0x0000000600537308 */ /* 0x0007e20000000800 */
[----:B--2---:R-:W-:Y:S04]  /*a320*/  FADD.FTZ R2, -R71, R117 ;  /* 0x0000007547027221 */ /* 0x004fe80000010100 */
[----:B------:R-:W-:Y:S05]  /*a330*/  FMUL.FTZ R2, R2, c[0x0][0x2d0] ;  /* 0x0000b40002027a20 */ /* 0x000fea0000410000 */
[----:B------:R1:W-:Y:S01]  /*a340*/  MUFU.EX2 R230, R5 ;  /* 0x0000000500e67308 */ /* 0x0003e20000000800 */
[----:B----4-:R-:W-:Y:S01]  /*a350*/  FFMA.FTZ R3, R186, c[0x0][0x2d0], -R102 ;  /* 0x0000b400ba037a23 */ /* 0x010fe20000010866 */
[----:B------:R-:W-:Y:S01]  /*a360*/  MOV R186, R8 ;  /* 0x0000000800ba7202 */ /* 0x000fe20000000f00 */
[--C-:B------:R-:W-:Y:S07]  /*a370*/  FFMA.FTZ R8, R21, c[0x0][0x2d0], -R96.reuse ;  /* 0x0000b40015087a23 */ /* 0x100fee0000010860 */
[----:B------:R2:W4:Y:S01]  /*a380*/  MUFU.EX2 R68, R2 ;  /* 0x0000000200447308 */ /* 0x0005220000000800 */
[----:B---3--:R-:W-:Y:S09]  /*a390*/  FMUL.FTZ R6, R69, R126 ;  /* 0x0000007e45067220 */ /* 0x008ff20000410000 */
[----:B------:R3:W-:Y:S01]  /*a3a0*/  MUFU.EX2 R206, R3 ;  /* 0x0000000300ce7308 */ /* 0x0007e20000000800 */
[----:B-1----:R-:W-:Y:S09]  /*a3b0*/  FMUL.FTZ R5, R70, R125 ;  /* 0x0000007d46057220 */ /* 0x002ff20000410000 */
[----:B------:R1:W-:Y:S01]  /*a3c0*/  MUFU.EX2 R236, R8 ;  /* 0x0000000800ec7308 */ /* 0x0003e20000000800 */
[----:B--2---:R-:W-:Y:S01]  /*a3d0*/  FFMA.FTZ R2, R197, c[0x0][0x2d0], -R96 ;  /* 0x0000b400c5027a23 */ /* 0x004fe20000010860 */
[----:B------:R-:W-:Y:S01]  /*a3e0*/  MOV R197, R91 ;  /* 0x0000005b00c57202 */ /* 0x000fe20000000f00 */
[----:B----4-:R-:W-:Y:S07]  /*a3f0*/  FMUL.FTZ R9, R68, R121 ;  /* 0x0000007944097220 */ /* 0x010fee0000410000 */
[----:B------:R2:W-:Y:S01]  /*a400*/  MUFU.EX2 R7, R2 ;  /* 0x0000000200077308 */ /* 0x0005e20000000800 */
[----:B---3--:R-:W-:Y:S01]  /*a410*/  FFMA.FTZ R3, R198, c[0x0][0x2d0], -R102 ;  /* 0x0000b400c6037a23 */ /* 0x008fe20000010866 */
[----:B------:R-:W-:Y:S08]  /*a420*/  MOV R198, R81 ;  /* 0x0000005100c67202 */ /* 0x000ff00000000f00 */
[----:B------:R3:W4:Y:S01]  /*a430*/  MUFU.EX2 R28, R16 ;  /* 0x00000010001c7308 */ /* 0x0007220000000800 */
[----:B-1----:R-:W-:Y:S09]  /*a440*/  FMUL.FTZ R8, R68, R120 ;  /* 0x0000007844087220 */ /* 0x002ff20000410000 */
[----:B------:R1:W-:Y:S01]  /*a450*/  MUFU.EX2 R121, R48 ;  /* 0x0000003000797308 */ /* 0x0003e20000000800 */
[----:B--2---:R-:W-:Y:S09]  /*a460*/  FFMA.FTZ R2, R184, c[0x0][0x2d0], -R96 ;  /* 0x0000b400b8027a23 */ /* 0x004ff20000010860 */
[----:B------:R2:W2:Y:S01]  /*a470*/  MUFU.EX2 R184, R3 ;  /* 0x0000000300b87308 */ /* 0x0004a20000000800 */
[C---:B---3--:R-:W-:Y:S01]  /*a480*/  FMUL.FTZ R16, R70.reuse, R132 ;  /* 0x0000008446107220 */ /* 0x048fe20000410000 */
[----:B----4-:R-:W-:Y:S08]  /*a490*/  MOV R133, R28 ;  /* 0x0000001c00857202 */ /* 0x010ff00000000f00 */
[----:B------:R3:W-:Y:S01]  /*a4a0*/  MUFU.EX2 R117, R2 ;  /* 0x0000000200757308 */ /* 0x0007e20000000800 */
[----:B-1----:R-:W-:Y:S09]  /*a4b0*/  FMUL.FTZ R48, R70, R164 ;  /* 0x000000a446307220 */ /* 0x002ff20000410000 */
[----:B------:R-:W-:Y:S01]  /*a4c0*/  MUFU.EX2 R105, R105 ;  /* 0x0000006900697308 */ /* 0x000fe20000000800 */
[--C-:B--2---:R-:W-:Y:S01]  /*a4d0*/  FFMA.FTZ R3, R18, c[0x0][0x2d0], -R102.reuse ;  /* 0x0000b40012037a23 */ /* 0x104fe20000010866 */
[----:B------:R-:W-:Y:S01]  /*a4e0*/  F2FP.BF16.PACK_AB R77, R184, R206 ;  /* 0x000000ceb84d723e */ /* 0x000fe200000010ff */
[----:B------:R-:W-:Y:S07]  /*a4f0*/  FMUL.FTZ R18, R69, R134 ;  /* 0x0000008645127220 */ /* 0x000fee0000410000 */
[----:B------:R1:W-:Y:S01]  /*a500*/  MUFU.EX2 R185, R3 ;  /* 0x0000000300b97308 */ /* 0x0003e20000000800 */
[----:B---3--:R-:W2:Y:S09]  /*a510*/  SHFL.BFLY PT, R2, R0, 0x1, 0x1f ;  /* 0x0c201f0000027f89 */ /* 0x008eb200000e0000 */
[----:B------:R-:W-:Y:S10]  /*a520*/  MUFU.EX2 R106, R106 ;  /* 0x0000006a006a7308 */ /* 0x000ff40000000800 */
[----:B------:R-:W-:Y:S01]  /*a530*/  MUFU.EX2 R109, R109 ;  /* 0x0000006d006d7308 */ /* 0x000fe20000000800 */
[--C-:B-1----:R-:W-:Y:S01]  /*a540*/  FFMA.FTZ R3, R196, c[0x0][0x2d0], -R107.reuse ;  /* 0x0000b400c4037a23 */ /* 0x102fe2000001086b */
[----:B------:R-:W-:Y:S02]  /*a550*/  MOV R196, R59 ;  /* 0x0000003b00c47202 */ /* 0x000fe40000000f00 */
[----:B--2---:R-:W-:Y:S01]  /*a560*/  FMNMX.FTZ R2, R0, R2, !PT ;  /* 0x0000000200027209 */ /* 0x004fe20007810000 */
[----:B------:R-:W-:Y:S05]  /*a570*/  FFMA.FTZ R0, R19, c[0x0][0x2d0], -R102 ;  /* 0x0000b40013007a23 */ /* 0x000fea0000010866 */
[----:B------:R1:W-:Y:S01]  /*a580*/  MUFU.EX2 R205, R3 ;  /* 0x0000000300cd7308 */ /* 0x0003e20000000800 */
[----:B------:R-:W-:Y:S01]  /*a590*/  FMUL.FTZ R19, R69, R135 ;  /* 0x0000008745137220 */ /* 0x000fe20000410000 */
[----:B------:R-:W-:Y:S08]  /*a5a0*/  MOV R135, R82 ;  /* 0x0000005200877202 */ /* 0x000ff00000000f00 */
[----:B------:R2:W3:Y:S10]  /*a5b0*/  MUFU.EX2 R12, R0 ;  /* 0x00000000000c7308 */ /* 0x0004f40000000800 */
[----:B------:R-:W-:Y:S01]  /*a5c0*/  MUFU.EX2 R115, R115 ;  /* 0x0000007300737308 */ /* 0x000fe20000000800 */
[--C-:B-1----:R-:W-:Y:S01]  /*a5d0*/  FFMA.FTZ R3, R199, c[0x0][0x2d0], -R107.reuse ;  /* 0x0000b400c7037a23 */ /* 0x102fe2000001086b */
[----:B------:R-:W-:Y:S01]  /*a5e0*/  MOV R199, R61 ;  /* 0x0000003d00c77202 */ /* 0x000fe20000000f00 */
[----:B------:R-:W-:Y:S07]  /*a5f0*/  FMUL.FTZ R61, R68, R177 ;  /* 0x000000b1443d7220 */ /* 0x000fee0000410000 */
[----:B------:R1:W4:Y:S01]  /*a600*/  MUFU.EX2 R207, R3 ;  /* 0x0000000300cf7308 */ /* 0x0003220000000800 */
[----:B--2---:R-:W-:Y:S01]  /*a610*/  FADD.FTZ R0, -R2, R118 ;  /* 0x0000007602007221 */ /* 0x004fe20000010100 */
[----:B------:R-:W-:Y:S01]  /*a620*/  MOV R118, R7 ;  /* 0x0000000700767202 */ /* 0x000fe20000000f00 */
[----:B------:R-:W-:Y:S01]  /*a630*/  FFMA.FTZ R7, R32, c[0x0][0x2d0], -R96 ;  /* 0x0000b40020077a23 */ /* 0x000fe20000010860 */
[----:B---3--:R-:W-:Y:S01]  /*a640*/  MOV R126, R12 ;  /* 0x0000000c007e7202 */ /* 0x008fe20000000f00 */
[----:B------:R-:W-:Y:S01]  /*a650*/  FMUL.FTZ R0, R0, c[0x0][0x2d0] ;  /* 0x0000b40000007a20 */ /* 0x000fe20000410000 */
[----:B------:R-:W-:Y:S04]  /*a660*/  F2FP.BF16.PACK_AB R76, R118, R186 ;  /* 0x000000ba764c723e */ /* 0x000fe800000010ff */
[----:B------:R2:W-:Y:S01]  /*a670*/  MUFU.EX2 R232, R7 ;  /* 0x0000000700e87308 */ /* 0x0005e20000000800 */
[----:B------:R-:W-:Y:S01]  /*a680*/  F2FP.BF16.PACK_AB R79, R126, R185 ;  /* 0x000000b97e4f723e */ /* 0x000fe200000010ff */
[--C-:B------:R-:W-:Y:S02]  /*a690*/  FFMA.FTZ R12, R51, c[0x0][0x2d0], -R102.reuse ;  /* 0x0000b400330c7a23 */ /* 0x100fe40000010866 */
[--C-:B------:R-:W-:Y:S02]  /*a6a0*/  FFMA.FTZ R32, R44, c[0x0][0x2d0], -R107.reuse ;  /* 0x0000b4002c207a23 */ /* 0x100fe4000001086b */
[----:B------:R-:W-:Y:S04]  /*a6b0*/  FMUL.FTZ R51, R69, R167 ;  /* 0x000000a745337220 */ /* 0x000fe80000410000 */
[----:B------:R-:W3:Y:S01]  /*a6c0*/  MUFU.EX2 R0, R0 ;  /* 0x0000000000007308 */ /* 0x000ee20000000800 */
[--C-:B-1----:R-:W-:Y:S01]  /*a6d0*/  FFMA.FTZ R3, R194, c[0x0][0x2d0], -R107.reuse ;  /* 0x0000b400c2037a23 */ /* 0x102fe2000001086b */
[----:B----4-:R-:W-:Y:S02]  /*a6e0*/  F2FP.BF16.PACK_AB R64, R207, R205 ;  /* 0x000000cdcf40723e */ /* 0x010fe400000010ff */
[----:B------:R-:W-:Y:S06]  /*a6f0*/  MOV R194, R62 ;  /* 0x0000003e00c27202 */ /* 0x000fec0000000f00 */
[----:B------:R1:W4:Y:S01]  /*a700*/  MUFU.EX2 R10, R3 ;  /* 0x00000003000a7308 */ /* 0x0003220000000800 */
[----:B--2---:R-:W-:Y:S01]  /*a710*/  FMUL.FTZ R7, R69, R127 ;  /* 0x0000007f45077220 */ /* 0x004fe20000410000 */
[----:B------:R-:W-:Y:S04]  /*a720*/  MOV R127, R11 ;  /* 0x0000000b007f7202 */ /* 0x000fe80000000f00 */
[----:B------:R-:W-:Y:S01]  /*a730*/  F2FP.BF16.PACK_AB R78, R127, R117 ;  /* 0x000000757f4e723e */ /* 0x000fe200000010ff */
[C---:B---3--:R-:W-:Y:S02]  /*a740*/  FMUL.FTZ R11, R0.reuse, R123 ;  /* 0x0000007b000b7220 */ /* 0x048fe40000410000 */
[C---:B------:R-:W-:Y:S01]  /*a750*/  FMUL.FTZ R15, R0.reuse, R131 ;  /* 0x00000083000f7220 */ /* 0x040fe20000410000 */
[----:B------:R-:W-:Y:S01]  /*a760*/  MOV R131, R83 ;  /* 0x0000005300837202 */ /* 0x000fe20000000f00 */
[C---:B------:R-:W-:Y:S02]  /*a770*/  FMUL.FTZ R46, R0.reuse, R162 ;  /* 0x000000a2002e7220 */ /* 0x040fe40000410000 */
[C---:B------:R-:W-:Y:S02]  /*a780*/  FMUL.FTZ R59, R0.reuse, R175 ;  /* 0x000000af003b7220 */ /* 0x040fe40000410000 */
[----:B------:R-:W-:Y:S02]  /*a790*/  FMUL.FTZ R62, R0, R178 ;  /* 0x000000b2003e7220 */ /* 0x000fe40000410000 */
[----:B-1----:R-:W-:Y:S01]  /*a7a0*/  FFMA.FTZ R3, R192, c[0x0][0x2d0], -R107 ;  /* 0x0000b400c0037a23 */ /* 0x002fe2000001086b */
[----:B----4-:R-:W-:Y:S01]  /*a7b0*/  MOV R120, R10 ;  /* 0x0000000a00787202 */ /* 0x010fe20000000f00 */
[----:B------:R-:W-:Y:S01]  /*a7c0*/  FMUL.FTZ R10, R0, R122 ;  /* 0x0000007a000a7220 */ /* 0x000fe20000410000 */
[----:B------:R-:W-:Y:S01]  /*a7d0*/  MOV R192, R92 ;  /* 0x0000005c00c07202 */ /* 0x000fe20000000f00 */
[----:B------:R1:W2:Y:S01]  /*a7e0*/  MUFU.EX2 R13, R3 ;  /* 0x00000003000d7308 */ /* 0x0002a20000000800 */
[--C-:B------:R-:W-:Y:S09]  /*a7f0*/  FFMA.FTZ R92, R212, c[0x0][0x2d0], -R102.reuse ;  /* 0x0000b400d45c7a23 */ /* 0x100ff20000010866 */
[----:B------:R3:W-:Y:S01]  /*a800*/  MUFU.EX2 R122, R60 ;  /* 0x0000003c007a7308 */ /* 0x0007e20000000800 */
[----:B-1----:R-:W-:Y:S01]  /*a810*/  FMUL.FTZ R3, R2, c[0x0][0x2d0] ;  /* 0x0000b40002037a20 */ /* 0x002fe20000410000 */
[----:B--2---:R-:W-:Y:S01]  /*a820*/  MOV R125, R13 ;  /* 0x0000000d007d7202 */ /* 0x004fe20000000f00 */
[----:B------:R-:W-:Y:S01]  /*a830*/  FMUL.FTZ R13, R68, R129 ;  /* 0x00000081440d7220 */ /* 0x000fe20000410000 */
[----:B------:R-:W-:Y:S01]  /*a840*/  MOV R129, R85 ;  /* 0x0000005500817202 */ /* 0x000fe20000000f00 */
[--C-:B------:R-:W-:Y:S01]  /*a850*/  FFMA.FTZ R4, R187, c[0x0][0x2d0], -R3.reuse ;  /* 0x0000b400bb047a23 */ /* 0x100fe20000010803 */
[----:B------:R-:W-:Y:S01]  /*a860*/  F2FP.BF16.PACK_AB R66, R125, R120 ;  /* 0x000000787d42723e */ /* 0x000fe200000010ff */
[--C-:B------:R-:W-:Y:S01]  /*a870*/  FFMA.FTZ R28, R43, c[0x0][0x2d0], -R3.reuse ;  /* 0x0000b4002b1c7a23 */ /* 0x100fe20000010803 */
[----:B------:R-:W-:Y:S02]  /*a880*/  MOV R187, R90 ;  /* 0x0000005a00bb7202 */ /* 0x000fe40000000f00 */
[----:B------:R1:W-:Y:S01]  /*a890*/  MUFU.EX2 R204, R4 ;  /* 0x0000000400cc7308 */ /* 0x0003e20000000800 */
[--C-:B------:R-:W-:Y:S02]  /*a8a0*/  FFMA.FTZ R40, R201, c[0x0][0x2d0], -R3.reuse ;  /* 0x0000b400c9287a23 */ /* 0x100fe40000010803 */
[--C-:B------:R-:W-:Y:S02]  /*a8b0*/  FFMA.FTZ R44, R47, c[0x0][0x2d0], -R3.reuse ;  /* 0x0000b4002f2c7a23 */ /* 0x100fe40000010803 */
[C---:B------:R-:W-:Y:S02]  /*a8c0*/  FMUL.FTZ R43, R0.reuse, R159 ;  /* 0x0000009f002b7220 */ /* 0x040fe40000410000 */
[----:B------:R-:W-:Y:S02]  /*a8d0*/  FMUL.FTZ R47, R0, R163 ;  /* 0x000000a3002f7220 */ /* 0x000fe40000410000 */
[----:B---3--:R-:W-:Y:S01]  /*a8e0*/  FMUL.FTZ R60, R68, R176 ;  /* 0x000000b0443c7220 */ /* 0x008fe20000410000 */
[----:B------:R2:W-:Y:S01]  /*a8f0*/  MUFU.EX2 R134, R28 ;  /* 0x0000001c00867308 */ /* 0x0005e20000000800 */
[--C-:B------:R-:W-:Y:S02]  /*a900*/  FFMA.FTZ R75, R75, c[0x0][0x2d0], -R3.reuse ;  /* 0x0000b4004b4b7a23 */ /* 0x100fe40000010803 */
[--C-:B-1----:R-:W-:Y:S01]  /*a910*/  FFMA.FTZ R4, R200, c[0x0][0x2d0], -R3.reuse ;  /* 0x0000b400c8047a23 */ /* 0x102fe20000010803 */
[----:B------:R-:W-:Y:S06]  /*a920*/  MOV R200, R89 ;  /* 0x0000005900c87202 */ /* 0x000fec0000000f00 */
[----:B------:R1:W3:Y:S01]  /*a930*/  MUFU.EX2 R242, R4 ;  /* 0x0000000400f27308 */ /* 0x0002e20000000800 */
[----:B--2---:R-:W-:Y:S09]  /*a940*/  FMUL.FTZ R28, R68, R144 ;  /* 0x00000090441c7220 */ /* 0x004ff20000410000 */
[----:B------:R2:W-:Y:S01]  /*a950*/  MUFU.EX2 R144, R40 ;  /* 0x0000002800907308 */ /* 0x0005e20000000800 */
[--C-:B-1----:R-:W-:Y:S01]  /*a960*/  FFMA.FTZ R4, R195, c[0x0][0x2d0], -R3.reuse ;  /* 0x0000b400c3047a23 */ /* 0x102fe20000010803 */
[----:B---3--:R-:W-:Y:S02]  /*a970*/  F2FP.BF16.PACK_AB R65, R242, R204 ;  /* 0x000000ccf241723e */ /* 0x008fe400000010ff */
[----:B------:R-:W-:Y:S06]  /*a980*/  MOV R195, R88 ;  /* 0x0000005800c37202 */ /* 0x000fec0000000f00 */
[----:B------:R1:W-:Y:S01]  /*a990*/  MUFU.EX2 R241, R4 ;  /* 0x0000000400f17308 */ /* 0x0003e20000000800 */
[----:B------:R-:W-:Y:S01]  /*a9a0*/  LDSM.16.MT88.4 R88, [R227+0x900] ;  /* 0x00090000e358783b */ /* 0x000fe20000004200 */
[----:B--2---:R-:W-:Y:S02]  /*a9b0*/  FMUL.FTZ R40, R68, R156 ;  /* 0x0000009c44287220 */ /* 0x004fe40000410000 */
[----:B-1----:R-:W-:Y:S01]  /*a9c0*/  FFMA.FTZ R4, R193, c[0x0][0x2d0], -R3 ;  /* 0x0000b400c1047a23 */ /* 0x002fe20000010803 */
[----:B------:R-:W-:Y:S05]  /*a9d0*/  MOV R193, R87 ;  /* 0x0000005700c17202 */ /* 0x000fea0000000f00 */
[----:B------:R1:W-:Y:S02]  /*a9e0*/  MUFU.EX2 R14, R4 ;  /* 0x00000004000e7308 */ /* 0x0003e40000000800 */
[--C-:B-1----:R-:W-:Y:S02]  /*a9f0*/  FFMA.FTZ R4, R23, c[0x0][0x2d0], -R102.reuse ;  /* 0x0000b40017047a23 */ /* 0x102fe40000010866 */
[----:B------:R-:W1:Y:S06]  /*aa00*/  LDSM.16.MT88.4 R20, [R224+0x100] ;  /* 0x00010000e014783b */ /* 0x000e6c0000004200 */
[----:B------:R2:W-:Y:S02]  /*aa10*/  MUFU.EX2 R235, R4 ;  /* 0x0000000400eb7308 */ /* 0x0005e40000000800 */
[--C-:B--2---:R-:W-:Y:S02]  /*aa20*/  FFMA.FTZ R4, R34, c[0x0][0x2d0], -R102.reuse ;  /* 0x0000b40022047a23 */ /* 0x104fe40000010866 */
[----:B------:R-:W-:Y:S06]  /*aa30*/  FMUL.FTZ R34, R69, R150 ;  /* 0x0000009645227220 */ /* 0x000fec0000410000 */
[----:B------:R2:W-:Y:S02]  /*aa40*/  MUFU.EX2 R231, R4 ;  /* 0x0000000400e77308 */ /* 0x0005e40000000800 */
[----:B--2---:R-:W-:Y:S02]  /*aa50*/  FFMA.FTZ R4, R35, c[0x0][0x2d0], -R102 ;  /* 0x0000b40023047a23 */ /* 0x004fe40000010866 */
[----:B------:R-:W-:Y:S06]  /*aa60*/  FMUL.FTZ R35, R69, R151 ;  /* 0x0000009745237220 */ /* 0x000fec0000410000 */
[----:B------:R2:W-:Y:S02]  /*aa70*/  MUFU.EX2 R119, R4 ;  /* 0x0000000400777308 */ /* 0x0005e40000000800 */
[----:B--2---:R-:W-:Y:S02]  /*aa80*/  FFMA.FTZ R4, R24, c[0x0][0x2d0], -R107 ;  /* 0x0000b40018047a23 */ /* 0x004fe4000001086b */
[----:B------:R-:W-:Y:S06]  /*aa90*/  FFMA.FTZ R24, R42, c[0x0][0x2d0], -R3 ;  /* 0x0000b4002a187a23 */ /* 0x000fec0000010803 */
[----:B------:R2:W-:Y:S01]  /*aaa0*/  MUFU.EX2 R238, R4 ;  /* 0x0000000400ee7308 */ /* 0x0005e20000000800 */
[----:B------:R-:W-:Y:S02]  /*aab0*/  FMUL.FTZ R42, R0, R158 ;  /* 0x0000009e002a7220 */ /* 0x000fe40000410000 */
[----:B--2---:R-:W-:Y:S02]  /*aac0*/  FFMA.FTZ R4, R25, c[0x0][0x2d0], -R107 ;  /* 0x0000b40019047a23 */ /* 0x004fe4000001086b */
[----:B------:R-:W-:Y:S05]  /*aad0*/  FMUL.FTZ R25, R68, R141 ;  /* 0x0000008d44197220 */ /* 0x000fea0000410000 */
[----:B------:R2:W-:Y:S02]  /*aae0*/  MUFU.EX2 R234, R4 ;  /* 0x0000000400ea7308 */ /* 0x0005e40000000800 */
[--C-:B--2---:R-:W-:Y:S08]  /*aaf0*/  FFMA.FTZ R4, R26, c[0x0][0x2d0], -R3.reuse ;  /* 0x0000b4001a047a23 */ /* 0x104ff00000010803 */
[----:B------:R2:W-:Y:S02]  /*ab00*/  MUFU.EX2 R237, R4 ;  /* 0x0000000400ed7308 */ /* 0x0005e40000000800 */
[----:B--2---:R-:W-:Y:S02]  /*ab10*/  FFMA.FTZ R4, R27, c[0x0][0x2d0], -R3 ;  /* 0x0000b4001b047a23 */ /* 0x004fe40000010803 */
[----:B------:R-:W-:Y:S06]  /*ab20*/  FMUL.FTZ R27, R0, R143 ;  /* 0x0000008f001b7220 */ /* 0x000fec0000410000 */
[----:B------:R2:W-:Y:S02]  /*ab30*/  MUFU.EX2 R233, R4 ;  /* 0x0000000400e97308 */ /* 0x0005e40000000800 */
[----:B--2---:R-:W-:Y:S02]  /*ab40*/  FFMA.FTZ R4, R29, c[0x0][0x2d0], -R107 ;  /* 0x0000b4001d047a23 */ /* 0x004fe4000001086b */
[----:B------:R-:W-:Y:S06]  /*ab50*/  FMUL.FTZ R29, R68, R145 ;  /* 0x00000091441d7220 */ /* 0x000fec0000410000 */
[----:B------:R2:W3:Y:S02]  /*ab60*/  MUFU.EX2 R93, R4 ;  /* 0x00000004005d7308 */ /* 0x0004e40000000800 */
[--C-:B--2---:R-:W-:Y:S01]  /*ab70*/  FFMA.FTZ R4, R30, c[0x0][0x2d0], -R3.reuse ;  /* 0x0000b4001e047a23 */ /* 0x104fe20000010803 */
[----:B---3--:R-:W-:Y:S01]  /*ab80*/  MOV R141, R93 ;  /* 0x0000005d008d7202 */ /* 0x008fe20000000f00 */
[----:B------:R-:W-:Y:S06]  /*ab90*/  FMUL.FTZ R30, R0, R146 ;  /* 0x00000092001e7220 */ /* 0x000fec0000410000 */
[----:B------:R2:W-:Y:S02]  /*aba0*/  MUFU.EX2 R229, R4 ;  /* 0x0000000400e57308 */ /* 0x0005e40000000800 */
[----:B--2---:R-:W-:Y:S08]  /*abb0*/  FFMA.FTZ R4, R31, c[0x0][0x2d0], -R3 ;  /* 0x0000b4001f047a23 */ /* 0x004ff00000010803 */
[----:B------:R2:W3:Y:S10]  /*abc0*/  MUFU.EX2 R31, R12 ;  /* 0x0000000c001f7308 */ /* 0x0004f40000000800 */
[----:B------:R4:W-:Y:S01]  /*abd0*/  MUFU.EX2 R94, R4 ;  /* 0x00000004005e7308 */ /* 0x0009e20000000800 */
[----:B--2---:R-:W-:Y:S01]  /*abe0*/  FMUL.FTZ R12, R68, R128 ;  /* 0x00000080440c7220 */ /* 0x004fe20000410000 */
[----:B---3--:R-:W-:Y:S01]  /*abf0*/  MOV R146, R31 ;  /* 0x0000001f00927202 */ /* 0x008fe20000000f00 */
[----:B------:R-:W-:Y:S01]  /*ac00*/  FMUL.FTZ R31, R0, R147 ;  /* 0x00000093001f7220 */ /* 0x000fe20000410000 */
[----:B------:R-:W-:Y:S01]  /*ac10*/  MOV R128, R86 ;  /* 0x0000005600807202 */ /* 0x000fe20000000f00 */
[----:B----4-:R-:W-:Y:S05]  /*ac20*/  FFMA.FTZ R4, R37, c[0x0][0x2d0], -R96 ;  /* 0x0000b40025047a23 */ /* 0x010fea0000010860 */
[----:B------:R2:W3:Y:S02]  /*ac30*/  MUFU.EX2 R63, R4 ;  /* 0x00000004003f7308 */ /* 0x0004e40000000800 */
[--C-:B--2---:R-:W-:Y:S01]  /*ac40*/  FFMA.FTZ R4, R38, c[0x0][0x2d0], -R102.reuse ;  /* 0x0000b40026047a23 */ /* 0x104fe20000010866 */
[----:B---3--:R-:W-:Y:S01]  /*ac50*/  MOV R143, R63 ;  /* 0x0000003f008f7202 */ /* 0x008fe20000000f00 */
[----:B------:R-:W-:Y:S06]  /*ac60*/  FMUL.FTZ R63, R0, R179 ;  /* 0x000000b3003f7220 */ /* 0x000fec0000410000 */
[----:B------:R2:W3:Y:S02]  /*ac70*/  MUFU.EX2 R57, R4 ;  /* 0x0000000400397308 */ /* 0x0004e40000000800 */
[----:B--2---:R-:W-:Y:S01]  /*ac80*/  FFMA.FTZ R4, R39, c[0x0][0x2d0], -R102 ;  /* 0x0000b40027047a23 */ /* 0x004fe20000010866 */
[----:B---3--:R-:W-:Y:S01]  /*ac90*/  MOV R132, R57 ;  /* 0x0000003900847202 */ /* 0x008fe20000000f00 */
[----:B------:R-:W2:Y:S01]  /*aca0*/  LDSM.16.MT88.4 R36, [R227+0x100] ;  /* 0x00010000e324783b */ /* 0x000ea20000004200 */
[----:B------:R-:W-:Y:S05]  /*acb0*/  FMUL.FTZ R57, R68, R173 ;  /* 0x000000ad44397220 */ /* 0x000fea0000410000 */
[----:B------:R3:W-:Y:S02]  /*acc0*/  MUFU.EX2 R80, R4 ;  /* 0x0000000400507308 */ /* 0x0007e40000000800 */
[----:B---3--:R-:W-:Y:S02]  /*acd0*/  FFMA.FTZ R4, R49, c[0x0][0x2d0], -R96 ;  /* 0x0000b40031047a23 */ /* 0x008fe40000010860 */
[----:B------:R-:W-:Y:S06]  /*ace0*/  FMUL.FTZ R49, R70, R165 ;  /* 0x000000a546317220 */ /* 0x000fec0000410000 */
[----:B------:R3:W4:Y:S02]  /*acf0*/  MUFU.EX2 R56, R4 ;  /* 0x0000000400387308 */ /* 0x0007240000000800 */
[--C-:B---3--:R-:W-:Y:S01]  /*ad00*/  FFMA.FTZ R4, R50, c[0x0][0x2d0], -R102.reuse ;  /* 0x0000b40032047a23 */ /* 0x108fe20000010866 */
[----:B----4-:R-:W-:Y:S01]  /*ad10*/  MOV R145, R56 ;  /* 0x0000003800917202 */ /* 0x010fe20000000f00 */
[----:B------:R-:W-:Y:S06]  /*ad20*/  FFMA.FTZ R56, R209, c[0x0][0x2d0], -R102 ;  /* 0x0000b400d1387a23 */ /* 0x000fec0000010866 */
[----:B------:R3:W-:Y:S01]  /*ad30*/  MUFU.EX2 R58, R4 ;  /* 0x00000004003a7308 */ /* 0x0007e20000000800 */
[----:B------:R-:W-:Y:S02]  /*ad40*/  FMUL.FTZ R50, R69, R166 ;  /* 0x000000a645327220 */ /* 0x000fe40000410000 */
[----:B------:R-:W-:Y:S01]  /*ad50*/  LDSM.16.MT88.4 R164, [R225+0x3100] ;  /* 0x00310000e1a4783b */ /* 0x000fe20000004200 */
[----:B---3--:R-:W-:Y:S01]  /*ad60*/  FMUL.FTZ R4, R70, R124 ;  /* 0x0000007c46047220 */ /* 0x008fe20000410000 */
[----:B------:R-:W-:Y:S01]  /*ad70*/  MOV R124, R14 ;  /* 0x0000000e007c7202 */ /* 0x000fe20000000f00 */
[----:B------:R-:W-:Y:S01]  /*ad80*/  FMUL.FTZ R14, R0, R130 ;  /* 0x00000082000e7220 */ /* 0x000fe20000410000 */
[----:B------:R-:W-:Y:S04]  /*ad90*/  MOV R130, R84 ;  /* 0x0000005400827202 */ /* 0x000fe80000000f00 */
[----:B------:R-:W-:Y:S01]  /*ada0*/  LDSM.16.MT88.4 R84, [R224+0x900] ;  /* 0x00090000e054783b */ /* 0x000fe20000004200 */
[----:B------:R-:W-:Y:S01]  /*adb0*/  F2FP.BF16.PACK_AB R67, R124, R241 ;  /* 0x000000f17c43723e */ /* 0x000fe200000010ff */
[-C--:B-1----:R-:W-:Y:S08]  /*adc0*/  HMMA.16816.F32.BF16 R4, R76, R20.reuse, R4 ;  /* 0x000000144c04723c */ /* 0x082ff00000041804 */
[C---:B------:R-:W-:Y:S07]  /*add0*/  HMMA.16816.F32.BF16 R8, R64.reuse, R20, R8 ;  /* 0x000000144008723c */ /* 0x040fee0000041808 */
[--C-:B------:R-:W-:Y:S01]  /*ade0*/  FFMA.FTZ R20, R41, c[0x0][0x2d0], -R107.reuse ;  /* 0x0000b40029147a23 */ /* 0x100fe2000001086b */
[-C--:B------:R-:W-:Y:S03]  /*adf0*/  HMMA.16816.F32.BF16 R12, R64, R22.reuse, R12 ;  /* 0x00000016400c723c */ /* 0x080fe6000004180c */
[----:B------:R1:W3:Y:S01]  /*ae00*/  MUFU.EX2 R26, R20 ;  /* 0x00000014001a7308 */ /* 0x0002e20000000800 */
[----:B------:R-:W-:Y:S02]  /*ae10*/  FMUL.FTZ R21, R70, R137 ;  /* 0x0000008946157220 */ /* 0x000fe40000410000 */
[----:B------:R-:W-:Y:S02]  /*ae20*/  FMUL.FTZ R41, R68, R157 ;  /* 0x0000009d44297220 */ /* 0x000fe40000410000 */
[C---:B------:R-:W-:Y:S05]  /*ae30*/  HMMA.16816.F32.BF16 R16, R76.reuse, R22, R16 ;  /* 0x000000164c10723c */ /* 0x040fea0000041810 */
[----:B------:R4:W-:Y:S02]  /*ae40*/  MUFU.EX2 R137, R24 ;  /* 0x0000001800897308 */ /* 0x0009e40000000800 */
[C---:B------:R-:W-:Y:S02]  /*ae50*/  FMUL.FTZ R22, R69.reuse, R138 ;  /* 0x0000008a45167220 */ /* 0x040fe40000410000 */
[----:B------:R-:W-:Y:S06]  /*ae60*/  FMUL.FTZ R23, R69, R139 ;  /* 0x0000008b45177220 */ /* 0x000fec0000410000 */
[----:B------:R4:W-:Y:S01]  /*ae70*/  MUFU.EX2 R138, R32 ;  /* 0x00000020008a7308 */ /* 0x0009e20000000800 */
[----:B-1----:R-:W-:Y:S01]  /*ae80*/  FMUL.FTZ R20, R70, R136 ;  /* 0x0000008846147220 */ /* 0x002fe20000410000 */
[----:B---3--:R-:W-:Y:S01]  /*ae90*/  MOV R139, R26 ;  /* 0x0000001a008b7202 */ /* 0x008fe20000000f00 */
[----:B------:R-:W-:Y:S01]  /*aea0*/  FMUL.FTZ R26, R0, R142 ;  /* 0x0000008e001a7220 */ /* 0x000fe20000410000 */
[----:B------:R-:W-:Y:S02]  /*aeb0*/  MOV R142, R80 ;  /* 0x00000050008e7202 */ /* 0x000fe40000000f00 */
[----:B------:R-:W1:Y:S01]  /*aec0*/  LDSM.16.MT88.4 R80, [R226+0x100] ;  /* 0x00010000e250783b */ /* 0x000e620000004200 */
[----:B------:R-:W-:Y:S01]  /*aed0*/  MOV R136, R58 ;  /* 0x0000003a00887202 */ /* 0x000fe20000000f00 */
[-C--:B--2---:R-:W-:Y:S03]  /*aee0*/  HMMA.16816.F32.BF16 R20, R76, R36.reuse, R20 ;  /* 0x000000244c14723c */ /* 0x084fe60000041814 */
[----:B----4-:R-:W-:Y:S01]  /*aef0*/  FMUL.FTZ R24, R68, R140 ;  /* 0x0000008c44187220 */ /* 0x010fe20000410000 */
[----:B------:R-:W-:Y:S01]  /*af00*/  MOV R140, R94 ;  /* 0x0000005e008c7202 */ /* 0x000fe20000000f00 */
[----:B------:R-:W-:Y:S05]  /*af10*/  FMUL.FTZ R58, R0, R174 ;  /* 0x000000ae003a7220 */ /* 0x000fea0000410000 */
[C---:B------:R-:W-:Y:S04]  /*af20*/  HMMA.16816.F32.BF16 R24, R64.reuse, R36, R24 ;  /* 0x000000244018723c */ /* 0x040fe80000041818 */
[C---:B------:R-:W-:Y:S02]  /*af30*/  FMUL.FTZ R32, R70.reuse, R148 ;  /* 0x0000009446207220 */ /* 0x040fe40000410000 */
[----:B------:R2:W-:Y:S01]  /*af40*/  MUFU.EX2 R148, R44 ;  /* 0x0000002c00947308 */ /* 0x0005e20000000800 */
[--C-:B------:R-:W-:Y:S01]  /*af50*/  FFMA.FTZ R36, R45, c[0x0][0x2d0], -R107.reuse ;  /* 0x0000b4002d247a23 */ /* 0x100fe2000001086b */
[-C--:B------:R-:W-:Y:S04]  /*af60*/  HMMA.16816.F32.BF16 R28, R64, R38.reuse, R28 ;  /* 0x00000026401c723c */ /* 0x080fe8000004181c */
[----:B------:R-:W-:Y:S02]  /*af70*/  FMUL.FTZ R37, R70, R153 ;  /* 0x0000009946257220 */ /* 0x000fe40000410000 */
[C---:B------:R-:W-:Y:S02]  /*af80*/  FMUL.FTZ R45, R68.reuse, R161 ;  /* 0x000000a1442d7220 */ /* 0x040fe40000410000 */
[C---:B------:R-:W-:Y:S01]  /*af90*/  HMMA.16816.F32.BF16 R32, R76.reuse, R38, R32 ;  /* 0x000000264c20723c */ /* 0x040fe20000041820 */
[----:B------:R3:W-:Y:S06]  /*afa0*/  MUFU.EX2 R147, R36 ;  /* 0x0000002400937308 */ /* 0x0007ec0000000800 */
[C---:B------:R-:W-:Y:S02]  /*afb0*/  FMUL.FTZ R38, R69.reuse, R154 ;  /* 0x0000009a45267220 */ /* 0x040fe40000410000 */
[----:B------:R-:W-:Y:S02]  /*afc0*/  FMUL.FTZ R39, R69, R155 ;  /* 0x0000009b45277220 */ /* 0x000fe40000410000 */
[----:B------:R4:W-:Y:S01]  /*afd0*/  MUFU.EX2 R154, R56 ;  /* 0x00000038009a7308 */ /* 0x0009e20000000800 */
[----:B--2---:R-:W-:Y:S02]  /*afe0*/  FMUL.FTZ R44, R68, R160 ;  /* 0x000000a0442c7220 */ /* 0x004fe40000410000 */
[----:B---3--:R-:W-:Y:S07]  /*aff0*/  FMUL.FTZ R36, R70, R152 ;  /* 0x0000009846247220 */ /* 0x008fee0000410000 */
[-C--:B------:R-:W-:Y:S03]  /*b000*/  HMMA.16816.F32.BF16 R36, R76, R52.reuse, R36 ;  /* 0x000000344c24723c */ /* 0x080fe60000041824 */
[----:B----4-:R-:W-:Y:S05]  /*b010*/  FMUL.FTZ R56, R68, R172 ;  /* 0x000000ac44387220 */ /* 0x010fea0000410000 */
[C---:B------:R-:W-:Y:S07]  /*b020*/  HMMA.16816.F32.BF16 R40, R64.reuse, R52, R40 ;  /* 0x000000344028723c */ /* 0x040fee0000041828 */
[--C-:B------:R-:W-:Y:S01]  /*b030*/  FFMA.FTZ R52, R203, c[0x0][0x2d0], -R96.reuse ;  /* 0x0000b400cb347a23 */ /* 0x100fe20000010860 */
[-C--:B------:R-:W-:Y:S03]  /*b040*/  HMMA.16816.F32.BF16 R44, R64, R54.reuse, R44 ;  /* 0x00000036402c723c */ /* 0x080fe6000004182c */
[----:B------:R2:W-:Y:S01]  /*b050*/  MUFU.EX2 R155, R52 ;  /* 0x00000034009b7308 */ /* 0x0005e20000000800 */
[C---:B------:R-:W-:Y:S04]  /*b060*/  FMUL.FTZ R53, R70.reuse, R169 ;  /* 0x000000a946357220 */ /* 0x040fe80000410000 */
[C---:B------:R-:W-:Y:S07]  /*b070*/  HMMA.16816.F32.BF16 R48, R76.reuse, R54, R48 ;  /* 0x000000364c30723c */ /* 0x040fee0000041830 */
[C---:B------:R-:W-:Y:S02]  /*b080*/  FMUL.FTZ R55, R69.reuse, R171 ;  /* 0x000000ab45377220 */ /* 0x040fe40000410000 */
[----:B------:R-:W-:Y:S03]  /*b090*/  FMUL.FTZ R54, R69, R170 ;  /* 0x000000aa45367220 */ /* 0x000fe60000410000 */
[----:B--2---:R-:W-:Y:S07]  /*b0a0*/  FMUL.FTZ R52, R70, R168 ;  /* 0x000000a846347220 */ /* 0x004fee0000410000 */
[-C--:B-1----:R-:W-:Y:S08]  /*b0b0*/  HMMA.16816.F32.BF16 R52, R76, R80.reuse, R52 ;  /* 0x000000504c34723c */ /* 0x082ff00000041834 */
[C---:B------:R-:W-:Y:S07]  /*b0c0*/  HMMA.16816.F32.BF16 R56, R64.reuse, R80, R56 ;  /* 0x000000504038723c */ /* 0x040fee0000041838 */
[--C-:B------:R-:W-:Y:S01]  /*b0d0*/  FFMA.FTZ R80, R202, c[0x0][0x2d0], -R96.reuse ;  /* 0x0000b400ca507a23 */ /* 0x100fe20000010860 */
[-C--:B------:R-:W-:Y:S03]  /*b0e0*/  HMMA.16816.F32.BF16 R60, R64, R82.reuse, R60 ;  /* 0x00000052403c723c */ /* 0x080fe6000004183c */
[----:B------:R1:W-:Y:S01]  /*b0f0*/  MUFU.EX2 R211, R80 ;  /* 0x0000005000d37308 */ /* 0x0003e20000000800 */
[----:B------:R-:W-:Y:S03]  /*b100*/  F2FP.BF16.PACK_AB R81, R233, R237 ;  /* 0x000000ede951723e */ /* 0x000fe600000010ff */
[C---:B------:R-:W-:Y:S02]  /*b110*/  FMUL.FTZ R64, R70.reuse, R180 ;  /* 0x000000b446407220 */ /* 0x040fe40000410000 */
[----:B------:R-:W-:Y:S03]  /*b120*/  FMUL.FTZ R65, R70, R181 ;  /* 0x000000b546417220 */ /* 0x000fe60000410000 */
[C---:B------:R-:W-:Y:S02]  /*b130*/  FMUL.FTZ R66, R69.reuse, R182 ;  /* 0x000000b645427220 */ /* 0x040fe40000410000 */
[----:B------:R-:W-:Y:S07]  /*b140*/  FMUL.FTZ R67, R69, R183 ;  /* 0x000000b745437220 */ /* 0x000fee0000410000 */
[----:B------:R-:W-:Y:S04]  /*b150*/  HMMA.16816.F32.BF16 R64, R76, R82, R64 ;  /* 0x000000524c40723c */ /* 0x000fe80000041840 */
[----:B-1----:R-:W-:Y:S03]  /*b160*/  FFMA.FTZ R80, R208, c[0x0][0x2d0], -R96 ;  /* 0x0000b400d0507a23 */ /* 0x002fe60000010860 */
[----:B------:R-:W-:Y:S02]  /*b170*/  F2FP.BF16.PACK_AB R76, R236, R240 ;  /* 0x000000f0ec4c723e */ /* 0x000fe400000010ff */
[----:B------:R-:W-:Y:S01]  /*b180*/  F2FP.BF16.PACK_AB R77, R235, R239 ;  /* 0x000000efeb4d723e */ /* 0x000fe200000010ff */
[----:B------:R1:W2:Y:S02]  /*b190*/  MUFU.EX2 R123, R80 ;  /* 0x00000050007b7308 */ /* 0x0002a40000000800 */
[----:B------:R-:W-:Y:S02]  /*b1a0*/  F2FP.BF16.PACK_AB R78, R228, R232 ;  /* 0x000000e8e44e723e */ /* 0x000fe400000010ff */
[----:B------:R-:W-:Y:S02]  /*b1b0*/  F2FP.BF16.PACK_AB R79, R119, R231 ;  /* 0x000000e7774f723e */ /* 0x000fe400000010ff */
[----:B------:R-:W-:Y:S02]  /*b1c0*/  F2FP.BF16.PACK_AB R82, R141, R230 ;  /* 0x000000e68d52723e */ /* 0x000fe400000010ff */
[----:B------:R-:W-:Y:S03]  /*b1d0*/  F2FP.BF16.PACK_AB R83, R140, R229 ;  /* 0x000000e58c53723e */ /* 0x000fe600000010ff */
[-C--:B------:R-:W-:Y:S03]  /*b1e0*/  HMMA.16816.F32.BF16 R4, R76, R84.reuse, R4 ;  /* 0x000000544c04723c */ /* 0x080fe60000041804 */
[----:B-1----:R-:W-:Y:S01]  /*b1f0*/  FFMA.FTZ R80, R210, c[0x0][0x2d0], -R102 ;  /* 0x0000b400d2507a23 */ /* 0x002fe20000010866 */
[----:B--2---:R-:W-:Y:S01]  /*b200*/  MOV R212, R123 ;  /* 0x0000007b00d47202 */ /* 0x004fe20000000f00 */
[----:B------:R1:W-:Y:S01]  /*b210*/  MUFU.EX2 R210, R92 ;  /* 0x0000005c00d27308 */ /* 0x0003e20000000800 */
[----:B------:R-:W-:Y:S02]  /*b220*/  MOV R123, R186 ;  /* 0x000000ba007b7202 */ /* 0x000fe40000000f00 */
[----:B------:R-:W-:Y:S01]  /*b230*/  MOV R186, R100 ;  /* 0x0000006400ba7202 */ /* 0x000fe20000000f00 */
[--C-:B------:R-:W-:Y:S06]  /*b240*/  FFMA.FTZ R100, R250, c[0x0][0x2d0], -R96.reuse ;  /* 0x0000b400fa647a23 */ /* 0x100fec0000010860 */
[----:B------:R2:W-:Y:S01]  /*b250*/  MUFU.EX2 R209, R80 ;  /* 0x0000005000d17308 */ /* 0x0005e20000000800 */
[----:B-1----:R-:W1:Y:S01]  /*b260*/  LDSM.16.MT88.4 R92, [R225+0x900] ;  /* 0x00090000e15c783b */ /* 0x002e620000004200 */
[----:B--2---:R-:W-:Y:S07]  /*b270*/  F2FP.BF16.PACK_AB R80, R234, R238 ;  /* 0x000000eeea50723e */ /* 0x004fee00000010ff */
[C---:B------:R-:W-:Y:S07]  /*b280*/  HMMA.16816.F32.BF16 R8, R80.reuse, R84, R8 ;  /* 0x000000545008723c */ /* 0x040fee0000041808 */
[--C-:B------:R-:W-:Y:S01]  /*b290*/  FFMA.FTZ R84, R214, c[0x0][0x2d0], -R107.reuse ;  /* 0x0000b400d6547a23 */ /* 0x100fe2000001086b */
[-C--:B------:R-:W-:Y:S03]  /*b2a0*/  HMMA.16816.F32.BF16 R12, R80, R86.reuse, R12 ;  /* 0x00000056500c723c */ /* 0x080fe6000004180c */
[----:B------:R2:W-:Y:S01]  /*b2b0*/  MUFU.EX2 R153, R84 ;  /* 0x0000005400997308 */ /* 0x0005e20000000800 */
[----:B------:R-:W-:Y:S02]  /*b2c0*/  MOV R214, R122 ;  /* 0x0000007a00d67202 */ /* 0x000fe40000000f00 */
[----:B------:R-:W-:Y:S02]  /*b2d0*/  MOV R122, R116 ;  /* 0x00000074007a7202 */ /* 0x000fe40000000f00 */
[C---:B------:R-:W-:Y:S04]  /*b2e0*/  HMMA.16816.F32.BF16 R16, R76.reuse, R86, R16 ;  /* 0x000000564c10723c */ /* 0x040fe80000041810 */
[----:B------:R-:W-:Y:S04]  /*b2f0*/  MOV R116, R99 ;  /* 0x0000006300747202 */ /* 0x000fe80000000f00 */
[-C--:B------:R-:W-:Y:S08]  /*b300*/  HMMA.16816.F32.BF16 R20, R76, R88.reuse, R20 ;  /* 0x000000584c14723c */ /* 0x080ff00000041814 */
[C---:B------:R-:W-:Y:S04]  /*b310*/  HMMA.16816.F32.BF16 R24, R80.reuse, R88, R24 ;  /* 0x000000585018723c */ /* 0x040fe80000041818 */
[--C-:B--2---:R-:W-:Y:S01]  /*b320*/  FFMA.FTZ R84, R216, c[0x0][0x2d0], -R107.reuse ;  /* 0x0000b400d8547a23 */ /* 0x104fe2000001086b */
[----:B------:R-:W-:Y:S02]  /*b330*/  MOV R216, R121 ;  /* 0x0000007900d87202 */ /* 0x000fe40000000f00 */
[----:B------:R-:W-:Y:S01]  /*b340*/  FFMA.FTZ R88, R220, c[0x0][0x2d0], -R107 ;  /* 0x0000b400dc587a23 */ /* 0x000fe2000001086b */
[-C--:B------:R-:W-:Y:S01]  /*b350*/  HMMA.16816.F32.BF16 R28, R80, R90.reuse, R28 ;  /* 0x0000005a501c723c */ /* 0x080fe2000004181c */
[----:B------:R2:W-:Y:S03]  /*b360*/  MUFU.EX2 R159, R84 ;  /* 0x00000054009f7308 */ /* 0x0005e60000000800 */
[----:B------:R-:W-:Y:S01]  /*b370*/  MOV R121, R114 ;  /* 0x0000007200797202 */ /* 0x000fe20000000f00 */
[----:B------:R-:W-:Y:S01]  /*b380*/  FFMA.FTZ R114, R113, c[0x0][0x2d0], -R96 ;  /* 0x0000b40071727a23 */ /* 0x000fe20000010860 */
[----:B------:R-:W-:Y:S01]  /*b390*/  MOV R220, R146 ;  /* 0x0000009200dc7202 */ /* 0x000fe20000000f00 */
[----:B------:R-:W-:Y:S01]  /*b3a0*/  FFMA.FTZ R113, R104, c[0x0][0x2d0], -R102 ;  /* 0x0000b40068717a23 */ /* 0x000fe20000010866 */
[C---:B------:R-:W-:Y:S03]  /*b3b0*/  HMMA.16816.F32.BF16 R32, R76.reuse, R90, R32 ;  /* 0x0000005a4c20723c */ /* 0x040fe60000041820 */
[----:B------:R3:W-:Y:S01]  /*b3c0*/  MUFU.EX2 R157, R88 ;  /* 0x00000058009d7308 */ /* 0x0007e20000000800 */
[----:B------:R-:W-:Y:S04]  /*b3d0*/  MOV R146, R143 ;  /* 0x0000008f00927202 */ /* 0x000fe80000000f00 */
[-C--:B-1----:R-:W-:Y:S05]  /*b3e0*/  HMMA.16816.F32.BF16 R36, R76, R92.reuse, R36 ;  /* 0x0000005c4c24723c */ /* 0x082fea0000041824 */
[----:B------:R-:W1:Y:S03]  /*b3f0*/  MUFU.EX2 R114, R114 ;  /* 0x0000007200727308 */ /* 0x000e660000000800 */
[C---:B------:R-:W-:Y:S04]  /*b400*/  HMMA.16816.F32.BF16 R40, R80.reuse, R92, R40 ;  /* 0x0000005c5028723c */ /* 0x040fe80000041828 */
[----:B--2---:R-:W-:Y:S01]  /*b410*/  FFMA.FTZ R84, R218, c[0x0][0x2d0], -R3 ;  /* 0x0000b400da547a23 */ /* 0x004fe20000010803 */
[----:B------:R-:W-:Y:S02]  /*b420*/  MOV R218, R148 ;  /* 0x0000009400da7202 */ /* 0x000fe40000000f00 */
[----:B------:R-:W-:Y:S01]  /*b430*/  LDSM.16.MT88.4 R148, [R227+0x3100] ;  /* 0x00310000e394783b */ /* 0x000fe20000004200 */
[-C--:B------:R-:W-:Y:S01]  /*b440*/  HMMA.16816.F32.BF16 R44, R80, R94.reuse, R44 ;  /* 0x0000005e502c723c */ /* 0x080fe2000004182c */
[----:B------:R2:W-:Y:S03]  /*b450*/  MUFU.EX2 R152, R84 ;  /* 0x0000005400987308 */ /* 0x0005e60000000800 */
[----:B---3--:R-:W-:Y:S01]  /*b460*/  FFMA.FTZ R88, R222, c[0x0][0x2d0], -R107 ;  /* 0x0000b400de587a23 */ /* 0x008fe2000001086b */
[----:B------:R-:W-:Y:S01]  /*b470*/  MOV R222, R145 ;  /* 0x0000009100de7202 */ /* 0x000fe20000000f00 */
[----:B------:R-:W-:Y:S01]  /*b480*/  FFMA.FTZ R92, R223, c[0x0][0x2d0], -R96 ;  /* 0x0000b400df5c7a23 */ /* 0x000fe20000010860 */
[----:B------:R-:W-:Y:S01]  /*b490*/  MOV R145, R142 ;  /* 0x0000008e00917202 */ /* 0x000fe20000000f00 */
[C---:B------:R-:W-:Y:S03]  /*b4a0*/  HMMA.16816.F32.BF16 R48, R76.reuse, R94, R48 ;  /* 0x0000005e4c30723c */ /* 0x040fe60000041830 */
[----:B------:R3:W-:Y:S01]  /*b4b0*/  MUFU.EX2 R208, R88 ;  /* 0x0000005800d07308 */ /* 0x0007e20000000800 */
[----:B------:R-:W-:Y:S02]  /*b4c0*/  MOV R223, R135 ;  /* 0x0000008700df7202 */ /* 0x000fe40000000f00 */
[----:B------:R-:W-:Y:S02]  /*b4d0*/  MOV R135, R121 ;  /* 0x0000007900877202 */ /* 0x000fe40000000f00 */
[----:B------:R-:W-:Y:S04]  /*b4e0*/  MOV R121, R185 ;  /* 0x000000b900797202 */ /* 0x000fe80000000f00 */
[----:B-1----:R-:W-:Y:S01]  /*b4f0*/  F2FP.BF16.PACK_AB R182, R114, R112 ;  /* 0x0000007072b6723e */ /* 0x002fe200000010ff */
[----:B------:R1:W-:Y:S01]  /*b500*/  MUFU.EX2 R203, R92 ;  /* 0x0000005c00cb7308 */ /* 0x0003e20000000800 */
[--C-:B--2---:R-:W-:Y:S01]  /*b510*/  FFMA.FTZ R84, R219, c[0x0][0x2d0], -R3.reuse ;  /* 0x0000b400db547a23 */ /* 0x104fe20000010803 */
[----:B------:R-:W-:Y:S02]  /*b520*/  MOV R219, R147 ;  /* 0x0000009300db7202 */ /* 0x000fe40000000f00 */
[----:B------:R-:W-:Y:S06]  /*b530*/  MOV R147, R137 ;  /* 0x0000008900937202 */ /* 0x000fec0000000f00 */
[----:B------:R2:W-:Y:S01]  /*b540*/  MUFU.EX2 R158, R84 ;  /* 0x00000054009e7308 */ /* 0x0005e20000000800 */
[----:B---3--:R-:W-:Y:S01]  /*b550*/  FFMA.FTZ R88, R244, c[0x0][0x2d0], -R3 ;  /* 0x0000b400f4587a23 */ /* 0x008fe20000010803 */
[----:B------:R-:W-:Y:S02]  /*b560*/  MOV R244, R144 ;  /* 0x0000009000f47202 */ /* 0x000fe40000000f00 */
[----:B------:R-:W-:Y:S02]  /*b570*/  MOV R144, R139 ;  /* 0x0000008b00907202 */ /* 0x000fe40000000f00 */
[----:B------:R-:W-:Y:S04]  /*b580*/  MOV R139, R116 ;  /* 0x00000074008b7202 */ /* 0x000fe80000000f00 */
[----:B------:R3:W-:Y:S01]  /*b590*/  MUFU.EX2 R156, R88 ;  /* 0x00000058009c7308 */ /* 0x0007e20000000800 */
[--C-:B------:R-:W-:Y:S02]  /*b5a0*/  FFMA.FTZ R116, R191, c[0x0][0x2d0], -R107.reuse ;  /* 0x0000b400bf747a23 */ /* 0x100fe4000001086b */
[----:B-1----:R-:W-:Y:S01]  /*b5b0*/  FFMA.FTZ R92, R245, c[0x0][0x2d0], -R102 ;  /* 0x0000b400f55c7a23 */ /* 0x002fe20000010866 */
[----:B------:R-:W-:Y:S02]  /*b5c0*/  MOV R245, R134 ;  /* 0x0000008600f57202 */ /* 0x000fe40000000f00 */
[----:B------:R-:W-:Y:S02]  /*b5d0*/  MOV R134, R122 ;  /* 0x0000007a00867202 */ /* 0x000fe40000000f00 */
[----:B------:R-:W-:Y:S02]  /*b5e0*/  MOV R122, R117 ;  /* 0x00000075007a7202 */ /* 0x000fe40000000f00 */
[----:B------:R1:W-:Y:S01]  /*b5f0*/  MUFU.EX2 R161, R92 ;  /* 0x0000005c00a17308 */ /* 0x0003e20000000800 */
[----:B------:R-:W-:Y:S01]  /*b600*/  FFMA.FTZ R117, R190, c[0x0][0x2d0], -R107 ;  /* 0x0000b400be757a23 */ /* 0x000fe2000001086b */
[----:B--2---:R-:W2:Y:S08]  /*b610*/  LDSM.16.MT88.4 R84, [R226+0x900] ;  /* 0x00090000e254783b */ /* 0x004eb00000004200 */
[----:B------:R-:W4:Y:S01]  /*b620*/  MUFU.EX2 R113, R113 ;  /* 0x0000007100717308 */ /* 0x000f220000000800 */
[--C-:B---3--:R-:W-:Y:S01]  /*b630*/  FFMA.FTZ R88, R247, c[0x0][0x2d0], -R3.reuse ;  /* 0x0000b400f7587a23 */ /* 0x108fe20000010803 */
[----:B------:R-:W-:Y:S02]  /*b640*/  MOV R247, R138 ;  /* 0x0000008a00f77202 */ /* 0x000fe40000000f00 */
[----:B------:R-:W-:Y:S06]  /*b650*/  MOV R138, R186 ;  /* 0x000000ba008a7202 */ /* 0x000fec0000000f00 */
[----:B------:R3:W-:Y:S01]  /*b660*/  MUFU.EX2 R163, R88 ;  /* 0x0000005800a37308 */ /* 0x0007e20000000800 */
[----:B-1----:R-:W-:Y:S09]  /*b670*/  LDSM.16.MT88.4 R92, [R227+0x1100] ;  /* 0x00110000e35c783b */ /* 0x002ff20000004200 */
[----:B------:R1:W-:Y:S01]  /*b680*/  MUFU.EX2 R186, R100 ;  /* 0x0000006400ba7308 */ /* 0x0003e20000000800 */
[----:B----4-:R-:W-:Y:S09]  /*b690*/  F2FP.BF16.PACK_AB R183, R115, R113 ;  /* 0x0000007173b7723e */ /* 0x010ff200000010ff */
[----:B------:R-:W-:Y:S01]  /*b6a0*/  MUFU.EX2 R116, R116 ;  /* 0x0000007400747308 */ /* 0x000fe20000000800 */
[-C--:B--2---:R-:W-:Y:S03]  /*b6b0*/  HMMA.16816.F32.BF16 R52, R76, R84.reuse, R52 ;  /* 0x000000544c34723c */ /* 0x084fe60000041834 */
[----:B---3--:R-:W-:Y:S01]  /*b6c0*/  FFMA.FTZ R88, R217, c[0x0][0x2d0], -R96 ;  /* 0x0000b400d9587a23 */ /* 0x008fe20000010860 */
[----:B------:R-:W-:Y:S05]  /*b6d0*/  MOV R217, R136 ;  /* 0x0000008800d97202 */ /* 0x000fea0000000f00 */
[----:B------:R-:W2:Y:S01]  /*b6e0*/  MUFU.EX2 R117, R117 ;  /* 0x0000007500757308 */ /* 0x000ea20000000800 */
[C---:B------:R-:W-:Y:S04]  /*b6f0*/  HMMA.16816.F32.BF16 R56, R80.reuse, R84, R56 ;  /* 0x000000545038723c */ /* 0x040fe80000041838 */
[----:B-1----:R-:W-:Y:S03]  /*b700*/  FFMA.FTZ R100, R135, c[0x0][0x2d0], -R3 ;  /* 0x0000b40087647a23 */ /* 0x002fe60000010803 */
[----:B------:R-:W-:Y:S01]  /*b710*/  FFMA.FTZ R84, R249, c[0x0][0x2d0], -R102 ;  /* 0x0000b400f9547a23 */ /* 0x000fe20000010866 */
[-C--:B------:R-:W-:Y:S01]  /*b720*/  HMMA.16816.F32.BF16 R60, R80, R86.reuse, R60 ;  /* 0x00000056503c723c */ /* 0x080fe2000004183c */
[----:B------:R1:W-:Y:S03]  /*b730*/  MUFU.EX2 R162, R88 ;  /* 0x0000005800a27308 */ /* 0x0003e60000000800 */
[----:B------:R-:W-:Y:S02]  /*b740*/  MOV R249, R133 ;  /* 0x0000008500f97202 */ /* 0x000fe40000000f00 */
[----:B------:R-:W-:Y:S01]  /*b750*/  MOV R133, R130 ;  /* 0x0000008200857202 */ /* 0x000fe20000000f00 */
[--C-:B------:R-:W-:Y:S01]  /*b760*/  FFMA.FTZ R80, R213, c[0x0][0x2d0], -R96.reuse ;  /* 0x0000b400d5507a23 */ /* 0x100fe20000010860 */
[----:B------:R-:W-:Y:S03]  /*b770*/  HMMA.16816.F32.BF16 R64, R76, R86, R64 ;  /* 0x000000564c40723c */ /* 0x000fe60000041840 */
[----:B------:R3:W-:Y:S01]  /*b780*/  MUFU.EX2 R201, R80 ;  /* 0x0000005000c97308 */ /* 0x0007e20000000800 */
[----:B------:R-:W-:Y:S02]  /*b790*/  MOV R130, R193 ;  /* 0x000000c100827202 */ /* 0x000fe40000000f00 */
[----:B------:R-:W-:Y:S02]  /*b7a0*/  MOV R193, R200 ;  /* 0x000000c800c17202 */ /* 0x000fe40000000f00 */
[----:B------:R-:W-:Y:S04]  /*b7b0*/  MOV R213, R132 ;  /* 0x0000008400d57202 */ /* 0x000fe80000000f00 */
[----:B------:R-:W-:Y:S01]  /*b7c0*/  F2FP.BF16.PACK_AB R77, R145, R213 ;  /* 0x000000d5914d723e */ /* 0x000fe200000010ff */
[----:B------:R4:W-:Y:S01]  /*b7d0*/  MUFU.EX2 R202, R84 ;  /* 0x0000005400ca7308 */ /* 0x0009e20000000800 */
[----:B------:R-:W-:Y:S02]  /*b7e0*/  F2FP.BF16.PACK_AB R78, R222, R223 ;  /* 0x000000dfde4e723e */ /* 0x000fe400000010ff */
[----:B------:R-:W-:Y:S01]  /*b7f0*/  F2FP.BF16.PACK_AB R79, R220, R217 ;  /* 0x000000d9dc4f723e */ /* 0x000fe200000010ff */
[----:B-1----:R-:W1:Y:S01]  /*b800*/  LDSM.16.MT88.4 R88, [R224+0x1100] ;  /* 0x00110000e058783b */ /* 0x002e620000004200 */
[----:B------:R-:W-:Y:S02]  /*b810*/  MOV R132, R192 ;  /* 0x000000c000847202 */ /* 0x000fe40000000f00 */
[----:B------:R-:W-:Y:S02]  /*b820*/  MOV R192, R199 ;  /* 0x000000c700c07202 */ /* 0x000fe40000000f00 */
[----:B------:R-:W-:Y:S01]  /*b830*/  F2FP.BF16.PACK_AB R81, R245, R147 ;  /* 0x00000093f551723e */ /* 0x000fe200000010ff */
[----:B------:R-:W-:Y:S01]  /*b840*/  MUFU.EX2 R100, R100 ;  /* 0x0000006400647308 */ /* 0x000fe20000000800 */
[----:B------:R-:W-:Y:S02]  /*b850*/  F2FP.BF16.PACK_AB R82, R219, R247 ;  /* 0x000000f7db52723e */ /* 0x000fe400000010ff */
[----:B------:R-:W-:Y:S01]  /*b860*/  F2FP.BF16.PACK_AB R83, R218, R244 ;  /* 0x000000f4da53723e */ /* 0x000fe200000010ff */
[----:B---3--:R-:W-:Y:S01]  /*b870*/  FFMA.FTZ R80, R215, c[0x0][0x2d0], -R96 ;  /* 0x0000b400d7507a23 */ /* 0x008fe20000010860 */
[----:B------:R-:W-:Y:S02]  /*b880*/  MOV R215, R131 ;  /* 0x0000008300d77202 */ /* 0x000fe40000000f00 */
[----:B------:R-:W-:Y:S02]  /*b890*/  MOV R131, R195 ;  /* 0x000000c300837202 */ /* 0x000fe40000000f00 */
[----:B------:R-:W-:Y:S01]  /*b8a0*/  F2FP.BF16.PACK_AB R76, R146, R215 ;  /* 0x000000d7924c723e */ /* 0x000fe200000010ff */
[----:B------:R3:W-:Y:S01]  /*b8b0*/  MUFU.EX2 R200, R80 ;  /* 0x0000005000c87308 */ /* 0x0007e20000000800 */
[----:B--2---:R-:W-:Y:S02]  /*b8c0*/  F2FP.BF16.PACK_AB R176, R117, R116 ;  /* 0x0000007475b0723e */ /* 0x004fe400000010ff */
[----:B------:R-:W-:Y:S01]  /*b8d0*/  MOV R195, R198 ;  /* 0x000000c600c37202 */ /* 0x000fe20000000f00 */
[--C-:B----4-:R-:W-:Y:S06]  /*b8e0*/  FFMA.FTZ R84, R221, c[0x0][0x2d0], -R102.reuse ;  /* 0x0000b400dd547a23 */ /* 0x110fec0000010866 */
[----:B------:R2:W-:Y:S01]  /*b8f0*/  MUFU.EX2 R199, R84 ;  /* 0x0000005400c77308 */ /* 0x0005e20000000800 */
[-C--:B-1----:R-:W-:Y:S03]  /*b900*/  HMMA.16816.F32.BF16 R4, R76, R88.reuse, R4 ;  /* 0x000000584c04723c */ /* 0x082fe60000041804 */
[----:B---3--:R-:W-:Y:S07]  /*b910*/  F2FP.BF16.PACK_AB R80, R144, R249 ;  /* 0x000000f99050723e */ /* 0x008fee00000010ff */
[C---:B------:R-:W-:Y:S01]  /*b920*/  HMMA.16816.F32.BF16 R8, R80.reuse, R88, R8 ;  /* 0x000000585008723c */ /* 0x040fe20000041808 */
[----:B--2---:R-:W1:Y:S06]  /*b930*/  LDSM.16.MT88.4 R84, [R225+0x1100] ;  /* 0x00110000e154783b */ /* 0x004e6c0000004200 */
[----:B------:R-:W-:Y:S01]  /*b940*/  FFMA.FTZ R88, R246, c[0x0][0x2d0], -R102 ;  /* 0x0000b400f6587a23 */ /* 0x000fe20000010866 */
[-C--:B------:R-:W-:Y:S03]  /*b950*/  HMMA.16816.F32.BF16 R12, R80, R90.reuse, R12 ;  /* 0x0000005a500c723c */ /* 0x080fe6000004180c */
[----:B------:R2:W-:Y:S05]  /*b960*/  MUFU.EX2 R198, R88 ;  /* 0x0000005800c67308 */ /* 0x0005ea0000000800 */
[C---:B------:R-:W-:Y:S08]  /*b970*/  HMMA.16816.F32.BF16 R16, R76.reuse, R90, R16 ;  /* 0x0000005a4c10723c */ /* 0x040ff00000041810 */
[-C--:B------:R-:W-:Y:S08]  /*b980*/  HMMA.16816.F32.BF16 R20, R76, R92.reuse, R20 ;  /* 0x0000005c4c14723c */ /* 0x080ff00000041814 */
[C---:B------:R-:W-:Y:S04]  /*b990*/  HMMA.16816.F32.BF16 R24, R80.reuse, R92, R24 ;  /* 0x0000005c5018723c */ /* 0x040fe80000041818 */
[----:B--2---:R-:W-:Y:S01]  /*b9a0*/  FFMA.FTZ R88, R133, c[0x0][0x2d0], -R107 ;  /* 0x0000b40085587a23 */ /* 0x004fe2000001086b */
[----:B------:R-:W-:Y:S02]  /*b9b0*/  MOV R133, R123 ;  /* 0x0000007b00857202 */ /* 0x000fe40000000f00 */
[----:B------:R-:W-:Y:S01]  /*b9c0*/  FFMA.FTZ R92, R195, c[0x0][0x2d0], -R3 ;  /* 0x0000b400c35c7a23 */ /* 0x000fe20000010803 */
[-C--:B------:R-:W-:Y:S01]  /*b9d0*/  HMMA.16816.F32.BF16 R28, R80, R94.reuse, R28 ;  /* 0x0000005e501c723c */ /* 0x080fe2000004181c */
[----:B------:R2:W-:Y:S03]  /*b9e0*/  MUFU.EX2 R160, R88 ;  /* 0x0000005800a07308 */ /* 0x0005e60000000800 */
[----:B------:R-:W-:Y:S04]  /*b9f0*/  MOV R123, R184 ;  /* 0x000000b8007b7202 */ /* 0x000fe80000000f00 */
[C---:B------:R-:W-:Y:S03]  /*ba00*/  HMMA.16816.F32.BF16 R32, R76.reuse, R94, R32 ;  /* 0x0000005e4c20723c */ /* 0x040fe60000041820 */
[----:B------:R3:W-:Y:S05]  /*ba10*/  MUFU.EX2 R195, R92 ;  /* 0x0000005c00c37308 */ /* 0x0007ea0000000800 */
[-C--:B-1----:R-:W-:Y:S05]  /*ba20*/  HMMA.16816.F32.BF16 R36, R76, R84.reuse, R36 ;  /* 0x000000544c24723c */ /* 0x082fea0000041824 */
[----:B------:R-:W-:Y:S03]  /*ba30*/  MUFU.EX2 R184, R103 ;  /* 0x0000006700b87308 */ /* 0x000fe60000000800 */
[C---:B------:R-:W-:Y:S04]  /*ba40*/  HMMA.16816.F32.BF16 R40, R80.reuse, R84, R40 ;  /* 0x000000545028723c */ /* 0x040fe80000041828 */
[----:B--2---:R-:W-:Y:S01]  /*ba50*/  FFMA.FTZ R88, R193, c[0x0][0x2d0], -R107 ;  /* 0x0000b400c1587a23 */ /* 0x004fe2000001086b */
[----:B------:R-:W-:Y:S02]  /*ba60*/  MOV R193, R197 ;  /* 0x000000c500c17202 */ /* 0x000fe40000000f00 */
[----:B------:R-:W-:Y:S01]  /*ba70*/  FFMA.FTZ R84, R131, c[0x0][0x2d0], -R3 ;  /* 0x0000b40083547a23 */ /* 0x000fe20000010803 */
[-C--:B------:R-:W-:Y:S01]  /*ba80*/  HMMA.16816.F32.BF16 R44, R80, R86.reuse, R44 ;  /* 0x00000056502c723c */ /* 0x080fe2000004182c */
[----:B------:R1:W-:Y:S03]  /*ba90*/  MUFU.EX2 R197, R88 ;  /* 0x0000005800c57308 */ /* 0x0003e60000000800 */
[----:B---3--:R-:W-:Y:S04]  /*baa0*/  FFMA.FTZ R92, R194, c[0x0][0x2d0], -R107 ;  /* 0x0000b400c25c7a23 */ /* 0x008fe8000001086b */
[C---:B------:R-:W-:Y:S03]  /*bab0*/  HMMA.16816.F32.BF16 R48, R76.reuse, R86, R48 ;  /* 0x000000564c30723c */ /* 0x040fe60000041830 */
[----:B------:R2:W-:Y:S10]  /*bac0*/  MUFU.EX2 R170, R84 ;  /* 0x0000005400aa7308 */ /* 0x0005f40000000800 */
[----:B------:R3:W-:Y:S01]  /*bad0*/  MUFU.EX2 R194, R92 ;  /* 0x0000005c00c27308 */ /* 0x0007e20000000800 */
[--C-:B-1----:R-:W-:Y:S01]  /*bae0*/  FFMA.FTZ R88, R192, c[0x0][0x2d0], -R3.reuse ;  /* 0x0000b400c0587a23 */ /* 0x102fe20000010803 */
[----:B------:R-:W-:Y:S08]  /*baf0*/  MOV R192, R196 ;  /* 0x000000c400c07202 */ /* 0x000ff00000000f00 */
[----:B------:R1:W-:Y:S01]  /*bb00*/  MUFU.EX2 R196, R88 ;  /* 0x0000005800c47308 */ /* 0x0003e20000000800 */
[----:B--2---:R-:W-:Y:S01]  /*bb10*/  FFMA.FTZ R84, R130, c[0x0][0x2d0], -R3 ;  /* 0x0000b40082547a23 */ /* 0x004fe20000010803 */
[----:B------:R-:W-:Y:S02]  /*bb20*/  MOV R130, R187 ;  /* 0x000000bb00827202 */ /* 0x000fe40000000f00 */
[----:B------:R-:W-:Y:S01]  /*bb30*/  MOV R187, R110 ;  /* 0x0000006e00bb7202 */ /* 0x000fe20000000f00 */
[----:B------:R-:W-:Y:S05]  /*bb40*/  FFMA.FTZ R110, R101, c[0x0][0x2d0], -R96 ;  /* 0x0000b400656e7a23 */ /* 0x000fea0000010860 */
[----:B------:R2:W-:Y:S01]  /*bb50*/  MUFU.EX2 R169, R84 ;  /* 0x0000005400a97308 */ /* 0x0005e20000000800 */
[----:B------:R-:W-:Y:S01]  /*bb60*/  MOV R136, R187 ;  /* 0x000000bb00887202 */ /* 0x000fe20000000f00 */
[--C-:B------:R-:W-:Y:S02]  /*bb70*/  FFMA.FTZ R101, R111, c[0x0][0x2d0], -R102.reuse ;  /* 0x0000b4006f657a23 */ /* 0x100fe40000010866 */
[--C-:B---3--:R-:W-:Y:S02]  /*bb80*/  FFMA.FTZ R92, R132, c[0x0][0x2d0], -R107.reuse ;  /* 0x0000b400845c7a23 */ /* 0x108fe4000001086b */
[----:B------:R-:W3:Y:S01]  /*bb90*/  LDL.LU R132, [R1+0x20] ;  /* 0x0000200001847983 */ /* 0x000ee20000300800 */
[----:B------:R-:W-:Y:S03]  /*bba0*/  FFMA.FTZ R111, R252, c[0x0][0x2d0], -R102 ;  /* 0x0000b400fc6f7a23 */ /* 0x000fe60000010866 */
[----:B------:R4:W-:Y:S01]  /*bbb0*/  MUFU.EX2 R171, R92 ;  /* 0x0000005c00ab7308 */ /* 0x0009e20000000800 */
[----:B------:R-:W3:Y:S04]  /*bbc0*/  LDL.LU R131, [R1+0x1c] ;  /* 0x00001c0001837983 */ /* 0x000ee80000300800 */
[----:B-1----:R-:W1:Y:S05]  /*bbd0*/  LDSM.16.MT88.4 R88, [R226+0x1100] ;  /* 0x00110000e258783b */ /* 0x002e6a0000004200 */
[----:B------:R4:W-:Y:S01]  /*bbe0*/  MUFU.EX2 R185, R101 ;  /* 0x0000006500b97308 */ /* 0x0009e20000000800 */
[--C-:B--2---:R-:W-:Y:S01]  /*bbf0*/  FFMA.FTZ R84, R129, c[0x0][0x2d0], -R96.reuse ;  /* 0x0000b40081547a23 */ /* 0x104fe20000010860 */
[----:B------:R-:W-:Y:S08]  /*bc00*/  MOV R129, R193 ;  /* 0x000000c100817202 */ /* 0x000ff00000000f00 */
[----:B------:R2:W-:Y:S01]  /*bc10*/  MUFU.EX2 R168, R84 ;  /* 0x0000005400a87308 */ /* 0x0005e20000000800 */
[----:B------:R-:W-:Y:S01]  /*bc20*/  FFMA.FTZ R104, R129, c[0x0][0x2d0], -R107 ;  /* 0x0000b40081687a23 */ /* 0x000fe2000001086b */
[----:B----4-:R-:W-:Y:S08]  /*bc30*/  LDSM.16.MT88.4 R92, [R227+0x1900] ;  /* 0x00190000e35c783b */ /* 0x010ff00000004200 */
[----:B------:R-:W-:Y:S01]  /*bc40*/  MUFU.EX2 R173, R104 ;  /* 0x0000006800ad7308 */ /* 0x000fe20000000800 */
[----:B------:R-:W-:Y:S09]  /*bc50*/  FFMA.FTZ R101, R134, c[0x0][0x2d0], -R3 ;  /* 0x0000b40086657a23 */ /* 0x000ff20000010803 */
[----:B------:R-:W4:Y:S01]  /*bc60*/  MUFU.EX2 R101, R101 ;  /* 0x0000006500657308 */ /* 0x000f220000000800 */
[--C-:B--2---:R-:W-:Y:S01]  /*bc70*/  FFMA.FTZ R84, R128, c[0x0][0x2d0], -R96.reuse ;  /* 0x0000b40080547a23 */ /* 0x104fe20000010860 */
[-C--:B-1----:R-:W-:Y:S03]  /*bc80*/  HMMA.16816.F32.BF16 R52, R76, R88.reuse, R52 ;  /* 0x000000584c34723c */ /* 0x082fe60000041834 */
[----:B------:R-:W-:Y:S05]  /*bc90*/  MOV R128, R118 ;  /* 0x0000007600807202 */ /* 0x000fea0000000f00 */
[----:B------:R1:W-:Y:S01]  /*bca0*/  MUFU.EX2 R193, R84 ;  /* 0x0000005400c17308 */ /* 0x0003e20000000800 */
[----:B------:R-:W-:Y:S03]  /*bcb0*/  MOV R118, R108 ;  /* 0x0000006c00767202 */ /* 0x000fe60000000f00 */
[--C-:B------:R-:W-:Y:S01]  /*bcc0*/  FFMA.FTZ R108, R97, c[0x0][0x2d0], -R96.reuse ;  /* 0x0000b400616c7a23 */ /* 0x100fe20000010860 */
[C---:B------:R-:W-:Y:S04]  /*bcd0*/  HMMA.16816.F32.BF16 R56, R80.reuse, R88, R56 ;  /* 0x000000585038723c */ /* 0x040fe80000041838 */
[----:B------:R-:W-:Y:S01]  /*bce0*/  MOV R137, R118 ;  /* 0x0000007600897202 */ /* 0x000fe20000000f00 */
[--C-:B------:R-:W-:Y:S02]  /*bcf0*/  FFMA.FTZ R118, R189, c[0x0][0x2d0], -R107.reuse ;  /* 0x0000b400bd767a23 */ /* 0x100fe4000001086b */
[----:B------:R-:W-:Y:S01]  /*bd00*/  FFMA.FTZ R89, R251, c[0x0][0x2d0], -R96 ;  /* 0x0000b400fb597a23 */ /* 0x000fe20000010860 */
[-C--:B------:R-:W-:Y:S01]  /*bd10*/  HMMA.16816.F32.BF16 R60, R80, R90.reuse, R60 ;  /* 0x0000005a503c723c */ /* 0x080fe2000004183c */
[----:B------:R-:W-:Y:S03]  /*bd20*/  MUFU.EX2 R108, R108 ;  /* 0x0000006c006c7308 */ /* 0x000fe60000000800 */
[--C-:B------:R-:W-:Y:S01]  /*bd30*/  FFMA.FTZ R88, R192, c[0x0][0x2d0], -R102.reuse ;  /* 0x0000b400c0587a23 */ /* 0x100fe20000010866 */
[----:B----4-:R-:W-:Y:S02]  /*bd40*/  F2FP.BF16.PACK_AB R177, R101, R100 ;  /* 0x0000006465b1723e */ /* 0x010fe400000010ff */
[----:B------:R-:W-:Y:S01]  /*bd50*/  FFMA.FTZ R80, R98, c[0x0][0x2d0], -R102 ;  /* 0x0000b40062507a23 */ /* 0x000fe20000010866 */
[----:B------:R-:W-:Y:S01]  /*bd60*/  HMMA.16816.F32.BF16 R64, R76, R90, R64 ;  /* 0x0000005a4c40723c */ /* 0x000fe20000041840 */
[----:B------:R-:W-:Y:S02]  /*bd70*/  LDSM.16.MT88.4 R96, [R225+0x1900] ;  /* 0x00190000e160783b */ /* 0x000fe40000004200 */
[----:B------:R2:W-:Y:S01]  /*bd80*/  MUFU.EX2 R175, R80 ;  /* 0x0000005000af7308 */ /* 0x0005e20000000800 */
[----:B------:R-:W-:Y:S01]  /*bd90*/  F2FP.BF16.PACK_AB R81, R158, R152 ;  /* 0x000000989e51723e */ /* 0x000fe200000010ff */
[--C-:B------:R-:W-:Y:S01]  /*bda0*/  FFMA.FTZ R102, R130, c[0x0][0x2d0], -R107.reuse ;  /* 0x0000b40082667a23 */ /* 0x100fe2000001086b */
[----:B------:R-:W-:Y:S01]  /*bdb0*/  F2FP.BF16.PACK_AB R82, R208, R157 ;  /* 0x0000009dd052723e */ /* 0x000fe200000010ff */
[----:B------:R-:W-:Y:S01]  /*bdc0*/  FFMA.FTZ R107, R188, c[0x0][0x2d0], -R107 ;  /* 0x0000b400bc6b7a23 */ /* 0x000fe2000001086b */
[----:B------:R-:W-:Y:S01]  /*bdd0*/  F2FP.BF16.PACK_AB R76, R155, R216 ;  /* 0x000000d89b4c723e */ /* 0x000fe200000010ff */
[----:B-1----:R-:W1:Y:S03]  /*bde0*/  LDSM.16.MT88.4 R84, [R224+0x1900] ;  /* 0x00190000e054783b */ /* 0x002e660000004200 */
[----:B------:R-:W-:Y:S01]  /*bdf0*/  F2FP.BF16.PACK_AB R77, R214, R154 ;  /* 0x0000009ad64d723e */ /* 0x000fe200000010ff */
[----:B------:R-:W-:Y:S01]  /*be00*/  MUFU.EX2 R192, R88 ;  /* 0x0000005800c07308 */ /* 0x000fe20000000800 */
[----:B------:R-:W-:Y:S02]  /*be10*/  F2FP.BF16.PACK_AB R78, R212, R211 ;  /* 0x000000d3d44e723e */ /* 0x000fe400000010ff */
[----:B------:R-:W-:Y:S01]  /*be20*/  F2FP.BF16.PACK_AB R79, R210, R209 ;  /* 0x000000d1d24f723e */ /* 0x000fe200000010ff */
[----:B------:R-:W4:Y:S01]  /*be30*/  LDL.LU R130, [R1+0x18] ;  /* 0x0000180001827983 */ /* 0x000f220000300800 */
[----:B------:R-:W-:Y:S03]  /*be40*/  F2FP.BF16.PACK_AB R83, R163, R156 ;  /* 0x0000009ca353723e */ /* 0x000fe600000010ff */
[----:B------:R-:W4:Y:S02]  /*be50*/  LDL.LU R129, [R1+0x14] ;  /* 0x0000140001817983 */ /* 0x000f240000300800 */
[----:B------:R1:W-:Y:S01]  /*be60*/  MUFU.EX2 R187, R89 ;  /* 0x0000005900bb7308 */ /* 0x0003e20000000800 */
[----:B--2---:R-:W-:Y:S09]  /*be70*/  F2FP.BF16.PACK_AB R80, R159, R153 ;  /* 0x000000999f50723e */ /* 0x004ff200000010ff */
[----:B------:R-:W-:Y:S10]  /*be80*/  MUFU.EX2 R107, R107 ;  /* 0x0000006b006b7308 */ /* 0x000ff40000000800 */
[----:B------:R-:W2:Y:S01]  /*be90*/  MUFU.EX2 R118, R118 ;  /* 0x0000007600767308 */ /* 0x000ea20000000800 */
[----:B-1----:R-:W1:Y:S01]  /*bea0*/  LDSM.16.MT88.4 R88, [R226+0x1900] ;  /* 0x00190000e258783b */ /* 0x002e620000004200 */
[-C--:B------:R-:W-:Y:S08]  /*beb0*/  HMMA.16816.F32.BF16 R4, R76, R84.reuse, R4 ;  /* 0x000000544c04723c */ /* 0x080ff00000041804 */
[----:B------:R-:W-:Y:S01]  /*bec0*/  MUFU.EX2 R174, R102 ;  /* 0x0000006600ae7308 */ /* 0x000fe20000000800 */
[C---:B------:R-:W-:Y:S09]  /*bed0*/  HMMA.16816.F32.BF16 R8, R80.reuse, R84, R8 ;  /* 0x000000545008723c */ /* 0x040ff20000041808 */
[----:B------:R-:W1:Y:S03]  /*bee0*/  MUFU.EX2 R110, R110 ;  /* 0x0000006e006e7308 */ /* 0x000e660000000800 */
[--C-:B------:R-:W-:Y:S01]  /*bef0*/  FFMA.FTZ R84, R139, c[0x0][0x2d0], -R3.reuse ;  /* 0x0000b4008b547a23 */ /* 0x100fe20000010803 */
[-C--:B------:R-:W-:Y:S03]  /*bf00*/  HMMA.16816.F32.BF16 R12, R80, R86.reuse, R12 ;  /* 0x00000056500c723c */ /* 0x080fe6000004180c */
[----:B--2---:R-:W-:Y:S05]  /*bf10*/  F2FP.BF16.PACK_AB R178, R107, R118 ;  /* 0x000000766bb2723e */ /* 0x004fea00000010ff */
[C---:B------:R-:W-:Y:S01]  /*bf20*/  HMMA.16816.F32.BF16 R16, R76.reuse, R86, R16 ;  /* 0x000000564c10723c */ /* 0x040fe20000041810 */
[----:B------:R2:W-:Y:S07]  /*bf30*/  MUFU.EX2 R172, R84 ;  /* 0x0000005400ac7308 */ /* 0x0005ee0000000800 */
[-C--:B------:R-:W-:Y:S03]  /*bf40*/  HMMA.16816.F32.BF16 R20, R76, R92.reuse, R20 ;  /* 0x0000005c4c14723c */ /* 0x080fe60000041814 */
[----:B------:R-:W2:Y:S01]  /*bf50*/  MUFU.EX2 R111, R111 ;  /* 0x0000006f006f7308 */ /* 0x000ea20000000800 */
[----:B-1----:R-:W-:Y:S04]  /*bf60*/  F2FP.BF16.PACK_AB R180, R110, R108 ;  /* 0x0000006c6eb4723e */ /* 0x002fe800000010ff */
[C---:B------:R-:W-:Y:S07]  /*bf70*/  HMMA.16816.F32.BF16 R24, R80.reuse, R92, R24 ;  /* 0x0000005c5018723c */ /* 0x040fee0000041818 */
[--C-:B------:R-:W-:Y:S01]  /*bf80*/  FFMA.FTZ R92, R138, c[0x0][0x2d0], -R3.reuse ;  /* 0x0000b4008a5c7a23 */ /* 0x100fe20000010803 */
[-C--:B------:R-:W-:Y:S01]  /*bf90*/  HMMA.16816.F32.BF16 R28, R80, R94.reuse, R28 ;  /* 0x0000005e501c723c */ /* 0x080fe2000004181c */
[----:B--2---:R-:W1:Y:S02]  /*bfa0*/  LDSM.16.MT88.4 R84, [R224+0x2100] ;  /* 0x00210000e054783b */ /* 0x004e640000004200 */
[----:B------:R2:W1:Y:S05]  /*bfb0*/  MUFU.EX2 R104, R92 ;  /* 0x0000005c00687308 */ /* 0x00046a0000000800 */
[C---:B------:R-:W-:Y:S04]  /*bfc0*/  HMMA.16816.F32.BF16 R32, R76.reuse, R94, R32 ;  /* 0x0000005e4c20723c */ /* 0x040fe80000041820 */
[----:B------:R-:W-:Y:S04]  /*bfd0*/  F2FP.BF16.PACK_AB R181, R111, R109 ;  /* 0x0000006d6fb5723e */ /* 0x000fe800000010ff */
[-C--:B------:R-:W-:Y:S08]  /*bfe0*/  HMMA.16816.F32.BF16 R36, R76, R96.reuse, R36 ;  /* 0x000000604c24723c */ /* 0x080ff00000041824 */
[C---:B------:R-:W-:Y:S01]  /*bff0*/  HMMA.16816.F32.BF16 R40, R80.reuse, R96, R40 ;  /* 0x000000605028723c */ /* 0x040fe20000041828 */
[----:B--2---:R-:W2:Y:S07]  /*c000*/  LDSM.16.MT88.4 R92, [R227+0x2100] ;  /* 0x00210000e35c783b */ /* 0x004eae0000004200 */
[-C--:B------:R-:W-:Y:S08]  /*c010*/  HMMA.16816.F32.BF16 R44, R80, R98.reuse, R44 ;  /* 0x00000062502c723c */ /* 0x080ff0000004182c */
[C---:B------:R-:W-:Y:S01]  /*c020*/  HMMA.16816.F32.BF16 R48, R76.reuse, R98, R48 ;  /* 0x000000624c30723c */ /* 0x040fe20000041830 */
[----:B------:R-:W1:Y:S07]  /*c030*/  LDSM.16.MT88.4 R96, [R225+0x2100] ;  /* 0x00210000e160783b */ /* 0x000e6e0000004200 */
[-C--:B------:R-:W-:Y:S08]  /*c040*/  HMMA.16816.F32.BF16 R52, R76, R88.reuse, R52 ;  /* 0x000000584c34723c */ /* 0x080ff00000041834 */
[C---:B------:R-:W-:Y:S08]  /*c050*/  HMMA.16816.F32.BF16 R56, R80.reuse, R88, R56 ;  /* 0x000000585038723c */ /* 0x040ff00000041838 */
[-C--:B------:R-:W-:Y:S07]  /*c060*/  HMMA.16816.F32.BF16 R60, R80, R90.reuse, R60 ;  /* 0x0000005a503c723c */ /* 0x080fee000004183c */
[--C-:B------:R-:W-:Y:S01]  /*c070*/  FFMA.FTZ R80, R137, c[0x0][0x2d0], -R3.reuse ;  /* 0x0000b40089507a23 */ /* 0x100fe20000010803 */
[----:B------:R-:W-:Y:S01]  /*c080*/  HMMA.16816.F32.BF16 R64, R76, R90, R64 ;  /* 0x0000005a4c40723c */ /* 0x000fe20000041840 */
[----:B------:R-:W2:Y:S02]  /*c090*/  LDSM.16.MT88.4 R88, [R226+0x2100] ;  /* 0x00210000e258783b */ /* 0x000ea40000004200 */
[----:B------:R1:W-:Y:S01]  /*c0a0*/  MUFU.EX2 R103, R80 ;  /* 0x0000005000677308 */ /* 0x0003e20000000800 */
[--C-:B------:R-:W-:Y:S01]  /*c0b0*/  FFMA.FTZ R81, R136, c[0x0][0x2d0], -R3.reuse ;  /* 0x0000b40088517a23 */ /* 0x100fe20000010803 */
[----:B------:R-:W-:Y:S01]  /*c0c0*/  F2FP.BF16.PACK_AB R82, R171, R194 ;  /* 0x000000c2ab52723e */ /* 0x000fe200000010ff */
[----:B------:R-:W-:Y:S01]  /*c0d0*/  FFMA.FTZ R3, R74, c[0x0][0x2d0], -R3 ;  /* 0x0000b4004a037a23 */ /* 0x000fe20000010803 */
[----:B------:R-:W-:Y:S02]  /*c0e0*/  F2FP.BF16.PACK_AB R76, R203, R162 ;  /* 0x000000a2cb4c723e */ /* 0x000fe400000010ff */
[----:B------:R-:W-:Y:S03]  /*c0f0*/  F2FP.BF16.PACK_AB R77, R202, R161 ;  /* 0x000000a1ca4d723e */ /* 0x000fe600000010ff */
[----:B------:R-:W-:Y:S01]  /*c100*/  F2FP.BF16.PACK_AB R78, R200, R201 ;  /* 0x000000c9c84e723e */ /* 0x000fe200000010ff */
[----:B------:R2:W2:Y:S01]  /*c110*/  MUFU.EX2 R102, R81 ;  /* 0x0000005100667308 */ /* 0x0004a20000000800 */
[----:B------:R-:W-:Y:S02]  /*c120*/  F2FP.BF16.PACK_AB R79, R198, R199 ;  /* 0x000000c7c64f723e */ /* 0x000fe400000010ff */
[----:B------:R-:W-:Y:S05]  /*c130*/  F2FP.BF16.PACK_AB R83, R169, R170 ;  /* 0x000000aaa953723e */ /* 0x000fea00000010ff */
[-C--:B-1----:R-:W-:Y:S03]  /*c140*/  HMMA.16816.F32.BF16 R4, R76, R84.reuse, R4 ;  /* 0x000000544c04723c */ /* 0x082fe60000041804 */
[----:B------:R-:W-:Y:S02]  /*c150*/  F2FP.BF16.PACK_AB R80, R197, R160 ;  /* 0x000000a0c550723e */ /* 0x000fe400000010ff */
[----:B--2---:R-:W-:Y:S07]  /*c160*/  F2FP.BF16.PACK_AB R81, R195, R196 ;  /* 0x000000c4c351723e */ /* 0x004fee00000010ff */
[C---:B------:R-:W-:Y:S08]  /*c170*/  HMMA.16816.F32.BF16 R8, R80.reuse, R84, R8 ;  /* 0x000000545008723c */ /* 0x040ff00000041808 */
[-C--:B------:R-:W-:Y:S04]  /*c180*/  HMMA.16816.F32.BF16 R12, R80, R86.reuse, R12 ;  /* 0x00000056500c723c */ /* 0x080fe8000004180c */
[----:B---3--:R-:W-:Y:S04]  /*c190*/  FFMA.FTZ R70, R70, R132, R133 ;  /* 0x0000008446467223 */ /* 0x008fe80000010085 */
[C---:B------:R-:W-:Y:S01]  /*c1a0*/  HMMA.16816.F32.BF16 R16, R76.reuse, R86, R16 ;  /* 0x000000564c10723c */ /* 0x040fe20000041810 */
[----:B------:R-:W1:Y:S03]  /*c1b0*/  LDSM.16.MT88.4 R84, [R224+0x2900] ;  /* 0x00290000e054783b */ /* 0x000e660000004200 */
[----:B------:R-:W-:Y:S02]  /*c1c0*/  FADD.FTZ R74, R128, R70 ;  /* 0x00000046804a7221 */ /* 0x000fe40000010000 */
[----:B------:R-:W-:Y:S02]  /*c1d0*/  FFMA.FTZ R69, R69, R131, R206 ;  /* 0x0000008345457223 */ /* 0x000fe400000100ce */
[-C--:B------:R-:W-:Y:S01]  /*c1e0*/  HMMA.16816.F32.BF16 R20, R76, R92.reuse, R20 ;  /* 0x0000005c4c14723c */ /* 0x080fe20000041814 */
[----:B------:R-:W-:Y:S03]  /*c1f0*/  LDSM.16.MT88.4 R132, [R224+0x3100] ;  /* 0x00310000e084783b */ /* 0x000fe60000004200 */
[----:B------:R-:W-:Y:S04]  /*c200*/  FADD.FTZ R70, R123, R69 ;  /* 0x000000457b467221 */ /* 0x000fe80000010000 */
[C---:B------:R-:W-:Y:S04]  /*c210*/  HMMA.16816.F32.BF16 R24, R80.reuse, R92, R24 ;  /* 0x0000005c5018723c */ /* 0x040fe80000041818 */
[----:B------:R-:W-:Y:S04]  /*c220*/  FADD.FTZ R70, R121, R70 ;  /* 0x0000004679467221 */ /* 0x000fe80000010000 */
[-C--:B------:R-:W-:Y:S08]  /*c230*/  HMMA.16816.F32.BF16 R28, R80, R94.reuse, R28 ;  /* 0x0000005e501c723c */ /* 0x080ff0000004181c */
[C---:B------:R-:W-:Y:S01]  /*c240*/  HMMA.16816.F32.BF16 R32, R76.reuse, R94, R32 ;  /* 0x0000005e4c20723c */ /* 0x040fe20000041820 */
[----:B------:R-:W2:Y:S07]  /*c250*/  LDSM.16.MT88.4 R92, [R227+0x2900] ;  /* 0x00290000e35c783b */ /* 0x000eae0000004200 */
[-C--:B------:R-:W-:Y:S08]  /*c260*/  HMMA.16816.F32.BF16 R36, R76, R96.reuse, R36 ;  /* 0x000000604c24723c */ /* 0x080ff00000041824 */
[C---:B------:R-:W-:Y:S08]  /*c270*/  HMMA.16816.F32.BF16 R40, R80.reuse, R96, R40 ;  /* 0x000000605028723c */ /* 0x040ff00000041828 */
[-C--:B------:R-:W-:Y:S08]  /*c280*/  HMMA.16816.F32.BF16 R44, R80, R98.reuse, R44 ;  /* 0x00000062502c723c */ /* 0x080ff0000004182c */
[C---:B------:R-:W-:Y:S01]  /*c290*/  HMMA.16816.F32.BF16 R48, R76.reuse, R98, R48 ;  /* 0x000000624c30723c */ /* 0x040fe20000041830 */
[----:B------:R-:W3:Y:S07]  /*c2a0*/  LDSM.16.MT88.4 R96, [R225+0x2900] ;  /* 0x00290000e160783b */ /* 0x000eee0000004200 */
[-C--:B------:R-:W-:Y:S08]  /*c2b0*/  HMMA.16816.F32.BF16 R52, R76, R88.reuse, R52 ;  /* 0x000000584c34723c */ /* 0x080ff00000041834 */
[C---:B------:R-:W-:Y:S08]  /*c2c0*/  HMMA.16816.F32.BF16 R56, R80.reuse, R88, R56 ;  /* 0x000000585038723c */ /* 0x040ff00000041838 */
[-C--:B------:R-:W-:Y:S04]  /*c2d0*/  HMMA.16816.F32.BF16 R60, R80, R90.reuse, R60 ;  /* 0x0000005a503c723c */ /* 0x080fe8000004183c */
[----:B----4-:R-:W-:Y:S02]  /*c2e0*/  FFMA.FTZ R0, R0, R129, R204 ;  /* 0x0000008100007223 */ /* 0x010fe400000100cc */
[----:B------:R-:W-:Y:S01]  /*c2f0*/  FFMA.FTZ R68, R68, R130, R205 ;  /* 0x0000008244447223 */ /* 0x000fe200000100cd */
[----:B------:R-:W-:Y:S01]  /*c300*/  F2FP.BF16.PACK_AB R80, R173, R174 ;  /* 0x000000aead50723e */ /* 0x000fe200000010ff */
[----:B------:R-:W-:Y:S01]  /*c310*/  HMMA.16816.F32.BF16 R64, R76, R90, R64 ;  /* 0x0000005a4c40723c */ /* 0x000fe20000041840 */
[----:B------:R-:W4:Y:S03]  /*c320*/  LDSM.16.MT88.4 R88, [R226+0x2900] ;  /* 0x00290000e258783b */ /* 0x000f260000004200 */
[----:B------:R-:W-:Y:S01]  /*c330*/  F2FP.BF16.PACK_AB R81, R104, R172 ;  /* 0x000000ac6851723e */ /* 0x000fe200000010ff */
[----:B------:R-:W-:Y:S01]  /*c340*/  FADD.FTZ R0, R242, R0 ;  /* 0x00000000f2007221 */ /* 0x000fe20000010000 */
[----:B------:R-:W-:Y:S01]  /*c350*/  F2FP.BF16.PACK_AB R82, R106, R105 ;  /* 0x000000696a52723e */ /* 0x000fe200000010ff */
[----:B------:R-:W-:Y:S01]  /*c360*/  FADD.FTZ R69, R207, R68 ;  /* 0x00000044cf457221 */ /* 0x000fe20000010000 */
[----:B------:R-:W-:Y:S01]  /*c370*/  F2FP.BF16.PACK_AB R76, R193, R168 ;  /* 0x000000a8c14c723e */ /* 0x000fe200000010ff */
[----:B------:R-:W-:Y:S01]  /*c380*/  FADD.FTZ R68, R122, R74 ;  /* 0x0000004a7a447221 */ /* 0x000fe20000010000 */
[----:B------:R2:W5:Y:S02]  /*c390*/  LDL.LU R242, [R1+0x74] ;  /* 0x0000740001f27983 */ /* 0x0005640000300800 */
[----:B------:R-:W-:Y:S01]  /*c3a0*/  F2FP.BF16.PACK_AB R77, R175, R192 ;  /* 0x000000c0af4d723e */ /* 0x000fe200000010ff */
[----:B------:R-:W-:Y:S01]  /*c3b0*/  FADD.FTZ R0, R241, R0 ;  /* 0x00000000f1007221 */ /* 0x000fe20000010000 */
[----:B------:R-:W-:Y:S01]  /*c3c0*/  F2FP.BF16.PACK_AB R78, R186, R187 ;  /* 0x000000bbba4e723e */ /* 0x000fe200000010ff */
[----:B------:R-:W-:Y:S01]  /*c3d0*/  FADD.FTZ R69, R120, R69 ;  /* 0x0000004578457221 */ /* 0x000fe20000010000 */
[----:B------:R-:W-:Y:S01]  /*c3e0*/  F2FP.BF16.PACK_AB R79, R184, R185 ;  /* 0x000000b9b84f723e */ /* 0x000fe200000010ff */
[----:B------:R2:W5:Y:S01]  /*c3f0*/  LDL.LU R241, [R1+0x70] ;  /* 0x0000700001f17983 */ /* 0x0005620000300800 */
[----:B------:R-:W-:Y:S01]  /*c400*/  FADD.FTZ R74, R127, R68 ;  /* 0x000000447f4a7221 */ /* 0x000fe20000010000 */
[----:B------:R-:W-:Y:S01]  /*c410*/  F2FP.BF16.PACK_AB R83, R102, R103 ;  /* 0x000000676653723e */ /* 0x000fe200000010ff */
[----:B------:R-:W-:Y:S02]  /*c420*/  FADD.FTZ R68, R126, R70 ;  /* 0x000000467e447221 */ /* 0x000fe40000010000 */
[----:B------:R-:W-:Y:S01]  /*c430*/  FADD.FTZ R70, R125, R69 ;  /* 0x000000457d467221 */ /* 0x000fe20000010000 */
[-C--:B-1----:R-:W-:Y:S03]  /*c440*/  HMMA.16816.F32.BF16 R4, R76, R84.reuse, R4 ;  /* 0x000000544c04723c */ /* 0x082fe60000041804 */
[----:B------:R-:W-:Y:S02]  /*c450*/  FADD.FTZ R69, R240, R74 ;  /* 0x0000004af0457221 */ /* 0x000fe40000010000 */
[----:B------:R1:W5:Y:S01]  /*c460*/  LDL.LU R240, [R1+0x6c] ;  /* 0x00006c0001f07983 */ /* 0x0003620000300800 */
[----:B------:R-:W-:Y:S02]  /*c470*/  FADD.FTZ R68, R239, R68 ;  /* 0x00000044ef447221 */ /* 0x000fe40000010000 */
[C---:B------:R-:W-:Y:S01]  /*c480*/  HMMA.16816.F32.BF16 R8, R80.reuse, R84, R8 ;  /* 0x000000545008723c */ /* 0x040fe20000041808 */
[----:B------:R1:W5:Y:S01]  /*c490*/  LDL.LU R239, [R1+0x68] ;  /* 0x0000680001ef7983 */ /* 0x0003620000300800 */
[----:B------:R-:W-:Y:S02]  /*c4a0*/  MUFU.EX2 R84, R75 ;  /* 0x0000004b00547308 */ /* 0x000fe40000000800 */
[----:B------:R-:W-:Y:S02]  /*c4b0*/  FADD.FTZ R69, R236, R69 ;  /* 0x00000045ec457221 */ /* 0x000fe40000010000 */
[----:B------:R-:W-:Y:S02]  /*c4c0*/  FADD.FTZ R68, R235, R68 ;  /* 0x00000044eb447221 */ /* 0x000fe40000010000 */
[-C--:B------:R-:W-:Y:S04]  /*c4d0*/  HMMA.16816.F32.BF16 R12, R80, R86.reuse, R12 ;  /* 0x00000056500c723c */ /* 0x080fe8000004180c */
[----:B------:R1:W1:Y:S01]  /*c4e0*/  MUFU.EX2 R75, R3 ;  /* 0x00000003004b7308 */ /* 0x0002620000000800 */
[----:B------:R-:W-:Y:S03]  /*c4f0*/  FADD.FTZ R0, R124, R0 ;  /* 0x000000007c007221 */ /* 0x000fe60000010000 */
[C---:B------:R-:W-:Y:S04]  /*c500*/  HMMA.16816.F32.BF16 R16, R76.reuse, R86, R16 ;  /* 0x000000564c10723c */ /* 0x040fe80000041810 */
[----:B------:R-:W-:Y:S04]  /*c510*/  FADD.FTZ R0, R237, R0 ;  /* 0x00000000ed007221 */ /* 0x000fe80000010000 */
[-C--:B--2---:R-:W-:Y:S04]  /*c520*/  HMMA.16816.F32.BF16 R20, R76, R92.reuse, R20 ;  /* 0x0000005c4c14723c */ /* 0x084fe80000041814 */
[----:B------:R-:W-:Y:S04]  /*c530*/  FADD.FTZ R0, R233, R0 ;  /* 0x00000000e9007221 */ /* 0x000fe80000010000 */
[C---:B------:R-:W-:Y:S04]  /*c540*/  HMMA.16816.F32.BF16 R24, R80.reuse, R92, R24 ;  /* 0x0000005c5018723c */ /* 0x040fe80000041818 */
[----:B-1----:R-:W-:Y:S01]  /*c550*/  FADD.FTZ R3, R238, R70 ;  /* 0x00000046ee037221 */ /* 0x002fe20000010000 */
[----:B------:R-:W-:Y:S01]  /*c560*/  F2FP.BF16.PACK_AB R179, R75, R84 ;  /* 0x000000544bb3723e */ /* 0x000fe200000010ff */
[----:B------:R1:W5:Y:S01]  /*c570*/  LDL.LU R238, [R1+0x64] ;  /* 0x0000640001ee7983 */ /* 0x0003620000300800 */
[----:B------:R-:W-:Y:S01]  /*c580*/  FADD.FTZ R0, R229, R0 ;  /* 0x00000000e5007221 */ /* 0x000fe20000010000 */
[-C--:B------:R-:W-:Y:S02]  /*c590*/  HMMA.16816.F32.BF16 R28, R80, R94.reuse, R28 ;  /* 0x0000005e501c723c */ /* 0x080fe4000004181c */
[----:B------:R1:W5:Y:S02]  /*c5a0*/  LDL.LU R237, [R1+0x60] ;  /* 0x0000600001ed7983 */ /* 0x0003640000300800 */
[----:B------:R-:W-:Y:S02]  /*c5b0*/  FADD.FTZ R3, R234, R3 ;  /* 0x00000003ea037221 */ /* 0x000fe40000010000 */
[----:B------:R1:W5:Y:S02]  /*c5c0*/  LDL.LU R236, [R1+0x5c] ;  /* 0x00005c0001ec7983 */ /* 0x0003640000300800 */
[C---:B------:R-:W-:Y:S02]  /*c5d0*/  HMMA.16816.F32.BF16 R32, R76.reuse, R94, R32 ;  /* 0x0000005e4c20723c */ /* 0x040fe40000041820 */
[----:B------:R1:W5:Y:S02]  /*c5e0*/  LDL.LU R235, [R1+0x58] ;  /* 0x0000580001eb7983 */ /* 0x0003640000300800 */
[----:B------:R-:W-:Y:S02]  /*c5f0*/  FADD.FTZ R3, R230, R3 ;  /* 0x00000003e6037221 */ /* 0x000fe40000010000 */
[----:B------:R1:W5:Y:S02]  /*c600*/  LDL.LU R234, [R1+0x54] ;  /* 0x0000540001ea7983 */ /* 0x0003640000300800 */
[-C--:B---3--:R-:W-:Y:S02]  /*c610*/  HMMA.16816.F32.BF16 R36, R76, R96.reuse, R36 ;  /* 0x000000604c24723c */ /* 0x088fe40000041824 */
[----:B------:R1:W5:Y:S06]  /*c620*/  LDL.LU R233, [R1+0x50] ;  /* 0x0000500001e97983 */ /* 0x00036c0000300800 */
[C---:B------:R-:W-:Y:S08]  /*c630*/  HMMA.16816.F32.BF16 R40, R80.reuse, R96, R40 ;  /* 0x000000605028723c */ /* 0x040ff00000041828 */
[-C--:B------:R-:W-:Y:S08]  /*c640*/  HMMA.16816.F32.BF16 R44, R80, R98.reuse, R44 ;  /* 0x00000062502c723c */ /* 0x080ff0000004182c */
[C---:B------:R-:W-:Y:S08]  /*c650*/  HMMA.16816.F32.BF16 R48, R76.reuse, R98, R48 ;  /* 0x000000624c30723c */ /* 0x040ff00000041830 */
[-C--:B----4-:R-:W-:Y:S08]  /*c660*/  HMMA.16816.F32.BF16 R52, R76, R88.reuse, R52 ;  /* 0x000000584c34723c */ /* 0x090ff00000041834 */
[C---:B------:R-:W-:Y:S08]  /*c670*/  HMMA.16816.F32.BF16 R56, R80.reuse, R88, R56 ;  /* 0x000000585038723c */ /* 0x040ff00000041838 */
[-C--:B------:R-:W-:Y:S08]  /*c680*/  HMMA.16816.F32.BF16 R60, R80, R90.reuse, R60 ;  /* 0x0000005a503c723c */ /* 0x080ff0000004183c */
[----:B------:R-:W-:Y:S08]  /*c690*/  HMMA.16816.F32.BF16 R64, R76, R90, R64 ;  /* 0x0000005a4c40723c */ /* 0x000ff00000041840 */
[-C--:B------:R-:W-:Y:S07]  /*c6a0*/  HMMA.16816.F32.BF16 R124, R180, R132.reuse, R4 ;  /* 0x00000084b47c723c */ /* 0x080fee0000041804 */
[----:B------:R-:W-:Y:S01]  /*c6b0*/  FADD.FTZ R5, R232, R69 ;  /* 0x00000045e8057221 */ /* 0x000fe20000010000 */
[C---:B------:R-:W-:Y:S01]  /*c6c0*/  HMMA.16816.F32.BF16 R120, R176.reuse, R132, R8 ;  /* 0x00000084b078723c */ /* 0x040fe20000041808 */
[----:B------:R1:W5:Y:S03]  /*c6d0*/  LDL.LU R232, [R1+0x4c] ;  /* 0x00004c0001e87983 */ /* 0x0003660000300800 */
[----:B------:R-:W-:Y:S02]  /*c6e0*/  FADD.FTZ R4, R231, R68 ;  /* 0x00000044e7047221 */ /* 0x000fe40000010000 */
[----:B------:R-:W-:Y:S01]  /*c6f0*/  FADD.FTZ R6, R141, R3 ;  /* 0x000000038d067221 */ /* 0x000fe20000010000 */
[----:B------:R1:W5:Y:S01]  /*c700*/  LDL.LU R231, [R1+0x48] ;  /* 0x0000480001e77983 */ /* 0x0003620000300800 */
[----:B------:R-:W-:Y:S01]  /*c710*/  FADD.FTZ R8, R228, R5 ;  /* 0x00000005e4087221 */ /* 0x000fe20000010000 */
[-C--:B------:R-:W-:Y:S02]  /*c720*/  HMMA.16816.F32.BF16 R128, R176, R134.reuse, R12 ;  /* 0x00000086b080723c */ /* 0x080fe4000004180c */
[----:B------:R1:W5:Y:S01]  /*c730*/  LDL.LU R230, [R1+0x44] ;  /* 0x0000440001e67983 */ /* 0x0003620000300800 */
[----:B------:R-:W-:Y:S02]  /*c740*/  FADD.FTZ R7, R119, R4 ;  /* 0x0000000477077221 */ /* 0x000fe40000010000 */
[----:B------:R-:W-:Y:S01]  /*c750*/  FADD.FTZ R5, R140, R0 ;  /* 0x000000008c057221 */ /* 0x000fe20000010000 */
[----:B------:R1:W5:Y:S01]  /*c760*/  LDL.LU R229, [R1+0x40] ;  /* 0x0000400001e57983 */ /* 0x0003620000300800 */
[----:B------:R-:W-:Y:S01]  /*c770*/  FADD.FTZ R4, R215, R8 ;  /* 0x00000008d7047221 */ /* 0x000fe20000010000 */
[C---:B------:R-:W-:Y:S02]  /*c780*/  HMMA.16816.F32.BF16 R132, R180.reuse, R134, R16 ;  /* 0x00000086b484723c */ /* 0x040fe40000041810 */
[----:B------:R1:W5:Y:S02]  /*c790*/  LDL.LU R228, [R1+0x3c] ;  /* 0x00003c0001e47983 */ /* 0x0003640000300800 */
[----:B------:R-:W-:Y:S02]  /*c7a0*/  FADD.FTZ R3, R213, R7 ;  /* 0x00000007d5037221 */ /* 0x000fe40000010000 */
[----:B------:R-:W-:Y:S01]  /*c7b0*/  FADD.FTZ R0, R249, R6 ;  /* 0x00000006f9007221 */ /* 0x000fe20000010000 */
[----:B------:R1:W5:Y:S01]  /*c7c0*/  LDL.LU R119, [R1+0x38] ;  /* 0x0000380001777983 */ /* 0x0003620000300800 */
[----:B------:R-:W-:Y:S01]  /*c7d0*/  FADD.FTZ R8, R147, R5 ;  /* 0x0000000593087221 */ /* 0x000fe20000010000 */
[-C--:B------:R-:W-:Y:S03]  /*c7e0*/  HMMA.16816.F32.BF16 R136, R180, R148.reuse, R20 ;  /* 0x00000094b488723c */ /* 0x080fe60000041814 */
[----:B------:R-:W-:Y:S02]  /*c7f0*/  FADD.FTZ R7, R146, R4 ;  /* 0x0000000492077221 */ /* 0x000fe40000010000 */
[----:B------:R-:W-:Y:S02]  /*c800*/  FADD.FTZ R6, R145, R3 ;  /* 0x0000000391067221 */ /* 0x000fe40000010000 */
[----:B------:R-:W-:Y:S01]  /*c810*/  FADD.FTZ R5, R144, R0 ;  /* 0x0000000090057221 */ /* 0x000fe20000010000 */
[C---:B------:R-:W-:Y:S04]  /*c820*/  HMMA.16816.F32.BF16 R140, R176.reuse, R148, R24 ;  /* 0x00000094b08c723c */ /* 0x040fe80000041818 */
[----:B------:R-:W-:Y:S02]  /*c830*/  FADD.FTZ R4, R245, R8 ;  /* 0x00000008f5047221 */ /* 0x000fe40000010000 */
[----:B------:R-:W-:Y:S02]  /*c840*/  FADD.FTZ R3, R223, R7 ;  /* 0x00000007df037221 */ /* 0x000fe40000010000 */
[----:B------:R-:W-:Y:S01]  /*c850*/  FADD.FTZ R0, R217, R6 ;  /* 0x00000006d9007221 */ /* 0x000fe20000010000 */
[-C--:B------:R-:W-:Y:S03]  /*c860*/  HMMA.16816.F32.BF16 R144, R176, R150.reuse, R28 ;  /* 0x00000096b090723c */ /* 0x080fe6000004181c */
[----:B------:R-:W-:Y:S02]  /*c870*/  FADD.FTZ R8, R247, R5 ;  /* 0x00000005f7087221 */ /* 0x000fe40000010000 */
[----:B------:R-:W-:Y:S02]  /*c880*/  FADD.FTZ R11, R244, R4 ;  /* 0x00000004f40b7221 */ /* 0x000fe40000010000 */
[----:B------:R-:W-:Y:S01]  /*c890*/  FADD.FTZ R10, R222, R3 ;  /* 0x00000003de0a7221 */ /* 0x000fe20000010000 */
[----:B------:R-:W2:Y:S01]  /*c8a0*/  LDSM.16.MT88.4 R4, [R226+0x3100] ;  /* 0x00310000e204783b */ /* 0x000ea20000004200 */
[----:B------:R-:W-:Y:S01]  /*c8b0*/  FADD.FTZ R9, R220, R0 ;  /* 0x00000000dc097221 */ /* 0x000fe20000010000 */
[C---:B------:R-:W-:Y:S04]  /*c8c0*/  HMMA.16816.F32.BF16 R148, R180.reuse, R150, R32 ;  /* 0x00000096b494723c */ /* 0x040fe80000041820 */
[----:B------:R-:W-:Y:S02]  /*c8d0*/  FADD.FTZ R8, R219, R8 ;  /* 0x00000008db087221 */ /* 0x000fe40000010000 */
[----:B------:R-:W-:Y:S02]  /*c8e0*/  FADD.FTZ R3, R218, R11 ;  /* 0x0000000bda037221 */ /* 0x000fe40000010000 */
[----:B------:R-:W-:Y:S04]  /*c8f0*/  FADD.FTZ R0, R216, R10 ;  /* 0x0000000ad8007221 */ /* 0x000fe80000010000 */
[----:B------:R-:W-:Y:S02]  /*c900*/  FADD.FTZ R12, R154, R9 ;  /* 0x000000099a0c7221 */ /* 0x000fe40000010000 */
[----:B------:R-:W-:Y:S02]  /*c910*/  FADD.FTZ R11, R153, R8 ;  /* 0x00000008990b7221 */ /* 0x000fe40000010000 */
[----:B------:R-:W-:Y:S02]  /*c920*/  FADD.FTZ R10, R152, R3 ;  /* 0x00000003980a7221 */ /* 0x000fe40000010000 */
[----:B------:R-:W-:Y:S02]  /*c930*/  FADD.FTZ R9, R155, R0 ;  /* 0x000000009b097221 */ /* 0x000fe40000010000 */
[----:B------:R-:W-:Y:S01]  /*c940*/  FADD.FTZ R8, R214, R12 ;  /* 0x0000000cd6087221 */ /* 0x000fe20000010000 */
[-C--:B------:R-:W-:Y:S03]  /*c950*/  HMMA.16816.F32.BF16 R152, R180, R164.reuse, R36 ;  /* 0x000000a4b498723c */ /* 0x080fe60000041824 */
[----:B------:R-:W-:Y:S02]  /*c960*/  FADD.FTZ R3, R159, R11 ;  /* 0x0000000b9f037221 */ /* 0x000fe40000010000 */
[----:B------:R-:W-:Y:S02]  /*c970*/  FADD.FTZ R0, R158, R10 ;  /* 0x0000000a9e007221 */ /* 0x000fe40000010000 */
[----:B------:R-:W-:Y:S02]  /*c980*/  FADD.FTZ R12, R211, R9 ;  /* 0x00000009d30c7221 */ /* 0x000fe40000010000 */
[----:B------:R-:W-:Y:S03]  /*c990*/  FADD.FTZ R11, R209, R8 ;  /* 0x00000008d10b7221 */ /* 0x000fe60000010000 */
[----:B------:R-:W-:Y:S02]  /*c9a0*/  FADD.FTZ R10, R157, R3 ;  /* 0x000000039d0a7221 */ /* 0x000fe40000010000 */
[----:B------:R-:W-:Y:S02]  /*c9b0*/  FADD.FTZ R9, R156, R0 ;  /* 0x000000009c097221 */ /* 0x000fe40000010000 */
        /* <DEDUP_REMOVED lines=21> */
[----:B------:R-:W-:Y:S02]  /*cb10*/  FADD.FTZ R11, R171, R8 ;  /* 0x00000008ab0b7221 */ /* 0x000fe40000010000 */
[----:B------:R-:W-:Y:S02]  /*cb20*/  FADD.FTZ R10, R169, R3 ;  /* 0x00000003a90a7221 */ /* 0x000fe40000010000 */
[----:B------:R-:W-:Y:S02]  /*cb30*/  FADD.FTZ R9, R168, R0 ;  /* 0x00000000a8097221 */ /* 0x000fe40000010000 */
[----:B------:R-:W-:Y:S01]  /*cb40*/  FADD.FTZ R8, R192, R12 ;  /* 0x0000000cc0087221 */ /* 0x000fe20000010000 */
[-C--:B--2---:R-:W-:Y:S03]  /*cb50*/  HMMA.16816.F32.BF16 R168, R180, R4.reuse, R52 ;  /* 0x00000004b4a8723c */ /* 0x084fe60000041834 */
[----:B------:R-:W-:Y:S02]  /*cb60*/  FADD.FTZ R3, R174, R11 ;  /* 0x0000000bae037221 */ /* 0x000fe40000010000 */
[----:B------:R-:W-:Y:S02]  /*cb70*/  FADD.FTZ R0, R172, R10 ;  /* 0x0000000aac007221 */ /* 0x000fe40000010000 */
[----:B------:R-:W-:Y:S02]  /*cb80*/  FADD.FTZ R11, R193, R9 ;  /* 0x00000009c10b7221 */ /* 0x000fe40000010000 */
[----:B------:R-:W-:Y:S03]  /*cb90*/  FADD.FTZ R10, R175, R8 ;  /* 0x00000008af0a7221 */ /* 0x000fe60000010000 */
        /* <DEDUP_REMOVED lines=10> */
[----:B------:R-:W-:Y:S04]  /*cc40*/  HMMA.16816.F32.BF16 R180, R180, R6, R64 ;  /* 0x00000006b4b4723c */ /* 0x000fe80000041840 */
[----:B------:R-:W-:Y:S02]  /*cc50*/  FADD.FTZ R3, R108, R9 ;  /* 0x000000096c037221 */ /* 0x000fe40000010000 */
[----:B------:R-:W-:Y:S02]  /*cc60*/  FADD.FTZ R8, R106, R0 ;  /* 0x000000006a087221 */ /* 0x000fe40000010000 */
[----:B------:R-:W-:Y:S04]  /*cc70*/  FADD.FTZ R4, R102, R10 ;  /* 0x0000000a66047221 */ /* 0x000fe80000010000 */
[----:B------:R-:W-:Y:S02]  /*cc80*/  FADD.FTZ R0, R109, R5 ;  /* 0x000000056d007221 */ /* 0x000fe40000010000 */
[----:B------:R-:W-:Y:S02]  /*cc90*/  FADD.FTZ R3, R110, R3 ;  /* 0x000000036e037221 */ /* 0x000fe40000010000 */
[----:B------:R-:W-:Y:S01]  /*cca0*/  FADD.FTZ R8, R116, R8 ;  /* 0x0000000874087221 */ /* 0x000fe20000010000 */
[----:B------:R-:W-:Y:S01]  /*ccb0*/  MOV R116, R72 ;  /* 0x0000004800747202 */ /* 0x000fe20000000f00 */
[----:B------:R-:W-:Y:S02]  /*ccc0*/  FADD.FTZ R4, R100, R4 ;  /* 0x0000000464047221 */ /* 0x000fe40000010000 */
[----:B------:R-:W-:Y:S02]  /*ccd0*/  FADD.FTZ R5, R111, R0 ;  /* 0x000000006f057221 */ /* 0x000fe40000010000 */
[----:B------:R-:W-:Y:S02]  /*cce0*/  FADD.FTZ R6, R112, R3 ;  /* 0x0000000370067221 */ /* 0x000fe40000010000 */
[----:B------:R-:W-:Y:S01]  /*ccf0*/  FADD.FTZ R0, R117, R8 ;  /* 0x0000000875007221 */ /* 0x000fe20000010000 */
[----:B------:R-:W-:Y:S01]  /*cd00*/  MOV R117, R71 ;  /* 0x0000004700757202 */ /* 0x000fe20000000f00 */
[----:B------:R-:W-:Y:S02]  /*cd10*/  FADD.FTZ R6, R114, R6 ;  /* 0x0000000672067221 */ /* 0x000fe40000010000 */
[----:B------:R-:W-:Y:S02]  /*cd20*/  FADD.FTZ R4, R101, R4 ;  /* 0x0000000465047221 */ /* 0x000fe40000010000 */
[----:B------:R-:W-:Y:S01]  /*cd30*/  FADD.FTZ R5, R113, R5 ;  /* 0x0000000571057221 */ /* 0x000fe20000010000 */
[----:B------:R-:W-:Y:S01]  /*cd40*/  STL [R1+0x20], R6 ;  /* 0x0000200601007387 */ /* 0x000fe20000100800 */
[----:B------:R-:W-:Y:S01]  /*cd50*/  FADD.FTZ R3, R118, R0 ;  /* 0x0000000076037221 */ /* 0x000fe20000010000 */
[----:B------:R-:W-:Y:S01]  /*cd60*/  MOV R118, R2 ;  /* 0x0000000200767202 */ /* 0x000fe20000000f00 */
[----:B------:R-:W-:Y:S02]  /*cd70*/  FADD.FTZ R0, R84, R4 ;  /* 0x0000000454007221 */ /* 0x000fe40000010000 */
[----:B------:R-:W-:Y:S02]  /*cd80*/  FADD.FTZ R4, R115, R5 ;  /* 0x0000000573047221 */ /* 0x000fe40000010000 */
[----:B------:R-:W-:Y:S02]  /*cd90*/  FADD.FTZ R3, R107, R3 ;  /* 0x000000036b037221 */ /* 0x000fe40000010000 */
[----:B------:R-:W-:Y:S01]  /*cda0*/  FADD.FTZ R0, R75, R0 ;  /* 0x000000004b007221 */ /* 0x000fe20000010000 */
[----:B------:R-:W-:Y:S04]  /*cdb0*/  STL [R1+0x1c], R4 ;  /* 0x00001c0401007387 */ /* 0x000fe80000100800 */
[----:B------:R2:W-:Y:S04]  /*cdc0*/  STL [R1+0x18], R3 ;  /* 0x0000180301007387 */ /* 0x0005e80000100800 */
[----:B------:R1:W-:Y:S01]  /*cdd0*/  STL [R1+0x14], R0 ;  /* 0x0000140001007387 */ /* 0x0003e20000100800 */
[----:B--2---:R-:W-:Y:S01]  /*cde0*/  MOV R3, R73 ;  /* 0x0000004900037202 */ /* 0x004fe20000000f00 */
[----:B-1---5:R-:W-:-:S05]  /*cdf0*/  @P2 BRA `(.L_x_3) ;  /* 0xffffad5000002947 */ /* 0x022fca000383ffff */
.L_x_2:
[----:B---3--:R-:W2:Y:S04]  /*ce00*/  LDL.LU R5, [R1+0x20] ;  /* 0x0000200001057983 */ /* 0x008ea80000300800 */
[----:B------:R-:W1:Y:S01]  /*ce10*/  S2R R8, SR_TID.X ;  /* 0x0000000000087919 */ /* 0x000e620000002100 */
[----:B------:R-:W-:Y:S01]  /*ce20*/  IMAD.MOV.U32 R57, RZ, RZ, c[0x0][0x4e8] ;  /* 0x00013a00ff397624 */ /* 0x000fe200078e00ff */
[----:B------:R-:W3:Y:S01]  /*ce30*/  S2UR UR7, SR_CTAID.Y ;  /* 0x00000000000779c3 */ /* 0x000ee20000002600 */
[----:B------:R-:W-:Y:S01]  /*ce40*/  ULDC.64 UR4, c[0x0][0x490] ;  /* 0x0001240000047ab9 */ /* 0x000fe20000000a00 */
[----:B------:R-:W4:Y:S04]  /*ce50*/  LDL.LU R6, [R1+0x1c] ;  /* 0x00001c0001067983 */ /* 0x000f280000300800 */
[----:B------:R-:W4:Y:S04]  /*ce60*/  LDL.LU R4, [R1+0x18] ;  /* 0x0000180001047983 */ /* 0x000f280000300800 */
[----:B------:R-:W4:Y:S04]  /*ce70*/  LDL.LU R0, [R1+0x14] ;  /* 0x0000140001007983 */ /* 0x000f280000300800 */
[----:B------:R-:W4:Y:S01]  /*ce80*/  LDL.LU R9, [R1+0x30] ;  /* 0x0000300001097983 */ /* 0x000f220000300800 */
[----:B------:R-:W-:-:S03]  /*ce90*/  ISETP.NE.AND P0, PT, R57, 0x1, PT ;  /* 0x000000013900780c */ /* 0x000fc60003f05270 */
[----:B------:R-:W4:Y:S01]  /*cea0*/  LDL.LU R58, [R1+0x34] ;  /* 0x00003400013a7983 */ /* 0x000f220000300800 */
[----:B-1----:R-:W-:-:S03]  /*ceb0*/  SHF.R.S32.HI R54, RZ, 0x1f, R8 ;  /* 0x0000001fff367819 */ /* 0x002fc60000011408 */
[----:B------:R-:W4:Y:S01]  /*cec0*/  LDL.LU R59, [R1+0x28] ;  /* 0x00002800013b7983 */ /* 0x000f220000300800 */
[----:B------:R-:W-:Y:S01]  /*ced0*/  LEA.HI R22, R54, R8, RZ, 0x5 ;  /* 0x0000000836167211 */ /* 0x000fe200078f28ff */
[----:B---3--:R-:W-:-:S04]  /*cee0*/  USHF.R.S32.HI UR6, URZ, 0x1f, UR7 ;  /* 0x0000001f3f067899 */ /* 0x008fc80008011407 */
[----:B------:R-:W-:Y:S02]  /*cef0*/  UIMAD UR8, UR6, UR4, URZ ;  /* 0x00000004060872a4 */ /* 0x000fe4000f8e023f */
[----:B------:R-:W-:Y:S02]  /*cf00*/  UIMAD.WIDE.U32 UR10, UR7, UR4, URZ ;  /* 0x00000004070a72a5 */ /* 0x000fe4000f8e003f */
[----:B------:R-:W-:-:S03]  /*cf10*/  UIMAD UR8, UR7, UR5, UR8 ;  /* 0x00000005070872a4 */ /* 0x000fc6000f8e0208 */
[----:B------:R-:W-:Y:S02]  /*cf20*/  ULDC.64 UR4, c[0x0][0x3e8] ;  /* 0x0000fa0000047ab9 */ /* 0x000fe40000000a00 */
[----:B------:R-:W-:Y:S01]  /*cf30*/  UIMAD.WIDE.U32 UR14, UR7, UR4, URZ ;  /* 0x00000004070e72a5 */ /* 0x000fe2000f8e003f */
[----:B------:R-:W-:Y:S01]  /*cf40*/  IMAD.MOV.U32 R53, RZ, RZ, -0x800000 ;  /* 0xff800000ff357424 */ /* 0x000fe200078e00ff */
[----:B------:R-:W-:Y:S01]  /*cf50*/  UIMAD UR6, UR6, UR4, URZ ;  /* 0x00000004060672a4 */ /* 0x000fe2000f8e023f */
[----:B------:R-:W-:-:S03]  /*cf60*/  MOV R51, 0xff800000 ;  /* 0xff80000000337802 */ /* 0x000fc60000000f00 */
[----:B------:R-:W-:Y:S01]  /*cf70*/  UIMAD UR5, UR7, UR5, UR6 ;  /* 0x00000005070572a4 */ /* 0x000fe2000f8e0206 */
[----:B------:R-:W-:-:S03]  /*cf80*/  IMAD.MOV.U32 R50, RZ, RZ, -0x800000 ;  /* 0xff800000ff327424 */ /* 0x000fc600078e00ff */
[----:B------:R-:W-:Y:S01]  /*cf90*/  UIADD3 UR5, UR15, UR5, URZ ;  /* 0x000000050f057290 */ /* 0x000fe2000fffe03f */
[----:B------:R-:W1:Y:S01]  /*cfa0*/  S2R R56, SR_CTAID.X ;  /* 0x0000000000387919 */ /* 0x000e620000002500 */
[----:B------:R-:W-:-:S03]  /*cfb0*/  IMAD.MOV.U32 R52, RZ, RZ, -0x800000 ;  /* 0xff800000ff347424 */ /* 0x000fc600078e00ff */
[----:B------:R-:W-:Y:S06]  /*cfc0*/  BAR.SYNC.DEFER_BLOCKING 0x1, 0x80 ;  /* 0x0042000000007b1d */ /* 0x000fec0000010000 */
[----:B--2---:R-:W2:Y:S04]  /*cfd0*/  SHFL.BFLY PT, R16, R5, 0x2, 0x1f ;  /* 0x0c401f0005107f89 */ /* 0x004ea800000e0000 */
[----:B----4-:R-:W3:Y:S04]  /*cfe0*/  SHFL.BFLY PT, R13, R6, 0x2, 0x1f ;  /* 0x0c401f00060d7f89 */ /* 0x010ee800000e0000 */
[----:B------:R-:W4:Y:S04]  /*cff0*/  SHFL.BFLY PT, R10, R4, 0x2, 0x1f ;  /* 0x0c401f00040a7f89 */ /* 0x000f2800000e0000 */
[----:B------:R-:W1:Y:S01]  /*d000*/  SHFL.BFLY PT, R15, R0, 0x2, 0x1f ;  /* 0x0c401f00000f7f89 */ /* 0x000e6200000e0000 */
[----:B------:R-:W-:Y:S01]  /*d010*/  MOV R25, R9 ;  /* 0x0000000900197202 */ /* 0x000fe20000000f00 */
[----:B--2---:R-:W-:-:S05]  /*d020*/  FADD.FTZ R16, R16, R5 ;  /* 0x0000000510107221 */ /* 0x004fca0000010000 */
[----:B------:R-:W2:Y:S01]  /*d030*/  SHFL.BFLY PT, R5, R16, 0x1, 0x1f ;  /* 0x0c201f0010057f89 */ /* 0x000ea200000e0000 */
[----:B---3--:R-:W-:Y:S02]  /*d040*/  FADD.FTZ R13, R13, R6 ;  /* 0x000000060d0d7221 */ /* 0x008fe40000010000 */
[----:B----4-:R-:W-:Y:S02]  /*d050*/  FADD.FTZ R10, R10, R4 ;  /* 0x000000040a0a7221 */ /* 0x010fe40000010000 */
[----:B-1----:R-:W-:-:S03]  /*d060*/  FADD.FTZ R15, R15, R0 ;  /* 0x000000000f0f7221 */ /* 0x002fc60000010000 */
[----:B------:R-:W1:Y:S04]  /*d070*/  SHFL.BFLY PT, R3, R10, 0x1, 0x1f ;  /* 0x0c201f000a037f89 */ /* 0x000e6800000e0000 */
[----:B------:R-:W3:Y:S04]  /*d080*/  SHFL.BFLY PT, R4, R15, 0x1, 0x1f ;  /* 0x0c201f000f047f89 */ /* 0x000ee800000e0000 */
[----:B------:R-:W4:Y:S01]  /*d090*/  SHFL.BFLY PT, R0, R13, 0x1, 0x1f ;  /* 0x0c201f000d007f89 */ /* 0x000f2200000e0000 */
[----:B--2---:R-:W-:Y:S01]  /*d0a0*/  FADD.FTZ R16, R16, R5 ;  /* 0x0000000510107221 */ /* 0x004fe20000010000 */
[----:B------:R-:W-:-:S02]  /*d0b0*/  LEA.HI R5, R54, R8, RZ, 0x2 ;  /* 0x0000000836057211 */ /* 0x000fc400078f10ff */
[----:B------:R-:W-:Y:S02]  /*d0c0*/  LEA.HI R54, R54, R8, RZ, 0x3 ;  /* 0x0000000836367211 */ /* 0x000fe400078f18ff */
[----:B------:R-:W-:Y:S02]  /*d0d0*/  FSETP.NE.FTZ.AND P4, PT, R16, RZ, PT ;  /* 0x000000ff1000720b */ /* 0x000fe40003f95000 */
[----:B------:R-:W-:Y:S02]  /*d0e0*/  LOP3.LUT R7, R54, 0xfffffff8, RZ, 0xc0, !PT ;  /* 0xfffffff836077812 */ /* 0x000fe400078ec0ff */
[----:B------:R-:W-:Y:S01]  /*d0f0*/  LOP3.LUT R17, R5, 0xfffffffc, RZ, 0xc0, !PT ;  /* 0xfffffffc05117812 */ /* 0x000fe200078ec0ff */
[----:B-1----:R-:W-:-:S03]  /*d100*/  FADD.FTZ R10, R10, R3 ;  /* 0x000000030a0a7221 */ /* 0x002fc60000010000 */
[----:B------:R-:W-:Y:S01]  /*d110*/  IADD3 R17, -R17, R8, RZ ;  /* 0x0000000811117210 */ /* 0x000fe20007ffe1ff */
[----:B------:R-:W-:-:S04]  /*d120*/  @P0 IMAD.HI.U32 R3, R9, c[0x0][0x4ec], RZ ;  /* 0x00013b0009030a27 */ /* 0x000fc800078e00ff */
[----:B---3--:R-:W-:Y:S01]  /*d130*/  FADD.FTZ R15, R15, R4 ;  /* 0x000000040f0f7221 */ /* 0x008fe20000010000 */
[----:B------:R-:W-:Y:S01]  /*d140*/  LOP3.LUT R4, R22, 0xffffffe0, RZ, 0xc0, !PT ;  /* 0xffffffe016047812 */ /* 0x000fe200078ec0ff */
[----:B----4-:R-:W-:Y:S01]  /*d150*/  FADD.FTZ R13, R13, R0 ;  /* 0x000000000d0d7221 */ /* 0x010fe20000010000 */
[----:B------:R-:W-:Y:S01]  /*d160*/  @P0 SHF.R.U32.HI R25, RZ, c[0x0][0x4f0], R3 ;  /* 0x00013c00ff190a19 */ /* 0x000fe20000011603 */
[----:B------:R-:W-:Y:S01]  /*d170*/  IMAD.MOV.U32 R0, RZ, RZ, RZ ;  /* 0x000000ffff007224 */ /* 0x000fe200078e00ff */
[----:B------:R-:W-:Y:S01]  /*d180*/  FSETP.NE.FTZ.AND P2, PT, R10, RZ, PT ;  /* 0x000000ff0a00720b */ /* 0x000fe20003f55000 */
[C---:B------:R-:W-:Y:S01]  /*d190*/  IMAD.IADD R3, R8.reuse, 0x1, -R4 ;  /* 0x0000000108037824 */ /* 0x040fe200078e0a04 */
[----:B------:R-:W-:Y:S01]  /*d1a0*/  FSETP.NE.FTZ.AND P3, PT, R13, RZ, PT ;  /* 0x000000ff0d00720b */ /* 0x000fe20003f75000 */
[----:B------:R-:W-:Y:S02]  /*d1b0*/  IMAD.MOV.U32 R4, RZ, RZ, RZ ;  /* 0x000000ffff047224 */ /* 0x000fe400078e00ff */
[----:B------:R-:W1:Y:S01]  /*d1c0*/  @P4 MUFU.RCP R0, R16 ;  /* 0x0000001000004308 */ /* 0x000e620000001000 */
[----:B------:R-:W-:Y:S01]  /*d1d0*/  LOP3.LUT P6, RZ, R3, 0x3, RZ, 0xc0, !PT ;  /* 0x0000000303ff7812 */ /* 0x000fe200078cc0ff */
[----:B------:R-:W-:Y:S01]  /*d1e0*/  IMAD.IADD R55, R8, 0x1, -R7 ;  /* 0x0000000108377824 */ /* 0x000fe200078e0a07 */
[----:B------:R-:W-:Y:S01]  /*d1f0*/  MOV R3, RZ ;  /* 0x000000ff00037202 */ /* 0x000fe20000000f00 */
[----:B------:R-:W-:Y:S01]  /*d200*/  IMAD.MOV R6, RZ, RZ, -R25 ;  /* 0x000000ffff067224 */ /* 0x000fe200078e0a19 */
[----:B------:R-:W-:-:S05]  /*d210*/  FSETP.NE.FTZ.AND P1, PT, R15, RZ, PT ;  /* 0x000000ff0f00720b */ /* 0x000fca0003f35000 */
[----:B------:R-:W-:Y:S01]  /*d220*/  @P3 MUFU.RCP R4, R13 ;  /* 0x0000000d00043308 */ /* 0x000fe20000001000 */
[----:B------:R-:W-:Y:S01]  /*d230*/  SHF.R.S32.HI R8, RZ, 0x2, R5 ;  /* 0x00000002ff087819 */ /* 0x000fe20000011405 */
[----:B------:R-:W-:-:S06]  /*d240*/  IMAD R49, R6, c[0x0][0x4e8], R9 ;  /* 0x00013a0006317a24 */ /* 0x000fcc00078e0209 */
[----:B------:R-:W2:Y:S01]  /*d250*/  @P2 MUFU.RCP R3, R10 ;  /* 0x0000000a00032308 */ /* 0x000ea20000001000 */
[C---:B-1----:R-:W-:Y:S02]  /*d260*/  FMUL.FTZ R125, R0.reuse, R125 ;  /* 0x0000007d007d7220 */ /* 0x042fe40000410000 */
[C---:B------:R-:W-:Y:S02]  /*d270*/  FMUL.FTZ R18, R0.reuse, R124 ;  /* 0x0000007c00127220 */ /* 0x040fe40000410000 */
[C---:B------:R-:W-:Y:S02]  /*d280*/  FMUL.FTZ R133, R0.reuse, R133 ;  /* 0x0000008500857220 */ /* 0x040fe40000410000 */
[C---:B------:R-:W-:Y:S02]  /*d290*/  FMUL.FTZ R21, R0.reuse, R132 ;  /* 0x0000008400157220 */ /* 0x040fe40000410000 */
[C---:B------:R-:W-:Y:S02]  /*d2a0*/  FMUL.FTZ R137, R0.reuse, R137 ;  /* 0x0000008900897220 */ /* 0x040fe40000410000 */
[----:B------:R-:W-:-:S02]  /*d2b0*/  FMUL.FTZ R29, R0, R136 ;  /* 0x00000088001d7220 */ /* 0x000fc40000410000 */
[C---:B------:R-:W-:Y:S02]  /*d2c0*/  FMUL.FTZ R149, R0.reuse, R149 ;  /* 0x0000009500957220 */ /* 0x040fe40000410000 */
        /* <DEDUP_REMOVED lines=8> */
[----:B------:R-:W-:Y:S02]  /*d350*/  FMUL.FTZ R40, R0, R180 ;  /* 0x000000b400287220 */ /* 0x000fe40000410000 */
[----:B------:R-:W-:Y:S02]  /*d360*/  IMAD.MOV.U32 R0, RZ, RZ, RZ ;  /* 0x000000ffff007224 */ /* 0x000fe400078e00ff */
[----:B--2---:R-:W-:-:S02]  /*d370*/  FMUL.FTZ R121, R3, R121 ;  /* 0x0000007903797220 */ /* 0x004fc40000410000 */
        /* <DEDUP_REMOVED lines=14> */
[----:B------:R-:W-:Y:S01]  /*d460*/  FMUL.FTZ R38, R3, R176 ;  /* 0x000000b003267220 */ /* 0x000fe20000410000 */
[----:B------:R-:W-:Y:S01]  /*d470*/  SHF.R.S32.HI R3, RZ, 0x1f, R5 ;  /* 0x0000001fff037819 */ /* 0x000fe20000011405 */
[----:B------:R-:W1:Y:S03]  /*d480*/  @P1 MUFU.RCP R0, R15 ;  /* 0x0000000f00001308 */ /* 0x000e660000001000 */
[----:B------:R-:W-:Y:S01]  /*d490*/  LEA.HI R3, R3, R8, RZ, 0x3 ;  /* 0x0000000803037211 */ /* 0x000fe200078f18ff */
[----:B------:R-:W-:-:S04]  /*d4a0*/  IMAD.U32 R6, RZ, RZ, UR10 ;  /* 0x0000000aff067e24 */ /* 0x000fc8000f8e00ff */
[----:B------:R-:W2:Y:S01]  /*d4b0*/  @P1 MUFU.LG2 R15, R15 ;  /* 0x0000000f000f1308 */ /* 0x000ea20000000c00 */
[----:B------:R-:W-:Y:S01]  /*d4c0*/  LOP3.LUT R3, R3, 0xfffffff8, RZ, 0xc0, !PT ;  /* 0xfffffff803037812 */ /* 0x000fe200078ec0ff */
        /* <DEDUP_REMOVED lines=15> */
[----:B------:R-:W-:Y:S02]  /*d5c0*/  FMUL.FTZ R39, R4, R182 ;  /* 0x000000b604277220 */ /* 0x000fe40000410000 */
[----:B------:R-:W-:-:S02]  /*d5d0*/  IMAD.U32 R4, RZ, RZ, UR14 ;  /* 0x0000000eff047e24 */ /* 0x000fc4000f8e00ff */
[----:B------:R-:W-:Y:S01]  /*d5e0*/  IMAD.IADD R12, R8, 0x1, -R3 ;  /* 0x00000001080c7824 */ /* 0x000fe200078e0a03 */
[----:B------:R-:W-:Y:S01]  /*d5f0*/  MOV R8, R6 ;  /* 0x0000000600087202 */ /* 0x000fe20000000f00 */
[----:B------:R-:W-:Y:S01]  /*d600*/  IMAD.MOV.U32 R6, RZ, RZ, R4 ;  /* 0x000000ffff067224 */ /* 0x000fe200078e0004 */
[----:B------:R-:W-:Y:S01]  /*d610*/  @P4 MOV R4, 0x3f317218 ;  /* 0x3f31721800044802 */ /* 0x000fe20000000f00 */
[----:B------:R-:W3:Y:S01]  /*d620*/  @P3 MUFU.LG2 R13, R13 ;  /* 0x0000000d000d3308 */ /* 0x000ee20000000c00 */
[C---:B-1----:R-:W-:Y:S01]  /*d630*/  FMUL.FTZ R123, R0.reuse, R123 ;  /* 0x0000007b007b7220 */ /* 0x042fe20000410000 */
[----:B------:R-:W-:Y:S01]  /*d640*/  @P1 MOV R11, 0x3f317218 ;  /* 0x3f317218000b1802 */ /* 0x000fe20000000f00 */
        /* <DEDUP_REMOVED lines=15> */
[----:B------:R-:W-:Y:S01]  /*d740*/  @P3 IMAD.MOV.U32 R3, RZ, RZ, 0x3f317218 ;  /* 0x3f317218ff033424 */ /* 0x000fe200078e00ff */
[----:B------:R-:W1:Y:S01]  /*d750*/  @P2 MUFU.LG2 R10, R10 ;  /* 0x0000000a000a2308 */ /* 0x000e620000000c00 */
[----:B------:R-:W-:Y:S02]  /*d760*/  @P2 IMAD.MOV.U32 R0, RZ, RZ, 0x3f317218 ;  /* 0x3f317218ff002424 */ /* 0x000fe400078e00ff */
[----:B------:R-:W-:Y:S02]  /*d770*/  IMAD.U32 R5, RZ, RZ, UR15 ;  /* 0x0000000fff057e24 */ /* 0x000fe4000f8e00ff */
[----:B------:R-:W-:Y:S02]  /*d780*/  @P4 FMUL.FTZ R14, R4, c[0x0][0x2d0] ;  /* 0x0000b400040e4a20 */ /* 0x000fe40000410000 */
[----:B------:R-:W-:Y:S02]  /*d790*/  @P3 FMUL.FTZ R5, R3, c[0x0][0x2d0] ;  /* 0x0000b40003053a20 */ /* 0x000fe40000410000 */
[----:B--2---:R-:W-:-:S02]  /*d7a0*/  @P1 FMUL.FTZ R4, R15, 0.69314718246459960938 ;  /* 0x3f3172180f041820 */ /* 0x004fc40000410000 */
[----:B------:R-:W-:Y:S01]  /*d7b0*/  @P2 FMUL.FTZ R3, R0, c[0x0][0x2d0] ;  /* 0x0000b40000032a20 */ /* 0x000fe20000410000 */
[----:B------:R-:W2:Y:S01]  /*d7c0*/  S2R R15, SR_CTAID.Z ;  /* 0x00000000000f7919 */ /* 0x000ea20000002700 */
[----:B------:R-:W-:-:S04]  /*d7d0*/  @P1 FMUL.FTZ R0, R11, c[0x0][0x2d0] ;  /* 0x0000b4000b001a20 */ /* 0x000fc80000410000 */
[----:B------:R-:W-:Y:S01]  /*d7e0*/  @P1 FFMA.FTZ R53, R0, R2, R4 ;  /* 0x0000000200351223 */ /* 0x000fe20000010004 */
[----:B------:R-:W-:Y:S01]  /*d7f0*/  SHF.R.S32.HI R0, RZ, 0x5, R22 ;  /* 0x00000005ff007819 */ /* 0x000fe20000011416 */
[----:B---3--:R-:W-:-:S03]  /*d800*/  @P3 FMUL.FTZ R13, R13, 0.69314718246459960938 ;  /* 0x3f3172180d0d3820 */ /* 0x008fc60000410000 */
[----:B------:R-:W-:Y:S01]  /*d810*/  SHF.R.S32.HI R2, RZ, 0x1f, R0 ;  /* 0x0000001fff027819 */ /* 0x000fe20000011400 */
[----:B-1----:R-:W-:Y:S02]  /*d820*/  @P2 FMUL.FTZ R10, R10, 0.69314718246459960938 ;  /* 0x3f3172180a0a2820 */ /* 0x002fe40000410000 */
[----:B------:R-:W-:Y:S01]  /*d830*/  @P3 FFMA.FTZ R51, R5, R72, R13 ;  /* 0x0000004805333223 */ /* 0x000fe2000001000d */
[----:B------:R-:W-:Y:S02]  /*d840*/  LEA.HI R2, R2, R0, RZ, 0x2 ;  /* 0x0000000002027211 */ /* 0x000fe400078f10ff */
[----:B------:R-:W-:Y:S01]  /*d850*/  LEA.HI R5, R17, R17, RZ, 0x1 ;  /* 0x0000001111057211 */ /* 0x000fe200078f08ff */
[----:B------:R-:W-:Y:S01]  /*d860*/  @P2 FFMA.FTZ R50, R3, R71, R10 ;  /* 0x0000004703322223 */ /* 0x000fe2000001000a */
[----:B------:R-:W-:Y:S02]  /*d870*/  LOP3.LUT R3, R2, 0xffffffc, RZ, 0xc0, !PT ;  /* 0x0ffffffc02037812 */ /* 0x000fe400078ec0ff */
[----:B------:R-:W-:Y:S01]  /*d880*/  MOV R7, UR11 ;  /* 0x0000000b00077c02 */ /* 0x000fe20008000f00 */
[----:B------:R-:W-:Y:S01]  /*d890*/  IMAD.U32 R7, RZ, RZ, UR5 ;  /* 0x00000005ff077e24 */ /* 0x000fe2000f8e00ff */
[----:B------:R-:W-:Y:S01]  /*d8a0*/  LOP3.LUT R2, R5, 0x1ffffffe, RZ, 0xc0, !PT ;  /* 0x1ffffffe05027812 */ /* 0x000fe200078ec0ff */
[----:B------:R-:W-:-:S03]  /*d8b0*/  IMAD.IADD R13, R0, 0x1, -R3 ;  /* 0x00000001000d7824 */ /* 0x000fc600078e0a03 */
[----:B------:R-:W-:Y:S01]  /*d8c0*/  IADD3 R11, R17, -R2, RZ ;  /* 0x80000002110b7210 */ /* 0x000fe20007ffe0ff */
[----:B--2---:R-:W-:Y:S01]  /*d8d0*/  IMAD.WIDE.U32 R2, R15, c[0x0][0x3f0], R6 ;  /* 0x0000fc000f027a25 */ /* 0x004fe200078e0006 */
[----:B------:R-:W-:Y:S02]  /*d8e0*/  SHF.R.S32.HI R7, RZ, 0x2, R58 ;  /* 0x00000002ff077819 */ /* 0x000fe4000001143a */
[----:B------:R-:W2:Y:S01]  /*d8f0*/  LDL R58, [R1+0x2c] ;  /* 0x00002c00013a7983 */ /* 0x000ea20000100800 */
[----:B------:R-:W1:Y:S01]  /*d900*/  @P4 MUFU.LG2 R16, R16 ;  /* 0x0000001000104308 */ /* 0x000e620000000c00 */
[----:B------:R-:W-:Y:S02]  /*d910*/  SHF.R.S32.HI R4, RZ, 0x1f, R15 ;  /* 0x0000001fff047819 */ /* 0x000fe4000001140f */
[----:B------:R-:W-:-:S03]  /*d920*/  LOP3.LUT R6, R12, 0x1, RZ, 0xc0, !PT ;  /* 0x000000010c067812 */ /* 0x000fc600078ec0ff */
[C---:B------:R-:W-:Y:S02]  /*d930*/  IMAD R48, R4.reuse, c[0x0][0x498], RZ ;  /* 0x0001260004307a24 */ /* 0x040fe400078e02ff */
[----:B------:R-:W-:Y:S02]  /*d940*/  IMAD R10, R4, c[0x0][0x3f0], RZ ;  /* 0x0000fc00040a7a24 */ /* 0x000fe400078e02ff */
[----:B-1----:R-:W-:-:S04]  /*d950*/  @P4 FMUL.FTZ R16, R16, 0.69314718246459960938 ;  /* 0x3f31721810104820 */ /* 0x002fc80000410000 */
[----:B------:R-:W-:Y:S02]  /*d960*/  @P4 FFMA.FTZ R52, R14, R73, R16 ;  /* 0x000000490e344223 */ /* 0x000fe40000010010 */
[----:B------:R-:W-:Y:S02]  /*d970*/  IMAD R14, R0, 0x200, R17 ;  /* 0x00000200000e7824 */ /* 0x000fe400078e0211 */
[----:B------:R-:W-:Y:S02]  /*d980*/  IMAD.SHL.U32 R0, R5, 0x20, RZ ;  /* 0x0000002005007824 */ /* 0x000fe400078e00ff */
[----:B------:R-:W-:-:S03]  /*d990*/  IMAD.SHL.U32 R4, R12, 0x40, RZ ;  /* 0x000000400c047824 */ /* 0x000fc600078e00ff */
[----:B------:R-:W-:Y:S02]  /*d9a0*/  LOP3.LUT R5, R0, 0xffffffc0, RZ, 0xc0, !PT ;  /* 0xffffffc000057812 */ /* 0x000fe400078ec0ff */
[----:B------:R-:W-:Y:S02]  /*d9b0*/  R2P PR, R12, 0x6 ;  /* 0x000000060c007804 */ /* 0x000fe40000000000 */
[----:B------:R-:W-:Y:S01]  /*d9c0*/  LOP3.LUT R4, R4, 0x1c0, RZ, 0xc0, !PT ;  /* 0x000001c004047812 */ /* 0x000fe200078ec0ff */
[----:B------:R-:W-:Y:S01]  /*d9d0*/  IMAD R0, R13, 0x10, R7 ;  /* 0x000000100d007824 */ /* 0x000fe200078e0207 */
[----:B------:R-:W-:Y:S01]  /*d9e0*/  ISETP.NE.U32.AND P3, PT, R6, 0x1, PT ;  /* 0x000000010600780c */ /* 0x000fe20003f65070 */
[----:B------:R-:W-:Y:S01]  /*d9f0*/  IMAD R6, R11, 0x8, R5 ;  /* 0x000000080b067824 */ /* 0x000fe200078e0205 */
[----:B------:R-:W-:Y:S01]  /*da00*/  UIADD3 UR8, UR11, UR8, URZ ;  /* 0x000000080b087290 */ /* 0x000fe2000fffe03f */
[----:B------:R-:W-:Y:S02]  /*da10*/  LEA.HI R4, R4, R4, RZ, 0x1d ;  /* 0x0000000404047211 */ /* 0x000fe400078fe8ff */
[----:B------:R-:W-:Y:S01]  /*da20*/  IMAD.IADD R6, R0, 0x1, R6 ;  /* 0x0000000100067824 */ /* 0x000fe200078e0206 */
[----:B------:R-:W-:Y:S01]  /*da30*/  SHF.R.S32.HI R5, RZ, 0x3, R54 ;  /* 0x00000003ff057819 */ /* 0x000fe20000011436 */
[----:B------:R-:W-:Y:S01]  /*da40*/  IMAD R0, R56, 0x80, R0 ;  /* 0x0000008038007824 */ /* 0x000fe200078e0200 */
[----:B------:R-:W-:-:S02]  /*da50*/  LEA R7, R14, R4, 0x1 ;  /* 0x000000040e077211 */ /* 0x000fc400078e08ff */
[----:B------:R-:W-:Y:S01]  /*da60*/  SHF.R.S32.HI R4, RZ, 0x1f, R25 ;  /* 0x0000001fff047819 */ /* 0x000fe20000011419 */
[----:B------:R-:W-:Y:S01]  /*da70*/  IMAD R10, R15, c[0x0][0x3f4], R10 ;  /* 0x0000fd000f0a7a24 */ /* 0x000fe200078e020a */
[----:B------:R-:W-:Y:S01]  /*da80*/  MOV R9, UR8 ;  /* 0x0000000800097c02 */ /* 0x000fe20008000f00 */
[----:B------:R-:W-:Y:S01]  /*da90*/  IMAD R54, R57, c[0x0][0x388], RZ ;  /* 0x0000e20039367a24 */ /* 0x000fe200078e02ff */
[----:B------:R-:W-:Y:S02]  /*daa0*/  LEA R22, R56, R5, 0x7 ;  /* 0x0000000538167211 */ /* 0x000fe400078e38ff */
[----:B------:R-:W-:Y:S01]  /*dab0*/  IADD3 R5, R0, 0x8, RZ ;  /* 0x0000000800057810 */ /* 0x000fe20007ffe0ff */
[----:B------:R-:W-:Y:S01]  /*dac0*/  IMAD R4, R4, c[0x0][0x3e0], RZ ;  /* 0x0000f80004047a24 */ /* 0x000fe200078e02ff */
[----:B------:R-:W-:Y:S01]  /*dad0*/  IADD3 R3, R3, R10, RZ ;  /* 0x0000000a03037210 */ /* 0x000fe20007ffe0ff */
[----:B------:R-:W-:Y:S01]  /*dae0*/  IMAD R48, R15, c[0x0][0x49c], R48 ;  /* 0x000127000f307a24 */ /* 0x000fe200078e0230 */
[----:B------:R-:W-:Y:S01]  /*daf0*/  ISETP.GE.OR P4, PT, R5, R54, P6 ;  /* 0x000000360500720c */ /* 0x000fe20003786670 */
[----:B------:R-:W-:Y:S01]  /*db00*/  IMAD.WIDE.U32 R16, R15, c[0x0][0x498], R8 ;  /* 0x000126000f107a25 */ /* 0x000fe200078e0008 */
[----:B------:R-:W-:-:S02]  /*db10*/  MOV R15, 0xfffffff0 ;  /* 0xfffffff0000f7802 */ /* 0x000fc40000000f00 */
[----:B------:R-:W-:Y:S01]  /*db20*/  IADD3 R5, R0, 0x40, RZ ;  /* 0x0000004000057810 */ /* 0x000fe20007ffe0ff */
[----:B------:R-:W-:Y:S01]  /*db30*/  IMAD R10, R56, 0x80, R6 ;  /* 0x00000080380a7824 */ /* 0x000fe200078e0206 */
[CC--:B------:R-:W-:Y:S01]  /*db40*/  ISETP.GE.OR P5, PT, R0.reuse, R54.reuse, P6 ;  /* 0x000000360000720c */ /* 0x0c0fe200037a6670 */
[----:B------:R-:W-:Y:S01]  /*db50*/  IMAD R6, R25, c[0x0][0x3e4], R4 ;  /* 0x0000f90019067a24 */ /* 0x000fe200078e0204 */
[----:B------:R-:W-:Y:S01]  /*db60*/  IADD3 R4, R0, 0x48, RZ ;  /* 0x0000004800047810 */ /* 0x000fe20007ffe0ff */
[----:B------:R-:W-:Y:S01]  /*db70*/  IMAD.SHL.U32 R0, R7, 0x2, RZ ;  /* 0x0000000207007824 */ /* 0x000fe200078e00ff */
[----:B------:R-:W-:Y:S02]  /*db80*/  SEL R15, R15, 0x10, !P3 ;  /* 0x000000100f0f7807 */ /* 0x000fe40005800000 */
[----:B------:R-:W-:Y:S01]  /*db90*/  ISETP.GE.OR P3, PT, R5, R54, P6 ;  /* 0x000000360500720c */ /* 0x000fe20003766670 */
[----:B------:R-:W-:Y:S01]  /*dba0*/  @P0 IMAD.HI.U32 R5, R10, c[0x0][0x4ec], RZ ;  /* 0x00013b000a050a27 */ /* 0x000fe200078e00ff */
[----:B------:R-:W-:-:S02]  /*dbb0*/  SHF.R.S32.HI R7, RZ, 0x1f, R49 ;  /* 0x0000001fff077819 */ /* 0x000fc40000011431 */
[----:B------:R-:W-:Y:S02]  /*dbc0*/  ISETP.GE.OR P6, PT, R4, R54, P6 ;  /* 0x000000360400720c */ /* 0x000fe400037c6670 */
[----:B------:R-:W-:Y:S01]  /*dbd0*/  MOV R4, R10 ;  /* 0x0000000a00047202 */ /* 0x000fe20000000f00 */
[----:B------:R-:W-:Y:S01]  /*dbe0*/  IMAD R7, R7, c[0x0][0x3d8], RZ ;  /* 0x0000f60007077a24 */ /* 0x000fe200078e02ff */
[C---:B------:R-:W-:Y:S02]  /*dbf0*/  IADD3 R8, R0.reuse, 0x80, RZ ;  /* 0x0000008000087810 */ /* 0x040fe40007ffe0ff */
[----:B------:R-:W-:Y:S01]  /*dc00*/  @P0 SHF.R.U32.HI R4, RZ, c[0x0][0x4f0], R5 ;  /* 0x00013c00ff040a19 */ /* 0x000fe20000011605 */
[----:B------:R-:W-:Y:S01]  /*dc10*/  IMAD R11, R49, c[0x0][0x3dc], R7 ;  /* 0x0000f700310b7a24 */ /* 0x000fe200078e0207 */
[----:B------:R-:W-:Y:S02]  /*dc20*/  IADD3 R5, R0, 0xc0, RZ ;  /* 0x000000c000057810 */ /* 0x000fe40007ffe0ff */
[----:B------:R-:W-:-:S02]  /*dc30*/  @P2 IADD3 R5, R8, -0x40, RZ ;  /* 0xffffffc008052810 */ /* 0x000fc40007ffe0ff */
[----:B------:R-:W-:Y:S02]  /*dc40*/  SHF.R.S32.HI R7, RZ, 0x1f, R4 ;  /* 0x0000001fff077819 */ /* 0x000fe40000011404 */
[C---:B------:R-:W-:Y:S01]  /*dc50*/  IADD3 R8, P0, R4.reuse, R16, RZ ;  /* 0x0000001004087210 */ /* 0x040fe20007f1e0ff */
[----:B------:R-:W-:Y:S01]  /*dc60*/  IMAD.WIDE.U32 R2, R25, c[0x0][0x3e0], R2 ;  /* 0x0000f80019027a25 */ /* 0x000fe200078e0002 */
[----:B------:R-:W-:-:S03]  /*dc70*/  IADD3 R4, -R4, RZ, RZ ;  /* 0x000000ff04047210 */ /* 0x000fc60007ffe1ff */
[----:B------:R-:W-:Y:S02]  /*dc80*/  IMAD.IADD R3, R3, 0x1, R6 ;  /* 0x0000000103037824 */ /* 0x000fe400078e0206 */
[----:B------:R-:W-:Y:S01]  /*dc90*/  IMAD R4, R4, c[0x0][0x4e8], R10 ;  /* 0x00013a0004047a24 */ /* 0x000fe200078e020a */
[----:B------:R-:W-:Y:S01]  /*dca0*/  F2FP.BF16.PACK_AB R18, R125, R18 ;  /* 0x000000127d12723e */ /* 0x000fe200000010ff */
[----:B------:R-:W-:Y:S01]  /*dcb0*/  IMAD.MOV.U32 R16, RZ, RZ, 0x20 ;  /* 0x00000020ff107424 */ /* 0x000fe200078e00ff */
[----:B------:R-:W-:Y:S01]  /*dcc0*/  F2FP.BF16.PACK_AB R19, R127, R19 ;  /* 0x000000137f13723e */ /* 0x000fe200000010ff */
[----:B------:R-:W-:Y:S01]  /*dcd0*/  IMAD.WIDE.U32 R2, R49, c[0x0][0x3d8], R2 ;  /* 0x0000f60031027a25 */ /* 0x000fe200078e0002 */
[----:B------:R-:W-:Y:S02]  /*dce0*/  F2FP.BF16.PACK_AB R21, R133, R21 ;  /* 0x000000158515723e */ /* 0x000fe400000010ff */
[----:B------:R-:W-:Y:S02]  /*dcf0*/  IADD3 R6, R0, R15, RZ ;  /* 0x0000000f00067210 */ /* 0x000fe40007ffe0ff */
[----:B------:R-:W-:-:S02]  /*dd00*/  F2FP.BF16.PACK_AB R20, R135, R20 ;  /* 0x000000148714723e */ /* 0x000fc400000010ff */
[----:B------:R-:W-:Y:S02]  /*dd10*/  IADD3.X R9, R7, R17, R48, P0, !PT ;  /* 0x0000001107097210 */ /* 0x000fe400007fe430 */
[----:B------:R-:W-:Y:S02]  /*dd20*/  F2FP.BF16.PACK_AB R23, R121, R23 ;  /* 0x000000177917723e */ /* 0x000fe400000010ff */
[----:B------:R-:W-:Y:S02]  /*dd30*/  F2FP.BF16.PACK_AB R24, R123, R24 ;  /* 0x000000187b18723e */ /* 0x000fe400000010ff */
[----:B------:R-:W-:Y:S01]  /*dd40*/  SHF.R.S32.HI R7, RZ, 0x1f, R4 ;  /* 0x0000001fff077819 */ /* 0x000fe20000011404 */
[----:B------:R-:W-:Y:S01]  /*dd50*/  STS [R0+0x80], R18 ;  /* 0x0000801200007388 */ /* 0x000fe20000000800 */
[----:B------:R-:W-:Y:S02]  /*dd60*/  F2FP.BF16.PACK_AB R26, R129, R26 ;  /* 0x0000001a811a723e */ /* 0x000fe400000010ff */
[----:B------:R-:W-:Y:S01]  /*dd70*/  F2FP.BF16.PACK_AB R27, R131, R27 ;  /* 0x0000001b831b723e */ /* 0x000fe200000010ff */
[----:B------:R-:W-:Y:S01]  /*dd80*/  STS [R0+0x480], R19 ;  /* 0x0004801300007388 */ /* 0x000fe20000000800 */
[----:B------:R-:W-:Y:S01]  /*dd90*/  SEL R16, R16, 0xffffffe0, !P1 ;  /* 0xffffffe010107807 */ /* 0x000fe20004800000 */
[----:B------:R-:W-:Y:S01]  /*dda0*/  IMAD R7, R7, c[0x0][0x488], RZ ;  /* 0x0001220007077a24 */ /* 0x000fe200078e02ff */
[----:B------:R-:W-:Y:S01]  /*ddb0*/  IADD3 R3, R3, R11, RZ ;  /* 0x0000000b03037210 */ /* 0x000fe20007ffe0ff */
[----:B------:R1:W-:Y:S01]  /*ddc0*/  STS [R6+0x80], R21 ;  /* 0x0000801506007388 */ /* 0x0003e20000000800 */
[----:B------:R-:W-:-:S03]  /*ddd0*/  F2FP.BF16.PACK_AB R29, R137, R29 ;  /* 0x0000001d891d723e */ /* 0x000fc600000010ff */
[----:B------:R3:W-:Y:S01]  /*dde0*/  STS [R6+0x480], R20 ;  /* 0x0004801406007388 */ /* 0x0007e20000000800 */
[----:B------:R-:W-:-:S03]  /*ddf0*/  F2FP.BF16.PACK_AB R28, R139, R28 ;  /* 0x0000001c8b1c723e */ /* 0x000fc600000010ff */
[----:B------:R-:W-:Y:S01]  /*de00*/  STS [R0+0x2080], R23 ;  /* 0x0020801700007388 */ /* 0x000fe20000000800 */
[----:B------:R-:W-:-:S03]  /*de10*/  F2FP.BF16.PACK_AB R30, R149, R30 ;  /* 0x0000001e951e723e */ /* 0x000fc600000010ff */
[----:B------:R4:W-:Y:S01]  /*de20*/  STS [R0+0x2480], R24 ;  /* 0x0024801800007388 */ /* 0x0009e20000000800 */
[----:B------:R-:W-:-:S03]  /*de30*/  F2FP.BF16.PACK_AB R31, R151, R31 ;  /* 0x0000001f971f723e */ /* 0x000fc600000010ff */
[----:B------:R-:W-:Y:S01]  /*de40*/  STS [R6+0x2080], R26 ;  /* 0x0020801a06007388 */ /* 0x000fe20000000800 */
[----:B------:R-:W-:-:S03]  /*de50*/  F2FP.BF16.PACK_AB R33, R141, R33 ;  /* 0x000000218d21723e */ /* 0x000fc600000010ff */
[----:B------:R4:W-:Y:S01]  /*de60*/  STS [R6+0x2480], R27 ;  /* 0x0024801b06007388 */ /* 0x0009e20000000800 */
[----:B------:R-:W-:Y:S02]  /*de70*/  F2FP.BF16.PACK_AB R32, R143, R32 ;  /* 0x000000208f20723e */ /* 0x000fe400000010ff */
[----:B-1----:R-:W-:Y:S01]  /*de80*/  LEA R21, P0, R2, c[0x0][0x380], 0x1 ;  /* 0x0000e00002157a11 */ /* 0x002fe200078008ff */
[----:B------:R-:W-:-:S03]  /*de90*/  IMAD R7, R4, c[0x0][0x48c], R7 ;  /* 0x0001230004077a24 */ /* 0x000fc600078e0207 */
[----:B---3--:R-:W-:Y:S01]  /*dea0*/  LEA.HI.X R20, R2, c[0x0][0x384], R3, 0x1, P0 ;  /* 0x0000e10002147a11 */ /* 0x008fe200000f0c03 */
[----:B------:R-:W-:-:S04]  /*deb0*/  IMAD.WIDE.U32 R2, R4, c[0x0][0x488], R8 ;  /* 0x0001220004027a25 */ /* 0x000fc800078e0008 */
[----:B----4-:R-:W-:Y:S01]  /*dec0*/  IMAD.IADD R0, R0, 0x1, R16 ;  /* 0x0000000100007824 */ /* 0x010fe200078e0210 */
[----:B------:R-:W-:Y:S01]  /*ded0*/  LEA R4, P0, R2, c[0x0][0x450], 0x2 ;  /* 0x0001140002047a11 */ /* 0x000fe200078010ff */
[----:B------:R-:W-:-:S03]  /*dee0*/  IMAD.IADD R6, R16, 0x1, R6 ;  /* 0x0000000110067824 */ /* 0x000fc600078e0206 */
[----:B------:R-:W-:Y:S04]  /*def0*/  STS [R0+0x80], R29 ;  /* 0x0000801d00007388 */ /* 0x000fe80000000800 */
[----:B------:R-:W-:Y:S04]  /*df00*/  STS [R0+0x480], R28 ;  /* 0x0004801c00007388 */ /* 0x000fe80000000800 */
[----:B------:R-:W-:Y:S04]  /*df10*/  STS [R6+0x80], R30 ;  /* 0x0000801e06007388 */ /* 0x000fe80000000800 */
[----:B------:R-:W-:Y:S04]  /*df20*/  STS [R6+0x480], R31 ;  /* 0x0004801f06007388 */ /* 0x000fe80000000800 */
[----:B------:R-:W-:Y:S04]  /*df30*/  STS [R0+0x2080], R33 ;  /* 0x0020802100007388 */ /* 0x000fe80000000800 */
[----:B------:R1:W-:Y:S01]  /*df40*/  STS [R0+0x2480], R32 ;  /* 0x0024802000007388 */ /* 0x0003e20000000800 */
[----:B------:R-:W-:-:S02]  /*df50*/  F2FP.BF16.PACK_AB R35, R145, R35 ;  /* 0x000000239123723e */ /* 0x000fc400000010ff */
[----:B------:R-:W-:Y:S02]  /*df60*/  F2FP.BF16.PACK_AB R34, R147, R34 ;  /* 0x000000229322723e */ /* 0x000fe400000010ff */
[----:B------:R-:W-:Y:S02]  /*df70*/  F2FP.BF16.PACK_AB R37, R153, R37 ;  /* 0x000000259925723e */ /* 0x000fe400000010ff */
[----:B------:R-:W-:Y:S02]  /*df80*/  F2FP.BF16.PACK_AB R36, R155, R36 ;  /* 0x000000249b24723e */ /* 0x000fe400000010ff */
[----:B------:R-:W-:Y:S02]  /*df90*/  F2FP.BF16.PACK_AB R42, R165, R42 ;  /* 0x0000002aa52a723e */ /* 0x000fe400000010ff */
[----:B------:R-:W-:Y:S02]  /*dfa0*/  F2FP.BF16.PACK_AB R41, R167, R41 ;  /* 0x00000029a729723e */ /* 0x000fe400000010ff */
[----:B------:R-:W-:-:S02]  /*dfb0*/  F2FP.BF16.PACK_AB R47, R157, R47 ;  /* 0x0000002f9d2f723e */ /* 0x000fc400000010ff */
[----:B------:R-:W-:Y:S02]  /*dfc0*/  F2FP.BF16.PACK_AB R158, R159, R158 ;  /* 0x0000009e9f9e723e */ /* 0x000fe400000010ff */
[----:B-1----:R-:W-:Y:S02]  /*dfd0*/  IADD3 R0, R3, R7, RZ ;  /* 0x0000000703007210 */ /* 0x002fe40007ffe0ff */
[----:B------:R-:W-:Y:S02]  /*dfe0*/  IADD3 R3, R16, 0x400, R5 ;  /* 0x0000040010037810 */ /* 0x000fe40007ffe005 */
[----:B------:R-:W-:Y:S02]  /*dff0*/  LEA.HI.X R2, R2, c[0x0][0x454], R0, 0x2, P0 ;  /* 0x0001150002027a11 */ /* 0x000fe400000f1400 */
[----:B------:R-:W-:Y:S01]  /*e000*/  IADD3 R0, R15, R5, RZ ;  /* 0x000000050f007210 */ /* 0x000fe20007ffe0ff */
[----:B------:R-:W-:Y:S01]  /*e010*/  STS [R6+0x2080], R35 ;  /* 0x0020802306007388 */ /* 0x000fe20000000800 */
[----:B------:R-:W-:Y:S01]  /*e020*/  F2FP.BF16.PACK_AB R46, R161, R46 ;  /* 0x0000002ea12e723e */ /* 0x000fe200000010ff */
[----:B------:R-:W-:Y:S01]  /*e030*/  IMAD.IADD R14, R15, 0x1, R3 ;  /* 0x000000010f0e7824 */ /* 0x000fe200078e0203 */
[----:B------:R-:W-:Y:S01]  /*e040*/  F2FP.BF16.PACK_AB R162, R163, R162 ;  /* 0x000000a2a3a2723e */ /* 0x000fe200000010ff */
[----:B------:R-:W-:Y:S01]  /*e050*/  SHFL.IDX PT, R13, R2, RZ, 0x1c1f ;  /* 0x001c1fff020d7589 */ /* 0x000fe200000e0000 */
[----:B------:R-:W-:-:S02]  /*e060*/  F2FP.BF16.PACK_AB R45, R169, R45 ;  /* 0x0000002da92d723e */ /* 0x000fc400000010ff */
[----:B------:R-:W-:Y:S01]  /*e070*/  F2FP.BF16.PACK_AB R44, R171, R44 ;  /* 0x0000002cab2c723e */ /* 0x000fe200000010ff */
[----:B------:R-:W-:Y:S01]  /*e080*/  SHFL.IDX PT, R11, R2, 0x1, 0x1c1f ;  /* 0x003c1f00020b7f89 */ /* 0x000fe200000e0000 */
[----:B------:R-:W-:-:S03]  /*e090*/  F2FP.BF16.PACK_AB R40, R181, R40 ;  /* 0x00000028b528723e */ /* 0x000fc600000010ff */
[----:B------:R-:W-:Y:S01]  /*e0a0*/  SHFL.IDX PT, R9, R2, 0x2, 0x1c1f ;  /* 0x005c1f0002097f89 */ /* 0x000fe200000e0000 */
[----:B------:R-:W-:-:S03]  /*e0b0*/  IADD3 R3, R16, R0, RZ ;  /* 0x0000000010037210 */ /* 0x000fc60007ffe0ff */
[----:B------:R1:W-:Y:S01]  /*e0c0*/  SHFL.IDX PT, R7, R2, 0x3, 0x1c1f ;  /* 0x007c1f0002077f89 */ /* 0x0003e200000e0000 */
[----:B------:R-:W-:-:S03]  /*e0d0*/  F2FP.BF16.PACK_AB R39, R183, R39 ;  /* 0x00000027b727723e */ /* 0x000fc600000010ff */
[----:B------:R-:W-:Y:S01]  /*e0e0*/  STS [R6+0x2480], R34 ;  /* 0x0024802206007388 */ /* 0x000fe20000000800 */
[----:B------:R-:W-:-:S03]  /*e0f0*/  F2FP.BF16.PACK_AB R43, R173, R43 ;  /* 0x0000002bad2b723e */ /* 0x000fc600000010ff */
[----:B------:R-:W-:Y:S01]  /*e100*/  STS [R5], R37 ;  /* 0x0000002505007388 */ /* 0x000fe20000000800 */
[----:B------:R-:W-:-:S03]  /*e110*/  F2FP.BF16.PACK_AB R174, R175, R174 ;  /* 0x000000aeafae723e */ /* 0x000fc600000010ff */
[----:B------:R-:W-:Y:S01]  /*e120*/  STS [R5+0x400], R36 ;  /* 0x0004002405007388 */ /* 0x000fe20000000800 */
[----:B------:R-:W-:-:S03]  /*e130*/  F2FP.BF16.PACK_AB R38, R177, R38 ;  /* 0x00000026b126723e */ /* 0x000fc600000010ff */
[----:B------:R-:W-:Y:S01]  /*e140*/  STS [R0], R42 ;  /* 0x0000002a00007388 */ /* 0x000fe20000000800 */
[----:B------:R-:W-:-:S03]  /*e150*/  F2FP.BF16.PACK_AB R178, R179, R178 ;  /* 0x000000b2b3b2723e */ /* 0x000fc600000010ff */
[----:B------:R-:W-:Y:S01]  /*e160*/  STS [R0+0x400], R41 ;  /* 0x0004002900007388 */ /* 0x000fe20000000800 */
[----:B-1----:R-:W-:-:S03]  /*e170*/  IMAD.IADD R2, R16, 0x1, R5 ;  /* 0x0000000110027824 */ /* 0x002fc600078e0205 */
[----:B------:R-:W-:Y:S04]  /*e180*/  STS [R5+0x2000], R47 ;  /* 0x0020002f05007388 */ /* 0x000fe80000000800 */
[----:B------:R-:W-:Y:S04]  /*e190*/  STS [R5+0x2400], R158 ;  /* 0x0024009e05007388 */ /* 0x000fe80000000800 */
[----:B------:R-:W-:Y:S04]  /*e1a0*/  STS [R0+0x2000], R46 ;  /* 0x0020002e00007388 */ /* 0x000fe80000000800 */
[----:B------:R-:W-:Y:S04]  /*e1b0*/  STS [R0+0x2400], R162 ;  /* 0x002400a200007388 */ /* 0x000fe80000000800 */
[----:B------:R-:W-:Y:S04]  /*e1c0*/  STS [R2], R45 ;  /* 0x0000002d02007388 */ /* 0x000fe80000000800 */
[----:B------:R-:W-:Y:S04]  /*e1d0*/  STS [R2+0x400], R44 ;  /* 0x0004002c02007388 */ /* 0x000fe80000000800 */
[----:B------:R-:W-:Y:S04]  /*e1e0*/  STS [R3], R40 ;  /* 0x0000002803007388 */ /* 0x000fe80000000800 */
[----:B------:R-:W-:Y:S04]  /*e1f0*/  STS [R14], R39 ;  /* 0x000000270e007388 */ /* 0x000fe80000000800 */
[----:B------:R-:W-:Y:S04]  /*e200*/  STS [R2+0x2000], R43 ;  /* 0x0020002b02007388 */ /* 0x000fe80000000800 */
[----:B------:R1:W-:Y:S04]  /*e210*/  STS [R2+0x2400], R174 ;  /* 0x002400ae02007388 */ /* 0x0003e80000000800 */
[----:B------:R-:W-:Y:S04]  /*e220*/  STS [R3+0x2000], R38 ;  /* 0x0020002603007388 */ /* 0x000fe80000000800 */
[----:B------:R-:W-:Y:S04]  /*e230*/  STS [R14+0x2000], R178 ;  /* 0x002000b20e007388 */ /* 0x000fe80000000800 */
[----:B------:R-:W3:Y:S04]  /*e240*/  SHFL.IDX PT, R12, R4, RZ, 0x1c1f ;  /* 0x001c1fff040c7589 */ /* 0x000ee800000e0000 */
[----:B------:R-:W-:Y:S06]  /*e250*/  BAR.SYNC.DEFER_BLOCKING 0x1, 0x80 ;  /* 0x0042000000007b1d */ /* 0x000fec0000010000 */
[----:B------:R-:W4:Y:S04]  /*e260*/  SHFL.IDX PT, R10, R4, 0x1, 0x1c1f ;  /* 0x003c1f00040a7f89 */ /* 0x000f2800000e0000 */
[----:B------:R-:W2:Y:S04]  /*e270*/  SHFL.IDX PT, R8, R4, 0x2, 0x1c1f ;  /* 0x005c1f0004087f89 */ /* 0x000ea800000e0000 */
[----:B------:R-:W2:Y:S01]  /*e280*/  SHFL.IDX PT, R6, R4, 0x3, 0x1c1f ;  /* 0x007c1f0004067f89 */ /* 0x000ea200000e0000 */
[----:B-1----:R-:W-:Y:S01]  /*e290*/  SHF.L.U32 R2, R59, 0x1, RZ ;  /* 0x000000013b027819 */ /* 0x002fe200000006ff */
[----:B------:R-:W-:-:S02]  /*e2a0*/  IMAD.SHL.U32 R0, R55, 0x8, RZ ;  /* 0x0000000837007824 */ /* 0x000fc400078e00ff */
[----:B------:R-:W1:Y:S04]  /*e2b0*/  SHFL.IDX PT, R3, R21, RZ, 0x181f ;  /* 0x00181fff15037589 */ /* 0x000e6800000e0000 */
[----:B---3--:R-:W-:Y:S04]  /*e2c0*/  @!P5 ST.E [R12.64], R52 ;  /* 0x000000340c00d985 */ /* 0x008fe8000c10190c */
[----:B------:R-:W3:Y:S04]  /*e2d0*/  SHFL.IDX PT, R5, R20, RZ, 0x181f ;  /* 0x00181fff14057589 */ /* 0x000ee800000e0000 */
[----:B----4-:R-:W-:Y:S04]  /*e2e0*/  @!P4 ST.E [R10.64], R51 ;  /* 0x000000330a00c985 */ /* 0x010fe8000c10190c */
[----:B--2---:R-:W-:Y:S04]  /*e2f0*/  @!P3 ST.E [R8.64], R50 ;  /* 0x000000320800b985 */ /* 0x004fe8000c10190c */
[----:B------:R2:W-:Y:S01]  /*e300*/  @!P6 ST.E [R6.64], R53 ;  /* 0x000000350600e985 */ /* 0x0005e2000c10190c */
[----:B------:R-:W-:-:S03]  /*e310*/  ISETP.GE.AND P6, PT, R0, c[0x0][0x3c8], PT ;  /* 0x0000f20000007a0c */ /* 0x000fc60003fc6270 */
[----:B------:R-:W4:Y:S04]  /*e320*/  SHFL.IDX PT, R4, R21, 0x1, 0x181f ;  /* 0x00381f0015047f89 */ /* 0x000f2800000e0000 */
[----:B------:R-:W-:Y:S01]  /*e330*/  LDS.128 R16, [R2+0x80] ;  /* 0x0000800002107984 */ /* 0x000fe20000000c00 */
[----:B------:R-:W-:-:S03]  /*e340*/  ISETP.GE.OR P3, PT, R22, R54, P6 ;  /* 0x000000361600720c */ /* 0x000fc60003766670 */
[----:B------:R-:W-:Y:S04]  /*e350*/  LDS.128 R12, [R2+0x880] ;  /* 0x00088000020c7984 */ /* 0x000fe80000000c00 */
[----:B------:R-:W3:Y:S04]  /*e360*/  SHFL.IDX PT, R9, R20, 0x1, 0x181f ;  /* 0x00381f0014097f89 */ /* 0x000ee800000e0000 */
[----:B------:R-:W3:Y:S04]  /*e370*/  SHFL.IDX PT, R8, R21, 0x2, 0x181f ;  /* 0x00581f0015087f89 */ /* 0x000ee800000e0000 */
[----:B------:R-:W4:Y:S01]  /*e380*/  SHFL.IDX PT, R10, R20, 0x2, 0x181f ;  /* 0x00581f00140a7f89 */ /* 0x000f2200000e0000 */
[----:B--2---:R-:W-:-:S03]  /*e390*/  IADD3 R6, R22, 0x10, RZ ;  /* 0x0000001016067810 */ /* 0x004fc60007ffe0ff */
[----:B------:R-:W2:Y:S01]  /*e3a0*/  LDS.128 R24, [R2+0x1080] ;  /* 0x0010800002187984 */ /* 0x000ea20000000c00 */
[----:B------:R-:W-:Y:S02]  /*e3b0*/  IADD3 R7, R22, 0x20, RZ ;  /* 0x0000002016077810 */ /* 0x000fe40007ffe0ff */
[-C--:B------:R-:W-:Y:S01]  /*e3c0*/  ISETP.GE.OR P1, PT, R6, R54.reuse, P6 ;  /* 0x000000360600720c */ /* 0x080fe20003726670 */
[----:B------:R-:W-:Y:S01]  /*e3d0*/  LDS.128 R28, [R2+0x1880] ;  /* 0x00188000021c7984 */ /* 0x000fe20000000c00 */
[----:B------:R-:W-:Y:S02]  /*e3e0*/  IADD3 R6, R22, 0x30, RZ ;  /* 0x0000003016067810 */ /* 0x000fe40007ffe0ff */
[-C--:B------:R-:W-:Y:S01]  /*e3f0*/  ISETP.GE.OR P2, PT, R7, R54.reuse, P6 ;  /* 0x000000360700720c */ /* 0x080fe20003746670 */
[----:B------:R-:W-:Y:S01]  /*e400*/  LDS.128 R32, [R2+0x2080] ;  /* 0x0020800002207984 */ /* 0x000fe20000000c00 */
[----:B------:R-:W-:Y:S02]  /*e410*/  ISETP.GE.OR P0, PT, R6, R54, P6 ;  /* 0x000000360600720c */ /* 0x000fe40003706670 */
[----:B-1----:R-:W-:Y:S01]  /*e420*/  @!P3 LEA R6, P4, R0, R3, 0x1 ;  /* 0x000000030006b211 */ /* 0x002fe200078808ff */
[----:B------:R-:W-:Y:S01]  /*e430*/  LDS.128 R36, [R2+0x2880] ;  /* 0x0028800002247984 */ /* 0x000fe20000000c00 */
[----:B------:R-:W-:-:S03]  /*e440*/  IADD3 R11, R22, 0x40, RZ ;  /* 0x00000040160b7810 */ /* 0x000fc60007ffe0ff */
[----:B------:R-:W1:Y:S01]  /*e450*/  SHFL.IDX PT, R3, R21, 0x3, 0x181f ;  /* 0x00781f0015037f89 */ /* 0x000e6200000e0000 */
[C-C-:B---3--:R-:W-:Y:S02]  /*e460*/  @!P3 LEA.HI.X R7, R0.reuse, R5, R58.reuse, 0x1, P4 ;  /* 0x000000050007b211 */ /* 0x148fe400020f0c3a */
[C---:B----4-:R-:W-:Y:S01]  /*e470*/  @!P1 LEA R4, P4, R0.reuse, R4, 0x1 ;  /* 0x0000000400049211 */ /* 0x050fe200078808ff */
[----:B------:R-:W-:Y:S04]  /*e480*/  LDS.128 R40, [R2+0x3080] ;  /* 0x0030800002287984 */ /* 0x000fe80000000c00 */
[----:B------:R-:W3:Y:S01]  /*e490*/  SHFL.IDX PT, R48, R20, 0x3, 0x181f ;  /* 0x00781f0014307f89 */ /* 0x000ee200000e0000 */
[----:B------:R-:W-:Y:S02]  /*e4a0*/  ISETP.GE.OR P5, PT, R11, R54, P6 ;  /* 0x000000360b00720c */ /* 0x000fe400037a6670 */
[C---:B------:R-:W-:Y:S01]  /*e4b0*/  @!P1 LEA.HI.X R5, R0.reuse, R9, R58, 0x1, P4 ;  /* 0x0000000900059211 */ /* 0x040fe200020f0c3a */
[----:B------:R-:W4:Y:S01]  /*e4c0*/  SHFL.IDX PT, R23, R21, 0x4, 0x181f ;  /* 0x00981f0015177f89 */ /* 0x000f2200000e0000 */
[----:B------:R-:W-:-:S03]  /*e4d0*/  @!P2 LEA R8, P4, R0, R8, 0x1 ;  /* 0x000000080008a211 */ /* 0x000fc600078808ff */
[----:B------:R-:W1:Y:S01]  /*e4e0*/  SHFL.IDX PT, R11, R21, 0x5, 0x181f ;  /* 0x00b81f00150b7f89 */ /* 0x000e6200000e0000 */
[----:B------:R-:W-:-:S03]  /*e4f0*/  IADD3 R44, R22, 0x50, RZ ;  /* 0x00000050162c7810 */ /* 0x000fc60007ffe0ff */
[----:B------:R-:W-:Y:S01]  /*e500*/  SHFL.IDX PT, R49, R21, 0x6, 0x181f ;  /* 0x00d81f0015317f89 */ /* 0x000fe200000e0000 */
[----:B------:R-:W-:-:S03]  /*e510*/  @!P2 LEA.HI.X R9, R0, R10, R58, 0x1, P4 ;  /* 0x0000000a0009a211 */ /* 0x000fc600020f0c3a */
[----:B------:R-:W1:Y:S04]  /*e520*/  SHFL.IDX PT, R51, R20, 0x4, 0x181f ;  /* 0x00981f0014337f89 */ /* 0x000e6800000e0000 */
[----:B------:R-:W1:Y:S01]  /*e530*/  SHFL.IDX PT, R50, R20, 0x5, 0x181f ;  /* 0x00b81f0014327f89 */ /* 0x000e6200000e0000 */
[----:B------:R-:W-:-:S03]  /*e540*/  IADD3 R52, R22, 0x60, RZ ;  /* 0x0000006016347810 */ /* 0x000fc60007ffe0ff */
[----:B------:R-:W1:Y:S01]  /*e550*/  SHFL.IDX PT, R10, R20, 0x6, 0x181f ;  /* 0x00d81f00140a7f89 */ /* 0x000e6200000e0000 */
[----:B------:R-:W-:-:S03]  /*e560*/  ISETP.GE.OR P4, PT, R44, R54, P6 ;  /* 0x000000362c00720c */ /* 0x000fc60003786670 */
[----:B------:R1:W4:Y:S04]  /*e570*/  LDS.128 R44, [R2+0x3880] ;  /* 0x00388000022c7984 */ /* 0x0003280000000c00 */
[----:B------:R4:W-:Y:S01]  /*e580*/  @!P3 ST.E.128 [R6.64], R16 ;  /* 0x000000100600b985 */ /* 0x0009e2000c101d0c */
[----:B------:R-:W-:-:S03]  /*e590*/  ISETP.GE.OR P3, PT, R52, R54, P6 ;  /* 0x000000363400720c */ /* 0x000fc60003766670 */
[----:B------:R4:W-:Y:S04]  /*e5a0*/  @!P1 ST.E.128 [R4.64], R12 ;  /* 0x0000000c04009985 */ /* 0x0009e8000c101d0c */
[----:B--2---:R-:W-:Y:S01]  /*e5b0*/  @!P2 ST.E.128 [R8.64], R24 ;  /* 0x000000180800a985 */ /* 0x004fe2000c101d0c */
[----:B-1----:R-:W-:-:S04]  /*e5c0*/  @!P0 LEA R2, P1, R0, R3, 0x1 ;  /* 0x0000000300028211 */ /* 0x002fc800078208ff */
[----:B---3--:R-:W-:-:S05]  /*e5d0*/  @!P0 LEA.HI.X R3, R0, R48, R58, 0x1, P1 ;  /* 0x0000003000038211 */ /* 0x008fca00008f0c3a */
[----:B------:R1:W-:Y:S01]  /*e5e0*/  @!P0 ST.E.128 [R2.64], R28 ;  /* 0x0000001c02008985 */ /* 0x0003e2000c101d0c */
[C---:B----4-:R-:W-:Y:S02]  /*e5f0*/  @!P5 LEA R6, P2, R0.reuse, R23, 0x1 ;  /* 0x000000170006d211 */ /* 0x050fe400078408ff */
[C---:B------:R-:W-:Y:S02]  /*e600*/  @!P4 LEA R4, P1, R0.reuse, R11, 0x1 ;  /* 0x0000000b0004c211 */ /* 0x040fe400078208ff */
[C-C-:B------:R-:W-:Y:S02]  /*e610*/  @!P5 LEA.HI.X R7, R0.reuse, R51, R58.reuse, 0x1, P2 ;  /* 0x000000330007d211 */ /* 0x140fe400010f0c3a */
[----:B------:R-:W-:-:S03]  /*e620*/  @!P4 LEA.HI.X R5, R0, R50, R58, 0x1, P1 ;  /* 0x000000320005c211 */ /* 0x000fc600008f0c3a */
[----:B------:R-:W-:Y:S04]  /*e630*/  @!P5 ST.E.128 [R6.64], R32 ;  /* 0x000000200600d985 */ /* 0x000fe8000c101d0c */
[----:B------:R-:W-:Y:S01]  /*e640*/  @!P4 ST.E.128 [R4.64], R36 ;  /* 0x000000240400c985 */ /* 0x000fe2000c101d0c */
[----:B-1----:R-:W-:-:S04]  /*e650*/  @!P3 LEA R2, P0, R0, R49, 0x1 ;  /* 0x000000310002b211 */ /* 0x002fc800078008ff */
[----:B------:R-:W-:-:S05]  /*e660*/  @!P3 LEA.HI.X R3, R0, R10, R58, 0x1, P0 ;  /* 0x0000000a0003b211 */ /* 0x000fca00000f0c3a */
[----:B------:R1:W-:Y:S04]  /*e670*/  @!P3 ST.E.128 [R2.64], R40 ;  /* 0x000000280200b985 */ /* 0x0003e8000c101d0c */
[----:B------:R2:W3:Y:S04]  /*e680*/  SHFL.IDX PT, R6, R21, 0x7, 0x181f ;  /* 0x00f81f0015067f89 */ /* 0x0004e800000e0000 */
[----:B------:R2:W4:Y:S01]  /*e690*/  SHFL.IDX PT, R4, R20, 0x7, 0x181f ;  /* 0x00f81f0014047f89 */ /* 0x00052200000e0000 */
[----:B-1----:R-:W-:-:S04]  /*e6a0*/  IADD3 R2, R22, 0x70, RZ ;  /* 0x0000007016027810 */ /* 0x002fc80007ffe0ff */
[----:B------:R-:W-:-:S13]  /*e6b0*/  ISETP.GE.OR P6, PT, R2, R54, P6 ;  /* 0x000000360200720c */ /* 0x000fda00037c6670 */
[----:B------:R-:W-:Y:S05]  /*e6c0*/  @P6 EXIT ;  /* 0x000000000000694d */ /* 0x000fea0003800000 */
[----:B--234-:R-:W-:-:S04]  /*e6d0*/  LEA R2, P0, R0, R6, 0x1 ;  /* 0x0000000600027211 */ /* 0x01cfc800078008ff */
[----:B------:R-:W-:-:S05]  /*e6e0*/  LEA.HI.X R3, R0, R4, R58, 0x1, P0 ;  /* 0x0000000400037211 */ /* 0x000fca00000f0c3a */
[----:B------:R-:W-:Y:S01]  /*e6f0*/  ST.E.128 [R2.64], R44 ;  /* 0x0000002c02007985 */ /* 0x000fe2000c101d0c */
[----:B------:R-:W-:Y:S05]  /*e700*/  EXIT ;  /* 0x000000000000794d */ /* 0x000fea0003800000 */
.L_x_6:
[----:B------:R-:W-:-:S00]  /*e710*/  BRA `(.L_x_6) ;  /* 0xfffffff000007947 */ /* 0x000fc0000383ffff */
[----:B------:R-:W-:-:S00]  /*e720*/  NOP ;  /* 0x0000000000007918 */ /* 0x000fc00000000000 */
        /* <DEDUP_REMOVED lines=13> */
.L_x_1596:


//--------------------- .text._ZN7cutlass13device_kernelIN5flash19enable_sm80_to_sm89INS1_16FlashAttnFwdSm80INS1_25CollectiveMainloopFwdSm80ILi4ELi1ELb0EN4cute5tupleIJNS5_1CILi128EEENS7_ILi112EEENS7_ILi64EEEEEELi64ENS_10bfloat16_tEfNS_4arch4Sm80ELb0ELb0ELb1ELb1ELb1ELb0ELb1ELb0EEENS1_21CollectiveEpilogueFwdINS6_IJS8_SA_S9_EEENS6_IJNS7_ILi1EEESI_SI_EEESC_SE_Li128ELb1ELb1ELb0ELb0EEENS1_19SingleTileSchedulerILb1ELb0ELb1ELi128EEEEEEEEEvNT_6ParamsE --------------------------
	.section	.text._ZN7cutlass13device_kernelIN5flash19enable_sm80_to_sm89INS1_16FlashAttnFwdSm80INS1_25CollectiveMainloopFwdSm80ILi4ELi1ELb0EN4cute5tupleIJNS5_1CILi128EEENS7_ILi112EEENS7_ILi64EEEEEELi64ENS_10bfloat16_tEfNS_4arch4Sm80ELb0ELb0ELb1ELb1ELb1ELb0ELb1ELb0EEENS1_21CollectiveEpilogueFwdINS6_IJS8_SA_S9_EEENS6_IJNS7_ILi1EEESI_SI_EEESC_SE_Li128ELb1ELb1ELb0ELb0EEENS1_19SingleTileSchedulerILb1ELb0ELb1ELi128EEEEEEEEEvNT_6ParamsE,"ax",@progbits
	.sectioninfo	@"SHI_REGISTERS=255"
	.align	128
.text._ZN7cutlass13device_kernelIN5flash19enable_sm80_to_sm89INS1_16FlashAttnFwdSm80INS1_25CollectiveMainloopFwdSm80ILi4ELi1ELb0EN4cute5tupleIJNS5_1CILi128EEENS7_ILi112EEENS7_ILi64EEEEEELi64ENS_10bfloat16_tEfNS_4arch4Sm80ELb0ELb0ELb1ELb1ELb1ELb0ELb1ELb0EEENS1_21CollectiveEpilogueFwdINS6_IJS8_SA_S9_EEENS6_IJNS7_ILi1EEESI_SI_EEESC_SE_Li128ELb1ELb1ELb0ELb0EEENS1_19SingleTileSchedulerILb1ELb0ELb1ELi128EEEEEEEEEvNT_6ParamsE:
        .type           _ZN7cutlass13device_kernelIN5flash19enable_sm80_to_sm89INS1_16FlashAttnFwdSm80INS1_25CollectiveMainloopFwdSm80ILi4ELi1ELb0EN4cute5tupleIJNS5_1CILi128EEENS7_ILi112EEENS7_ILi64EEEEEELi64ENS_10bfloat16_tEfNS_4arch4Sm80ELb0ELb0ELb1ELb1ELb1ELb0ELb1ELb0EEENS1_21CollectiveEpilogueFwdINS6_IJS8_SA_S9_EEENS6_IJNS7_ILi1EEESI_SI_EEESC_SE_Li128ELb1ELb1ELb0ELb0EEENS1_19SingleTileSchedulerILb1ELb0ELb1ELi128EEEEEEEEEvNT_6ParamsE,@function
        .size           _ZN7cutlass13device_kernelIN5flash19enable_sm80_to_sm89INS1_16FlashAttnFwdSm80INS1_25CollectiveMainloopFwdSm80ILi4ELi1ELb0EN4cute5tupleIJNS5_1CILi128EEENS7_ILi112EEENS7_ILi64EEEEEELi64ENS_10bfloat16_tEfNS_4arch4Sm80ELb0ELb0ELb1ELb1ELb1ELb0ELb1ELb0EEENS1_21CollectiveEpilogueFwdINS6_IJS8_SA_S9_EEENS6_IJNS7_ILi1EEESI_SI_EEESC_SE_Li128ELb1ELb1ELb0ELb0EEENS1_19SingleTileSchedulerILb1ELb0ELb1ELi128EEEEEEEEEvNT_6ParamsE,(.L_x_1597 - _ZN7cutlass13device_kernelIN5flash19enable_sm80_to_sm89INS1_16FlashAttnFwdSm80INS1_25CollectiveMainloopFwdSm80ILi4ELi1ELb0EN4cute5tupleIJNS5_1CILi128EEENS7_ILi112EEENS7_ILi64EEEEEELi64ENS_10bfloat16_tEfNS_4arch4Sm80ELb0ELb0ELb1ELb1ELb1ELb0ELb1ELb0EEENS1_21CollectiveEpilogueFwdINS6_IJS8_SA_S9_EEENS6_IJNS7_ILi1EEESI_SI_EEESC_SE_Li128ELb1ELb1ELb0ELb0EEENS1_19SingleTileSchedulerILb1ELb0ELb1ELi128EEEEEEEEEvNT_6ParamsE)
        .other          _ZN7cutlass13device_kernelIN5flash19enable_sm80_to_sm89INS1_16FlashAttnFwdSm80INS1_25CollectiveMainloopFwdSm80ILi4ELi1ELb0EN4cute5tupleIJNS5_1CILi128EEENS7_ILi112EEENS7_ILi64EEEEEELi64ENS_10bfloat16_tEfNS_4arch4Sm80ELb0ELb0ELb1ELb1ELb1ELb0ELb1ELb0EEENS1_21CollectiveEpilogueFwdINS6_IJS8_SA_S9_EEENS6_IJNS7_ILi1EEESI_SI_EEESC_SE_Li128ELb1ELb1ELb0ELb0EEENS1_19SingleTileSchedulerILb1ELb0ELb1ELi128EEEEEEEEEvNT_6ParamsE,@"STO_CUDA_ENTRY STV_DEFAULT"
_ZN7cutlass13device_kernelIN5flash19enable_sm80_to_sm89INS1_16FlashAttnFwdSm80INS1_25CollectiveMainloopFwdSm80ILi4ELi1ELb0EN4cute5tupleIJNS5_1CILi128EEENS7_ILi112EEENS7_ILi64EEEEEELi64ENS_10bfloat16_tEfNS_4arch4Sm80ELb0ELb0ELb1ELb1ELb1ELb0ELb1ELb0EEENS1_21CollectiveEpilogueFwdINS6_IJS8_SA_S9_EEENS6_IJNS7_ILi1EEESI_SI_EEESC_SE_Li128ELb1ELb1ELb0ELb0EEENS1_19SingleTileSchedulerILb1ELb0ELb1ELi128EEEEEEEEEvNT_6ParamsE:
[----:B------:R-:W-:Y:S02]  /*0000*/  MOV R1, c[0x0][0x28] ;  /* 0x00000a0000017a02 */ /* 0x000fe40000000f00 */
[----:B------:R-:W1:Y:S01]  /*0010*/  S2R R196, SR_TID.X ;  /* 0x0000000000c47919 */ /* 0x000e620000002100 */
[----:B------:R-:W2:Y:S01]  /*0020*/  S2UR UR11, SR_CTAID.Z ;  /* 0x00000000000b79c3 */ /* 0x000ea20000002700 */
[----:B------:R-:W-:Y:S01]  /*0030*/  UMOV UR15, 0x4 ;  /* 0x00000004000f7882 */ /* 0x000fe20000000000 */
[----:B------:R-:W-:Y:S01]  /*0040*/  IADD3 R1, R1, -0x48, RZ ;  /* 0xffffffb801017810 */ /* 0x000fe20007ffe0ff */
[----:B------:R-:W-:Y:S02]  /*0050*/  ULDC.64 UR6, c[0x0][0x568] ;  /* 0x00015a0000067ab9 */ /* 0x000fe40000000a00 */
[----:B------:R-:W-:-:S03]  /*0060*/  ULDC.64 UR12, c[0x0][0x118] ;  /* 0x00004600000c7ab9 */ /* 0x000fc60000000a00 */
[----:B------:R-:W3:Y:S01]  /*0070*/  S2UR UR5, SR_CTAID.X ;  /* 0x00000000000579c3 */ /* 0x000ee20000002500 */
[----:B-1----:R-:W-:Y:S01]  /*0080*/  SHF.R.U32.HI R0, RZ, 0x5, R196 ;  /* 0x00000005ff007819 */ /* 0x002fe200000116c4 */
[----:B--2---:R-:W-:-:S05]  /*0090*/  UIMAD.WIDE UR6, UR11, UR15, UR6 ;  /* 0x0000000f0b0672a5 */ /* 0x004fca000f8e0206 */
[----:B------:R-:W1:Y:S02]  /*00a0*/  SHFL.IDX PT, R0, R0, RZ, 0x1f ;  /* 0x00001fff00007589 */ /* 0x000e6400000e0000 */
[----:B-1----:R-:W-:-:S13]  /*00b0*/  ISETP.NE.AND P0, PT, R0, RZ, PT ;  /* 0x000000ff0000720c */ /* 0x002fda0003f05270 */
[----:B---3--:R-:W-:Y:S05]  /*00c0*/  @!P0 BRA `(.L_x_7) ;  /* 0x000001c000008947 */ /* 0x008fea0003800000 */
[----:B------:R-:W-:-:S04]  /*00d0*/  ISETP.NE.U32.AND P0, PT, RZ, c[0x0][0x568], PT ;  /* 0x00015a00ff007a0c */ /* 0x000fc80003f05070 */
[----:B------:R-:W-:-:S13]  /*00e0*/  ISETP.NE.AND.EX P0, PT, RZ, c[0x0][0x56c], PT, P0 ;  /* 0x00015b00ff007a0c */ /* 0x000fda0003f05300 */
[----:B------:R-:W-:Y:S05]  /*00f0*/  @!P0 BRA `(.L_x_8) ;  /* 0x0000005000008947 */ /* 0x000fea0003800000 */
[----:B------:R-:W-:Y:S02]  /*0100*/  MOV R2, UR6 ;  /* 0x0000000600027c02 */ /* 0x000fe40008000f00 */
[----:B------:R-:W-:-:S05]  /*0110*/  MOV R3, UR7 ;  /* 0x0000000700037c02 */ /* 0x000fca0008000f00 */
[----:B------:R-:W2:Y:S02]  /*0120*/  LDG.E R0, [R2.64] ;  /* 0x0000000c02007981 */ /* 0x000ea4000c1e1900 */
[----:B--2---:R1:W2:Y:S02]  /*0130*/  R2UR UR6, R0 ;  /* 0x00000000000673c2 */ /* 0x0042a400000e0000 */
[----:B-12---:R-:W-:Y:S05]  /*0140*/  BRA `(.L_x_9) ;  /* 0x000000e000007947 */ /* 0x006fea0003800000 */
.L_x_8:
[----:B------:R-:W-:-:S04]  /*0150*/  ISETP.NE.U32.AND P0, PT, RZ, c[0x0][0x560], PT ;  /* 0x00015800ff007a0c */ /* 0x000fc80003f05070 */
[----:B------:R-:W-:-:S13]  /*0160*/  ISETP.NE.AND.EX P0, PT, RZ, c[0x0][0x564], PT, P0 ;  /* 0x00015900ff007a0c */ /* 0x000fda0003f05300 */
[----:B------:R-:W-:Y:S05]  /*0170*/  @!P0 BRA `(.L_x_10) ;  /* 0x000000a000008947 */ /* 0x000fea0003800000 */
[----:B------:R-:W-:Y:S02]  /*0180*/  ULDC.64 UR6, c[0x0][0x560] ;  /* 0x0001580000067ab9 */ /* 0x000fe40000000a00 */
[----:B------:R-:W-:-:S06]  /*0190*/  UIMAD.WIDE UR6, UR11, UR15, UR6 ;  /* 0x0000000f0b0672a5 */ /* 0x000fcc000f8e0206 */
[----:B------:R-:W-:Y:S02]  /*01a0*/  MOV R2, UR6 ;  /* 0x0000000600027c02 */ /* 0x000fe40008000f00 */
[----:B------:R-:W-:-:S05]  /*01b0*/  MOV R3, UR7 ;  /* 0x0000000700037c02 */ /* 0x000fca0008000f00 */
[----:B------:R1:W2:Y:S04]  /*01c0*/  LDG.E R0, [R2.64] ;  /* 0x0000000c02007981 */ /* 0x0002a8000c1e1900 */
[----:B-1----:R-:W3:Y:S01]  /*01d0*/  LDG.E R2, [R2.64+0x4] ;  /* 0x0000040c02027981 */ /* 0x002ee2000c1e1900 */
[----:B--2---:R-:W1:Y:S08]  /*01e0*/  R2UR UR4, R0 ;  /* 0x00000000000473c2 */ /* 0x004e7000000e0000 */
[----:B---3--:R-:W1:Y:S02]  /*01f0*/  R2UR UR6, R2 ;  /* 0x00000000020673c2 */ /* 0x008e6400000e0000 */
[----:B-1----:R-:W-:Y:S01]  /*0200*/  UIADD3 UR6, -UR4, UR6, URZ ;  /* 0x0000000604067290 */ /* 0x002fe2000fffe13f */
[----:B------:R-:W-:Y:S05]  /*0210*/  BRA `(.L_x_9) ;  /* 0x0000001000007947 */ /* 0x000fea0003800000 */
.L_x_10:
[----:B------:R-:W-:Y:S02]  /*0220*/  ULDC UR6, c[0x0][0x54c] ;  /* 0x0001530000067ab9 */ /* 0x000fe40000000800 */
.L_x_9:
[----:B------:R-:W-:Y:S02]  /*0230*/  ULDC UR4, c[0x0][0x548] ;  /* 0x0001520000047ab9 */ /* 0x000fe40000000800 */
[----:B------:R-:W-:-:S02]  /*0240*/  USHF.L.U32 UR5, UR5, 0x7, URZ ;  /* 0x0000000705057899 */ /* 0x000fc4000800063f */
[----:B------:R-:W-:-:S04]  /*0250*/  UIMAD UR4, UR6, UR4, URZ ;  /* 0x00000004060472a4 */ /* 0x000fc8000f8e023f */
[----:B------:R-:W-:-:S04]  /*0260*/  UISETP.GE.AND UP0, UPT, UR5, UR4, UPT ;  /* 0x000000040500728c */ /* 0x000fc8000bf06270 */
[----:B------:R-:W-:Y:S01]  /*0270*/  USEL UR11, UR11, 0xffffffff, !UP0 ;  /* 0xffffffff0b0b7887 */ /* 0x000fe2000c000000 */
[----:B------:R-:W-:Y:S05]  /*0280*/  BRA `(.L_x_11) ;  /* 0x000001b000007947 */ /* 0x000fea0003800000 */
.L_x_7:
        /* <DEDUP_REMOVED lines=8> */
.L_x_12:
        /* <DEDUP_REMOVED lines=13> */
.L_x_14:
[----:B------:R-:W-:Y:S02]  /*03e0*/  ULDC UR6, c[0x0][0x54c] ;  /* 0x0001530000067ab9 */ /* 0x000fe40000000800 */
.L_x_13:
[----:B------:R-:W-:Y:S02]  /*03f0*/  ULDC UR4, c[0x0][0x548] ;  /* 0x0001520000047ab9 */ /* 0x000fe40000000800 */
[----:B------:R-:W-:-:S02]  /*0400*/  USHF.L.U32 UR5, UR5, 0x7, URZ ;  /* 0x0000000705057899 */ /* 0x000fc4000800063f */
[----:B------:R-:W-:-:S04]  /*0410*/  UIMAD UR4, UR6, UR4, URZ ;  /* 0x00000004060472a4 */ /* 0x000fc8000f8e023f */
[----:B------:R-:W-:-:S04]  /*0420*/  UISETP.GE.AND UP0, UPT, UR5, UR4, UPT ;  /* 0x000000040500728c */ /* 0x000fc8000bf06270 */
[----:B------:R-:W-:-:S06]  /*0430*/  USEL UR11, UR11, 0xffffffff, !UP0 ;  /* 0xffffffff0b0b7887 */ /* 0x000fcc000c000000 */
.L_x_11:
[----:B------:R-:W-:-:S13]  /*0440*/  ISETP.LE.AND P0, PT, RZ, UR11, PT ;  /* 0x0000000bff007c0c */ /* 0x000fda000bf03270 */
[----:B------:R-:W-:Y:S05]  /*0450*/  @!P0 EXIT ;  /* 0x000000000000894d */ /* 0x000fea0003800000 */
[----:B------:R-:W-:Y:S02]  /*0460*/  ULDC.64 UR4, c[0x0][0x370] ;  /* 0x0000dc0000047ab9 */ /* 0x000fe40000000a00 */
[----:B------:R-:W-:Y:S02]  /*0470*/  UISETP.NE.U32.AND UP0, UPT, URZ, UR4, UPT ;  /* 0x000000043f00728c */ /* 0x000fe4000bf05070 */
[----:B------:R-:W-:Y:S02]  /*0480*/  ULDC.64 UR6, c[0x0][0x370] ;  /* 0x0000dc0000067ab9 */ /* 0x000fe40000000a00 */
[----:B------:R-:W-:-:S03]  /*0490*/  UISETP.NE.AND.EX UP0, UPT, URZ, UR5, UPT, UP0 ;  /* 0x000000053f00728c */ /* 0x000fc6000bf05300 */
[----:B------:R-:W-:Y:S02]  /*04a0*/  ULDC.64 UR4, c[0x0][0x348] ;  /* 0x0000d20000047ab9 */ /* 0x000fe40000000a00 */
[----:B------:R-:W-:Y:S01]  /*04b0*/  UISETP.NE.U32.AND UP1, UPT, URZ, UR4, UPT ;  /* 0x000000043f00728c */ /* 0x000fe2000bf25070 */
[----:B------:R-:W-:-:S03]  /*04c0*/  PLOP3.LUT P2, PT, PT, PT, UP0, 0x80, 0x0 ;  /* 0x000000000000781c */ /* 0x000fc60003f4f008 */
[----:B------:R-:W-:Y:S02]  /*04d0*/  UISETP.NE.AND.EX UP1, UPT, URZ, UR5, UPT, UP1 ;  /* 0x000000053f00728c */ /* 0x000fe4000bf25310 */
[----:B------:R-:W-:Y:S02]  /*04e0*/  @UP0 UIMAD.WIDE UR6, UR11, UR15, UR6 ;  /* 0x0000000f0b0602a5 */ /* 0x000fe4000f8e0206 */
[----:B------:R-:W-:Y:S02]  /*04f0*/  ULDC.64 UR4, c[0x0][0x348] ;  /* 0x0000d20000047ab9 */ /* 0x000fe40000000a00 */
[----:B------:R-:W-:Y:S01]  /*0500*/  UIMAD.WIDE UR4, UR11, UR15, UR4 ;  /* 0x0000000f0b0472a5 */ /* 0x000fe2000f8e0204 */
[----:B------:R-:W-:Y:S01]  /*0510*/  PLOP3.LUT P1, PT, PT, PT, UP1, 0x80, 0x0 ;  /* 0x000000000000781c */ /* 0x000fe20003f2f018 */
[----:B------:R-:W-:Y:S02]  /*0520*/  IMAD.U32 R2, RZ, RZ, UR6 ;  /* 0x00000006ff027e24 */ /* 0x000fe4000f8e00ff */
[----:B------:R-:W-:-:S02]  /*0530*/  IMAD.U32 R3, RZ, RZ, UR7 ;  /* 0x00000007ff037e24 */ /* 0x000fc4000f8e00ff */
[----:B------:R-:W-:Y:S01]  /*0540*/  MOV R6, UR4 ;  /* 0x0000000400067c02 */ /* 0x000fe20008000f00 */
[----:B------:R-:W-:Y:S01]  /*0550*/  IMAD.U32 R7, RZ, RZ, UR5 ;  /* 0x00000005ff077e24 */ /* 0x000fe2000f8e00ff */
[----:B------:R-:W-:Y:S01]  /*0560*/  ULDC.64 UR4, c[0x0][0x360] ;  /* 0x0000d80000047ab9 */ /* 0x000fe20000000a00 */
[----:B------:R-:W2:Y:S01]  /*0570*/  @P2 LDG.E R2, [R2.64] ;  /* 0x0000000c02022981 */ /* 0x000ea2000c1e1900 */
[----:B------:R-:W-:-:S04]  /*0580*/  UISETP.NE.U32.AND UP0, UPT, URZ, UR4, UPT ;  /* 0x000000043f00728c */ /* 0x000fc8000bf05070 */
[----:B------:R-:W-:Y:S01]  /*0590*/  UISETP.NE.AND.EX UP0, UPT, URZ, UR5, UPT, UP0 ;  /* 0x000000053f00728c */ /* 0x000fe2000bf05300 */
[----:B------:R-:W3:Y:S02]  /*05a0*/  @P1 LDG.E R0, [R6.64] ;  /* 0x0000000c06001981 */ /* 0x000ee4000c1e1900 */
[----:B------:R-:W-:-:S03]  /*05b0*/  ULDC.64 UR4, c[0x0][0x360] ;  /* 0x0000d80000047ab9 */ /* 0x000fc60000000a00 */
[----:B------:R-:W-:-:S05]  /*05c0*/  PLOP3.LUT P0, PT, PT, PT, UP0, 0x80, 0x0 ;  /* 0x000000000000781c */ /* 0x000fca0003f0f008 */
[----:B------:R-:W-:Y:S01]  /*05d0*/  @UP0 UIMAD.WIDE UR4, UR11, UR15, UR4 ;  /* 0x0000000f0b0402a5 */ /* 0x000fe2000f8e0204 */
[----:B------:R-:W-:-:S05]  /*05e0*/  MOV R8, c[0x0][0x168] ;  /* 0x00005a0000087a02 */ /* 0x000fca0000000f00 */
[----:B------:R-:W-:Y:S01]  /*05f0*/  IMAD.U32 R4, RZ, RZ, UR4 ;  /* 0x00000004ff047e24 */ /* 0x000fe2000f8e00ff */
[----:B------:R-:W-:-:S05]  /*0600*/  MOV R5, UR5 ;  /* 0x0000000500057c02 */ /* 0x000fca0008000f00 */
[----:B------:R1:W5:Y:S01]  /*0610*/  @P0 LDG.E R8, [R4.64] ;  /* 0x0000000c04080981 */ /* 0x000362000c1e1900 */
[----:B------:R-:W4:Y:S01]  /*0620*/  S2UR UR9, SR_CTAID.Y ;  /* 0x00000000000979c3 */ /* 0x000f220000002600 */
[----:B------:R-:W-:Y:S02]  /*0630*/  UMOV UR10, URZ ;  /* 0x0000003f000a7c82 */ /* 0x000fe40008000000 */
[----:B------:R-:W-:Y:S02]  /*0640*/  UMOV UR14, URZ ;  /* 0x0000003f000e7c82 */ /* 0x000fe40008000000 */
[----:B------:R-:W-:Y:S02]  /*0650*/  ULDC UR5, c[0x0][0x2ac] ;  /* 0x0000ab0000057ab9 */ /* 0x000fe40000000800 */
[----:B------:R-:W-:Y:S02]  /*0660*/  ULDC UR4, c[0x0][0x1d0] ;  /* 0x0000740000047ab9 */ /* 0x000fe40000000800 */
[----:B------:R-:W-:-:S02]  /*0670*/  UIMAD UR4, UR5, UR4, URZ ;  /* 0x00000004050472a4 */ /* 0x000fc4000f8e023f */
[----:B----4-:R-:W-:Y:S01]  /*0680*/  USHF.R.S32.HI UR8, URZ, 0x1f, UR9 ;  /* 0x0000001f3f087899 */ /* 0x010fe20008011409 */
[----:B--2---:R1:W2:Y:S08]  /*0690*/  @P2 R2UR UR10, R2 ;  /* 0x00000000020a23c2 */ /* 0x0042b000000e0000 */
[----:B---3--:R1:W3:Y:S02]  /*06a0*/  @P1 R2UR UR14, R0 ;  /* 0x00000000000e13c2 */ /* 0x0082e400000e0000 */
[----:B-1-3--:R-:W-:Y:S05]  /*06b0*/  @P0 BRA `(.L_x_15) ;  /* 0x0000004000000947 */ /* 0x00afea0003800000 */
[----:B------:R-:W-:Y:S05]  /*06c0*/  @!P1 BRA `(.L_x_15) ;  /* 0x0000003000009947 */ /* 0x000fea0003800000 */
[----:B------:R-:W3:Y:S04]  /*06d0*/  LDG.E R0, [R6.64] ;  /* 0x0000000c06007981 */ /* 0x000ee8000c1e1900 */
[----:B------:R-:W3:Y:S02]  /*06e0*/  LDG.E R2, [R6.64+0x4] ;  /* 0x0000040c06027981 */ /* 0x000ee4000c1e1900 */
[----:B---3-5:R-:W-:-:S02]  /*06f0*/  IADD3 R8, -R0, R2, RZ ;  /* 0x0000000200087210 */ /* 0x028fc40007ffe1ff */
.L_x_15:
[----:B------:R-:W-:-:S04]  /*0700*/  ISETP.NE.U32.AND P0, PT, RZ, c[0x0][0x368], PT ;  /* 0x0000da00ff007a0c */ /* 0x000fc80003f05070 */
[----:B------:R-:W-:-:S13]  /*0710*/  ISETP.NE.AND.EX P0, PT, RZ, c[0x0][0x36c], PT, P0 ;  /* 0x0000db00ff007a0c */ /* 0x000fda0003f05300 */
[----:B------:R-:W-:Y:S05]  /*0720*/  @!P0 BRA `(.L_x_16) ;  /* 0x0000007000008947 */ /* 0x000fea0003800000 */
[----:B------:R-:W-:Y:S02]  /*0730*/  ULDC.64 UR4, c[0x0][0x368] ;  /* 0x0000da0000047ab9 */ /* 0x000fe40000000a00 */
[----:B------:R-:W-:-:S06]  /*0740*/  UIMAD.WIDE UR4, UR11, UR15, UR4 ;  /* 0x0000000f0b0472a5 */ /* 0x000fcc000f8e0204 */
[----:B------:R-:W-:Y:S02]  /*0750*/  MOV R2, UR4 ;  /* 0x0000000400027c02 */ /* 0x000fe40008000f00 */
[----:B------:R-:W-:-:S05]  /*0760*/  MOV R3, UR5 ;  /* 0x0000000500037c02 */ /* 0x000fca0008000f00 */
[----:B------:R-:W3:Y:S02]  /*0770*/  LDG.E R0, [R2.64] ;  /* 0x0000000c02007981 */ /* 0x000ee4000c1e1900 */
[----:B---3--:R1:W3:Y:S02]  /*0780*/  R2UR UR4, R0 ;  /* 0x00000000000473c2 */ /* 0x0082e400000e0000 */
[----:B-1-3--:R-:W-:Y:S05]  /*0790*/  BRA `(.L_x_17) ;  /* 0x000000c000007947 */ /* 0x00afea0003800000 */
.L_x_16:
[----:B------:R-:W-:-:S04]  /*07a0*/  ISETP.NE.U32.AND P0, PT, RZ, c[0x0][0x350], PT ;  /* 0x0000d400ff007a0c */ /* 0x000fc80003f05070 */
[----:B------:R-:W-:-:S13]  /*07b0*/  ISETP.NE.AND.EX P0, PT, RZ, c[0x0][0x354], PT, P0 ;  /* 0x0000d500ff007a0c */ /* 0x000fda0003f05300 */
[----:B------:R-:W-:Y:S05]  /*07c0*/  @!P0 BRA `(.L_x_17) ;  /* 0x0000009000008947 */ /* 0x000fea0003800000 */
[----:B------:R-:W-:Y:S02]  /*07d0*/  ULDC.64 UR4, c[0x0][0x350] ;  /* 0x0000d40000047ab9 */ /* 0x000fe40000000a00 */
[----:B------:R-:W-:-:S06]  /*07e0*/  UIMAD.WIDE UR4, UR11, UR15, UR4 ;  /* 0x0000000f0b0472a5 */ /* 0x000fcc000f8e0204 */
[----:B------:R-:W-:Y:S02]  /*07f0*/  MOV R2, UR4 ;  /* 0x0000000400027c02 */ /* 0x000fe40008000f00 */
[----:B------:R-:W-:-:S05]  /*0800*/  MOV R3, UR5 ;  /* 0x0000000500037c02 */ /* 0x000fca0008000f00 */
[----:B------:R-:W3:Y:S04]  /*0810*/  LDG.E R4, [R2.64] ;  /* 0x0000000c02047981 */ /* 0x000ee8000c1e1900 */
[----:B------:R-:W4:Y:S01]  /*0820*/  LDG.E R0, [R2.64+0x4] ;  /* 0x0000040c02007981 */ /* 0x000f22000c1e1900 */
[----:B---3--:R-:W1:Y:S08]  /*0830*/  R2UR UR5, R4 ;  /* 0x00000000040573c2 */ /* 0x008e7000000e0000 */
[----:B----4-:R-:W1:Y:S02]  /*0840*/  R2UR UR4, R0 ;  /* 0x00000000000473c2 */ /* 0x010e6400000e0000 */
[----:B-1----:R-:W-:-:S06]  /*0850*/  UIADD3 UR4, -UR5, UR4, URZ ;  /* 0x0000000405047290 */ /* 0x002fcc000fffe13f */
.L_x_17:
[----:B--2---:R-:W-:Y:S01]  /*0860*/  UIADD3 UR7, -UR10, UR4, URZ ;  /* 0x000000040a077290 */ /* 0x004fe2000fffe13f */
[----:B------:R-:W-:Y:S01]  /*0870*/  PLOP3.LUT P4, PT, PT, PT, PT, 0x80, 0x0 ;  /* 0x000000000000781c */ /* 0x000fe20003f8f070 */
[----:B------:R-:W-:Y:S01]  /*0880*/  CS2R R178, SRZ ;  /* 0x0000000000b27805 */ /* 0x000fe2000001ff00 */
[----:B------:R-:W-:Y:S01]  /*0890*/  UMOV UR4, URZ ;  /* 0x0000003f00047c82 */ /* 0x000fe20008000000 */
[----:B------:R-:W-:Y:S01]  /*08a0*/  CS2R R176, SRZ ;  /* 0x0000000000b07805 */ /* 0x000fe2000001ff00 */
[----:B------:R-:W-:Y:S01]  /*08b0*/  UISETP.GE.AND UP0, UPT, UR7, 0x1, UPT ;  /* 0x000000010700788c */ /* 0x000fe2000bf06270 */
[----:B------:R-:W-:Y:S01]  /*08c0*/  CS2R R182, SRZ ;  /* 0x0000000000b67805 */ /* 0x000fe2000001ff00 */
[----:B------:R-:W-:Y:S01]  /*08d0*/  UIADD3 UR5, UR7, 0x6f, URZ ;  /* 0x0000006f07057890 */ /* 0x000fe2000fffe03f */
[----:B------:R-:W-:Y:S01]  /*08e0*/  CS2R R180, SRZ ;  /* 0x0000000000b47805 */ /* 0x000fe2000001ff00 */
[----:B------:R-:W-:Y:S01]  /*08f0*/  IMAD.MOV.U32 R15, RZ, RZ, RZ ;  /* 0x000000ffff0f7224 */ /* 0x000fe200078e00ff */
[----:B------:R-:W-:Y:S01]  /*0900*/  CS2R R172, SRZ ;  /* 0x0000000000ac7805 */ /* 0x000fe2000001ff00 */
[----:B------:R-:W-:Y:S01]  /*0910*/  PLOP3.LUT P0, PT, PT, PT, UP0, 0x80, 0x0 ;  /* 0x000000000000781c */ /* 0x000fe20003f0f008 */
[----:B------:R-:W-:Y:S01]  /*0920*/  UIMAD.WIDE UR4, UR5, -0x6db6db6d, UR4 ;  /* 0x92492493050478a5 */ /* 0x000fe2000f8e0204 */
[----:B------:R-:W-:Y:S01]  /*0930*/  IMAD.MOV.U32 R174, RZ, RZ, RZ ;  /* 0x000000ffffae7224 */ /* 0x000fe200078e00ff */
[----:B------:R-:W-:Y:S01]  /*0940*/  CS2R R16, SRZ ;  /* 0x0000000000107805 */ /* 0x000fe2000001ff00 */
[----:B------:R-:W-:Y:S01]  /*0950*/  MOV R170, RZ ;  /* 0x000000ff00aa7202 */ /* 0x000fe20000000f00 */
[----:B------:R-:W-:Y:S01]  /*0960*/  USHF.R.U32.HI UR6, URZ, 0x1f, UR5 ;  /* 0x0000001f3f067899 */ /* 0x000fe20008011605 */
[----:B------:R-:W-:Y:S01]  /*0970*/  IMAD.MOV.U32 R168, RZ, RZ, RZ ;  /* 0x000000ffffa87224 */ /* 0x000fe200078e00ff */
[----:B------:R-:W-:Y:S01]  /*0980*/  CS2R R20, SRZ ;  /* 0x0000000000147805 */ /* 0x000fe2000001ff00 */
[----:B------:R-:W-:Y:S01]  /*0990*/  MOV R162, RZ ;  /* 0x000000ff00a27202 */ /* 0x000fe20000000f00 */
[----:B------:R-:W-:Y:S01]  /*09a0*/  ULEA.HI.SX32 UR6, UR5, UR6, 0x1a ;  /* 0x0000000605067291 */ /* 0x000fe2000f8fd23f */
[----:B------:R-:W-:Y:S01]  /*09b0*/  CS2R R12, SRZ ;  /* 0x00000000000c7805 */ /* 0x000fe2000001ff00 */
[----:B------:R-:W-:Y:S01]  /*09c0*/  IMAD.MOV.U32 R160, RZ, RZ, RZ ;  /* 0x000000ffffa07224 */ /* 0x000fe200078e00ff */
[----:B------:R-:W-:Y:S01]  /*09d0*/  MOV R166, RZ ;  /* 0x000000ff00a67202 */ /* 0x000fe20000000f00 */
[----:B------:R-:W-:Y:S01]  /*09e0*/  CS2R R18, SRZ ;  /* 0x0000000000127805 */ /* 0x000fe2000001ff00 */
[----:B------:R-:W-:Y:S01]  /*09f0*/  IMAD.MOV.U32 R164, RZ, RZ, RZ ;  /* 0x000000ffffa47224 */ /* 0x000fe200078e00ff */
[----:B------:R-:W-:Y:S01]  /*0a00*/  CS2R R158, SRZ ;  /* 0x00000000009e7805 */ /* 0x000fe2000001ff00 */
[----:B------:R-:W-:Y:S01]  /*0a10*/  CS2R R22, SRZ ;  /* 0x0000000000167805 */ /* 0x000fe2000001ff00 */
[----:B------:R-:W-:Y:S01]  /*0a20*/  MOV R156, RZ ;  /* 0x000000ff009c7202 */ /* 0x000fe20000000f00 */
[----:B------:R-:W-:Y:S01]  /*0a30*/  IMAD.MOV.U32 R154, RZ, RZ, RZ ;  /* 0x000000ffff9a7224 */ /* 0x000fe200078e00ff */
[----:B------:R-:W-:Y:S01]  /*0a40*/  CS2R R24, SRZ ;  /* 0x0000000000187805 */ /* 0x000fe2000001ff00 */
[----:B------:R-:W-:Y:S01]  /*0a50*/  MOV R152, RZ ;  /* 0x000000ff00987202 */ /* 0x000fe20000000f00 */
[----:B------:R-:W-:Y:S01]  /*0a60*/  CS2R R146, SRZ ;  /* 0x0000000000927805 */ /* 0x000fe2000001ff00 */
[----:B------:R-:W-:Y:S01]  /*0a70*/  IMAD.MOV.U32 R144, RZ, RZ, RZ ;  /* 0x000000ffff907224 */ /* 0x000fe200078e00ff */
[----:B------:R-:W-:Y:S01]  /*0a80*/  MOV R150, RZ ;  /* 0x000000ff00967202 */ /* 0x000fe20000000f00 */
        /* <DEDUP_REMOVED lines=8> */
[----:B------:R-:W-:Y:S01]  /*0b10*/  CS2R R32, SRZ ;  /* 0x0000000000207805 */ /* 0x000fe2000001ff00 */
[----:B------:R-:W-:Y:S01]  /*0b20*/  IMAD.MOV.U32 R128, RZ, RZ, RZ ;  /* 0x000000ffff807224 */ /* 0x000fe200078e00ff */
[----:B------:R-:W-:Y:S01]  /*0b30*/  MOV R134, RZ ;  /* 0x000000ff00867202 */ /* 0x000fe20000000f00 */
[----:B------:R-:W-:Y:S01]  /*0b40*/  CS2R R26, SRZ ;  /* 0x00000000001a7805 */ /* 0x000fe2000001ff00 */
[----:B------:R-:W-:Y:S01]  /*0b50*/  IMAD.MOV.U32 R132, RZ, RZ, RZ ;  /* 0x000000ffff847224 */ /* 0x000fe200078e00ff */
[----:B------:R-:W-:Y:S01]  /*0b60*/  CS2R R122, SRZ ;  /* 0x00000000007a7805 */ /* 0x000fe2000001ff00 */
[----:B------:R-:W-:Y:S01]  /*0b70*/  MOV R120, RZ ;  /* 0x000000ff00787202 */ /* 0x000fe20000000f00 */
[----:B------:R-:W-:Y:S01]  /*0b80*/  IMAD.MOV.U32 R126, RZ, RZ, RZ ;  /* 0x000000ffff7e7224 */ /* 0x000fe200078e00ff */
[----:B------:R-:W-:Y:S01]  /*0b90*/  CS2R R124, SRZ ;  /* 0x00000000007c7805 */ /* 0x000fe2000001ff00 */
[----:B------:R-:W-:Y:S01]  /*0ba0*/  CS2R R38, SRZ ;  /* 0x0000000000267805 */ /* 0x000fe2000001ff00 */
[----:B------:R-:W-:Y:S01]  /*0bb0*/  CS2R R36, SRZ ;  /* 0x0000000000247805 */ /* 0x000fe2000001ff00 */
[----:B------:R-:W-:Y:S05]  /*0bc0*/  @!P0 BRA `(.L_x_18) ;  /* 0x0000cdb000008947 */ /* 0x000fea0003800000 */
[----:B------:R-:W-:Y:S02]  /*0bd0*/  ULDC.64 UR4, c[0x0][0x340] ;  /* 0x0000d00000047ab9 */ /* 0x000fe40000000a00 */
[----:B------:R-:W-:-:S04]  /*0be0*/  UISETP.NE.U32.AND UP0, UPT, URZ, UR4, UPT ;  /* 0x000000043f00728c */ /* 0x000fc8000bf05070 */
[----:B------:R-:W-:-:S03]  /*0bf0*/  UISETP.NE.AND.EX UP0, UPT, URZ, UR5, UPT, UP0 ;  /* 0x000000053f00728c */ /* 0x000fc6000bf05300 */
[----:B------:R-:W-:-:S03]  /*0c00*/  ULDC.64 UR4, c[0x0][0x340] ;  /* 0x0000d00000047ab9 */ /* 0x000fc60000000a00 */
[----:B------:R-:W-:-:S05]  /*0c10*/  PLOP3.LUT P0, PT, PT, PT, UP0, 0x80, 0x0 ;  /* 0x000000000000781c */ /* 0x000fca0003f0f008 */
[----:B------:R-:W-:-:S06]  /*0c20*/  @UP0 UIMAD.WIDE UR4, UR11, UR15, UR4 ;  /* 0x0000000f0b0402a5 */ /* 0x000fcc000f8e0204 */
[----:B------:R-:W-:Y:S02]  /*0c30*/  IMAD.U32 R2, RZ, RZ, UR4 ;  /* 0x00000004ff027e24 */ /* 0x000fe4000f8e00ff */
[----:B------:R-:W-:Y:S01]  /*0c40*/  IMAD.U32 R3, RZ, RZ, UR5 ;  /* 0x00000005ff037e24 */ /* 0x000fe2000f8e00ff */
[----:B------:R-:W1:Y:S01]  /*0c50*/  S2R R13, SR_CTAID.X ;  /* 0x00000000000d7919 */ /* 0x000e620000002500 */
[----:B------:R-:W-:Y:S01]  /*0c60*/  SHF.R.S32.HI R27, RZ, 0x1f, R196 ;  /* 0x0000001fff1b7819 */ /* 0x000fe200000114c4 */
[----:B------:R-:W-:Y:S02]  /*0c70*/  USHF.R.S32.HI UR15, URZ, 0x1f, UR14 ;  /* 0x0000001f3f0f7899 */ /* 0x000fe4000801140e */
[----:B------:R2:W3:Y:S01]  /*0c80*/  @P0 LDG.E R7, [R2.64] ;  /* 0x0000000c02070981 */ /* 0x0004e2000c1e1900 */
[----:B------:R-:W-:Y:S01]  /*0c90*/  ULDC.64 UR4, c[0x0][0x178] ;  /* 0x00005e0000047ab9 */ /* 0x000fe20000000a00 */
[CC--:B------:R-:W-:Y:S01]  /*0ca0*/  LEA.HI R15, R27.reuse, R196.reuse, RZ, 0x4 ;  /* 0x000000c41b0f7211 */ /* 0x0c0fe200078f20ff */
[----:B------:R-:W-:Y:S01]  /*0cb0*/  UIMAD UR15, UR15, UR4, URZ ;  /* 0x000000040f0f72a4 */ /* 0x000fe2000f8e023f */
[----:B-----5:R-:W-:Y:S01]  /*0cc0*/  IMAD R8, R8, c[0x0][0x2c4], RZ ;  /* 0x0000b10008087a24 */ /* 0x020fe200078e02ff */
[----:B------:R-:W-:Y:S01]  /*0cd0*/  UIMAD.WIDE.U32 UR16, UR14, UR4, URZ ;  /* 0x000000040e1072a5 */ /* 0x000fe2000f8e003f */
[----:B------:R-:W-:Y:S01]  /*0ce0*/  LEA.HI R10, R27, R196, RZ, 0x6 ;  /* 0x000000c41b0a7211 */ /* 0x000fe200078f30ff */
[----:B------:R-:W-:Y:S01]  /*0cf0*/  UIMAD UR15, UR14, UR5, UR15 ;  /* 0x000000050e0f72a4 */ /* 0x000fe2000f8e020f */
[----:B------:R-:W-:Y:S02]  /*0d00*/  BSSY B0, `(.L_x_19) ;  /* 0x000004d000007945 */ /* 0x000fe40003800000 */
[----:B------:R-:W-:-:S02]  /*0d10*/  ULDC.64 UR4, c[0x0][0x1b8] ;  /* 0x00006e0000047ab9 */ /* 0x000fc40000000a00 */
[----:B------:R-:W-:Y:S02]  /*0d20*/  UIADD3 UR17, UR17, UR15, URZ ;  /* 0x0000000f11117290 */ /* 0x000fe4000fffe03f */
[----:B------:R-:W-:Y:S02]  /*0d30*/  USHF.R.S32.HI UR15, URZ, 0x1f, UR11 ;  /* 0x0000001f3f0f7899 */ /* 0x000fe4000801140b */
[----:B------:R-:W-:Y:S02]  /*0d40*/  UIMAD UR14, UR8, UR4, URZ ;  /* 0x00000004080e72a4 */ /* 0x000fe4000f8e023f */
[----:B------:R-:W-:Y:S02]  /*0d50*/  USEL UR15, UR15, URZ, !UP1 ;  /* 0x0000003f0f0f7287 */ /* 0x000fe4000c800000 */
[----:B------:R-:W-:Y:S02]  /*0d60*/  UIMAD UR14, UR9, UR5, UR14 ;  /* 0x00000005090e72a4 */ /* 0x000fe4000f8e020e */
[----:B------:R-:W-:-:S02]  /*0d70*/  UIMAD.WIDE.U32 UR18, UR9, UR4, UR16 ;  /* 0x00000004091272a5 */ /* 0x000fc4000f8e0010 */
[----:B------:R-:W-:Y:S01]  /*0d80*/  USEL UR16, UR11, URZ, !UP1 ;  /* 0x0000003f0b107287 */ /* 0x000fe2000c800000 */
[----:B--2---:R-:W-:Y:S01]  /*0d90*/  LEA.HI R2, R27, R196, RZ, 0x3 ;  /* 0x000000c41b027211 */ /* 0x004fe200078f18ff */
[----:B------:R-:W-:Y:S01]  /*0da0*/  IMAD.MOV.U32 R3, RZ, RZ, c[0x0][0x2c4] ;  /* 0x0000b100ff037624 */ /* 0x000fe200078e00ff */
[----:B------:R-:W-:Y:S02]  /*0db0*/  ULDC.64 UR4, c[0x0][0x1c0] ;  /* 0x0000700000047ab9 */ /* 0x000fe40000000a00 */
[----:B------:R-:W-:Y:S01]  /*0dc0*/  LOP3.LUT R0, R2, 0xfffffff8, RZ, 0xc0, !PT ;  /* 0xfffffff802007812 */ /* 0x000fe200078ec0ff */
[----:B------:R-:W-:Y:S01]  /*0dd0*/  UIMAD UR15, UR15, UR4, URZ ;  /* 0x000000040f0f72a4 */ /* 0x000fe2000f8e023f */
[----:B------:R-:W-:Y:S01]  /*0de0*/  ISETP.NE.AND P1, PT, R3, 0x1, PT ;  /* 0x000000010300780c */ /* 0x000fe20003f25270 */
[----:B------:R-:W-:Y:S01]  /*0df0*/  UIADD3 UR19, UR19, UR14, URZ ;  /* 0x0000000e13137290 */ /* 0x000fe2000fffe03f */
[----:B------:R-:W-:Y:S01]  /*0e00*/  SHF.R.S32.HI R12, RZ, 0x3, R2 ;  /* 0x00000003ff0c7819 */ /* 0x000fe20000011402 */
[----:B------:R-:W-:Y:S01]  /*0e10*/  IMAD.IADD R17, R196, 0x1, -R0 ;  /* 0x00000001c4117824 */ /* 0x000fe200078e0a00 */
[----:B------:R-:W-:-:S02]  /*0e20*/  UIMAD UR5, UR16, UR5, UR15 ;  /* 0x00000005100572a4 */ /* 0x000fc4000f8e020f */
[----:B------:R-:W-:Y:S01]  /*0e30*/  UIMAD.WIDE.U32 UR16, UR16, UR4, UR18 ;  /* 0x00000004101072a5 */ /* 0x000fe2000f8e0012 */
[C---:B------:R-:W-:Y:S02]  /*0e40*/  IMAD R198, R17.reuse, 0x10, R12 ;  /* 0x0000001011c67824 */ /* 0x040fe400078e020c */
[----:B------:R-:W-:Y:S01]  /*0e50*/  IMAD.SHL.U32 R14, R17, 0x8, RZ ;  /* 0x00000008110e7824 */ /* 0x000fe200078e00ff */
[----:B------:R-:W-:Y:S01]  /*0e60*/  UIADD3 UR5, UR17, UR5, URZ ;  /* 0x0000000511057290 */ /* 0x000fe2000fffe03f */
[C---:B-1----:R-:W-:Y:S01]  /*0e70*/  IMAD R4, R13.reuse, 0x80, R198 ;  /* 0x000000800d047824 */ /* 0x042fe200078e02c6 */
[----:B------:R1:W-:Y:S01]  /*0e80*/  STL [R1+0x20], R198 ;  /* 0x000020c601007387 */ /* 0x0003e20000100800 */
[----:B------:R-:W-:Y:S01]  /*0e90*/  IMAD.U32 R3, RZ, RZ, UR17 ;  /* 0x00000011ff037e24 */ /* 0x000fe2000f8e00ff */
[----:B------:R-:W-:Y:S01]  /*0ea0*/  LEA R13, R13, R12, 0x7 ;  /* 0x0000000c0d0d7211 */ /* 0x000fe200078e38ff */
[----:B------:R-:W-:Y:S01]  /*0eb0*/  @P1 IMAD.HI.U32 R2, R4, c[0x0][0x2c8], RZ ;  /* 0x0000b20004021a27 */ /* 0x000fe200078e00ff */
[----:B------:R-:W-:-:S02]  /*0ec0*/  MOV R3, UR5 ;  /* 0x0000000500037c02 */ /* 0x000fc40008000f00 */
[----:B------:R-:W-:Y:S01]  /*0ed0*/  ISETP.GE.AND P3, PT, R13, R8, PT ;  /* 0x000000080d00720c */ /* 0x000fe20003f66270 */
[----:B------:R-:W-:Y:S01]  /*0ee0*/  IMAD.MOV.U32 R0, RZ, RZ, R4 ;  /* 0x000000ffff007224 */ /* 0x000fe200078e0004 */
[----:B------:R-:W-:Y:S01]  /*0ef0*/  @P1 SHF.R.U32.HI R0, RZ, c[0x0][0x2cc], R2 ;  /* 0x0000b300ff001a19 */ /* 0x000fe20000011602 */
[----:B------:R-:W-:Y:S01]  /*0f00*/  IMAD.U32 R2, RZ, RZ, UR16 ;  /* 0x00000010ff027e24 */ /* 0x000fe2000f8e00ff */
[----:B------:R-:W-:Y:S02]  /*0f10*/  SHF.R.S32.HI R241, RZ, 0x1f, R14 ;  /* 0x0000001ffff17819 */ /* 0x000fe4000001140e */
[--C-:B------:R-:W-:Y:S01]  /*0f20*/  SHF.R.S32.HI R6, RZ, 0x1f, R0.reuse ;  /* 0x0000001fff067819 */ /* 0x100fe20000011400 */
[----:B------:R-:W-:Y:S02]  /*0f30*/  IMAD.MOV R5, RZ, RZ, -R0 ;  /* 0x000000ffff057224 */ /* 0x000fe400078e0a00 */
[----:B------:R-:W-:-:S04]  /*0f40*/  IMAD.WIDE.U32 R2, R0, c[0x0][0x1b0], R2 ;  /* 0x00006c0000027a25 */ /* 0x000fc800078e0002 */
[----:B------:R-:W-:Y:S02]  /*0f50*/  IMAD R4, R5, c[0x0][0x2c4], R4 ;  /* 0x0000b10005047a24 */ /* 0x000fe400078e0204 */
[----:B------:R-:W-:-:S04]  /*0f60*/  IMAD R5, R6, c[0x0][0x1b0], RZ ;  /* 0x00006c0006057a24 */ /* 0x000fc800078e02ff */
[----:B------:R-:W-:Y:S01]  /*0f70*/  IMAD R6, R0, c[0x0][0x1b4], R5 ;  /* 0x00006d0000067a24 */ /* 0x000fe200078e0205 */
[----:B------:R-:W-:-:S03]  /*0f80*/  SHF.R.S32.HI R5, RZ, 0x1f, R4 ;  /* 0x0000001fff057819 */ /* 0x000fc60000011404 */
[----:B------:R-:W-:Y:S02]  /*0f90*/  IMAD.IADD R3, R3, 0x1, R6 ;  /* 0x0000000103037824 */ /* 0x000fe400078e0206 */
[----:B------:R-:W-:Y:S02]  /*0fa0*/  IMAD R0, R5, c[0x0][0x1a8], RZ ;  /* 0x00006a0005007a24 */ /* 0x000fe400078e02ff */
[----:B------:R-:W-:-:S04]  /*0fb0*/  IMAD.WIDE.U32 R2, R4, c[0x0][0x1a8], R2 ;  /* 0x00006a0004027a25 */ /* 0x000fc800078e0002 */
[----:B------:R-:W-:Y:S01]  /*0fc0*/  IMAD R5, R4, c[0x0][0x1ac], R0 ;  /* 0x00006b0004057a24 */ /* 0x000fe200078e0200 */
[----:B------:R-:W-:Y:S02]  /*0fd0*/  LOP3.LUT R0, R15, 0xfffffff0, RZ, 0xc0, !PT ;  /* 0xfffffff00f007812 */ /* 0x000fe400078ec0ff */
[----:B------:R-:W-:Y:S01]  /*0fe0*/  LEA R9, P1, R2, c[0x0][0x160], 0x1 ;  /* 0x0000580002097a11 */ /* 0x000fe200078208ff */
[----:B------:R-:W-:Y:S02]  /*0ff0*/  IMAD.IADD R4, R3, 0x1, R5 ;  /* 0x0000000103047824 */ /* 0x000fe400078e0205 */
[----:B------:R-:W-:Y:S02]  /*1000*/  IMAD.IADD R3, R196, 0x1, -R0 ;  /* 0x00000001c4037824 */ /* 0x000fe400078e0a00 */
[----:B------:R-:W-:Y:S01]  /*1010*/  IMAD.SHL.U32 R0, R12, 0x40, RZ ;  /* 0x000000400c007824 */ /* 0x000fe200078e00ff */
[----:B------:R-:W-:Y:S01]  /*1020*/  LEA.HI.X R5, R2, c[0x0][0x164], R4, 0x1, P1 ;  /* 0x0000590002057a11 */ /* 0x000fe200008f0c04 */
[----:B------:R1:W2:Y:S01]  /*1030*/  SHFL.IDX PT, R6, R9, RZ, 0x181f ;  /* 0x00181fff09067589 */ /* 0x0002a200000e0000 */
[----:B------:R-:W-:-:S02]  /*1040*/  SHF.R.S32.HI R2, RZ, 0x1f, R3 ;  /* 0x0000001fff027819 */ /* 0x000fc40000011403 */
[----:B------:R-:W-:Y:S02]  /*1050*/  LOP3.LUT R0, R0, 0x1c0, RZ, 0xc0, !PT ;  /* 0x000001c000007812 */ /* 0x000fe400078ec0ff */
[----:B------:R-:W-:Y:S02]  /*1060*/  LEA.HI R26, R2, R3, RZ, 0x3 ;  /* 0x00000003021a7211 */ /* 0x000fe400078f18ff */
[----:B------:R-:W-:Y:S02]  /*1070*/  LOP3.LUT R2, R0, 0x38, R14, 0xf8, !PT ;  /* 0x0000003800027812 */ /* 0x000fe400078ef80e */
[----:B------:R-:W-:Y:S02]  /*1080*/  LOP3.LUT R4, R26, 0xfffffff8, RZ, 0xc0, !PT ;  /* 0xfffffff81a047812 */ /* 0x000fe400078ec0ff */
[----:B------:R-:W-:-:S03]  /*1090*/  SHF.R.U32.HI R0, RZ, 0x3, R0 ;  /* 0x00000003ff007819 */ /* 0x000fc60000011600 */
[----:B------:R-:W-:Y:S01]  /*10a0*/  IMAD.IADD R25, R3, 0x1, -R4 ;  /* 0x0000000103197824 */ /* 0x000fe200078e0a04 */
[----:B------:R-:W-:Y:S01]  /*10b0*/  LOP3.LUT R2, R2, R0, RZ, 0x3c, !PT ;  /* 0x0000000002027212 */ /* 0x000fe200078e3cff */
[----:B------:R-:W-:Y:S02]  /*10c0*/  IMAD.SHL.U32 R0, R10, 0x8, RZ ;  /* 0x000000080a007824 */ /* 0x000fe400078e00ff */
[----:B------:R-:W-:Y:S02]  /*10d0*/  IMAD.MOV.U32 R3, RZ, RZ, 0x10 ;  /* 0x00000010ff037424 */ /* 0x000fe400078e00ff */
[----:B------:R-:W-:Y:S01]  /*10e0*/  IMAD.MOV.U32 R4, RZ, RZ, 0x20 ;  /* 0x00000020ff047424 */ /* 0x000fe200078e00ff */
[----:B------:R-:W-:Y:S01]  /*10f0*/  LOP3.LUT R10, R2, 0xfffffe00, R0, 0xf8, !PT ;  /* 0xfffffe00020a7812 */ /* 0x000fe200078ef800 */
[----:B---3--:R3:W4:Y:S01]  /*1100*/  @P0 R2UR UR18, R7 ;  /* 0x00000000071203c2 */ /* 0x00872200000e0000 */
[----:B------:R-:W-:Y:S01]  /*1110*/  ISETP.GE.AND P0, PT, R14, c[0x0][0x198], PT ;  /* 0x000066000e007a0c */ /* 0x000fe20003f06270 */
[----:B----4-:R-:W-:-:S03]  /*1120*/  @!UP0 UMOV UR18, UR11 ;  /* 0x0000000b00128c82 */ /* 0x010fc60008000000 */
[----:B------:R-:W-:-:S05]  /*1130*/  R2P PR, R25, 0x6 ;  /* 0x0000000619007804 */ /* 0x000fca0000000000 */
[----:B------:R-:W-:Y:S02]  /*1140*/  SEL R3, R3, 0xfffffff0, !P1 ;  /* 0xfffffff003037807 */ /* 0x000fe40004800000 */
[----:B------:R-:W-:Y:S01]  /*1150*/  SEL R4, R4, 0xffffffe0, !P2 ;  /* 0xffffffe004047807 */ /* 0x000fe20005000000 */
[----:B---3--:R1:W3:Y:S01]  /*1160*/  SHFL.IDX PT, R7, R5, RZ, 0x181f ;  /* 0x00181fff05077589 */ /* 0x0082e200000e0000 */
[----:B------:R-:W-:Y:S05]  /*1170*/  @P3 BRA `(.L_x_20) ;  /* 0x0000005000003947 */ /* 0x000fea0003800000 */
[----:B--2---:R-:W-:Y:S01]  /*1180*/  LEA R6, P1, R14, R6, 0x1 ;  /* 0x000000060e067211 */ /* 0x004fe200078208ff */
[----:B------:R-:W-:-:S03]  /*1190*/  IMAD.SHL.U32 R0, R10, 0x2, RZ ;  /* 0x000000020a007824 */ /* 0x000fc600078e00ff */
[----:B---3--:R-:W-:-:S05]  /*11a0*/  LEA.HI.X R7, R14, R7, R241, 0x1, P1 ;  /* 0x000000070e077211 */ /* 0x008fca00008f0cf1 */
[----:B------:R-:W-:Y:S01]  /*11b0*/  @!PT LDS RZ, [RZ] ;  /* 0x00000000fffff984 */ /* 0x000fe20000000800 */
[----:B------:R2:W-:Y:S04]  /*11c0*/  LDGSTS.E.BYPASS.LTC128B.128 [R0+0x7100], [R6.64], !P0 ;  /* 0x0710000006007fae */ /* 0x0005e8000c101d4c */
.L_x_20:
[----:B--2---:R-:W-:Y:S05]  /*11d0*/  BSYNC B0 ;  /* 0x0000000000007941 */ /* 0x004fea0003800000 */
.L_x_19:
[----:B------:R-:W-:Y:S01]  /*11e0*/  IADD3 R2, R13, 0x10, RZ ;  /* 0x000000100d027810 */ /* 0x000fe20007ffe0ff */
[----:B------:R2:W4:Y:S01]  /*11f0*/  SHFL.IDX PT, R0, R5, 0x1, 0x181f ;  /* 0x00381f0005007f89 */ /* 0x00052200000e0000 */
[----:B------:R-:W-:Y:S02]  /*1200*/  BSSY B0, `(.L_x_21) ;  /* 0x0000009000007945 */ /* 0x000fe40003800000 */
[----:B------:R-:W-:Y:S01]  /*1210*/  ISETP.GE.AND P1, PT, R2, R8, PT ;  /* 0x000000080200720c */ /* 0x000fe20003f26270 */
[----:B------:R2:W1:-:S12]  /*1220*/  SHFL.IDX PT, R6, R9, 0x1, 0x181f ;  /* 0x00381f0009067f89 */ /* 0x00045800000e0000 */
[----:B------:R-:W-:Y:S05]  /*1230*/  @P1 BRA `(.L_x_22) ;  /* 0x0000005000001947 */ /* 0x000fea0003800000 */
[----:B-1----:R-:W-:-:S04]  /*1240*/  LEA R6, P1, R14, R6, 0x1 ;  /* 0x000000060e067211 */ /* 0x002fc800078208ff */
[----:B---34-:R-:W-:Y:S01]  /*1250*/  LEA.HI.X R7, R14, R0, R241, 0x1, P1 ;  /* 0x000000000e077211 */ /* 0x018fe200008f0cf1 */
[----:B------:R-:W-:-:S05]  /*1260*/  IMAD.SHL.U32 R0, R10, 0x2, RZ ;  /* 0x000000020a007824 */ /* 0x000fca00078e00ff */
[----:B------:R-:W-:Y:S01]  /*1270*/  @!PT LDS RZ, [RZ] ;  /* 0x00000000fffff984 */ /* 0x000fe20000000800 */
[----:B------:R1:W-:Y:S03]  /*1280*/  LDGSTS.E.BYPASS.LTC128B.128 [R0+0x7900], [R6.64], !P0 ;  /* 0x0790000006007fae */ /* 0x0003e6000c101d4c */
.L_x_22:
[----:B------:R-:W-:Y:S05]  /*1290*/  BSYNC B0 ;  /* 0x0000000000007941 */ /* 0x000fea0003800000 */
.L_x_21:
[----:B------:R-:W-:Y:S01]  /*12a0*/  IADD3 R2, R13, 0x20, RZ ;  /* 0x000000200d027810 */ /* 0x000fe20007ffe0ff */
[----:B-1--4-:R1:W4:Y:S01]  /*12b0*/  SHFL.IDX PT, R0, R5, 0x2, 0x181f ;  /* 0x00581f0005007f89 */ /* 0x01232200000e0000 */
[----:B------:R-:W-:Y:S02]  /*12c0*/  BSSY B0, `(.L_x_23) ;  /* 0x0000009000007945 */ /* 0x000fe40003800000 */
[----:B------:R-:W-:Y:S01]  /*12d0*/  ISETP.GE.AND P1, PT, R2, R8, PT ;  /* 0x000000080200720c */ /* 0x000fe20003f26270 */
[----:B------:R1:W2:-:S12]  /*12e0*/  SHFL.IDX PT, R6, R9, 0x2, 0x181f ;  /* 0x00581f0009067f89 */ /* 0x00029800000e0000 */
[----:B------:R-:W-:Y:S05]  /*12f0*/  @P1 BRA `(.L_x_24) ;  /* 0x0000005000001947 */ /* 0x000fea0003800000 */
[----:B--2---:R-:W-:-:S04]  /*1300*/  LEA R6, P1, R14, R6, 0x1 ;  /* 0x000000060e067211 */ /* 0x004fc800078208ff */
[----:B---34-:R-:W-:Y:S01]  /*1310*/  LEA.HI.X R7, R14, R0, R241, 0x1, P1 ;  /* 0x000000000e077211 */ /* 0x018fe200008f0cf1 */
[----:B------:R-:W-:-:S05]  /*1320*/  IMAD.SHL.U32 R0, R10, 0x2, RZ ;  /* 0x000000020a007824 */ /* 0x000fca00078e00ff */
[----:B------:R-:W-:Y:S01]  /*1330*/  @!PT LDS RZ, [RZ] ;  /* 0x00000000fffff984 */ /* 0x000fe20000000800 */
[----:B------:R2:W-:Y:S03]  /*1340*/  LDGSTS.E.BYPASS.LTC128B.128 [R0+0x8100], [R6.64], !P0 ;  /* 0x0810000006007fae */ /* 0x0005e6000c101d4c */
.L_x_24:
[----:B------:R-:W-:Y:S05]  /*1350*/  BSYNC B0 ;  /* 0x0000000000007941 */ /* 0x000fea0003800000 */
.L_x_23:
[----:B------:R-:W-:Y:S01]  /*1360*/  IADD3 R2, R13, 0x30, RZ ;  /* 0x000000300d027810 */ /* 0x000fe20007ffe0ff */
[----:B--2-4-:R2:W4:Y:S01]  /*1370*/  SHFL.IDX PT, R0, R5, 0x3, 0x181f ;  /* 0x00781f0005007f89 */ /* 0x01452200000e0000 */
        /* <DEDUP_REMOVED lines=9> */
.L_x_26:
[----:B------:R-:W-:Y:S05]  /*1410*/  BSYNC B0 ;  /* 0x0000000000007941 */ /* 0x000fea0003800000 */
.L_x_25:
        /* <DEDUP_REMOVED lines=11> */
.L_x_28:
[----:B------:R-:W-:Y:S05]  /*14d0*/  BSYNC B0 ;  /* 0x0000000000007941 */ /* 0x000fea0003800000 */
.L_x_27:
        /* <DEDUP_REMOVED lines=11> */
.L_x_30:
[----:B------:R-:W-:Y:S05]  /*1590*/  BSYNC B0 ;  /* 0x0000000000007941 */ /* 0x000fea0003800000 */
.L_x_29:
        /* <DEDUP_REMOVED lines=11> */
.L_x_32:
[----:B------:R-:W-:Y:S05]  /*1650*/  BSYNC B0 ;  /* 0x0000000000007941 */ /* 0x000fea0003800000 */
.L_x_31:
[----:B-12---:R-:W1:Y:S01]  /*1660*/  SHFL.IDX PT, R9, R9, 0x7, 0x181f ;  /* 0x00f81f0009097f89 */ /* 0x006e6200000e0000 */
[----:B------:R-:W-:Y:S01]  /*1670*/  UMOV UR14, 0x70 ;  /* 0x00000070000e7882 */ /* 0x000fe20000000000 */
[----:B----4-:R-:W-:Y:S01]  /*1680*/  MOV R0, c[0x0][0x2b8] ;  /* 0x0000ae0000007a02 */ /* 0x010fe20000000f00 */
[----:B------:R-:W-:Y:S01]  /*1690*/  UIMAD UR14, UR6, UR14, -0x70 ;  /* 0xffffff90060e74a4 */ /* 0x000fe2000f8e020e */
[----:B------:R2:W4:Y:S01]  /*16a0*/  SHFL.IDX PT, R11, R5, 0x7, 0x181f ;  /* 0x00f81f00050b7f89 */ /* 0x00052200000e0000 */
[----:B------:R-:W-:Y:S01]  /*16b0*/  SHF.L.U32 R197, R10, 0x1, RZ ;  /* 0x000000010ac57819 */ /* 0x000fe200000006ff */
[----:B------:R-:W-:Y:S01]  /*16c0*/  USHF.R.S32.HI UR15, URZ, 0x1f, UR18 ;  /* 0x0000001f3f0f7899 */ /* 0x000fe20008011412 */
[----:B------:R-:W-:Y:S01]  /*16d0*/  ISETP.NE.AND P5, PT, R0, 0x1, PT ;  /* 0x000000010000780c */ /* 0x000fe20003fa5270 */
[----:B------:R-:W-:Y:S01]  /*16e0*/  ULDC.64 UR4, c[0x0][0x2b0] ;  /* 0x0000ac0000047ab9 */ /* 0x000fe20000000a00 */
[----:B------:R-:W-:Y:S01]  /*16f0*/  IADD3 R0, R198, UR14, RZ ;  /* 0x0000000ec6007c10 */ /* 0x000fe2000fffe0ff */
[----:B------:R-:W-:Y:S01]  /*1700*/  UIMAD UR15, UR15, UR4, URZ ;  /* 0x000000040f0f72a4 */ /* 0x000fe2000f8e023f */
[----:B------:R-:W-:Y:S01]  /*1710*/  MOV R243, RZ ;  /* 0x000000ff00f37202 */ /* 0x000fe20000000f00 */
[----:B------:R-:W-:Y:S01]  /*1720*/  UIMAD.WIDE.U32 UR16, UR18, UR4, URZ ;  /* 0x00000004121072a5 */ /* 0x000fe2000f8e003f */
[C---:B------:R-:W-:Y:S01]  /*1730*/  ISETP.GE.AND P4, PT, R0.reuse, UR7, PT ;  /* 0x0000000700007c0c */ /* 0x040fe2000bf86270 */
[----:B------:R-:W-:Y:S01]  /*1740*/  UIMAD UR15, UR18, UR5, UR15 ;  /* 0x00000005120f72a4 */ /* 0x000fe2000f8e020f */
[----:B------:R-:W-:Y:S01]  /*1750*/  IADD3 R2, R0, UR10, RZ ;  /* 0x0000000a00027c10 */ /* 0x000fe2000fffe0ff */
[----:B------:R-:W-:Y:S01]  /*1760*/  STL [R1], R197 ;  /* 0x000000c501007387 */ /* 0x000fe20000100800 */
[----:B------:R-:W-:Y:S01]  /*1770*/  ISETP.GT.OR P4, PT, R198, 0x6f, P4 ;  /* 0x0000006fc600780c */ /* 0x000fe20002784670 */
[----:B------:R-:W-:Y:S01]  /*1780*/  UIADD3 UR15, UR17, UR15, URZ ;  /* 0x0000000f110f7290 */ /* 0x000fe2000fffe03f */
[----:B------:R-:W-:Y:S01]  /*1790*/  MOV R0, R2 ;  /* 0x0000000200007202 */ /* 0x000fe20000000f00 */
[----:B------:R-:W-:Y:S01]  /*17a0*/  ULDC.64 UR4, c[0x0][0x1e8] ;  /* 0x00007a0000047ab9 */ /* 0x000fe20000000a00 */
[----:B--2---:R-:W-:-:S04]  /*17b0*/  IADD3 R5, R13, 0x70, RZ ;  /* 0x000000700d057810 */ /* 0x004fc80007ffe0ff */
[----:B------:R-:W-:Y:S01]  /*17c0*/  ISETP.GE.AND P3, PT, R5, R8, PT ;  /* 0x000000080500720c */ /* 0x000fe20003f66270 */
[----:B------:R-:W-:-:S05]  /*17d0*/  @P5 IMAD.HI.U32 R5, R2, c[0x0][0x2bc], RZ ;  /* 0x0000af0002055a27 */ /* 0x000fca00078e00ff */
[----:B------:R-:W-:-:S04]  /*17e0*/  @P5 SHF.R.U32.HI R0, RZ, c[0x0][0x2c0], R5 ;  /* 0x0000b000ff005a19 */ /* 0x000fc80000011605 */
[----:B------:R-:W-:-:S03]  /*17f0*/  @!P4 IADD3 R5, P1, R0, UR16, RZ ;  /* 0x000000100005cc10 */ /* 0x000fc6000ff3e0ff */
[----:B-1----:R-:W-:Y:S02]  /*1800*/  @!P3 LEA R8, P2, R14, R9, 0x1 ;  /* 0x000000090e08b211 */ /* 0x002fe400078408ff */
[----:B---3--:R-:W-:Y:S02]  /*1810*/  @!P4 LEA.HI.X.SX32 R7, R0, UR15, 0x1, P1 ;  /* 0x0000000f0007cc11 */ /* 0x008fe400088f0eff */
[----:B----4-:R-:W-:Y:S02]  /*1820*/  @!P3 LEA.HI.X R9, R14, R11, R241, 0x1, P2 ;  /* 0x0000000b0e09b211 */ /* 0x010fe400010f0cf1 */
[----:B------:R-:W-:-:S03]  /*1830*/  @!P4 LEA R6, P1, R5, c[0x0][0x2a0], 0x2 ;  /* 0x0000a8000506ca11 */ /* 0x000fc600078210ff */
[----:B------:R-:W-:Y:S01]  /*1840*/  @!PT LDS RZ, [RZ] ;  /* 0x00000000fffff984 */ /* 0x000fe20000000800 */
[----:B------:R1:W-:Y:S01]  /*1850*/  @!P3 LDGSTS.E.BYPASS.LTC128B.128 [R197+0xa900], [R8.64], !P0 ;  /* 0x0a90000008c5bfae */ /* 0x0003e2000c101d4c */
[----:B------:R-:W-:-:S03]  /*1860*/  @!P4 LEA.HI.X R7, R5, c[0x0][0x2a4], R7, 0x2, P1 ;  /* 0x0000a9000507ca11 */ /* 0x000fc600008f1407 */
[----:B------:R-:W0:Y:S04]  /*1870*/  LDGDEPBAR ;  /* 0x00000000000079af */ /* 0x000e280000000000 */
[----:B------:R-:W-:Y:S06]  /*1880*/  BAR.SYNC.DEFER_BLOCKING 0x0 ;  /* 0x0000000000007b1d */ /* 0x000fec0000010000 */
[----:B------:R2:W3:Y:S01]  /*1890*/  @!P4 LDG.E R243, [R6.64] ;  /* 0x0000000c06f3c981 */ /* 0x0004e2000c1e1900 */
[----:B------:R-:W-:Y:S01]  /*18a0*/  IADD3 R0, -R0, RZ, RZ ;  /* 0x000000ff00007210 */ /* 0x000fe20007ffe1ff */
[----:B------:R-:W-:Y:S01]  /*18b0*/  UIMAD UR18, UR8, UR4, URZ ;  /* 0x00000004081272a4 */ /* 0x000fe2000f8e023f */
[----:B-1----:R-:W-:Y:S01]  /*18c0*/  SHF.L.U32 R9, R12, 0x3, RZ ;  /* 0x000000030c097819 */ /* 0x002fe200000006ff */
[----:B------:R-:W-:Y:S01]  /*18d0*/  UIMAD.WIDE.U32 UR20, UR9, UR4, URZ ;  /* 0x00000004091472a5 */ /* 0x000fe2000f8e003f */
[----:B------:R-:W-:Y:S01]  /*18e0*/  SHF.L.U32 R5, R17, 0x6, RZ ;  /* 0x0000000611057819 */ /* 0x000fe200000006ff */
[----:B------:R-:W-:Y:S01]  /*18f0*/  IMAD R16, R0, c[0x0][0x2b8], R2 ;  /* 0x0000ae0000107a24 */ /* 0x000fe200078e0202 */
[----:B------:R-:W-:Y:S01]  /*1900*/  UIMAD UR5, UR9, UR5, UR18 ;  /* 0x00000005090572a4 */ /* 0x000fe2000f8e0212 */
[----:B------:R-:W-:Y:S01]  /*1910*/  SHF.R.S32.HI R22, RZ, 0x4, R15 ;  /* 0x00000004ff167819 */ /* 0x000fe2000001140f */
[----:B------:R-:W-:Y:S01]  /*1920*/  UIADD3 UR18, UR6, -0x1, URZ ;  /* 0xffffffff06127890 */ /* 0x000fe2000fffe03f */
[----:B------:R-:W-:Y:S01]  /*1930*/  LOP3.LUT R5, R5, 0x1c0, RZ, 0xc0, !PT ;  /* 0x000001c005057812 */ /* 0x000fe200078ec0ff */
[----:B------:R-:W-:Y:S01]  /*1940*/  UIADD3 UR19, UR21, UR5, URZ ;  /* 0x0000000515137290 */ /* 0x000fe2000fffe03f */
[----:B------:R-:W-:Y:S01]  /*1950*/  SHF.R.S32.HI R8, RZ, 0x1f, R16 ;  /* 0x0000001fff087819 */ /* 0x000fe20000011410 */
[----:B------:R-:W-:Y:S01]  /*1960*/  UIMAD UR18, UR18, -0x70, UR7 ;  /* 0xffffff90121278a4 */ /* 0x000fe2000f8e0207 */
[----:B------:R-:W-:Y:S01]  /*1970*/  LOP3.LUT R9, R5, 0x8, R9, 0xf8, !PT ;  /* 0x0000000805097812 */ /* 0x000fe200078ef809 */
[----:B------:R-:W-:Y:S01]  /*1980*/  STL [R1+0x4], R16 ;  /* 0x0000041001007387 */ /* 0x000fe20000100800 */
[----:B------:R-:W-:Y:S01]  /*1990*/  SHF.R.U32.HI R5, RZ, 0x3, R5 ;  /* 0x00000003ff057819 */ /* 0x000fe20000011605 */
[----:B------:R-:W-:Y:S01]  /*19a0*/  IMAD R0, R8, c[0x0][0x1e0], RZ ;  /* 0x0000780008007a24 */ /* 0x000fe200078e02ff */
[----:B------:R-:W-:Y:S01]  /*19b0*/  ISETP.GE.AND P6, PT, R14, c[0x0][0x1d4], PT ;  /* 0x000075000e007a0c */ /* 0x000fe20003fc6270 */
[----:B------:R-:W-:Y:S01]  /*19c0*/  IMAD R8, R8, c[0x0][0x208], RZ ;  /* 0x0000820008087a24 */ /* 0x000fe200078e02ff */
[----:B------:R-:W-:Y:S01]  /*19d0*/  IADD3 R18, -R12, UR18, RZ ;  /* 0x000000120c127c10 */ /* 0x000fe2000fffe1ff */
[C---:B------:R-:W-:Y:S01]  /*19e0*/  IMAD R0, R16.reuse, c[0x0][0x1e4], R0 ;  /* 0x0000790010007a24 */ /* 0x040fe200078e0200 */
[----:B------:R-:W-:Y:S01]  /*19f0*/  LOP3.LUT R24, R9, R5, RZ, 0x3c, !PT ;  /* 0x0000000509187212 */ /* 0x000fe200078e3cff */
[----:B------:R-:W-:Y:S01]  /*1a00*/  IMAD R8, R16, c[0x0][0x20c], R8 ;  /* 0x0000830010087a24 */ /* 0x000fe200078e0208 */
[----:B------:R-:W-:Y:S01]  /*1a10*/  ISETP.GE.AND P4, PT, R18, 0x1, PT ;  /* 0x000000011200780c */ /* 0x000fe20003f86270 */
[----:B--2---:R-:W-:Y:S01]  /*1a20*/  IMAD.WIDE.U32 R6, R16, c[0x0][0x1e0], RZ ;  /* 0x0000780010067a25 */ /* 0x004fe200078e00ff */
[C---:B------:R-:W-:Y:S01]  /*1a30*/  ISETP.GE.AND P3, PT, R18.reuse, 0x11, PT ;  /* 0x000000111200780c */ /* 0x040fe20003f66270 */
[----:B------:R-:W-:Y:S01]  /*1a40*/  ULDC.64 UR4, c[0x0][0x210] ;  /* 0x0000840000047ab9 */ /* 0x000fe20000000a00 */
[----:B------:R-:W-:Y:S01]  /*1a50*/  ISETP.GE.AND P2, PT, R18, 0x21, PT ;  /* 0x000000211200780c */ /* 0x000fe20003f46270 */
[----:B------:R-:W-:Y:S01]  /*1a60*/  IMAD R5, R16, c[0x0][0x1e0], RZ ;  /* 0x0000780010057a24 */ /* 0x000fe200078e02ff */
[----:B------:R-:W-:Y:S01]  /*1a70*/  IADD3 R7, R7, R0, RZ ;  /* 0x0000000007077210 */ /* 0x000fe20007ffe0ff */
[----:B------:R-:W-:Y:S01]  /*1a80*/  UIMAD.WIDE.U32 UR22, UR9, UR4, URZ ;  /* 0x00000004091672a5 */ /* 0x000fe2000f8e003f */
[----:B------:R-:W-:Y:S01]  /*1a90*/  MOV R9, UR9 ;  /* 0x0000000900097c02 */ /* 0x000fe20008000f00 */
[----:B------:R-:W-:Y:S01]  /*1aa0*/  UIMAD UR4, UR8, UR4, URZ ;  /* 0x00000004080472a4 */ /* 0x000fe2000f8e023f */
[----:B------:R-:W-:Y:S01]  /*1ab0*/  LEA.HI R195, R27, R196, RZ, 0x5 ;  /* 0x000000c41bc37211 */ /* 0x000fe200078f28ff */
[----:B------:R-:W-:Y:S01]  /*1ac0*/  UISETP.GE.AND UP0, UPT, UR7, 0x71, UPT ;  /* 0x000000710700788c */ /* 0x000fe2000bf06270 */
[----:B------:R-:W-:Y:S01]  /*1ad0*/  SHF.L.U32 R242, R14, 0x1, RZ ;  /* 0x000000010ef27819 */ /* 0x000fe200000006ff */
[----:B------:R-:W-:-:S04]  /*1ae0*/  UIMAD UR4, UR9, UR5, UR4 ;  /* 0x00000005090472a4 */ /* 0x000fc8000f8e0204 */
[----:B------:R-:W-:Y:S01]  /*1af0*/  UIADD3 UR4, UR23, UR4, URZ ;  /* 0x0000000417047290 */ /* 0x000fe2000fffe03f */
[----:B---3--:R-:W-:Y:S01]  /*1b00*/  SHF.R.S32.HI R23, RZ, 0x1f, R243 ;  /* 0x0000001fff177819 */ /* 0x008fe200000114f3 */
[----:B------:R-:W-:-:S04]  /*1b10*/  IMAD.WIDE.U32 R6, R243, c[0x0][0x1f0], R6 ;  /* 0x00007c00f3067a25 */ /* 0x000fc800078e0006 */
[----:B------:R-:W-:Y:S01]  /*1b20*/  IMAD R2, R23, c[0x0][0x1f0], RZ ;  /* 0x00007c0017027a24 */ /* 0x000fe200078e02ff */
[----:B------:R-:W-:Y:S01]  /*1b30*/  IADD3 R0, P0, R6, UR20, RZ ;  /* 0x0000001406007c10 */ /* 0x000fe2000ff1e0ff */
[C---:B------:R-:W-:Y:S02]  /*1b40*/  IMAD R5, R243.reuse, c[0x0][0x1f0], R5 ;  /* 0x00007c00f3057a24 */ /* 0x040fe400078e0205 */
[----:B------:R-:W-:Y:S02]  /*1b50*/  IMAD R2, R243, c[0x0][0x1f4], R2 ;  /* 0x00007d00f3027a24 */ /* 0x000fe400078e0202 */
[----:B------:R-:W-:-:S03]  /*1b60*/  IMAD R5, R9, c[0x0][0x1e8], R5 ;  /* 0x00007a0009057a24 */ /* 0x000fc600078e0205 */
[----:B------:R-:W-:Y:S02]  /*1b70*/  IADD3.X R6, R7, UR19, R2, P0, !PT ;  /* 0x0000001307067c10 */ /* 0x000fe400087fe402 */
[C---:B------:R-:W-:Y:S02]  /*1b80*/  LEA R2, P0, R0.reuse, c[0x0][0x1c8], 0x1 ;  /* 0x0000720000027a11 */ /* 0x040fe400078008ff */
[----:B------:R-:W-:Y:S02]  /*1b90*/  LEA R5, R5, c[0x0][0x1c8], 0x1 ;  /* 0x0000720005057a11 */ /* 0x000fe400078e08ff */
[----:B------:R-:W-:Y:S01]  /*1ba0*/  LEA.HI.X R0, R0, c[0x0][0x1cc], R6, 0x1, P0 ;  /* 0x0000730000007a11 */ /* 0x000fe200000f0c06 */
[----:B------:R-:W1:Y:S01]  /*1bb0*/  SHFL.IDX PT, R12, R2, RZ, 0x181f ;  /* 0x00181fff020c7589 */ /* 0x000e6200000e0000 */
[----:B------:R-:W-:-:S03]  /*1bc0*/  LEA.HI R6, R15, R22, RZ, 0x1 ;  /* 0x000000160f067211 */ /* 0x000fc600078f08ff */
[----:B------:R-:W2:Y:S01]  /*1bd0*/  SHFL.IDX PT, R11, R2, 0x1, 0x181f ;  /* 0x00381f00020b7f89 */ /* 0x000ea200000e0000 */
[----:B------:R-:W-:Y:S01]  /*1be0*/  LOP3.LUT R10, R6, 0xfffffffe, RZ, 0xc0, !PT ;  /* 0xfffffffe060a7812 */ /* 0x000fe200078ec0ff */
[----:B------:R-:W-:Y:S02]  /*1bf0*/  IMAD.WIDE.U32 R6, R16, c[0x0][0x208], RZ ;  /* 0x0000820010067a25 */ /* 0x000fe400078e00ff */
[----:B------:R-:W3:Y:S01]  /*1c00*/  SHFL.IDX PT, R13, R0, RZ, 0x181f ;  /* 0x00181fff000d7589 */ /* 0x000ee200000e0000 */
[----:B------:R-:W-:Y:S02]  /*1c10*/  IADD3 R22, R22, -R10, RZ ;  /* 0x8000000a16167210 */ /* 0x000fe40007ffe0ff */
[----:B------:R-:W-:Y:S01]  /*1c20*/  IADD3 R7, R7, R8, RZ ;  /* 0x0000000807077210 */ /* 0x000fe20007ffe0ff */
[----:B------:R-:W4:Y:S04]  /*1c30*/  SHFL.IDX PT, R21, R0, 0x1, 0x181f ;  /* 0x00381f0000157f89 */ /* 0x000f2800000e0000 */
[----:B------:R-:W5:Y:S01]  /*1c40*/  SHFL.IDX PT, R19, R2, 0x2, 0x181f ;  /* 0x00581f0002137f89 */ /* 0x000f6200000e0000 */
[----:B------:R-:W-:-:S03]  /*1c50*/  IMAD.WIDE.U32 R6, R243, c[0x0][0x218], R6 ;  /* 0x00008600f3067a25 */ /* 0x000fc600078e0006 */
[----:B------:R-:W5:Y:S04]  /*1c60*/  SHFL.IDX PT, R20, R0, 0x2, 0x181f ;  /* 0x00581f0000147f89 */ /* 0x000f6800000e0000 */
[----:B------:R-:W5:Y:S01]  /*1c70*/  SHFL.IDX PT, R15, R2, 0x3, 0x181f ;  /* 0x00781f00020f7f89 */ /* 0x000f6200000e0000 */
[----:B-1----:R-:W-:-:S03]  /*1c80*/  @P4 LEA R12, P1, R14, R12, 0x1 ;  /* 0x0000000c0e0c4211 */ /* 0x002fc600078208ff */
[----:B------:R-:W1:Y:S01]  /*1c90*/  SHFL.IDX PT, R16, R0, 0x3, 0x181f ;  /* 0x00781f0000107f89 */ /* 0x000e6200000e0000 */
[C---:B--2---:R-:W-:Y:S02]  /*1ca0*/  @P3 LEA R10, P0, R14.reuse, R11, 0x1 ;  /* 0x0000000b0e0a3211 */ /* 0x044fe400078008ff */
[C-C-:B---3--:R-:W-:Y:S02]  /*1cb0*/  @P4 LEA.HI.X R13, R14.reuse, R13, R241.reuse, 0x1, P1 ;  /* 0x0000000d0e0d4211 */ /* 0x148fe400008f0cf1 */
[----:B----4-:R-:W-:-:S03]  /*1cc0*/  @P3 LEA.HI.X R11, R14, R21, R241, 0x1, P0 ;  /* 0x000000150e0b3211 */ /* 0x010fc600000f0cf1 */
[----:B------:R2:W-:Y:S01]  /*1cd0*/  @P4 LDGSTS.E.BYPASS.LTC128B.128 [R197+0x3900], [R12.64], !P6 ;  /* 0x039000000cc54fae */ /* 0x0005e2000f101d4c */
[----:B------:R-:W-:Y:S02]  /*1ce0*/  ISETP.GE.AND P0, PT, R18, 0x31, PT ;  /* 0x000000311200780c */ /* 0x000fe40003f06270 */
[----:B-----5:R-:W-:Y:S01]  /*1cf0*/  @P2 LEA R8, P1, R14, R19, 0x1 ;  /* 0x000000130e082211 */ /* 0x020fe200078208ff */
[----:B------:R3:W-:Y:S01]  /*1d00*/  @P3 LDGSTS.E.BYPASS.LTC128B.128 [R197+0x4100], [R10.64], !P6 ;  /* 0x041000000ac53fae */ /* 0x0007e2000f101d4c */
[----:B------:R-:W-:Y:S02]  /*1d10*/  ISETP.GE.AND P4, PT, R18, 0x41, PT ;  /* 0x000000411200780c */ /* 0x000fe40003f86270 */
[----:B------:R-:W-:Y:S01]  /*1d20*/  @P2 LEA.HI.X R9, R14, R20, R241, 0x1, P1 ;  /* 0x000000140e092211 */ /* 0x000fe200008f0cf1 */
[----:B------:R-:W-:Y:S01]  /*1d30*/  SHFL.IDX PT, R19, R0, 0x5, 0x181f ;  /* 0x00b81f0000137f89 */ /* 0x000fe200000e0000 */
[----:B------:R-:W-:-:S03]  /*1d40*/  ISETP.GE.AND P3, PT, R18, 0x51, PT ;  /* 0x000000511200780c */ /* 0x000fc60003f66270 */
[----:B------:R4:W-:Y:S01]  /*1d50*/  @P2 LDGSTS.E.BYPASS.LTC128B.128 [R197+0x4900], [R8.64], !P6 ;  /* 0x0490000008c52fae */ /* 0x0009e2000f101d4c */
[----:B------:R-:W-:-:S03]  /*1d60*/  ISETP.GE.AND P2, PT, R18, 0x61, PT ;  /* 0x000000611200780c */ /* 0x000fc60003f46270 */
[----:B--2---:R-:W-:Y:S04]  /*1d70*/  SHFL.IDX PT, R12, R2, 0x5, 0x181f ;  /* 0x00b81f00020c7f89 */ /* 0x004fe800000e0000 */
[----:B---3--:R2:W3:Y:S04]  /*1d80*/  SHFL.IDX PT, R10, R2, 0x4, 0x181f ;  /* 0x00981f00020a7f89 */ /* 0x0084e800000e0000 */
[----:B------:R-:W5:Y:S01]  /*1d90*/  SHFL.IDX PT, R11, R0, 0x4, 0x181f ;  /* 0x00981f00000b7f89 */ /* 0x000f6200000e0000 */
[----:B----4-:R-:W-:-:S03]  /*1da0*/  @P0 LEA R8, P1, R14, R15, 0x1 ;  /* 0x0000000f0e080211 */ /* 0x010fc600078208ff */
[----:B------:R-:W4:Y:S01]  /*1db0*/  SHFL.IDX PT, R15, R5, 0x6, 0x181f ;  /* 0x00d81f00050f7f89 */ /* 0x000f2200000e0000 */
[----:B-1----:R-:W-:-:S03]  /*1dc0*/  @P0 LEA.HI.X R9, R14, R16, R241, 0x1, P1 ;  /* 0x000000100e090211 */ /* 0x002fc600008f0cf1 */
[----:B------:R1:W4:Y:S04]  /*1dd0*/  SHFL.IDX PT, R16, R0, 0x6, 0x181f ;  /* 0x00d81f0000107f89 */ /* 0x00032800000e0000 */
[----:B------:R4:W-:Y:S01]  /*1de0*/  @P0 LDGSTS.E.BYPASS.LTC128B.128 [R197+0x5100], [R8.64], !P6 ;  /* 0x0510000008c50fae */ /* 0x0009e2000f101d4c */
[----:B--2---:R-:W-:Y:S02]  /*1df0*/  SHF.L.U32 R2, R25, 0x6, RZ ;  /* 0x0000000619027819 */ /* 0x004fe400000006ff */
[----:B---3--:R-:W-:-:S04]  /*1e00*/  @P4 LEA R10, P1, R14, R10, 0x1 ;  /* 0x0000000a0e0a4211 */ /* 0x008fc800078208ff */
[----:B-----5:R-:W-:-:S05]  /*1e10*/  @P4 LEA.HI.X R11, R14, R11, R241, 0x1, P1 ;  /* 0x0000000b0e0b4211 */ /* 0x020fca00008f0cf1 */
[----:B------:R2:W-:Y:S01]  /*1e20*/  @P4 LDGSTS.E.BYPASS.LTC128B.128 [R197+0x5900], [R10.64], !P6 ;  /* 0x059000000ac54fae */ /* 0x0005e2000f101d4c */
[----:B-1----:R-:W-:Y:S01]  /*1e30*/  LOP3.LUT R0, R2, 0x1c0, RZ, 0xc0, !PT ;  /* 0x000001c002007812 */ /* 0x002fe200078ec0ff */
[----:B------:R-:W-:-:S04]  /*1e40*/  IMAD R2, R23, c[0x0][0x218], RZ ;  /* 0x0000860017027a24 */ /* 0x000fc800078e02ff */
[----:B------:R-:W-:Y:S01]  /*1e50*/  IMAD R5, R243, c[0x0][0x21c], R2 ;  /* 0x00008700f3057a24 */ /* 0x000fe200078e0202 */
[----:B------:R-:W-:Y:S02]  /*1e60*/  IADD3 R2, P0, R6, UR22, RZ ;  /* 0x0000001606027c10 */ /* 0x000fe4000ff1e0ff */
[----:B------:R-:W-:Y:S02]  /*1e70*/  SHF.L.U32 R6, R22, 0x3, RZ ;  /* 0x0000000316067819 */ /* 0x000fe400000006ff */
[----:B----4-:R-:W-:Y:S02]  /*1e80*/  @P3 LEA R8, P1, R14, R12, 0x1 ;  /* 0x0000000c0e083211 */ /* 0x010fe400078208ff */
[----:B------:R-:W-:Y:S02]  /*1e90*/  IADD3.X R13, R7, UR4, R5, P0, !PT ;  /* 0x00000004070d7c10 */ /* 0x000fe400087fe405 */
[----:B------:R-:W-:Y:S02]  /*1ea0*/  LOP3.LUT R12, R0, 0x8, R6, 0xf8, !PT ;  /* 0x00000008000c7812 */ /* 0x000fe400078ef806 */
[----:B------:R-:W-:-:S02]  /*1eb0*/  SHF.R.U32.HI R7, RZ, 0x3, R0 ;  /* 0x00000003ff077819 */ /* 0x000fc40000011600 */
[C-C-:B------:R-:W-:Y:S02]  /*1ec0*/  @P3 LEA.HI.X R9, R14.reuse, R19, R241.reuse, 0x1, P1 ;  /* 0x000000130e093211 */ /* 0x140fe400008f0cf1 */
[----:B------:R-:W-:Y:S02]  /*1ed0*/  @P2 LEA R6, P1, R14, R15, 0x1 ;  /* 0x0000000f0e062211 */ /* 0x000fe400078208ff */
[----:B------:R-:W-:Y:S01]  /*1ee0*/  LOP3.LUT R117, R12, R7, RZ, 0x3c, !PT ;  /* 0x000000070c757212 */ /* 0x000fe200078e3cff */
[----:B------:R1:W-:Y:S01]  /*1ef0*/  @P3 LDGSTS.E.BYPASS.LTC128B.128 [R197+0x6100], [R8.64], !P6 ;  /* 0x0610000008c53fae */ /* 0x0003e2000f101d4c */
[----:B------:R-:W-:Y:S02]  /*1f00*/  @P2 LEA.HI.X R7, R14, R16, R241, 0x1, P1 ;  /* 0x000000100e072211 */ /* 0x000fe400008f0cf1 */
[----:B------:R-:W-:Y:S02]  /*1f10*/  LEA R5, P0, R2, c[0x0][0x1f8], 0x1 ;  /* 0x00007e0002057a11 */ /* 0x000fe400078008ff */
[----:B------:R-:W-:Y:S01]  /*1f20*/  LEA R0, R22, R24, 0x9 ;  /* 0x0000001816007211 */ /* 0x000fe200078e48ff */
[----:B------:R3:W-:Y:S01]  /*1f30*/  @P2 LDGSTS.E.BYPASS.LTC128B.128 [R197+0x6900], [R6.64], !P6 ;  /* 0x0690000006c52fae */ /* 0x0007e2000f101d4c */
[----:B------:R-:W-:-:S02]  /*1f40*/  LEA.HI.X R2, R2, c[0x0][0x1fc], R13, 0x1, P0 ;  /* 0x00007f0002027a11 */ /* 0x000fc400000f0c0d */
[----:B------:R-:W-:Y:S01]  /*1f50*/  LOP3.LUT P0, RZ, R17, 0x2, RZ, 0xc0, !PT ;  /* 0x0000000211ff7812 */ /* 0x000fe2000780c0ff */
[----:B------:R-:W0:Y:S01]  /*1f60*/  LDGDEPBAR ;  /* 0x00000000000079af */ /* 0x000e220000000000 */
[----:B------:R-:W-:Y:S02]  /*1f70*/  SHF.L.U32 R119, R0, 0x1, RZ ;  /* 0x0000000100777819 */ /* 0x000fe400000006ff */
[C---:B------:R-:W-:Y:S01]  /*1f80*/  SHF.L.U64.HI R241, R14.reuse, 0x1, R241 ;  /* 0x000000010ef17819 */ /* 0x040fe200000102f1 */
[----:B--2---:R-:W2:Y:S01]  /*1f90*/  SHFL.IDX PT, R10, R5, RZ, 0x181f ;  /* 0x00181fff050a7589 */ /* 0x004ea200000e0000 */
[C---:B------:R-:W-:Y:S02]  /*1fa0*/  IADD3 R0, R119.reuse, 0x3900, RZ ;  /* 0x0000390077007810 */ /* 0x040fe40007ffe0ff */
[----:B------:R-:W-:Y:S01]  /*1fb0*/  IADD3 R234, R119, 0x3920, RZ ;  /* 0x0000392077ea7810 */ /* 0x000fe20007ffe0ff */
[----:B------:R-:W-:Y:S01]  /*1fc0*/  SHFL.IDX PT, R11, R2, RZ, 0x181f ;  /* 0x00181fff020b7589 */ /* 0x000fe200000e0000 */
[----:B------:R-:W-:-:S03]  /*1fd0*/  ISETP.GE.AND P3, PT, R14, c[0x0][0x1d4], PT ;  /* 0x000075000e007a0c */ /* 0x000fc60003f66270 */
[----:B------:R-:W-:Y:S01]  /*1fe0*/  @P0 IADD3 R234, R0, -0x20, RZ ;  /* 0xffffffe000ea0810 */ /* 0x000fe20007ffe0ff */
[----:B------:R-:W-:Y:S01]  /*1ff0*/  SHFL.IDX PT, R13, R2, 0x1, 0x181f ;  /* 0x00381f00020d7f89 */ /* 0x000fe200000e0000 */
[C---:B------:R-:W-:Y:S02]  /*2000*/  ISETP.LT.OR P0, PT, R18.reuse, 0x1, P3 ;  /* 0x000000011200780c */ /* 0x040fe40001f01670 */
[----:B------:R-:W-:Y:S01]  /*2010*/  ISETP.LT.OR P2, PT, R18, 0x11, P3 ;  /* 0x000000111200780c */ /* 0x000fe20001f41670 */
[----:B-1----:R-:W1:Y:S01]  /*2020*/  SHFL.IDX PT, R9, R5, 0x1, 0x181f ;  /* 0x00381f0005097f89 */ /* 0x002e6200000e0000 */
[C---:B------:R-:W-:Y:S02]  /*2030*/  IADD3 R240, R234.reuse, 0x800, RZ ;  /* 0x00000800eaf07810 */ /* 0x040fe40007ffe0ff */
[C---:B------:R-:W-:Y:S01]  /*2040*/  IADD3 R239, R234.reuse, 0x1000, RZ ;  /* 0x00001000eaef7810 */ /* 0x040fe20007ffe0ff */
[----:B------:R-:W4:Y:S01]  /*2050*/  SHFL.IDX PT, R8, R5, 0x2, 0x181f ;  /* 0x00581f0005087f89 */ /* 0x000f2200000e0000 */
[----:B------:R-:W-:Y:S01]  /*2060*/  IADD3 R238, R234, 0x1800, RZ ;  /* 0x00001800eaee7810 */ /* 0x000fe20007ffe0ff */
[----:B------:R-:W-:-:S04]  /*2070*/  DEPBAR.LE SB0, 0x1 ;  /* 0x000080400000791a */ /* 0x000fc80000000000 */
[----:B------:R-:W-:-:S04]  /*2080*/  DEPBAR.LE SB0, 0x0 ;  /* 0x000080000000791a */ /* 0x000fc80000000000 */
[----:B------:R-:W-:Y:S01]  /*2090*/  BAR.SYNC.DEFER_BLOCKING 0x0 ;  /* 0x0000000000007b1d */ /* 0x000fe20000010000 */
[----:B---3--:R-:W-:Y:S02]  /*20a0*/  SHF.L.U32 R7, R26, 0x6, RZ ;  /* 0x000000061a077819 */ /* 0x008fe400000006ff */
[----:B------:R-:W-:Y:S02]  /*20b0*/  SHF.L.U32 R6, R195, 0x5, RZ ;  /* 0x00000005c3067819 */ /* 0x000fe400000006ff */
[----:B------:R-:W-:Y:S01]  /*20c0*/  LOP3.LUT R116, R7, 0xfffffe00, RZ, 0xc0, !PT ;  /* 0xfffffe0007747812 */ /* 0x000fe200078ec0ff */
[----:B------:R-:W3:Y:S01]  /*20d0*/  SHFL.IDX PT, R16, R5, 0x3, 0x181f ;  /* 0x00781f0005107f89 */ /* 0x000ee200000e0000 */
[----:B------:R-:W-:Y:S02]  /*20e0*/  LOP3.LUT R0, R6, 0x7ffffc00, RZ, 0xc0, !PT ;  /* 0x7ffffc0006007812 */ /* 0x000fe400078ec0ff */
[----:B--2---:R-:W-:Y:S01]  /*20f0*/  IADD3 R14, P1, R10, R242, RZ ;  /* 0x000000f20a0e7210 */ /* 0x004fe20007f3e0ff */
[----:B------:R-:W2:Y:S01]  /*2100*/  SHFL.IDX PT, R20, R2, 0x2, 0x181f ;  /* 0x00581f0002147f89 */ /* 0x000ea200000e0000 */
[----:B------:R-:W-:-:S02]  /*2110*/  IADD3 R0, R117, R116, R0 ;  /* 0x0000007475007210 */ /* 0x000fc40007ffe000 */
[-C--:B-1----:R-:W-:Y:S01]  /*2120*/  IADD3 R12, P4, R9, R242.reuse, RZ ;  /* 0x000000f2090c7210 */ /* 0x082fe20007f9e0ff */
[----:B------:R-:W1:Y:S01]  /*2130*/  SHFL.IDX PT, R19, R5, 0x4, 0x181f ;  /* 0x00981f0005137f89 */ /* 0x000e6200000e0000 */
[----:B------:R-:W-:Y:S02]  /*2140*/  SHF.L.U32 R230, R0, 0x1, RZ ;  /* 0x0000000100e67819 */ /* 0x000fe400000006ff */
[-C--:B------:R-:W-:Y:S01]  /*2150*/  IADD3.X R15, R11, R241.reuse, RZ, P1, !PT ;  /* 0x000000f10b0f7210 */ /* 0x080fe20000ffe4ff */
[----:B------:R-:W5:Y:S01]  /*2160*/  SHFL.IDX PT, R22, R2, 0x3, 0x181f ;  /* 0x00781f0002167f89 */ /* 0x000f6200000e0000 */
[----:B----4-:R-:W-:Y:S02]  /*2170*/  IADD3 R8, P1, R8, R242, RZ ;  /* 0x000000f208087210 */ /* 0x010fe40007f3e0ff */
[----:B------:R-:W-:Y:S01]  /*2180*/  IADD3.X R13, R13, R241, RZ, P4, !PT ;  /* 0x000000f10d0d7210 */ /* 0x000fe200027fe4ff */
[----:B------:R-:W4:Y:S01]  /*2190*/  SHFL.IDX PT, R21, R2, 0x4, 0x181f ;  /* 0x00981f0002157f89 */ /* 0x000f2200000e0000 */
[----:B------:R-:W-:-:S02]  /*21a0*/  LEA R233, R3, R230, 0x1 ;  /* 0x000000e603e97211 */ /* 0x000fc400078e08ff */
[----:B------:R-:W-:Y:S01]  /*21b0*/  LEA R231, R4, R230, 0x1 ;  /* 0x000000e604e77211 */ /* 0x000fe200078e08ff */
[----:B------:R-:W-:Y:S01]  /*21c0*/  LDSM.16.M88.4 R36, [R230+0x7100] ;  /* 0x00710000e624783b */ /* 0x000fe20000000200 */
[----:B------:R-:W-:Y:S02]  /*21d0*/  IADD3 R237, R234, 0x2000, RZ ;  /* 0x00002000eaed7810 */ /* 0x000fe40007ffe0ff */
[----:B------:R-:W-:Y:S01]  /*21e0*/  LEA R232, R3, R231, 0x1 ;  /* 0x000000e703e87211 */ /* 0x000fe200078e08ff */
[----:B------:R-:W4:Y:S01]  /*21f0*/  LDSM.16.M88.4 R48, [R119+0x3900] ;  /* 0x003900007730783b */ /* 0x000f220000000200 */
[----:B---3--:R-:W-:Y:S02]  /*2200*/  IADD3 R6, P4, R16, R242, RZ ;  /* 0x000000f210067210 */ /* 0x008fe40007f9e0ff */
[----:B------:R-:W-:Y:S01]  /*2210*/  IADD3 R236, R234, 0x2800, RZ ;  /* 0x00002800eaec7810 */ /* 0x000fe20007ffe0ff */
[----:B------:R-:W-:Y:S01]  /*2220*/  SHFL.IDX PT, R0, R5, 0x5, 0x181f ;  /* 0x00b81f0005007f89 */ /* 0x000fe200000e0000 */
[----:B--2---:R-:W-:-:S02]  /*2230*/  IADD3.X R9, R20, R241, RZ, P1, !PT ;  /* 0x000000f114097210 */ /* 0x004fc40000ffe4ff */
[----:B------:R-:W-:Y:S01]  /*2240*/  IADD3 R235, R234, 0x3000, RZ ;  /* 0x00003000eaeb7810 */ /* 0x000fe20007ffe0ff */
[----:B------:R-:W-:Y:S01]  /*2250*/  SHFL.IDX PT, R5, R5, 0x6, 0x181f ;  /* 0x00d81f0005057f89 */ /* 0x000fe200000e0000 */
[----:B-1----:R-:W-:-:S03]  /*2260*/  IADD3 R10, P1, R19, R242, RZ ;  /* 0x000000f2130a7210 */ /* 0x002fc60007f3e0ff */
[----:B------:R-:W1:Y:S01]  /*2270*/  LDSM.16.M88.4 R32, [R230+0x9100] ;  /* 0x00910000e620783b */ /* 0x000e620000000200 */
[-C--:B-----5:R-:W-:Y:S02]  /*2280*/  IADD3.X R7, R22, R241.reuse, RZ, P4, !PT ;  /* 0x000000f116077210 */ /* 0x0a0fe400027fe4ff */
[C---:B------:R-:W-:Y:S01]  /*2290*/  ISETP.LT.OR P4, PT, R18.reuse, 0x21, P3 ;  /* 0x000000211200780c */ /* 0x040fe20001f81670 */
[----:B------:R-:W-:Y:S01]  /*22a0*/  SHFL.IDX PT, R16, R2, 0x5, 0x181f ;  /* 0x00b81f0002107f89 */ /* 0x000fe200000e0000 */
[----:B----4-:R-:W-:Y:S02]  /*22b0*/  IADD3.X R11, R21, R241, RZ, P1, !PT ;  /* 0x000000f1150b7210 */ /* 0x010fe40000ffe4ff */
[C---:B------:R-:W-:Y:S01]  /*22c0*/  ISETP.LT.OR P1, PT, R18.reuse, 0x31, P3 ;  /* 0x000000311200780c */ /* 0x040fe20001f21670 */
[----:B------:R-:W-:Y:S04]  /*22d0*/  SHFL.IDX PT, R2, R2, 0x6, 0x181f ;  /* 0x00d81f0002027f89 */ /* 0x000fe800000e0000 */
[----:B------:R-:W-:Y:S04]  /*22e0*/  LDSM.16.M88.4 R80, [R119+0x4100] ;  /* 0x004100007750783b */ /* 0x000fe80000000200 */
[----:B------:R-:W-:Y:S04]  /*22f0*/  LDSM.16.M88.4 R88, [R119+0x4900] ;  /* 0x004900007758783b */ /* 0x000fe80000000200 */
[----:B------:R-:W-:Y:S04]  /*2300*/  LDSM.16.M88.4 R96, [R119+0x5100] ;  /* 0x005100007760783b */ /* 0x000fe80000000200 */
[----:B------:R-:W-:Y:S04]  /*2310*/  LDSM.16.M88.4 R104, [R119+0x5900] ;  /* 0x005900007768783b */ /* 0x000fe80000000200 */
[----:B------:R-:W-:Y:S01]  /*2320*/  LDSM.16.M88.4 R112, [R119+0x6100] ;  /* 0x006100007770783b */ /* 0x000fe20000000200 */
[----:B------:R-:W-:Y:S03]  /*2330*/  HMMA.16816.F32.BF16 R68, R36, R50, RZ ;  /* 0x000000322444723c */ /* 0x000fe600000418ff */
[----:B------:R-:W-:Y:S04]  /*2340*/  LDSM.16.M88.4 R124, [R119+0x6900] ;  /* 0x00690000777c783b */ /* 0x000fe80000000200 */
[----:B------:R-:W-:Y:S04]  /*2350*/  LDSM.16.M88.4 R28, [R233+0x7100] ;  /* 0x00710000e91c783b */ /* 0x000fe80000000200 */
[----:B------:R-:W-:Y:S01]  /*2360*/  LDSM.16.M88.4 R24, [R233+0x9100] ;  /* 0x00910000e918783b */ /* 0x000fe20000000200 */
[----:B-1----:R-:W-:Y:S03]  /*2370*/  HMMA.16816.F32.BF16 R56, R32, R48, RZ ;  /* 0x000000302038723c */ /* 0x002fe600000418ff */
[----:B------:R-:W1:Y:S04]  /*2380*/  LDSM.16.M88.4 R52, [R234] ;  /* 0x00000000ea34783b */ /* 0x000e680000000200 */
[----:B------:R-:W-:Y:S04]  /*2390*/  LDSM.16.M88.4 R84, [R234+0x800] ;  /* 0x00080000ea54783b */ /* 0x000fe80000000200 */
[----:B------:R-:W-:Y:S04]  /*23a0*/  LDSM.16.M88.4 R92, [R234+0x1000] ;  /* 0x00100000ea5c783b */ /* 0x000fe80000000200 */
[----:B------:R-:W-:Y:S04]  /*23b0*/  LDSM.16.M88.4 R100, [R234+0x1800] ;  /* 0x00180000ea64783b */ /* 0x000fe80000000200 */
[----:B------:R-:W-:Y:S04]  /*23c0*/  LDSM.16.M88.4 R108, [R234+0x2000] ;  /* 0x00200000ea6c783b */ /* 0x000fe80000000200 */
[----:B------:R-:W-:Y:S04]  /*23d0*/  LDSM.16.M88.4 R120, [R234+0x2800] ;  /* 0x00280000ea78783b */ /* 0x000fe80000000200 */
[----:B------:R-:W-:Y:S04]  /*23e0*/  LDSM.16.M88.4 R128, [R234+0x3000] ;  /* 0x00300000ea80783b */ /* 0x000fe80000000200 */
[----:B------:R-:W-:Y:S01]  /*23f0*/  @!PT LDS RZ, [RZ] ;  /* 0x00000000fffff984 */ /* 0x000fe20000000800 */
[----:B------:R-:W-:Y:S01]  /*2400*/  @!PT LDS RZ, [RZ] ;  /* 0x00000000fffff984 */ /* 0x000fe20000000800 */
[----:B------:R-:W-:Y:S01]  /*2410*/  @!PT LDS RZ, [RZ] ;  /* 0x00000000fffff984 */ /* 0x000fe20000000800 */
[----:B------:R2:W-:Y:S01]  /*2420*/  LDGSTS.E.BYPASS.LTC128B.128 [R197+0x100], [R14.64], !P0 ;  /* 0x001000000ec57fae */ /* 0x0005e2000c101d4c */
[----:B------:R-:W-:-:S03]  /*2430*/  ISETP.LT.OR P0, PT, R18, 0x41, P3 ;  /* 0x000000411200780c */ /* 0x000fc60001f01670 */
[----:B------:R2:W-:Y:S01]  /*2440*/  LDGSTS.E.BYPASS.LTC128B.128 [R197+0x900], [R12.64], !P2 ;  /* 0x009000000cc57fae */ /* 0x0005e2000d101d4c */
[----:B------:R-:W-:-:S03]  /*2450*/  LOP3.LUT P2, RZ, R17, 0x4, RZ, 0xc0, !PT ;  /* 0x0000000411ff7812 */ /* 0x000fc6000784c0ff */
[----:B------:R3:W-:Y:S01]  /*2460*/  LDGSTS.E.BYPASS.LTC128B.128 [R197+0x1100], [R8.64], !P4 ;  /* 0x0110000008c57fae */ /* 0x0007e2000e101d4c */
[C---:B------:R-:W-:Y:S02]  /*2470*/  ISETP.LT.OR P4, PT, R18.reuse, 0x51, P3 ;  /* 0x000000511200780c */ /* 0x040fe40001f81670 */
[----:B------:R-:W-:Y:S01]  /*2480*/  ISETP.LT.OR P3, PT, R18, 0x61, P3 ;  /* 0x000000611200780c */ /* 0x000fe20001f61670 */
[----:B------:R4:W-:Y:S01]  /*2490*/  LDGSTS.E.BYPASS.LTC128B.128 [R197+0x1900], [R6.64], !P1 ;  /* 0x0190000006c57fae */ /* 0x0009e2000c901d4c */
[----:B-1----:R-:W-:Y:S03]  /*24a0*/  HMMA.16816.F32.BF16 R56, R24, R52, R56 ;  /* 0x000000341838723c */ /* 0x002fe60000041838 */
[----:B------:R1:W-:Y:S05]  /*24b0*/  LDGSTS.E.BYPASS.LTC128B.128 [R197+0x2100], [R10.64], !P0 ;  /* 0x021000000ac57fae */ /* 0x0003ea000c101d4c */
[----:B--2---:R-:W-:Y:S01]  /*24c0*/  HMMA.16816.F32.BF16 R12, R36, R48, RZ ;  /* 0x00000030240c723c */ /* 0x004fe200000418ff */
[----:B---3--:R-:W-:-:S02]  /*24d0*/  IADD3 R8, P1, R0, R242, RZ ;  /* 0x000000f200087210 */ /* 0x008fc40007f3e0ff */
[----:B----4-:R-:W-:Y:S02]  /*24e0*/  MOV R7, 0x40 ;  /* 0x0000004000077802 */ /* 0x010fe40000000f00 */
[----:B------:R-:W-:Y:S02]  /*24f0*/  IADD3 R6, P0, R5, R242, RZ ;  /* 0x000000f205067210 */ /* 0x000fe40007f1e0ff */
[----:B------:R-:W-:Y:S02]  /*2500*/  SEL R0, R7, 0xffffffc0, !P2 ;  /* 0xffffffc007007807 */ /* 0x000fe40005000000 */
[-C--:B------:R-:W-:Y:S02]  /*2510*/  IADD3.X R9, R16, R241.reuse, RZ, P1, !PT ;  /* 0x000000f110097210 */ /* 0x080fe40000ffe4ff */
[----:B------:R-:W-:Y:S02]  /*2520*/  IADD3.X R7, R2, R241, RZ, P0, !PT ;  /* 0x000000f102077210 */ /* 0x000fe400007fe4ff */
[----:B------:R-:W-:Y:S01]  /*2530*/  IADD3 R229, R119, R0, RZ ;  /* 0x0000000077e57210 */ /* 0x000fe20007ffe0ff */
[----:B------:R1:W-:Y:S01]  /*2540*/  LDGSTS.E.BYPASS.LTC128B.128 [R197+0x2900], [R8.64], !P4 ;  /* 0x0290000008c57fae */ /* 0x0003e2000e101d4c */
[----:B------:R-:W-:-:S02]  /*2550*/  IADD3 R228, R0, R234, RZ ;  /* 0x000000ea00e47210 */ /* 0x000fc40007ffe0ff */
[----:B------:R-:W-:Y:S01]  /*2560*/  IADD3 R2, R197, 0x100, RZ ;  /* 0x00000100c5027810 */ /* 0x000fe20007ffe0ff */
[----:B------:R2:W-:Y:S06]  /*2570*/  LDGSTS.E.BYPASS.LTC128B.128 [R197+0x3100], [R6.64], !P3 ;  /* 0x0310000006c57fae */ /* 0x0005ec000d901d4c */
[----:B------:R-:W-:Y:S01]  /*2580*/  HMMA.16816.F32.BF16 R60, R28, R52, R12 ;  /* 0x000000341c3c723c */ /* 0x000fe2000004180c */
[----:B------:R-:W-:Y:S01]  /*2590*/  PLOP3.LUT P0, PT, PT, PT, UP0, 0x80, 0x0 ;  /* 0x000000000000781c */ /* 0x000fe20003f0f008 */
[----:B------:R-:W-:Y:S01]  /*25a0*/  LDSM.16.M88.4 R40, [R229+0x3900] ;  /* 0x00390000e528783b */ /* 0x000fe20000000200 */
[----:B------:R-:W-:-:S03]  /*25b0*/  ISETP.GT.AND P4, PT, R198, 0x6f, PT ;  /* 0x0000006fc600780c */ /* 0x000fc60003f84270 */
[----:B------:R-:W3:Y:S04]  /*25c0*/  LDSM.16.M88.4 R20, [R231+0x7100] ;  /* 0x00710000e714783b */ /* 0x000ee80000000200 */
[----:B------:R-:W4:Y:S04]  /*25d0*/  LDSM.16.M88.4 R16, [R231+0x9100] ;  /* 0x00910000e710783b */ /* 0x000f280000000200 */
[----:B------:R-:W-:Y:S04]  /*25e0*/  LDSM.16.M88.4 R44, [R228] ;  /* 0x00000000e42c783b */ /* 0x000fe80000000200 */
[----:B------:R-:W5:Y:S04]  /*25f0*/  LDSM.16.M88.4 R12, [R232+0x7100] ;  /* 0x00710000e80c783b */ /* 0x000f680000000200 */
[----:B-1----:R-:W1:Y:S04]  /*2600*/  LDSM.16.M88.4 R8, [R232+0x9100] ;  /* 0x00910000e808783b */ /* 0x002e680000000200 */
[----:B------:R-:W0:Y:S04]  /*2610*/  LDGDEPBAR ;  /* 0x00000000000079af */ /* 0x000e280000000000 */
[----:B------:R-:W-:Y:S01]  /*2620*/  STL [R1+0x8], R2 ;  /* 0x0000080201007387 */ /* 0x000fe20000100800 */
[----:B---3--:R-:W-:Y:S08]  /*2630*/  HMMA.16816.F32.BF16 R64, R20, R40, R60 ;  /* 0x000000281440723c */ /* 0x008ff0000004183c */
[----:B------:R-:W-:Y:S08]  /*2640*/  HMMA.16816.F32.BF16 R60, R32, R50, RZ ;  /* 0x00000032203c723c */ /* 0x000ff000000418ff */
[----:B----4-:R-:W-:Y:S08]  /*2650*/  HMMA.16816.F32.BF16 R48, R16, R40, R56 ;  /* 0x000000281030723c */ /* 0x010ff00000041838 */
[----:B------:R-:W-:Y:S08]  /*2660*/  HMMA.16816.F32.BF16 R56, R28, R54, R68 ;  /* 0x000000361c38723c */ /* 0x000ff00000041844 */
[----:B-----5:R-:W-:Y:S08]  /*2670*/  HMMA.16816.F32.BF16 R68, R12, R44, R64 ;  /* 0x0000002c0c44723c */ /* 0x020ff00000041840 */
[----:B------:R-:W-:Y:S08]  /*2680*/  HMMA.16816.F32.BF16 R64, R24, R54, R60 ;  /* 0x000000361840723c */ /* 0x000ff0000004183c */
[----:B------:R-:W-:Y:S08]  /*2690*/  HMMA.16816.F32.BF16 R60, R36, R80, RZ ;  /* 0x00000050243c723c */ /* 0x000ff000000418ff */
[----:B-1----:R-:W-:Y:S01]  /*26a0*/  HMMA.16816.F32.BF16 R76, R8, R44, R48 ;  /* 0x0000002c084c723c */ /* 0x002fe20000041830 */
[----:B------:R-:W1:Y:S01]  /*26b0*/  LDSM.16.M88.4 R48, [R229+0x4100] ;  /* 0x00410000e530783b */ /* 0x000e620000000200 */
[----:B------:R-:W-:-:S04]  /*26c0*/  FMUL.FTZ R0, R68, c[0x0][0x320] ;  /* 0x0000c80044007a20 */ /* 0x000fc80000410000 */
[----:B------:R3:W4:Y:S02]  /*26d0*/  MUFU.TANH R194, R0 ;  /* 0x0000000000c27308 */ /* 0x0007240000002400 */
[----:B------:R-:W-:Y:S08]  /*26e0*/  HMMA.16816.F32.BF16 R52, R20, R42, R56 ;  /* 0x0000002a1434723c */ /* 0x000ff00000041838 */
[----:B------:R-:W-:Y:S01]  /*26f0*/  HMMA.16816.F32.BF16 R56, R32, R80, RZ ;  /* 0x000000502038723c */ /* 0x000fe200000418ff */
[----:B---3--:R-:W-:-:S07]  /*2700*/  FMUL.FTZ R0, R69, c[0x0][0x320] ;  /* 0x0000c80045007a20 */ /* 0x008fce0000410000 */
[----:B------:R-:W-:Y:S01]  /*2710*/  HMMA.16816.F32.BF16 R60, R28, R84, R60 ;  /* 0x000000541c3c723c */ /* 0x000fe2000004183c */
[----:B------:R3:W1:Y:S07]  /*2720*/  MUFU.TANH R193, R0 ;  /* 0x0000000000c17308 */ /* 0x00066e0000002400 */
[----:B------:R-:W-:Y:S01]  /*2730*/  HMMA.16816.F32.BF16 R64, R16, R42, R64 ;  /* 0x0000002a1040723c */ /* 0x000fe20000041840 */
[----:B------:R-:W5:Y:S01]  /*2740*/  LDSM.16.M88.4 R40, [R228+0x800] ;  /* 0x00080000e428783b */ /* 0x000f620000000200 */
[----:B---3--:R-:W-:-:S04]  /*2750*/  FMUL.FTZ R0, R70, c[0x0][0x320] ;  /* 0x0000c80046007a20 */ /* 0x008fc80000410000 */
[----:B------:R3:W2:Y:S10]  /*2760*/  MUFU.TANH R192, R0 ;  /* 0x0000000000c07308 */ /* 0x0006b40000002400 */
[----:B-1----:R-:W-:Y:S08]  /*2770*/  HMMA.16816.F32.BF16 R60, R20, R48, R60 ;  /* 0x00000030143c723c */ /* 0x002ff0000004183c */
[----:B------:R-:W-:Y:S01]  /*2780*/  HMMA.16816.F32.BF16 R72, R8, R46, R64 ;  /* 0x0000002e0848723c */ /* 0x000fe20000041840 */
[----:B---3--:R-:W-:-:S07]  /*2790*/  FMUL.FTZ R0, R71, c[0x0][0x320] ;  /* 0x0000c80047007a20 */ /* 0x008fce0000410000 */
[----:B------:R-:W-:Y:S01]  /*27a0*/  HMMA.16816.F32.BF16 R68, R12, R46, R52 ;  /* 0x0000002e0c44723c */ /* 0x000fe20000041834 */
[----:B------:R1:W3:Y:S07]  /*27b0*/  MUFU.TANH R191, R0 ;  /* 0x0000000000bf7308 */ /* 0x0002ee0000002400 */
[----:B------:R-:W-:Y:S08]  /*27c0*/  HMMA.16816.F32.BF16 R52, R24, R84, R56 ;  /* 0x000000541834723c */ /* 0x000ff00000041838 */
[----:B------:R-:W-:Y:S01]  /*27d0*/  HMMA.16816.F32.BF16 R56, R36, R82, RZ ;  /* 0x000000522438723c */ /* 0x000fe200000418ff */
[----:B-1----:R-:W-:-:S04]  /*27e0*/  FMUL.FTZ R0, R76, c[0x0][0x320] ;  /* 0x0000c8004c007a20 */ /* 0x002fc80000410000 */
[----:B------:R1:W1:Y:S03]  /*27f0*/  MUFU.TANH R190, R0 ;  /* 0x0000000000be7308 */ /* 0x0002660000002400 */
[----:B------:R-:W-:Y:S08]  /*2800*/  HMMA.16816.F32.BF16 R64, R32, R82, RZ ;  /* 0x000000522040723c */ /* 0x000ff000000418ff */
[----:B------:R-:W-:Y:S01]  /*2810*/  HMMA.16816.F32.BF16 R44, R16, R48, R52 ;  /* 0x00000030102c723c */ /* 0x000fe20000041834 */
[----:B-1----:R-:W-:-:S07]  /*2820*/  FMUL.FTZ R0, R77, c[0x0][0x320] ;  /* 0x0000c8004d007a20 */ /* 0x002fce0000410000 */
[-C--:B------:R-:W-:Y:S01]  /*2830*/  HMMA.16816.F32.BF16 R52, R28, R86.reuse, R56 ;  /* 0x000000561c34723c */ /* 0x080fe20000041838 */
[----:B------:R1:W1:Y:S07]  /*2840*/  MUFU.TANH R189, R0 ;  /* 0x0000000000bd7308 */ /* 0x00026e0000002400 */
[----:B------:R-:W-:Y:S08]  /*2850*/  HMMA.16816.F32.BF16 R64, R24, R86, R64 ;  /* 0x000000561840723c */ /* 0x000ff00000041840 */
[----:B------:R-:W-:Y:S01]  /*2860*/  HMMA.16816.F32.BF16 R56, R32, R88, RZ ;  /* 0x000000582038723c */ /* 0x000fe200000418ff */
[----:B-1----:R-:W-:-:S04]  /*2870*/  FMUL.FTZ R0, R78, c[0x0][0x320] ;  /* 0x0000c8004e007a20 */ /* 0x002fc80000410000 */
[----:B------:R1:W1:Y:S03]  /*2880*/  MUFU.TANH R185, R0 ;  /* 0x0000000000b97308 */ /* 0x0002660000002400 */
[-C--:B------:R-:W-:Y:S08]  /*2890*/  HMMA.16816.F32.BF16 R52, R20, R50.reuse, R52 ;  /* 0x000000321434723c */ /* 0x080ff00000041834 */
        /* <DEDUP_REMOVED lines=239> */
[----:B------:R-:W-:Y:S07]  /*3790*/  HMMA.16816.F32.BF16 R36, R24, R130, R52 ;  /* 0x000000821824723c */ /* 0x000fee0000041834 */
        /* <DEDUP_REMOVED lines=10> */
[----:B------:R-:W-:Y:S01]  /*3840*/  HMMA.16816.F32.BF16 R56, R32, R124, RZ ;  /* 0x0000007c2038723c */ /* 0x000fe200000418ff */
[----:B-----5:R-:W-:-:S06]  /*3850*/  FMUL.FTZ R0, R72, c[0x0][0x320] ;  /* 0x0000c80048007a20 */ /* 0x020fcc0000410000 */
[----:B------:R5:W1:Y:S11]  /*3860*/  MUFU.TANH R86, R0 ;  /* 0x0000000000567308 */ /* 0x000a760000002400 */
[----:B------:R-:W-:Y:S06]  /*3870*/  @!UPT UIADD3 URZ, URZ, URZ, URZ ;  /* 0x0000003f3f3ff290 */ /* 0x000fec000fffe03f */
        /* <DEDUP_REMOVED lines=29> */
[----:B------:R-:W2:Y:S01]  /*3a50*/  MUFU.TANH R62, R68 ;  /* 0x00000044003e7308 */ /* 0x000ea20000002400 */
[----:B-----5:R-:W-:-:S07]  /*3a60*/  FMUL.FTZ R0, R67, c[0x0][0x320] ;  /* 0x0000c80043007a20 */ /* 0x020fce0000410000 */
[----:B------:R-:W2:Y:S01]  /*3a70*/  MUFU.TANH R61, R69 ;  /* 0x00000045003d7308 */ /* 0x000ea20000002400 */
[-C--:B-1----:R-:W-:Y:S07]  /*3a80*/  HMMA.16816.F32.BF16 R40, R12, R48.reuse, R40 ;  /* 0x000000300c28723c */ /* 0x082fee0000041828 */
[----:B------:R-:W1:Y:S01]  /*3a90*/  MUFU.TANH R60, R70 ;  /* 0x00000046003c7308 */ /* 0x000e620000002400 */
[----:B------:R-:W-:Y:S07]  /*3aa0*/  HMMA.16816.F32.BF16 R24, R8, R48, R32 ;  /* 0x000000300818723c */ /* 0x000fee0000041820 */
[----:B------:R-:W1:Y:S01]  /*3ab0*/  MUFU.TANH R71, R71 ;  /* 0x0000004700477308 */ /* 0x000e620000002400 */
[-C--:B------:R-:W-:Y:S07]  /*3ac0*/  HMMA.16816.F32.BF16 R12, R12, R50.reuse, R20 ;  /* 0x000000320c0c723c */ /* 0x080fee0000041814 */
[----:B------:R5:W1:Y:S01]  /*3ad0*/  MUFU.TANH R30, R0 ;  /* 0x00000000001e7308 */ /* 0x000a620000002400 */
[----:B------:R-:W-:Y:S01]  /*3ae0*/  HMMA.16816.F32.BF16 R8, R8, R50, R16 ;  /* 0x000000320808723c */ /* 0x000fe20000041810 */
[----:B------:R-:W-:-:S02]  /*3af0*/  FMUL.FTZ R40, R40, c[0x0][0x320] ;  /* 0x0000c80028287a20 */ /* 0x000fc40000410000 */
[----:B------:R-:W-:Y:S02]  /*3b00*/  FMUL.FTZ R41, R41, c[0x0][0x320] ;  /* 0x0000c80029297a20 */ /* 0x000fe40000410000 */
[----:B------:R-:W-:Y:S02]  /*3b10*/  FMUL.FTZ R42, R42, c[0x0][0x320] ;  /* 0x0000c8002a2a7a20 */ /* 0x000fe40000410000 */
[----:B------:R-:W-:Y:S01]  /*3b20*/  FMUL.FTZ R43, R43, c[0x0][0x320] ;  /* 0x0000c8002b2b7a20 */ /* 0x000fe20000410000 */
[----:B------:R-:W1:Y:S01]  /*3b30*/  MUFU.TANH R40, R40 ;  /* 0x0000002800287308 */ /* 0x000e620000002400 */
[----:B------:R-:W-:Y:S02]  /*3b40*/  FMUL.FTZ R24, R24, c[0x0][0x320] ;  /* 0x0000c80018187a20 */ /* 0x000fe40000410000 */
[----:B------:R-:W-:Y:S02]  /*3b50*/  FMUL.FTZ R25, R25, c[0x0][0x320] ;  /* 0x0000c80019197a20 */ /* 0x000fe40000410000 */
[----:B------:R-:W-:Y:S01]  /*3b60*/  FMUL.FTZ R26, R26, c[0x0][0x320] ;  /* 0x0000c8001a1a7a20 */ /* 0x000fe20000410000 */
[----:B-----5:R-:W-:Y:S01]  /*3b70*/  LOP3.LUT R0, R117, R116, RZ, 0xfc, !PT ;  /* 0x0000007475007212 */ /* 0x020fe200078efcff */
[----:B------:R-:W-:Y:S01]  /*3b80*/  FMUL.FTZ R27, R27, c[0x0][0x320] ;  /* 0x0000c8001b1b7a20 */ /* 0x000fe20000410000 */
[----:B------:R1:W1:Y:S01]  /*3b90*/  MUFU.TANH R47, R43 ;  /* 0x0000002b002f7308 */ /* 0x0002620000002400 */
[----:B------:R-:W-:-:S02]  /*3ba0*/  FMUL.FTZ R12, R12, c[0x0][0x320] ;  /* 0x0000c8000c0c7a20 */ /* 0x000fc40000410000 */
[----:B------:R-:W-:Y:S02]  /*3bb0*/  FMUL.FTZ R13, R13, c[0x0][0x320] ;  /* 0x0000c8000d0d7a20 */ /* 0x000fe40000410000 */
[----:B------:R-:W-:Y:S02]  /*3bc0*/  FMUL.FTZ R14, R14, c[0x0][0x320] ;  /* 0x0000c8000e0e7a20 */ /* 0x000fe40000410000 */
[----:B------:R-:W-:Y:S01]  /*3bd0*/  FMUL.FTZ R15, R15, c[0x0][0x320] ;  /* 0x0000c8000f0f7a20 */ /* 0x000fe20000410000 */
[----:B------:R-:W1:Y:S01]  /*3be0*/  MUFU.TANH R41, R41 ;  /* 0x0000002900297308 */ /* 0x000e620000002400 */
[----:B------:R-:W-:Y:S02]  /*3bf0*/  FMUL.FTZ R8, R8, c[0x0][0x320] ;  /* 0x0000c80008087a20 */ /* 0x000fe40000410000 */
[----:B------:R-:W-:Y:S02]  /*3c00*/  FMUL.FTZ R9, R9, c[0x0][0x320] ;  /* 0x0000c80009097a20 */ /* 0x000fe40000410000 */
[----:B------:R-:W-:-:S02]  /*3c10*/  FMUL.FTZ R10, R10, c[0x0][0x320] ;  /* 0x0000c8000a0a7a20 */ /* 0x000fc40000410000 */
[----:B------:R-:W-:Y:S01]  /*3c20*/  FMUL.FTZ R11, R11, c[0x0][0x320] ;  /* 0x0000c8000b0b7a20 */ /* 0x000fe20000410000 */
        /* <DEDUP_REMOVED lines=37> */
[----:B------:R-:W-:Y:S01]  /*3e80*/  IMAD R5, R5, c[0x0][0x1f0], RZ ;  /* 0x00007c0005057a24 */ /* 0x000fe200078e02ff */
[----:B------:R-:W-:-:S03]  /*3e90*/  IADD3 R2, P2, R6, UR20, RZ ;  /* 0x0000001406027c10 */ /* 0x000fc6000ff5e0ff */
[----:B------:R-:W-:Y:S01]  /*3ea0*/  IMAD R6, R243, c[0x0][0x1f4], R5 ;  /* 0x00007d00f3067a24 */ /* 0x000fe200078e0205 */
[----:B------:R-:W-:-:S04]  /*3eb0*/  LEA R5, P1, R2, c[0x0][0x1c8], 0x1 ;  /* 0x0000720002057a11 */ /* 0x000fc800078208ff */
[----:B------:R-:W-:Y:S01]  /*3ec0*/  IADD3.X R6, R7, UR19, R6, P2, !PT ;  /* 0x0000001307067c10 */ /* 0x000fe200097fe406 */
[----:B------:R-:W1:Y:S03]  /*3ed0*/  SHFL.IDX PT, R8, R5, RZ, 0x181f ;  /* 0x00181fff05087589 */ /* 0x000e6600000e0000 */
[----:B------:R-:W-:Y:S01]  /*3ee0*/  LEA.HI.X R2, R2, c[0x0][0x1cc], R6, 0x1, P1 ;  /* 0x0000730002027a11 */ /* 0x000fe200008f0c06 */
[----:B------:R-:W-:Y:S04]  /*3ef0*/  SHFL.IDX PT, R14, R5, 0x2, 0x181f ;  /* 0x00581f00050e7f89 */ /* 0x000fe800000e0000 */
[----:B------:R-:W2:Y:S04]  /*3f00*/  SHFL.IDX PT, R6, R5, 0x1, 0x181f ;  /* 0x00381f0005067f89 */ /* 0x000ea800000e0000 */
[----:B------:R-:W3:Y:S04]  /*3f10*/  SHFL.IDX PT, R9, R2, RZ, 0x181f ;  /* 0x00181fff02097589 */ /* 0x000ee800000e0000 */
[----:B------:R-:W4:Y:S04]  /*3f20*/  SHFL.IDX PT, R7, R2, 0x1, 0x181f ;  /* 0x00381f0002077f89 */ /* 0x000f2800000e0000 */
[----:B------:R-:W5:Y:S04]  /*3f30*/  SHFL.IDX PT, R12, R5, 0x3, 0x181f ;  /* 0x00781f00050c7f89 */ /* 0x000f6800000e0000 */
[----:B------:R-:W5:Y:S01]  /*3f40*/  SHFL.IDX PT, R11, R2, 0x2, 0x181f ;  /* 0x00581f00020b7f89 */ /* 0x000f6200000e0000 */
[----:B-1----:R-:W-:-:S03]  /*3f50*/  IADD3 R8, P2, R8, R242, RZ ;  /* 0x000000f208087210 */ /* 0x002fc60007f5e0ff */
[----:B------:R-:W1:Y:S04]  /*3f60*/  SHFL.IDX PT, R10, R5, 0x4, 0x181f ;  /* 0x00981f00050a7f89 */ /* 0x000e6800000e0000 */
[----:B------:R-:W-:Y:S01]  /*3f70*/  SHFL.IDX PT, R13, R5, 0x5, 0x181f ;  /* 0x00b81f00050d7f89 */ /* 0x000fe200000e0000 */
[----:B--2---:R-:W-:-:S03]  /*3f80*/  IADD3 R6, P1, R6, R242, RZ ;  /* 0x000000f206067210 */ /* 0x004fc60007f3e0ff */
[----:B------:R-:W-:Y:S01]  /*3f90*/  SHFL.IDX PT, R18, R2, 0x3, 0x181f ;  /* 0x00781f0002127f89 */ /* 0x000fe200000e0000 */
[--C-:B---3--:R-:W-:Y:S01]  /*3fa0*/  IMAD.X R9, R9, 0x1, R241.reuse, P2 ;  /* 0x0000000109097824 */ /* 0x108fe200010e06f1 */
[----:B------:R-:W-:Y:S02]  /*3fb0*/  IADD3 R14, P2, R14, R242, RZ ;  /* 0x000000f20e0e7210 */ /* 0x000fe40007f5e0ff */
[----:B------:R-:W-:Y:S01]  /*3fc0*/  SHFL.IDX PT, R5, R5, 0x6, 0x181f ;  /* 0x00d81f0005057f89 */ /* 0x000fe200000e0000 */
[----:B----4-:R-:W-:-:S03]  /*3fd0*/  IMAD.X R7, R7, 0x1, R241, P1 ;  /* 0x0000000107077824 */ /* 0x010fc600008e06f1 */
[----:B------:R-:W2:Y:S01]  /*3fe0*/  SHFL.IDX PT, R17, R2, 0x4, 0x181f ;  /* 0x00981f0002117f89 */ /* 0x000ea200000e0000 */
[----:B-----5:R-:W-:-:S03]  /*3ff0*/  IADD3 R12, P1, R12, R242, RZ ;  /* 0x000000f20c0c7210 */ /* 0x020fc60007f3e0ff */
[----:B------:R-:W3:Y:S01]  /*4000*/  SHFL.IDX PT, R16, R2, 0x5, 0x181f ;  /* 0x00b81f0002107f89 */ /* 0x000ee200000e0000 */
[----:B------:R-:W-:-:S03]  /*4010*/  IMAD.X R15, R11, 0x1, R241, P2 ;  /* 0x000000010b0f7824 */ /* 0x000fc600010e06f1 */
[----:B------:R-:W4:Y:S01]  /*4020*/  SHFL.IDX PT, R2, R2, 0x6, 0x181f ;  /* 0x00d81f0002027f89 */ /* 0x000f2200000e0000 */
[----:B-1----:R-:W-:-:S03]  /*4030*/  IADD3 R10, P3, R10, R242, RZ ;  /* 0x000000f20a0a7210 */ /* 0x002fc60007f7e0ff */
[----:B------:R1:W-:Y:S04]  /*4040*/  LDGSTS.E.BYPASS.LTC128B.128 [R197+0x3900], [R8.64], !P6 ;  /* 0x0390000008c57fae */ /* 0x0003e8000f101d4c */
[----:B------:R5:W-:Y:S04]  /*4050*/  LDGSTS.E.BYPASS.LTC128B.128 [R197+0x4100], [R6.64], !P6 ;  /* 0x0410000006c57fae */ /* 0x000be8000f101d4c */
[----:B------:R4:W-:Y:S01]  /*4060*/  LDGSTS.E.BYPASS.LTC128B.128 [R197+0x4900], [R14.64], !P6 ;  /* 0x049000000ec57fae */ /* 0x0009e2000f101d4c */
[--C-:B--2---:R-:W-:Y:S01]  /*4070*/  IMAD.X R11, R17, 0x1, R241.reuse, P3 ;  /* 0x00000001110b7824 */ /* 0x104fe200018e06f1 */
[-C--:B-1----:R-:W-:Y:S01]  /*4080*/  IADD3 R8, P2, R13, R242.reuse, RZ ;  /* 0x000000f20d087210 */ /* 0x082fe20007f5e0ff */
[----:B------:R-:W-:Y:S01]  /*4090*/  IMAD.X R13, R18, 0x1, R241, P1 ;  /* 0x00000001120d7824 */ /* 0x000fe200008e06f1 */
[----:B-----5:R-:W-:-:S03]  /*40a0*/  IADD3 R6, P1, R5, R242, RZ ;  /* 0x000000f205067210 */ /* 0x020fc60007f3e0ff */
[--C-:B---3--:R-:W-:Y:S01]  /*40b0*/  IMAD.X R9, R16, 0x1, R241.reuse, P2 ;  /* 0x0000000110097824 */ /* 0x108fe200010e06f1 */
[----:B------:R1:W-:Y:S01]  /*40c0*/  LDGSTS.E.BYPASS.LTC128B.128 [R197+0x5100], [R12.64], !P6 ;  /* 0x051000000cc57fae */ /* 0x0003e2000f101d4c */
[----:B----4-:R-:W-:-:S03]  /*40d0*/  IMAD.X R7, R2, 0x1, R241, P1 ;  /* 0x0000000102077824 */ /* 0x010fc600008e06f1 */
[----:B------:R1:W-:Y:S04]  /*40e0*/  LDGSTS.E.BYPASS.LTC128B.128 [R197+0x5900], [R10.64], !P6 ;  /* 0x059000000ac57fae */ /* 0x0003e8000f101d4c */
[----:B------:R1:W-:Y:S04]  /*40f0*/  LDGSTS.E.BYPASS.LTC128B.128 [R197+0x6100], [R8.64], !P6 ;  /* 0x0610000008c57fae */ /* 0x0003e8000f101d4c */
[----:B------:R1:W-:Y:S02]  /*4100*/  LDGSTS.E.BYPASS.LTC128B.128 [R197+0x6900], [R6.64], !P6 ;  /* 0x0690000006c57fae */ /* 0x0003e4000f101d4c */
.L_x_33:
[----:B--234-:R-:W-:Y:S01]  /*4110*/  LOP3.LUT R2, R195, 0xffffffe0, RZ, 0xc0, !PT ;  /* 0xffffffe0c3027812 */ /* 0x01cfe200078ec0ff */
[----:B-1----:R-:W-:Y:S01]  /*4120*/  IMAD.MOV.U32 R7, RZ, RZ, -0x2 ;  /* 0xfffffffeff077424 */ /* 0x002fe200078e00ff */
[----:B------:R-:W0:Y:S01]  /*4130*/  LDGDEPBAR ;  /* 0x00000000000079af */ /* 0x000e220000000000 */
[----:B------:R-:W-:-:S02]  /*4140*/  IMAD.SHL.U32 R224, R0, 0x2, RZ ;  /* 0x0000000200e07824 */ /* 0x000fc400078e00ff */
[----:B------:R-:W-:Y:S02]  /*4150*/  IMAD.IADD R2, R196, 0x1, -R2 ;  /* 0x00000001c4027824 */ /* 0x000fe400078e0a02 */
[--C-:B------:R-:W-:Y:S02]  /*4160*/  IMAD R225, R4, 0x2, R224.reuse ;  /* 0x0000000204e17824 */ /* 0x100fe400078e02e0 */
[C---:B------:R-:W-:Y:S01]  /*4170*/  IMAD R227, R3.reuse, 0x2, R224 ;  /* 0x0000000203e37824 */ /* 0x040fe200078e02e0 */
[----:B------:R-:W-:Y:S01]  /*4180*/  SHF.R.S32.HI R5, RZ, 0x1f, R2 ;  /* 0x0000001fff057819 */ /* 0x000fe20000011402 */
[----:B------:R-:W-:-:S03]  /*4190*/  IMAD R226, R3, 0x2, R225 ;  /* 0x0000000203e27824 */ /* 0x000fc600078e02e1 */
[----:B------:R-:W-:-:S04]  /*41a0*/  LEA.HI R5, R5, R2, RZ, 0x2 ;  /* 0x0000000205057211 */ /* 0x000fc800078f10ff */
[----:B------:R-:W-:-:S05]  /*41b0*/  LOP3.LUT R5, R5, 0x7ffffffc, RZ, 0xc0, !PT ;  /* 0x7ffffffc05057812 */ /* 0x000fca00078ec0ff */
[----:B------:R-:W-:-:S04]  /*41c0*/  IMAD.IADD R2, R2, 0x1, -R5 ;  /* 0x0000000102027824 */ /* 0x000fc800078e0a05 */
[----:B------:R-:W-:-:S05]  /*41d0*/  IMAD R2, R2, R7, UR18 ;  /* 0x0000001202027e24 */ /* 0x000fca000f8e0207 */
[C---:B------:R-:W-:Y:S02]  /*41e0*/  ISETP.GT.AND P3, PT, R2.reuse, 0x8, PT ;  /* 0x000000080200780c */ /* 0x040fe40003f64270 */
[C---:B------:R-:W-:Y:S02]  /*41f0*/  ISETP.GT.AND P2, PT, R2.reuse, RZ, PT ;  /* 0x000000ff0200720c */ /* 0x040fe40003f44270 */
        /* <DEDUP_REMOVED lines=25> */
[----:B------:R-:W-:Y:S02]  /*4390*/  ISETP.GT.AND P2, PT, R2, 0x18, PT ;  /* 0x000000180200780c */ /* 0x000fe40003f44270 */
[----:B------:R-:W-:Y:S02]  /*43a0*/  FSEL R68, R169, -INF , P1 ;  /* 0xff800000a9447808 */ /* 0x000fe40000800000 */
[----:B------:R-:W-:-:S02]  /*43b0*/  FSEL R36, R174, -INF , P1 ;  /* 0xff800000ae247808 */ /* 0x000fc40000800000 */
[----:B------:R-:W-:Y:S02]  /*43c0*/  FSEL R99, R176, -INF , P1 ;  /* 0xff800000b0637808 */ /* 0x000fe40000800000 */
[----:B------:R-:W-:Y:S02]  /*43d0*/  FSEL R75, R180, -INF , P1 ;  /* 0xff800000b44b7808 */ /* 0x000fe40000800000 */
        /* <DEDUP_REMOVED lines=30> */
[----:B------:R-:W-:Y:S02]  /*45c0*/  FMNMX.FTZ R5, R11, R12, !PT ;  /* 0x0000000c0b057209 */ /* 0x000fe40007810000 */
[----:B------:R-:W-:Y:S02]  /*45d0*/  FSEL R193, R73, -INF , P3 ;  /* 0xff80000049c17808 */ /* 0x000fe40001800000 */
[----:B------:R-:W-:Y:S02]  /*45e0*/  FMNMX.FTZ R73, R10, R25, !PT ;  /* 0x000000190a497209 */ /* 0x000fe40007810000 */
[----:B------:R-:W-:-:S02]  /*45f0*/  FMNMX.FTZ R5, R13, R5, !PT ;  /* 0x000000050d057209 */ /* 0x000fc40007810000 */
[----:B------:R-:W-:Y:S02]  /*4600*/  FMNMX.FTZ R73, R26, R73, !PT ;  /* 0x000000491a497209 */ /* 0x000fe40007810000 */
[----:B------:R-:W-:Y:S02]  /*4610*/  FMNMX.FTZ R5, R14, R5, !PT ;  /* 0x000000050e057209 */ /* 0x000fe40007810000 */
[----:B------:R-:W-:Y:S02]  /*4620*/  FMNMX.FTZ R73, R27, R73, !PT ;  /* 0x000000491b497209 */ /* 0x000fe40007810000 */
[----:B------:R-:W-:Y:S02]  /*4630*/  FMNMX.FTZ R5, R36, R5, !PT ;  /* 0x0000000524057209 */ /* 0x000fe40007810000 */
[----:B------:R-:W-:Y:S02]  /*4640*/  FMNMX.FTZ R73, R75, R73, !PT ;  /* 0x000000494b497209 */ /* 0x000fe40007810000 */
[----:B------:R-:W-:-:S02]  /*4650*/  FSEL R38, R166, -INF , P2 ;  /* 0xff800000a6267808 */ /* 0x000fc40001000000 */
[----:B------:R-:W-:Y:S02]  /*4660*/  FSEL R117, R168, -INF , P2 ;  /* 0xff800000a8757808 */ /* 0x000fe40001000000 */
[----:B------:R-:W-:Y:S02]  /*4670*/  ISETP.GT.AND P2, PT, R2, 0x21, PT ;  /* 0x000000210200780c */ /* 0x000fe40003f44270 */
[----:B------:R-:W-:Y:S02]  /*4680*/  FMNMX.FTZ R73, R96, R73, !PT ;  /* 0x0000004960497209 */ /* 0x000fe40007810000 */
[----:B------:R-:W-:Y:S02]  /*4690*/  FMNMX.FTZ R5, R37, R5, !PT ;  /* 0x0000000525057209 */ /* 0x000fe40007810000 */
[----:B------:R-:W-:Y:S02]  /*46a0*/  FSEL R130, R137, -INF , P2 ;  /* 0xff80000089827808 */ /* 0x000fe40001000000 */
[----:B------:R-:W-:-:S02]  /*46b0*/  FMNMX.FTZ R73, R97, R73, !PT ;  /* 0x0000004961497209 */ /* 0x000fc40007810000 */
[----:B------:R-:W-:Y:S02]  /*46c0*/  FMNMX.FTZ R5, R38, R5, !PT ;  /* 0x0000000526057209 */ /* 0x000fe40007810000 */
[----:B------:R-:W-:Y:S02]  /*46d0*/  FSEL R134, R134, -INF , P2 ;  /* 0xff80000086867808 */ /* 0x000fe40001000000 */
[----:B------:R-:W-:Y:S02]  /*46e0*/  FSEL R142, R142, -INF , P2 ;  /* 0xff8000008e8e7808 */ /* 0x000fe40001000000 */
[----:B------:R-:W-:Y:S02]  /*46f0*/  FSEL R137, R161, -INF , P2 ;  /* 0xff800000a1897808 */ /* 0x000fe40001000000 */
        /* <DEDUP_REMOVED lines=36> */
[----:B------:R-:W-:Y:S02]  /*4940*/  FMNMX.FTZ R73, R138, R73, !PT ;  /* 0x000000498a497209 */ /* 0x000fe40007810000 */
[----:B------:R-:W-:-:S02]  /*4950*/  FMNMX.FTZ R5, R131, R5, !PT ;  /* 0x0000000583057209 */ /* 0x000fc40007810000 */
[C---:B------:R-:W-:Y:S02]  /*4960*/  ISETP.GT.AND P1, PT, R2.reuse, 0x49, PT ;  /* 0x000000490200780c */ /* 0x040fe40003f24270 */
[----:B------:R-:W-:Y:S02]  /*4970*/  ISETP.GT.AND P2, PT, R2, 0x51, PT ;  /* 0x000000510200780c */ /* 0x000fe40003f44270 */
[----:B------:R-:W-:Y:S02]  /*4980*/  FMNMX.FTZ R6, R68, R6, !PT ;  /* 0x0000000644067209 */ /* 0x000fe40007810000 */
[----:B------:R-:W-:Y:S02]  /*4990*/  FMNMX.FTZ R73, R139, R73, !PT ;  /* 0x000000498b497209 */ /* 0x000fe40007810000 */
[----:B------:R-:W-:Y:S02]  /*49a0*/  FMNMX.FTZ R5, R132, R5, !PT ;  /* 0x0000000584057209 */ /* 0x000fe40007810000 */
        /* <DEDUP_REMOVED lines=12> */
[----:B------:R-:W-:-:S02]  /*4a70*/  ISETP.GT.AND P1, PT, R2, 0x58, PT ;  /* 0x000000580200780c */ /* 0x000fc40003f24270 */
        /* <DEDUP_REMOVED lines=17> */
[----:B------:R-:W-:-:S02]  /*4b90*/  ISETP.GT.AND P1, PT, R2, 0x61, PT ;  /* 0x000000610200780c */ /* 0x000fc40003f24270 */
[C---:B------:R-:W-:Y:S02]  /*4ba0*/  ISETP.GT.AND P3, PT, R2.reuse, 0x68, PT ;  /* 0x000000680200780c */ /* 0x040fe40003f64270 */
[----:B------:R-:W-:Y:S02]  /*4bb0*/  ISETP.GT.AND P2, PT, R2, 0x69, PT ;  /* 0x000000690200780c */ /* 0x000fe40003f44270 */
        /* <DEDUP_REMOVED lines=52> */
[----:B------:R-:W-:Y:S01]  /*4f00*/  FSEL R184, R28, -INF , P2 ;  /* 0xff8000001cb87808 */ /* 0x000fe20001000000 */
[----:B------:R-:W-:Y:S01]  /*4f10*/  LDSM.16.MT88.4 R20, [R224+0x100] ;  /* 0x00010000e014783b */ /* 0x000fe20000004200 */
[----:B------:R-:W-:Y:S02]  /*4f20*/  FMNMX.FTZ R73, R192, R73, !PT ;  /* 0x00000049c0497209 */ /* 0x000fe40007810000 */
[----:B------:R-:W-:Y:S02]  /*4f30*/  FMNMX.FTZ R2, R209, R2, !PT ;  /* 0x00000002d1027209 */ /* 0x000fe40007810000 */
[----:B------:R-:W-:Y:S02]  /*4f40*/  FMNMX.FTZ R5, R180, R5, !PT ;  /* 0x00000005b4057209 */ /* 0x000fe40007810000 */
[----:B------:R-:W-:Y:S02]  /*4f50*/  FMNMX.FTZ R6, R142, R6, !PT ;  /* 0x000000068e067209 */ /* 0x000fe40007810000 */
[----:B------:R-:W-:-:S02]  /*4f60*/  FMNMX.FTZ R73, R184, R73, !PT ;  /* 0x00000049b8497209 */ /* 0x000fc40007810000 */
[----:B------:R-:W-:Y:S02]  /*4f70*/  FMNMX.FTZ R2, R251, R2, !PT ;  /* 0x00000002fb027209 */ /* 0x000fe40007810000 */
[----:B------:R-:W-:Y:S01]  /*4f80*/  FMNMX.FTZ R5, R183, R5, !PT ;  /* 0x00000005b7057209 */ /* 0x000fe20007810000 */
[----:B------:R-:W1:Y:S01]  /*4f90*/  SHFL.BFLY PT, R7, R73, 0x2, 0x1f ;  /* 0x0c401f0049077f89 */ /* 0x000e6200000e0000 */
[----:B------:R-:W-:Y:S02]  /*4fa0*/  FMNMX.FTZ R6, R143, R6, !PT ;  /* 0x000000068f067209 */ /* 0x000fe40007810000 */
[----:B------:R-:W-:Y:S01]  /*4fb0*/  FMNMX.FTZ R5, R182, R5, !PT ;  /* 0x00000005b6057209 */ /* 0x000fe20007810000 */
[----:B------:R-:W2:Y:S01]  /*4fc0*/  SHFL.BFLY PT, R8, R2, 0x2, 0x1f ;  /* 0x0c401f0002087f89 */ /* 0x000ea200000e0000 */
[----:B------:R-:W-:Y:S02]  /*4fd0*/  FMNMX.FTZ R6, R144, R6, !PT ;  /* 0x0000000690067209 */ /* 0x000fe40007810000 */
[----:B------:R-:W-:-:S02]  /*4fe0*/  FMNMX.FTZ R5, R181, R5, !PT ;  /* 0x00000005b5057209 */ /* 0x000fc40007810000 */
[----:B------:R-:W-:Y:S02]  /*4ff0*/  FMNMX.FTZ R6, R159, R6, !PT ;  /* 0x000000069f067209 */ /* 0x000fe40007810000 */
[----:B------:R-:W-:Y:S02]  /*5000*/  FSEL R211, R44, -INF , P1 ;  /* 0xff8000002cd37808 */ /* 0x000fe40000800000 */
[----:B------:R-:W-:Y:S02]  /*5010*/  FMNMX.FTZ R5, R188, R5, !PT ;  /* 0x00000005bc057209 */ /* 0x000fe40007810000 */
[----:B------:R-:W-:Y:S02]  /*5020*/  FMNMX.FTZ R6, R160, R6, !PT ;  /* 0x00000006a0067209 */ /* 0x000fe40007810000 */
[----:B------:R-:W-:Y:S02]  /*5030*/  FSEL R212, R43, -INF , P3 ;  /* 0xff8000002bd47808 */ /* 0x000fe40001800000 */
[----:B------:R-:W-:Y:S01]  /*5040*/  FMNMX.FTZ R5, R211, R5, !PT ;  /* 0x00000005d3057209 */ /* 0x000fe20007810000 */
[----:B------:R-:W-:Y:S01]  /*5050*/  LDSM.16.MT88.4 R40, [R226+0x100] ;  /* 0x00010000e228783b */ /* 0x000fe20000004200 */
[----:B------:R-:W-:-:S02]  /*5060*/  FMNMX.FTZ R6, R162, R6, !PT ;  /* 0x00000006a2067209 */ /* 0x000fc40007810000 */
[----:B------:R-:W-:Y:S02]  /*5070*/  FSEL R223, R31, -INF , P2 ;  /* 0xff8000001fdf7808 */ /* 0x000fe40001000000 */
[----:B------:R-:W-:Y:S01]  /*5080*/  FMNMX.FTZ R5, R212, R5, !PT ;  /* 0x00000005d4057209 */ /* 0x000fe20007810000 */
[----:B------:R-:W-:Y:S01]  /*5090*/  LDSM.16.MT88.4 R28, [R225+0x100] ;  /* 0x00010000e11c783b */ /* 0x000fe20000004200 */
[----:B------:R-:W-:Y:S02]  /*50a0*/  FMNMX.FTZ R6, R163, R6, !PT ;  /* 0x00000006a3067209 */ /* 0x000fe40007810000 */
[----:B------:R-:W-:Y:S02]  /*50b0*/  FMNMX.FTZ R5, R223, R5, !PT ;  /* 0x00000005df057209 */ /* 0x000fe40007810000 */
[----:B------:R-:W-:Y:S02]  /*50c0*/  FMNMX.FTZ R6, R173, R6, !PT ;  /* 0x00000006ad067209 */ /* 0x000fe40007810000 */
[----:B-1----:R-:W-:-:S02]  /*50d0*/  FMNMX.FTZ R73, R73, R7, !PT ;  /* 0x0000000749497209 */ /* 0x002fc40007810000 */
[----:B--2---:R-:W-:Y:S01]  /*50e0*/  FMNMX.FTZ R2, R2, R8, !PT ;  /* 0x0000000802027209 */ /* 0x004fe20007810000 */
[----:B------:R-:W1:Y:S01]  /*50f0*/  SHFL.BFLY PT, R7, R5, 0x2, 0x1f ;  /* 0x0c401f0005077f89 */ /* 0x000e6200000e0000 */
[----:B------:R-:W-:Y:S02]  /*5100*/  FMNMX.FTZ R6, R172, R6, !PT ;  /* 0x00000006ac067209 */ /* 0x000fe40007810000 */
[----:B------:R-:W-:Y:S01]  /*5110*/  FSEL R219, R47, -INF , P1 ;  /* 0xff8000002fdb7808 */ /* 0x000fe20000800000 */
[----:B------:R-:W2:Y:S01]  /*5120*/  SHFL.BFLY PT, R8, R73, 0x1, 0x1f ;  /* 0x0c201f0049087f89 */ /* 0x000ea200000e0000 */
[----:B------:R-:W-:Y:S02]  /*5130*/  FMNMX.FTZ R6, R174, R6, !PT ;  /* 0x00000006ae067209 */ /* 0x000fe40007810000 */
[----:B------:R-:W-:Y:S01]  /*5140*/  FSEL R215, R45, -INF , P3 ;  /* 0xff8000002dd77808 */ /* 0x000fe20001800000 */
[----:B------:R-:W3:Y:S01]  /*5150*/  SHFL.BFLY PT, R71, R2, 0x1, 0x1f ;  /* 0x0c201f0002477f89 */ /* 0x000ee200000e0000 */
[----:B------:R-:W-:-:S02]  /*5160*/  FMNMX.FTZ R6, R175, R6, !PT ;  /* 0x00000006af067209 */ /* 0x000fc40007810000 */
[----:B------:R-:W-:Y:S02]  /*5170*/  FSEL R213, R46, -INF , P2 ;  /* 0xff8000002ed57808 */ /* 0x000fe40001000000 */
[----:B------:R-:W-:-:S04]  /*5180*/  FMNMX.FTZ R6, R193, R6, !PT ;  /* 0x00000006c1067209 */ /* 0x000fc80007810000 */
[----:B------:R-:W-:-:S04]  /*5190*/  FMNMX.FTZ R6, R187, R6, !PT ;  /* 0x00000006bb067209 */ /* 0x000fc80007810000 */
[----:B------:R-:W-:Y:S02]  /*51a0*/  FMNMX.FTZ R6, R203, R6, !PT ;  /* 0x00000006cb067209 */ /* 0x000fe40007810000 */
[----:B-1----:R-:W-:Y:S02]  /*51b0*/  FMNMX.FTZ R5, R5, R7, !PT ;  /* 0x0000000705057209 */ /* 0x002fe40007810000 */
[----:B------:R-:W-:Y:S02]  /*51c0*/  FMNMX.FTZ R6, R196, R6, !PT ;  /* 0x00000006c4067209 */ /* 0x000fe40007810000 */
[----:B--2---:R-:W-:Y:S01]  /*51d0*/  FMNMX.FTZ R73, R73, R8, !PT ;  /* 0x0000000849497209 */ /* 0x004fe20007810000 */
[----:B------:R-:W-:Y:S01]  /*51e0*/  SHFL.BFLY PT, R9, R5, 0x1, 0x1f ;  /* 0x0c201f0005097f89 */ /* 0x000fe200000e0000 */
[----:B---3--:R-:W-:-:S03]  /*51f0*/  FMNMX.FTZ R71, R2, R71, !PT ;  /* 0x0000004702477209 */ /* 0x008fc60007810000 */
[----:B------:R-:W-:Y:S01]  /*5200*/  FMUL.FTZ R7, R73, c[0x0][0x2d0] ;  /* 0x0000b40049077a20 */ /* 0x000fe20000410000 */
[----:B------:R-:W-:Y:S02]  /*5210*/  FMNMX.FTZ R2, R195, R6, !PT ;  /* 0x00000006c3027209 */ /* 0x000fe40007810000 */
[----:B------:R-:W-:Y:S01]  /*5220*/  FSETP.NEU.FTZ.AND P1, PT, R73, -INF , PT ;  /* 0xff8000004900780b */ /* 0x000fe20003f3d000 */
[----:B------:R-:W-:Y:S01]  /*5230*/  FMUL.FTZ R6, R71, c[0x0][0x2d0] ;  /* 0x0000b40047067a20 */ /* 0x000fe20000410000 */
[----:B------:R-:W-:Y:S02]  /*5240*/  FMNMX.FTZ R2, R219, R2, !PT ;  /* 0x00000002db027209 */ /* 0x000fe40007810000 */
[----:B------:R-:W-:Y:S02]  /*5250*/  FSEL R7, R7, RZ, P1 ;  /* 0x000000ff07077208 */ /* 0x000fe40000800000 */
[----:B------:R-:W-:Y:S02]  /*5260*/  FMNMX.FTZ R8, R215, R2, !PT ;  /* 0x00000002d7087209 */ /* 0x000fe40007810000 */
[----:B------:R-:W-:Y:S01]  /*5270*/  FSETP.NEU.FTZ.AND P1, PT, R71, -INF , PT ;  /* 0xff8000004700780b */ /* 0x000fe20003f3d000 */
[----:B------:R-:W-:Y:S01]  /*5280*/  FFMA.FTZ R2, R10, c[0x0][0x2d0], -R7 ;  /* 0x0000b4000a027a23 */ /* 0x000fe20000010807 */
[----:B------:R-:W-:-:S02]  /*5290*/  FMNMX.FTZ R8, R213, R8, !PT ;  /* 0x00000008d5087209 */ /* 0x000fc40007810000 */
[----:B------:R-:W-:Y:S01]  /*52a0*/  FSEL R6, R6, RZ, P1 ;  /* 0x000000ff06067208 */ /* 0x000fe20000800000 */
[----:B------:R1:W-:Y:S02]  /*52b0*/  MUFU.EX2 R199, R2 ;  /* 0x0000000200c77308 */ /* 0x0003e40000000800 */
[----:B------:R-:W2:Y:S02]  /*52c0*/  SHFL.BFLY PT, R10, R8, 0x2, 0x1f ;  /* 0x0c401f00080a7f89 */ /* 0x000ea400000e0000 */
[----:B-1----:R-:W-:-:S04]  /*52d0*/  FFMA.FTZ R2, R11, c[0x0][0x2d0], -R6 ;  /* 0x0000b4000b027a23 */ /* 0x002fc80000010806 */
[----:B------:R1:W3:Y:S01]  /*52e0*/  MUFU.EX2 R18, R2 ;  /* 0x0000000200127308 */ /* 0x0002e20000000800 */
[----:B--2---:R-:W-:Y:S02]  /*52f0*/  FMNMX.FTZ R8, R8, R10, !PT ;  /* 0x0000000a08087209 */ /* 0x004fe40007810000 */
[----:B-1----:R-:W-:Y:S01]  /*5300*/  FMNMX.FTZ R2, R9, R5, !PT ;  /* 0x0000000509027209 */ /* 0x002fe20007810000 */
[--C-:B------:R-:W-:Y:S02]  /*5310*/  FFMA.FTZ R5, R12, c[0x0][0x2d0], -R6.reuse ;  /* 0x0000b4000c057a23 */ /* 0x100fe40000010806 */
[----:B------:R-:W-:Y:S01]  /*5320*/  FFMA.FTZ R9, R13, c[0x0][0x2d0], -R6 ;  /* 0x0000b4000d097a23 */ /* 0x000fe20000010806 */
[----:B------:R-:W-:Y:S01]  /*5330*/  FSETP.NEU.FTZ.AND P1, PT, R2, -INF , PT ;  /* 0xff8000000200780b */ /* 0x000fe20003f3d000 */
[----:B------:R1:W-:Y:S01]  /*5340*/  MUFU.EX2 R204, R5 ;  /* 0x0000000500cc7308 */ /* 0x0003e20000000800 */
[----:B---3--:R-:W-:-:S07]  /*5350*/  IMAD.MOV.U32 R4, RZ, RZ, R18 ;  /* 0x000000ffff047224 */ /* 0x008fce00078e0012 */
[----:B------:R2:W-:Y:S01]  /*5360*/  MUFU.EX2 R105, R9 ;  /* 0x0000000900697308 */ /* 0x0005e20000000800 */
[----:B-1----:R-:W-:-:S05]  /*5370*/  FMUL.FTZ R5, R2, c[0x0][0x2d0] ;  /* 0x0000b40002057a20 */ /* 0x002fca0000410000 */
[----:B------:R-:W-:Y:S01]  /*5380*/  FSEL R5, R5, RZ, P1 ;  /* 0x000000ff05057208 */ /* 0x000fe20000800000 */
[----:B--2---:R-:W-:-:S04]  /*5390*/  FFMA.FTZ R9, R14, c[0x0][0x2d0], -R6 ;  /* 0x0000b4000e097a23 */ /* 0x004fc80000010806 */
[--C-:B------:R-:W-:Y:S01]  /*53a0*/  FFMA.FTZ R0, R16, c[0x0][0x2d0], -R5.reuse ;  /* 0x0000b40010007a23 */ /* 0x100fe20000010805 */
[----:B------:R1:W2:Y:S08]  /*53b0*/  MUFU.EX2 R185, R9 ;  /* 0x0000000900b97308 */ /* 0x0002b00000000800 */
[----:B------:R3:W-:Y:S01]  /*53c0*/  MUFU.EX2 R250, R0 ;  /* 0x0000000000fa7308 */ /* 0x0007e20000000800 */
[----:B-1----:R-:W-:Y:S01]  /*53d0*/  FFMA.FTZ R9, R15, c[0x0][0x2d0], -R5 ;  /* 0x0000b4000f097a23 */ /* 0x002fe20000010805 */
[----:B--2---:R-:W-:-:S06]  /*53e0*/  F2FP.BF16.PACK_AB R10, R185, R105 ;  /* 0x00000069b90a723e */ /* 0x004fcc00000010ff */
[----:B------:R1:W2:Y:S01]  /*53f0*/  MUFU.EX2 R190, R9 ;  /* 0x0000000900be7308 */ /* 0x0002a20000000800 */
[--C-:B---3--:R-:W-:Y:S02]  /*5400*/  FFMA.FTZ R0, R17, c[0x0][0x2d0], -R5.reuse ;  /* 0x0000b40011007a23 */ /* 0x108fe40000010805 */
[----:B------:R-:W-:Y:S05]  /*5410*/  LDSM.16.MT88.4 R16, [R227+0x100] ;  /* 0x00010000e310783b */ /* 0x000fea0000004200 */
[----:B------:R3:W-:Y:S01]  /*5420*/  MUFU.EX2 R198, R0 ;  /* 0x0000000000c67308 */ /* 0x0007e20000000800 */
[----:B-1----:R-:W1:Y:S01]  /*5430*/  SHFL.BFLY PT, R9, R8, 0x1, 0x1f ;  /* 0x0c201f0008097f89 */ /* 0x002e6200000e0000 */
[----:B---3--:R-:W-:-:S06]  /*5440*/  FFMA.FTZ R0, R24, c[0x0][0x2d0], -R5 ;  /* 0x0000b40018007a23 */ /* 0x008fcc0000010805 */
[----:B------:R3:W4:Y:S01]  /*5450*/  MUFU.EX2 R202, R0 ;  /* 0x0000000000ca7308 */ /* 0x0007220000000800 */
[----:B-1----:R-:W-:Y:S02]  /*5460*/  FMNMX.FTZ R72, R8, R9, !PT ;  /* 0x0000000908487209 */ /* 0x002fe40007810000 */
[----:B------:R-:W-:Y:S01]  /*5470*/  F2FP.BF16.PACK_AB R8, R204, R4 ;  /* 0x00000004cc08723e */ /* 0x000fe200000010ff */
[----:B---3--:R-:W-:Y:S01]  /*5480*/  FFMA.FTZ R0, R25, c[0x0][0x2d0], -R7 ;  /* 0x0000b40019007a23 */ /* 0x008fe20000010807 */
[C---:B------:R-:W-:Y:S01]  /*5490*/  FSETP.NEU.FTZ.AND P1, PT, R72.reuse, -INF , PT ;  /* 0xff8000004800780b */ /* 0x040fe20003f3d000 */
[----:B------:R-:W-:Y:S01]  /*54a0*/  FMUL.FTZ R3, R72, c[0x0][0x2d0] ;  /* 0x0000b40048037a20 */ /* 0x000fe20000410000 */
[----:B--2---:R-:W-:Y:S01]  /*54b0*/  F2FP.BF16.PACK_AB R9, R250, R190 ;  /* 0x000000befa09723e */ /* 0x004fe200000010ff */
[----:B------:R1:W2:Y:S01]  /*54c0*/  MUFU.EX2 R245, R0 ;  /* 0x0000000000f57308 */ /* 0x0002a20000000800 */
[----:B----4-:R-:W-:-:S07]  /*54d0*/  F2FP.BF16.PACK_AB R11, R202, R198 ;  /* 0x000000c6ca0b723e */ /* 0x010fce00000010ff */
[----:B------:R-:W-:Y:S01]  /*54e0*/  HMMA.16816.F32.BF16 R56, R8, R28, RZ ;  /* 0x0000001c0838723c */ /* 0x000fe200000418ff */
[----:B-1----:R-:W-:Y:S01]  /*54f0*/  FFMA.FTZ R0, R26, c[0x0][0x2d0], -R7 ;  /* 0x0000b4001a007a23 */ /* 0x002fe20000010807 */
[----:B--2---:R-:W-:-:S06]  /*5500*/  F2FP.BF16.PACK_AB R12, R245, R199 ;  /* 0x000000c7f50c723e */ /* 0x004fcc00000010ff */
[C---:B------:R-:W-:Y:S01]  /*5510*/  HMMA.16816.F32.BF16 R80, R8.reuse, R20, RZ ;  /* 0x000000140850723c */ /* 0x040fe200000418ff */
[----:B------:R1:W-:Y:S07]  /*5520*/  MUFU.EX2 R249, R0 ;  /* 0x0000000000f97308 */ /* 0x0003ee0000000800 */
[C---:B------:R-:W-:Y:S08]  /*5530*/  HMMA.16816.F32.BF16 R76, R8.reuse, R22, RZ ;  /* 0x00000016084c723c */ /* 0x040ff000000418ff */
[----:B------:R-:W-:Y:S01]  /*5540*/  HMMA.16816.F32.BF16 R64, R8, R16, RZ ;  /* 0x000000100840723c */ /* 0x000fe200000418ff */
[----:B-1----:R-:W-:Y:S01]  /*5550*/  FSEL R0, R3, RZ, P1 ;  /* 0x000000ff03007208 */ /* 0x002fe20000800000 */
[----:B------:R-:W-:-:S02]  /*5560*/  FFMA.FTZ R3, R27, c[0x0][0x2d0], -R7 ;  /* 0x0000b4001b037a23 */ /* 0x000fc40000010807 */
[----:B------:R-:W-:Y:S02]  /*5570*/  LDSM.16.MT88.4 R24, [R224+0x900] ;  /* 0x00090000e018783b */ /* 0x000fe40000004200 */
[----:B------:R1:W2:Y:S02]  /*5580*/  MUFU.EX2 R201, R3 ;  /* 0x0000000300c97308 */ /* 0x0002a40000000800 */
[C---:B------:R-:W-:Y:S08]  /*5590*/  HMMA.16816.F32.BF16 R60, R8.reuse, R18, RZ ;  /* 0x00000012083c723c */ /* 0x040ff000000418ff */
[----:B------:R-:W-:Y:S01]  /*55a0*/  HMMA.16816.F32.BF16 R48, R8, R40, RZ ;  /* 0x000000280830723c */ /* 0x000fe200000418ff */
[----:B-1----:R-:W-:Y:S01]  /*55b0*/  FFMA.FTZ R3, R32, c[0x0][0x2d0], -R0 ;  /* 0x0000b40020037a23 */ /* 0x002fe20000010800 */
[----:B--2---:R-:W-:-:S06]  /*55c0*/  F2FP.BF16.PACK_AB R14, R201, R249 ;  /* 0x000000f9c90e723e */ /* 0x004fcc00000010ff */
[C---:B------:R-:W-:Y:S01]  /*55d0*/  HMMA.16816.F32.BF16 R52, R8.reuse, R30, RZ ;  /* 0x0000001e0834723c */ /* 0x040fe200000418ff */
[----:B------:R1:W-:Y:S07]  /*55e0*/  MUFU.EX2 R222, R3 ;  /* 0x0000000300de7308 */ /* 0x0003ee0000000800 */
[----:B------:R-:W-:Y:S01]  /*55f0*/  HMMA.16816.F32.BF16 R44, R8, R42, RZ ;  /* 0x0000002a082c723c */ /* 0x000fe200000418ff */
[----:B-1----:R-:W-:-:S04]  /*5600*/  FFMA.FTZ R3, R33, c[0x0][0x2d0], -R0 ;  /* 0x0000b40021037a23 */ /* 0x002fc80000010800 */
        /* <DEDUP_REMOVED lines=12> */
[----:B------:R-:W-:Y:S01]  /*56d0*/  LDSM.16.MT88.4 R20, [R225+0x900] ;  /* 0x00090000e114783b */ /* 0x000fe20000004200 */
[----:B-1----:R-:W-:-:S04]  /*56e0*/  FFMA.FTZ R3, R37, c[0x0][0x2d0], -R6 ;  /* 0x0000b40025037a23 */ /* 0x002fc80000010806 */
[----:B------:R1:W-:Y:S02]  /*56f0*/  MUFU.EX2 R186, R3 ;  /* 0x0000000300ba7308 */ /* 0x0003e40000000800 */
[C---:B------:R-:W-:Y:S08]  /*5700*/  HMMA.16816.F32.BF16 R88, R12.reuse, R16, RZ ;  /* 0x000000100c58723c */ /* 0x040ff000000418ff */
[----:B------:R-:W-:Y:S01]  /*5710*/  HMMA.16816.F32.BF16 R112, R12, R18, RZ ;  /* 0x000000120c70723c */ /* 0x000fe200000418ff */
[----:B-1----:R-:W-:-:S07]  /*5720*/  FFMA.FTZ R3, R38, c[0x0][0x2d0], -R6 ;  /* 0x0000b40026037a23 */ /* 0x002fce0000010806 */
[C---:B------:R-:W-:Y:S01]  /*5730*/  HMMA.16816.F32.BF16 R16, R12.reuse, R40, RZ ;  /* 0x000000280c10723c */ /* 0x040fe200000418ff */
[----:B------:R1:W2:Y:S07]  /*5740*/  MUFU.EX2 R84, R3 ;  /* 0x0000000300547308 */ /* 0x0002ae0000000800 */
[C---:B------:R-:W-:Y:S08]  /*5750*/  HMMA.16816.F32.BF16 R124, R12.reuse, R30, RZ ;  /* 0x0000001e0c7c723c */ /* 0x040ff000000418ff */
[----:B------:R-:W-:Y:S01]  /*5760*/  HMMA.16816.F32.BF16 R108, R12, R42, RZ ;  /* 0x0000002a0c6c723c */ /* 0x000fe200000418ff */
[----:B-1----:R-:W-:-:S02]  /*5770*/  FFMA.FTZ R3, R39, c[0x0][0x2d0], -R6 ;  /* 0x0000b40027037a23 */ /* 0x002fc40000010806 */
[----:B------:R-:W1:Y:S02]  /*5780*/  LDSM.16.MT88.4 R36, [R227+0x900] ;  /* 0x00090000e324783b */ /* 0x000e640000004200 */
[----:B------:R3:W4:Y:S02]  /*5790*/  MUFU.EX2 R200, R3 ;  /* 0x0000000300c87308 */ /* 0x0007240000000800 */
[----:B---3--:R-:W-:Y:S02]  /*57a0*/  FFMA.FTZ R3, R68, c[0x0][0x2d0], -R5 ;  /* 0x0000b40044037a23 */ /* 0x008fe40000010805 */
[----:B------:R-:W-:-:S04]  /*57b0*/  IMAD.MOV.U32 R68, RZ, RZ, R105 ;  /* 0x000000ffff447224 */ /* 0x000fc800078e0069 */
[----:B------:R3:W-:Y:S02]  /*57c0*/  MUFU.EX2 R106, R3 ;  /* 0x00000003006a7308 */ /* 0x0007e40000000800 */
[--C-:B---3--:R-:W-:Y:S01]  /*57d0*/  FFMA.FTZ R3, R69, c[0x0][0x2d0], -R5.reuse ;  /* 0x0000b40045037a23 */ /* 0x108fe20000010805 */
[----:B--2---:R-:W-:Y:S02]  /*57e0*/  MOV R69, R84 ;  /* 0x0000005400457202 */ /* 0x004fe40000000f00 */
[----:B------:R-:W-:Y:S03]  /*57f0*/  HMMA.16816.F32.BF16 R84, R12, R28, RZ ;  /* 0x0000001c0c54723c */ /* 0x000fe600000418ff */
[----:B------:R2:W-:Y:S01]  /*5800*/  MUFU.EX2 R252, R3 ;  /* 0x0000000300fc7308 */ /* 0x0005e20000000800 */
[----:B----4-:R-:W-:Y:S01]  /*5810*/  F2FP.BF16.PACK_AB R10, R200, R69 ;  /* 0x00000045c80a723e */ /* 0x010fe200000010ff */
[----:B------:R-:W-:Y:S01]  /*5820*/  LDSM.16.MT88.4 R12, [R227+0x1100] ;  /* 0x00110000e30c783b */ /* 0x000fe20000004200 */
[----:B--2---:R-:W-:-:S02]  /*5830*/  FFMA.FTZ R3, R70, c[0x0][0x2d0], -R5 ;  /* 0x0000b40046037a23 */ /* 0x004fc40000010805 */
[----:B------:R-:W-:-:S03]  /*5840*/  IMAD.MOV.U32 R70, RZ, RZ, R104 ;  /* 0x000000ffff467224 */ /* 0x000fc600078e0068 */
[----:B------:R2:W-:Y:S02]  /*5850*/  MUFU.EX2 R194, R3 ;  /* 0x0000000300c27308 */ /* 0x0005e40000000800 */
[----:B--2---:R-:W-:Y:S02]  /*5860*/  FFMA.FTZ R3, R74, c[0x0][0x2d0], -R5 ;  /* 0x0000b4004a037a23 */ /* 0x004fe40000010805 */
[----:B------:R-:W-:-:S04]  /*5870*/  IMAD.MOV.U32 R74, RZ, RZ, R107 ;  /* 0x000000ffff4a7224 */ /* 0x000fc800078e006b */
[----:B------:R2:W3:Y:S01]  /*5880*/  MUFU.EX2 R28, R3 ;  /* 0x00000003001c7308 */ /* 0x0004e20000000800 */
[----:B------:R-:W-:Y:S01]  /*5890*/  F2FP.BF16.PACK_AB R8, R186, R74 ;  /* 0x0000004aba08723e */ /* 0x000fe200000010ff */
[----:B--2---:R-:W-:Y:S01]  /*58a0*/  FFMA.FTZ R3, R75, c[0x0][0x2d0], -R7 ;  /* 0x0000b4004b037a23 */ /* 0x004fe20000010807 */
[----:B---3--:R-:W-:Y:S01]  /*58b0*/  F2FP.BF16.PACK_AB R11, R28, R194 ;  /* 0x000000c21c0b723e */ /* 0x008fe200000010ff */
[----:B------:R-:W-:-:S04]  /*58c0*/  IMAD.MOV.U32 R75, RZ, RZ, R106 ;  /* 0x000000ffff4b7224 */ /* 0x000fc800078e006a */
[----:B------:R2:W-:Y:S01]  /*58d0*/  MUFU.EX2 R218, R3 ;  /* 0x0000000300da7308 */ /* 0x0005e20000000800 */
[----:B------:R-:W-:-:S07]  /*58e0*/  F2FP.BF16.PACK_AB R9, R252, R75 ;  /* 0x0000004bfc09723e */ /* 0x000fce00000010ff */
[----:B-1----:R-:W-:Y:S01]  /*58f0*/  HMMA.16816.F32.BF16 R104, R8, R36, R64 ;  /* 0x000000240868723c */ /* 0x002fe20000041840 */
[----:B--2---:R-:W-:-:S07]  /*5900*/  FFMA.FTZ R3, R96, c[0x0][0x2d0], -R7 ;  /* 0x0000b40060037a23 */ /* 0x004fce0000010807 */
[C---:B------:R-:W-:Y:S01]  /*5910*/  HMMA.16816.F32.BF16 R120, R8.reuse, R24, R80 ;  /* 0x000000180878723c */ /* 0x040fe20000041850 */
[----:B------:R1:W2:Y:S07]  /*5920*/  MUFU.EX2 R217, R3 ;  /* 0x0000000300d97308 */ /* 0x0002ae0000000800 */
[C---:B------:R-:W-:Y:S08]  /*5930*/  HMMA.16816.F32.BF16 R64, R8.reuse, R38, R60 ;  /* 0x000000260840723c */ /* 0x040ff0000004183c */
[----:B------:R-:W-:Y:S01]  /*5940*/  HMMA.16816.F32.BF16 R80, R8, R32, R48 ;  /* 0x000000200850723c */ /* 0x000fe20000041830 */
[----:B-1----:R-:W-:-:S04]  /*5950*/  FFMA.FTZ R3, R97, c[0x0][0x2d0], -R7 ;  /* 0x0000b40061037a23 */ /* 0x002fc80000010807 */
[----:B------:R1:W-:Y:S03]  /*5960*/  MUFU.EX2 R214, R3 ;  /* 0x0000000300d67308 */ /* 0x0003e60000000800 */
[C---:B------:R-:W-:Y:S08]  /*5970*/  HMMA.16816.F32.BF16 R76, R8.reuse, R26, R76 ;  /* 0x0000001a084c723c */ /* 0x040ff0000004184c */
[----:B------:R-:W-:Y:S01]  /*5980*/  HMMA.16816.F32.BF16 R60, R8, R22, R52 ;  /* 0x00000016083c723c */ /* 0x000fe20000041834 */
[----:B-1----:R-:W-:-:S07]  /*5990*/  FFMA.FTZ R3, R98, c[0x0][0x2d0], -R7 ;  /* 0x0000b40062037a23 */ /* 0x002fce0000010807 */
[----:B------:R-:W-:Y:S01]  /*59a0*/  HMMA.16816.F32.BF16 R44, R8, R34, R44 ;  /* 0x00000022082c723c */ /* 0x000fe2000004182c */
[----:B------:R1:W3:Y:S02]  /*59b0*/  MUFU.EX2 R216, R3 ;  /* 0x0000000300d87308 */ /* 0x0002e40000000800 */
[----:B-1----:R-:W-:-:S05]  /*59c0*/  FFMA.FTZ R3, R99, c[0x0][0x2d0], -R0 ;  /* 0x0000b40063037a23 */ /* 0x002fca0000010800 */
[----:B------:R-:W-:Y:S01]  /*59d0*/  HMMA.16816.F32.BF16 R96, R8, R20, R56 ;  /* 0x000000140860723c */ /* 0x000fe20000041838 */
[----:B------:R1:W-:Y:S06]  /*59e0*/  MUFU.EX2 R206, R3 ;  /* 0x0000000300ce7308 */ /* 0x0003ec0000000800 */
[----:B--2---:R-:W-:Y:S02]  /*59f0*/  F2FP.BF16.PACK_AB R8, R217, R218 ;  /* 0x000000dad908723e */ /* 0x004fe400000010ff */
[----:B---3--:R-:W-:Y:S01]  /*5a00*/  F2FP.BF16.PACK_AB R10, R216, R214 ;  /* 0x000000d6d80a723e */ /* 0x008fe200000010ff */
[----:B-1----:R-:W-:-:S02]  /*5a10*/  FFMA.FTZ R3, R116, c[0x0][0x2d0], -R0 ;  /* 0x0000b40074037a23 */ /* 0x002fc40000010800 */
[----:B------:R-:W-:Y:S02]  /*5a20*/  IMAD.MOV.U32 R116, RZ, RZ, R202 ;  /* 0x000000ffff747224 */ /* 0x000fe400078e00ca */
[----:B------:R1:W2:Y:S02]  /*5a30*/  MUFU.EX2 R208, R3 ;  /* 0x0000000300d07308 */ /* 0x0002a40000000800 */
[----:B-1----:R-:W-:Y:S01]  /*5a40*/  FFMA.FTZ R3, R117, c[0x0][0x2d0], -R0 ;  /* 0x0000b40075037a23 */ /* 0x002fe20000010800 */
[----:B--2---:R-:W-:Y:S01]  /*5a50*/  F2FP.BF16.PACK_AB R9, R208, R206 ;  /* 0x000000ced009723e */ /* 0x004fe200000010ff */
[----:B------:R-:W-:-:S04]  /*5a60*/  IMAD.MOV.U32 R117, RZ, RZ, R203 ;  /* 0x000000ffff757224 */ /* 0x000fc800078e00cb */
        /* <DEDUP_REMOVED lines=8> */
[C---:B------:R-:W-:Y:S07]  /*5af0*/  HMMA.16816.F32.BF16 R52, R8.reuse, R36, R88 ;  /* 0x000000240834723c */ /* 0x040fee0000041858 */
[----:B------:R-:W-:Y:S01]  /*5b00*/  IMAD.MOV.U32 R91, RZ, RZ, R28 ;  /* 0x000000ffff5b7224 */ /* 0x000fe200078e001c */
[----:B------:R-:W-:Y:S01]  /*5b10*/  HMMA.16816.F32.BF16 R36, R8, R38, R112 ;  /* 0x000000260824723c */ /* 0x000fe20000041870 */
[----:B------:R-:W2:Y:S01]  /*5b20*/  LDSM.16.MT88.4 R28, [R226+0x1100] ;  /* 0x00110000e21c783b */ /* 0x000ea20000004200 */
[----:B-1----:R-:W-:-:S02]  /*5b30*/  FFMA.FTZ R3, R129, c[0x0][0x2d0], -R6 ;  /* 0x0000b40081037a23 */ /* 0x002fc40000010806 */
[----:B------:R-:W-:-:S03]  /*5b40*/  IMAD.MOV.U32 R129, RZ, RZ, R4 ;  /* 0x000000ffff817224 */ /* 0x000fc600078e0004 */
[----:B------:R-:W-:Y:S01]  /*5b50*/  MOV R114, R195 ;  /* 0x000000c300727202 */ /* 0x000fe20000000f00 */
[----:B------:R1:W-:Y:S01]  /*5b60*/  MUFU.EX2 R204, R3 ;  /* 0x0000000300cc7308 */ /* 0x0003e20000000800 */
[----:B------:R-:W-:Y:S01]  /*5b70*/  IMAD.MOV.U32 R4, RZ, RZ, R205 ;  /* 0x000000ffff047224 */ /* 0x000fe200078e00cd */
[C---:B------:R-:W-:Y:S01]  /*5b80*/  HMMA.16816.F32.BF16 R48, R8.reuse, R24, R92 ;  /* 0x000000180830723c */ /* 0x040fe2000004185c */
[----:B------:R-:W-:Y:S02]  /*5b90*/  IMAD.MOV.U32 R113, RZ, RZ, R197 ;  /* 0x000000ffff717224 */ /* 0x000fe400078e00c5 */
[----:B------:R-:W-:Y:S02]  /*5ba0*/  IMAD.MOV.U32 R115, RZ, RZ, R192 ;  /* 0x000000ffff737224 */ /* 0x000fe400078e00c0 */
[----:B------:R-:W-:Y:S02]  /*5bb0*/  FFMA.FTZ R4, R4, c[0x0][0x2d0], -R7 ;  /* 0x0000b40004047a23 */ /* 0x000fe40000010807 */
[----:B------:R-:W-:Y:S01]  /*5bc0*/  IMAD.MOV.U32 R112, RZ, RZ, R115 ;  /* 0x000000ffff707224 */ /* 0x000fe200078e0073 */
[----:B------:R-:W-:Y:S01]  /*5bd0*/  HMMA.16816.F32.BF16 R92, R8, R32, R16 ;  /* 0x00000020085c723c */ /* 0x000fe20000041810 */
[----:B------:R-:W3:Y:S01]  /*5be0*/  LDSM.16.MT88.4 R16, [R224+0x1100] ;  /* 0x00110000e010783b */ /* 0x000ee20000004200 */
[----:B-1----:R-:W-:-:S02]  /*5bf0*/  FFMA.FTZ R3, R130, c[0x0][0x2d0], -R6 ;  /* 0x0000b40082037a23 */ /* 0x002fc40000010806 */
[----:B------:R-:W-:-:S04]  /*5c00*/  IMAD.MOV.U32 R130, RZ, RZ, R201 ;  /* 0x000000ffff827224 */ /* 0x000fc800078e00c9 */
[----:B------:R-:W-:Y:S01]  /*5c10*/  HMMA.16816.F32.BF16 R84, R8, R20, R84 ;  /* 0x000000140854723c */ /* 0x000fe20000041854 */
[----:B------:R1:W4:Y:S01]  /*5c20*/  MUFU.EX2 R205, R3 ;  /* 0x0000000300cd7308 */ /* 0x0003220000000800 */
[----:B------:R-:W-:Y:S02]  /*5c30*/  IMAD.MOV.U32 R32, RZ, RZ, R194 ;  /* 0x000000ffff207224 */ /* 0x000fe400078e00c2 */
[----:B------:R-:W-:-:S03]  /*5c40*/  IMAD.MOV.U32 R33, RZ, RZ, R189 ;  /* 0x000000ffff217224 */ /* 0x000fc600078e00bd */
[----:B------:R-:W-:Y:S01]  /*5c50*/  IMAD.MOV.U32 R21, RZ, RZ, R68 ;  /* 0x000000ffff157224 */ /* 0x000fe200078e0044 */
[----:B------:R-:W-:Y:S01]  /*5c60*/  HMMA.16816.F32.BF16 R40, R8, R26, R100 ;  /* 0x0000001a0828723c */ /* 0x000fe20000041864 */
[----:B------:R-:W-:Y:S01]  /*5c70*/  IMAD.MOV.U32 R68, RZ, RZ, R193 ;  /* 0x000000ffff447224 */ /* 0x000fe200078e00c1 */
[----:B------:R-:W5:Y:S01]  /*5c80*/  LDSM.16.MT88.4 R24, [R225+0x1100] ;  /* 0x00110000e118783b */ /* 0x000f620000004200 */
[----:B------:R-:W-:-:S05]  /*5c90*/  MOV R20, R188 ;  /* 0x000000bc00147202 */ /* 0x000fca0000000f00 */
[C---:B------:R-:W-:Y:S01]  /*5ca0*/  HMMA.16816.F32.BF16 R56, R8.reuse, R22, R124 ;  /* 0x000000160838723c */ /* 0x040fe2000004187c */
[----:B-1----:R-:W-:Y:S02]  /*5cb0*/  FFMA.FTZ R3, R131, c[0x0][0x2d0], -R6 ;  /* 0x0000b40083037a23 */ /* 0x002fe40000010806 */
[----:B------:R-:W-:Y:S02]  /*5cc0*/  IMAD.MOV.U32 R131, RZ, RZ, R200 ;  /* 0x000000ffff837224 */ /* 0x000fe400078e00c8 */
[----:B------:R1:W-:Y:S02]  /*5cd0*/  MUFU.EX2 R203, R3 ;  /* 0x0000000300cb7308 */ /* 0x0003e40000000800 */
[----:B------:R-:W-:Y:S01]  /*5ce0*/  IMAD.MOV.U32 R126, RZ, RZ, R130 ;  /* 0x000000ffff7e7224 */ /* 0x000fe200078e0082 */
[----:B------:R-:W-:Y:S01]  /*5cf0*/  MOV R127, R91 ;  /* 0x0000005b007f7202 */ /* 0x000fe20000000f00 */
[----:B------:R-:W-:Y:S01]  /*5d00*/  IMAD.MOV.U32 R130, RZ, RZ, R128 ;  /* 0x000000ffff827224 */ /* 0x000fe200078e0080 */
[----:B------:R-:W-:Y:S01]  /*5d10*/  HMMA.16816.F32.BF16 R88, R8, R34, R108 ;  /* 0x000000220858723c */ /* 0x000fe2000004186c */
[----:B------:R-:W-:-:S02]  /*5d20*/  IMAD.MOV.U32 R128, RZ, RZ, R190 ;  /* 0x000000ffff807224 */ /* 0x000fc400078e00be */
[----:B------:R-:W-:Y:S02]  /*5d30*/  IMAD.MOV.U32 R125, RZ, RZ, R114 ;  /* 0x000000ffff7d7224 */ /* 0x000fe400078e0072 */
[----:B------:R-:W-:Y:S02]  /*5d40*/  IMAD.MOV.U32 R114, RZ, RZ, R33 ;  /* 0x000000ffff727224 */ /* 0x000fe400078e0021 */
[----:B----4-:R-:W-:Y:S01]  /*5d50*/  F2FP.BF16.PACK_AB R8, R205, R204 ;  /* 0x000000cccd08723e */ /* 0x010fe200000010ff */
[----:B------:R-:W-:Y:S02]  /*5d60*/  IMAD.MOV.U32 R33, RZ, RZ, R21 ;  /* 0x000000ffff217224 */ /* 0x000fe400078e0015 */
[----:B------:R-:W-:Y:S02]  /*5d70*/  IMAD.MOV.U32 R124, RZ, RZ, R114 ;  /* 0x000000ffff7c7224 */ /* 0x000fe400078e0072 */
[----:B-1----:R-:W-:Y:S02]  /*5d80*/  FFMA.FTZ R3, R132, c[0x0][0x2d0], -R6 ;  /* 0x0000b40084037a23 */ /* 0x002fe40000010806 */
[----:B------:R-:W-:-:S02]  /*5d90*/  IMAD.MOV.U32 R132, RZ, RZ, R69 ;  /* 0x000000ffff847224 */ /* 0x000fc400078e0045 */
[----:B------:R1:W4:Y:S01]  /*5da0*/  MUFU.EX2 R202, R3 ;  /* 0x0000000300ca7308 */ /* 0x0003220000000800 */
[----:B------:R-:W-:Y:S02]  /*5db0*/  IMAD.MOV.U32 R69, RZ, RZ, R187 ;  /* 0x000000ffff457224 */ /* 0x000fe400078e00bb */
[----:B------:R-:W-:Y:S02]  /*5dc0*/  IMAD.MOV.U32 R114, RZ, RZ, R33 ;  /* 0x000000ffff727224 */ /* 0x000fe400078e0021 */
[----:B-1----:R-:W-:Y:S01]  /*5dd0*/  FFMA.FTZ R3, R133, c[0x0][0x2d0], -R5 ;  /* 0x0000b40085037a23 */ /* 0x002fe20000010805 */
[----:B----4-:R-:W-:Y:S01]  /*5de0*/  F2FP.BF16.PACK_AB R10, R202, R203 ;  /* 0x000000cbca0a723e */ /* 0x010fe200000010ff */
[----:B------:R-:W-:Y:S02]  /*5df0*/  IMAD.MOV.U32 R133, RZ, RZ, R191 ;  /* 0x000000ffff857224 */ /* 0x000fe400078e00bf */
[----:B------:R1:W-:Y:S02]  /*5e00*/  MUFU.EX2 R201, R3 ;  /* 0x0000000300c97308 */ /* 0x0003e40000000800 */
[----:B------:R-:W-:-:S02]  /*5e10*/  IMAD.MOV.U32 R115, RZ, RZ, R133 ;  /* 0x000000ffff737224 */ /* 0x000fc400078e0085 */
[----:B------:R-:W-:Y:S02]  /*5e20*/  IMAD.MOV.U32 R133, RZ, RZ, R132 ;  /* 0x000000ffff857224 */ /* 0x000fe400078e0084 */
[----:B-1----:R-:W-:Y:S02]  /*5e30*/  FFMA.FTZ R3, R134, c[0x0][0x2d0], -R5 ;  /* 0x0000b40086037a23 */ /* 0x002fe40000010805 */
[----:B------:R-:W-:Y:S02]  /*5e40*/  IMAD.MOV.U32 R134, RZ, RZ, R199 ;  /* 0x000000ffff867224 */ /* 0x000fe400078e00c7 */
[----:B------:R1:W4:Y:S02]  /*5e50*/  MUFU.EX2 R200, R3 ;  /* 0x0000000300c87308 */ /* 0x0003240000000800 */
[----:B-1----:R-:W-:Y:S01]  /*5e60*/  FFMA.FTZ R3, R135, c[0x0][0x2d0], -R5 ;  /* 0x0000b40087037a23 */ /* 0x002fe20000010805 */
[----:B----4-:R-:W-:Y:S01]  /*5e70*/  F2FP.BF16.PACK_AB R9, R200, R201 ;  /* 0x000000c9c809723e */ /* 0x010fe200000010ff */
[----:B------:R-:W-:-:S04]  /*5e80*/  IMAD.MOV.U32 R135, RZ, RZ, R198 ;  /* 0x000000ffff877224 */ /* 0x000fc800078e00c6 */
[----:B------:R1:W-:Y:S02]  /*5e90*/  MUFU.EX2 R199, R3 ;  /* 0x0000000300c77308 */ /* 0x0003e40000000800 */
[----:B-1----:R-:W-:Y:S02]  /*5ea0*/  FFMA.FTZ R3, R136, c[0x0][0x2d0], -R5 ;  /* 0x0000b40088037a23 */ /* 0x002fe40000010805 */
[----:B------:R-:W-:-:S04]  /*5eb0*/  IMAD.MOV.U32 R136, RZ, RZ, R131 ;  /* 0x000000ffff887224 */ /* 0x000fc800078e0083 */
[----:B------:R-:W1:Y:S01]  /*5ec0*/  MUFU.EX2 R198, R3 ;  /* 0x0000000300c67308 */ /* 0x000e620000000800 */
[----:B------:R-:W-:Y:S02]  /*5ed0*/  IMAD.MOV.U32 R131, RZ, RZ, R70 ;  /* 0x000000ffff837224 */ /* 0x000fe400078e0046 */
[----:B------:R-:W-:Y:S02]  /*5ee0*/  IMAD.MOV.U32 R70, RZ, RZ, R196 ;  /* 0x000000ffff467224 */ /* 0x000fe400078e00c4 */
[----:B------:R-:W-:Y:S02]  /*5ef0*/  IMAD.MOV.U32 R132, RZ, RZ, R131 ;  /* 0x000000ffff847224 */ /* 0x000fe400078e0083 */
[----:B------:R-:W-:Y:S02]  /*5f00*/  IMAD.MOV.U32 R131, RZ, RZ, R130 ;  /* 0x000000ffff837224 */ /* 0x000fe400078e0082 */
[----:B------:R-:W-:Y:S02]  /*5f10*/  IMAD.MOV.U32 R130, RZ, RZ, R129 ;  /* 0x000000ffff827224 */ /* 0x000fe400078e0081 */
[----:B------:R-:W-:-:S02]  /*5f20*/  IMAD.MOV.U32 R129, RZ, RZ, R118 ;  /* 0x000000ffff817224 */ /* 0x000fc400078e0076 */
[----:B------:R-:W-:Y:S01]  /*5f30*/  IMAD.MOV.U32 R118, RZ, RZ, R117 ;  /* 0x000000ffff767224 */ /* 0x000fe200078e0075 */
[----:B------:R-:W-:Y:S01]  /*5f40*/  MOV R117, R186 ;  /* 0x000000ba00757202 */ /* 0x000fe20000000f00 */
[----:B------:R-:W-:Y:S01]  /*5f50*/  IMAD.MOV.U32 R33, RZ, RZ, R132 ;  /* 0x000000ffff217224 */ /* 0x000fe200078e0084 */
[----:B-1----:R-:W-:Y:S01]  /*5f60*/  F2FP.BF16.PACK_AB R11, R198, R199 ;  /* 0x000000c7c60b723e */ /* 0x002fe200000010ff */
[----:B------:R-:W-:Y:S02]  /*5f70*/  FFMA.FTZ R3, R137, c[0x0][0x2d0], -R7 ;  /* 0x0000b40089037a23 */ /* 0x000fe40000010807 */
[----:B------:R-:W-:Y:S01]  /*5f80*/  IMAD.MOV.U32 R132, RZ, RZ, R130 ;  /* 0x000000ffff847224 */ /* 0x000fe200078e0082 */
[----:B------:R-:W-:Y:S01]  /*5f90*/  MOV R130, R118 ;  /* 0x0000007600827202 */ /* 0x000fe20000000f00 */
[----:B------:R1:W4:Y:S01]  /*5fa0*/  MUFU.EX2 R197, R3 ;  /* 0x0000000300c57308 */ /* 0x0003220000000800 */
[----:B------:R-:W-:Y:S01]  /*5fb0*/  IMAD.MOV.U32 R137, RZ, RZ, R112 ;  /* 0x000000ffff897224 */ /* 0x000fe200078e0070 */
[----:B--2---:R-:W-:Y:S01]  /*5fc0*/  HMMA.16816.F32.BF16 R100, R8, R28, R80 ;  /* 0x0000001c0864723c */ /* 0x004fe20000041850 */
[----:B------:R-:W-:-:S05]  /*5fd0*/  MOV R112, R115 ;  /* 0x0000007300707202 */ /* 0x000fca0000000f00 */
[----:B------:R-:W-:Y:S02]  /*5fe0*/  IMAD.MOV.U32 R110, RZ, RZ, R112 ;  /* 0x000000ffff6e7224 */ /* 0x000fe400078e0070 */
[----:B---3--:R-:W-:Y:S01]  /*5ff0*/  HMMA.16816.F32.BF16 R80, R8, R18, R76 ;  /* 0x000000120850723c */ /* 0x008fe2000004184c */
[----:B-1----:R-:W-:-:S07]  /*6000*/  FFMA.FTZ R3, R138, c[0x0][0x2d0], -R7 ;  /* 0x0000b4008a037a23 */ /* 0x002fce0000010807 */
[C---:B------:R-:W-:Y:S01]  /*6010*/  HMMA.16816.F32.BF16 R76, R8.reuse, R14, R64 ;  /* 0x0000000e084c723c */ /* 0x040fe20000041840 */
[----:B------:R-:W-:Y:S01]  /*6020*/  IMAD.MOV.U32 R138, RZ, RZ, R128 ;  /* 0x000000ffff8a7224 */ /* 0x000fe200078e0080 */
[----:B------:R1:W-:Y:S06]  /*6030*/  MUFU.EX2 R196, R3 ;  /* 0x0000000300c47308 */ /* 0x0003ec0000000800 */
[C---:B-----5:R-:W-:Y:S08]  /*6040*/  HMMA.16816.F32.BF16 R64, R8.reuse, R26, R60 ;  /* 0x0000001a0840723c */ /* 0x060ff0000004183c */
[----:B------:R-:W-:Y:S01]  /*6050*/  HMMA.16816.F32.BF16 R120, R8, R16, R120 ;  /* 0x000000100878723c */ /* 0x000fe20000041878 */
[----:B-1----:R-:W-:-:S04]  /*6060*/  FFMA.FTZ R3, R139, c[0x0][0x2d0], -R7 ;  /* 0x0000b4008b037a23 */ /* 0x002fc80000010807 */
[----:B------:R1:W2:Y:S03]  /*6070*/  MUFU.EX2 R195, R3 ;  /* 0x0000000300c37308 */ /* 0x0002a60000000800 */
[C---:B------:R-:W-:Y:S08]  /*6080*/  HMMA.16816.F32.BF16 R104, R8.reuse, R12, R104 ;  /* 0x0000000c0868723c */ /* 0x040ff00000041868 */
[----:B------:R-:W-:Y:S01]  /*6090*/  HMMA.16816.F32.BF16 R96, R8, R24, R96 ;  /* 0x000000180860723c */ /* 0x000fe20000041860 */
[----:B-1----:R-:W-:-:S07]  /*60a0*/  FFMA.FTZ R3, R140, c[0x0][0x2d0], -R7 ;  /* 0x0000b4008c037a23 */ /* 0x002fce0000010807 */
[----:B------:R-:W-:Y:S01]  /*60b0*/  HMMA.16816.F32.BF16 R60, R8, R30, R44 ;  /* 0x0000001e083c723c */ /* 0x000fe2000004182c */
[----:B------:R1:W-:Y:S06]  /*60c0*/  MUFU.EX2 R194, R3 ;  /* 0x0000000300c27308 */ /* 0x0003ec0000000800 */
[----:B----4-:R-:W-:Y:S02]  /*60d0*/  F2FP.BF16.PACK_AB R8, R197, R209 ;  /* 0x000000d1c508723e */ /* 0x010fe400000010ff */
[----:B--2---:R-:W-:Y:S01]  /*60e0*/  F2FP.BF16.PACK_AB R10, R195, R196 ;  /* 0x000000c4c30a723e */ /* 0x004fe200000010ff */
[----:B-1----:R-:W-:-:S04]  /*60f0*/  FFMA.FTZ R3, R141, c[0x0][0x2d0], -R0 ;  /* 0x0000b4008d037a23 */ /* 0x002fc80000010800 */
[----:B------:R1:W-:Y:S02]  /*6100*/  MUFU.EX2 R193, R3 ;  /* 0x0000000300c17308 */ /* 0x0003e40000000800 */
[----:B-1----:R-:W-:-:S06]  /*6110*/  FFMA.FTZ R3, R142, c[0x0][0x2d0], -R0 ;  /* 0x0000b4008e037a23 */ /* 0x002fcc0000010800 */
[----:B------:R1:W2:Y:S02]  /*6120*/  MUFU.EX2 R192, R3 ;  /* 0x0000000300c07308 */ /* 0x0002a40000000800 */
[----:B-1----:R-:W-:Y:S01]  /*6130*/  FFMA.FTZ R3, R143, c[0x0][0x2d0], -R0 ;  /* 0x0000b4008f037a23 */ /* 0x002fe20000010800 */
[----:B--2---:R-:W-:-:S05]  /*6140*/  F2FP.BF16.PACK_AB R9, R192, R193 ;  /* 0x000000c1c009723e */ /* 0x004fca00000010ff */
[----:B------:R1:W-:Y:S02]  /*6150*/  MUFU.EX2 R191, R3 ;  /* 0x0000000300bf7308 */ /* 0x0003e40000000800 */
[----:B-1----:R-:W-:-:S06]  /*6160*/  FFMA.FTZ R3, R144, c[0x0][0x2d0], -R0 ;  /* 0x0000b40090037a23 */ /* 0x002fcc0000010800 */
[----:B------:R1:W2:Y:S02]  /*6170*/  MUFU.EX2 R189, R3 ;  /* 0x0000000300bd7308 */ /* 0x0002a40000000800 */
[----:B-1----:R-:W-:Y:S01]  /*6180*/  FFMA.FTZ R3, R145, c[0x0][0x2d0], -R7 ;  /* 0x0000b40091037a23 */ /* 0x002fe20000010807 */
[----:B--2---:R-:W-:-:S05]  /*6190*/  F2FP.BF16.PACK_AB R11, R189, R191 ;  /* 0x000000bfbd0b723e */ /* 0x004fca00000010ff */
[----:B------:R1:W-:Y:S02]  /*61a0*/  MUFU.EX2 R190, R3 ;  /* 0x0000000300be7308 */ /* 0x0003e40000000800 */
[C---:B------:R-:W-:Y:S08]  /*61b0*/  HMMA.16816.F32.BF16 R36, R8.reuse, R14, R36 ;  /* 0x0000000e0824723c */ /* 0x040ff00000041824 */
[----:B------:R-:W-:Y:S01]  /*61c0*/  HMMA.16816.F32.BF16 R44, R8, R18, R40 ;  /* 0x00000012082c723c */ /* 0x000fe20000041828 */
[----:B-1----:R-:W-:-:S04]  /*61d0*/  FFMA.FTZ R3, R146, c[0x0][0x2d0], -R7 ;  /* 0x0000b40092037a23 */ /* 0x002fc80000010807 */
[----:B------:R1:W-:Y:S03]  /*61e0*/  MUFU.EX2 R188, R3 ;  /* 0x0000000300bc7308 */ /* 0x0003e60000000800 */
[C---:B------:R-:W-:Y:S01]  /*61f0*/  HMMA.16816.F32.BF16 R48, R8.reuse, R16, R48 ;  /* 0x000000100830723c */ /* 0x040fe20000041830 */
[----:B------:R-:W-:Y:S07]  /*6200*/  LDSM.16.MT88.4 R16, [R224+0x1900] ;  /* 0x00190000e010783b */ /* 0x000fee0000004200 */
[----:B------:R-:W-:Y:S01]  /*6210*/  HMMA.16816.F32.BF16 R40, R8, R24, R84 ;  /* 0x000000180828723c */ /* 0x000fe20000041854 */
[----:B-1----:R-:W-:-:S07]  /*6220*/  FFMA.FTZ R3, R147, c[0x0][0x2d0], -R6 ;  /* 0x0000b40093037a23 */ /* 0x002fce0000010806 */
[C---:B------:R-:W-:Y:S01]  /*6230*/  HMMA.16816.F32.BF16 R56, R8.reuse, R26, R56 ;  /* 0x0000001a0838723c */ /* 0x040fe20000041838 */
[----:B------:R-:W-:Y:S01]  /*6240*/  IMAD.MOV.U32 R87, RZ, RZ, R33 ;  /* 0x000000ffff577224 */ /* 0x000fe200078e0021 */
[----:B------:R-:W-:Y:S01]  /*6250*/  LDSM.16.MT88.4 R24, [R225+0x1900] ;  /* 0x00190000e118783b */ /* 0x000fe20000004200 */
[----:B------:R1:W-:Y:S05]  /*6260*/  MUFU.EX2 R187, R3 ;  /* 0x0000000300bb7308 */ /* 0x0003ea0000000800 */
[C---:B------:R-:W-:Y:S08]  /*6270*/  HMMA.16816.F32.BF16 R92, R8.reuse, R28, R92 ;  /* 0x0000001c085c723c */ /* 0x040ff0000004185c */
[----:B------:R-:W-:Y:S01]  /*6280*/  HMMA.16816.F32.BF16 R88, R8, R30, R88 ;  /* 0x0000001e0858723c */ /* 0x000fe20000041858 */
[----:B------:R-:W-:Y:S01]  /*6290*/  LDSM.16.MT88.4 R28, [R226+0x2100] ;  /* 0x00210000e21c783b */ /* 0x000fe20000004200 */
[----:B-1----:R-:W-:-:S02]  /*62a0*/  FFMA.FTZ R3, R148, c[0x0][0x2d0], -R6 ;  /* 0x0000b40094037a23 */ /* 0x002fc40000010806 */
[----:B------:R-:W-:Y:S02]  /*62b0*/  IMAD.MOV.U32 R148, RZ, RZ, R113 ;  /* 0x000000ffff947224 */ /* 0x000fe400078e0071 */
[----:B------:R-:W1:Y:S01]  /*62c0*/  MUFU.EX2 R186, R3 ;  /* 0x0000000300ba7308 */ /* 0x000e620000000800 */
[----:B------:R-:W-:Y:S01]  /*62d0*/  IMAD.MOV.U32 R113, RZ, RZ, R32 ;  /* 0x000000ffff717224 */ /* 0x000fe200078e0020 */
[----:B------:R-:W-:Y:S02]  /*62e0*/  MOV R32, R20 ;  /* 0x0000001400207202 */ /* 0x000fe40000000f00 */
[----:B------:R-:W-:Y:S01]  /*62f0*/  HMMA.16816.F32.BF16 R20, R8, R12, R52 ;  /* 0x0000000c0814723c */ /* 0x000fe20000041834 */
[----:B------:R-:W2:Y:S06]  /*6300*/  LDSM.16.MT88.4 R12, [R227+0x1900] ;  /* 0x00190000e30c783b */ /* 0x000eac0000004200 */
[----:B------:R-:W-:-:S02]  /*6310*/  IMAD.MOV.U32 R55, RZ, RZ, R124 ;  /* 0x000000ffff377224 */ /* 0x000fc400078e007c */
[----:B------:R-:W-:Y:S02]  /*6320*/  IMAD.MOV.U32 R52, RZ, RZ, R132 ;  /* 0x000000ffff347224 */ /* 0x000fe400078e0084 */
[----:B------:R-:W-:Y:S01]  /*6330*/  IMAD.MOV.U32 R132, RZ, RZ, R130 ;  /* 0x000000ffff847224 */ /* 0x000fe200078e0082 */
[----:B-1----:R-:W-:Y:S01]  /*6340*/  F2FP.BF16.PACK_AB R8, R186, R187 ;  /* 0x000000bbba08723e */ /* 0x002fe200000010ff */
[--C-:B------:R-:W-:Y:S02]  /*6350*/  FFMA.FTZ R3, R149, c[0x0][0x2d0], -R6.reuse ;  /* 0x0000b40095037a23 */ /* 0x100fe40000010806 */
[----:B------:R-:W-:Y:S02]  /*6360*/  IMAD.MOV.U32 R149, RZ, RZ, R185 ;  /* 0x000000ffff957224 */ /* 0x000fe400078e00b9 */
[----:B------:R1:W-:Y:S02]  /*6370*/  MUFU.EX2 R185, R3 ;  /* 0x0000000300b97308 */ /* 0x0003e40000000800 */
[----:B-1----:R-:W-:-:S02]  /*6380*/  FFMA.FTZ R3, R150, c[0x0][0x2d0], -R6 ;  /* 0x0000b40096037a23 */ /* 0x002fc40000010806 */
[----:B------:R-:W-:Y:S02]  /*6390*/  IMAD.MOV.U32 R150, RZ, RZ, R116 ;  /* 0x000000ffff967224 */ /* 0x000fe400078e0074 */
[----:B------:R-:W-:Y:S02]  /*63a0*/  IMAD.MOV.U32 R116, RZ, RZ, R184 ;  /* 0x000000ffff747224 */ /* 0x000fe400078e00b8 */
[----:B------:R1:W3:Y:S02]  /*63b0*/  MUFU.EX2 R184, R3 ;  /* 0x0000000300b87308 */ /* 0x0002e40000000800 */
[----:B-1----:R-:W-:Y:S01]  /*63c0*/  FFMA.FTZ R3, R151, c[0x0][0x2d0], -R5 ;  /* 0x0000b40097037a23 */ /* 0x002fe20000010805 */
[----:B---3--:R-:W-:Y:S01]  /*63d0*/  F2FP.BF16.PACK_AB R10, R184, R185 ;  /* 0x000000b9b80a723e */ /* 0x008fe200000010ff */
[----:B------:R-:W-:Y:S02]  /*63e0*/  IMAD.MOV.U32 R151, RZ, RZ, R125 ;  /* 0x000000ffff977224 */ /* 0x000fe400078e007d */
[----:B------:R-:W-:-:S02]  /*63f0*/  IMAD.MOV.U32 R125, RZ, RZ, R113 ;  /* 0x000000ffff7d7224 */ /* 0x000fc400078e0071 */
[----:B------:R1:W-:Y:S01]  /*6400*/  MUFU.EX2 R118, R3 ;  /* 0x0000000300767308 */ /* 0x0003e20000000800 */
[----:B------:R-:W-:Y:S02]  /*6410*/  IMAD.MOV.U32 R113, RZ, RZ, R32 ;  /* 0x000000ffff717224 */ /* 0x000fe400078e0020 */
[----:B------:R-:W-:Y:S02]  /*6420*/  IMAD.MOV.U32 R32, RZ, RZ, R133 ;  /* 0x000000ffff207224 */ /* 0x000fe400078e0085 */
[----:B------:R-:W-:Y:S02]  /*6430*/  IMAD.MOV.U32 R133, RZ, RZ, R131 ;  /* 0x000000ffff857224 */ /* 0x000fe400078e0083 */
[----:B------:R-:W-:Y:S01]  /*6440*/  IMAD.MOV.U32 R131, RZ, RZ, R129 ;  /* 0x000000ffff837224 */ /* 0x000fe200078e0081 */
[----:B------:R-:W-:Y:S01]  /*6450*/  MOV R124, R32 ;  /* 0x00000020007c7202 */ /* 0x000fe20000000f00 */
[----:B------:R-:W-:Y:S01]  /*6460*/  IMAD.MOV.U32 R129, RZ, RZ, R117 ;  /* 0x000000ffff817224 */ /* 0x000fe200078e0075 */
[----:B------:R-:W3:Y:S01]  /*6470*/  LDSM.16.MT88.4 R32, [R226+0x1900] ;  /* 0x00190000e220783b */ /* 0x000ee20000004200 */
[----:B------:R-:W-:-:S02]  /*6480*/  IMAD.MOV.U32 R54, RZ, RZ, R113 ;  /* 0x000000ffff367224 */ /* 0x000fc400078e0071 */
[----:B------:R-:W-:Y:S02]  /*6490*/  IMAD.MOV.U32 R53, RZ, RZ, R131 ;  /* 0x000000ffff357224 */ /* 0x000fe400078e0083 */
[----:B------:R-:W-:Y:S02]  /*64a0*/  IMAD.MOV.U32 R139, RZ, RZ, R129 ;  /* 0x000000ffff8b7224 */ /* 0x000fe400078e0081 */
[----:B-1----:R-:W-:Y:S01]  /*64b0*/  FFMA.FTZ R3, R152, c[0x0][0x2d0], -R5 ;  /* 0x0000b40098037a23 */ /* 0x002fe20000010805 */
[----:B------:R-:W-:-:S03]  /*64c0*/  MOV R152, R52 ;  /* 0x0000003400987202 */ /* 0x000fc60000000f00 */
[----:B------:R1:W4:Y:S02]  /*64d0*/  MUFU.EX2 R117, R3 ;  /* 0x0000000300757308 */ /* 0x0003240000000800 */
[----:B-1----:R-:W-:Y:S01]  /*64e0*/  FFMA.FTZ R3, R153, c[0x0][0x2d0], -R5 ;  /* 0x0000b40099037a23 */ /* 0x002fe20000010805 */
[----:B----4-:R-:W-:Y:S01]  /*64f0*/  F2FP.BF16.PACK_AB R9, R117, R118 ;  /* 0x000000767509723e */ /* 0x010fe200000010ff */
[----:B------:R-:W-:-:S04]  /*6500*/  IMAD.MOV.U32 R153, RZ, RZ, R53 ;  /* 0x000000ffff997224 */ /* 0x000fc800078e0035 */
[----:B------:R1:W-:Y:S02]  /*6510*/  MUFU.EX2 R115, R3 ;  /* 0x0000000300737308 */ /* 0x0003e40000000800 */
[----:B-1----:R-:W-:Y:S02]  /*6520*/  FFMA.FTZ R3, R154, c[0x0][0x2d0], -R5 ;  /* 0x0000b4009a037a23 */ /* 0x002fe40000010805 */
[----:B------:R-:W-:-:S04]  /*6530*/  IMAD.MOV.U32 R154, RZ, RZ, R116 ;  /* 0x000000ffff9a7224 */ /* 0x000fc800078e0074 */
[----:B------:R1:W4:Y:S02]  /*6540*/  MUFU.EX2 R116, R3 ;  /* 0x0000000300747308 */ /* 0x0003240000000800 */
[----:B-1----:R-:W-:Y:S01]  /*6550*/  FFMA.FTZ R3, R155, c[0x0][0x2d0], -R7 ;  /* 0x0000b4009b037a23 */ /* 0x002fe20000010807 */
[----:B----4-:R-:W-:Y:S01]  /*6560*/  F2FP.BF16.PACK_AB R11, R116, R115 ;  /* 0x00000073740b723e */ /* 0x010fe200000010ff */
[----:B------:R-:W-:Y:S02]  /*6570*/  IMAD.MOV.U32 R155, RZ, RZ, R137 ;  /* 0x000000ffff9b7224 */ /* 0x000fe400078e0089 */
[----:B------:R-:W-:Y:S02]  /*6580*/  IMAD.MOV.U32 R137, RZ, RZ, R114 ;  /* 0x000000ffff897224 */ /* 0x000fe400078e0072 */
[----:B------:R1:W-:Y:S02]  /*6590*/  MUFU.EX2 R114, R3 ;  /* 0x0000000300727308 */ /* 0x0003e40000000800 */
[C---:B--2---:R-:W-:Y:S08]  /*65a0*/  HMMA.16816.F32.BF16 R140, R8.reuse, R12, R104 ;  /* 0x0000000c088c723c */ /* 0x044ff00000041868 */
[----:B------:R-:W-:Y:S01]  /*65b0*/  HMMA.16816.F32.BF16 R128, R8, R18, R80 ;  /* 0x000000120880723c */ /* 0x000fe20000041850 */
[----:B-1----:R-:W-:-:S07]  /*65c0*/  FFMA.FTZ R3, R156, c[0x0][0x2d0], -R7 ;  /* 0x0000b4009c037a23 */ /* 0x002fce0000010807 */
[C---:B---3--:R-:W-:Y:S01]  /*65d0*/  HMMA.16816.F32.BF16 R80, R8.reuse, R32, R100 ;  /* 0x000000200850723c */ /* 0x048fe20000041864 */
[----:B------:R1:W-:Y:S07]  /*65e0*/  MUFU.EX2 R113, R3 ;  /* 0x0000000300717308 */ /* 0x0003ee0000000800 */
[C---:B------:R-:W-:Y:S08]  /*65f0*/  HMMA.16816.F32.BF16 R144, R8.reuse, R14, R76 ;  /* 0x0000000e0890723c */ /* 0x040ff0000004184c */
[----:B------:R-:W-:Y:S01]  /*6600*/  HMMA.16816.F32.BF16 R120, R8, R16, R120 ;  /* 0x000000100878723c */ /* 0x000fe20000041878 */
[----:B-1----:R-:W-:-:S04]  /*6610*/  FFMA.FTZ R3, R157, c[0x0][0x2d0], -R7 ;  /* 0x0000b4009d037a23 */ /* 0x002fc80000010807 */
[----:B------:R1:W-:Y:S03]  /*6620*/  MUFU.EX2 R112, R3 ;  /* 0x0000000300707308 */ /* 0x0003e60000000800 */
[----:B------:R-:W-:Y:S01]  /*6630*/  HMMA.16816.F32.BF16 R76, R8, R34, R60 ;  /* 0x00000022084c723c */ /* 0x000fe2000004183c */
[----:B-1----:R-:W-:-:S04]  /*6640*/  FFMA.FTZ R3, R158, c[0x0][0x2d0], -R7 ;  /* 0x0000b4009e037a23 */ /* 0x002fc80000010807 */
[----:B------:R1:W-:Y:S02]  /*6650*/  MUFU.EX2 R111, R3 ;  /* 0x00000003006f7308 */ /* 0x0003e40000000800 */
[--C-:B-1----:R-:W-:Y:S02]  /*6660*/  FFMA.FTZ R3, R159, c[0x0][0x2d0], -R0.reuse ;  /* 0x0000b4009f037a23 */ /* 0x102fe40000010800 */
[----:B------:R-:W-:Y:S04]  /*6670*/  HMMA.16816.F32.BF16 R156, R8, R24, R96 ;  /* 0x00000018089c723c */ /* 0x000fe80000041860 */
[----:B------:R1:W-:Y:S02]  /*6680*/  MUFU.EX2 R109, R3 ;  /* 0x00000003006d7308 */ /* 0x0003e40000000800 */
[----:B-1----:R-:W-:-:S02]  /*6690*/  FFMA.FTZ R3, R160, c[0x0][0x2d0], -R0 ;  /* 0x0000b400a0037a23 */ /* 0x002fc40000010800 */
[----:B------:R-:W-:-:S04]  /*66a0*/  IMAD.MOV.U32 R160, RZ, RZ, R70 ;  /* 0x000000ffffa07224 */ /* 0x000fc800078e0046 */
[----:B------:R1:W2:Y:S02]  /*66b0*/  MUFU.EX2 R108, R3 ;  /* 0x00000003006c7308 */ /* 0x0002a40000000800 */
[----:B-1----:R-:W-:Y:S02]  /*66c0*/  FFMA.FTZ R3, R162, c[0x0][0x2d0], -R0 ;  /* 0x0000b400a2037a23 */ /* 0x002fe40000010800 */
[----:B------:R-:W-:-:S04]  /*66d0*/  IMAD.MOV.U32 R162, RZ, RZ, R87 ;  /* 0x000000ffffa27224 */ /* 0x000fc800078e0057 */
[----:B------:R1:W-:Y:S01]  /*66e0*/  MUFU.EX2 R107, R3 ;  /* 0x00000003006b7308 */ /* 0x0003e20000000800 */
[----:B------:R-:W-:Y:S07]  /*66f0*/  HMMA.16816.F32.BF16 R84, R8, R26, R64 ;  /* 0x0000001a0854723c */ /* 0x000fee0000041840 */
[----:B------:R-:W-:Y:S02]  /*6700*/  F2FP.BF16.PACK_AB R8, R190, R194 ;  /* 0x000000c2be08723e */ /* 0x000fe400000010ff */
[----:B--2---:R-:W-:-:S02]  /*6710*/  F2FP.BF16.PACK_AB R9, R108, R109 ;  /* 0x0000006d6c09723e */ /* 0x004fc400000010ff */
[----:B------:R-:W-:Y:S01]  /*6720*/  F2FP.BF16.PACK_AB R10, R114, R188 ;  /* 0x000000bc720a723e */ /* 0x000fe200000010ff */
[----:B-1----:R-:W-:Y:S02]  /*6730*/  FFMA.FTZ R3, R163, c[0x0][0x2d0], -R0 ;  /* 0x0000b400a3037a23 */ /* 0x002fe40000010800 */
[----:B------:R-:W-:Y:S02]  /*6740*/  IMAD.MOV.U32 R163, RZ, RZ, R54 ;  /* 0x000000ffffa37224 */ /* 0x000fe400078e0036 */
[----:B------:R1:W2:Y:S02]  /*6750*/  MUFU.EX2 R106, R3 ;  /* 0x00000003006a7308 */ /* 0x0002a40000000800 */
[----:B-1----:R-:W-:Y:S01]  /*6760*/  FFMA.FTZ R3, R161, c[0x0][0x2d0], -R7 ;  /* 0x0000b400a1037a23 */ /* 0x002fe20000010807 */
[----:B--2---:R-:W-:Y:S01]  /*6770*/  F2FP.BF16.PACK_AB R11, R106, R107 ;  /* 0x0000006b6a0b723e */ /* 0x004fe200000010ff */
[----:B------:R-:W-:-:S04]  /*6780*/  IMAD.MOV.U32 R161, RZ, RZ, R110 ;  /* 0x000000ffffa17224 */ /* 0x000fc800078e006e */
[----:B------:R1:W-:Y:S02]  /*6790*/  MUFU.EX2 R110, R3 ;  /* 0x00000003006e7308 */ /* 0x0003e40000000800 */
[C---:B------:R-:W-:Y:S08]  /*67a0*/  HMMA.16816.F32.BF16 R60, R8.reuse, R18, R44 ;  /* 0x00000012083c723c */ /* 0x040ff0000004182c */
[----:B------:R-:W-:Y:S01]  /*67b0*/  HMMA.16816.F32.BF16 R44, R8, R32, R92 ;  /* 0x00000020082c723c */ /* 0x000fe2000004185c */
[----:B-1----:R-:W-:-:S02]  /*67c0*/  FFMA.FTZ R3, R164, c[0x0][0x2d0], -R6 ;  /* 0x0000b400a4037a23 */ /* 0x002fc40000010806 */
[----:B------:R-:W-:Y:S02]  /*67d0*/  IMAD.MOV.U32 R164, RZ, RZ, R55 ;  /* 0x000000ffffa47224 */ /* 0x000fe400078e0037 */
[----:B------:R1:W-:Y:S03]  /*67e0*/  MUFU.EX2 R104, R3 ;  /* 0x0000000300687308 */ /* 0x0003e60000000800 */
[C---:B------:R-:W-:Y:S01]  /*67f0*/  HMMA.16816.F32.BF16 R64, R8.reuse, R16, R48 ;  /* 0x000000100840723c */ /* 0x040fe20000041830 */
[----:B------:R-:W-:Y:S07]  /*6800*/  LDSM.16.MT88.4 R16, [R227+0x2100] ;  /* 0x00210000e310783b */ /* 0x000fee0000004200 */
[----:B------:R-:W-:Y:S01]  /*6810*/  HMMA.16816.F32.BF16 R52, R8, R12, R20 ;  /* 0x0000000c0834723c */ /* 0x000fe20000041814 */
[----:B------:R-:W2:Y:S01]  /*6820*/  LDSM.16.MT88.4 R20, [R224+0x2100] ;  /* 0x00210000e014783b */ /* 0x000ea20000004200 */
[----:B-1----:R-:W-:-:S06]  /*6830*/  FFMA.FTZ R3, R165, c[0x0][0x2d0], -R6 ;  /* 0x0000b400a5037a23 */ /* 0x002fcc0000010806 */
[----:B------:R-:W-:Y:S01]  /*6840*/  HMMA.16816.F32.BF16 R48, R8, R14, R36 ;  /* 0x0000000e0830723c */ /* 0x000fe20000041824 */
[----:B------:R-:W1:Y:S01]  /*6850*/  LDSM.16.MT88.4 R12, [R225+0x2100] ;  /* 0x00210000e10c783b */ /* 0x000e620000004200 */
[----:B------:R-:W-:Y:S01]  /*6860*/  IMAD.MOV.U32 R165, RZ, RZ, R133 ;  /* 0x000000ffffa57224 */ /* 0x000fe200078e0085 */
[----:B------:R3:W4:Y:S01]  /*6870*/  MUFU.EX2 R105, R3 ;  /* 0x0000000300697308 */ /* 0x0007220000000800 */
[----:B------:R-:W-:-:S04]  /*6880*/  IMAD.MOV.U32 R133, RZ, RZ, R75 ;  /* 0x000000ffff857224 */ /* 0x000fc800078e004b */
[C---:B------:R-:W-:Y:S08]  /*6890*/  HMMA.16816.F32.BF16 R32, R8.reuse, R34, R88 ;  /* 0x000000220820723c */ /* 0x040ff00000041858 */
[C---:B------:R-:W-:Y:S01]  /*68a0*/  HMMA.16816.F32.BF16 R36, R8.reuse, R24, R40 ;  /* 0x000000180824723c */ /* 0x040fe20000041828 */
[----:B---3--:R-:W-:Y:S02]  /*68b0*/  FFMA.FTZ R3, R166, c[0x0][0x2d0], -R6 ;  /* 0x0000b400a6037a23 */ /* 0x008fe40000010806 */
[----:B------:R-:W-:Y:S01]  /*68c0*/  IMAD.MOV.U32 R166, RZ, RZ, R132 ;  /* 0x000000ffffa67224 */ /* 0x000fe200078e0084 */
[----:B------:R-:W-:Y:S01]  /*68d0*/  MOV R132, R74 ;  /* 0x0000004a00847202 */ /* 0x000fe20000000f00 */
[----:B------:R3:W-:Y:S03]  /*68e0*/  MUFU.EX2 R103, R3 ;  /* 0x0000000300677308 */ /* 0x0007e60000000800 */
[----:B------:R-:W-:Y:S01]  /*68f0*/  HMMA.16816.F32.BF16 R40, R8, R26, R56 ;  /* 0x0000001a0828723c */ /* 0x000fe20000041838 */
[----:B------:R-:W5:Y:S06]  /*6900*/  LDSM.16.MT88.4 R24, [R224+0x2900] ;  /* 0x00290000e018783b */ /* 0x000f6c0000004200 */
[----:B----4-:R-:W-:Y:S01]  /*6910*/  F2FP.BF16.PACK_AB R8, R105, R104 ;  /* 0x000000686908723e */ /* 0x010fe200000010ff */
[----:B---3--:R-:W-:-:S02]  /*6920*/  FFMA.FTZ R3, R167, c[0x0][0x2d0], -R6 ;  /* 0x0000b400a7037a23 */ /* 0x008fc40000010806 */
[----:B------:R-:W-:Y:S02]  /*6930*/  IMAD.MOV.U32 R167, RZ, RZ, R69 ;  /* 0x000000ffffa77224 */ /* 0x000fe400078e0045 */
[----:B------:R3:W4:Y:S02]  /*6940*/  MUFU.EX2 R102, R3 ;  /* 0x0000000300667308 */ /* 0x0007240000000800 */
[----:B---3--:R-:W-:Y:S01]  /*6950*/  FFMA.FTZ R3, R168, c[0x0][0x2d0], -R5 ;  /* 0x0000b400a8037a23 */ /* 0x008fe20000010805 */
[----:B----4-:R-:W-:Y:S01]  /*6960*/  F2FP.BF16.PACK_AB R10, R102, R103 ;  /* 0x00000067660a723e */ /* 0x010fe200000010ff */
[----:B------:R-:W-:-:S04]  /*6970*/  IMAD.MOV.U32 R168, RZ, RZ, R68 ;  /* 0x000000ffffa87224 */ /* 0x000fc800078e0044 */
[----:B------:R3:W-:Y:S02]  /*6980*/  MUFU.EX2 R101, R3 ;  /* 0x0000000300657308 */ /* 0x0007e40000000800 */
[----:B---3--:R-:W-:Y:S01]  /*6990*/  FFMA.FTZ R3, R169, c[0x0][0x2d0], -R5 ;  /* 0x0000b400a9037a23 */ /* 0x008fe20000010805 */
[----:B------:R-:W-:Y:S01]  /*69a0*/  MOV R169, R126 ;  /* 0x0000007e00a97202 */ /* 0x000fe20000000f00 */
[----:B------:R-:W-:-:S04]  /*69b0*/  IMAD.MOV.U32 R126, RZ, RZ, R135 ;  /* 0x000000ffff7e7224 */ /* 0x000fc800078e0087 */
[----:B------:R3:W4:Y:S02]  /*69c0*/  MUFU.EX2 R100, R3 ;  /* 0x0000000300647308 */ /* 0x0007240000000800 */
[----:B---3--:R-:W-:Y:S01]  /*69d0*/  FFMA.FTZ R3, R170, c[0x0][0x2d0], -R5 ;  /* 0x0000b400aa037a23 */ /* 0x008fe20000010805 */
[----:B----4-:R-:W-:Y:S01]  /*69e0*/  F2FP.BF16.PACK_AB R9, R100, R101 ;  /* 0x000000656409723e */ /* 0x010fe200000010ff */
[----:B------:R-:W-:-:S04]  /*69f0*/  IMAD.MOV.U32 R170, RZ, RZ, R148 ;  /* 0x000000ffffaa7224 */ /* 0x000fc800078e0094 */
[----:B------:R3:W-:Y:S02]  /*6a00*/  MUFU.EX2 R99, R3 ;  /* 0x0000000300637308 */ /* 0x0007e40000000800 */
[----:B---3--:R-:W-:Y:S02]  /*6a10*/  FFMA.FTZ R3, R171, c[0x0][0x2d0], -R5 ;  /* 0x0000b400ab037a23 */ /* 0x008fe40000010805 */
[----:B------:R-:W-:-:S04]  /*6a20*/  IMAD.MOV.U32 R171, RZ, RZ, R150 ;  /* 0x000000ffffab7224 */ /* 0x000fc800078e0096 */
[----:B------:R3:W4:Y:S02]  /*6a30*/  MUFU.EX2 R98, R3 ;  /* 0x0000000300627308 */ /* 0x0007240000000800 */
[----:B---3--:R-:W-:Y:S01]  /*6a40*/  FFMA.FTZ R3, R173, c[0x0][0x2d0], -R0 ;  /* 0x0000b400ad037a23 */ /* 0x008fe20000010800 */
[----:B----4-:R-:W-:Y:S01]  /*6a50*/  F2FP.BF16.PACK_AB R11, R98, R99 ;  /* 0x00000063620b723e */ /* 0x010fe200000010ff */
[----:B------:R-:W-:-:S04]  /*6a60*/  IMAD.MOV.U32 R173, RZ, RZ, R149 ;  /* 0x000000ffffad7224 */ /* 0x000fc800078e0095 */
[----:B------:R3:W-:Y:S02]  /*6a70*/  MUFU.EX2 R97, R3 ;  /* 0x0000000300617308 */ /* 0x0007e40000000800 */
[C---:B--2---:R-:W-:Y:S08]  /*6a80*/  HMMA.16816.F32.BF16 R120, R8.reuse, R20, R120 ;  /* 0x000000140878723c */ /* 0x044ff00000041878 */
[----:B------:R-:W-:Y:S01]  /*6a90*/  HMMA.16816.F32.BF16 R128, R8, R22, R128 ;  /* 0x000000160880723c */ /* 0x000fe20000041880 */
[----:B---3--:R-:W-:-:S02]  /*6aa0*/  FFMA.FTZ R3, R172, c[0x0][0x2d0], -R0 ;  /* 0x0000b400ac037a23 */ /* 0x008fc40000010800 */
[----:B------:R-:W-:Y:S02]  /*6ab0*/  IMAD.MOV.U32 R172, RZ, RZ, R151 ;  /* 0x000000ffffac7224 */ /* 0x000fe400078e0097 */
[----:B------:R2:W3:Y:S03]  /*6ac0*/  MUFU.EX2 R96, R3 ;  /* 0x0000000300607308 */ /* 0x0004e60000000800 */
[C---:B------:R-:W-:Y:S01]  /*6ad0*/  HMMA.16816.F32.BF16 R140, R8.reuse, R16, R140 ;  /* 0x00000010088c723c */ /* 0x040fe2000004188c */
[----:B------:R-:W-:Y:S07]  /*6ae0*/  LDSM.16.MT88.4 R148, [R227+0x3100] ;  /* 0x00310000e394783b */ /* 0x000fee0000004200 */
[----:B------:R-:W-:Y:S01]  /*6af0*/  HMMA.16816.F32.BF16 R144, R8, R18, R144 ;  /* 0x000000120890723c */ /* 0x000fe20000041890 */
[----:B--2---:R-:W-:-:S07]  /*6b00*/  FFMA.FTZ R3, R174, c[0x0][0x2d0], -R0 ;  /* 0x0000b400ae037a23 */ /* 0x004fce0000010800 */
[----:B-1----:R-:W-:Y:S01]  /*6b10*/  HMMA.16816.F32.BF16 R156, R8, R12, R156 ;  /* 0x0000000c089c723c */ /* 0x002fe2000004189c */
[----:B------:R-:W-:Y:S01]  /*6b20*/  IMAD.MOV.U32 R174, RZ, RZ, R154 ;  /* 0x000000ffffae7224 */ /* 0x000fe200078e009a */
[----:B------:R1:W-:Y:S01]  /*6b30*/  MUFU.EX2 R95, R3 ;  /* 0x00000003005f7308 */ /* 0x0003e20000000800 */
[----:B------:R-:W-:-:S05]  /*6b40*/  IMAD.MOV.U32 R154, RZ, RZ, R132 ;  /* 0x000000ffff9a7224 */ /* 0x000fca00078e0084 */
[C---:B------:R-:W-:Y:S08]  /*6b50*/  HMMA.16816.F32.BF16 R84, R8.reuse, R14, R84 ;  /* 0x0000000e0854723c */ /* 0x040ff00000041854 */
[----:B------:R-:W-:Y:S01]  /*6b60*/  HMMA.16816.F32.BF16 R80, R8, R28, R80 ;  /* 0x0000001c0850723c */ /* 0x000fe20000041850 */
[----:B-1----:R-:W-:Y:S02]  /*6b70*/  FFMA.FTZ R3, R175, c[0x0][0x2d0], -R0 ;  /* 0x0000b400af037a23 */ /* 0x002fe40000010800 */
[----:B------:R-:W-:-:S02]  /*6b80*/  IMAD.MOV.U32 R175, RZ, RZ, R155 ;  /* 0x000000ffffaf7224 */ /* 0x000fc400078e009b */
[----:B------:R1:W2:Y:S03]  /*6b90*/  MUFU.EX2 R94, R3 ;  /* 0x00000003005e7308 */ /* 0x0002a60000000800 */
[----:B------:R-:W-:Y:S01]  /*6ba0*/  HMMA.16816.F32.BF16 R76, R8, R30, R76 ;  /* 0x0000001e084c723c */ /* 0x000fe2000004184c */
[----:B------:R-:W-:-:S06]  /*6bb0*/  IMAD.MOV.U32 R155, RZ, RZ, R133 ;  /* 0x000000ffff9b7224 */ /* 0x000fcc00078e0085 */
[----:B------:R-:W-:Y:S02]  /*6bc0*/  F2FP.BF16.PACK_AB R8, R112, R113 ;  /* 0x000000717008723e */ /* 0x000fe400000010ff */
[----:B---3--:R-:W-:Y:S02]  /*6bd0*/  F2FP.BF16.PACK_AB R9, R96, R97 ;  /* 0x000000616009723e */ /* 0x008fe400000010ff */
[----:B------:R-:W-:Y:S01]  /*6be0*/  F2FP.BF16.PACK_AB R10, R110, R111 ;  /* 0x0000006f6e0a723e */ /* 0x000fe200000010ff */
[----:B-1----:R-:W-:Y:S01]  /*6bf0*/  FFMA.FTZ R3, R178, c[0x0][0x2d0], -R6 ;  /* 0x0000b400b2037a23 */ /* 0x002fe20000010806 */
[----:B--2---:R-:W-:-:S03]  /*6c00*/  F2FP.BF16.PACK_AB R11, R94, R95 ;  /* 0x0000005f5e0b723e */ /* 0x004fc600000010ff */
[----:B------:R1:W-:Y:S04]  /*6c10*/  MUFU.EX2 R93, R3 ;  /* 0x00000003005d7308 */ /* 0x0003e80000000800 */
[C---:B------:R-:W-:Y:S08]  /*6c20*/  HMMA.16816.F32.BF16 R64, R8.reuse, R20, R64 ;  /* 0x000000140840723c */ /* 0x040ff00000041840 */
[----:B------:R-:W-:Y:S01]  /*6c30*/  HMMA.16816.F32.BF16 R60, R8, R22, R60 ;  /* 0x00000016083c723c */ /* 0x000fe2000004183c */
[----:B------:R-:W2:Y:S01]  /*6c40*/  LDSM.16.MT88.4 R20, [R227+0x2900] ;  /* 0x00290000e314783b */ /* 0x000ea20000004200 */
[----:B-1----:R-:W-:-:S04]  /*6c50*/  FFMA.FTZ R3, R179, c[0x0][0x2d0], -R6 ;  /* 0x0000b400b3037a23 */ /* 0x002fc80000010806 */
[----:B------:R1:W3:Y:S02]  /*6c60*/  MUFU.EX2 R92, R3 ;  /* 0x00000003005c7308 */ /* 0x0002e40000000800 */
[C---:B------:R-:W-:Y:S08]  /*6c70*/  HMMA.16816.F32.BF16 R52, R8.reuse, R16, R52 ;  /* 0x000000100834723c */ /* 0x040ff00000041834 */
[----:B------:R-:W-:Y:S01]  /*6c80*/  HMMA.16816.F32.BF16 R48, R8, R18, R48 ;  /* 0x000000120830723c */ /* 0x000fe20000041830 */
[----:B------:R-:W4:Y:S01]  /*6c90*/  LDSM.16.MT88.4 R16, [R225+0x2900] ;  /* 0x00290000e110783b */ /* 0x000f220000004200 */
[----:B-1----:R-:W-:-:S06]  /*6ca0*/  FFMA.FTZ R3, R177, c[0x0][0x2d0], -R6 ;  /* 0x0000b400b1037a23 */ /* 0x002fcc0000010806 */
[C---:B------:R-:W-:Y:S01]  /*6cb0*/  HMMA.16816.F32.BF16 R36, R8.reuse, R12, R36 ;  /* 0x0000000c0824723c */ /* 0x040fe20000041824 */
[----:B------:R1:W-:Y:S07]  /*6cc0*/  MUFU.EX2 R91, R3 ;  /* 0x00000003005b7308 */ /* 0x0003ee0000000800 */
[C---:B------:R-:W-:Y:S01]  /*6cd0*/  HMMA.16816.F32.BF16 R40, R8.reuse, R14, R40 ;  /* 0x0000000e0828723c */ /* 0x040fe20000041828 */
[----:B------:R-:W2:Y:S07]  /*6ce0*/  LDSM.16.MT88.4 R12, [R226+0x2900] ;  /* 0x00290000e20c783b */ /* 0x000eae0000004200 */
[----:B------:R-:W-:Y:S01]  /*6cf0*/  HMMA.16816.F32.BF16 R32, R8, R30, R32 ;  /* 0x0000001e0820723c */ /* 0x000fe20000041820 */
[----:B-1----:R-:W-:-:S04]  /*6d00*/  FFMA.FTZ R3, R176, c[0x0][0x2d0], -R6 ;  /* 0x0000b400b0037a23 */ /* 0x002fc80000010806 */
[----:B------:R1:W1:Y:S03]  /*6d10*/  MUFU.EX2 R90, R3 ;  /* 0x00000003005a7308 */ /* 0x0002660000000800 */
[----:B------:R-:W-:Y:S07]  /*6d20*/  HMMA.16816.F32.BF16 R44, R8, R28, R44 ;  /* 0x0000001c082c723c */ /* 0x000fee000004182c */
[----:B---3--:R-:W-:Y:S01]  /*6d30*/  F2FP.BF16.PACK_AB R8, R92, R93 ;  /* 0x0000005d5c08723e */ /* 0x008fe200000010ff */
[----:B-1----:R-:W-:Y:S01]  /*6d40*/  FFMA.FTZ R3, R180, c[0x0][0x2d0], -R5 ;  /* 0x0000b400b4037a23 */ /* 0x002fe20000010805 */
[----:B------:R-:W-:-:S03]  /*6d50*/  F2FP.BF16.PACK_AB R10, R90, R91 ;  /* 0x0000005b5a0a723e */ /* 0x000fc600000010ff */
        /* <DEDUP_REMOVED lines=12> */
[C---:B-----5:R-:W-:Y:S08]  /*6e20*/  HMMA.16816.F32.BF16 R120, R8.reuse, R24, R120 ;  /* 0x000000180878723c */ /* 0x060ff00000041878 */
[----:B------:R-:W-:Y:S01]  /*6e30*/  HMMA.16816.F32.BF16 R128, R8, R26, R128 ;  /* 0x0000001a0880723c */ /* 0x000fe20000041880 */
[----:B-1----:R-:W-:-:S02]  /*6e40*/  FFMA.FTZ R3, R244, c[0x0][0x2d0], -R7 ;  /* 0x0000b400f4037a23 */ /* 0x002fc40000010807 */
[----:B------:R-:W-:Y:S02]  /*6e50*/  IMAD.MOV.U32 R244, RZ, RZ, R136 ;  /* 0x000000fffff47224 */ /* 0x000fe400078e0088 */
[----:B------:R1:W3:Y:S03]  /*6e60*/  MUFU.EX2 R69, R3 ;  /* 0x0000000300457308 */ /* 0x0002e60000000800 */
[C---:B--2---:R-:W-:Y:S08]  /*6e70*/  HMMA.16816.F32.BF16 R140, R8.reuse, R20, R140 ;  /* 0x00000014088c723c */ /* 0x044ff0000004188c */
[----:B------:R-:W-:Y:S01]  /*6e80*/  HMMA.16816.F32.BF16 R144, R8, R22, R144 ;  /* 0x000000160890723c */ /* 0x000fe20000041890 */
[----:B-1----:R-:W-:-:S07]  /*6e90*/  FFMA.FTZ R3, R248, c[0x0][0x2d0], -R7 ;  /* 0x0000b400f8037a23 */ /* 0x002fce0000010807 */
[C---:B----4-:R-:W-:Y:S01]  /*6ea0*/  HMMA.16816.F32.BF16 R156, R8.reuse, R16, R156 ;  /* 0x00000010089c723c */ /* 0x050fe2000004189c */
[----:B------:R-:W-:Y:S01]  /*6eb0*/  IMAD.MOV.U32 R248, RZ, RZ, R125 ;  /* 0x000000fffff87224 */ /* 0x000fe200078e007d */
[----:B------:R1:W-:Y:S06]  /*6ec0*/  MUFU.EX2 R68, R3 ;  /* 0x0000000300447308 */ /* 0x0003ec0000000800 */
[C---:B------:R-:W-:Y:S08]  /*6ed0*/  HMMA.16816.F32.BF16 R80, R8.reuse, R12, R80 ;  /* 0x0000000c0850723c */ /* 0x040ff00000041850 */
[----:B------:R-:W-:Y:S01]  /*6ee0*/  HMMA.16816.F32.BF16 R76, R8, R14, R76 ;  /* 0x0000000e084c723c */ /* 0x000fe2000004184c */
[----:B-1----:R-:W-:-:S02]  /*6ef0*/  FFMA.FTZ R3, R246, c[0x0][0x2d0], -R7 ;  /* 0x0000b400f6037a23 */ /* 0x002fc40000010807 */
[----:B------:R-:W-:Y:S02]  /*6f00*/  IMAD.MOV.U32 R246, RZ, RZ, R124 ;  /* 0x000000fffff67224 */ /* 0x000fe400078e007c */
[----:B------:R1:W-:Y:S02]  /*6f10*/  MUFU.EX2 R59, R3 ;  /* 0x00000003003b7308 */ /* 0x0003e40000000800 */
[----:B-1----:R-:W-:Y:S02]  /*6f20*/  FFMA.FTZ R3, R168, c[0x0][0x2d0], -R0 ;  /* 0x0000b400a8037a23 */ /* 0x002fe40000010800 */
[----:B------:R-:W-:Y:S01]  /*6f30*/  IMAD.MOV.U32 R168, RZ, RZ, R164 ;  /* 0x000000ffffa87224 */ /* 0x000fe200078e00a4 */
[----:B------:R-:W-:-:S03]  /*6f40*/  MOV R164, R162 ;  /* 0x000000a200a47202 */ /* 0x000fc60000000f00 */
[----:B------:R1:W-:Y:S02]  /*6f50*/  MUFU.EX2 R58, R3 ;  /* 0x00000003003a7308 */ /* 0x0003e40000000800 */
[----:B------:R-:W-:Y:S02]  /*6f60*/  IMAD.MOV.U32 R178, RZ, RZ, R164 ;  /* 0x000000ffffb27224 */ /* 0x000fe400078e00a4 */
[--C-:B-1----:R-:W-:Y:S02]  /*6f70*/  FFMA.FTZ R3, R167, c[0x0][0x2d0], -R0.reuse ;  /* 0x0000b400a7037a23 */ /* 0x102fe40000010800 */
[----:B------:R-:W-:Y:S02]  /*6f80*/  IMAD.MOV.U32 R167, RZ, RZ, R161 ;  /* 0x000000ffffa77224 */ /* 0x000fe400078e00a1 */
[----:B------:R1:W2:Y:S02]  /*6f90*/  MUFU.EX2 R57, R3 ;  /* 0x0000000300397308 */ /* 0x0002a40000000800 */
[----:B-1----:R-:W-:-:S02]  /*6fa0*/  FFMA.FTZ R3, R166, c[0x0][0x2d0], -R0 ;  /* 0x0000b400a6037a23 */ /* 0x002fc40000010800 */
[----:B------:R-:W-:-:S04]  /*6fb0*/  IMAD.MOV.U32 R166, RZ, RZ, R165 ;  /* 0x000000ffffa67224 */ /* 0x000fc800078e00a5 */
[----:B------:R1:W-:Y:S01]  /*6fc0*/  MUFU.EX2 R56, R3 ;  /* 0x0000000300387308 */ /* 0x0003e20000000800 */
[----:B------:R-:W-:Y:S02]  /*6fd0*/  IMAD.MOV.U32 R165, RZ, RZ, R163 ;  /* 0x000000ffffa57224 */ /* 0x000fe400078e00a3 */
[----:B-1----:R-:W-:Y:S02]  /*6fe0*/  FFMA.FTZ R3, R160, c[0x0][0x2d0], -R0 ;  /* 0x0000b400a0037a23 */ /* 0x002fe40000010800 */
[----:B------:R-:W-:Y:S03]  /*6ff0*/  HMMA.16816.F32.BF16 R160, R8, R18, R84 ;  /* 0x0000001208a0723c */ /* 0x000fe60000041854 */
[----:B------:R1:W4:Y:S04]  /*7000*/  MUFU.EX2 R31, R3 ;  /* 0x00000003001f7308 */ /* 0x0003280000000800 */
[----:B---3--:R-:W-:Y:S01]  /*7010*/  F2FP.BF16.PACK_AB R8, R69, R70 ;  /* 0x000000464508723e */ /* 0x008fe200000010ff */
[----:B------:R-:W-:Y:S01]  /*7020*/  IMAD.MOV.U32 R85, RZ, RZ, R169 ;  /* 0x000000ffff557224 */ /* 0x000fe200078e00a9 */
[----:B--2---:R-:W-:Y:S01]  /*7030*/  F2FP.BF16.PACK_AB R9, R57, R58 ;  /* 0x0000003a3909723e */ /* 0x004fe200000010ff */
[----:B------:R-:W-:Y:S01]  /*7040*/  IMAD.MOV.U32 R86, RZ, RZ, R170 ;  /* 0x000000ffff567224 */ /* 0x000fe200078e00aa */
[----:B------:R-:W-:Y:S01]  /*7050*/  F2FP.BF16.PACK_AB R10, R59, R68 ;  /* 0x000000443b0a723e */ /* 0x000fe200000010ff */
[----:B------:R-:W-:Y:S01]  /*7060*/  IMAD.MOV.U32 R87, RZ, RZ, R173 ;  /* 0x000000ffff577224 */ /* 0x000fe200078e00ad */
[----:B------:R-:W-:Y:S01]  /*7070*/  MOV R169, R155 ;  /* 0x0000009b00a97202 */ /* 0x000fe20000000f00 */
[----:B------:R-:W-:-:S02]  /*7080*/  IMAD.MOV.U32 R170, RZ, RZ, R154 ;  /* 0x000000ffffaa7224 */ /* 0x000fc400078e009a */
[----:B-1----:R-:W-:Y:S01]  /*7090*/  FFMA.FTZ R3, R168, c[0x0][0x2d0], -R6 ;  /* 0x0000b400a8037a23 */ /* 0x002fe20000010806 */
[----:B----4-:R-:W-:Y:S01]  /*70a0*/  F2FP.BF16.PACK_AB R11, R31, R56 ;  /* 0x000000381f0b723e */ /* 0x010fe200000010ff */
[----:B------:R-:W-:Y:S02]  /*70b0*/  IMAD.MOV.U32 R168, RZ, RZ, R134 ;  /* 0x000000ffffa87224 */ /* 0x000fe400078e0086 */
[----:B------:R1:W-:Y:S01]  /*70c0*/  MUFU.EX2 R29, R3 ;  /* 0x00000003001d7308 */ /* 0x0003e20000000800 */
[----:B------:R-:W2:Y:S03]  /*70d0*/  LDSM.16.MT88.4 R132, [R224+0x3100] ;  /* 0x00310000e084783b */ /* 0x000ea60000004200 */
[C---:B------:R-:W-:Y:S08]  /*70e0*/  HMMA.16816.F32.BF16 R64, R8.reuse, R24, R64 ;  /* 0x000000180840723c */ /* 0x040ff00000041840 */
[----:B------:R-:W-:Y:S01]  /*70f0*/  HMMA.16816.F32.BF16 R48, R8, R22, R48 ;  /* 0x000000160830723c */ /* 0x000fe20000041830 */
[----:B-1----:R-:W-:-:S04]  /*7100*/  FFMA.FTZ R3, R167, c[0x0][0x2d0], -R6 ;  /* 0x0000b400a7037a23 */ /* 0x002fc80000010806 */
[----:B------:R1:W3:Y:S03]  /*7110*/  MUFU.EX2 R30, R3 ;  /* 0x00000003001e7308 */ /* 0x0002e60000000800 */
[C---:B------:R-:W-:Y:S05]  /*7120*/  HMMA.16816.F32.BF16 R52, R8.reuse, R20, R52 ;  /* 0x000000140834723c */ /* 0x040fea0000041834 */
[----:B------:R4:W-:Y:S03]  /*7130*/  MUFU.EX2 R20, R4 ;  /* 0x0000000400147308 */ /* 0x0009e60000000800 */
[----:B------:R-:W-:Y:S01]  /*7140*/  HMMA.16816.F32.BF16 R44, R8, R12, R44 ;  /* 0x0000000c082c723c */ /* 0x000fe2000004182c */
[----:B-1----:R-:W-:-:S07]  /*7150*/  FFMA.FTZ R3, R166, c[0x0][0x2d0], -R6 ;  /* 0x0000b400a6037a23 */ /* 0x002fce0000010806 */
[----:B------:R-:W-:Y:S01]  /*7160*/  HMMA.16816.F32.BF16 R60, R8, R26, R60 ;  /* 0x0000001a083c723c */ /* 0x000fe2000004183c */
[----:B------:R-:W-:Y:S01]  /*7170*/  FFMA.FTZ R12, R215, c[0x0][0x2d0], -R0 ;  /* 0x0000b400d70c7a23 */ /* 0x000fe20000010800 */
[----:B---3--:R-:W-:Y:S01]  /*7180*/  F2FP.BF16.PACK_AB R176, R30, R29 ;  /* 0x0000001d1eb0723e */ /* 0x008fe200000010ff */
[----:B------:R1:W-:Y:S01]  /*7190*/  MUFU.EX2 R28, R3 ;  /* 0x00000003001c7308 */ /* 0x0003e20000000800 */
[----:B----4-:R-:W-:-:S04]  /*71a0*/  FFMA.FTZ R4, R175, c[0x0][0x2d0], -R7 ;  /* 0x0000b400af047a23 */ /* 0x010fc80000010807 */
[C---:B------:R-:W-:Y:S08]  /*71b0*/  HMMA.16816.F32.BF16 R36, R8.reuse, R16, R36 ;  /* 0x000000100824723c */ /* 0x040ff00000041824 */
[----:B------:R-:W-:Y:S01]  /*71c0*/  HMMA.16816.F32.BF16 R40, R8, R18, R40 ;  /* 0x000000120828723c */ /* 0x000fe20000041828 */
[----:B------:R-:W-:Y:S01]  /*71d0*/  LDSM.16.MT88.4 R16, [R226+0x3100] ;  /* 0x00310000e210783b */ /* 0x000fe20000004200 */
[----:B-1----:R-:W-:-:S02]  /*71e0*/  FFMA.FTZ R3, R251, c[0x0][0x2d0], -R6 ;  /* 0x0000b400fb037a23 */ /* 0x002fc40000010806 */
[----:B------:R-:W-:Y:S02]  /*71f0*/  FFMA.FTZ R6, R219, c[0x0][0x2d0], -R0 ;  /* 0x0000b400db067a23 */ /* 0x000fe40000010800 */
[----:B------:R1:W-:Y:S02]  /*7200*/  MUFU.EX2 R25, R3 ;  /* 0x0000000300197308 */ /* 0x0003e40000000800 */
[----:B------:R-:W-:Y:S06]  /*7210*/  HMMA.16816.F32.BF16 R32, R8, R14, R32 ;  /* 0x0000000e0820723c */ /* 0x000fec0000041820 */
[----:B------:R3:W-:Y:S01]  /*7220*/  MUFU.EX2 R14, R4 ;  /* 0x00000004000e7308 */ /* 0x0007e20000000800 */
[----:B-1----:R-:W-:-:S07]  /*7230*/  FFMA.FTZ R3, R165, c[0x0][0x2d0], -R5 ;  /* 0x0000b400a5037a23 */ /* 0x002fce0000010805 */
[----:B------:R-:W-:Y:S01]  /*7240*/  MUFU.EX2 R11, R12 ;  /* 0x0000000c000b7308 */ /* 0x000fe20000000800 */
[----:B------:R-:W1:Y:S01]  /*7250*/  LDSM.16.MT88.4 R164, [R225+0x3100] ;  /* 0x00310000e1a4783b */ /* 0x000e620000004200 */
[----:B---3--:R-:W-:-:S06]  /*7260*/  FADD.FTZ R4, R222, R220 ;  /* 0x000000dcde047221 */ /* 0x008fcc0000010000 */
[----:B------:R3:W-:Y:S08]  /*7270*/  MUFU.EX2 R24, R3 ;  /* 0x0000000300187308 */ /* 0x0007f00000000800 */
[----:B------:R-:W-:Y:S01]  /*7280*/  MUFU.EX2 R10, R6 ;  /* 0x00000006000a7308 */ /* 0x000fe20000000800 */
[----:B---3--:R-:W-:-:S07]  /*7290*/  FFMA.FTZ R3, R211, c[0x0][0x2d0], -R5 ;  /* 0x0000b400d3037a23 */ /* 0x008fce0000010805 */
[----:B------:R3:W4:Y:S02]  /*72a0*/  MUFU.EX2 R23, R3 ;  /* 0x0000000300177308 */ /* 0x0007240000000800 */
[----:B---3--:R-:W-:Y:S01]  /*72b0*/  FFMA.FTZ R3, R212, c[0x0][0x2d0], -R5 ;  /* 0x0000b400d4037a23 */ /* 0x008fe20000010805 */
[----:B----4-:R-:W-:-:S05]  /*72c0*/  F2FP.BF16.PACK_AB R177, R23, R24 ;  /* 0x0000001817b1723e */ /* 0x010fca00000010ff */
[----:B------:R3:W-:Y:S02]  /*72d0*/  MUFU.EX2 R22, R3 ;  /* 0x0000000300167308 */ /* 0x0007e40000000800 */
[----:B---3--:R-:W-:Y:S02]  /*72e0*/  FFMA.FTZ R3, R223, c[0x0][0x2d0], -R5 ;  /* 0x0000b400df037a23 */ /* 0x008fe40000010805 */
[----:B------:R-:W-:-:S04]  /*72f0*/  FFMA.FTZ R5, R172, c[0x0][0x2d0], -R0 ;  /* 0x0000b400ac057a23 */ /* 0x000fc80000010800 */
[----:B------:R3:W4:Y:S01]  /*7300*/  MUFU.EX2 R21, R3 ;  /* 0x0000000300157308 */ /* 0x0007220000000800 */
[----:B------:R-:W-:-:S07]  /*7310*/  FFMA.FTZ R0, R213, c[0x0][0x2d0], -R0 ;  /* 0x0000b400d5007a23 */ /* 0x000fce0000010800 */
[----:B------:R5:W1:Y:S01]  /*7320*/  MUFU.EX2 R9, R5 ;  /* 0x0000000500097308 */ /* 0x000a620000000800 */
[----:B---3--:R-:W-:-:S07]  /*7330*/  FFMA.FTZ R3, R178, c[0x0][0x2d0], -R7 ;  /* 0x0000b400b2037a23 */ /* 0x008fce0000010807 */
[----:B------:R3:W3:Y:S01]  /*7340*/  MUFU.EX2 R12, R0 ;  /* 0x00000000000c7308 */ /* 0x0006e20000000800 */
[----:B------:R-:W-:Y:S01]  /*7350*/  FFMA.FTZ R7, R174, c[0x0][0x2d0], -R7 ;  /* 0x0000b400ae077a23 */ /* 0x000fe20000010807 */
[----:B------:R-:W-:Y:S02]  /*7360*/  F2FP.BF16.PACK_AB R178, R25, R28 ;  /* 0x0000001c19b2723e */ /* 0x000fe400000010ff */
[----:B----4-:R-:W-:Y:S01]  /*7370*/  F2FP.BF16.PACK_AB R179, R21, R22 ;  /* 0x0000001615b3723e */ /* 0x010fe200000010ff */
[----:B-----5:R-:W-:-:S03]  /*7380*/  FADD.FTZ R5, R168, R245 ;  /* 0x000000f5a8057221 */ /* 0x020fc60000010000 */
[----:B------:R4:W5:Y:S01]  /*7390*/  MUFU.EX2 R15, R3 ;  /* 0x00000003000f7308 */ /* 0x0009620000000800 */
[----:B------:R-:W-:Y:S01]  /*73a0*/  IMAD.MOV.U32 R168, RZ, RZ, R139 ;  /* 0x000000ffffa87224 */ /* 0x000fe200078e008b */
[----:B-1----:R-:W-:Y:S01]  /*73b0*/  F2FP.BF16.PACK_AB R181, R10, R9 ;  /* 0x000000090ab5723e */ /* 0x002fe200000010ff */
[----:B------:R-:W-:Y:S01]  /*73c0*/  FADD.FTZ R6, R249, R5 ;  /* 0x00000005f9067221 */ /* 0x000fe20000010000 */
[----:B--2---:R-:W-:Y:S01]  /*73d0*/  HMMA.16816.F32.BF16 R120, R176, R132, R120 ;  /* 0x00000084b078723c */ /* 0x004fe20000041878 */
[----:B------:R-:W-:Y:S02]  /*73e0*/  FADD.FTZ R5, R221, R4 ;  /* 0x00000004dd057221 */ /* 0x000fe40000010000 */
[----:B---3--:R-:W-:Y:S01]  /*73f0*/  FADD.FTZ R0, R138, R250 ;  /* 0x000000fa8a007221 */ /* 0x008fe20000010000 */
[----:B------:R-:W1:Y:S01]  /*7400*/  MUFU.EX2 R13, R7 ;  /* 0x00000007000d7308 */ /* 0x000e620000000800 */
[----:B------:R-:W-:-:S03]  /*7410*/  F2FP.BF16.PACK_AB R183, R12, R11 ;  /* 0x0000000b0cb7723e */ /* 0x000fc600000010ff */
[----:B------:R-:W-:Y:S01]  /*7420*/  HMMA.16816.F32.BF16 R128, R176, R134, R128 ;  /* 0x00000086b080723c */ /* 0x000fe20000041880 */
[----:B----4-:R-:W-:Y:S01]  /*7430*/  FADD.FTZ R3, R152, R153 ;  /* 0x0000009998037221 */ /* 0x010fe20000010000 */
[----:B-----5:R-:W-:-:S03]  /*7440*/  F2FP.BF16.PACK_AB R180, R15, R20 ;  /* 0x000000140fb4723e */ /* 0x020fc600000010ff */
[----:B------:R-:W-:-:S03]  /*7450*/  FADD.FTZ R4, R137, R3 ;  /* 0x0000000389047221 */ /* 0x000fc60000010000 */
[C---:B------:R-:W-:Y:S01]  /*7460*/  HMMA.16816.F32.BF16 R140, R176.reuse, R148, R140 ;  /* 0x00000094b08c723c */ /* 0x040fe2000004188c */
[----:B------:R-:W-:Y:S02]  /*7470*/  FADD.FTZ R3, R85, R6 ;  /* 0x0000000655037221 */ /* 0x000fe40000010000 */
[----:B------:R-:W-:Y:S01]  /*7480*/  FADD.FTZ R4, R87, R4 ;  /* 0x0000000457047221 */ /* 0x000fe20000010000 */
[----:B-1----:R-:W-:Y:S01]  /*7490*/  F2FP.BF16.PACK_AB R182, R13, R14 ;  /* 0x0000000e0db6723e */ /* 0x002fe200000010ff */
[----:B------:R-:W-:Y:S02]  /*74a0*/  FADD.FTZ R7, R126, R0 ;  /* 0x000000007e077221 */ /* 0x000fe40000010000 */
[----:B------:R-:W-:Y:S01]  /*74b0*/  FADD.FTZ R0, R86, R5 ;  /* 0x0000000556007221 */ /* 0x000fe20000010000 */
[----:B------:R-:W-:Y:S01]  /*74c0*/  HMMA.16816.F32.BF16 R144, R176, R150, R144 ;  /* 0x00000096b090723c */ /* 0x000fe20000041890 */
[----:B------:R-:W-:Y:S02]  /*74d0*/  FADD.FTZ R7, R171, R7 ;  /* 0x00000007ab077221 */ /* 0x000fe40000010000 */
[----:B------:R-:W-:-:S02]  /*74e0*/  FADD.FTZ R6, R218, R3 ;  /* 0x00000003da067221 */ /* 0x000fc40000010000 */
[----:B------:R-:W-:Y:S02]  /*74f0*/  FADD.FTZ R5, R206, R0 ;  /* 0x00000000ce057221 */ /* 0x000fe40000010000 */
[----:B------:R-:W-:Y:S01]  /*7500*/  FADD.FTZ R4, R170, R4 ;  /* 0x00000004aa047221 */ /* 0x000fe20000010000 */
[C---:B------:R-:W-:Y:S01]  /*7510*/  HMMA.16816.F32.BF16 R156, R176.reuse, R164, R156 ;  /* 0x000000a4b09c723c */ /* 0x040fe2000004189c */
[----:B------:R-:W-:Y:S02]  /*7520*/  FADD.FTZ R3, R169, R7 ;  /* 0x00000007a9037221 */ /* 0x000fe40000010000 */
[----:B------:R-:W-:Y:S02]  /*7530*/  FADD.FTZ R0, R217, R6 ;  /* 0x00000006d9007221 */ /* 0x000fe40000010000 */
[----:B------:R-:W-:Y:S02]  /*7540*/  FADD.FTZ R8, R208, R5 ;  /* 0x00000005d0087221 */ /* 0x000fe40000010000 */
[----:B------:R-:W-:Y:S01]  /*7550*/  FADD.FTZ R7, R168, R4 ;  /* 0x00000004a8077221 */ /* 0x000fe20000010000 */
[----:B------:R-:W-:Y:S01]  /*7560*/  HMMA.16816.F32.BF16 R160, R176, R166, R160 ;  /* 0x000000a6b0a0723c */ /* 0x000fe200000418a0 */
[----:B------:R-:W-:-:S02]  /*7570*/  FADD.FTZ R6, R252, R3 ;  /* 0x00000003fc067221 */ /* 0x000fc40000010000 */
[----:B------:R-:W-:Y:S02]  /*7580*/  FADD.FTZ R5, R214, R0 ;  /* 0x00000000d6057221 */ /* 0x000fe40000010000 */
[----:B------:R-:W-:Y:S02]  /*7590*/  FADD.FTZ R4, R210, R8 ;  /* 0x00000008d2047221 */ /* 0x000fe40000010000 */
[----:B------:R-:W-:Y:S01]  /*75a0*/  FADD.FTZ R3, R246, R7 ;  /* 0x00000007f6037221 */ /* 0x000fe20000010000 */
[----:B------:R-:W-:Y:S01]  /*75b0*/  HMMA.16816.F32.BF16 R124, R180, R132, R64 ;  /* 0x00000084b47c723c */ /* 0x000fe20000041840 */
[----:B------:R-:W-:Y:S02]  /*75c0*/  FADD.FTZ R0, R248, R6 ;  /* 0x00000006f8007221 */ /* 0x000fe40000010000 */
[----:B------:R-:W-:Y:S02]  /*75d0*/  FADD.FTZ R6, R216, R5 ;  /* 0x00000005d8067221 */ /* 0x000fe40000010000 */
[----:B------:R-:W-:-:S02]  /*75e0*/  FADD.FTZ R4, R207, R4 ;  /* 0x00000004cf047221 */ /* 0x000fc40000010000 */
        /* <DEDUP_REMOVED lines=31> */
[----:B------:R-:W-:Y:S01]  /*77e0*/  HMMA.16816.F32.BF16 R168, R180, R16, R44 ;  /* 0x00000010b4a8723c */ /* 0x000fe2000004182c */
        /* <DEDUP_REMOVED lines=57> */
[----:B------:R-:W-:Y:S01]  /*7b80*/  FADD.FTZ R0, R21, R0 ;  /* 0x0000000015007221 */ /* 0x000fe20000010000 */
[----:B------:R1:W-:Y:S01]  /*7b90*/  STL [R1+0x10], R5 ;  /* 0x0000100501007387 */ /* 0x0003e20000100800 */
[----:B------:R-:W-:-:S03]  /*7ba0*/  FADD.FTZ R3, R25, R3 ;  /* 0x0000000319037221 */ /* 0x000fc60000010000 */
[----:B------:R1:W-:Y:S04]  /*7bb0*/  STL [R1+0x14], R4 ;  /* 0x0000140401007387 */ /* 0x0003e80000100800 */
[----:B------:R1:W-:Y:S04]  /*7bc0*/  STL [R1+0x18], R0 ;  /* 0x0000180001007387 */ /* 0x0003e80000100800 */
[----:B------:R1:W-:Y:S01]  /*7bd0*/  STL [R1+0x1c], R3 ;  /* 0x00001c0301007387 */ /* 0x0003e20000100800 */
[----:B------:R-:W-:Y:S05]  /*7be0*/  @!P0 BRA `(.L_x_34) ;  /* 0x0000560000008947 */ /* 0x000fea0003800000 */
[----:B------:R-:W-:Y:S01]  /*7bf0*/  IMAD.MOV.U32 R116, RZ, RZ, R72 ;  /* 0x000000ffff747224 */ /* 0x000fe200078e0048 */
[----:B------:R-:W-:Y:S01]  /*7c00*/  MOV R118, R2 ;  /* 0x0000000200767202 */ /* 0x000fe20000000f00 */
[----:B-1----:R-:W-:Y:S01]  /*7c10*/  IMAD.MOV.U32 R3, RZ, RZ, R73 ;  /* 0x000000ffff037224 */ /* 0x002fe200078e0049 */
[----:B------:R-:W-:Y:S01]  /*7c20*/  MOV R117, R71 ;  /* 0x0000004700757202 */ /* 0x000fe20000000f00 */
[----:B------:R-:W-:Y:S01]  /*7c30*/  UIADD3 UR6, UR6, -0x2, URZ ;  /* 0xfffffffe06067890 */ /* 0x000fe2000fffe03f */
[----:B------:R-:W-:Y:S05]  /*7c40*/  BRA `(.L_x_35) ;  /* 0x0000042000007947 */ /* 0x000fea0003800000 */
.L_x_37:
[----:B------:R-:W2:Y:S01]  /*7c50*/  LDL R4, [R1+0x20] ;  /* 0x0000200001047983 */ /* 0x000ea20000100800 */
[----:B------:R-:W-:Y:S01]  /*7c60*/  UIMAD UR5, UR6, 0x70, UR10 ;  /* 0x00000070060578a4 */ /* 0x000fe2000f8e020a */
[----:B------:R-:W-:Y:S02]  /*7c70*/  IMAD.MOV.U32 R243, RZ, RZ, RZ ;  /* 0x000000fffff37224 */ /* 0x000fe400078e00ff */
[----:B------:R-:W3:Y:S03]  /*7c80*/  LDL R65, [R1] ;  /* 0x0000000001417983 */ /* 0x000ee60000100800 */
        /* <DEDUP_REMOVED lines=19> */
[C---:B------:R-:W-:Y:S04]  /*7dc0*/  IMAD.WIDE.U32 R4, R243.reuse, c[0x0][0x1f0], R4 ;  /* 0x00007c00f3047a25 */ /* 0x040fe800078e0004 */
        /* <DEDUP_REMOVED lines=9> */
[----:B------:R-:W4:Y:S04]  /*7e60*/  SHFL.IDX PT, R4, R2, 0x1, 0x181f ;  /* 0x00381f0002047f89 */ /* 0x000f2800000e0000 */
[----:B------:R-:W5:Y:S04]  /*7e70*/  SHFL.IDX PT, R5, R0, 0x1, 0x181f ;  /* 0x00381f0000057f89 */ /* 0x000f6800000e0000 */
[----:B------:R-:W5:Y:S04]  /*7e80*/  SHFL.IDX PT, R10, R2, 0x3, 0x181f ;  /* 0x00781f00020a7f89 */ /* 0x000f6800000e0000 */
[----:B------:R-:W5:Y:S01]  /*7e90*/  SHFL.IDX PT, R9, R0, 0x2, 0x181f ;  /* 0x00581f0000097f89 */ /* 0x000f6200000e0000 */
[-C--:B-1----:R-:W-:Y:S03]  /*7ea0*/  IADD3 R6, P1, R6, R242.reuse, RZ ;  /* 0x000000f206067210 */ /* 0x082fe60007f3e0ff */
[----:B------:R-:W1:Y:S04]  /*7eb0*/  SHFL.IDX PT, R8, R2, 0x4, 0x181f ;  /* 0x00981f0002087f89 */ /* 0x000e6800000e0000 */
[----:B------:R-:W1:Y:S01]  /*7ec0*/  SHFL.IDX PT, R11, R2, 0x5, 0x181f ;  /* 0x00b81f00020b7f89 */ /* 0x000e6200000e0000 */
[--C-:B--2---:R-:W-:Y:S03]  /*7ed0*/  IMAD.X R7, R7, 0x1, R241.reuse, P1 ;  /* 0x0000000107077824 */ /* 0x104fe600008e06f1 */
[----:B------:R-:W2:Y:S01]  /*7ee0*/  SHFL.IDX PT, R16, R0, 0x3, 0x181f ;  /* 0x00781f0000107f89 */ /* 0x000ea200000e0000 */
[-C--:B----4-:R-:W-:Y:S03]  /*7ef0*/  IADD3 R4, P0, R4, R242.reuse, RZ ;  /* 0x000000f204047210 */ /* 0x090fe60007f1e0ff */
[----:B---3--:R3:W-:Y:S01]  /*7f00*/  LDGSTS.E.BYPASS.LTC128B.128 [R65+0x3900], [R6.64], !P6 ;  /* 0x0390000006417fae */ /* 0x0087e2000f101d4c */
[-C--:B-----5:R-:W-:Y:S02]  /*7f10*/  IADD3.X R5, R5, R241.reuse, RZ, P0, !PT ;  /* 0x000000f105057210 */ /* 0x0a0fe400007fe4ff */
[-C--:B------:R-:W-:Y:S01]  /*7f20*/  IADD3 R12, P0, R12, R242.reuse, RZ ;  /* 0x000000f20c0c7210 */ /* 0x080fe20007f1e0ff */
[----:B------:R-:W4:Y:S01]  /*7f30*/  SHFL.IDX PT, R15, R0, 0x4, 0x181f ;  /* 0x00981f00000f7f89 */ /* 0x000f2200000e0000 */
[-C--:B------:R-:W-:Y:S03]  /*7f40*/  IADD3 R10, P3, R10, R242.reuse, RZ ;  /* 0x000000f20a0a7210 */ /* 0x080fe60007f7e0ff */
        /* <DEDUP_REMOVED lines=18> */
.L_x_35:
[----:B------:R-:W2:Y:S01]  /*8070*/  LDL R2, [R1+0x4] ;  /* 0x0000040001027983 */ /* 0x000ea20000100800 */
[----:B------:R-:W-:Y:S04]  /*8080*/  DEPBAR.LE SB0, 0x0 ;  /* 0x000080000000791a */ /* 0x000fe80000000000 */
[----:B------:R-:W3:Y:S01]  /*8090*/  LDL R244, [R1+0x8] ;  /* 0x0000080001f47983 */ /* 0x000ee20000100800 */
[----:B------:R-:W-:Y:S03]  /*80a0*/  UISETP.GE.AND UP0, UPT, UR6, 0x1, UPT ;  /* 0x000000010600788c */ /* 0x000fe6000bf06270 */
[----:B------:R-:W-:Y:S08]  /*80b0*/  BAR.SYNC.DEFER_BLOCKING 0x0 ;  /* 0x0000000000007b1d */ /* 0x000ff00000010000 */
[----:B------:R-:W-:Y:S08]  /*80c0*/  LDSM.16.M88.4 R112, [R230+0x7100] ;  /* 0x00710000e670783b */ /* 0x000ff00000000200 */
[----:B------:R-:W1:Y:S08]  /*80d0*/  LDSM.16.M88.4 R16, [R119+0x3900] ;  /* 0x003900007710783b */ /* 0x000e700000000200 */
[----:B------:R-:W4:Y:S08]  /*80e0*/  LDSM.16.M88.4 R108, [R230+0x9100] ;  /* 0x00910000e66c783b */ /* 0x000f300000000200 */
[----:B------:R-:W5:Y:S08]  /*80f0*/  LDSM.16.M88.4 R32, [R119+0x4100] ;  /* 0x004100007720783b */ /* 0x000f700000000200 */
[----:B------:R-:W1:Y:S08]  /*8100*/  LDSM.16.M88.4 R48, [R119+0x4900] ;  /* 0x004900007730783b */ /* 0x000e700000000200 */
        /* <DEDUP_REMOVED lines=13> */
[-C--:B-1----:R-:W-:Y:S08]  /*81e0*/  HMMA.16816.F32.BF16 R4, R112, R16.reuse, RZ ;  /* 0x000000107004723c */ /* 0x082ff000000418ff */
[C---:B----4-:R-:W-:Y:S08]  /*81f0*/  HMMA.16816.F32.BF16 R8, R108.reuse, R16, RZ ;  /* 0x000000106c08723c */ /* 0x050ff000000418ff */
[-C--:B------:R-:W-:Y:S08]  /*8200*/  HMMA.16816.F32.BF16 R12, R108, R18.reuse, RZ ;  /* 0x000000126c0c723c */ /* 0x080ff000000418ff */
[C---:B------:R-:W-:Y:S08]  /*8210*/  HMMA.16816.F32.BF16 R16, R112.reuse, R18, RZ ;  /* 0x000000127010723c */ /* 0x040ff000000418ff */
[-C--:B-----5:R-:W-:Y:S08]  /*8220*/  HMMA.16816.F32.BF16 R20, R112, R32.reuse, RZ ;  /* 0x000000207014723c */ /* 0x0a0ff000000418ff */
[C---:B------:R-:W-:Y:S08]  /*8230*/  HMMA.16816.F32.BF16 R24, R108.reuse, R32, RZ ;  /* 0x000000206c18723c */ /* 0x040ff000000418ff */
[-C--:B------:R-:W-:Y:S08]  /*8240*/  HMMA.16816.F32.BF16 R28, R108, R34.reuse, RZ ;  /* 0x000000226c1c723c */ /* 0x080ff000000418ff */
[C---:B------:R-:W-:Y:S08]  /*8250*/  HMMA.16816.F32.BF16 R32, R112.reuse, R34, RZ ;  /* 0x000000227020723c */ /* 0x040ff000000418ff */
[-C--:B------:R-:W-:Y:S08]  /*8260*/  HMMA.16816.F32.BF16 R36, R112, R48.reuse, RZ ;  /* 0x000000307024723c */ /* 0x080ff000000418ff */
[C---:B------:R-:W-:Y:S08]  /*8270*/  HMMA.16816.F32.BF16 R40, R108.reuse, R48, RZ ;  /* 0x000000306c28723c */ /* 0x040ff000000418ff */
[-C--:B------:R-:W-:Y:S08]  /*8280*/  HMMA.16816.F32.BF16 R44, R108, R50.reuse, RZ ;  /* 0x000000326c2c723c */ /* 0x080ff000000418ff */
[C---:B------:R-:W-:Y:S08]  /*8290*/  HMMA.16816.F32.BF16 R48, R112.reuse, R50, RZ ;  /* 0x000000327030723c */ /* 0x040ff000000418ff */
[-C--:B------:R-:W-:Y:S08]  /*82a0*/  HMMA.16816.F32.BF16 R52, R112, R64.reuse, RZ ;  /* 0x000000407034723c */ /* 0x080ff000000418ff */
[C---:B------:R-:W-:Y:S08]  /*82b0*/  HMMA.16816.F32.BF16 R56, R108.reuse, R64, RZ ;  /* 0x000000406c38723c */ /* 0x040ff000000418ff */
[-C--:B------:R-:W-:Y:S01]  /*82c0*/  HMMA.16816.F32.BF16 R60, R108, R66.reuse, RZ ;  /* 0x000000426c3c723c */ /* 0x080fe200000418ff */
[----:B--2---:R-:W-:Y:S03]  /*82d0*/  IMAD.WIDE.U32 R68, R2, c[0x0][0x208], RZ ;  /* 0x0000820002447a25 */ /* 0x004fe600078e00ff */
[----:B------:R-:W-:Y:S02]  /*82e0*/  SHF.R.S32.HI R0, RZ, 0x1f, R2 ;  /* 0x0000001fff007819 */ /* 0x000fe40000011402 */
[----:B------:R-:W-:Y:S03]  /*82f0*/  MOV R64, R68 ;  /* 0x0000004400407202 */ /* 0x000fe60000000f00 */
[----:B------:R-:W-:Y:S04]  /*8300*/  IMAD R0, R0, c[0x0][0x208], RZ ;  /* 0x0000820000007a24 */ /* 0x000fe800078e02ff */
[----:B------:R-:W-:Y:S05]  /*8310*/  IMAD R0, R2, c[0x0][0x20c], R0 ;  /* 0x0000830002007a24 */ /* 0x000fea00078e0200 */
[----:B------:R-:W-:Y:S02]  /*8320*/  IADD3 R65, R69, R0, RZ ;  /* 0x0000000045417210 */ /* 0x000fe40007ffe0ff */
[----:B------:R-:W-:Y:S03]  /*8330*/  SHF.R.S32.HI R0, RZ, 0x1f, R243 ;  /* 0x0000001fff007819 */ /* 0x000fe600000114f3 */
[C---:B------:R-:W-:Y:S02]  /*8340*/  IMAD.WIDE.U32 R72, R243.reuse, c[0x0][0x218], R64 ;  /* 0x00008600f3487a25 */ /* 0x040fe400078e0040 */
[C---:B------:R-:W-:Y:S02]  /*8350*/  HMMA.16816.F32.BF16 R64, R112.reuse, R66, RZ ;  /* 0x000000427040723c */ /* 0x040fe400000418ff */
[----:B------:R-:W-:Y:S04]  /*8360*/  IMAD R0, R0, c[0x0][0x218], RZ ;  /* 0x0000860000007a24 */ /* 0x000fe800078e02ff */
[----:B------:R-:W-:Y:S01]  /*8370*/  IMAD R2, R243, c[0x0][0x21c], R0 ;  /* 0x00008700f3027a24 */ /* 0x000fe200078e0200 */
[----:B------:R-:W-:Y:S01]  /*8380*/  IADD3 R0, P0, R72, UR22, RZ ;  /* 0x0000001648007c10 */ /* 0x000fe2000ff1e0ff */
[-C--:B------:R-:W-:Y:S04]  /*8390*/  HMMA.16816.F32.BF16 R68, R112, R80.reuse, RZ ;  /* 0x000000507044723c */ /* 0x080fe800000418ff */
[----:B------:R-:W-:Y:S02]  /*83a0*/  IADD3.X R72, R73, UR4, R2, P0, !PT ;  /* 0x0000000449487c10 */ /* 0x000fe400087fe402 */
[C---:B------:R-:W-:Y:S05]  /*83b0*/  LEA R2, P0, R0.reuse, c[0x0][0x1f8], 0x1 ;  /* 0x00007e0000027a11 */ /* 0x040fea00078008ff */
[----:B------:R-:W1:Y:S01]  /*83c0*/  SHFL.IDX PT, R94, R2, RZ, 0x181f ;  /* 0x00181fff025e7589 */ /* 0x000e6200000e0000 */
[----:B------:R-:W-:Y:S02]  /*83d0*/  LEA.HI.X R0, R0, c[0x0][0x1fc], R72, 0x1, P0 ;  /* 0x00007f0000007a11 */ /* 0x000fe400000f0c48 */
[C---:B------:R-:W-:Y:S05]  /*83e0*/  HMMA.16816.F32.BF16 R72, R108.reuse, R80, RZ ;  /* 0x000000506c48723c */ /* 0x040fea00000418ff */
[----:B------:R-:W2:Y:S03]  /*83f0*/  SHFL.IDX PT, R88, R0, RZ, 0x181f ;  /* 0x00181fff00587589 */ /* 0x000ea600000e0000 */
[-C--:B------:R-:W-:Y:S05]  /*8400*/  HMMA.16816.F32.BF16 R76, R108, R82.reuse, RZ ;  /* 0x000000526c4c723c */ /* 0x080fea00000418ff */
[----:B------:R-:W4:Y:S03]  /*8410*/  SHFL.IDX PT, R92, R2, 0x1, 0x181f ;  /* 0x00381f00025c7f89 */ /* 0x000f2600000e0000 */
[C---:B------:R-:W-:Y:S04]  /*8420*/  HMMA.16816.F32.BF16 R80, R112.reuse, R82, RZ ;  /* 0x000000527050723c */ /* 0x040fe800000418ff */
[-C--:B-1----:R-:W-:Y:S01]  /*8430*/  IADD3 R94, P0, R94, R242.reuse, RZ ;  /* 0x000000f25e5e7210 */ /* 0x082fe20007f1e0ff */
[----:B------:R-:W1:Y:S03]  /*8440*/  SHFL.IDX PT, R93, R0, 0x1, 0x181f ;  /* 0x00381f00005d7f89 */ /* 0x000e6600000e0000 */
[-C--:B------:R-:W-:Y:S01]  /*8450*/  HMMA.16816.F32.BF16 R84, R112, R96.reuse, RZ ;  /* 0x000000607054723c */ /* 0x080fe200000418ff */
[-C--:B--2---:R-:W-:Y:S04]  /*8460*/  IADD3.X R95, R88, R241.reuse, RZ, P0, !PT ;  /* 0x000000f1585f7210 */ /* 0x084fe800007fe4ff */
[----:B------:R-:W2:Y:S03]  /*8470*/  SHFL.IDX PT, R100, R2, 0x2, 0x181f ;  /* 0x00581f0002647f89 */ /* 0x000ea600000e0000 */
[C---:B------:R-:W-:Y:S04]  /*8480*/  HMMA.16816.F32.BF16 R88, R108.reuse, R96, RZ ;  /* 0x000000606c58723c */ /* 0x040fe800000418ff */
[-C--:B----4-:R-:W-:Y:S01]  /*8490*/  IADD3 R92, P1, R92, R242.reuse, RZ ;  /* 0x000000f25c5c7210 */ /* 0x090fe20007f3e0ff */
[----:B---3--:R3:W-:Y:S03]  /*84a0*/  LDGSTS.E.BYPASS.LTC128B.128 [R244], [R94.64], !P6 ;  /* 0x000000005ef47fae */ /* 0x0087e6000f101d4c */
[-C--:B-1----:R-:W-:Y:S05]  /*84b0*/  IADD3.X R93, R93, R241.reuse, RZ, P1, !PT ;  /* 0x000000f15d5d7210 */ /* 0x082fea0000ffe4ff */
[----:B------:R-:W1:Y:S01]  /*84c0*/  SHFL.IDX PT, R101, R0, 0x2, 0x181f ;  /* 0x00581f0000657f89 */ /* 0x000e6200000e0000 */
[-C--:B--2---:R-:W-:Y:S07]  /*84d0*/  IADD3 R100, P0, R100, R242.reuse, RZ ;  /* 0x000000f264647210 */ /* 0x084fee0007f1e0ff */
[----:B------:R3:W-:Y:S08]  /*84e0*/  LDGSTS.E.BYPASS.LTC128B.128 [R244+0x800], [R92.64], !P6 ;  /* 0x008000005cf47fae */ /* 0x0007f0000f101d4c */
[----:B------:R-:W2:Y:S01]  /*84f0*/  SHFL.IDX PT, R104, R2, 0x3, 0x181f ;  /* 0x00781f0002687f89 */ /* 0x000ea200000e0000 */
[-C--:B-1----:R-:W-:Y:S07]  /*8500*/  IADD3.X R101, R101, R241.reuse, RZ, P0, !PT ;  /* 0x000000f165657210 */ /* 0x082fee00007fe4ff */
[----:B------:R-:W1:Y:S08]  /*8510*/  SHFL.IDX PT, R105, R0, 0x3, 0x181f ;  /* 0x00781f0000697f89 */ /* 0x000e7000000e0000 */
[----:B------:R4:W-:Y:S01]  /*8520*/  LDGSTS.E.BYPASS.LTC128B.128 [R244+0x1000], [R100.64], !P6 ;  /* 0x0100000064f47fae */ /* 0x0009e2000f101d4c */
[-C--:B---3--:R-:W-:Y:S01]  /*8530*/  HMMA.16816.F32.BF16 R92, R108, R98.reuse, RZ ;  /* 0x000000626c5c723c */ /* 0x088fe200000418ff */
[-C--:B--2---:R-:W-:Y:S06]  /*8540*/  IADD3 R104, P1, R104, R242.reuse, RZ ;  /* 0x000000f268687210 */ /* 0x084fec0007f3e0ff */
[----:B------:R-:W2:Y:S01]  /*8550*/  SHFL.IDX PT, R102, R2, 0x4, 0x181f ;  /* 0x00981f0002667f89 */ /* 0x000ea200000e0000 */
[C---:B------:R-:W-:Y:S04]  /*8560*/  HMMA.16816.F32.BF16 R96, R112.reuse, R98, RZ ;  /* 0x000000627060723c */ /* 0x040fe800000418ff */
[-C--:B-1----:R-:W-:Y:S03]  /*8570*/  IADD3.X R105, R105, R241.reuse, RZ, P1, !PT ;  /* 0x000000f169697210 */ /* 0x082fe60000ffe4ff */
[----:B------:R-:W1:Y:S08]  /*8580*/  SHFL.IDX PT, R103, R0, 0x4, 0x181f ;  /* 0x00981f0000677f89 */ /* 0x000e7000000e0000 */
[----:B------:R3:W-:Y:S01]  /*8590*/  LDGSTS.E.BYPASS.LTC128B.128 [R244+0x1800], [R104.64], !P6 ;  /* 0x0180000068f47fae */ /* 0x0007e2000f101d4c */
[-C--:B--2---:R-:W-:Y:S07]  /*85a0*/  IADD3 R102, P0, R102, R242.reuse, RZ ;  /* 0x000000f266667210 */ /* 0x084fee0007f1e0ff */
[----:B------:R-:W3:Y:S01]  /*85b0*/  SHFL.IDX PT, R106, R2, 0x5, 0x181f ;  /* 0x00b81f00026a7f89 */ /* 0x000ee200000e0000 */
[-C--:B-1----:R-:W-:Y:S07]  /*85c0*/  IADD3.X R103, R103, R241.reuse, RZ, P0, !PT ;  /* 0x000000f167677210 */ /* 0x082fee00007fe4ff */
[----:B------:R-:W1:Y:S08]  /*85d0*/  SHFL.IDX PT, R107, R0, 0x5, 0x181f ;  /* 0x00b81f00006b7f89 */ /* 0x000e7000000e0000 */
[----:B------:R4:W-:Y:S01]  /*85e0*/  LDGSTS.E.BYPASS.LTC128B.128 [R244+0x2000], [R102.64], !P6 ;  /* 0x0200000066f47fae */ /* 0x0009e2000f101d4c */
[-C--:B---3--:R-:W-:Y:S07]  /*85f0*/  IADD3 R104, P0, R106, R242.reuse, RZ ;  /* 0x000000f26a687210 */ /* 0x088fee0007f1e0ff */
[----:B------:R-:W2:Y:S01]  /*8600*/  SHFL.IDX PT, R2, R2, 0x6, 0x181f ;  /* 0x00d81f0002027f89 */ /* 0x000ea200000e0000 */
[-C--:B-1----:R-:W-:Y:S07]  /*8610*/  IADD3.X R105, R107, R241.reuse, RZ, P0, !PT ;  /* 0x000000f16b697210 */ /* 0x082fee00007fe4ff */
[----:B------:R-:W1:Y:S08]  /*8620*/  SHFL.IDX PT, R0, R0, 0x6, 0x181f ;  /* 0x00d81f0000007f89 */ /* 0x000e7000000e0000 */
[----:B------:R3:W-:Y:S01]  /*8630*/  LDGSTS.E.BYPASS.LTC128B.128 [R244+0x2800], [R104.64], !P6 ;  /* 0x0280000068f47fae */ /* 0x0007e2000f101d4c */
[-C--:B----4-:R-:W-:Y:S08]  /*8640*/  HMMA.16816.F32.BF16 R100, R112, R184.reuse, RZ ;  /* 0x000000b87064723c */ /* 0x090ff000000418ff */
[C---:B---3--:R-:W-:Y:S07]  /*8650*/  HMMA.16816.F32.BF16 R104, R108.reuse, R184, RZ ;  /* 0x000000b86c68723c */ /* 0x048fee00000418ff */
[----:B--2---:R-:W-:Y:S01]  /*8660*/  IADD3 R184, P0, R2, R242, RZ ;  /* 0x000000f202b87210 */ /* 0x004fe20007f1e0ff */
[-C--:B------:R-:W-:Y:S04]  /*8670*/  HMMA.16816.F32.BF16 R108, R108, R186.reuse, RZ ;  /* 0x000000ba6c6c723c */ /* 0x080fe800000418ff */
[----:B-1----:R-:W-:Y:S02]  /*8680*/  IADD3.X R185, R0, R241, RZ, P0, !PT ;  /* 0x000000f100b97210 */ /* 0x002fe400007fe4ff */
[----:B------:R-:W-:Y:S02]  /*8690*/  PLOP3.LUT P0, PT, PT, PT, UP0, 0x80, 0x0 ;  /* 0x000000000000781c */ /* 0x000fe40003f0f008 */
[----:B------:R-:W-:Y:S01]  /*86a0*/  HMMA.16816.F32.BF16 R112, R112, R186, RZ ;  /* 0x000000ba7070723c */ /* 0x000fe200000418ff */
[----:B------:R1:W-:Y:S07]  /*86b0*/  LDGSTS.E.BYPASS.LTC128B.128 [R244+0x3000], [R184.64], !P6 ;  /* 0x03000000b8f47fae */ /* 0x0003ee000f101d4c */
[-C--:B------:R-:W-:Y:S01]  /*86c0*/  HMMA.16816.F32.BF16 R4, R188, R192.reuse, R4 ;  /* 0x000000c0bc04723c */ /* 0x080fe20000041804 */
[----:B------:R-:W0:Y:S07]  /*86d0*/  LDGDEPBAR ;  /* 0x00000000000079af */ /* 0x000e2e0000000000 */
[C---:B------:R-:W-:Y:S08]  /*86e0*/  HMMA.16816.F32.BF16 R8, R196.reuse, R192, R8 ;  /* 0x000000c0c408723c */ /* 0x040ff00000041808 */
[-C--:B------:R-:W-:Y:S01]  /*86f0*/  HMMA.16816.F32.BF16 R12, R196, R194.reuse, R12 ;  /* 0x000000c2c40c723c */ /* 0x080fe2000004180c */
[----:B-1----:R-:W-:Y:S07]  /*8700*/  LDSM.16.M88.4 R184, [R231+0x7100] ;  /* 0x00710000e7b8783b */ /* 0x002fee0000000200 */
        /* <DEDUP_REMOVED lines=16> */
[----:B------:R-:W4:Y:S07]  /*8810*/  LDSM.16.M88.4 R208, [R229+0x4900] ;  /* 0x00490000e5d0783b */ /* 0x000f2e0000000200 */
[-C--:B------:R-:W-:Y:S08]  /*8820*/  HMMA.16816.F32.BF16 R68, R188, R212.reuse, R68 ;  /* 0x000000d4bc44723c */ /* 0x080ff00000041844 */
[C---:B------:R-:W-:Y:S08]  /*8830*/  HMMA.16816.F32.BF16 R72, R196.reuse, R212, R72 ;  /* 0x000000d4c448723c */ /* 0x040ff00000041848 */
[-C--:B------:R-:W-:Y:S08]  /*8840*/  HMMA.16816.F32.BF16 R76, R196, R214.reuse, R76 ;  /* 0x000000d6c44c723c */ /* 0x080ff0000004184c */
[C---:B------:R-:W-:Y:S01]  /*8850*/  HMMA.16816.F32.BF16 R80, R188.reuse, R214, R80 ;  /* 0x000000d6bc50723c */ /* 0x040fe20000041850 */
[----:B------:R-:W5:Y:S07]  /*8860*/  LDSM.16.M88.4 R212, [R229+0x5100] ;  /* 0x00510000e5d4783b */ /* 0x000f6e0000000200 */
[-C--:B------:R-:W-:Y:S08]  /*8870*/  HMMA.16816.F32.BF16 R84, R188, R216.reuse, R84 ;  /* 0x000000d8bc54723c */ /* 0x080ff00000041854 */
[C---:B------:R-:W-:Y:S08]  /*8880*/  HMMA.16816.F32.BF16 R88, R196.reuse, R216, R88 ;  /* 0x000000d8c458723c */ /* 0x040ff00000041858 */
[-C--:B------:R-:W-:Y:S08]  /*8890*/  HMMA.16816.F32.BF16 R92, R196, R218.reuse, R92 ;  /* 0x000000dac45c723c */ /* 0x080ff0000004185c */
[C---:B------:R-:W-:Y:S01]  /*88a0*/  HMMA.16816.F32.BF16 R96, R188.reuse, R218, R96 ;  /* 0x000000dabc60723c */ /* 0x040fe20000041860 */
[----:B------:R-:W-:Y:S07]  /*88b0*/  LDSM.16.M88.4 R216, [R229+0x6900] ;  /* 0x00690000e5d8783b */ /* 0x000fee0000000200 */
[-C--:B------:R-:W-:Y:S08]  /*88c0*/  HMMA.16816.F32.BF16 R100, R188, R220.reuse, R100 ;  /* 0x000000dcbc64723c */ /* 0x080ff00000041864 */
[C---:B------:R-:W-:Y:S08]  /*88d0*/  HMMA.16816.F32.BF16 R104, R196.reuse, R220, R104 ;  /* 0x000000dcc468723c */ /* 0x040ff00000041868 */
[-C--:B------:R-:W-:Y:S01]  /*88e0*/  HMMA.16816.F32.BF16 R108, R196, R222.reuse, R108 ;  /* 0x000000dec46c723c */ /* 0x080fe2000004186c */
[----:B------:R-:W-:Y:S07]  /*88f0*/  LDSM.16.M88.4 R196, [R229+0x6100] ;  /* 0x00610000e5c4783b */ /* 0x000fee0000000200 */
[----:B------:R-:W-:Y:S01]  /*8900*/  HMMA.16816.F32.BF16 R112, R188, R222, R112 ;  /* 0x000000debc70723c */ /* 0x000fe20000041870 */
[----:B------:R-:W4:Y:S07]  /*8910*/  LDSM.16.M88.4 R188, [R229+0x5900] ;  /* 0x00590000e5bc783b */ /* 0x000f2e0000000200 */
[-C--:B-1----:R-:W-:Y:S01]  /*8920*/  HMMA.16816.F32.BF16 R4, R184, R192.reuse, R4 ;  /* 0x000000c0b804723c */ /* 0x082fe20000041804 */
[----:B------:R-:W-:Y:S07]  /*8930*/  LDSM.16.M88.4 R220, [R228] ;  /* 0x00000000e4dc783b */ /* 0x000fee0000000200 */
        /* <DEDUP_REMOVED lines=12> */
[C---:B------:R-:W-:Y:S08]  /*8a00*/  HMMA.16816.F32.BF16 R48, R184.reuse, R210, R48 ;  /* 0x000000d2b830723c */ /* 0x040ff00000041830 */
[-C--:B-----5:R-:W-:Y:S08]  /*8a10*/  HMMA.16816.F32.BF16 R52, R184, R212.reuse, R52 ;  /* 0x000000d4b834723c */ /* 0x0a0ff00000041834 */
        /* <DEDUP_REMOVED lines=15> */
[-C--:B-1----:R-:W-:Y:S08]  /*8b10*/  HMMA.16816.F32.BF16 R4, R192, R220.reuse, R4 ;  /* 0x000000dcc004723c */ /* 0x082ff00000041804 */
[C---:B--2---:R-:W-:Y:S08]  /*8b20*/  HMMA.16816.F32.BF16 R8, R204.reuse, R220, R8 ;  /* 0x000000dccc08723c */ /* 0x044ff00000041808 */
        /* <DEDUP_REMOVED lines=109> */
[C---:B------:R-:W-:Y:S03]  /*9200*/  HMMA.16816.F32.BF16 R96, R192.reuse, R6, R96 ;  /* 0x00000006c060723c */ /* 0x040fe60000041860 */
[----:B------:R-:W-:Y:S01]  /*9210*/  MUFU.TANH R28, R28 ;  /* 0x0000001c001c7308 */ /* 0x000fe20000002400 */
[----:B------:R-:W-:Y:S02]  /*9220*/  FMUL.FTZ R57, R57, c[0x0][0x320] ;  /* 0x0000c80039397a20 */ /* 0x000fe40000410000 */
[----:B------:R-:W-:Y:S02]  /*9230*/  FMUL.FTZ R58, R58, c[0x0][0x320] ;  /* 0x0000c8003a3a7a20 */ /* 0x000fe40000410000 */
[-C--:B--2---:R-:W-:Y:S04]  /*9240*/  HMMA.16816.F32.BF16 R100, R192, R8.reuse, R100 ;  /* 0x00000008c064723c */ /* 0x084fe80000041864 */
[----:B------:R-:W-:Y:S01]  /*9250*/  FMUL.FTZ R59, R59, c[0x0][0x320] ;  /* 0x0000c8003b3b7a20 */ /* 0x000fe20000410000 */
[----:B------:R-:W-:Y:S01]  /*9260*/  MUFU.TANH R29, R29 ;  /* 0x0000001d001d7308 */ /* 0x000fe20000002400 */
[----:B------:R-:W-:Y:S02]  /*9270*/  FMUL.FTZ R60, R60, c[0x0][0x320] ;  /* 0x0000c8003c3c7a20 */ /* 0x000fe40000410000 */
[----:B------:R-:W-:Y:S01]  /*9280*/  FMUL.FTZ R93, R93, c[0x0][0x320] ;  /* 0x0000c8005d5d7a20 */ /* 0x000fe20000410000 */
[C---:B------:R-:W-:Y:S04]  /*9290*/  HMMA.16816.F32.BF16 R104, R204.reuse, R8, R104 ;  /* 0x00000008cc68723c */ /* 0x040fe80000041868 */
[----:B------:R-:W-:Y:S02]  /*92a0*/  FMUL.FTZ R61, R61, c[0x0][0x320] ;  /* 0x0000c8003d3d7a20 */ /* 0x000fe40000410000 */
[----:B------:R-:W1:Y:S01]  /*92b0*/  MUFU.TANH R0, R93 ;  /* 0x0000005d00007308 */ /* 0x000e620000002400 */
[----:B------:R-:W-:Y:S01]  /*92c0*/  FMUL.FTZ R62, R62, c[0x0][0x320] ;  /* 0x0000c8003e3e7a20 */ /* 0x000fe20000410000 */
[-C--:B------:R-:W-:Y:S04]  /*92d0*/  HMMA.16816.F32.BF16 R108, R204, R10.reuse, R108 ;  /* 0x0000000acc6c723c */ /* 0x080fe8000004186c */
[----:B------:R-:W-:Y:S02]  /*92e0*/  FMUL.FTZ R63, R63, c[0x0][0x320] ;  /* 0x0000c8003f3f7a20 */ /* 0x000fe40000410000 */
[----:B------:R-:W-:Y:S02]  /*92f0*/  FMUL.FTZ R64, R64, c[0x0][0x320] ;  /* 0x0000c80040407a20 */ /* 0x000fe40000410000 */
[----:B------:R-:W2:Y:S01]  /*9300*/  MUFU.TANH R30, R30 ;  /* 0x0000001e001e7308 */ /* 0x000ea20000002400 */
[----:B------:R-:W-:Y:S04]  /*9310*/  HMMA.16816.F32.BF16 R112, R192, R10, R112 ;  /* 0x0000000ac070723c */ /* 0x000fe80000041870 */
[----:B------:R-:W-:Y:S02]  /*9320*/  FMUL.FTZ R74, R74, c[0x0][0x320] ;  /* 0x0000c8004a4a7a20 */ /* 0x000fe40000410000 */
[----:B------:R-:W-:Y:S02]  /*9330*/  FMUL.FTZ R80, R80, c[0x0][0x320] ;  /* 0x0000c80050507a20 */ /* 0x000fe40000410000 */
[----:B------:R-:W-:Y:S01]  /*9340*/  FMUL.FTZ R81, R81, c[0x0][0x320] ;  /* 0x0000c80051517a20 */ /* 0x000fe20000410000 */
[----:B------:R-:W3:Y:S03]  /*9350*/  MUFU.TANH R31, R31 ;  /* 0x0000001f001f7308 */ /* 0x000ee60000002400 */
[----:B------:R-:W-:Y:S01]  /*9360*/  FMUL.FTZ R82, R82, c[0x0][0x320] ;  /* 0x0000c80052527a20 */ /* 0x000fe20000410000 */
[----:B-1----:R1:W-:Y:S01]  /*9370*/  STL [R1+0xc], R0 ;  /* 0x00000c0001007387 */ /* 0x0023e20000100800 */
[----:B------:R-:W-:Y:S02]  /*9380*/  FMUL.FTZ R83, R83, c[0x0][0x320] ;  /* 0x0000c80053537a20 */ /* 0x000fe40000410000 */
[----:B------:R-:W-:Y:S02]  /*9390*/  FMUL.FTZ R97, R97, c[0x0][0x320] ;  /* 0x0000c80061617a20 */ /* 0x000fe40000410000 */
[----:B------:R-:W-:Y:S01]  /*93a0*/  FMUL.FTZ R98, R98, c[0x0][0x320] ;  /* 0x0000c80062627a20 */ /* 0x000fe20000410000 */
[----:B------:R-:W4:Y:S01]  /*93b0*/  MUFU.TANH R32, R32 ;  /* 0x0000002000207308 */ /* 0x000f220000002400 */
[----:B------:R-:W-:Y:S02]  /*93c0*/  FMUL.FTZ R99, R99, c[0x0][0x320] ;  /* 0x0000c80063637a20 */ /* 0x000fe40000410000 */
[----:B------:R-:W-:Y:S02]  /*93d0*/  FMUL.FTZ R100, R100, c[0x0][0x320] ;  /* 0x0000c80064647a20 */ /* 0x000fe40000410000 */
[----:B------:R-:W-:Y:S02]  /*93e0*/  FMUL.FTZ R101, R101, c[0x0][0x320] ;  /* 0x0000c80065657a20 */ /* 0x000fe40000410000 */
[----:B------:R-:W-:Y:S02]  /*93f0*/  FMUL.FTZ R102, R102, c[0x0][0x320] ;  /* 0x0000c80066667a20 */ /* 0x000fe40000410000 */
[----:B------:R-:W-:Y:S01]  /*9400*/  FMUL.FTZ R103, R103, c[0x0][0x320] ;  /* 0x0000c80067677a20 */ /* 0x000fe20000410000 */
[----:B------:R-:W1:Y:S01]  /*9410*/  MUFU.TANH R33, R33 ;  /* 0x0000002100217308 */ /* 0x000e620000002400 */
        /* <DEDUP_REMOVED lines=35> */
[----:B------:R2:W2:Y:S01]  /*9650*/  MUFU.TANH R17, R39 ;  /* 0x0000002700117308 */ /* 0x0004a20000002400 */
[----:B------:R-:W-:Y:S02]  /*9660*/  FMUL.FTZ R96, R96, c[0x0][0x320] ;  /* 0x0000c80060607a20 */ /* 0x000fe40000410000 */
[----:B------:R-:W-:Y:S02]  /*9670*/  FMUL.FTZ R104, R104, c[0x0][0x320] ;  /* 0x0000c80068687a20 */ /* 0x000fe40000410000 */
[----:B------:R-:W-:Y:S02]  /*9680*/  FMUL.FTZ R105, R105, c[0x0][0x320] ;  /* 0x0000c80069697a20 */ /* 0x000fe40000410000 */
[----:B------:R-:W-:Y:S02]  /*9690*/  FMUL.FTZ R106, R106, c[0x0][0x320] ;  /* 0x0000c8006a6a7a20 */ /* 0x000fe40000410000 */
[----:B------:R-:W-:Y:S01]  /*96a0*/  FMUL.FTZ R107, R107, c[0x0][0x320] ;  /* 0x0000c8006b6b7a20 */ /* 0x000fe20000410000 */
[----:B------:R-:W2:Y:S01]  /*96b0*/  MUFU.TANH R40, R40 ;  /* 0x0000002800287308 */ /* 0x000ea20000002400 */
[----:B------:R-:W-:Y:S02]  /*96c0*/  FMUL.FTZ R108, R108, c[0x0][0x320] ;  /* 0x0000c8006c6c7a20 */ /* 0x000fe40000410000 */
[----:B-1----:R-:W-:Y:S07]  /*96d0*/  FMUL.FTZ R0, R111, c[0x0][0x320] ;  /* 0x0000c8006f007a20 */ /* 0x002fee0000410000 */
[----:B------:R-:W1:Y:S10]  /*96e0*/  MUFU.TANH R41, R41 ;  /* 0x0000002900297308 */ /* 0x000e740000002400 */
[----:B------:R-:W1:Y:S10]  /*96f0*/  MUFU.TANH R42, R42 ;  /* 0x0000002a002a7308 */ /* 0x000e740000002400 */
[----:B------:R1:W1:Y:S10]  /*9700*/  MUFU.TANH R203, R43 ;  /* 0x0000002b00cb7308 */ /* 0x0002740000002400 */
[----:B------:R1:W1:Y:S10]  /*9710*/  MUFU.TANH R202, R44 ;  /* 0x0000002c00ca7308 */ /* 0x0002740000002400 */
[----:B------:R1:W1:Y:S10]  /*9720*/  MUFU.TANH R208, R45 ;  /* 0x0000002d00d07308 */ /* 0x0002740000002400 */
[----:B------:R1:W1:Y:S10]  /*9730*/  MUFU.TANH R216, R47 ;  /* 0x0000002f00d87308 */ /* 0x0002740000002400 */
        /* <DEDUP_REMOVED lines=59> */
[----:B------:R-:W1:Y:S10]  /*9af0*/  MUFU.TANH R109, R109 ;  /* 0x0000006d006d7308 */ /* 0x000e740000002400 */
[----:B------:R-:W1:Y:S10]  /*9b00*/  MUFU.TANH R75, R75 ;  /* 0x0000004b004b7308 */ /* 0x000e740000002400 */
[----:B------:R1:W1:Y:S10]  /*9b10*/  MUFU.TANH R74, R0 ;  /* 0x00000000004a7308 */ /* 0x0002740000002400 */
[----:B------:R-:W1:Y:S10]  /*9b20*/  MUFU.TANH R112, R112 ;  /* 0x0000007000707308 */ /* 0x000e740000002400 */
[----:B------:R-:W1:Y:S10]  /*9b30*/  MUFU.TANH R113, R113 ;  /* 0x0000007100717308 */ /* 0x000e740000002400 */
[----:B------:R-:W1:Y:S10]  /*9b40*/  MUFU.TANH R114, R114 ;  /* 0x0000007200727308 */ /* 0x000e740000002400 */
[----:B------:R-:W1:Y:S02]  /*9b50*/  MUFU.TANH R115, R115 ;  /* 0x0000007300737308 */ /* 0x000e640000002400 */
[----:B-1234-:R-:W-:-:S05]  /*9b60*/  @P0 BRA `(.L_x_37) ;  /* 0xffffe0e000000947 */ /* 0x01efca000383ffff */
.L_x_36:
[----:B------:R-:W3:Y:S01]  /*9b70*/  LDL.LU R108, [R1+0xc] ;  /* 0x00000c00016c7983 */ /* 0x000ee20000300800 */
        /* <DEDUP_REMOVED lines=33> */
[----:B--2---:R-:W-:Y:S02]  /*9d90*/  FMNMX.FTZ R4, R187, R116, !PT ;  /* 0x00000074bb047209 */ /* 0x004fe40007810000 */
        /* <DEDUP_REMOVED lines=52> */
[----:B------:R-:W-:Y:S01]  /*a0e0*/  FMNMX.FTZ R2, R59, R2, !PT ;  /* 0x000000023b027209 */ /* 0x000fe20007810000 */
[----:B------:R-:W1:Y:S01]  /*a0f0*/  SHFL.BFLY PT, R7, R0, 0x2, 0x1f ;  /* 0x0c401f0000077f89 */ /* 0x000e6200000e0000 */
        /* <DEDUP_REMOVED lines=25> */
[----:B------:R-:W-:Y:S01]  /*a290*/  FMNMX.FTZ R4, R102, R4, !PT ;  /* 0x0000000466047209 */ /* 0x000fe20007810000 */
[----:B------:R-:W-:Y:S01]  /*a2a0*/  LDSM.16.MT88.4 R52, [R225+0x100] ;  /* 0x00010000e134783b */ /* 0x000fe20000004200 */
[----:B------:R-:W-:Y:S02]  /*a2b0*/  MOV R111, R64 ;  /* 0x00000040006f7202 */ /* 0x000fe40000000f00 */
[----:B------:R-:W-:Y:S02]  /*a2c0*/  FMNMX.FTZ R4, R103, R4, !PT ;  /* 0x0000000467047209 */ /* 0x000fe40007810000 */
[----:B------:R-:W-:Y:S01]  /*a2d0*/  ISETP.LT.AND P0, PT, RZ, UR6, PT ;  /* 0x00000006ff007c0c */ /* 0x000fe2000bf01270 */
[----:B------:R-:W-:Y:S01]  /*a2e0*/  UIADD3 UR6, UR6, -0x1, URZ ;  /* 0xffffffff06067890 */ /* 0x000fe2000fffe03f */
[----:B------:R-:W-:Y:S04]  /*a2f0*/  FMNMX.FTZ R4, R114, R4, !PT ;  /* 0x0000000472047209 */ /* 0x000fe80007810000 */
[----:B------:R-:W-:Y:S05]  /*a300*/  FMNMX.FTZ R4, R115, R4, !PT ;  /* 0x0000000473047209 */ /* 0x000fea0007810000 */
[----:B------:R-:W2:Y:S01]  /*a310*/  SHFL.BFLY PT, R6, R4, 0x2, 0x1f ;  /* 0x0c401f0004067f89 */ /* 0x000ea200000e0000 */
[----:B---3--:R-:W-:Y:S02]  /*a320*/  FMNMX.FTZ R2, R108, R2, !PT ;  /* 0x000000026c027209 */ /* 0x008fe40007810000 */
[----:B-1----:R-:W-:Y:S02]  /*a330*/  FMNMX.FTZ R0, R0, R7, !PT ;  /* 0x0000000700007209 */ /* 0x002fe40007810000 */
[----:B------:R-:W-:Y:S02]  /*a340*/  FMNMX.FTZ R2, R206, R2, !PT ;  /* 0x00000002ce027209 */ /* 0x000fe40007810000 */
[----:B--2---:R-:W-:Y:S01]  /*a350*/  FMNMX.FTZ R4, R4, R6, !PT ;  /* 0x0000000604047209 */ /* 0x004fe20007810000 */
[----:B------:R-:W1:Y:S01]  /*a360*/  SHFL.BFLY PT, R73, R0, 0x1, 0x1f ;  /* 0x0c201f0000497f89 */ /* 0x000e6200000e0000 */
[----:B------:R-:W-:Y:S04]  /*a370*/  FMNMX.FTZ R2, R205, R2, !PT ;  /* 0x00000002cd027209 */ /* 0x000fe80007810000 */
[----:B------:R-:W-:Y:S03]  /*a380*/  FMNMX.FTZ R2, R204, R2, !PT ;  /* 0x00000002cc027209 */ /* 0x000fe60007810000 */
[----:B------:R-:W2:Y:S01]  /*a390*/  SHFL.BFLY PT, R72, R4, 0x1, 0x1f ;  /* 0x0c201f0004487f89 */ /* 0x000ea200000e0000 */
[----:B------:R-:W-:Y:S07]  /*a3a0*/  FMNMX.FTZ R2, R109, R2, !PT ;  /* 0x000000026d027209 */ /* 0x000fee0007810000 */
[----:B------:R-:W3:Y:S01]  /*a3b0*/  SHFL.BFLY PT, R71, R2, 0x2, 0x1f ;  /* 0x0c401f0002477f89 */ /* 0x000ee200000e0000 */
[----:B-1----:R-:W-:Y:S05]  /*a3c0*/  FMNMX.FTZ R73, R0, R73, !PT ;  /* 0x0000004900497209 */ /* 0x002fea0007810000 */
[C---:B------:R-:W-:Y:S02]  /*a3d0*/  FADD.FTZ R0, -R73.reuse, R3 ;  /* 0x0000000349007221 */ /* 0x040fe40000010100 */
[----:B------:R-:W-:Y:S01]  /*a3e0*/  FMUL.FTZ R105, R73, c[0x0][0x2d0] ;  /* 0x0000b40049697a20 */ /* 0x000fe20000410000 */
[----:B--2---:R-:W-:Y:S03]  /*a3f0*/  FMNMX.FTZ R72, R4, R72, !PT ;  /* 0x0000004804487209 */ /* 0x004fe60007810000 */
[--C-:B------:R-:W-:Y:S02]  /*a400*/  FFMA.FTZ R4, R186, c[0x0][0x2d0], -R105.reuse ;  /* 0x0000b400ba047a23 */ /* 0x100fe40000010869 */
[----:B------:R-:W-:Y:S02]  /*a410*/  FMUL.FTZ R107, R72, c[0x0][0x2d0] ;  /* 0x0000b400486b7a20 */ /* 0x000fe40000410000 */
[----:B------:R-:W-:Y:S01]  /*a420*/  MUFU.EX2 R106, R4 ;  /* 0x00000004006a7308 */ /* 0x000fe20000000800 */
[----:B---3--:R-:W-:Y:S01]  /*a430*/  FMNMX.FTZ R71, R2, R71, !PT ;  /* 0x0000004702477209 */ /* 0x008fe20007810000 */
[--C-:B------:R-:W-:Y:S01]  /*a440*/  FFMA.FTZ R7, R32, c[0x0][0x2d0], -R105.reuse ;  /* 0x0000b40020077a23 */ /* 0x100fe20000010869 */
[----:B------:R-:W-:Y:S01]  /*a450*/  FMNMX.FTZ R2, R81, R5, !PT ;  /* 0x0000000551027209 */ /* 0x000fe20007810000 */
[--C-:B------:R-:W-:Y:S02]  /*a460*/  FFMA.FTZ R9, R20, c[0x0][0x2d0], -R105.reuse ;  /* 0x0000b40014097a23 */ /* 0x100fe40000010869 */
[----:B------:R-:W1:Y:S01]  /*a470*/  SHFL.BFLY PT, R5, R71, 0x1, 0x1f ;  /* 0x0c201f0047057f89 */ /* 0x000e6200000e0000 */
[----:B------:R-:W-:Y:S01]  /*a480*/  FMNMX.FTZ R2, R193, R2, !PT ;  /* 0x00000002c1027209 */ /* 0x000fe20007810000 */
[--C-:B------:R-:W-:Y:S02]  /*a490*/  FFMA.FTZ R8, R21, c[0x0][0x2d0], -R105.reuse ;  /* 0x0000b40015087a23 */ /* 0x100fe40000010869 */
[----:B------:R2:W-:Y:S01]  /*a4a0*/  MUFU.EX2 R228, R9 ;  /* 0x0000000900e47308 */ /* 0x0005e20000000800 */
[----:B------:R-:W-:Y:S01]  /*a4b0*/  FMNMX.FTZ R2, R61, R2, !PT ;  /* 0x000000023d027209 */ /* 0x000fe20007810000 */
[--C-:B------:R-:W-:Y:S02]  /*a4c0*/  FFMA.FTZ R16, R48, c[0x0][0x2d0], -R105.reuse ;  /* 0x0000b40030107a23 */ /* 0x100fe40000010869 */
[--C-:B------:R-:W-:Y:S01]  /*a4d0*/  FFMA.FTZ R6, R33, c[0x0][0x2d0], -R105.reuse ;  /* 0x0000b40021067a23 */ /* 0x100fe20000010869 */
[----:B------:R-:W-:Y:S01]  /*a4e0*/  FMNMX.FTZ R3, R111, R2, !PT ;  /* 0x000000026f037209 */ /* 0x000fe20007810000 */
[----:B------:R-:W-:Y:S02]  /*a4f0*/  FMUL.FTZ R2, R0, c[0x0][0x2d0] ;  /* 0x0000b40000027a20 */ /* 0x000fe40000410000 */
[--C-:B------:R-:W-:Y:S01]  /*a500*/  FFMA.FTZ R100, R100, c[0x0][0x2d0], -R105.reuse ;  /* 0x0000b40064647a23 */ /* 0x100fe20000010869 */
[----:B------:R-:W-:Y:S01]  /*a510*/  FMNMX.FTZ R0, R207, R3, !PT ;  /* 0x00000003cf007209 */ /* 0x000fe20007810000 */
[----:B------:R3:W4:Y:S01]  /*a520*/  MUFU.EX2 R70, R2 ;  /* 0x0000000200467308 */ /* 0x0007220000000800 */
[----:B------:R-:W-:Y:S02]  /*a530*/  FFMA.FTZ R101, R101, c[0x0][0x2d0], -R105 ;  /* 0x0000b40065657a23 */ /* 0x000fe40000010869 */
[----:B------:R-:W-:Y:S01]  /*a540*/  FMNMX.FTZ R0, R75, R0, !PT ;  /* 0x000000004b007209 */ /* 0x000fe20007810000 */
[--C-:B------:R-:W-:Y:S02]  /*a550*/  FFMA.FTZ R102, R102, c[0x0][0x2d0], -R107.reuse ;  /* 0x0000b40066667a23 */ /* 0x100fe4000001086b */
[--C-:B------:R-:W-:Y:S01]  /*a560*/  FFMA.FTZ R103, R103, c[0x0][0x2d0], -R107.reuse ;  /* 0x0000b40067677a23 */ /* 0x100fe2000001086b */
[----:B------:R-:W-:Y:S03]  /*a570*/  FMNMX.FTZ R0, R74, R0, !PT ;  /* 0x000000004a007209 */ /* 0x000fe60007810000 */
[----:B------:R-:W-:Y:S01]  /*a580*/  MUFU.EX2 R88, R8 ;  /* 0x0000000800587308 */ /* 0x000fe20000000800 */
[----:B-1----:R-:W-:Y:S01]  /*a590*/  FMNMX.FTZ R71, R71, R5, !PT ;  /* 0x0000000547477209 */ /* 0x002fe20007810000 */
[----:B------:R-:W1:Y:S01]  /*a5a0*/  SHFL.BFLY PT, R3, R0, 0x2, 0x1f ;  /* 0x0c401f0000037f89 */ /* 0x000e6200000e0000 */
[----:B------:R-:W-:Y:S02]  /*a5b0*/  FFMA.FTZ R5, R22, c[0x0][0x2d0], -R107 ;  /* 0x0000b40016057a23 */ /* 0x000fe4000001086b */
[--C-:B--2---:R-:W-:Y:S02]  /*a5c0*/  FFMA.FTZ R9, R36, c[0x0][0x2d0], -R105.reuse ;  /* 0x0000b40024097a23 */ /* 0x104fe40000010869 */
[C---:B------:R-:W-:Y:S03]  /*a5d0*/  FMUL.FTZ R96, R71.reuse, c[0x0][0x2d0] ;  /* 0x0000b40047607a20 */ /* 0x040fe60000410000 */
[----:B------:R4:W-:Y:S01]  /*a5e0*/  MUFU.EX2 R119, R5 ;  /* 0x0000000500777308 */ /* 0x0009e20000000800 */
[--C-:B------:R-:W-:Y:S02]  /*a5f0*/  FFMA.FTZ R32, R40, c[0x0][0x2d0], -R96.reuse ;  /* 0x0000b40028207a23 */ /* 0x100fe40000010860 */
[----:B------:R-:W-:Y:S02]  /*a600*/  FFMA.FTZ R48, R202, c[0x0][0x2d0], -R96 ;  /* 0x0000b400ca307a23 */ /* 0x000fe40000010860 */
[----:B---3--:R-:W-:Y:S04]  /*a610*/  FADD.FTZ R2, -R72, R116 ;  /* 0x0000007448027221 */ /* 0x008fe80000010100 */
[----:B------:R-:W-:Y:S01]  /*a620*/  FMUL.FTZ R2, R2, c[0x0][0x2d0] ;  /* 0x0000b40002027a20 */ /* 0x000fe20000410000 */
[----:B------:R-:W2:Y:S01]  /*a630*/  MUFU.EX2 R56, R9 ;  /* 0x0000000900387308 */ /* 0x000ea20000000800 */
[----:B-1----:R-:W-:Y:S01]  /*a640*/  FMNMX.FTZ R0, R0, R3, !PT ;  /* 0x0000000300007209 */ /* 0x002fe20007810000 */
[----:B------:R-:W-:Y:S08]  /*a650*/  FFMA.FTZ R3, R184, c[0x0][0x2d0], -R105 ;  /* 0x0000b400b8037a23 */ /* 0x000ff00000010869 */
[----:B------:R1:W-:Y:S01]  /*a660*/  MUFU.EX2 R68, R2 ;  /* 0x0000000200447308 */ /* 0x0003e20000000800 */
[----:B----4-:R-:W-:Y:S09]  /*a670*/  FMUL.FTZ R5, R70, R125 ;  /* 0x0000007d46057220 */ /* 0x010ff20000410000 */
[----:B------:R3:W-:Y:S10]  /*a680*/  MUFU.EX2 R184, R3 ;  /* 0x0000000300b87308 */ /* 0x0007f40000000800 */
[----:B------:R4:W-:Y:S01]  /*a690*/  MUFU.EX2 R93, R16 ;  /* 0x00000010005d7308 */ /* 0x0009e20000000800 */
[----:B-1----:R-:W-:Y:S04]  /*a6a0*/  FADD.FTZ R2, -R71, R117 ;  /* 0x0000007547027221 */ /* 0x002fe80000010100 */
[----:B------:R-:W-:Y:S05]  /*a6b0*/  FMUL.FTZ R2, R2, c[0x0][0x2d0] ;  /* 0x0000b40002027a20 */ /* 0x000fea0000410000 */
[----:B------:R-:W-:Y:S01]  /*a6c0*/  MUFU.EX2 R100, R100 ;  /* 0x0000006400647308 */ /* 0x000fe20000000800 */
[--C-:B---3--:R-:W-:Y:S09]  /*a6d0*/  FFMA.FTZ R3, R187, c[0x0][0x2d0], -R107.reuse ;  /* 0x0000b400bb037a23 */ /* 0x108ff2000001086b */
[----:B------:R1:W-:Y:S01]  /*a6e0*/  MUFU.EX2 R104, R3 ;  /* 0x0000000300687308 */ /* 0x0003e20000000800 */
[----:B----4-:R-:W-:Y:S01]  /*a6f0*/  FMUL.FTZ R16, R70, R132 ;  /* 0x0000008446107220 */ /* 0x010fe20000410000 */
[----:B--2---:R-:W-:Y:S08]  /*a700*/  MOV R132, R56 ;  /* 0x0000003800847202 */ /* 0x004ff00000000f00 */
[----:B------:R2:W3:Y:S10]  /*a710*/  MUFU.EX2 R69, R2 ;  /* 0x0000000200457308 */ /* 0x0004f40000000800 */
[----:B------:R4:W-:Y:S01]  /*a720*/  MUFU.EX2 R187, R6 ;  /* 0x0000000600bb7308 */ /* 0x0009e20000000800 */
[----:B-1----:R-:W-:Y:S09]  /*a730*/  FFMA.FTZ R3, R199, c[0x0][0x2d0], -R107 ;  /* 0x0000b400c7037a23 */ /* 0x002ff2000001086b */
[----:B------:R1:W1:Y:S01]  /*a740*/  MUFU.EX2 R235, R3 ;  /* 0x0000000300eb7308 */ /* 0x0002620000000800 */
[----:B--2---:R-:W-:Y:S02]  /*a750*/  FFMA.FTZ R2, R198, c[0x0][0x2d0], -R105 ;  /* 0x0000b400c6027a23 */ /* 0x004fe40000010869 */
[C---:B---3--:R-:W-:Y:S02]  /*a760*/  FMUL.FTZ R13, R69.reuse, R129 ;  /* 0x00000081450d7220 */ /* 0x048fe40000410000 */
[C---:B------:R-:W-:Y:S05]  /*a770*/  FMUL.FTZ R8, R69.reuse, R120 ;  /* 0x0000007845087220 */ /* 0x040fea0000410000 */
[----:B------:R2:W3:Y:S01]  /*a780*/  MUFU.EX2 R116, R2 ;  /* 0x0000000200747308 */ /* 0x0004e20000000800 */
[----:B------:R-:W-:Y:S01]  /*a790*/  FMUL.FTZ R9, R69, R121 ;  /* 0x0000007945097220 */ /* 0x000fe20000410000 */
[----:B------:R-:W-:Y:S01]  /*a7a0*/  MOV R121, R63 ;  /* 0x0000003f00797202 */ /* 0x000fe20000000f00 */
[----:B----4-:R-:W-:Y:S07]  /*a7b0*/  FMUL.FTZ R6, R68, R126 ;  /* 0x0000007e44067220 */ /* 0x010fee0000410000 */
[----:B------:R-:W-:Y:S01]  /*a7c0*/  MUFU.EX2 R101, R101 ;  /* 0x0000006500657308 */ /* 0x000fe20000000800 */
[----:B-1----:R-:W-:Y:S01]  /*a7d0*/  FFMA.FTZ R3, R18, c[0x0][0x2d0], -R107 ;  /* 0x0000b40012037a23 */ /* 0x002fe2000001086b */
[----:B------:R-:W-:Y:S01]  /*a7e0*/  F2FP.BF16.PACK_AB R77, R235, R104 ;  /* 0x00000068eb4d723e */ /* 0x000fe200000010ff */
[----:B------:R-:W-:Y:S07]  /*a7f0*/  FMUL.FTZ R18, R68, R134 ;  /* 0x0000008644127220 */ /* 0x000fee0000410000 */
[----:B------:R1:W-:Y:S01]  /*a800*/  MUFU.EX2 R231, R3 ;  /* 0x0000000300e77308 */ /* 0x0003e20000000800 */
[----:B--2---:R-:W-:Y:S01]  /*a810*/  FFMA.FTZ R2, R185, c[0x0][0x2d0], -R105 ;  /* 0x0000b400b9027a23 */ /* 0x004fe20000010869 */
[----:B---3--:R-:W-:Y:S08]  /*a820*/  F2FP.BF16.PACK_AB R76, R116, R106 ;  /* 0x0000006a744c723e */ /* 0x008ff000000010ff */
[----:B------:R2:W3:Y:S10]  /*a830*/  MUFU.EX2 R232, R2 ;  /* 0x0000000200e87308 */ /* 0x0004f40000000800 */
[----:B------:R-:W-:Y:S01]  /*a840*/  MUFU.EX2 R185, R7 ;  /* 0x0000000700b97308 */ /* 0x000fe20000000800 */
[--C-:B-1----:R-:W-:Y:S09]  /*a850*/  FFMA.FTZ R3, R197, c[0x0][0x2d0], -R96.reuse ;  /* 0x0000b400c5037a23 */ /* 0x102ff20000010860 */
[----:B------:R1:W-:Y:S01]  /*a860*/  MUFU.EX2 R110, R3 ;  /* 0x00000003006e7308 */ /* 0x0003e20000000800 */
[----:B--2---:R-:W2:Y:S01]  /*a870*/  SHFL.BFLY PT, R2, R0, 0x1, 0x1f ;  /* 0x0c201f0000027f89 */ /* 0x004ea200000e0000 */
[----:B---3--:R-:W-:Y:S08]  /*a880*/  F2FP.BF16.PACK_AB R78, R184, R232 ;  /* 0x000000e8b84e723e */ /* 0x008ff000000010ff */
[----:B------:R-:W-:Y:S10]  /*a890*/  MUFU.EX2 R102, R102 ;  /* 0x0000006600667308 */ /* 0x000ff40000000800 */
[----:B------:R-:W-:Y:S01]  /*a8a0*/  MUFU.EX2 R103, R103 ;  /* 0x0000006700677308 */ /* 0x000fe20000000800 */
[--C-:B-1----:R-:W-:Y:S01]  /*a8b0*/  FFMA.FTZ R3, R200, c[0x0][0x2d0], -R96.reuse ;  /* 0x0000b400c8037a23 */ /* 0x102fe20000010860 */
[----:B------:R-:W-:Y:S02]  /*a8c0*/  MOV R200, R44 ;  /* 0x0000002c00c87202 */ /* 0x000fe40000000f00 */
[----:B--2---:R-:W-:Y:S01]  /*a8d0*/  FMNMX.FTZ R2, R2, R0, !PT ;  /* 0x0000000002027209 */ /* 0x004fe20007810000 */
[----:B------:R-:W-:Y:S05]  /*a8e0*/  FFMA.FTZ R0, R19, c[0x0][0x2d0], -R107 ;  /* 0x0000b40013007a23 */ /* 0x000fea000001086b */
[----:B------:R1:W2:Y:S01]  /*a8f0*/  MUFU.EX2 R234, R3 ;  /* 0x0000000300ea7308 */ /* 0x0002a20000000800 */
[----:B------:R-:W-:Y:S09]  /*a900*/  FMUL.FTZ R19, R68, R135 ;  /* 0x0000008744137220 */ /* 0x000ff20000410000 */
[----:B------:R3:W4:Y:S01]  /*a910*/  MUFU.EX2 R10, R0 ;  /* 0x00000000000a7308 */ /* 0x0007220000000800 */
[----:B-1----:R-:W-:Y:S01]  /*a920*/  FFMA.FTZ R3, R191, c[0x0][0x2d0], -R96 ;  /* 0x0000b400bf037a23 */ /* 0x002fe20000010860 */
[----:B--2---:R-:W-:Y:S02]  /*a930*/  F2FP.BF16.PACK_AB R64, R234, R110 ;  /* 0x0000006eea40723e */ /* 0x004fe400000010ff */
[----:B------:R-:W-:Y:S06]  /*a940*/  MOV R191, R46 ;  /* 0x0000002e00bf7202 */ /* 0x000fec0000000f00 */
[----:B------:R1:W-:Y:S01]  /*a950*/  MUFU.EX2 R230, R3 ;  /* 0x0000000300e67308 */ /* 0x0003e20000000800 */
[----:B---3--:R-:W-:Y:S01]  /*a960*/  FADD.FTZ R0, -R2, R118 ;  /* 0x0000007602007221 */ /* 0x008fe20000010100 */
[----:B----4-:R-:W-:Y:S03]  /*a970*/  MOV R120, R10 ;  /* 0x0000000a00787202 */ /* 0x010fe60000000f00 */
[----:B------:R-:W-:Y:S01]  /*a980*/  FMUL.FTZ R0, R0, c[0x0][0x2d0] ;  /* 0x0000b40000007a20 */ /* 0x000fe20000410000 */
[----:B------:R-:W-:Y:S05]  /*a990*/  F2FP.BF16.PACK_AB R79, R120, R231 ;  /* 0x000000e7784f723e */ /* 0x000fea00000010ff */
[----:B------:R-:W2:Y:S01]  /*a9a0*/  MUFU.EX2 R0, R0 ;  /* 0x0000000000007308 */ /* 0x000ea20000000800 */
[--C-:B-1----:R-:W-:Y:S01]  /*a9b0*/  FFMA.FTZ R3, R189, c[0x0][0x2d0], -R96.reuse ;  /* 0x0000b400bd037a23 */ /* 0x102fe20000010860 */
[----:B------:R-:W-:Y:S08]  /*a9c0*/  MOV R189, R82 ;  /* 0x0000005200bd7202 */ /* 0x000ff00000000f00 */
[----:B------:R1:W3:Y:S01]  /*a9d0*/  MUFU.EX2 R11, R3 ;  /* 0x00000003000b7308 */ /* 0x0002e20000000800 */
[C---:B--2---:R-:W-:Y:S01]  /*a9e0*/  FMUL.FTZ R10, R0.reuse, R122 ;  /* 0x0000007a000a7220 */ /* 0x044fe20000410000 */
[----:B------:R-:W-:Y:S01]  /*a9f0*/  MOV R122, R88 ;  /* 0x00000058007a7202 */ /* 0x000fe20000000f00 */
[C---:B------:R-:W-:Y:S01]  /*aa00*/  FMUL.FTZ R14, R0.reuse, R130 ;  /* 0x00000082000e7220 */ /* 0x040fe20000410000 */
[----:B------:R-:W-:Y:S01]  /*aa10*/  MOV R130, R83 ;  /* 0x0000005300827202 */ /* 0x000fe20000000f00 */
[C---:B------:R-:W-:Y:S01]  /*aa20*/  FMUL.FTZ R15, R0.reuse, R131 ;  /* 0x00000083000f7220 */ /* 0x040fe20000410000 */
[----:B------:R-:W-:Y:S01]  /*aa30*/  MOV R131, R84 ;  /* 0x0000005400837202 */ /* 0x000fe20000000f00 */
[C---:B------:R-:W-:Y:S02]  /*aa40*/  FMUL.FTZ R46, R0.reuse, R162 ;  /* 0x000000a2002e7220 */ /* 0x040fe40000410000 */
[----:B------:R-:W-:Y:S02]  /*aa50*/  FMUL.FTZ R63, R0, R179 ;  /* 0x000000b3003f7220 */ /* 0x000fe40000410000 */
[----:B-1----:R-:W-:Y:S04]  /*aa60*/  FMUL.FTZ R3, R2, c[0x0][0x2d0] ;  /* 0x0000b40002037a20 */ /* 0x002fe80000410000 */
[--C-:B------:R-:W-:Y:S01]  /*aa70*/  FFMA.FTZ R4, R188, c[0x0][0x2d0], -R3.reuse ;  /* 0x0000b400bc047a23 */ /* 0x100fe20000010803 */
[----:B------:R-:W-:Y:S01]  /*aa80*/  MOV R188, R80 ;  /* 0x0000005000bc7202 */ /* 0x000fe20000000f00 */
[--C-:B------:R-:W-:Y:S02]  /*aa90*/  FFMA.FTZ R7, R31, c[0x0][0x2d0], -R3.reuse ;  /* 0x0000b4001f077a23 */ /* 0x100fe40000010803 */
[----:B------:R1:W-:Y:S01]  /*aaa0*/  MUFU.EX2 R117, R4 ;  /* 0x0000000400757308 */ /* 0x0003e20000000800 */
[----:B------:R-:W-:Y:S02]  /*aab0*/  FMUL.FTZ R31, R0, R147 ;  /* 0x00000093001f7220 */ /* 0x000fe40000410000 */
[--C-:B------:R-:W-:Y:S02]  /*aac0*/  FFMA.FTZ R40, R42, c[0x0][0x2d0], -R3.reuse ;  /* 0x0000b4002a287a23 */ /* 0x100fe40000010803 */
[--C-:B------:R-:W-:Y:S02]  /*aad0*/  FFMA.FTZ R44, R203, c[0x0][0x2d0], -R3.reuse ;  /* 0x0000b400cb2c7a23 */ /* 0x100fe40000010803 */
[----:B------:R-:W-:Y:S02]  /*aae0*/  FMUL.FTZ R42, R0, R158 ;  /* 0x0000009e002a7220 */ /* 0x000fe40000410000 */
[--C-:B------:R-:W-:Y:S01]  /*aaf0*/  FFMA.FTZ R56, R209, c[0x0][0x2d0], -R3.reuse ;  /* 0x0000b400d1387a23 */ /* 0x100fe20000010803 */
[----:B------:R2:W-:Y:S01]  /*ab00*/  MUFU.EX2 R197, R7 ;  /* 0x0000000700c57308 */ /* 0x0005e20000000800 */
[--C-:B------:R-:W-:Y:S09]  /*ab10*/  FFMA.FTZ R75, R75, c[0x0][0x2d0], -R3.reuse ;  /* 0x0000b4004b4b7a23 */ /* 0x100ff20000010803 */
[----:B------:R4:W-:Y:S01]  /*ab20*/  MUFU.EX2 R147, R56 ;  /* 0x0000003800937308 */ /* 0x0009e20000000800 */
[--C-:B-1----:R-:W-:Y:S09]  /*ab30*/  FFMA.FTZ R4, R201, c[0x0][0x2d0], -R3.reuse ;  /* 0x0000b400c9047a23 */ /* 0x102ff20000010803 */
[----:B------:R1:W1:Y:S01]  /*ab40*/  MUFU.EX2 R233, R4 ;  /* 0x0000000400e97308 */ /* 0x0002620000000800 */
[----:B--2---:R-:W-:Y:S01]  /*ab50*/  FMUL.FTZ R7, R68, R127 ;  /* 0x0000007f44077220 */ /* 0x004fe20000410000 */
[----:B---3--:R-:W-:Y:S01]  /*ab60*/  MOV R127, R11 ;  /* 0x0000000b007f7202 */ /* 0x008fe20000000f00 */
[----:B------:R-:W-:Y:S03]  /*ab70*/  FMUL.FTZ R11, R0, R123 ;  /* 0x0000007b000b7220 */ /* 0x000fe60000410000 */
[----:B------:R-:W-:Y:S01]  /*ab80*/  F2FP.BF16.PACK_AB R66, R127, R230 ;  /* 0x000000e67f42723e */ /* 0x000fe200000010ff */
[----:B----4-:R-:W-:Y:S02]  /*ab90*/  FMUL.FTZ R56, R69, R172 ;  /* 0x000000ac45387220 */ /* 0x010fe40000410000 */
[--C-:B-1----:R-:W-:Y:S01]  /*aba0*/  FFMA.FTZ R4, R196, c[0x0][0x2d0], -R3.reuse ;  /* 0x0000b400c4047a23 */ /* 0x102fe20000010803 */
[----:B------:R-:W-:Y:S02]  /*abb0*/  F2FP.BF16.PACK_AB R65, R233, R117 ;  /* 0x00000075e941723e */ /* 0x000fe400000010ff */
[----:B------:R-:W-:Y:S01]  /*abc0*/  MOV R196, R62 ;  /* 0x0000003e00c47202 */ /* 0x000fe20000000f00 */
[----:B------:R1:W-:Y:S01]  /*abd0*/  MUFU.EX2 R229, R4 ;  /* 0x0000000400e57308 */ /* 0x0003e20000000800 */
[----:B------:R-:W-:Y:S02]  /*abe0*/  FMUL.FTZ R62, R0, R178 ;  /* 0x000000b2003e7220 */ /* 0x000fe40000410000 */
[----:B-1----:R-:W-:Y:S01]  /*abf0*/  FFMA.FTZ R4, R190, c[0x0][0x2d0], -R3 ;  /* 0x0000b400be047a23 */ /* 0x002fe20000010803 */
[----:B------:R-:W-:Y:S01]  /*ac00*/  MOV R190, R45 ;  /* 0x0000002d00be7202 */ /* 0x000fe20000000f00 */
[----:B------:R-:W-:Y:S05]  /*ac10*/  FMUL.FTZ R45, R69, R161 ;  /* 0x000000a1452d7220 */ /* 0x000fea0000410000 */
[----:B------:R1:W2:Y:S02]  /*ac20*/  MUFU.EX2 R12, R4 ;  /* 0x00000004000c7308 */ /* 0x0002a40000000800 */
[--C-:B-1----:R-:W-:Y:S01]  /*ac30*/  FFMA.FTZ R4, R23, c[0x0][0x2d0], -R107.reuse ;  /* 0x0000b40017047a23 */ /* 0x102fe2000001086b */
[----:B--2---:R-:W-:Y:S01]  /*ac40*/  MOV R126, R12 ;  /* 0x0000000c007e7202 */ /* 0x004fe20000000f00 */
[----:B------:R-:W1:Y:S01]  /*ac50*/  LDSM.16.MT88.4 R20, [R224+0x100] ;  /* 0x00010000e014783b */ /* 0x000e620000004200 */
[--C-:B------:R-:W-:Y:S05]  /*ac60*/  FFMA.FTZ R12, R17, c[0x0][0x2d0], -R107.reuse ;  /* 0x0000b400110c7a23 */ /* 0x100fea000001086b */
[----:B------:R2:W-:Y:S01]  /*ac70*/  MUFU.EX2 R91, R4 ;  /* 0x00000004005b7308 */ /* 0x0005e20000000800 */
[----:B------:R-:W-:Y:S01]  /*ac80*/  F2FP.BF16.PACK_AB R67, R126, R229 ;  /* 0x000000e57e43723e */ /* 0x000fe200000010ff */
[----:B------:R-:W-:Y:S01]  /*ac90*/  FMUL.FTZ R17, R70, R133 ;  /* 0x0000008546117220 */ /* 0x000fe20000410000 */
[----:B------:R-:W-:Y:S01]  /*aca0*/  MOV R133, R47 ;  /* 0x0000002f00857202 */ /* 0x000fe20000000f00 */
[----:B------:R-:W-:Y:S06]  /*acb0*/  FMUL.FTZ R47, R0, R163 ;  /* 0x000000a3002f7220 */ /* 0x000fec0000410000 */
[----:B------:R3:W-:Y:S01]  /*acc0*/  MUFU.EX2 R95, R12 ;  /* 0x0000000c005f7308 */ /* 0x0007e20000000800 */
[--C-:B--2---:R-:W-:Y:S02]  /*acd0*/  FFMA.FTZ R4, R34, c[0x0][0x2d0], -R107.reuse ;  /* 0x0000b40022047a23 */ /* 0x104fe4000001086b */
[C---:B------:R-:W-:Y:S01]  /*ace0*/  FMUL.FTZ R34, R68.reuse, R150 ;  /* 0x0000009644227220 */ /* 0x040fe20000410000 */
[----:B------:R-:W-:Y:S06]  /*acf0*/  MOV R150, R93 ;  /* 0x0000005d00967202 */ /* 0x000fec0000000f00 */
[----:B------:R2:W4:Y:S01]  /*ad00*/  MUFU.EX2 R87, R4 ;  /* 0x0000000400577308 */ /* 0x0005220000000800 */
[----:B---3--:R-:W-:Y:S02]  /*ad10*/  FMUL.FTZ R12, R69, R128 ;  /* 0x00000080450c7220 */ /* 0x008fe40000410000 */
[--C-:B--2---:R-:W-:Y:S01]  /*ad20*/  FFMA.FTZ R4, R35, c[0x0][0x2d0], -R107.reuse ;  /* 0x0000b40023047a23 */ /* 0x104fe2000001086b */
[----:B----4-:R-:W-:Y:S01]  /*ad30*/  MOV R123, R87 ;  /* 0x00000057007b7202 */ /* 0x010fe20000000f00 */
[----:B------:R-:W-:Y:S05]  /*ad40*/  FMUL.FTZ R35, R68, R151 ;  /* 0x0000009744237220 */ /* 0x000fea0000410000 */
[----:B------:R2:W-:Y:S10]  /*ad50*/  MUFU.EX2 R199, R4 ;  /* 0x0000000400c77308 */ /* 0x0005f40000000800 */
[----:B------:R3:W-:Y:S01]  /*ad60*/  MUFU.EX2 R151, R48 ;  /* 0x0000003000977308 */ /* 0x0007e20000000800 */
[--C-:B--2---:R-:W-:Y:S02]  /*ad70*/  FFMA.FTZ R4, R24, c[0x0][0x2d0], -R96.reuse ;  /* 0x0000b40018047a23 */ /* 0x104fe40000010860 */
[----:B------:R-:W-:Y:S07]  /*ad80*/  FFMA.FTZ R24, R50, c[0x0][0x2d0], -R107 ;  /* 0x0000b40032187a23 */ /* 0x000fee000001086b */
[----:B------:R2:W4:Y:S01]  /*ad90*/  MUFU.EX2 R89, R4 ;  /* 0x0000000400597308 */ /* 0x0005220000000800 */
[----:B------:R-:W-:Y:S02]  /*ada0*/  FMUL.FTZ R50, R68, R166 ;  /* 0x000000a644327220 */ /* 0x000fe40000410000 */
[----:B---3--:R-:W-:Y:S07]  /*adb0*/  FMUL.FTZ R48, R70, R164 ;  /* 0x000000a446307220 */ /* 0x008fee0000410000 */
[----:B------:R3:W-:Y:S01]  /*adc0*/  MUFU.EX2 R135, R24 ;  /* 0x0000001800877308 */ /* 0x0007e20000000800 */
[--C-:B--2---:R-:W-:Y:S01]  /*add0*/  FFMA.FTZ R4, R25, c[0x0][0x2d0], -R96.reuse ;  /* 0x0000b40019047a23 */ /* 0x104fe20000010860 */
[----:B----4-:R-:W-:Y:S01]  /*ade0*/  MOV R125, R89 ;  /* 0x00000059007d7202 */ /* 0x010fe20000000f00 */
[C---:B------:R-:W-:Y:S07]  /*adf0*/  FMUL.FTZ R25, R69.reuse, R141 ;  /* 0x0000008d45197220 */ /* 0x040fee0000410000 */
[----:B------:R2:W-:Y:S01]  /*ae00*/  MUFU.EX2 R186, R4 ;  /* 0x0000000400ba7308 */ /* 0x0005e20000000800 */
[C---:B---3--:R-:W-:Y:S01]  /*ae10*/  FMUL.FTZ R24, R69.reuse, R140 ;  /* 0x0000008c45187220 */ /* 0x048fe20000410000 */
[----:B------:R-:W-:Y:S02]  /*ae20*/  MOV R140, R197 ;  /* 0x000000c5008c7202 */ /* 0x000fe40000000f00 */
[----:B------:R-:W-:Y:S01]  /*ae30*/  MOV R197, R61 ;  /* 0x0000003d00c57202 */ /* 0x000fe20000000f00 */
[----:B------:R-:W-:Y:S02]  /*ae40*/  FMUL.FTZ R61, R69, R177 ;  /* 0x000000b1453d7220 */ /* 0x000fe40000410000 */
[--C-:B--2---:R-:W-:Y:S02]  /*ae50*/  FFMA.FTZ R4, R26, c[0x0][0x2d0], -R3.reuse ;  /* 0x0000b4001a047a23 */ /* 0x104fe40000010803 */
[C---:B------:R-:W-:Y:S01]  /*ae60*/  FMUL.FTZ R26, R0.reuse, R142 ;  /* 0x0000008e001a7220 */ /* 0x040fe20000410000 */
[----:B------:R-:W-:Y:S01]  /*ae70*/  MOV R142, R199 ;  /* 0x000000c7008e7202 */ /* 0x000fe20000000f00 */
[----:B------:R2:W-:Y:S01]  /*ae80*/  MUFU.EX2 R90, R4 ;  /* 0x00000004005a7308 */ /* 0x0005e20000000800 */
[----:B------:R-:W-:Y:S01]  /*ae90*/  MOV R199, R43 ;  /* 0x0000002b00c77202 */ /* 0x000fe20000000f00 */
[C---:B------:R-:W-:Y:S02]  /*aea0*/  FMUL.FTZ R43, R0.reuse, R159 ;  /* 0x0000009f002b7220 */ /* 0x040fe40000410000 */
[--C-:B--2---:R-:W-:Y:S02]  /*aeb0*/  FFMA.FTZ R4, R27, c[0x0][0x2d0], -R3.reuse ;  /* 0x0000b4001b047a23 */ /* 0x104fe40000010803 */
[----:B------:R-:W-:Y:S01]  /*aec0*/  FMUL.FTZ R27, R0, R143 ;  /* 0x0000008f001b7220 */ /* 0x000fe20000410000 */
[----:B------:R-:W-:Y:S03]  /*aed0*/  MOV R143, R187 ;  /* 0x000000bb008f7202 */ /* 0x000fe60000000f00 */
[----:B------:R2:W-:Y:S01]  /*aee0*/  MUFU.EX2 R198, R4 ;  /* 0x0000000400c67308 */ /* 0x0005e20000000800 */
[----:B------:R-:W-:Y:S01]  /*aef0*/  MOV R187, R60 ;  /* 0x0000003c00bb7202 */ /* 0x000fe20000000f00 */
[----:B------:R-:W-:Y:S08]  /*af00*/  FFMA.FTZ R60, R216, c[0x0][0x2d0], -R3 ;  /* 0x0000b400d83c7a23 */ /* 0x000ff00000010803 */
        /* <DEDUP_REMOVED lines=10> */
[----:B------:R2:W4:Y:S01]  /*afb0*/  MUFU.EX2 R118, R4 ;  /* 0x0000000400767308 */ /* 0x0005220000000800 */
[C---:B---3--:R-:W-:Y:S09]  /*afc0*/  FMUL.FTZ R28, R69.reuse, R144 ;  /* 0x00000090451c7220 */ /* 0x048ff20000410000 */
[----:B------:R3:W-:Y:S01]  /*afd0*/  MUFU.EX2 R144, R40 ;  /* 0x0000002800907308 */ /* 0x0007e20000000800 */
[----:B--2---:R-:W-:Y:S01]  /*afe0*/  FFMA.FTZ R4, R30, c[0x0][0x2d0], -R3 ;  /* 0x0000b4001e047a23 */ /* 0x004fe20000010803 */
[----:B----4-:R-:W-:Y:S01]  /*aff0*/  MOV R141, R118 ;  /* 0x00000076008d7202 */ /* 0x010fe20000000f00 */
[----:B------:R-:W-:Y:S01]  /*b000*/  FMUL.FTZ R30, R0, R146 ;  /* 0x00000092001e7220 */ /* 0x000fe20000410000 */
[----:B------:R-:W-:Y:S06]  /*b010*/  MOV R118, R81 ;  /* 0x0000005100767202 */ /* 0x000fec0000000f00 */
[----:B------:R2:W4:Y:S01]  /*b020*/  MUFU.EX2 R85, R4 ;  /* 0x0000000400557308 */ /* 0x0005220000000800 */
[----:B------:R-:W-:Y:S01]  /*b030*/  LDSM.16.MT88.4 R80, [R226+0x100] ;  /* 0x00010000e250783b */ /* 0x000fe20000004200 */
[----:B---3--:R-:W-:Y:S08]  /*b040*/  FMUL.FTZ R40, R69, R156 ;  /* 0x0000009c45287220 */ /* 0x008ff00000410000 */
[----:B------:R3:W-:Y:S01]  /*b050*/  MUFU.EX2 R146, R32 ;  /* 0x0000002000927308 */ /* 0x0007e20000000800 */
[----:B--2---:R-:W-:Y:S01]  /*b060*/  FFMA.FTZ R4, R37, c[0x0][0x2d0], -R105 ;  /* 0x0000b40025047a23 */ /* 0x004fe20000010869 */
[----:B----4-:R-:W-:Y:S02]  /*b070*/  MOV R129, R85 ;  /* 0x0000005500817202 */ /* 0x010fe40000000f00 */
[----:B------:R-:W-:Y:S06]  /*b080*/  LDSM.16.MT88.4 R84, [R224+0x900] ;  /* 0x00090000e054783b */ /* 0x000fec0000004200 */
[----:B------:R2:W-:Y:S01]  /*b090*/  MUFU.EX2 R201, R4 ;  /* 0x0000000400c97308 */ /* 0x0005e20000000800 */
[C---:B---3--:R-:W-:Y:S01]  /*b0a0*/  FMUL.FTZ R32, R70.reuse, R148 ;  /* 0x0000009446207220 */ /* 0x048fe20000410000 */
[----:B------:R-:W-:Y:S01]  /*b0b0*/  MOV R148, R33 ;  /* 0x0000002100947202 */ /* 0x000fe20000000f00 */
[----:B------:R-:W-:Y:S07]  /*b0c0*/  FMUL.FTZ R33, R70, R149 ;  /* 0x0000009546217220 */ /* 0x000fee0000410000 */
[----:B------:R3:W-:Y:S01]  /*b0d0*/  MUFU.EX2 R149, R44 ;  /* 0x0000002c00957308 */ /* 0x0007e20000000800 */
[----:B--2---:R-:W-:Y:S02]  /*b0e0*/  FFMA.FTZ R4, R38, c[0x0][0x2d0], -R107 ;  /* 0x0000b40026047a23 */ /* 0x004fe4000001086b */
[----:B------:R-:W2:Y:S07]  /*b0f0*/  LDSM.16.MT88.4 R36, [R227+0x100] ;  /* 0x00010000e324783b */ /* 0x000eae0000004200 */
[----:B------:R4:W-:Y:S01]  /*b100*/  MUFU.EX2 R94, R4 ;  /* 0x00000004005e7308 */ /* 0x0009e20000000800 */
[----:B---3--:R-:W-:Y:S02]  /*b110*/  FMUL.FTZ R44, R69, R160 ;  /* 0x000000a0452c7220 */ /* 0x008fe40000410000 */
[C---:B----4-:R-:W-:Y:S01]  /*b120*/  FMUL.FTZ R4, R70.reuse, R124 ;  /* 0x0000007c46047220 */ /* 0x050fe20000410000 */
[----:B------:R-:W-:Y:S06]  /*b130*/  MOV R124, R90 ;  /* 0x0000005a007c7202 */ /* 0x000fec0000000f00 */
[-C--:B-1----:R-:W-:Y:S08]  /*b140*/  HMMA.16816.F32.BF16 R4, R76, R20.reuse, R4 ;  /* 0x000000144c04723c */ /* 0x082ff00000041804 */
[C---:B------:R-:W-:Y:S07]  /*b150*/  HMMA.16816.F32.BF16 R8, R64.reuse, R20, R8 ;  /* 0x000000144008723c */ /* 0x040fee0000041808 */
[--C-:B------:R-:W-:Y:S01]  /*b160*/  FFMA.FTZ R20, R49, c[0x0][0x2d0], -R105.reuse ;  /* 0x0000b40031147a23 */ /* 0x100fe20000010869 */
[-C--:B------:R-:W-:Y:S03]  /*b170*/  HMMA.16816.F32.BF16 R12, R64, R22.reuse, R12 ;  /* 0x00000016400c723c */ /* 0x080fe6000004180c */
[----:B------:R1:W-:Y:S01]  /*b180*/  MUFU.EX2 R134, R20 ;  /* 0x0000001400867308 */ /* 0x0003e20000000800 */
[C---:B------:R-:W-:Y:S02]  /*b190*/  FMUL.FTZ R49, R70.reuse, R165 ;  /* 0x000000a546317220 */ /* 0x040fe40000410000 */
[----:B------:R-:W-:Y:S01]  /*b1a0*/  FMUL.FTZ R21, R70, R137 ;  /* 0x0000008946157220 */ /* 0x000fe20000410000 */
[----:B------:R-:W-:Y:S01]  /*b1b0*/  MOV R137, R198 ;  /* 0x000000c600897202 */ /* 0x000fe20000000f00 */
[C---:B------:R-:W-:Y:S04]  /*b1c0*/  HMMA.16816.F32.BF16 R16, R76.reuse, R22, R16 ;  /* 0x000000164c10723c */ /* 0x040fe80000041810 */
[----:B------:R-:W-:Y:S01]  /*b1d0*/  MOV R198, R58 ;  /* 0x0000003a00c67202 */ /* 0x000fe20000000f00 */
[----:B------:R-:W-:Y:S02]  /*b1e0*/  FMUL.FTZ R58, R0, R174 ;  /* 0x000000ae003a7220 */ /* 0x000fe40000410000 */
[C---:B------:R-:W-:Y:S01]  /*b1f0*/  FMUL.FTZ R22, R68.reuse, R138 ;  /* 0x0000008a44167220 */ /* 0x040fe20000410000 */
[----:B------:R-:W-:Y:S01]  /*b200*/  MOV R138, R186 ;  /* 0x000000ba008a7202 */ /* 0x000fe20000000f00 */
[----:B------:R-:W-:Y:S03]  /*b210*/  FMUL.FTZ R23, R68, R139 ;  /* 0x0000008b44177220 */ /* 0x000fe60000410000 */
[----:B------:R-:W-:Y:S01]  /*b220*/  MOV R186, R57 ;  /* 0x0000003900ba7202 */ /* 0x000fe20000000f00 */
[----:B------:R-:W-:Y:S01]  /*b230*/  FMUL.FTZ R57, R69, R173 ;  /* 0x000000ad45397220 */ /* 0x000fe20000410000 */
[----:B------:R-:W-:Y:S01]  /*b240*/  MOV R139, R91 ;  /* 0x0000005b008b7202 */ /* 0x000fe20000000f00 */
[----:B-1----:R-:W-:Y:S01]  /*b250*/  FMUL.FTZ R20, R70, R136 ;  /* 0x0000008846147220 */ /* 0x002fe20000410000 */
[----:B------:R-:W-:Y:S02]  /*b260*/  MOV R136, R185 ;  /* 0x000000b900887202 */ /* 0x000fe40000000f00 */
[----:B------:R-:W-:Y:S01]  /*b270*/  MOV R185, R59 ;  /* 0x0000003b00b97202 */ /* 0x000fe20000000f00 */
[----:B------:R-:W-:Y:S03]  /*b280*/  FMUL.FTZ R59, R0, R175 ;  /* 0x000000af003b7220 */ /* 0x000fe60000410000 */
[-C--:B--2---:R-:W-:Y:S08]  /*b290*/  HMMA.16816.F32.BF16 R20, R76, R36.reuse, R20 ;  /* 0x000000244c14723c */ /* 0x084ff00000041814 */
[C---:B------:R-:W-:Y:S07]  /*b2a0*/  HMMA.16816.F32.BF16 R24, R64.reuse, R36, R24 ;  /* 0x000000244018723c */ /* 0x040fee0000041818 */
[--C-:B------:R-:W-:Y:S01]  /*b2b0*/  FFMA.FTZ R36, R41, c[0x0][0x2d0], -R96.reuse ;  /* 0x0000b40029247a23 */ /* 0x100fe20000010860 */
[-C--:B------:R-:W-:Y:S03]  /*b2c0*/  HMMA.16816.F32.BF16 R28, R64, R38.reuse, R28 ;  /* 0x00000026401c723c */ /* 0x080fe6000004181c */
[----:B------:R1:W-:Y:S01]  /*b2d0*/  MUFU.EX2 R145, R36 ;  /* 0x0000002400917308 */ /* 0x0003e20000000800 */
[----:B------:R-:W-:Y:S02]  /*b2e0*/  FMUL.FTZ R37, R70, R153 ;  /* 0x0000009946257220 */ /* 0x000fe40000410000 */
[----:B------:R-:W-:Y:S02]  /*b2f0*/  FMUL.FTZ R41, R69, R157 ;  /* 0x0000009d45297220 */ /* 0x000fe40000410000 */
[C---:B------:R-:W-:Y:S07]  /*b300*/  HMMA.16816.F32.BF16 R32, R76.reuse, R38, R32 ;  /* 0x000000264c20723c */ /* 0x040fee0000041820 */
[C---:B------:R-:W-:Y:S02]  /*b310*/  FMUL.FTZ R38, R68.reuse, R154 ;  /* 0x0000009a44267220 */ /* 0x040fe40000410000 */
[----:B------:R-:W-:Y:S03]  /*b320*/  FMUL.FTZ R39, R68, R155 ;  /* 0x0000009b44277220 */ /* 0x000fe60000410000 */
[----:B-1----:R-:W-:Y:S07]  /*b330*/  FMUL.FTZ R36, R70, R152 ;  /* 0x0000009846247220 */ /* 0x002fee0000410000 */
[-C--:B------:R-:W-:Y:S08]  /*b340*/  HMMA.16816.F32.BF16 R36, R76, R52.reuse, R36 ;  /* 0x000000344c24723c */ /* 0x080ff00000041824 */
[C---:B------:R-:W-:Y:S07]  /*b350*/  HMMA.16816.F32.BF16 R40, R64.reuse, R52, R40 ;  /* 0x000000344028723c */ /* 0x040fee0000041828 */
[--C-:B------:R-:W-:Y:S01]  /*b360*/  FFMA.FTZ R52, R208, c[0x0][0x2d0], -R96.reuse ;  /* 0x0000b400d0347a23 */ /* 0x100fe20000010860 */
[-C--:B------:R-:W-:Y:S03]  /*b370*/  HMMA.16816.F32.BF16 R44, R64, R54.reuse, R44 ;  /* 0x00000036402c723c */ /* 0x080fe6000004182c */
[----:B------:R1:W2:Y:S01]  /*b380*/  MUFU.EX2 R88, R52 ;  /* 0x0000003400587308 */ /* 0x0002a20000000800 */
[----:B------:R-:W-:Y:S04]  /*b390*/  FMUL.FTZ R53, R70, R169 ;  /* 0x000000a946357220 */ /* 0x000fe80000410000 */
        /* <DEDUP_REMOVED lines=8> */
[----:B------:R1:W-:Y:S01]  /*b420*/  MUFU.EX2 R210, R80 ;  /* 0x0000005000d27308 */ /* 0x0003e20000000800 */
[----:B------:R-:W-:Y:S03]  /*b430*/  F2FP.BF16.PACK_AB R81, R137, R124 ;  /* 0x0000007c8951723e */ /* 0x000fe600000010ff */
[C---:B------:R-:W-:Y:S01]  /*b440*/  FMUL.FTZ R64, R70.reuse, R180 ;  /* 0x000000b446407220 */ /* 0x040fe20000410000 */
[----:B------:R-:W-:Y:S01]  /*b450*/  F2FP.BF16.PACK_AB R180, R101, R100 ;  /* 0x0000006465b4723e */ /* 0x000fe200000010ff */
[----:B------:R-:W-:Y:S03]  /*b460*/  FMUL.FTZ R65, R70, R181 ;  /* 0x000000b546417220 */ /* 0x000fe60000410000 */
[C---:B------:R-:W-:Y:S01]  /*b470*/  FMUL.FTZ R66, R68.reuse, R182 ;  /* 0x000000b644427220 */ /* 0x040fe20000410000 */
[----:B------:R-:W-:Y:S01]  /*b480*/  F2FP.BF16.PACK_AB R181, R103, R102 ;  /* 0x0000006667b5723e */ /* 0x000fe200000010ff */
[----:B------:R-:W-:Y:S07]  /*b490*/  FMUL.FTZ R67, R68, R183 ;  /* 0x000000b744437220 */ /* 0x000fee0000410000 */
[----:B------:R-:W-:Y:S04]  /*b4a0*/  HMMA.16816.F32.BF16 R64, R76, R82, R64 ;  /* 0x000000524c40723c */ /* 0x000fe80000041840 */
[----:B-1----:R-:W-:Y:S03]  /*b4b0*/  FFMA.FTZ R80, R213, c[0x0][0x2d0], -R105 ;  /* 0x0000b400d5507a23 */ /* 0x002fe60000010869 */
[----:B------:R-:W-:Y:S02]  /*b4c0*/  F2FP.BF16.PACK_AB R76, R122, R228 ;  /* 0x000000e47a4c723e */ /* 0x000fe400000010ff */
[----:B------:R-:W-:Y:S01]  /*b4d0*/  F2FP.BF16.PACK_AB R77, R139, R119 ;  /* 0x000000778b4d723e */ /* 0x000fe200000010ff */
[----:B------:R1:W-:Y:S02]  /*b4e0*/  MUFU.EX2 R155, R80 ;  /* 0x00000050009b7308 */ /* 0x0003e40000000800 */
[----:B------:R-:W-:Y:S02]  /*b4f0*/  F2FP.BF16.PACK_AB R78, R143, R136 ;  /* 0x000000888f4e723e */ /* 0x000fe400000010ff */
[----:B------:R-:W-:Y:S02]  /*b500*/  F2FP.BF16.PACK_AB R79, R142, R123 ;  /* 0x0000007b8e4f723e */ /* 0x000fe400000010ff */
[----:B--2---:R-:W-:Y:S02]  /*b510*/  MOV R213, R88 ;  /* 0x0000005800d57202 */ /* 0x004fe40000000f00 */
[----:B------:R-:W2:Y:S01]  /*b520*/  LDSM.16.MT88.4 R88, [R227+0x900] ;  /* 0x00090000e358783b */ /* 0x000ea20000004200 */
[----:B------:R-:W-:Y:S02]  /*b530*/  F2FP.BF16.PACK_AB R82, R141, R128 ;  /* 0x000000808d52723e */ /* 0x000fe400000010ff */
[-C--:B------:R-:W-:Y:S03]  /*b540*/  HMMA.16816.F32.BF16 R4, R76, R84.reuse, R4 ;  /* 0x000000544c04723c */ /* 0x080fe60000041804 */
[----:B------:R-:W-:Y:S01]  /*b550*/  F2FP.BF16.PACK_AB R83, R140, R129 ;  /* 0x000000818c53723e */ /* 0x000fe200000010ff */
[--C-:B-1----:R-:W-:Y:S01]  /*b560*/  FFMA.FTZ R80, R217, c[0x0][0x2d0], -R107.reuse ;  /* 0x0000b400d9507a23 */ /* 0x102fe2000001086b */
[----:B------:R-:W-:Y:S02]  /*b570*/  MOV R217, R148 ;  /* 0x0000009400d97202 */ /* 0x000fe40000000f00 */
[----:B------:R-:W-:Y:S01]  /*b580*/  MOV R148, R134 ;  /* 0x0000008600947202 */ /* 0x000fe20000000f00 */
[----:B------:R1:W-:Y:S01]  /*b590*/  MUFU.EX2 R154, R80 ;  /* 0x00000050009a7308 */ /* 0x0003e20000000800 */
[----:B------:R-:W-:Y:S03]  /*b5a0*/  MOV R134, R132 ;  /* 0x0000008400867202 */ /* 0x000fe60000000f00 */
[----:B------:R-:W-:Y:S01]  /*b5b0*/  MOV R132, R92 ;  /* 0x0000005c00847202 */ /* 0x000fe20000000f00 */
[----:B------:R-:W-:Y:S01]  /*b5c0*/  FFMA.FTZ R92, R218, c[0x0][0x2d0], -R107 ;  /* 0x0000b400da5c7a23 */ /* 0x000fe2000001086b */
[----:B------:R-:W-:Y:S02]  /*b5d0*/  MOV R218, R148 ;  /* 0x0000009400da7202 */ /* 0x000fe40000000f00 */
[----:B------:R-:W-:Y:S02]  /*b5e0*/  MOV R148, R135 ;  /* 0x0000008700947202 */ /* 0x000fe40000000f00 */
[----:B------:R-:W-:Y:S01]  /*b5f0*/  MOV R135, R94 ;  /* 0x0000005e00877202 */ /* 0x000fe20000000f00 */
[----:B------:R3:W-:Y:S01]  /*b600*/  MUFU.EX2 R209, R92 ;  /* 0x0000005c00d17308 */ /* 0x0007e20000000800 */
[----:B-1----:R-:W-:Y:S07]  /*b610*/  F2FP.BF16.PACK_AB R80, R138, R125 ;  /* 0x0000007d8a50723e */ /* 0x002fee00000010ff */
[C---:B------:R-:W-:Y:S07]  /*b620*/  HMMA.16816.F32.BF16 R8, R80.reuse, R84, R8 ;  /* 0x000000545008723c */ /* 0x040fee0000041808 */
[--C-:B------:R-:W-:Y:S01]  /*b630*/  FFMA.FTZ R84, R211, c[0x0][0x2d0], -R105.reuse ;  /* 0x0000b400d3547a23 */ /* 0x100fe20000010869 */
[-C--:B------:R-:W-:Y:S03]  /*b640*/  HMMA.16816.F32.BF16 R12, R80, R86.reuse, R12 ;  /* 0x00000056500c723c */ /* 0x080fe6000004180c */
[----:B------:R1:W-:Y:S01]  /*b650*/  MUFU.EX2 R203, R84 ;  /* 0x0000005400cb7308 */ /* 0x0003e20000000800 */
[----:B------:R-:W-:Y:S02]  /*b660*/  MOV R211, R147 ;  /* 0x0000009300d37202 */ /* 0x000fe40000000f00 */
[----:B------:R-:W-:Y:S02]  /*b670*/  MOV R147, R95 ;  /* 0x0000005f00937202 */ /* 0x000fe40000000f00 */
[C---:B------:R-:W-:Y:S01]  /*b680*/  HMMA.16816.F32.BF16 R16, R76.reuse, R86, R16 ;  /* 0x000000564c10723c */ /* 0x040fe20000041810 */
[----:B---3--:R-:W3:Y:S07]  /*b690*/  LDSM.16.MT88.4 R92, [R225+0x900] ;  /* 0x00090000e15c783b */ /* 0x008eee0000004200 */
[-C--:B--2---:R-:W-:Y:S08]  /*b6a0*/  HMMA.16816.F32.BF16 R20, R76, R88.reuse, R20 ;  /* 0x000000584c14723c */ /* 0x084ff00000041814 */
[C---:B------:R-:W-:Y:S04]  /*b6b0*/  HMMA.16816.F32.BF16 R24, R80.reuse, R88, R24 ;  /* 0x000000585018723c */ /* 0x040fe80000041818 */
[----:B-1----:R-:W-:Y:S01]  /*b6c0*/  FFMA.FTZ R84, R212, c[0x0][0x2d0], -R105 ;  /* 0x0000b400d4547a23 */ /* 0x002fe20000010869 */
[----:B------:R-:W-:Y:S02]  /*b6d0*/  MOV R212, R151 ;  /* 0x0000009700d47202 */ /* 0x000fe40000000f00 */
[--C-:B------:R-:W-:Y:S01]  /*b6e0*/  FFMA.FTZ R88, R220, c[0x0][0x2d0], -R96.reuse ;  /* 0x0000b400dc587a23 */ /* 0x100fe20000010860 */
[-C--:B------:R-:W-:Y:S01]  /*b6f0*/  HMMA.16816.F32.BF16 R28, R80, R90.reuse, R28 ;  /* 0x0000005a501c723c */ /* 0x080fe2000004181c */
[----:B------:R1:W-:Y:S03]  /*b700*/  MUFU.EX2 R208, R84 ;  /* 0x0000005400d07308 */ /* 0x0003e60000000800 */
[----:B------:R-:W-:Y:S02]  /*b710*/  MOV R220, R149 ;  /* 0x0000009500dc7202 */ /* 0x000fe40000000f00 */
[----:B------:R-:W-:Y:S02]  /*b720*/  MOV R149, R131 ;  /* 0x0000008300957202 */ /* 0x000fe40000000f00 */
[C---:B------:R-:W-:Y:S03]  /*b730*/  HMMA.16816.F32.BF16 R32, R76.reuse, R90, R32 ;  /* 0x0000005a4c20723c */ /* 0x040fe60000041820 */
[----:B------:R2:W-:Y:S01]  /*b740*/  MUFU.EX2 R153, R88 ;  /* 0x0000005800997308 */ /* 0x0005e20000000800 */
[----:B------:R-:W-:Y:S02]  /*b750*/  MOV R131, R121 ;  /* 0x0000007900837202 */ /* 0x000fe40000000f00 */
[----:B------:R-:W-:Y:S02]  /*b760*/  MOV R121, R197 ;  /* 0x000000c500797202 */ /* 0x000fe40000000f00 */
[-C--:B---3--:R-:W-:Y:S08]  /*b770*/  HMMA.16816.F32.BF16 R36, R76, R92.reuse, R36 ;  /* 0x0000005c4c24723c */ /* 0x088ff00000041824 */
[C---:B------:R-:W-:Y:S04]  /*b780*/  HMMA.16816.F32.BF16 R40, R80.reuse, R92, R40 ;  /* 0x0000005c5028723c */ /* 0x040fe80000041828 */
[--C-:B-1----:R-:W-:Y:S01]  /*b790*/  FFMA.FTZ R84, R214, c[0x0][0x2d0], -R107.reuse ;  /* 0x0000b400d6547a23 */ /* 0x102fe2000001086b */
[----:B------:R-:W-:Y:S02]  /*b7a0*/  MOV R214, R148 ;  /* 0x0000009400d67202 */ /* 0x000fe40000000f00 */
[----:B------:R-:W-:Y:S01]  /*b7b0*/  MOV R148, R201 ;  /* 0x000000c900947202 */ /* 0x000fe20000000f00 */
[-C--:B------:R-:W-:Y:S01]  /*b7c0*/  HMMA.16816.F32.BF16 R44, R80, R94.reuse, R44 ;  /* 0x0000005e502c723c */ /* 0x080fe2000004182c */
[----:B------:R1:W-:Y:S03]  /*b7d0*/  MUFU.EX2 R201, R84 ;  /* 0x0000005400c97308 */ /* 0x0003e60000000800 */
[--C-:B--2---:R-:W-:Y:S01]  /*b7e0*/  FFMA.FTZ R88, R219, c[0x0][0x2d0], -R96.reuse ;  /* 0x0000b400db587a23 */ /* 0x104fe20000010860 */
[----:B------:R-:W-:Y:S01]  /*b7f0*/  MOV R219, R148 ;  /* 0x0000009400db7202 */ /* 0x000fe20000000f00 */
[--C-:B------:R-:W-:Y:S01]  /*b800*/  FFMA.FTZ R92, R249, c[0x0][0x2d0], -R96.reuse ;  /* 0x0000b400f95c7a23 */ /* 0x100fe20000010860 */
[----:B------:R-:W-:Y:S01]  /*b810*/  MOV R148, R187 ;  /* 0x000000bb00947202 */ /* 0x000fe20000000f00 */
[C---:B------:R-:W-:Y:S03]  /*b820*/  HMMA.16816.F32.BF16 R48, R76.reuse, R94, R48 ;  /* 0x0000005e4c30723c */ /* 0x040fe60000041830 */
[----:B------:R2:W-:Y:S01]  /*b830*/  MUFU.EX2 R159, R88 ;  /* 0x00000058009f7308 */ /* 0x0005e20000000800 */
[----:B------:R-:W-:Y:S02]  /*b840*/  MOV R187, R185 ;  /* 0x000000b900bb7202 */ /* 0x000fe40000000f00 */
[----:B------:R-:W-:Y:S02]  /*b850*/  MOV R185, R186 ;  /* 0x000000ba00b97202 */ /* 0x000fe40000000f00 */
[----:B------:R-:W-:Y:S04]  /*b860*/  MOV R186, R194 ;  /* 0x000000c200ba7202 */ /* 0x000fe80000000f00 */
[----:B------:R-:W-:Y:S01]  /*b870*/  MOV R249, R128 ;  /* 0x0000008000f97202 */ /* 0x000fe20000000f00 */
[----:B-1----:R-:W-:Y:S01]  /*b880*/  FFMA.FTZ R84, R215, c[0x0][0x2d0], -R107 ;  /* 0x0000b400d7547a23 */ /* 0x002fe2000001086b */
[----:B------:R-:W-:Y:S02]  /*b890*/  MOV R215, R150 ;  /* 0x0000009600d77202 */ /* 0x000fe40000000f00 */
[----:B------:R-:W-:Y:S01]  /*b8a0*/  MOV R150, R132 ;  /* 0x0000008400967202 */ /* 0x000fe20000000f00 */
[----:B------:R1:W-:Y:S01]  /*b8b0*/  MUFU.EX2 R202, R84 ;  /* 0x0000005400ca7308 */ /* 0x0003e20000000800 */
[----:B------:R-:W-:Y:S02]  /*b8c0*/  MOV R132, R130 ;  /* 0x0000008200847202 */ /* 0x000fe40000000f00 */
[----:B------:R-:W-:Y:S01]  /*b8d0*/  MOV R130, R196 ;  /* 0x000000c400827202 */ /* 0x000fe20000000f00 */
[--C-:B--2---:R-:W-:Y:S01]  /*b8e0*/  FFMA.FTZ R88, R222, c[0x0][0x2d0], -R3.reuse ;  /* 0x0000b400de587a23 */ /* 0x104fe20000010803 */
[----:B------:R-:W-:Y:S02]  /*b8f0*/  MOV R222, R135 ;  /* 0x0000008700de7202 */ /* 0x000fe40000000f00 */
[----:B------:R-:W-:Y:S03]  /*b900*/  MOV R135, R199 ;  /* 0x000000c700877202 */ /* 0x000fe60000000f00 */
[----:B------:R2:W-:Y:S01]  /*b910*/  MUFU.EX2 R152, R88 ;  /* 0x0000005800987308 */ /* 0x0005e20000000800 */
[----:B-1----:R-:W1:Y:S01]  /*b920*/  LDSM.16.MT88.4 R84, [R226+0x900] ;  /* 0x00090000e254783b */ /* 0x002e620000004200 */
[--C-:B--2---:R-:W-:Y:S01]  /*b930*/  FFMA.FTZ R88, R245, c[0x0][0x2d0], -R3.reuse ;  /* 0x0000b400f5587a23 */ /* 0x104fe20000010803 */
[----:B------:R-:W-:Y:S02]  /*b940*/  MOV R245, R134 ;  /* 0x0000008600f57202 */ /* 0x000fe40000000f00 */
[----:B------:R-:W-:Y:S05]  /*b950*/  MOV R134, R200 ;  /* 0x000000c800867202 */ /* 0x000fea0000000f00 */
[----:B------:R2:W3:Y:S10]  /*b960*/  MUFU.EX2 R158, R88 ;  /* 0x00000058009e7308 */ /* 0x0004f40000000800 */
[----:B------:R4:W-:Y:S01]  /*b970*/  MUFU.EX2 R200, R92 ;  /* 0x0000005c00c87308 */ /* 0x0009e20000000800 */
[--C-:B--2---:R-:W-:Y:S01]  /*b980*/  FFMA.FTZ R88, R221, c[0x0][0x2d0], -R96.reuse ;  /* 0x0000b400dd587a23 */ /* 0x104fe20000010860 */
[----:B------:R-:W-:Y:S01]  /*b990*/  MOV R221, R129 ;  /* 0x0000008100dd7202 */ /* 0x000fe20000000f00 */
[-C--:B-1----:R-:W-:Y:S07]  /*b9a0*/  HMMA.16816.F32.BF16 R52, R76, R84.reuse, R52 ;  /* 0x000000544c34723c */ /* 0x082fee0000041834 */
[----:B------:R1:W2:Y:S01]  /*b9b0*/  MUFU.EX2 R157, R88 ;  /* 0x00000058009d7308 */ /* 0x0002a20000000800 */
[C---:B------:R-:W-:Y:S04]  /*b9c0*/  HMMA.16816.F32.BF16 R56, R80.reuse, R84, R56 ;  /* 0x000000545038723c */ /* 0x040fe80000041838 */
[--C-:B----4-:R-:W-:Y:S01]  /*b9d0*/  FFMA.FTZ R92, R251, c[0x0][0x2d0], -R3.reuse ;  /* 0x0000b400fb5c7a23 */ /* 0x110fe20000010803 */
[----:B------:R-:W-:Y:S02]  /*b9e0*/  MOV R251, R123 ;  /* 0x0000007b00fb7202 */ /* 0x000fe40000000f00 */
[----:B------:R-:W-:Y:S01]  /*b9f0*/  FFMA.FTZ R84, R252, c[0x0][0x2d0], -R3 ;  /* 0x0000b400fc547a23 */ /* 0x000fe20000010803 */
[-C--:B------:R-:W-:Y:S01]  /*ba00*/  HMMA.16816.F32.BF16 R60, R80, R86.reuse, R60 ;  /* 0x00000056503c723c */ /* 0x080fe2000004183c */
[----:B------:R4:W-:Y:S03]  /*ba10*/  MUFU.EX2 R156, R92 ;  /* 0x0000005c009c7308 */ /* 0x0009e60000000800 */
[----:B------:R-:W-:Y:S03]  /*ba20*/  MOV R252, R122 ;  /* 0x0000007a00fc7202 */ /* 0x000fe60000000f00 */
[----:B------:R-:W-:Y:S01]  /*ba30*/  FFMA.FTZ R80, R223, c[0x0][0x2d0], -R105 ;  /* 0x0000b400df507a23 */ /* 0x000fe20000010869 */
[----:B------:R-:W-:Y:S01]  /*ba40*/  HMMA.16816.F32.BF16 R64, R76, R86, R64 ;  /* 0x000000564c40723c */ /* 0x000fe20000041840 */
[----:B-1----:R-:W1:Y:S02]  /*ba50*/  LDSM.16.MT88.4 R88, [R224+0x1100] ;  /* 0x00110000e058783b */ /* 0x002e640000004200 */
[----:B------:R2:W-:Y:S01]  /*ba60*/  MUFU.EX2 R162, R80 ;  /* 0x0000005000a27308 */ /* 0x0005e20000000800 */
[----:B------:R-:W-:Y:S02]  /*ba70*/  F2FP.BF16.PACK_AB R81, R220, R144 ;  /* 0x00000090dc51723e */ /* 0x000fe400000010ff */
[----:B------:R-:W-:Y:S02]  /*ba80*/  F2FP.BF16.PACK_AB R82, R213, R212 ;  /* 0x000000d4d552723e */ /* 0x000fe400000010ff */
[----:B------:R-:W-:Y:S04]  /*ba90*/  F2FP.BF16.PACK_AB R76, R219, R245 ;  /* 0x000000f5db4c723e */ /* 0x000fe800000010ff */
[----:B------:R-:W-:Y:S01]  /*baa0*/  F2FP.BF16.PACK_AB R77, R147, R222 ;  /* 0x000000de934d723e */ /* 0x000fe200000010ff */
[----:B------:R3:W1:Y:S01]  /*bab0*/  MUFU.EX2 R163, R84 ;  /* 0x0000005400a37308 */ /* 0x0006620000000800 */
[----:B------:R-:W-:Y:S02]  /*bac0*/  F2FP.BF16.PACK_AB R78, R218, R215 ;  /* 0x000000d7da4e723e */ /* 0x000fe400000010ff */
[----:B------:R-:W-:Y:S01]  /*bad0*/  F2FP.BF16.PACK_AB R79, R217, R214 ;  /* 0x000000d6d94f723e */ /* 0x000fe200000010ff */
[----:B----4-:R-:W-:Y:S01]  /*bae0*/  FFMA.FTZ R92, R135, c[0x0][0x2d0], -R107 ;  /* 0x0000b400875c7a23 */ /* 0x010fe2000001086b */
[----:B------:R-:W-:Y:S02]  /*baf0*/  F2FP.BF16.PACK_AB R83, R216, R211 ;  /* 0x000000d3d853723e */ /* 0x000fe400000010ff */
[----:B------:R-:W-:Y:S03]  /*bb00*/  MOV R135, R195 ;  /* 0x000000c300877202 */ /* 0x000fe60000000f00 */
[----:B------:R4:W-:Y:S01]  /*bb10*/  MUFU.EX2 R161, R92 ;  /* 0x0000005c00a17308 */ /* 0x0009e20000000800 */
[----:B--2---:R-:W-:Y:S09]  /*bb20*/  FFMA.FTZ R80, R248, c[0x0][0x2d0], -R105 ;  /* 0x0000b400f8507a23 */ /* 0x004ff20000010869 */
[----:B------:R2:W-:Y:S01]  /*bb30*/  MUFU.EX2 R199, R80 ;  /* 0x0000005000c77308 */ /* 0x0005e20000000800 */
[----:B---3--:R-:W3:Y:S01]  /*bb40*/  LDSM.16.MT88.4 R84, [R227+0x1100] ;  /* 0x00110000e354783b */ /* 0x008ee20000004200 */
[-C--:B-1----:R-:W-:Y:S07]  /*bb50*/  HMMA.16816.F32.BF16 R4, R76, R88.reuse, R4 ;  /* 0x000000584c04723c */ /* 0x082fee0000041804 */
[----:B----4-:R-:W1:Y:S01]  /*bb60*/  LDSM.16.MT88.4 R92, [R225+0x1100] ;  /* 0x00110000e15c783b */ /* 0x010e620000004200 */
[----:B--2---:R-:W-:Y:S07]  /*bb70*/  F2FP.BF16.PACK_AB R80, R145, R146 ;  /* 0x000000929150723e */ /* 0x004fee00000010ff */
[C---:B------:R-:W-:Y:S07]  /*bb80*/  HMMA.16816.F32.BF16 R8, R80.reuse, R88, R8 ;  /* 0x000000585008723c */ /* 0x040fee0000041808 */
[----:B------:R-:W-:Y:S01]  /*bb90*/  FFMA.FTZ R88, R134, c[0x0][0x2d0], -R107 ;  /* 0x0000b40086587a23 */ /* 0x000fe2000001086b */
[-C--:B------:R-:W-:Y:S04]  /*bba0*/  HMMA.16816.F32.BF16 R12, R80, R90.reuse, R12 ;  /* 0x0000005a500c723c */ /* 0x080fe8000004180c */
[----:B------:R-:W-:Y:S02]  /*bbb0*/  MOV R134, R198 ;  /* 0x000000c600867202 */ /* 0x000fe40000000f00 */
[----:B------:R2:W-:Y:S02]  /*bbc0*/  MUFU.EX2 R198, R88 ;  /* 0x0000005800c67308 */ /* 0x0005e40000000800 */
[C---:B------:R-:W-:Y:S08]  /*bbd0*/  HMMA.16816.F32.BF16 R16, R76.reuse, R90, R16 ;  /* 0x0000005a4c10723c */ /* 0x040ff00000041810 */
[-C--:B---3--:R-:W-:Y:S08]  /*bbe0*/  HMMA.16816.F32.BF16 R20, R76, R84.reuse, R20 ;  /* 0x000000544c14723c */ /* 0x088ff00000041814 */
[C---:B------:R-:W-:Y:S04]  /*bbf0*/  HMMA.16816.F32.BF16 R24, R80.reuse, R84, R24 ;  /* 0x000000545018723c */ /* 0x040fe80000041818 */
[----:B--2---:R-:W-:Y:S04]  /*bc00*/  FFMA.FTZ R88, R246, c[0x0][0x2d0], -R105 ;  /* 0x0000b400f6587a23 */ /* 0x004fe80000010869 */
[-C--:B------:R-:W-:Y:S01]  /*bc10*/  HMMA.16816.F32.BF16 R28, R80, R86.reuse, R28 ;  /* 0x00000056501c723c */ /* 0x080fe2000004181c */
[----:B------:R2:W-:Y:S03]  /*bc20*/  MUFU.EX2 R197, R88 ;  /* 0x0000005800c57308 */ /* 0x0005e60000000800 */
[----:B------:R-:W-:Y:S04]  /*bc30*/  FFMA.FTZ R84, R250, c[0x0][0x2d0], -R107 ;  /* 0x0000b400fa547a23 */ /* 0x000fe8000001086b */
[C---:B------:R-:W-:Y:S03]  /*bc40*/  HMMA.16816.F32.BF16 R32, R76.reuse, R86, R32 ;  /* 0x000000564c20723c */ /* 0x040fe60000041820 */
[----:B------:R3:W-:Y:S05]  /*bc50*/  MUFU.EX2 R194, R84 ;  /* 0x0000005400c27308 */ /* 0x0007ea0000000800 */
[-C--:B-1----:R-:W-:Y:S08]  /*bc60*/  HMMA.16816.F32.BF16 R36, R76, R92.reuse, R36 ;  /* 0x0000005c4c24723c */ /* 0x082ff00000041824 */
[C---:B------:R-:W-:Y:S04]  /*bc70*/  HMMA.16816.F32.BF16 R40, R80.reuse, R92, R40 ;  /* 0x0000005c5028723c */ /* 0x040fe80000041828 */
[----:B--2---:R-:W-:Y:S03]  /*bc80*/  FFMA.FTZ R88, R244, c[0x0][0x2d0], -R105 ;  /* 0x0000b400f4587a23 */ /* 0x004fe60000010869 */
[--C-:B------:R-:W-:Y:S01]  /*bc90*/  FFMA.FTZ R92, R190, c[0x0][0x2d0], -R96.reuse ;  /* 0x0000b400be5c7a23 */ /* 0x100fe20000010860 */
[-C--:B------:R-:W-:Y:S01]  /*bca0*/  HMMA.16816.F32.BF16 R44, R80, R94.reuse, R44 ;  /* 0x0000005e502c723c */ /* 0x080fe2000004182c */
[----:B------:R1:W-:Y:S03]  /*bcb0*/  MUFU.EX2 R196, R88 ;  /* 0x0000005800c47308 */ /* 0x0003e60000000800 */
[--C-:B---3--:R-:W-:Y:S01]  /*bcc0*/  FFMA.FTZ R84, R150, c[0x0][0x2d0], -R96.reuse ;  /* 0x0000b40096547a23 */ /* 0x108fe20000010860 */
[----:B------:R-:W-:Y:S01]  /*bcd0*/  MOV R150, R106 ;  /* 0x0000006a00967202 */ /* 0x000fe20000000f00 */
[--C-:B------:R-:W-:Y:S02]  /*bce0*/  FFMA.FTZ R106, R114, c[0x0][0x2d0], -R107.reuse ;  /* 0x0000b400726a7a23 */ /* 0x100fe4000001086b */
[C---:B------:R-:W-:Y:S03]  /*bcf0*/  HMMA.16816.F32.BF16 R48, R76.reuse, R94, R48 ;  /* 0x0000005e4c30723c */ /* 0x040fe60000041830 */
[----:B------:R2:W-:Y:S10]  /*bd00*/  MUFU.EX2 R160, R84 ;  /* 0x0000005400a07308 */ /* 0x0005f40000000800 */
[----:B------:R3:W-:Y:S01]  /*bd10*/  MUFU.EX2 R190, R92 ;  /* 0x0000005c00be7308 */ /* 0x0007e20000000800 */
[----:B-1----:R-:W-:Y:S09]  /*bd20*/  FFMA.FTZ R88, R247, c[0x0][0x2d0], -R107 ;  /* 0x0000b400f7587a23 */ /* 0x002ff2000001086b */
[----:B------:R1:W-:Y:S01]  /*bd30*/  MUFU.EX2 R195, R88 ;  /* 0x0000005800c37308 */ /* 0x0003e20000000800 */
[--C-:B--2---:R-:W-:Y:S01]  /*bd40*/  FFMA.FTZ R84, R135, c[0x0][0x2d0], -R96.reuse ;  /* 0x0000b40087547a23 */ /* 0x104fe20000010860 */
[----:B------:R-:W-:Y:S02]  /*bd50*/  MOV R135, R185 ;  /* 0x000000b900877202 */ /* 0x000fe40000000f00 */
[----:B------:R-:W-:Y:S06]  /*bd60*/  MOV R185, R193 ;  /* 0x000000c100b97202 */ /* 0x000fec0000000f00 */
[----:B------:R2:W-:Y:S01]  /*bd70*/  MUFU.EX2 R193, R84 ;  /* 0x0000005400c17308 */ /* 0x0005e20000000800 */
[--C-:B---3--:R-:W-:Y:S02]  /*bd80*/  FFMA.FTZ R92, R149, c[0x0][0x2d0], -R96.reuse ;  /* 0x0000b400955c7a23 */ /* 0x108fe40000010860 */
[----:B------:R-:W3:Y:S07]  /*bd90*/  LDL.LU R149, [R1+0x10] ;  /* 0x0000100001957983 */ /* 0x000eee0000300800 */
[----:B------:R4:W-:Y:S01]  /*bda0*/  MUFU.EX2 R171, R92 ;  /* 0x0000005c00ab7308 */ /* 0x0009e20000000800 */
[----:B-1----:R-:W1:Y:S09]  /*bdb0*/  LDSM.16.MT88.4 R88, [R226+0x1100] ;  /* 0x00110000e258783b */ /* 0x002e720000004200 */
[----:B------:R-:W-:Y:S01]  /*bdc0*/  MUFU.EX2 R106, R106 ;  /* 0x0000006a006a7308 */ /* 0x000fe20000000800 */
[----:B--2---:R-:W-:Y:S01]  /*bdd0*/  FFMA.FTZ R84, R134, c[0x0][0x2d0], -R3 ;  /* 0x0000b40086547a23 */ /* 0x004fe20000010803 */
[----:B------:R-:W-:Y:S08]  /*bde0*/  MOV R134, R192 ;  /* 0x000000c000867202 */ /* 0x000ff00000000f00 */
[----:B------:R2:W-:Y:S01]  /*bdf0*/  MUFU.EX2 R192, R84 ;  /* 0x0000005400c07308 */ /* 0x0005e20000000800 */
[----:B----4-:R-:W-:Y:S01]  /*be00*/  FFMA.FTZ R92, R132, c[0x0][0x2d0], -R105 ;  /* 0x0000b400845c7a23 */ /* 0x010fe20000010869 */
[----:B------:R-:W-:Y:S01]  /*be10*/  MOV R132, R187 ;  /* 0x000000bb00847202 */ /* 0x000fe20000000f00 */
[-C--:B-1----:R-:W-:Y:S03]  /*be20*/  HMMA.16816.F32.BF16 R52, R76, R88.reuse, R52 ;  /* 0x000000584c34723c */ /* 0x082fe60000041834 */
[--C-:B--2---:R-:W-:Y:S04]  /*be30*/  FFMA.FTZ R84, R191, c[0x0][0x2d0], -R3.reuse ;  /* 0x0000b400bf547a23 */ /* 0x104fe80000010803 */
[----:B------:R1:W-:Y:S01]  /*be40*/  MUFU.EX2 R191, R84 ;  /* 0x0000005400bf7308 */ /* 0x0003e20000000800 */
[C---:B------:R-:W-:Y:S07]  /*be50*/  HMMA.16816.F32.BF16 R56, R80.reuse, R88, R56 ;  /* 0x000000585038723c */ /* 0x040fee0000041838 */
[----:B------:R-:W-:Y:S01]  /*be60*/  FFMA.FTZ R88, R148, c[0x0][0x2d0], -R3 ;  /* 0x0000b40094587a23 */ /* 0x000fe20000010803 */
[-C--:B------:R-:W-:Y:S03]  /*be70*/  HMMA.16816.F32.BF16 R60, R80, R90.reuse, R60 ;  /* 0x0000005a503c723c */ /* 0x080fe6000004183c */
[----:B------:R2:W-:Y:S01]  /*be80*/  MUFU.EX2 R170, R88 ;  /* 0x0000005800aa7308 */ /* 0x0005e20000000800 */
[----:B------:R-:W-:Y:S01]  /*be90*/  MOV R148, R104 ;  /* 0x0000006800947202 */ /* 0x000fe20000000f00 */
[----:B------:R-:W-:Y:S02]  /*bea0*/  FFMA.FTZ R104, R112, c[0x0][0x2d0], -R105 ;  /* 0x0000b40070687a23 */ /* 0x000fe40000010869 */
[----:B------:R-:W-:Y:S01]  /*beb0*/  FFMA.FTZ R80, R135, c[0x0][0x2d0], -R3 ;  /* 0x0000b40087507a23 */ /* 0x000fe20000010803 */
[----:B------:R-:W-:Y:S04]  /*bec0*/  HMMA.16816.F32.BF16 R64, R76, R90, R64 ;  /* 0x0000005a4c40723c */ /* 0x000fe80000041840 */
[----:B------:R-:W-:Y:S01]  /*bed0*/  F2FP.BF16.PACK_AB R81, R158, R152 ;  /* 0x000000989e51723e */ /* 0x000fe200000010ff */
[----:B------:R4:W-:Y:S01]  /*bee0*/  MUFU.EX2 R169, R80 ;  /* 0x0000005000a97308 */ /* 0x0009e20000000800 */
[----:B------:R-:W-:Y:S01]  /*bef0*/  F2FP.BF16.PACK_AB R82, R200, R157 ;  /* 0x0000009dc852723e */ /* 0x000fe200000010ff */
[----:B-1----:R-:W1:Y:S01]  /*bf00*/  LDSM.16.MT88.4 R84, [R224+0x1900] ;  /* 0x00190000e054783b */ /* 0x002e620000004200 */
[----:B------:R-:W-:Y:S01]  /*bf10*/  F2FP.BF16.PACK_AB R76, R155, R210 ;  /* 0x000000d29b4c723e */ /* 0x000fe200000010ff */
[--C-:B------:R-:W-:Y:S03]  /*bf20*/  FFMA.FTZ R112, R204, c[0x0][0x2d0], -R96.reuse ;  /* 0x0000b400cc707a23 */ /* 0x100fe60000010860 */
[----:B------:R-:W-:Y:S02]  /*bf30*/  F2FP.BF16.PACK_AB R77, R209, R154 ;  /* 0x0000009ad14d723e */ /* 0x000fe400000010ff */
[----:B------:R-:W-:Y:S01]  /*bf40*/  F2FP.BF16.PACK_AB R78, R208, R203 ;  /* 0x000000cbd04e723e */ /* 0x000fe200000010ff */
[----:B------:R-:W-:Y:S01]  /*bf50*/  MUFU.EX2 R104, R104 ;  /* 0x0000006800687308 */ /* 0x000fe20000000800 */
[----:B------:R-:W-:Y:S02]  /*bf60*/  F2FP.BF16.PACK_AB R79, R202, R201 ;  /* 0x000000c9ca4f723e */ /* 0x000fe400000010ff */
[----:B------:R-:W-:Y:S01]  /*bf70*/  MOV R135, R133 ;  /* 0x0000008500877202 */ /* 0x000fe20000000f00 */
[----:B--2---:R-:W2:Y:S01]  /*bf80*/  LDSM.16.MT88.4 R88, [R227+0x1900] ;  /* 0x00190000e358783b */ /* 0x004ea20000004200 */
[----:B------:R-:W-:Y:S02]  /*bf90*/  MOV R133, R188 ;  /* 0x000000bc00857202 */ /* 0x000fe40000000f00 */
[----:B------:R-:W-:Y:S03]  /*bfa0*/  F2FP.BF16.PACK_AB R83, R163, R156 ;  /* 0x0000009ca353723e */ /* 0x000fe600000010ff */
[----:B------:R-:W-:Y:S01]  /*bfb0*/  MUFU.EX2 R112, R112 ;  /* 0x0000007000707308 */ /* 0x000fe20000000800 */
[----:B----4-:R-:W-:Y:S01]  /*bfc0*/  FFMA.FTZ R80, R134, c[0x0][0x2d0], -R105 ;  /* 0x0000b40086507a23 */ /* 0x010fe20000010869 */
[----:B------:R-:W-:Y:S08]  /*bfd0*/  MOV R134, R189 ;  /* 0x000000bd00867202 */ /* 0x000ff00000000f00 */
[----:B------:R4:W-:Y:S10]  /*bfe0*/  MUFU.EX2 R168, R80 ;  /* 0x0000005000a87308 */ /* 0x0009f40000000800 */
[----:B------:R2:W-:Y:S01]  /*bff0*/  MUFU.EX2 R189, R92 ;  /* 0x0000005c00bd7308 */ /* 0x0005e20000000800 */
[-C--:B-1----:R-:W-:Y:S03]  /*c000*/  HMMA.16816.F32.BF16 R4, R76, R84.reuse, R4 ;  /* 0x000000544c04723c */ /* 0x082fe60000041804 */
[----:B----4-:R-:W-:Y:S07]  /*c010*/  F2FP.BF16.PACK_AB R80, R159, R153 ;  /* 0x000000999f50723e */ /* 0x010fee00000010ff */
[C---:B------:R-:W-:Y:S01]  /*c020*/  HMMA.16816.F32.BF16 R8, R80.reuse, R84, R8 ;  /* 0x000000545008723c */ /* 0x040fe20000041808 */
[----:B--2---:R-:W1:Y:S06]  /*c030*/  LDSM.16.MT88.4 R92, [R225+0x1900] ;  /* 0x00190000e15c783b */ /* 0x004e6c0000004200 */
[--C-:B------:R-:W-:Y:S01]  /*c040*/  FFMA.FTZ R84, R131, c[0x0][0x2d0], -R107.reuse ;  /* 0x0000b40083547a23 */ /* 0x100fe2000001086b */
[-C--:B------:R-:W-:Y:S03]  /*c050*/  HMMA.16816.F32.BF16 R12, R80, R86.reuse, R12 ;  /* 0x00000056500c723c */ /* 0x080fe6000004180c */
[----:B------:R2:W-:Y:S01]  /*c060*/  MUFU.EX2 R188, R84 ;  /* 0x0000005400bc7308 */ /* 0x0005e20000000800 */
[----:B------:R-:W-:Y:S04]  /*c070*/  MOV R131, R185 ;  /* 0x000000b900837202 */ /* 0x000fe80000000f00 */
        /* <DEDUP_REMOVED lines=9> */
[----:B------:R-:W-:Y:S02]  /*c110*/  MOV R121, R184 ;  /* 0x000000b800797202 */ /* 0x000fe40000000f00 */
[----:B------:R-:W-:Y:S02]  /*c120*/  MOV R151, R130 ;  /* 0x0000008200977202 */ /* 0x000fe40000000f00 */
[C---:B------:R-:W-:Y:S03]  /*c130*/  HMMA.16816.F32.BF16 R32, R76.reuse, R90, R32 ;  /* 0x0000005a4c20723c */ /* 0x040fe60000041820 */
[----:B------:R4:W-:Y:S01]  /*c140*/  MUFU.EX2 R185, R88 ;  /* 0x0000005800b97308 */ /* 0x0009e20000000800 */
[----:B------:R-:W-:Y:S04]  /*c150*/  MOV R130, R116 ;  /* 0x0000007400827202 */ /* 0x000fe80000000f00 */
[-C--:B-1----:R-:W-:Y:S08]  /*c160*/  HMMA.16816.F32.BF16 R36, R76, R92.reuse, R36 ;  /* 0x0000005c4c24723c */ /* 0x082ff00000041824 */
[C---:B------:R-:W-:Y:S04]  /*c170*/  HMMA.16816.F32.BF16 R40, R80.reuse, R92, R40 ;  /* 0x0000005c5028723c */ /* 0x040fe80000041828 */
[----:B--2---:R-:W-:Y:S03]  /*c180*/  FFMA.FTZ R84, R186, c[0x0][0x2d0], -R105 ;  /* 0x0000b400ba547a23 */ /* 0x004fe60000010869 */
[--C-:B------:R-:W-:Y:S01]  /*c190*/  FFMA.FTZ R92, R132, c[0x0][0x2d0], -R96.reuse ;  /* 0x0000b400845c7a23 */ /* 0x100fe20000010860 */
[-C--:B------:R-:W-:Y:S01]  /*c1a0*/  HMMA.16816.F32.BF16 R44, R80, R94.reuse, R44 ;  /* 0x0000005e502c723c */ /* 0x080fe2000004182c */
[----:B------:R1:W-:Y:S03]  /*c1b0*/  MUFU.EX2 R187, R84 ;  /* 0x0000005400bb7308 */ /* 0x0003e60000000800 */
[--C-:B----4-:R-:W-:Y:S01]  /*c1c0*/  FFMA.FTZ R88, R99, c[0x0][0x2d0], -R107.reuse ;  /* 0x0000b40063587a23 */ /* 0x110fe2000001086b */
[----:B------:R-:W-:Y:S01]  /*c1d0*/  MOV R132, R117 ;  /* 0x0000007500847202 */ /* 0x000fe20000000f00 */
[----:B------:R-:W-:Y:S02]  /*c1e0*/  FFMA.FTZ R107, R115, c[0x0][0x2d0], -R107 ;  /* 0x0000b400736b7a23 */ /* 0x000fe4000001086b */
[C---:B------:R-:W-:Y:S03]  /*c1f0*/  HMMA.16816.F32.BF16 R48, R76.reuse, R94, R48 ;  /* 0x0000005e4c30723c */ /* 0x040fe60000041830 */
[----:B------:R2:W-:Y:S10]  /*c200*/  MUFU.EX2 R184, R88 ;  /* 0x0000005800b87308 */ /* 0x0005f40000000800 */
[----:B------:R4:W-:Y:S01]  /*c210*/  MUFU.EX2 R117, R92 ;  /* 0x0000005c00757308 */ /* 0x0009e20000000800 */
[--C-:B-1----:R-:W-:Y:S02]  /*c220*/  FFMA.FTZ R84, R97, c[0x0][0x2d0], -R105.reuse ;  /* 0x0000b40061547a23 */ /* 0x102fe40000010869 */
[----:B------:R-:W-:Y:S02]  /*c230*/  FFMA.FTZ R105, R113, c[0x0][0x2d0], -R105 ;  /* 0x0000b40071697a23 */ /* 0x000fe40000010869 */
[--C-:B------:R-:W-:Y:S05]  /*c240*/  FFMA.FTZ R113, R109, c[0x0][0x2d0], -R96.reuse ;  /* 0x0000b4006d717a23 */ /* 0x100fea0000010860 */
[----:B------:R1:W-:Y:S01]  /*c250*/  MUFU.EX2 R186, R84 ;  /* 0x0000005400ba7308 */ /* 0x0003e20000000800 */
[--C-:B------:R-:W-:Y:S02]  /*c260*/  FFMA.FTZ R109, R111, c[0x0][0x2d0], -R3.reuse ;  /* 0x0000b4006f6d7a23 */ /* 0x100fe40000010803 */
[--C-:B------:R-:W-:Y:S02]  /*c270*/  FFMA.FTZ R111, R207, c[0x0][0x2d0], -R3.reuse ;  /* 0x0000b400cf6f7a23 */ /* 0x100fe40000010803 */
[--C-:B--2---:R-:W-:Y:S02]  /*c280*/  FFMA.FTZ R88, R135, c[0x0][0x2d0], -R96.reuse ;  /* 0x0000b40087587a23 */ /* 0x104fe40000010860 */
[----:B------:R-:W2:Y:S03]  /*c290*/  LDL.LU R135, [R1+0x14] ;  /* 0x0000140001877983 */ /* 0x000ea60000300800 */
[----:B------:R1:W-:Y:S01]  /*c2a0*/  MUFU.EX2 R174, R88 ;  /* 0x0000005800ae7308 */ /* 0x0003e20000000800 */
[----:B----4-:R-:W-:Y:S09]  /*c2b0*/  LDSM.16.MT88.4 R92, [R227+0x2100] ;  /* 0x00210000e35c783b */ /* 0x010ff20000004200 */
[----:B------:R-:W4:Y:S01]  /*c2c0*/  MUFU.EX2 R105, R105 ;  /* 0x0000006900697308 */ /* 0x000f220000000800 */
[----:B-1----:R-:W1:Y:S09]  /*c2d0*/  LDSM.16.MT88.4 R84, [R226+0x1900] ;  /* 0x00190000e254783b */ /* 0x002e720000004200 */
[----:B------:R-:W3:Y:S01]  /*c2e0*/  MUFU.EX2 R107, R107 ;  /* 0x0000006b006b7308 */ /* 0x000ee20000000800 */
[--C-:B------:R-:W-:Y:S01]  /*c2f0*/  FFMA.FTZ R88, R134, c[0x0][0x2d0], -R96.reuse ;  /* 0x0000b40086587a23 */ /* 0x100fe20000010860 */
[----:B------:R-:W-:Y:S01]  /*c300*/  MOV R134, R110 ;  /* 0x0000006e00867202 */ /* 0x000fe20000000f00 */
[--C-:B------:R-:W-:Y:S07]  /*c310*/  FFMA.FTZ R110, R205, c[0x0][0x2d0], -R96.reuse ;  /* 0x0000b400cd6e7a23 */ /* 0x100fee0000010860 */
[----:B------:R1:W-:Y:S01]  /*c320*/  MUFU.EX2 R173, R88 ;  /* 0x0000005800ad7308 */ /* 0x0003e20000000800 */
[----:B----4-:R-:W-:Y:S09]  /*c330*/  F2FP.BF16.PACK_AB R182, R105, R104 ;  /* 0x0000006869b6723e */ /* 0x010ff200000010ff */
[----:B------:R-:W4:Y:S01]  /*c340*/  MUFU.EX2 R113, R113 ;  /* 0x0000007100717308 */ /* 0x000f220000000800 */
[----:B---3--:R-:W-:Y:S09]  /*c350*/  F2FP.BF16.PACK_AB R183, R107, R106 ;  /* 0x0000006a6bb7723e */ /* 0x008ff200000010ff */
[----:B------:R-:W-:Y:S01]  /*c360*/  MUFU.EX2 R111, R111 ;  /* 0x0000006f006f7308 */ /* 0x000fe20000000800 */
[-C--:B-1----:R-:W-:Y:S03]  /*c370*/  HMMA.16816.F32.BF16 R52, R76, R84.reuse, R52 ;  /* 0x000000544c34723c */ /* 0x082fe60000041834 */
[--C-:B------:R-:W-:Y:S02]  /*c380*/  FFMA.FTZ R88, R133, c[0x0][0x2d0], -R3.reuse ;  /* 0x0000b40085587a23 */ /* 0x100fe40000010803 */
[----:B------:R-:W3:Y:S04]  /*c390*/  LDL.LU R133, [R1+0x1c] ;  /* 0x00001c0001857983 */ /* 0x000ee80000300800 */
[----:B------:R-:W-:Y:S01]  /*c3a0*/  MUFU.EX2 R110, R110 ;  /* 0x0000006e006e7308 */ /* 0x000fe20000000800 */
[C---:B------:R-:W-:Y:S01]  /*c3b0*/  HMMA.16816.F32.BF16 R56, R80.reuse, R84, R56 ;  /* 0x000000545038723c */ /* 0x040fe20000041838 */
[----:B------:R-:W3:Y:S03]  /*c3c0*/  LDL.LU R131, [R1+0x18] ;  /* 0x0000180001837983 */ /* 0x000ee60000300800 */
[----:B----4-:R-:W-:Y:S03]  /*c3d0*/  F2FP.BF16.PACK_AB R178, R113, R112 ;  /* 0x0000007071b2723e */ /* 0x010fe600000010ff */
[--C-:B------:R-:W-:Y:S01]  /*c3e0*/  FFMA.FTZ R84, R108, c[0x0][0x2d0], -R96.reuse ;  /* 0x0000b4006c547a23 */ /* 0x100fe20000010860 */
[-C--:B------:R-:W-:Y:S01]  /*c3f0*/  HMMA.16816.F32.BF16 R60, R80, R86.reuse, R60 ;  /* 0x00000056503c723c */ /* 0x080fe2000004183c */
[----:B------:R1:W-:Y:S03]  /*c400*/  MUFU.EX2 R172, R88 ;  /* 0x0000005800ac7308 */ /* 0x0003e60000000800 */
[----:B------:R-:W-:Y:S02]  /*c410*/  FFMA.FTZ R108, R206, c[0x0][0x2d0], -R96 ;  /* 0x0000b400ce6c7a23 */ /* 0x000fe40000010860 */
[----:B------:R-:W-:Y:S01]  /*c420*/  LDSM.16.MT88.4 R96, [R225+0x2100] ;  /* 0x00210000e160783b */ /* 0x000fe20000004200 */
[--C-:B------:R-:W-:Y:S01]  /*c430*/  FFMA.FTZ R80, R164, c[0x0][0x2d0], -R3.reuse ;  /* 0x0000b400a4507a23 */ /* 0x100fe20000010803 */
[----:B------:R-:W-:Y:S03]  /*c440*/  HMMA.16816.F32.BF16 R64, R76, R86, R64 ;  /* 0x000000564c40723c */ /* 0x000fe60000041840 */
[----:B------:R4:W-:Y:S01]  /*c450*/  MUFU.EX2 R115, R80 ;  /* 0x0000005000737308 */ /* 0x0009e20000000800 */
[--C-:B------:R-:W-:Y:S01]  /*c460*/  FFMA.FTZ R81, R151, c[0x0][0x2d0], -R3.reuse ;  /* 0x0000b40097517a23 */ /* 0x100fe20000010803 */
[----:B------:R-:W-:Y:S01]  /*c470*/  F2FP.BF16.PACK_AB R82, R171, R190 ;  /* 0x000000beab52723e */ /* 0x000fe200000010ff */
[----:B------:R-:W-:Y:S01]  /*c480*/  LDSM.16.MT88.4 R164, [R225+0x3100] ;  /* 0x00310000e1a4783b */ /* 0x000fe20000004200 */
[----:B------:R-:W-:Y:S02]  /*c490*/  F2FP.BF16.PACK_AB R76, R199, R162 ;  /* 0x000000a2c74c723e */ /* 0x000fe400000010ff */
[----:B------:R-:W-:Y:S03]  /*c4a0*/  F2FP.BF16.PACK_AB R77, R198, R161 ;  /* 0x000000a1c64d723e */ /* 0x000fe600000010ff */
[----:B------:R-:W-:Y:S01]  /*c4b0*/  F2FP.BF16.PACK_AB R78, R196, R197 ;  /* 0x000000c5c44e723e */ /* 0x000fe200000010ff */
[----:B------:R4:W-:Y:S01]  /*c4c0*/  MUFU.EX2 R114, R81 ;  /* 0x0000005100727308 */ /* 0x0009e20000000800 */
[----:B------:R-:W-:Y:S02]  /*c4d0*/  F2FP.BF16.PACK_AB R79, R194, R195 ;  /* 0x000000c3c24f723e */ /* 0x000fe400000010ff */
[----:B------:R-:W-:Y:S01]  /*c4e0*/  F2FP.BF16.PACK_AB R83, R169, R170 ;  /* 0x000000aaa953723e */ /* 0x000fe200000010ff */
[--C-:B-1----:R-:W-:Y:S02]  /*c4f0*/  FFMA.FTZ R88, R118, c[0x0][0x2d0], -R3.reuse ;  /* 0x0000b40076587a23 */ /* 0x102fe40000010803 */
[----:B------:R-:W-:Y:S02]  /*c500*/  FFMA.FTZ R3, R74, c[0x0][0x2d0], -R3 ;  /* 0x0000b4004a037a23 */ /* 0x000fe40000010803 */
[----:B------:R-:W-:Y:S02]  /*c510*/  FFMA.FTZ R74, R70, R149, R150 ;  /* 0x00000095464a7223 */ /* 0x000fe40000010096 */
[----:B------:R1:W-:Y:S01]  /*c520*/  MUFU.EX2 R118, R88 ;  /* 0x0000005800767308 */ /* 0x0003e20000000800 */
[----:B----4-:R-:W-:Y:S09]  /*c530*/  F2FP.BF16.PACK_AB R80, R193, R160 ;  /* 0x000000a0c150723e */ /* 0x010ff200000010ff */
[----:B------:R4:W-:Y:S01]  /*c540*/  MUFU.EX2 R116, R84 ;  /* 0x0000005400747308 */ /* 0x0009e20000000800 */
[----:B------:R-:W-:Y:S09]  /*c550*/  F2FP.BF16.PACK_AB R81, R191, R192 ;  /* 0x000000c0bf51723e */ /* 0x000ff200000010ff */
[----:B------:R-:W4:Y:S01]  /*c560*/  MUFU.EX2 R108, R108 ;  /* 0x0000006c006c7308 */ /* 0x000f220000000800 */
[----:B-1----:R-:W1:Y:S09]  /*c570*/  LDSM.16.MT88.4 R88, [R224+0x2100] ;  /* 0x00210000e058783b */ /* 0x002e720000004200 */
[----:B------:R-:W1:Y:S01]  /*c580*/  MUFU.EX2 R109, R109 ;  /* 0x0000006d006d7308 */ /* 0x000e620000000800 */
[----:B----4-:R-:W4:Y:S01]  /*c590*/  LDSM.16.MT88.4 R84, [R226+0x2100] ;  /* 0x00210000e254783b */ /* 0x010f220000004200 */
[----:B------:R-:W-:Y:S02]  /*c5a0*/  F2FP.BF16.PACK_AB R176, R110, R108 ;  /* 0x0000006c6eb0723e */ /* 0x000fe400000010ff */
[----:B-1----:R-:W-:Y:S01]  /*c5b0*/  F2FP.BF16.PACK_AB R177, R111, R109 ;  /* 0x0000006d6fb1723e */ /* 0x002fe200000010ff */
[-C--:B------:R-:W-:Y:S08]  /*c5c0*/  HMMA.16816.F32.BF16 R4, R76, R88.reuse, R4 ;  /* 0x000000584c04723c */ /* 0x080ff00000041804 */
[C---:B------:R-:W-:Y:S08]  /*c5d0*/  HMMA.16816.F32.BF16 R8, R80.reuse, R88, R8 ;  /* 0x000000585008723c */ /* 0x040ff00000041808 */
[-C--:B------:R-:W-:Y:S08]  /*c5e0*/  HMMA.16816.F32.BF16 R12, R80, R90.reuse, R12 ;  /* 0x0000005a500c723c */ /* 0x080ff0000004180c */
[C---:B------:R-:W-:Y:S01]  /*c5f0*/  HMMA.16816.F32.BF16 R16, R76.reuse, R90, R16 ;  /* 0x0000005a4c10723c */ /* 0x040fe20000041810 */
[----:B------:R-:W1:Y:S07]  /*c600*/  LDSM.16.MT88.4 R88, [R224+0x2900] ;  /* 0x00290000e058783b */ /* 0x000e6e0000004200 */
        /* <DEDUP_REMOVED lines=10> */
[-C--:B----4-:R-:W-:Y:S08]  /*c6b0*/  HMMA.16816.F32.BF16 R52, R76, R84.reuse, R52 ;  /* 0x000000544c34723c */ /* 0x090ff00000041834 */
[C---:B------:R-:W-:Y:S08]  /*c6c0*/  HMMA.16816.F32.BF16 R56, R80.reuse, R84, R56 ;  /* 0x000000545038723c */ /* 0x040ff00000041838 */
[-C--:B------:R-:W-:Y:S07]  /*c6d0*/  HMMA.16816.F32.BF16 R60, R80, R86.reuse, R60 ;  /* 0x00000056503c723c */ /* 0x080fee000004183c */
[----:B------:R-:W-:Y:S01]  /*c6e0*/  F2FP.BF16.PACK_AB R80, R173, R174 ;  /* 0x000000aead50723e */ /* 0x000fe200000010ff */
[----:B------:R-:W-:Y:S01]  /*c6f0*/  HMMA.16816.F32.BF16 R64, R76, R86, R64 ;  /* 0x000000564c40723c */ /* 0x000fe20000041840 */
[----:B------:R-:W4:Y:S03]  /*c700*/  LDSM.16.MT88.4 R84, [R226+0x2900] ;  /* 0x00290000e254783b */ /* 0x000f260000004200 */
[----:B------:R-:W-:Y:S02]  /*c710*/  F2FP.BF16.PACK_AB R81, R118, R172 ;  /* 0x000000ac7651723e */ /* 0x000fe400000010ff */
[----:B------:R-:W-:Y:S02]  /*c720*/  F2FP.BF16.PACK_AB R82, R116, R117 ;  /* 0x000000757452723e */ /* 0x000fe400000010ff */
[----:B------:R-:W-:Y:S04]  /*c730*/  F2FP.BF16.PACK_AB R76, R189, R168 ;  /* 0x000000a8bd4c723e */ /* 0x000fe800000010ff */
[----:B------:R-:W-:Y:S01]  /*c740*/  F2FP.BF16.PACK_AB R77, R175, R188 ;  /* 0x000000bcaf4d723e */ /* 0x000fe200000010ff */
[----:B--2---:R-:W-:Y:S01]  /*c750*/  FFMA.FTZ R68, R68, R135, R148 ;  /* 0x0000008744447223 */ /* 0x004fe20000010094 */
[----:B------:R-:W-:Y:S01]  /*c760*/  F2FP.BF16.PACK_AB R78, R186, R187 ;  /* 0x000000bbba4e723e */ /* 0x000fe200000010ff */
[----:B------:R-:W-:Y:S01]  /*c770*/  LDSM.16.MT88.4 R148, [R227+0x3100] ;  /* 0x00310000e394783b */ /* 0x000fe20000004200 */
[----:B------:R-:W-:Y:S01]  /*c780*/  F2FP.BF16.PACK_AB R79, R184, R185 ;  /* 0x000000b9b84f723e */ /* 0x000fe200000010ff */
[----:B------:R-:W-:Y:S01]  /*c790*/  FADD.FTZ R68, R235, R68 ;  /* 0x00000044eb447221 */ /* 0x000fe20000010000 */
[----:B------:R-:W-:Y:S05]  /*c7a0*/  F2FP.BF16.PACK_AB R83, R114, R115 ;  /* 0x000000737253723e */ /* 0x000fea00000010ff */
[-C--:B-1----:R-:W-:Y:S01]  /*c7b0*/  HMMA.16816.F32.BF16 R4, R76, R88.reuse, R4 ;  /* 0x000000584c04723c */ /* 0x082fe20000041804 */
[----:B------:R1:W5:Y:S07]  /*c7c0*/  LDL.LU R235, [R1+0x44] ;  /* 0x0000440001eb7983 */ /* 0x00036e0000300800 */
[C---:B------:R-:W-:Y:S01]  /*c7d0*/  HMMA.16816.F32.BF16 R8, R80.reuse, R88, R8 ;  /* 0x000000585008723c */ /* 0x040fe20000041808 */
[----:B------:R-:W-:Y:S07]  /*c7e0*/  MUFU.EX2 R88, R75 ;  /* 0x0000004b00587308 */ /* 0x000fee0000000800 */
[-C--:B------:R-:W-:Y:S03]  /*c7f0*/  HMMA.16816.F32.BF16 R12, R80, R90.reuse, R12 ;  /* 0x0000005a500c723c */ /* 0x080fe6000004180c */
[----:B------:R-:W2:Y:S05]  /*c800*/  MUFU.EX2 R75, R3 ;  /* 0x00000003004b7308 */ /* 0x000eaa0000000800 */
[C---:B------:R-:W-:Y:S08]  /*c810*/  HMMA.16816.F32.BF16 R16, R76.reuse, R90, R16 ;  /* 0x0000005a4c10723c */ /* 0x040ff00000041810 */
[-C--:B------:R-:W-:Y:S08]  /*c820*/  HMMA.16816.F32.BF16 R20, R76, R92.reuse, R20 ;  /* 0x0000005c4c14723c */ /* 0x080ff00000041814 */
[C---:B------:R-:W-:Y:S04]  /*c830*/  HMMA.16816.F32.BF16 R24, R80.reuse, R92, R24 ;  /* 0x0000005c5018723c */ /* 0x040fe80000041818 */
[----:B--2---:R-:W-:Y:S04]  /*c840*/  F2FP.BF16.PACK_AB R179, R75, R88 ;  /* 0x000000584bb3723e */ /* 0x004fe800000010ff */
[-C--:B------:R-:W-:Y:S04]  /*c850*/  HMMA.16816.F32.BF16 R28, R80, R94.reuse, R28 ;  /* 0x0000005e501c723c */ /* 0x080fe8000004181c */
[----:B---3--:R-:W-:Y:S02]  /*c860*/  FFMA.FTZ R70, R69, R133, R134 ;  /* 0x0000008545467223 */ /* 0x008fe40000010086 */
[----:B------:R-:W-:Y:S02]  /*c870*/  FADD.FTZ R69, R130, R74 ;  /* 0x0000004a82457221 */ /* 0x000fe40000010000 */
[----:B------:R-:W-:Y:S01]  /*c880*/  FFMA.FTZ R0, R0, R131, R132 ;  /* 0x0000008300007223 */ /* 0x000fe20000010084 */
[C---:B------:R-:W-:Y:S01]  /*c890*/  HMMA.16816.F32.BF16 R32, R76.reuse, R94, R32 ;  /* 0x0000005e4c20723c */ /* 0x040fe20000041820 */
[----:B------:R-:W2:Y:S03]  /*c8a0*/  LDSM.16.MT88.4 R132, [R224+0x3100] ;  /* 0x00310000e084783b */ /* 0x000ea60000004200 */
[----:B------:R-:W-:Y:S02]  /*c8b0*/  FADD.FTZ R70, R234, R70 ;  /* 0x00000046ea467221 */ /* 0x000fe40000010000 */
[----:B------:R-:W-:Y:S02]  /*c8c0*/  FADD.FTZ R0, R233, R0 ;  /* 0x00000000e9007221 */ /* 0x000fe40000010000 */
[----:B------:R-:W-:Y:S01]  /*c8d0*/  FADD.FTZ R74, R232, R69 ;  /* 0x00000045e84a7221 */ /* 0x000fe20000010000 */
[----:B------:R1:W5:Y:S01]  /*c8e0*/  LDL.LU R234, [R1+0x40] ;  /* 0x0000400001ea7983 */ /* 0x0003620000300800 */
[-C--:B------:R-:W-:Y:S03]  /*c8f0*/  HMMA.16816.F32.BF16 R36, R76, R96.reuse, R36 ;  /* 0x000000604c24723c */ /* 0x080fe60000041824 */
[----:B------:R-:W-:Y:S01]  /*c900*/  FADD.FTZ R69, R231, R68 ;  /* 0x00000044e7457221 */ /* 0x000fe20000010000 */
        /* <DEDUP_REMOVED lines=20> */
[----:B------:R-:W-:Y:S02]  /*ca50*/  FADD.FTZ R68, R124, R3 ;  /* 0x000000037c447221 */ /* 0x000fe40000010000 */
[----:B------:R-:W-:Y:S01]  /*ca60*/  FADD.FTZ R3, R138, R69 ;  /* 0x000000458a037221 */ /* 0x000fe20000010000 */
[-C--:B----4-:R-:W-:Y:S03]  /*ca70*/  HMMA.16816.F32.BF16 R52, R76, R84.reuse, R52 ;  /* 0x000000544c34723c */ /* 0x090fe60000041834 */
[----:B------:R-:W-:Y:S05]  /*ca80*/  FADD.FTZ R3, R249, R3 ;  /* 0x00000003f9037221 */ /* 0x000fea0000010000 */
[C---:B------:R-:W-:Y:S08]  /*ca90*/  HMMA.16816.F32.BF16 R56, R80.reuse, R84, R56 ;  /* 0x000000545038723c */ /* 0x040ff00000041838 */
[-C--:B------:R-:W-:Y:S08]  /*caa0*/  HMMA.16816.F32.BF16 R60, R80, R86.reuse, R60 ;  /* 0x00000056503c723c */ /* 0x080ff0000004183c */
[----:B------:R-:W-:Y:S08]  /*cab0*/  HMMA.16816.F32.BF16 R64, R76, R86, R64 ;  /* 0x000000564c40723c */ /* 0x000ff00000041840 */
[-C--:B--2---:R-:W-:Y:S07]  /*cac0*/  HMMA.16816.F32.BF16 R124, R180, R132.reuse, R4 ;  /* 0x00000084b47c723c */ /* 0x084fee0000041804 */
        /* <DEDUP_REMOVED lines=20> */
[----:B------:R-:W-:Y:S02]  /*cc10*/  FADD.FTZ R5, R145, R0 ;  /* 0x0000000091057221 */ /* 0x000fe40000010000 */
        /* <DEDUP_REMOVED lines=8> */
[----:B------:R-:W2:Y:S03]  /*cca0*/  LDSM.16.MT88.4 R4, [R226+0x3100] ;  /* 0x00310000e204783b */ /* 0x000ea60000004200 */
[----:B------:R-:W-:Y:S02]  /*ccb0*/  FADD.FTZ R9, R217, R0 ;  /* 0x00000000d9097221 */ /* 0x000fe40000010000 */
        /* <DEDUP_REMOVED lines=48> */
[----:B------:R-:W-:Y:S01]  /*cfc0*/  FADD.FTZ R3, R185, R10 ;  /* 0x0000000ab9037221 */ /* 0x000fe20000010000 */
[----:B------:R-:W-:Y:S01]  /*cfd0*/  MOV R118, R2 ;  /* 0x0000000200767202 */ /* 0x000fe20000000f00 */
[----:B------:R-:W-:Y:S01]  /*cfe0*/  FADD.FTZ R0, R117, R9 ;  /* 0x0000000975007221 */ /* 0x000fe20000010000 */
[----:B------:R-:W-:Y:S01]  /*cff0*/  MOV R117, R71 ;  /* 0x0000004700757202 */ /* 0x000fe20000000f00 */
[----:B------:R-:W-:Y:S01]  /*d000*/  FADD.FTZ R4, R187, R11 ;  /* 0x0000000bbb047221 */ /* 0x000fe20000010000 */
[-C--:B------:R-:W-:Y:S03]  /*d010*/  HMMA.16816.F32.BF16 R176, R176, R6.reuse, R60 ;  /* 0x00000006b0b0723c */ /* 0x080fe6000004183c */
[----:B------:R-:W-:Y:S02]  /*d020*/  FADD.FTZ R9, R186, R4 ;  /* 0x00000004ba097221 */ /* 0x000fe40000010000 */
[----:B------:R-:W-:Y:S02]  /*d030*/  FADD.FTZ R10, R115, R8 ;  /* 0x00000008730a7221 */ /* 0x000fe40000010000 */
[----:B------:R-:W-:Y:S01]  /*d040*/  FADD.FTZ R5, R184, R3 ;  /* 0x00000003b8057221 */ /* 0x000fe20000010000 */
[----:B------:R-:W-:Y:S04]  /*d050*/  HMMA.16816.F32.BF16 R180, R180, R6, R64 ;  /* 0x00000006b4b4723c */ /* 0x000fe80000041840 */
[----:B------:R-:W-:Y:S02]  /*d060*/  FADD.FTZ R3, R100, R9 ;  /* 0x0000000964037221 */ /* 0x000fe40000010000 */
[----:B------:R-:W-:Y:S01]  /*d070*/  FADD.FTZ R8, R116, R0 ;  /* 0x0000000074087221 */ /* 0x000fe20000010000 */
[----:B------:R-:W-:Y:S01]  /*d080*/  MOV R116, R72 ;  /* 0x0000004800747202 */ /* 0x000fe20000000f00 */
        /* <DEDUP_REMOVED lines=11> */
[----:B------:R-:W-:Y:S01]  /*d140*/  STL [R1+0x10], R6 ;  /* 0x0000100601007387 */ /* 0x000fe20000100800 */
[----:B------:R-:W-:Y:S02]  /*d150*/  FADD.FTZ R3, R112, R0 ;  /* 0x0000000070037221 */ /* 0x000fe40000010000 */
        /* <DEDUP_REMOVED lines=9> */
.L_x_34:
[----:B-1----:R-:W2:Y:S04]  /*d1f0*/  LDL.LU R0, [R1+0x10] ;  /* 0x0000100001007983 */ /* 0x002ea80000300800 */
[----:B------:R-:W3:Y:S04]  /*d200*/  LDL.LU R4, [R1+0x14] ;  /* 0x0000140001047983 */ /* 0x000ee80000300800 */
[----:B------:R-:W4:Y:S04]  /*d210*/  LDL.LU R10, [R1+0x1c] ;  /* 0x00001c00010a7983 */ /* 0x000f280000300800 */
[----:B------:R-:W5:Y:S01]  /*d220*/  LDL.LU R9, [R1+0x18] ;  /* 0x0000180001097983 */ /* 0x000f620000300800 */
[----:B------:R-:W-:-:S02]  /*d230*/  MOV R36, 0xff800000 ;  /* 0xff80000000247802 */ /* 0x000fc40000000f00 */
[----:B------:R-:W-:Y:S02]  /*d240*/  MOV R37, 0xff800000 ;  /* 0xff80000000257802 */ /* 0x000fe40000000f00 */
[----:B------:R-:W-:Y:S02]  /*d250*/  MOV R38, 0xff800000 ;  /* 0xff80000000267802 */ /* 0x000fe40000000f00 */
[----:B------:R-:W-:Y:S02]  /*d260*/  MOV R39, 0xff800000 ;  /* 0xff80000000277802 */ /* 0x000fe40000000f00 */
[----:B------:R-:W-:Y:S01]  /*d270*/  PLOP3.LUT P4, PT, PT, PT, PT, 0x8, 0x0 ;  /* 0x000000000000781c */ /* 0x000fe20003f8e170 */
[----:B--2---:R-:W1:Y:S04]  /*d280*/  SHFL.BFLY PT, R5, R0, 0x2, 0x1f ;  /* 0x0c401f0000057f89 */ /* 0x004e6800000e0000 */
[----:B---3--:R-:W2:Y:S04]  /*d290*/  SHFL.BFLY PT, R6, R4, 0x2, 0x1f ;  /* 0x0c401f0004067f89 */ /* 0x008ea800000e0000 */
[----:B----4-:R-:W3:Y:S04]  /*d2a0*/  SHFL.BFLY PT, R7, R10, 0x2, 0x1f ;  /* 0x0c401f000a077f89 */ /* 0x010ee800000e0000 */
[----:B-----5:R-:W4:Y:S01]  /*d2b0*/  SHFL.BFLY PT, R8, R9, 0x2, 0x1f ;  /* 0x0c401f0009087f89 */ /* 0x020f2200000e0000 */
[----:B-1----:R-:W-:-:S02]  /*d2c0*/  FADD.FTZ R5, R5, R0 ;  /* 0x0000000005057221 */ /* 0x002fc40000010000 */
[----:B--2---:R-:W-:-:S03]  /*d2d0*/  FADD.FTZ R6, R6, R4 ;  /* 0x0000000406067221 */ /* 0x004fc60000010000 */
[----:B------:R-:W1:Y:S01]  /*d2e0*/  SHFL.BFLY PT, R0, R5, 0x1, 0x1f ;  /* 0x0c201f0005007f89 */ /* 0x000e6200000e0000 */
[----:B---3--:R-:W-:-:S03]  /*d2f0*/  FADD.FTZ R7, R7, R10 ;  /* 0x0000000a07077221 */ /* 0x008fc60000010000 */
[----:B------:R-:W2:Y:S01]  /*d300*/  SHFL.BFLY PT, R4, R6, 0x1, 0x1f ;  /* 0x0c201f0006047f89 */ /* 0x000ea200000e0000 */
[----:B----4-:R-:W-:-:S03]  /*d310*/  FADD.FTZ R8, R8, R9 ;  /* 0x0000000908087221 */ /* 0x010fc60000010000 */
[----:B------:R-:W3:Y:S04]  /*d320*/  SHFL.BFLY PT, R3, R7, 0x1, 0x1f ;  /* 0x0c201f0007037f89 */ /* 0x000ee800000e0000 */
[----:B------:R-:W4:Y:S01]  /*d330*/  SHFL.BFLY PT, R9, R8, 0x1, 0x1f ;  /* 0x0c201f0008097f89 */ /* 0x000f2200000e0000 */
[----:B-1----:R-:W-:Y:S01]  /*d340*/  FADD.FTZ R5, R5, R0 ;  /* 0x0000000005057221 */ /* 0x002fe20000010000 */
[----:B------:R-:W-:Y:S01]  /*d350*/  MOV R0, RZ ;  /* 0x000000ff00007202 */ /* 0x000fe20000000f00 */
[----:B--2---:R-:W-:-:S03]  /*d360*/  FADD.FTZ R6, R6, R4 ;  /* 0x0000000406067221 */ /* 0x004fc60000010000 */
[----:B------:R-:W-:Y:S02]  /*d370*/  FSETP.NE.FTZ.AND P3, PT, R5, RZ, PT ;  /* 0x000000ff0500720b */ /* 0x000fe40003f75000 */
[----:B------:R-:W-:Y:S01]  /*d380*/  MOV R4, RZ ;  /* 0x000000ff00047202 */ /* 0x000fe20000000f00 */
[----:B---3--:R-:W-:Y:S01]  /*d390*/  FADD.FTZ R7, R7, R3 ;  /* 0x0000000307077221 */ /* 0x008fe20000010000 */
[----:B------:R-:W-:Y:S02]  /*d3a0*/  FSETP.NE.FTZ.AND P2, PT, R6, RZ, PT ;  /* 0x000000ff0600720b */ /* 0x000fe40003f55000 */
[----:B------:R-:W-:Y:S01]  /*d3b0*/  MOV R3, RZ ;  /* 0x000000ff00037202 */ /* 0x000fe20000000f00 */
[----:B----4-:R-:W-:Y:S01]  /*d3c0*/  FADD.FTZ R8, R9, R8 ;  /* 0x0000000809087221 */ /* 0x010fe20000010000 */
[----:B------:R-:W-:-:S04]  /*d3d0*/  FSETP.NE.FTZ.AND P1, PT, R7, RZ, PT ;  /* 0x000000ff0700720b */ /* 0x000fc80003f35000 */
[----:B------:R-:W-:Y:S01]  /*d3e0*/  FSETP.NE.FTZ.AND P0, PT, R8, RZ, PT ;  /* 0x000000ff0800720b */ /* 0x000fe20003f15000 */
[----:B------:R-:W1:Y:S08]  /*d3f0*/  @P3 MUFU.RCP R0, R5 ;  /* 0x0000000500003308 */ /* 0x000e700000001000 */
[----:B------:R-:W2:Y:S01]  /*d400*/  @P1 MUFU.RCP R3, R7 ;  /* 0x0000000700031308 */ /* 0x000ea20000001000 */
[----:B-1----:R-:W-:-:S07]  /*d410*/  FMUL.FTZ R124, R0, R124 ;  /* 0x0000007c007c7220 */ /* 0x002fce0000410000 */
[----:B------:R-:W1:Y:S01]  /*d420*/  @P2 MUFU.RCP R4, R6 ;  /* 0x0000000600042308 */ /* 0x000e620000001000 */
[C---:B------:R-:W-:Y:S02]  /*d430*/  FMUL.FTZ R125, R0.reuse, R125 ;  /* 0x0000007d007d7220 */ /* 0x040fe40000410000 */
[C---:B------:R-:W-:Y:S02]  /*d440*/  FMUL.FTZ R132, R0.reuse, R132 ;  /* 0x0000008400847220 */ /* 0x040fe40000410000 */
[C---:B------:R-:W-:Y:S02]  /*d450*/  FMUL.FTZ R26, R0.reuse, R133 ;  /* 0x00000085001a7220 */ /* 0x040fe40000410000 */
[C---:B------:R-:W-:Y:S01]  /*d460*/  FMUL.FTZ R136, R0.reuse, R136 ;  /* 0x0000008800887220 */ /* 0x040fe20000410000 */
[----:B------:R-:W-:Y:S01]  /*d470*/  @P2 MUFU.LG2 R9, R6 ;  /* 0x0000000600092308 */ /* 0x000fe20000000c00 */
[C---:B------:R-:W-:Y:S02]  /*d480*/  FMUL.FTZ R30, R0.reuse, R137 ;  /* 0x00000089001e7220 */ /* 0x040fe40000410000 */
[----:B------:R-:W-:-:S02]  /*d490*/  FMUL.FTZ R148, R0, R148 ;  /* 0x0000009400947220 */ /* 0x000fc40000410000 */
[C---:B------:R-:W-:Y:S02]  /*d4a0*/  FMUL.FTZ R20, R0.reuse, R149 ;  /* 0x0000009500147220 */ /* 0x040fe40000410000 */
[C---:B------:R-:W-:Y:S01]  /*d4b0*/  FMUL.FTZ R152, R0.reuse, R152 ;  /* 0x0000009800987220 */ /* 0x040fe20000410000 */
[----:B------:R-:W-:Y:S01]  /*d4c0*/  @P3 MUFU.LG2 R11, R5 ;  /* 0x00000005000b3308 */ /* 0x000fe20000000c00 */
[C---:B------:R-:W-:Y:S02]  /*d4d0*/  FMUL.FTZ R24, R0.reuse, R153 ;  /* 0x0000009900187220 */ /* 0x040fe40000410000 */
[C---:B------:R-:W-:Y:S02]  /*d4e0*/  FMUL.FTZ R164, R0.reuse, R164 ;  /* 0x000000a400a47220 */ /* 0x040fe40000410000 */
[C---:B------:R-:W-:Y:S02]  /*d4f0*/  FMUL.FTZ R18, R0.reuse, R165 ;  /* 0x000000a500127220 */ /* 0x040fe40000410000 */
[C---:B------:R-:W-:Y:S01]  /*d500*/  FMUL.FTZ R168, R0.reuse, R168 ;  /* 0x000000a800a87220 */ /* 0x040fe20000410000 */
[----:B------:R-:W-:Y:S01]  /*d510*/  @P1 MUFU.LG2 R7, R7 ;  /* 0x0000000700071308 */ /* 0x000fe20000000c00 */
[----:B------:R-:W-:-:S02]  /*d520*/  FMUL.FTZ R17, R0, R169 ;  /* 0x000000a900117220 */ /* 0x000fc40000410000 */
[C---:B------:R-:W-:Y:S02]  /*d530*/  FMUL.FTZ R180, R0.reuse, R180 ;  /* 0x000000b400b47220 */ /* 0x040fe40000410000 */
[----:B------:R-:W-:Y:S01]  /*d540*/  FMUL.FTZ R181, R0, R181 ;  /* 0x000000b500b57220 */ /* 0x000fe20000410000 */
[----:B------:R-:W-:Y:S01]  /*d550*/  MOV R0, RZ ;  /* 0x000000ff00007202 */ /* 0x000fe20000000f00 */
[C---:B--2---:R-:W-:Y:S01]  /*d560*/  FMUL.FTZ R120, R3.reuse, R120 ;  /* 0x0000007803787220 */ /* 0x044fe20000410000 */
[----:B------:R-:W-:Y:S01]  /*d570*/  @P0 MUFU.LG2 R6, R8 ;  /* 0x0000000800060308 */ /* 0x000fe20000000c00 */
[C---:B------:R-:W-:Y:S02]  /*d580*/  FMUL.FTZ R33, R3.reuse, R121 ;  /* 0x0000007903217220 */ /* 0x040fe40000410000 */
[C---:B------:R-:W-:Y:S02]  /*d590*/  FMUL.FTZ R128, R3.reuse, R128 ;  /* 0x0000008003807220 */ /* 0x040fe40000410000 */
[----:B------:R-:W-:-:S02]  /*d5a0*/  FMUL.FTZ R32, R3, R129 ;  /* 0x0000008103207220 */ /* 0x000fc40000410000 */
[C---:B------:R-:W-:Y:S01]  /*d5b0*/  FMUL.FTZ R140, R3.reuse, R140 ;  /* 0x0000008c038c7220 */ /* 0x040fe20000410000 */
[----:B------:R2:W3:Y:S01]  /*d5c0*/  @P0 MUFU.RCP R0, R8 ;  /* 0x0000000800000308 */ /* 0x0004e20000001000 */
[C---:B------:R-:W-:Y:S02]  /*d5d0*/  FMUL.FTZ R28, R3.reuse, R141 ;  /* 0x0000008d031c7220 */ /* 0x040fe40000410000 */
[C---:B------:R-:W-:Y:S02]  /*d5e0*/  FMUL.FTZ R144, R3.reuse, R144 ;  /* 0x0000009003907220 */ /* 0x040fe40000410000 */
[C---:B------:R-:W-:Y:S02]  /*d5f0*/  FMUL.FTZ R25, R3.reuse, R145 ;  /* 0x0000009103197220 */ /* 0x040fe40000410000 */
[C---:B------:R-:W-:Y:S02]  /*d600*/  FMUL.FTZ R156, R3.reuse, R156 ;  /* 0x0000009c039c7220 */ /* 0x040fe40000410000 */
[----:B------:R-:W-:-:S02]  /*d610*/  FMUL.FTZ R22, R3, R157 ;  /* 0x0000009d03167220 */ /* 0x000fc40000410000 */
[C---:B------:R-:W-:Y:S02]  /*d620*/  FMUL.FTZ R160, R3.reuse, R160 ;  /* 0x000000a003a07220 */ /* 0x040fe40000410000 */
[C---:B------:R-:W-:Y:S02]  /*d630*/  FMUL.FTZ R12, R3.reuse, R161 ;  /* 0x000000a1030c7220 */ /* 0x040fe40000410000 */
[C---:B------:R-:W-:Y:S01]  /*d640*/  FMUL.FTZ R172, R3.reuse, R172 ;  /* 0x000000ac03ac7220 */ /* 0x040fe20000410000 */
[----:B--2---:R-:W-:Y:S01]  /*d650*/  @P0 MOV R8, 0x3f317218 ;  /* 0x3f31721800080802 */ /* 0x004fe20000000f00 */
[C---:B------:R-:W-:Y:S02]  /*d660*/  FMUL.FTZ R173, R3.reuse, R173 ;  /* 0x000000ad03ad7220 */ /* 0x040fe40000410000 */
[C---:B------:R-:W-:Y:S02]  /*d670*/  FMUL.FTZ R176, R3.reuse, R176 ;  /* 0x000000b003b07220 */ /* 0x040fe40000410000 */
[----:B------:R-:W-:Y:S01]  /*d680*/  FMUL.FTZ R177, R3, R177 ;  /* 0x000000b103b17220 */ /* 0x000fe20000410000 */
[----:B------:R-:W-:Y:S01]  /*d690*/  @P2 MOV R3, 0x3f317218 ;  /* 0x3f31721800032802 */ /* 0x000fe20000000f00 */
[----:B-1----:R-:W-:-:S02]  /*d6a0*/  FMUL.FTZ R126, R4, R126 ;  /* 0x0000007e047e7220 */ /* 0x002fc40000410000 */
        /* <DEDUP_REMOVED lines=15> */
[----:B------:R-:W-:Y:S01]  /*d7a0*/  @P3 MOV R4, 0x3f317218 ;  /* 0x3f31721800043802 */ /* 0x000fe20000000f00 */
[C---:B---3--:R-:W-:Y:S02]  /*d7b0*/  FMUL.FTZ R122, R0.reuse, R122 ;  /* 0x0000007a007a7220 */ /* 0x048fe40000410000 */
        /* <DEDUP_REMOVED lines=14> */
[----:B------:R-:W-:Y:S01]  /*d8a0*/  FMUL.FTZ R179, R0, R179 ;  /* 0x000000b300b37220 */ /* 0x000fe20000410000 */
[----:B------:R-:W-:Y:S01]  /*d8b0*/  @P1 MOV R0, 0x3f317218 ;  /* 0x3f31721800001802 */ /* 0x000fe20000000f00 */
[----:B------:R-:W-:Y:S02]  /*d8c0*/  @P2 FMUL.FTZ R5, R3, c[0x0][0x2d0] ;  /* 0x0000b40003052a20 */ /* 0x000fe40000410000 */
[----:B------:R-:W-:Y:S02]  /*d8d0*/  @P3 FMUL.FTZ R10, R4, c[0x0][0x2d0] ;  /* 0x0000b400040a3a20 */ /* 0x000fe40000410000 */
[----:B------:R-:W-:Y:S02]  /*d8e0*/  @P1 FMUL.FTZ R3, R0, c[0x0][0x2d0] ;  /* 0x0000b40000031a20 */ /* 0x000fe40000410000 */
[----:B------:R-:W-:Y:S02]  /*d8f0*/  @P3 FMUL.FTZ R11, R11, 0.69314718246459960938 ;  /* 0x3f3172180b0b3820 */ /* 0x000fe40000410000 */
[----:B------:R-:W-:-:S02]  /*d900*/  @P2 FMUL.FTZ R9, R9, 0.69314718246459960938 ;  /* 0x3f31721809092820 */ /* 0x000fc40000410000 */
[----:B------:R-:W-:Y:S02]  /*d910*/  @P1 FMUL.FTZ R7, R7, 0.69314718246459960938 ;  /* 0x3f31721807071820 */ /* 0x000fe40000410000 */
[----:B------:R-:W-:Y:S02]  /*d920*/  @P0 FMUL.FTZ R4, R6, 0.69314718246459960938 ;  /* 0x3f31721806040820 */ /* 0x000fe40000410000 */
[----:B------:R-:W-:Y:S02]  /*d930*/  @P0 FMUL.FTZ R0, R8, c[0x0][0x2d0] ;  /* 0x0000b40008000a20 */ /* 0x000fe40000410000 */
[----:B------:R-:W-:Y:S02]  /*d940*/  @P3 FFMA.FTZ R36, R10, R73, R11 ;  /* 0x000000490a243223 */ /* 0x000fe4000001000b */
[----:B------:R-:W-:Y:S02]  /*d950*/  @P2 FFMA.FTZ R37, R5, R72, R9 ;  /* 0x0000004805252223 */ /* 0x000fe40000010009 */
[----:B------:R-:W-:-:S02]  /*d960*/  @P1 FFMA.FTZ R38, R3, R71, R7 ;  /* 0x0000004703261223 */ /* 0x000fc40000010007 */
[----:B------:R-:W-:Y:S02]  /*d970*/  @P0 FFMA.FTZ R39, R0, R2, R4 ;  /* 0x0000000200270223 */ /* 0x000fe40000010004 */
.L_x_18:
[----:B------:R-:W-:Y:S01]  /*d980*/  USHF.R.S32.HI UR8, URZ, 0x1f, UR9 ;  /* 0x0000001f3f087899 */ /* 0x000fe20008011409 */
[----:B------:R-:W-:Y:S05]  /*d990*/  @P4 BRA `(.L_x_38) ;  /* 0x0000147000004947 */ /* 0x000fea0003800000 */
[----:B------:R-:W1:Y:S01]  /*d9a0*/  S2R R40, SR_TID.X ;  /* 0x0000000000287919 */ /* 0x000e620000002100 */
[----:B------:R-:W-:Y:S01]  /*d9b0*/  F2FP.BF16.PACK_AB R6, R125, R124 ;  /* 0x0000007c7d06723e */ /* 0x000fe200000010ff */
[----:B------:R-:W-:Y:S01]  /*d9c0*/  IMAD.MOV.U32 R5, RZ, RZ, -0x10 ;  /* 0xfffffff0ff057424 */ /* 0x000fe200078e00ff */
[----:B------:R-:W-:Y:S01]  /*d9d0*/  F2FP.BF16.PACK_AB R27, R27, R126 ;  /* 0x0000007e1b1b723e */ /* 0x000fe200000010ff */
[----:B------:R-:W-:Y:S01]  /*d9e0*/  BAR.SYNC.DEFER_BLOCKING 0x1, 0x80 ;  /* 0x0042000000007b1d */ /* 0x000fe20000010000 */
[----:B------:R-:W-:Y:S02]  /*d9f0*/  F2FP.BF16.PACK_AB R26, R26, R132 ;  /* 0x000000841a1a723e */ /* 0x000fe400000010ff */
[----:B------:R-:W-:Y:S02]  /*da00*/  F2FP.BF16.PACK_AB R31, R31, R134 ;  /* 0x000000861f1f723e */ /* 0x000fe400000010ff */
[----:B------:R-:W-:Y:S01]  /*da10*/  F2FP.BF16.PACK_AB R33, R33, R120 ;  /* 0x000000782121723e */ /* 0x000fe200000010ff */
[----:B------:R-:W-:Y:S01]  /*da20*/  ULDC.64 UR4, c[0x0][0x500] ;  /* 0x0001400000047ab9 */ /* 0x000fe20000000a00 */
[----:B------:R-:W-:Y:S01]  /*da30*/  F2FP.BF16.PACK_AB R122, R123, R122 ;  /* 0x0000007a7b7a723e */ /* 0x000fe200000010ff */
[----:B------:R-:W-:Y:S01]  /*da40*/  UISETP.NE.U32.AND UP1, UPT, URZ, UR4, UPT ;  /* 0x000000043f00728c */ /* 0x000fe2000bf25070 */
[----:B------:R-:W-:Y:S01]  /*da50*/  F2FP.BF16.PACK_AB R32, R32, R128 ;  /* 0x000000802020723e */ /* 0x000fe200000010ff */
[----:B------:R-:W-:Y:S01]  /*da60*/  UMOV UR6, 0x4 ;  /* 0x0000000400067882 */ /* 0x000fe20000000000 */
[----:B------:R-:W-:Y:S01]  /*da70*/  F2FP.BF16.PACK_AB R130, R131, R130 ;  /* 0x000000828382723e */ /* 0x000fe200000010ff */
[----:B------:R-:W-:Y:S01]  /*da80*/  UISETP.NE.AND.EX UP1, UPT, URZ, UR5, UPT, UP1 ;  /* 0x000000053f00728c */ /* 0x000fe2000bf25310 */
[----:B------:R-:W-:-:S02]  /*da90*/  F2FP.BF16.PACK_AB R30, R30, R136 ;  /* 0x000000881e1e723e */ /* 0x000fc400000010ff */
[----:B------:R-:W-:Y:S01]  /*daa0*/  F2FP.BF16.PACK_AB R29, R29, R138 ;  /* 0x0000008a1d1d723e */ /* 0x000fe200000010ff */
[----:B------:R-:W-:Y:S01]  /*dab0*/  ULDC.64 UR4, c[0x0][0x500] ;  /* 0x0001400000047ab9 */ /* 0x000fe20000000a00 */
[----:B------:R-:W-:Y:S01]  /*dac0*/  F2FP.BF16.PACK_AB R20, R20, R148 ;  /* 0x000000941414723e */ /* 0x000fe200000010ff */
[----:B------:R-:W-:Y:S01]  /*dad0*/  UIMAD.WIDE UR4, UR11, UR6, UR4 ;  /* 0x000000060b0472a5 */ /* 0x000fe2000f8e0204 */
[----:B------:R-:W-:Y:S02]  /*dae0*/  F2FP.BF16.PACK_AB R19, R19, R150 ;  /* 0x000000961313723e */ /* 0x000fe400000010ff */
[----:B-1----:R-:W-:Y:S02]  /*daf0*/  SHF.R.S32.HI R41, RZ, 0x1f, R40 ;  /* 0x0000001fff297819 */ /* 0x002fe40000011428 */
[----:B------:R-:W-:Y:S02]  /*db00*/  F2FP.BF16.PACK_AB R28, R28, R140 ;  /* 0x0000008c1c1c723e */ /* 0x000fe400000010ff */
[----:B------:R-:W-:-:S02]  /*db10*/  LEA.HI R2, R41, R40, RZ, 0x2 ;  /* 0x0000002829027211 */ /* 0x000fc400078f10ff */
[----:B------:R-:W-:Y:S02]  /*db20*/  LEA.HI R35, R41, R40, RZ, 0x5 ;  /* 0x0000002829237211 */ /* 0x000fe400078f28ff */
[--C-:B------:R-:W-:Y:S02]  /*db30*/  SHF.R.S32.HI R3, RZ, 0x2, R2.reuse ;  /* 0x00000002ff037819 */ /* 0x100fe40000011402 */
[----:B------:R-:W-:Y:S02]  /*db40*/  SHF.R.S32.HI R0, RZ, 0x1f, R2 ;  /* 0x0000001fff007819 */ /* 0x000fe40000011402 */
[----:B------:R-:W-:Y:S02]  /*db50*/  SHF.R.S32.HI R34, RZ, 0x5, R35 ;  /* 0x00000005ff227819 */ /* 0x000fe40000011423 */
[----:B------:R-:W-:Y:S02]  /*db60*/  LEA.HI R0, R0, R3, RZ, 0x3 ;  /* 0x0000000300007211 */ /* 0x000fe400078f18ff */
[----:B------:R-:W-:-:S02]  /*db70*/  F2FP.BF16.PACK_AB R142, R143, R142 ;  /* 0x0000008e8f8e723e */ /* 0x000fc400000010ff */
[----:B------:R-:W-:Y:S02]  /*db80*/  LOP3.LUT R0, R0, 0xfffffff8, RZ, 0xc0, !PT ;  /* 0xfffffff800007812 */ /* 0x000fe400078ec0ff */
[----:B------:R-:W-:Y:S02]  /*db90*/  F2FP.BF16.PACK_AB R25, R25, R144 ;  /* 0x000000901919723e */ /* 0x000fe400000010ff */
[----:B------:R-:W-:Y:S01]  /*dba0*/  F2FP.BF16.PACK_AB R147, R147, R146 ;  /* 0x000000929393723e */ /* 0x000fe200000010ff */
[----:B------:R-:W-:Y:S01]  /*dbb0*/  IMAD.IADD R3, R3, 0x1, -R0 ;  /* 0x0000000103037824 */ /* 0x000fe200078e0a00 */
[----:B------:R-:W-:Y:S02]  /*dbc0*/  LOP3.LUT R0, R2, 0xfffffffc, RZ, 0xc0, !PT ;  /* 0xfffffffc02007812 */ /* 0x000fe400078ec0ff */
[----:B------:R-:W-:Y:S01]  /*dbd0*/  F2FP.BF16.PACK_AB R24, R24, R152 ;  /* 0x000000981818723e */ /* 0x000fe200000010ff */
[C---:B------:R-:W-:Y:S01]  /*dbe0*/  IMAD.SHL.U32 R2, R3.reuse, 0x40, RZ ;  /* 0x0000004003027824 */ /* 0x040fe200078e00ff */
[----:B------:R-:W-:Y:S01]  /*dbf0*/  LOP3.LUT R4, R3, 0x1, RZ, 0xc0, !PT ;  /* 0x0000000103047812 */ /* 0x000fe200078ec0ff */
[----:B------:R-:W-:Y:S01]  /*dc00*/  IMAD.IADD R14, R40, 0x1, -R0 ;  /* 0x00000001280e7824 */ /* 0x000fe200078e0a00 */
[----:B------:R-:W-:-:S02]  /*dc10*/  F2FP.BF16.PACK_AB R23, R23, R154 ;  /* 0x0000009a1717723e */ /* 0x000fc400000010ff */
[----:B------:R-:W-:Y:S01]  /*dc20*/  LOP3.LUT R0, R2, 0x1c0, RZ, 0xc0, !PT ;  /* 0x000001c002007812 */ /* 0x000fe200078ec0ff */
[----:B------:R-:W-:Y:S01]  /*dc30*/  IMAD R2, R34, 0x200, R14 ;  /* 0x0000020022027824 */ /* 0x000fe200078e020e */
[----:B------:R-:W-:Y:S02]  /*dc40*/  ISETP.NE.U32.AND P0, PT, R4, 0x1, PT ;  /* 0x000000010400780c */ /* 0x000fe40003f05070 */
[----:B------:R-:W-:Y:S02]  /*dc50*/  LEA.HI R0, R0, R0, RZ, 0x1d ;  /* 0x0000000000007211 */ /* 0x000fe400078fe8ff */
[----:B------:R-:W-:Y:S02]  /*dc60*/  R2P PR, R3, 0x6 ;  /* 0x0000000603007804 */ /* 0x000fe40000000000 */
[----:B------:R-:W-:Y:S01]  /*dc70*/  SEL R5, R5, 0x10, !P0 ;  /* 0x0000001005057807 */ /* 0x000fe20004000000 */
[----:B------:R-:W-:Y:S01]  /*dc80*/  IMAD.U32 R0, R2, 0x2, R0 ;  /* 0x0000000202007824 */ /* 0x000fe200078e0000 */
[----:B------:R-:W-:-:S02]  /*dc90*/  F2FP.BF16.PACK_AB R18, R18, R164 ;  /* 0x000000a41212723e */ /* 0x000fc400000010ff */
[----:B------:R-:W-:Y:S01]  /*dca0*/  F2FP.BF16.PACK_AB R13, R13, R166 ;  /* 0x000000a60d0d723e */ /* 0x000fe200000010ff */
[----:B------:R-:W-:Y:S01]  /*dcb0*/  IMAD.SHL.U32 R0, R0, 0x2, RZ ;  /* 0x0000000200007824 */ /* 0x000fe200078e00ff */
[----:B------:R-:W-:Y:S02]  /*dcc0*/  F2FP.BF16.PACK_AB R22, R22, R156 ;  /* 0x0000009c1616723e */ /* 0x000fe400000010ff */
[----:B------:R-:W-:Y:S01]  /*dcd0*/  F2FP.BF16.PACK_AB R159, R159, R158 ;  /* 0x0000009e9f9f723e */ /* 0x000fe200000010ff */
[C---:B------:R-:W-:Y:S01]  /*dce0*/  IMAD.IADD R3, R0.reuse, 0x1, R5 ;  /* 0x0000000100037824 */ /* 0x040fe200078e0205 */
[----:B------:R1:W-:Y:S01]  /*dcf0*/  STS [R0+0x80], R6 ;  /* 0x0000800600007388 */ /* 0x0003e20000000800 */
[C---:B------:R-:W-:Y:S02]  /*dd00*/  IADD3 R4, R0.reuse, 0x80, RZ ;  /* 0x0000008000047810 */ /* 0x040fe40007ffe0ff */
[----:B------:R-:W-:Y:S01]  /*dd10*/  IADD3 R2, R0, 0xc0, RZ ;  /* 0x000000c000027810 */ /* 0x000fe20007ffe0ff */
[----:B------:R-:W-:Y:S01]  /*dd20*/  STS [R0+0x480], R27 ;  /* 0x0004801b00007388 */ /* 0x000fe20000000800 */
[----:B------:R-:W-:-:S02]  /*dd30*/  @P2 IADD3 R2, R4, -0x40, RZ ;  /* 0xffffffc004022810 */ /* 0x000fc40007ffe0ff */
[----:B------:R-:W-:Y:S01]  /*dd40*/  F2FP.BF16.PACK_AB R12, R12, R160 ;  /* 0x000000a00c0c723e */ /* 0x000fe200000010ff */
[----:B------:R-:W-:Y:S01]  /*dd50*/  STS [R3+0x80], R26 ;  /* 0x0000801a03007388 */ /* 0x000fe20000000800 */
[----:B------:R-:W-:Y:S02]  /*dd60*/  F2FP.BF16.PACK_AB R21, R21, R162 ;  /* 0x000000a21515723e */ /* 0x000fe400000010ff */
[----:B------:R-:W-:Y:S01]  /*dd70*/  F2FP.BF16.PACK_AB R17, R17, R168 ;  /* 0x000000a81111723e */ /* 0x000fe200000010ff */
[----:B------:R-:W-:Y:S01]  /*dd80*/  STS [R3+0x480], R31 ;  /* 0x0004801f03007388 */ /* 0x000fe20000000800 */
[----:B------:R-:W-:Y:S02]  /*dd90*/  F2FP.BF16.PACK_AB R16, R16, R170 ;  /* 0x000000aa1010723e */ /* 0x000fe400000010ff */
[----:B------:R-:W-:Y:S01]  /*dda0*/  F2FP.BF16.PACK_AB R9, R181, R180 ;  /* 0x000000b4b509723e */ /* 0x000fe200000010ff */
[----:B------:R-:W-:Y:S01]  /*ddb0*/  STS [R0+0x2080], R33 ;  /* 0x0020802100007388 */ /* 0x000fe20000000800 */
[----:B-----5:R-:W-:-:S02]  /*ddc0*/  F2FP.BF16.PACK_AB R8, R183, R182 ;  /* 0x000000b6b708723e */ /* 0x020fc400000010ff */
[----:B------:R-:W-:Y:S01]  /*ddd0*/  F2FP.BF16.PACK_AB R11, R173, R172 ;  /* 0x000000acad0b723e */ /* 0x000fe200000010ff */
[----:B------:R2:W-:Y:S01]  /*dde0*/  STS [R0+0x2480], R122 ;  /* 0x0024807a00007388 */ /* 0x0005e20000000800 */
[----:B------:R-:W-:Y:S02]  /*ddf0*/  F2FP.BF16.PACK_AB R15, R15, R174 ;  /* 0x000000ae0f0f723e */ /* 0x000fe400000010ff */
[----:B------:R-:W-:Y:S01]  /*de00*/  F2FP.BF16.PACK_AB R10, R177, R176 ;  /* 0x000000b0b10a723e */ /* 0x000fe200000010ff */
[----:B------:R-:W-:Y:S01]  /*de10*/  STS [R3+0x2080], R32 ;  /* 0x0020802003007388 */ /* 0x000fe20000000800 */
[----:B-1----:R-:W-:Y:S01]  /*de20*/  IMAD.MOV.U32 R6, RZ, RZ, 0x20 ;  /* 0x00000020ff067424 */ /* 0x002fe200078e00ff */
[----:B------:R-:W-:Y:S02]  /*de30*/  F2FP.BF16.PACK_AB R7, R179, R178 ;  /* 0x000000b2b307723e */ /* 0x000fe400000010ff */
[----:B------:R1:W-:Y:S02]  /*de40*/  STS [R3+0x2480], R130 ;  /* 0x0024808203007388 */ /* 0x0003e40000000800 */
[----:B------:R-:W-:-:S02]  /*de50*/  SEL R6, R6, 0xffffffe0, !P1 ;  /* 0xffffffe006067807 */ /* 0x000fc40004800000 */
[----:B------:R-:W-:-:S03]  /*de60*/  PLOP3.LUT P1, PT, PT, PT, UP1, 0x80, 0x0 ;  /* 0x000000000000781c */ /* 0x000fc60003f2f018 */
[----:B------:R-:W-:-:S05]  /*de70*/  IMAD.IADD R4, R0, 0x1, R6 ;  /* 0x0000000100047824 */ /* 0x000fca00078e0206 */
[----:B------:R-:W-:Y:S04]  /*de80*/  STS [R4+0x80], R30 ;  /* 0x0000801e04007388 */ /* 0x000fe80000000800 */
[----:B------:R-:W-:Y:S01]  /*de90*/  STS [R4+0x480], R29 ;  /* 0x0004801d04007388 */ /* 0x000fe20000000800 */
[----:B--2---:R-:W-:-:S05]  /*dea0*/  IMAD.IADD R0, R6, 0x1, R3 ;  /* 0x0000000106007824 */ /* 0x004fca00078e0203 */
[----:B------:R-:W-:Y:S01]  /*deb0*/  STS [R0+0x80], R20 ;  /* 0x0000801400007388 */ /* 0x000fe20000000800 */
[----:B-1----:R-:W-:-:S03]  /*dec0*/  IADD3 R3, R6, 0x400, R2 ;  /* 0x0000040006037810 */ /* 0x002fc60007ffe002 */
[----:B------:R-:W-:Y:S04]  /*ded0*/  STS [R0+0x480], R19 ;  /* 0x0004801300007388 */ /* 0x000fe80000000800 */
[----:B------:R-:W-:Y:S04]  /*dee0*/  STS [R4+0x2080], R28 ;  /* 0x0020801c04007388 */ /* 0x000fe80000000800 */
[----:B------:R1:W-:Y:S04]  /*def0*/  STS [R4+0x2480], R142 ;  /* 0x0024808e04007388 */ /* 0x0003e80000000800 */
[----:B------:R-:W-:Y:S04]  /*df00*/  STS [R0+0x2080], R25 ;  /* 0x0020801900007388 */ /* 0x000fe80000000800 */
[----:B------:R2:W-:Y:S04]  /*df10*/  STS [R0+0x2480], R147 ;  /* 0x0024809300007388 */ /* 0x0005e80000000800 */
[----:B------:R-:W-:Y:S04]  /*df20*/  STS [R2], R24 ;  /* 0x0000001802007388 */ /* 0x000fe80000000800 */
[----:B------:R-:W-:Y:S01]  /*df30*/  STS [R2+0x400], R23 ;  /* 0x0004001702007388 */ /* 0x000fe20000000800 */
[----:B-1----:R-:W-:-:S02]  /*df40*/  IMAD.IADD R4, R5, 0x1, R3 ;  /* 0x0000000105047824 */ /* 0x002fc400078e0203 */
[----:B--2---:R-:W-:-:S04]  /*df50*/  IMAD.IADD R0, R5, 0x1, R2 ;  /* 0x0000000105007824 */ /* 0x004fc800078e0202 */
[C---:B------:R-:W-:Y:S01]  /*df60*/  IMAD.IADD R3, R6.reuse, 0x1, R0 ;  /* 0x0000000106037824 */ /* 0x040fe200078e0200 */
[----:B------:R-:W-:Y:S04]  /*df70*/  STS [R0], R18 ;  /* 0x0000001200007388 */ /* 0x000fe80000000800 */
[----:B------:R-:W-:Y:S04]  /*df80*/  STS [R0+0x400], R13 ;  /* 0x0004000d00007388 */ /* 0x000fe80000000800 */
[----:B------:R-:W-:Y:S04]  /*df90*/  STS [R2+0x2000], R22 ;  /* 0x0020001602007388 */ /* 0x000fe80000000800 */
[----:B------:R1:W-:Y:S04]  /*dfa0*/  STS [R2+0x2400], R159 ;  /* 0x0024009f02007388 */ /* 0x0003e80000000800 */
[----:B------:R-:W-:Y:S04]  /*dfb0*/  STS [R0+0x2000], R12 ;  /* 0x0020000c00007388 */ /* 0x000fe80000000800 */
[----:B------:R-:W-:Y:S01]  /*dfc0*/  STS [R0+0x2400], R21 ;  /* 0x0024001500007388 */ /* 0x000fe20000000800 */
[----:B-1----:R-:W-:-:S05]  /*dfd0*/  IMAD.IADD R2, R6, 0x1, R2 ;  /* 0x0000000106027824 */ /* 0x002fca00078e0202 */
[----:B------:R-:W-:Y:S04]  /*dfe0*/  STS [R2], R17 ;  /* 0x0000001102007388 */ /* 0x000fe80000000800 */
[----:B------:R-:W-:Y:S04]  /*dff0*/  STS [R2+0x400], R16 ;  /* 0x0004001002007388 */ /* 0x000fe80000000800 */
[----:B------:R1:W-:Y:S04]  /*e000*/  STS [R3], R9 ;  /* 0x0000000903007388 */ /* 0x0003e80000000800 */
[----:B------:R2:W-:Y:S04]  /*e010*/  STS [R4], R8 ;  /* 0x0000000804007388 */ /* 0x0005e80000000800 */
[----:B------:R-:W-:Y:S04]  /*e020*/  STS [R2+0x2000], R11 ;  /* 0x0020000b02007388 */ /* 0x000fe80000000800 */
[----:B------:R3:W-:Y:S04]  /*e030*/  STS [R2+0x2400], R15 ;  /* 0x0024000f02007388 */ /* 0x0007e80000000800 */
[----:B------:R4:W-:Y:S04]  /*e040*/  STS [R3+0x2000], R10 ;  /* 0x0020000a03007388 */ /* 0x0009e80000000800 */
[----:B------:R3:W-:Y:S01]  /*e050*/  STS [R4+0x2000], R7 ;  /* 0x0020000704007388 */ /* 0x0007e20000000800 */
[----:B-1----:R-:W-:-:S02]  /*e060*/  IMAD.U32 R9, RZ, RZ, UR5 ;  /* 0x00000005ff097e24 */ /* 0x002fc4000f8e00ff */
[----:B--2---:R-:W-:Y:S01]  /*e070*/  IMAD.U32 R8, RZ, RZ, UR4 ;  /* 0x00000004ff087e24 */ /* 0x004fe2000f8e00ff */
[----:B------:R-:W-:Y:S06]  /*e080*/  BAR.SYNC.DEFER_BLOCKING 0x1, 0x80 ;  /* 0x0042000000007b1d */ /* 0x000fec0000010000 */
[----:B------:R-:W-:Y:S02]  /*e090*/  ULDC.64 UR4, c[0x0][0x508] ;  /* 0x0001420000047ab9 */ /* 0x000fe40000000a00 */
[----:B------:R-:W-:Y:S01]  /*e0a0*/  UISETP.NE.U32.AND UP0, UPT, URZ, UR4, UPT ;  /* 0x000000043f00728c */ /* 0x000fe2000bf05070 */
[----:B------:R-:W2:Y:S03]  /*e0b0*/  @P1 LDG.E R0, [R8.64] ;  /* 0x0000000c08001981 */ /* 0x000ea6000c1e1900 */
[----:B------:R-:W-:Y:S01]  /*e0c0*/  UISETP.NE.AND.EX UP0, UPT, URZ, UR5, UPT, UP0 ;  /* 0x000000053f00728c */ /* 0x000fe2000bf05300 */
[----:B------:R-:W-:-:S02]  /*e0d0*/  IMAD.MOV.U32 R12, RZ, RZ, c[0x0][0x388] ;  /* 0x0000e200ff0c7624 */ /* 0x000fc400078e00ff */
[----:B------:R-:W-:-:S03]  /*e0e0*/  ULDC.64 UR4, c[0x0][0x508] ;  /* 0x0001420000047ab9 */ /* 0x000fc60000000a00 */
[----:B------:R-:W-:-:S05]  /*e0f0*/  PLOP3.LUT P0, PT, PT, PT, UP0, 0x80, 0x0 ;  /* 0x000000000000781c */ /* 0x000fca0003f0f008 */
[----:B------:R-:W-:-:S06]  /*e100*/  @UP0 UIMAD.WIDE UR4, UR11, UR6, UR4 ;  /* 0x000000060b0402a5 */ /* 0x000fcc000f8e0204 */
[----:B---3--:R-:W-:Y:S02]  /*e110*/  IMAD.U32 R2, RZ, RZ, UR4 ;  /* 0x00000004ff027e24 */ /* 0x008fe4000f8e00ff */
[----:B----4-:R-:W-:-:S05]  /*e120*/  IMAD.U32 R3, RZ, RZ, UR5 ;  /* 0x00000005ff037e24 */ /* 0x010fca000f8e00ff */
[----:B------:R1:W5:Y:S01]  /*e130*/  @P0 LDG.E R12, [R2.64] ;  /* 0x0000000c020c0981 */ /* 0x000362000c1e1900 */
[----:B------:R-:W-:Y:S02]  /*e140*/  UMOV UR6, URZ ;  /* 0x0000003f00067c82 */ /* 0x000fe40008000000 */
[----:B------:R-:W-:Y:S01]  /*e150*/  UMOV UR7, URZ ;  /* 0x0000003f00077c82 */ /* 0x000fe20008000000 */
[----:B--2---:R-:W2:Y:S02]  /*e160*/  @P1 R2UR UR5, R0 ;  /* 0x00000000000513c2 */ /* 0x004ea400000e0000 */
[----:B--2---:R-:W-:Y:S02]  /*e170*/  @UP1 USHF.R.S32.HI UR4, URZ, 0x1f, UR5 ;  /* 0x0000001f3f041899 */ /* 0x004fe40008011405 */
[----:B------:R-:W-:-:S05]  /*e180*/  @UP1 UMOV UR6, UR5 ;  /* 0x0000000500061c82 */ /* 0x000fca0008000000 */
[----:B------:R-:W-:Y:S01]  /*e190*/  @UP1 UMOV UR7, UR4 ;  /* 0x0000000400071c82 */ /* 0x000fe20008000000 */
[----:B------:R-:W-:Y:S05]  /*e1a0*/  @P0 BRA `(.L_x_39) ;  /* 0x0000004000000947 */ /* 0x000fea0003800000 */
[----:B-1----:R-:W-:Y:S05]  /*e1b0*/  @!P1 BRA `(.L_x_39) ;  /* 0x0000003000009947 */ /* 0x002fea0003800000 */
[----:B------:R-:W2:Y:S04]  /*e1c0*/  LDG.E R0, [R8.64] ;  /* 0x0000000c08007981 */ /* 0x000ea8000c1e1900 */
[----:B------:R-:W2:Y:S02]  /*e1d0*/  LDG.E R2, [R8.64+0x4] ;  /* 0x0000040c08027981 */ /* 0x000ea4000c1e1900 */
[----:B--2--5:R-:W-:Y:S02]  /*e1e0*/  IADD3 R12, -R0, R2, RZ ;  /* 0x00000002000c7210 */ /* 0x024fe40007ffe1ff */
.L_x_39:
[----:B-1----:R-:W-:Y:S01]  /*e1f0*/  LEA.HI R0, R14, R14, RZ, 0x1 ;  /* 0x0000000e0e007211 */ /* 0x002fe200078f08ff */
[----:B------:R-:W-:Y:S01]  /*e200*/  IMAD.MOV.U32 R3, RZ, RZ, c[0x0][0x4e8] ;  /* 0x00013a00ff037624 */ /* 0x000fe200078e00ff */
[----:B------:R-:W-:Y:S01]  /*e210*/  LOP3.LUT R5, R35, 0xffffffe0, RZ, 0xc0, !PT ;  /* 0xffffffe023057812 */ /* 0x000fe200078ec0ff */
[----:B------:R-:W1:Y:S01]  /*e220*/  S2R R22, SR_CTAID.X ;  /* 0x0000000000167919 */ /* 0x000e620000002500 */
[C---:B------:R-:W-:Y:S01]  /*e230*/  LOP3.LUT R2, R0.reuse, 0x1ffffffe, RZ, 0xc0, !PT ;  /* 0x1ffffffe00027812 */ /* 0x040fe200078ec0ff */
[----:B------:R-:W-:Y:S01]  /*e240*/  IMAD.SHL.U32 R0, R0, 0x20, RZ ;  /* 0x0000002000007824 */ /* 0x000fe200078e00ff */
[----:B------:R-:W-:Y:S01]  /*e250*/  ISETP.NE.AND P0, PT, R3, 0x1, PT ;  /* 0x000000010300780c */ /* 0x000fe20003f05270 */
[----:B------:R-:W-:Y:S01]  /*e260*/  IMAD.IADD R5, R40, 0x1, -R5 ;  /* 0x0000000128057824 */ /* 0x000fe200078e0a05 */
[----:B------:R-:W-:Y:S01]  /*e270*/  LEA.HI R6, R41, R40, RZ, 0x3 ;  /* 0x0000002829067211 */ /* 0x000fe200078f18ff */
[----:B------:R-:W-:Y:S01]  /*e280*/  IMAD.IADD R2, R14, 0x1, -R2 ;  /* 0x000000010e027824 */ /* 0x000fe200078e0a02 */
[----:B------:R-:W-:Y:S01]  /*e290*/  LOP3.LUT R0, R0, 0xffffffc0, RZ, 0xc0, !PT ;  /* 0xffffffc000007812 */ /* 0x000fe200078ec0ff */
[----:B------:R-:W-:Y:S01]  /*e2a0*/  ULDC.64 UR14, c[0x0][0x490] ;  /* 0x00012400000e7ab9 */ /* 0x000fe20000000a00 */
[----:B------:R-:W-:Y:S01]  /*e2b0*/  SHF.R.S32.HI R3, RZ, 0x1f, R5 ;  /* 0x0000001fff037819 */ /* 0x000fe20000011405 */
[----:B------:R-:W-:Y:S01]  /*e2c0*/  UIMAD UR4, UR8, UR14, URZ ;  /* 0x0000000e080472a4 */ /* 0x000fe2000f8e023f */
[----:B------:R-:W-:Y:S01]  /*e2d0*/  SHF.R.S32.HI R19, RZ, 0x3, R6 ;  /* 0x00000003ff137819 */ /* 0x000fe20000011406 */
[----:B------:R-:W-:Y:S01]  /*e2e0*/  IMAD R4, R2, 0x8, R0 ;  /* 0x0000000802047824 */ /* 0x000fe200078e0200 */
[----:B------:R-:W-:Y:S01]  /*e2f0*/  SHF.R.S32.HI R0, RZ, 0x1f, R34 ;  /* 0x0000001fff007819 */ /* 0x000fe20000011422 */
[----:B------:R-:W-:Y:S01]  /*e300*/  UIMAD UR15, UR9, UR15, UR4 ;  /* 0x0000000f090f72a4 */ /* 0x000fe2000f8e0204 */
[----:B------:R-:W-:Y:S01]  /*e310*/  LOP3.LUT P1, RZ, R5, 0x3, RZ, 0xc0, !PT ;  /* 0x0000000305ff7812 */ /* 0x000fe2000782c0ff */
[----:B------:R-:W-:Y:S01]  /*e320*/  USHF.R.S32.HI UR10, URZ, 0x1f, UR11 ;  /* 0x0000001f3f0a7899 */ /* 0x000fe2000801140b */
[----:B------:R-:W-:Y:S01]  /*e330*/  LEA.HI R0, R0, R34, RZ, 0x2 ;  /* 0x0000002200007211 */ /* 0x000fe200078f10ff */
[----:B------:R-:W-:Y:S01]  /*e340*/  ULDC.64 UR4, c[0x0][0x3a0] ;  /* 0x0000e80000047ab9 */ /* 0x000fe20000000a00 */
[----:B------:R-:W-:Y:S01]  /*e350*/  LEA.HI R21, R41, R40, RZ, 0x6 ;  /* 0x0000002829157211 */ /* 0x000fe200078f30ff */
[----:B------:R-:W-:Y:S01]  /*e360*/  UIMAD UR17, UR7, UR4, URZ ;  /* 0x00000004071172a4 */ /* 0x000fe2000f8e023f */
[----:B------:R-:W-:Y:S01]  /*e370*/  LOP3.LUT R2, R0, 0xffffffc, RZ, 0xc0, !PT ;  /* 0x0ffffffc00027812 */ /* 0x000fe200078ec0ff */
[----:B------:R-:W-:Y:S01]  /*e380*/  UMOV UR18, UR6 ;  /* 0x0000000600127c82 */ /* 0x000fe20008000000 */
[----:B------:R-:W-:Y:S01]  /*e390*/  LEA.HI R0, R3, R5, RZ, 0x2 ;  /* 0x0000000503007211 */ /* 0x000fe200078f10ff */
[----:B------:R-:W-:-:S02]  /*e3a0*/  UMOV UR19, UR7 ;  /* 0x0000000700137c82 */ /* 0x000fc40008000000 */
[----:B------:R-:W-:Y:S01]  /*e3b0*/  IMAD.IADD R2, R34, 0x1, -R2 ;  /* 0x0000000122027824 */ /* 0x000fe200078e0a02 */
[----:B------:R-:W-:Y:S01]  /*e3c0*/  SHF.R.S32.HI R0, RZ, 0x2, R0 ;  /* 0x00000002ff007819 */ /* 0x000fe20000011400 */
[----:B------:R-:W-:Y:S02]  /*e3d0*/  USEL UR10, UR10, URZ, !UP1 ;  /* 0x0000003f0a0a7287 */ /* 0x000fe4000c800000 */
[----:B------:R-:W-:Y:S02]  /*e3e0*/  UIMAD.WIDE.U32 UR18, UR9, UR14, UR18 ;  /* 0x0000000e091272a5 */ /* 0x000fe4000f8e0012 */
[----:B------:R-:W-:Y:S01]  /*e3f0*/  IMAD R11, R2, 0x10, R0 ;  /* 0x00000010020b7824 */ /* 0x000fe200078e0200 */
[----:B------:R-:W-:Y:S01]  /*e400*/  LOP3.LUT R0, R6, 0xfffffff8, RZ, 0xc0, !PT ;  /* 0xfffffff806007812 */ /* 0x000fe200078ec0ff */
[----:B------:R-:W-:Y:S02]  /*e410*/  UIMAD.WIDE.U32 UR22, UR6, UR4, URZ ;  /* 0x00000004061672a5 */ /* 0x000fe4000f8e003f */
[----:B------:R-:W-:Y:S01]  /*e420*/  IMAD.IADD R3, R11, 0x1, R4 ;  /* 0x000000010b037824 */ /* 0x000fe200078e0204 */
[----:B------:R-:W-:Y:S01]  /*e430*/  UIMAD UR17, UR6, UR5, UR17 ;  /* 0x00000005061172a4 */ /* 0x000fe2000f8e0211 */
[----:B------:R-:W-:Y:S01]  /*e440*/  IMAD.IADD R0, R40, 0x1, -R0 ;  /* 0x0000000128007824 */ /* 0x000fe200078e0a00 */
[----:B------:R-:W-:Y:S01]  /*e450*/  USEL UR14, UR11, URZ, !UP1 ;  /* 0x0000003f0b0e7287 */ /* 0x000fe2000c800000 */
[----:B-1----:R-:W-:Y:S01]  /*e460*/  IMAD R3, R22, 0x80, R3 ;  /* 0x0000008016037824 */ /* 0x002fe200078e0203 */
[----:B------:R-:W-:Y:S01]  /*e470*/  ULDC.64 UR6, c[0x0][0x498] ;  /* 0x0001260000067ab9 */ /* 0x000fe20000000a00 */
[----:B------:R-:W-:Y:S01]  /*e480*/  IMAD R6, R0, 0x10, R19 ;  /* 0x0000001000067824 */ /* 0x000fe200078e0213 */
[----:B------:R-:W-:Y:S01]  /*e490*/  ULDC.64 UR4, c[0x0][0x3e8] ;  /* 0x0000fa0000047ab9 */ /* 0x000fe20000000a00 */
[----:B------:R-:W-:Y:S01]  /*e4a0*/  @P0 IMAD.HI.U32 R4, R3, c[0x0][0x4ec], RZ ;  /* 0x00013b0003040a27 */ /* 0x000fe200078e00ff */
[----:B------:R-:W-:-:S02]  /*e4b0*/  UIMAD UR20, UR10, UR6, URZ ;  /* 0x000000060a1472a4 */ /* 0x000fc4000f8e023f */
[----:B------:R-:W-:Y:S01]  /*e4c0*/  UIMAD UR16, UR8, UR4, URZ ;  /* 0x00000004081072a4 */ /* 0x000fe2000f8e023f */
[----:B------:R-:W-:Y:S01]  /*e4d0*/  IMAD R9, R22, 0x80, R6 ;  /* 0x0000008016097824 */ /* 0x000fe200078e0206 */
[----:B------:R-:W-:Y:S01]  /*e4e0*/  UIADD3 UR19, UR19, UR15, URZ ;  /* 0x0000000f13137290 */ /* 0x000fe2000fffe03f */
[----:B------:R-:W-:Y:S01]  /*e4f0*/  IMAD.MOV.U32 R2, RZ, RZ, R3 ;  /* 0x000000ffff027224 */ /* 0x000fe200078e0003 */
[----:B------:R-:W-:Y:S01]  /*e500*/  @P0 SHF.R.U32.HI R2, RZ, c[0x0][0x4f0], R4 ;  /* 0x00013c00ff020a19 */ /* 0x000fe20000011604 */
[----:B------:R-:W-:Y:S01]  /*e510*/  @P0 IMAD.HI.U32 R4, R9, c[0x0][0x4ec], RZ ;  /* 0x00013b0009040a27 */ /* 0x000fe200078e00ff */
[----:B------:R-:W-:Y:S02]  /*e520*/  UIADD3 UR23, UR23, UR17, URZ ;  /* 0x0000001117177290 */ /* 0x000fe4000fffe03f */
[----:B------:R-:W-:Y:S01]  /*e530*/  UIMAD UR7, UR14, UR7, UR20 ;  /* 0x000000070e0772a4 */ /* 0x000fe2000f8e0214 */
[----:B------:R-:W-:Y:S01]  /*e540*/  IMAD.MOV.U32 R7, RZ, RZ, R9 ;  /* 0x000000ffff077224 */ /* 0x000fe200078e0009 */
[----:B------:R-:W-:Y:S01]  /*e550*/  @P0 SHF.R.U32.HI R7, RZ, c[0x0][0x4f0], R4 ;  /* 0x00013c00ff070a19 */ /* 0x000fe20000011604 */
[----:B------:R-:W-:Y:S01]  /*e560*/  IMAD.SHL.U32 R4, R19, 0x40, RZ ;  /* 0x0000004013047824 */ /* 0x000fe200078e00ff */
[----:B------:R-:W-:Y:S01]  /*e570*/  UIMAD.WIDE.U32 UR18, UR14, UR6, UR18 ;  /* 0x000000060e1272a5 */ /* 0x000fe2000f8e0012 */
[----:B------:R-:W-:Y:S01]  /*e580*/  IMAD.MOV R6, RZ, RZ, -R2 ;  /* 0x000000ffff067224 */ /* 0x000fe200078e0a02 */
[----:B------:R-:W-:Y:S01]  /*e590*/  UIMAD UR16, UR9, UR5, UR16 ;  /* 0x00000005091072a4 */ /* 0x000fe2000f8e0210 */
[----:B------:R-:W-:Y:S01]  /*e5a0*/  IMAD.SHL.U32 R0, R0, 0x8, RZ ;  /* 0x0000000800007824 */ /* 0x000fe200078e00ff */
[----:B------:R-:W-:Y:S01]  /*e5b0*/  UIMAD.WIDE.U32 UR22, UR9, UR4, UR22 ;  /* 0x00000004091672a5 */ /* 0x000fe2000f8e0016 */
[----:B------:R-:W-:Y:S01]  /*e5c0*/  LOP3.LUT R4, R4, 0x1c0, RZ, 0xc0, !PT ;  /* 0x000001c004047812 */ /* 0x000fe200078ec0ff */
[----:B------:R-:W-:Y:S01]  /*e5d0*/  IMAD R6, R6, c[0x0][0x4e8], R3 ;  /* 0x00013a0006067a24 */ /* 0x000fe200078e0203 */
[----:B------:R-:W-:Y:S01]  /*e5e0*/  ULDC.64 UR4, c[0x0][0x3f0] ;  /* 0x0000fc0000047ab9 */ /* 0x000fe20000000a00 */
[----:B------:R-:W-:Y:S01]  /*e5f0*/  IMAD.U32 R3, RZ, RZ, UR7 ;  /* 0x00000007ff037e24 */ /* 0x000fe2000f8e00ff */
[----:B------:R-:W-:Y:S01]  /*e600*/  UIMAD UR10, UR10, UR4, URZ ;  /* 0x000000040a0a72a4 */ /* 0x000fe2000f8e023f */
[----:B------:R-:W-:Y:S01]  /*e610*/  LOP3.LUT R10, R4, 0x38, R0, 0xf8, !PT ;  /* 0x00000038040a7812 */ /* 0x000fe200078ef800 */
[----:B------:R-:W-:Y:S01]  /*e620*/  UIADD3 UR17, UR23, UR16, URZ ;  /* 0x0000001017117290 */ /* 0x000fe2000fffe03f */
[----:B------:R-:W-:Y:S01]  /*e630*/  SHF.R.U32.HI R5, RZ, 0x3, R4 ;  /* 0x00000003ff057819 */ /* 0x000fe20000011604 */
[----:B------:R-:W-:Y:S01]  /*e640*/  UIMAD UR5, UR14, UR5, UR10 ;  /* 0x000000050e0572a4 */ /* 0x000fe2000f8e020a */
[----:B------:R-:W-:Y:S01]  /*e650*/  SHF.R.S32.HI R8, RZ, 0x1f, R2 ;  /* 0x0000001fff087819 */ /* 0x000fe20000011402 */
[----:B------:R-:W-:Y:S01]  /*e660*/  UMOV UR16, UR22 ;  /* 0x0000001600107c82 */ /* 0x000fe20008000000 */
[----:B------:R-:W-:Y:S01]  /*e670*/  IADD3 R2, P0, R2, UR18, RZ ;  /* 0x0000001202027c10 */ /* 0x000fe2000ff1e0ff */
[----:B------:R-:W-:Y:S01]  /*e680*/  UIMAD.WIDE.U32 UR14, UR14, UR4, UR16 ;  /* 0x000000040e0e72a5 */ /* 0x000fe2000f8e0010 */
[----:B------:R-:W-:Y:S01]  /*e690*/  SHF.R.S32.HI R4, RZ, 0x1f, R6 ;  /* 0x0000001fff047819 */ /* 0x000fe20000011406 */
[----:B------:R-:W-:Y:S01]  /*e6a0*/  IMAD.MOV R18, RZ, RZ, -R7 ;  /* 0x000000ffff127224 */ /* 0x000fe200078e0a07 */
[----:B------:R-:W-:Y:S01]  /*e6b0*/  IADD3.X R3, R8, UR19, R3, P0, !PT ;  /* 0x0000001308037c10 */ /* 0x000fe200087fe403 */
[----:B------:R-:W-:Y:S01]  /*e6c0*/  UIADD3 UR5, UR15, UR5, URZ ;  /* 0x000000050f057290 */ /* 0x000fe2000fffe03f */
[----:B------:R-:W-:Y:S01]  /*e6d0*/  LOP3.LUT R20, R10, R5, RZ, 0x3c, !PT ;  /* 0x000000050a147212 */ /* 0x000fe200078e3cff */
[----:B------:R-:W-:Y:S01]  /*e6e0*/  IMAD R8, R4, c[0x0][0x488], RZ ;  /* 0x0001220004087a24 */ /* 0x000fe200078e02ff */
[----:B------:R-:W-:Y:S01]  /*e6f0*/  SHF.R.S32.HI R10, RZ, 0x1f, R7 ;  /* 0x0000001fff0a7819 */ /* 0x000fe20000011407 */
[----:B------:R-:W-:Y:S01]  /*e700*/  IMAD.WIDE.U32 R4, R6, c[0x0][0x488], R2 ;  /* 0x0001220006047a25 */ /* 0x000fe200078e0002 */
[----:B------:R-:W-:-:S02]  /*e710*/  ISETP.GE.AND P6, PT, R0, c[0x0][0x3c8], PT ;  /* 0x0000f20000007a0c */ /* 0x000fc40003fc6270 */
[----:B------:R-:W-:Y:S01]  /*e720*/  SHF.R.S32.HI R53, RZ, 0x1f, R0 ;  /* 0x0000001fff357819 */ /* 0x000fe20000011400 */
[----:B------:R-:W-:Y:S02]  /*e730*/  IMAD R8, R6, c[0x0][0x48c], R8 ;  /* 0x0001230006087a24 */ /* 0x000fe400078e0208 */
[----:B------:R-:W-:Y:S02]  /*e740*/  IMAD.U32 R3, RZ, RZ, UR15 ;  /* 0x0000000fff037e24 */ /* 0x000fe4000f8e00ff */
[----:B------:R-:W-:Y:S02]  /*e750*/  IMAD R6, R10, c[0x0][0x3e0], RZ ;  /* 0x0000f8000a067a24 */ /* 0x000fe400078e02ff */
[----:B------:R-:W-:Y:S02]  /*e760*/  IMAD.U32 R2, RZ, RZ, UR14 ;  /* 0x0000000eff027e24 */ /* 0x000fe4000f8e00ff */
[----:B------:R-:W-:Y:S02]  /*e770*/  IMAD.U32 R3, RZ, RZ, UR5 ;  /* 0x00000005ff037e24 */ /* 0x000fe4000f8e00ff */
[----:B------:R-:W-:Y:S01]  /*e780*/  IMAD R18, R18, c[0x0][0x4e8], R9 ;  /* 0x00013a0012127a24 */ /* 0x000fe200078e0209 */
[----:B------:R-:W-:Y:S01]  /*e790*/  LEA R9, P0, R4, c[0x0][0x450], 0x2 ;  /* 0x0001140004097a11 */ /* 0x000fe200078010ff */
[----:B------:R-:W-:-:S02]  /*e7a0*/  IMAD.IADD R8, R5, 0x1, R8 ;  /* 0x0000000105087824 */ /* 0x000fc400078e0208 */
[C---:B------:R-:W-:Y:S01]  /*e7b0*/  IMAD R5, R7.reuse, c[0x0][0x3e4], R6 ;  /* 0x0000f90007057a24 */ /* 0x040fe200078e0206 */
[----:B------:R-:W-:Y:S01]  /*e7c0*/  SHF.R.S32.HI R10, RZ, 0x1f, R18 ;  /* 0x0000001fff0a7819 */ /* 0x000fe20000011412 */
[----:B------:R-:W-:Y:S01]  /*e7d0*/  IMAD.WIDE.U32 R6, R7, c[0x0][0x3e0], R2 ;  /* 0x0000f80007067a25 */ /* 0x000fe200078e0002 */
[----:B------:R-:W-:Y:S01]  /*e7e0*/  LEA.HI.X R3, R4, c[0x0][0x454], R8, 0x2, P0 ;  /* 0x0001150004037a11 */ /* 0x000fe200000f1408 */
[----:B------:R-:W-:Y:S02]  /*e7f0*/  SHFL.IDX PT, R16, R9, RZ, 0x1c1f ;  /* 0x001c1fff09107589 */ /* 0x000fe400000e0000 */
[----:B-----5:R-:W-:Y:S02]  /*e800*/  IMAD R2, R12, c[0x0][0x4e8], RZ ;  /* 0x00013a000c027a24 */ /* 0x020fe400078e02ff */
[----:B------:R-:W1:Y:S01]  /*e810*/  SHFL.IDX PT, R17, R3, RZ, 0x1c1f ;  /* 0x001c1fff03117589 */ /* 0x000e6200000e0000 */
[----:B------:R-:W-:Y:S02]  /*e820*/  IMAD R8, R22, 0x80, R11 ;  /* 0x0000008016087824 */ /* 0x000fe400078e020b */
[----:B------:R-:W-:Y:S01]  /*e830*/  IMAD.IADD R5, R7, 0x1, R5 ;  /* 0x0000000107057824 */ /* 0x000fe200078e0205 */
[----:B------:R-:W-:Y:S01]  /*e840*/  SHFL.IDX PT, R14, R9, 0x1, 0x1c1f ;  /* 0x003c1f00090e7f89 */ /* 0x000fe200000e0000 */
[----:B------:R-:W-:Y:S01]  /*e850*/  IMAD.MOV.U32 R4, RZ, RZ, R6 ;  /* 0x000000ffff047224 */ /* 0x000fe200078e0006 */
[----:B------:R-:W-:Y:S01]  /*e860*/  IADD3 R7, R8, 0x8, RZ ;  /* 0x0000000808077810 */ /* 0x000fe20007ffe0ff */
[----:B------:R-:W-:Y:S01]  /*e870*/  IMAD R6, R10, c[0x0][0x3d8], RZ ;  /* 0x0000f6000a067a24 */ /* 0x000fe200078e02ff */
[----:B------:R-:W2:Y:S01]  /*e880*/  SHFL.IDX PT, R15, R3, 0x1, 0x1c1f ;  /* 0x003c1f00030f7f89 */ /* 0x000ea200000e0000 */
[-C--:B------:R-:W-:Y:S01]  /*e890*/  ISETP.GE.OR P4, PT, R8, R2.reuse, P1 ;  /* 0x000000020800720c */ /* 0x080fe20000f86670 */
[C---:B------:R-:W-:Y:S01]  /*e8a0*/  IMAD.WIDE.U32 R4, R18.reuse, c[0x0][0x3d8], R4 ;  /* 0x0000f60012047a25 */ /* 0x040fe200078e0004 */
[----:B------:R-:W-:Y:S01]  /*e8b0*/  ISETP.GE.OR P3, PT, R7, R2, P1 ;  /* 0x000000020700720c */ /* 0x000fe20000f66670 */
[----:B------:R-:W-:Y:S02]  /*e8c0*/  SHFL.IDX PT, R12, R9, 0x2, 0x1c1f ;  /* 0x005c1f00090c7f89 */ /* 0x000fe400000e0000 */
[----:B------:R-:W-:-:S02]  /*e8d0*/  IMAD R6, R18, c[0x0][0x3dc], R6 ;  /* 0x0000f70012067a24 */ /* 0x000fc400078e0206 */
[----:B------:R-:W3:Y:S01]  /*e8e0*/  SHFL.IDX PT, R13, R3, 0x2, 0x1c1f ;  /* 0x005c1f00030d7f89 */ /* 0x000ee200000e0000 */
[----:B------:R-:W-:Y:S02]  /*e8f0*/  IMAD.SHL.U32 R7, R21, 0x8, RZ ;  /* 0x0000000815077824 */ /* 0x000fe400078e00ff */
[----:B------:R-:W-:Y:S01]  /*e900*/  IMAD.IADD R6, R5, 0x1, R6 ;  /* 0x0000000105067824 */ /* 0x000fe200078e0206 */
[----:B------:R4:W-:Y:S01]  /*e910*/  SHFL.IDX PT, R11, R3, 0x3, 0x1c1f ;  /* 0x007c1f00030b7f89 */ /* 0x0009e200000e0000 */
[----:B------:R-:W-:Y:S02]  /*e920*/  LEA R5, P0, R4, c[0x0][0x380], 0x1 ;  /* 0x0000e00004057a11 */ /* 0x000fe400078008ff */
[----:B------:R-:W-:Y:S01]  /*e930*/  LOP3.LUT R7, R20, 0x7ffffe00, R7, 0xf8, !PT ;  /* 0x7ffffe0014077812 */ /* 0x000fe200078ef807 */
[----:B------:R-:W3:Y:S01]  /*e940*/  SHFL.IDX PT, R10, R9, 0x3, 0x1c1f ;  /* 0x007c1f00090a7f89 */ /* 0x000ee200000e0000 */
[----:B------:R-:W-:-:S03]  /*e950*/  LEA.HI.X R4, R4, c[0x0][0x384], R6, 0x1, P0 ;  /* 0x0000e10004047a11 */ /* 0x000fc600000f0c06 */
[----:B-1----:R-:W-:Y:S01]  /*e960*/  @!P4 ST.E [R16.64], R36 ;  /* 0x000000241000c985 */ /* 0x002fe2000c10190c */
[----:B------:R-:W-:-:S03]  /*e970*/  IMAD.SHL.U32 R6, R7, 0x2, RZ ;  /* 0x0000000207067824 */ /* 0x000fc600078e00ff */
[----:B--2---:R-:W-:Y:S04]  /*e980*/  @!P3 ST.E [R14.64], R37 ;  /* 0x000000250e00b985 */ /* 0x004fe8000c10190c */
[----:B------:R-:W-:Y:S04]  /*e990*/  SHFL.IDX PT, R9, R4, RZ, 0x181f ;  /* 0x00181fff04097589 */ /* 0x000fe800000e0000 */
[----:B------:R-:W-:Y:S01]  /*e9a0*/  SHFL.IDX PT, R14, R5, 0x2, 0x181f ;  /* 0x00581f00050e7f89 */ /* 0x000fe200000e0000 */
[----:B----4-:R-:W-:-:S03]  /*e9b0*/  IADD3 R3, R8, 0x40, RZ ;  /* 0x0000004008037810 */ /* 0x010fc60007ffe0ff */
[----:B------:R-:W-:Y:S01]  /*e9c0*/  SHFL.IDX PT, R15, R5, 0x3, 0x181f ;  /* 0x00781f00050f7f89 */ /* 0x000fe200000e0000 */
[----:B------:R-:W-:Y:S02]  /*e9d0*/  IADD3 R8, R8, 0x48, RZ ;  /* 0x0000004808087810 */ /* 0x000fe40007ffe0ff */
[-C--:B------:R-:W-:Y:S01]  /*e9e0*/  ISETP.GE.OR P2, PT, R3, R2.reuse, P1 ;  /* 0x000000020300720c */ /* 0x080fe20000f46670 */
[----:B------:R-:W-:Y:S01]  /*e9f0*/  IMAD R3, R22, 0x80, R19 ;  /* 0x0000008016037824 */ /* 0x000fe200078e0213 */
[-C--:B------:R-:W-:Y:S01]  /*ea00*/  ISETP.GE.OR P1, PT, R8, R2.reuse, P1 ;  /* 0x000000020800720c */ /* 0x080fe20000f26670 */
[----:B------:R-:W-:Y:S03]  /*ea10*/  SHFL.IDX PT, R44, R4, 0x3, 0x181f ;  /* 0x00781f00042c7f89 */ /* 0x000fe600000e0000 */
[C---:B------:R-:W-:Y:S01]  /*ea20*/  IADD3 R7, R3.reuse, 0x10, RZ ;  /* 0x0000001003077810 */ /* 0x040fe20007ffe0ff */
[----:B------:R-:W-:Y:S01]  /*ea30*/  SHFL.IDX PT, R8, R5, 0x1, 0x181f ;  /* 0x00381f0005087f89 */ /* 0x000fe200000e0000 */
[----:B------:R-:W-:-:S02]  /*ea40*/  ISETP.GE.OR P3, PT, R3, R2, P6 ;  /* 0x000000020300720c */ /* 0x000fc40003766670 */
[C---:B------:R-:W-:Y:S01]  /*ea50*/  IADD3 R32, R3.reuse, 0x40, RZ ;  /* 0x0000004003207810 */ /* 0x040fe20007ffe0ff */
[----:B------:R-:W-:Y:S01]  /*ea60*/  SHFL.IDX PT, R49, R5, 0x4, 0x181f ;  /* 0x00981f0005317f89 */ /* 0x000fe200000e0000 */
[C---:B------:R-:W-:Y:S02]  /*ea70*/  IADD3 R45, R3.reuse, 0x50, RZ ;  /* 0x00000050032d7810 */ /* 0x040fe40007ffe0ff */
[----:B------:R-:W-:Y:S01]  /*ea80*/  IADD3 R54, R3, 0x60, RZ ;  /* 0x0000006003367810 */ /* 0x000fe20007ffe0ff */
[----:B---3--:R-:W-:Y:S01]  /*ea90*/  @!P2 ST.E [R12.64], R38 ;  /* 0x000000260c00a985 */ /* 0x008fe2000c10190c */
[----:B------:R-:W-:-:S03]  /*eaa0*/  ISETP.GE.OR P2, PT, R7, R2, P6 ;  /* 0x000000020700720c */ /* 0x000fc60003746670 */
[----:B------:R-:W1:Y:S04]  /*eab0*/  SHFL.IDX PT, R12, R5, RZ, 0x181f ;  /* 0x00181fff050c7589 */ /* 0x000e6800000e0000 */
[----:B------:R2:W-:Y:S04]  /*eac0*/  @!P1 ST.E [R10.64], R39 ;  /* 0x000000270a009985 */ /* 0x0005e8000c10190c */
[----:B------:R-:W-:Y:S04]  /*ead0*/  LDS.128 R24, [R6+0x80] ;  /* 0x0000800006187984 */ /* 0x000fe80000000c00 */
[----:B------:R-:W3:Y:S04]  /*eae0*/  SHFL.IDX PT, R11, R4, 0x1, 0x181f ;  /* 0x00381f00040b7f89 */ /* 0x000ee800000e0000 */
[----:B------:R-:W4:Y:S04]  /*eaf0*/  SHFL.IDX PT, R7, R4, 0x2, 0x181f ;  /* 0x00581f0004077f89 */ /* 0x000f2800000e0000 */
[----:B------:R-:W4:Y:S04]  /*eb00*/  LDS.128 R20, [R6+0x880] ;  /* 0x0008800006147984 */ /* 0x000f280000000c00 */
[----:B------:R-:W4:Y:S01]  /*eb10*/  LDS.128 R16, [R6+0x1080] ;  /* 0x0010800006107984 */ /* 0x000f220000000c00 */
[----:B-1----:R-:W-:-:S03]  /*eb20*/  @!P3 LEA R12, P5, R0, R12, 0x1 ;  /* 0x0000000c000cb211 */ /* 0x002fc600078a08ff */
[----:B------:R-:W1:Y:S01]  /*eb30*/  LDS.128 R28, [R6+0x1880] ;  /* 0x00188000061c7984 */ /* 0x000e620000000c00 */
[----:B------:R-:W-:Y:S02]  /*eb40*/  @!P3 LEA.HI.X R13, R0, R9, R53, 0x1, P5 ;  /* 0x00000009000db211 */ /* 0x000fe400028f0c35 */
[C---:B--2---:R-:W-:Y:S01]  /*eb50*/  IADD3 R10, R3.reuse, 0x20, RZ ;  /* 0x00000020030a7810 */ /* 0x044fe20007ffe0ff */
[----:B------:R-:W-:Y:S01]  /*eb60*/  LDS.128 R36, [R6+0x2880] ;  /* 0x0028800006247984 */ /* 0x000fe20000000c00 */
[-C--:B------:R-:W-:Y:S02]  /*eb70*/  ISETP.GE.OR P5, PT, R32, R2.reuse, P6 ;  /* 0x000000022000720c */ /* 0x080fe400037a6670 */
[-C--:B------:R-:W-:Y:S01]  /*eb80*/  ISETP.GE.OR P1, PT, R10, R2.reuse, P6 ;  /* 0x000000020a00720c */ /* 0x080fe20003726670 */
[----:B------:R-:W-:Y:S01]  /*eb90*/  LDS.128 R32, [R6+0x2080] ;  /* 0x0020800006207984 */ /* 0x000fe20000000c00 */
[C---:B------:R-:W-:Y:S02]  /*eba0*/  IADD3 R10, R3.reuse, 0x30, RZ ;  /* 0x00000030030a7810 */ /* 0x040fe40007ffe0ff */
[----:B------:R-:W-:Y:S01]  /*ebb0*/  IADD3 R3, R3, 0x70, RZ ;  /* 0x0000007003037810 */ /* 0x000fe20007ffe0ff */
[----:B------:R-:W-:Y:S01]  /*ebc0*/  LDS.128 R40, [R6+0x3080] ;  /* 0x0030800006287984 */ /* 0x000fe20000000c00 */
[----:B------:R-:W-:-:S02]  /*ebd0*/  ISETP.GE.OR P0, PT, R10, R2, P6 ;  /* 0x000000020a00720c */ /* 0x000fc40003706670 */
[C---:B------:R-:W-:Y:S01]  /*ebe0*/  @!P2 LEA R10, P4, R0.reuse, R8, 0x1 ;  /* 0x00000008000aa211 */ /* 0x040fe200078808ff */
[----:B------:R-:W-:Y:S03]  /*ebf0*/  SHFL.IDX PT, R48, R5, 0x5, 0x181f ;  /* 0x00b81f0005307f89 */ /* 0x000fe600000e0000 */
[C---:B---3--:R-:W-:Y:S01]  /*ec00*/  @!P2 LEA.HI.X R11, R0.reuse, R11, R53, 0x1, P4 ;  /* 0x0000000b000ba211 */ /* 0x048fe200020f0c35 */
[----:B------:R-:W2:Y:S01]  /*ec10*/  SHFL.IDX PT, R50, R5, 0x6, 0x181f ;  /* 0x00d81f0005327f89 */ /* 0x000ea200000e0000 */
[----:B------:R-:W-:-:S03]  /*ec20*/  @!P1 LEA R8, P4, R0, R14, 0x1 ;  /* 0x0000000e00089211 */ /* 0x000fc600078808ff */
[----:B------:R-:W-:Y:S01]  /*ec30*/  SHFL.IDX PT, R52, R4, 0x4, 0x181f ;  /* 0x00981f0004347f89 */ /* 0x000fe200000e0000 */
[C-C-:B----4-:R-:W-:Y:S02]  /*ec40*/  @!P1 LEA.HI.X R9, R0.reuse, R7, R53.reuse, 0x1, P4 ;  /* 0x0000000700099211 */ /* 0x150fe400020f0c35 */
[C---:B------:R-:W-:Y:S01]  /*ec50*/  @!P0 LEA R14, P4, R0.reuse, R15, 0x1 ;  /* 0x0000000f000e8211 */ /* 0x040fe200078808ff */
[----:B------:R-:W-:Y:S03]  /*ec60*/  SHFL.IDX PT, R51, R4, 0x5, 0x181f ;  /* 0x00b81f0004337f89 */ /* 0x000fe600000e0000 */
[----:B------:R-:W-:Y:S01]  /*ec70*/  @!P0 LEA.HI.X R15, R0, R44, R53, 0x1, P4 ;  /* 0x0000002c000f8211 */ /* 0x000fe200020f0c35 */
[----:B------:R-:W3:Y:S01]  /*ec80*/  SHFL.IDX PT, R7, R4, 0x6, 0x181f ;  /* 0x00d81f0004077f89 */ /* 0x000ee200000e0000 */
[----:B------:R-:W-:-:S03]  /*ec90*/  ISETP.GE.OR P4, PT, R45, R2, P6 ;  /* 0x000000022d00720c */ /* 0x000fc60003786670 */
[----:B------:R2:W4:Y:S04]  /*eca0*/  LDS.128 R44, [R6+0x3880] ;  /* 0x00388000062c7984 */ /* 0x0005280000000c00 */
[----:B------:R-:W-:Y:S01]  /*ecb0*/  @!P3 ST.E.128 [R12.64], R24 ;  /* 0x000000180c00b985 */ /* 0x000fe2000c101d0c */
[-C--:B------:R-:W-:Y:S02]  /*ecc0*/  ISETP.GE.OR P3, PT, R54, R2.reuse, P6 ;  /* 0x000000023600720c */ /* 0x080fe40003766670 */
[----:B------:R-:W-:Y:S01]  /*ecd0*/  ISETP.GE.OR P6, PT, R3, R2, P6 ;  /* 0x000000020300720c */ /* 0x000fe200037c6670 */
[----:B------:R4:W-:Y:S04]  /*ece0*/  @!P2 ST.E.128 [R10.64], R20 ;  /* 0x000000140a00a985 */ /* 0x0009e8000c101d0c */
[----:B------:R4:W-:Y:S04]  /*ecf0*/  @!P1 ST.E.128 [R8.64], R16 ;  /* 0x0000001008009985 */ /* 0x0009e8000c101d0c */
[----:B-1----:R1:W-:Y:S04]  /*ed00*/  @!P0 ST.E.128 [R14.64], R28 ;  /* 0x0000001c0e008985 */ /* 0x0023e8000c101d0c */
[----:B------:R-:W1:Y:S01]  /*ed10*/  SHFL.IDX PT, R5, R5, 0x7, 0x181f ;  /* 0x00f81f0005057f89 */ /* 0x000e6200000e0000 */
[----:B--2---:R-:W-:-:S03]  /*ed20*/  @!P3 LEA R6, P0, R0, R50, 0x1 ;  /* 0x000000320006b211 */ /* 0x004fc600078008ff */
[----:B------:R-:W2:Y:S01]  /*ed30*/  SHFL.IDX PT, R4, R4, 0x7, 0x181f ;  /* 0x00f81f0004047f89 */ /* 0x000ea200000e0000 */
[C-C-:B---3--:R-:W-:Y:S02]  /*ed40*/  @!P3 LEA.HI.X R7, R0.reuse, R7, R53.reuse, 0x1, P0 ;  /* 0x000000070007b211 */ /* 0x148fe400000f0c35 */
[C---:B----4-:R-:W-:Y:S02]  /*ed50*/  @!P5 LEA R10, P2, R0.reuse, R49, 0x1 ;  /* 0x00000031000ad211 */ /* 0x050fe400078408ff */
[C---:B------:R-:W-:Y:S02]  /*ed60*/  @!P4 LEA R8, P1, R0.reuse, R48, 0x1 ;  /* 0x000000300008c211 */ /* 0x040fe400078208ff */
[C-C-:B------:R-:W-:Y:S02]  /*ed70*/  @!P5 LEA.HI.X R11, R0.reuse, R52, R53.reuse, 0x1, P2 ;  /* 0x00000034000bd211 */ /* 0x140fe400010f0c35 */
[----:B------:R-:W-:-:S03]  /*ed80*/  @!P4 LEA.HI.X R9, R0, R51, R53, 0x1, P1 ;  /* 0x000000330009c211 */ /* 0x000fc600008f0c35 */
[----:B------:R3:W-:Y:S04]  /*ed90*/  @!P5 ST.E.128 [R10.64], R32 ;  /* 0x000000200a00d985 */ /* 0x0007e8000c101d0c */
[----:B------:R3:W-:Y:S04]  /*eda0*/  @!P4 ST.E.128 [R8.64], R36 ;  /* 0x000000240800c985 */ /* 0x0007e8000c101d0c */
[----:B------:R3:W-:Y:S01]  /*edb0*/  @!P3 ST.E.128 [R6.64], R40 ;  /* 0x000000280600b985 */ /* 0x0007e2000c101d0c */
[----:B------:R-:W-:Y:S05]  /*edc0*/  @P6 EXIT ;  /* 0x000000000000694d */ /* 0x000fea0003800000 */
[----:B-12---:R-:W-:-:S04]  /*edd0*/  LEA R2, P0, R0, R5, 0x1 ;  /* 0x0000000500027211 */ /* 0x006fc800078008ff */
[----:B------:R-:W-:-:S05]  /*ede0*/  LEA.HI.X R3, R0, R4, R53, 0x1, P0 ;  /* 0x0000000400037211 */ /* 0x000fca00000f0c35 */
[----:B------:R-:W-:Y:S01]  /*edf0*/  ST.E.128 [R2.64], R44 ;  /* 0x0000002c02007985 */ /* 0x000fe2000c101d0c */
[----:B------:R-:W-:Y:S05]  /*ee00*/  EXIT ;  /* 0x000000000000794d */ /* 0x000fea0003800000 */
.L_x_38:
[----:B------:R-:W-:Y:S02]  /*ee10*/  ULDC.64 UR4, c[0x0][0x500] ;  /* 0x0001400000047ab9 */ /* 0x000fe40000000a00 */
[----:B------:R-:W-:Y:S02]  /*ee20*/  UISETP.NE.U32.AND UP1, UPT, URZ, UR4, UPT ;  /* 0x000000043f00728c */ /* 0x000fe4000bf25070 */
[----:B------:R-:W-:Y:S02]  /*ee30*/  UMOV UR6, 0x4 ;  /* 0x0000000400067882 */ /* 0x000fe40000000000 */
[----:B------:R-:W-:-:S03]  /*ee40*/  UISETP.NE.AND.EX UP1, UPT, URZ, UR5, UPT, UP1 ;  /* 0x000000053f00728c */ /* 0x000fc6000bf25310 */
[----:B------:R-:W-:Y:S02]  /*ee50*/  ULDC.64 UR4, c[0x0][0x500] ;  /* 0x0001400000047ab9 */ /* 0x000fe40000000a00 */
[----:B------:R-:W-:Y:S01]  /*ee60*/  UIMAD.WIDE UR4, UR11, UR6, UR4 ;  /* 0x000000060b0472a5 */ /* 0x000fe2000f8e0204 */
[----:B------:R-:W-:-:S05]  /*ee70*/  PLOP3.LUT P1, PT, PT, PT, UP1, 0x80, 0x0 ;  /* 0x000000000000781c */ /* 0x000fca0003f2f018 */
[----:B------:R-:W-:Y:S01]  /*ee80*/  IMAD.U32 R4, RZ, RZ, UR4 ;  /* 0x00000004ff047e24 */ /* 0x000fe2000f8e00ff */
[----:B------:R-:W-:Y:S01]  /*ee90*/  MOV R5, UR5 ;  /* 0x0000000500057c02 */ /* 0x000fe20008000f00 */
[----:B------:R-:W-:-:S06]  /*eea0*/  ULDC.64 UR4, c[0x0][0x508] ;  /* 0x0001420000047ab9 */ /* 0x000fcc0000000a00 */
[----:B------:R-:W2:Y:S01]  /*eeb0*/  @P1 LDG.E R0, [R4.64] ;  /* 0x0000000c04001981 */ /* 0x000ea2000c1e1900 */
[----:B------:R-:W-:Y:S01]  /*eec0*/  UISETP.NE.U32.AND UP0, UPT, URZ, UR4, UPT ;  /* 0x000000043f00728c */ /* 0x000fe2000bf05070 */
[----:B------:R-:W-:-:S03]  /*eed0*/  IMAD.MOV.U32 R9, RZ, RZ, c[0x0][0x388] ;  /* 0x0000e200ff097624 */ /* 0x000fc600078e00ff */
[----:B------:R-:W-:-:S03]  /*eee0*/  UISETP.NE.AND.EX UP0, UPT, URZ, UR5, UPT, UP0 ;  /* 0x000000053f00728c */ /* 0x000fc6000bf05300 */
[----:B------:R-:W-:-:S03]  /*eef0*/  ULDC.64 UR4, c[0x0][0x508] ;  /* 0x0001420000047ab9 */ /* 0x000fc60000000a00 */
[----:B------:R-:W-:-:S05]  /*ef00*/  PLOP3.LUT P0, PT, PT, PT, UP0, 0x80, 0x0 ;  /* 0x000000000000781c */ /* 0x000fca0003f0f008 */
[----:B------:R-:W-:-:S06]  /*ef10*/  @UP0 UIMAD.WIDE UR4, UR11, UR6, UR4 ;  /* 0x000000060b0402a5 */ /* 0x000fcc000f8e0204 */
[----:B------:R-:W-:Y:S01]  /*ef20*/  MOV R2, UR4 ;  /* 0x0000000400027c02 */ /* 0x000fe20008000f00 */
[----:B------:R-:W-:-:S05]  /*ef30*/  IMAD.U32 R3, RZ, RZ, UR5 ;  /* 0x00000005ff037e24 */ /* 0x000fca000f8e00ff */
        /* <DEDUP_REMOVED lines=12> */
.L_x_40:
[----:B-1----:R-:W1:Y:S01]  /*f000*/  S2R R7, SR_TID.X ;  /* 0x0000000000077919 */ /* 0x002e620000002100 */
[----:B------:R-:W-:Y:S01]  /*f010*/  USHF.R.S32.HI UR6, URZ, 0x1f, UR11 ;  /* 0x0000001f3f067899 */ /* 0x000fe2000801140b */
[----:B------:R-:W-:Y:S01]  /*f020*/  BSSY B0, `(.L_x_41) ;  /* 0x0000029000007945 */ /* 0x000fe20003800000 */
[----:B------:R-:W-:-:S02]  /*f030*/  USEL UR11, UR11, URZ, !UP1 ;  /* 0x0000003f0b0b7287 */ /* 0x000fc4000c800000 */
[----:B------:R-:W-:Y:S01]  /*f040*/  USEL UR6, UR6, URZ, !UP1 ;  /* 0x0000003f06067287 */ /* 0x000fe2000c800000 */
[----:B-1----:R-:W-:-:S13]  /*f050*/  ISETP.GE.AND P0, PT, R7, 0x80, PT ;  /* 0x000000800700780c */ /* 0x002fda0003f06270 */
[----:B------:R-:W-:Y:S05]  /*f060*/  @P0 BRA `(.L_x_42) ;  /* 0x0000024000000947 */ /* 0x000fea0003800000 */
[----:B------:R-:W1:Y:S01]  /*f070*/  S2R R3, SR_CTAID.X ;  /* 0x0000000000037919 */ /* 0x000e620000002500 */
[----:B-----5:R-:W-:Y:S01]  /*f080*/  IMAD R0, R9, c[0x0][0x4e8], RZ ;  /* 0x00013a0009007a24 */ /* 0x020fe200078e02ff */
[----:B-1----:R-:W-:-:S04]  /*f090*/  LEA R3, R3, R7, 0x7 ;  /* 0x0000000703037211 */ /* 0x002fc800078e38ff */
[----:B------:R-:W-:-:S13]  /*f0a0*/  ISETP.GE.AND P0, PT, R3, R0, PT ;  /* 0x000000000300720c */ /* 0x000fda0003f06270 */
[----:B------:R-:W-:Y:S05]  /*f0b0*/  @P0 BRA `(.L_x_42) ;  /* 0x000001f000000947 */ /* 0x000fea0003800000 */
[----:B------:R-:W-:Y:S01]  /*f0c0*/  IMAD.MOV.U32 R0, RZ, RZ, c[0x0][0x4e8] ;  /* 0x00013a00ff007624 */ /* 0x000fe200078e00ff */
[----:B------:R-:W-:Y:S02]  /*f0d0*/  ULDC.64 UR4, c[0x0][0x490] ;  /* 0x0001240000047ab9 */ /* 0x000fe40000000a00 */
[----:B------:R-:W-:Y:S02]  /*f0e0*/  UIMAD UR7, UR8, UR4, URZ ;  /* 0x00000004080772a4 */ /* 0x000fe4000f8e023f */
[----:B------:R-:W-:Y:S01]  /*f0f0*/  ISETP.NE.AND P0, PT, R0, 0x1, PT ;  /* 0x000000010000780c */ /* 0x000fe20003f05270 */
[----:B------:R-:W-:Y:S01]  /*f100*/  UMOV UR16, UR14 ;  /* 0x0000000e00107c82 */ /* 0x000fe20008000000 */
[----:B------:R-:W-:Y:S01]  /*f110*/  IMAD.MOV.U32 R0, RZ, RZ, R3 ;  /* 0x000000ffff007224 */ /* 0x000fe200078e0003 */
[----:B------:R-:W-:Y:S02]  /*f120*/  UMOV UR17, UR15 ;  /* 0x0000000f00117c82 */ /* 0x000fe40008000000 */
[----:B------:R-:W-:-:S02]  /*f130*/  UIMAD.WIDE.U32 UR16, UR9, UR4, UR16 ;  /* 0x00000004091072a5 */ /* 0x000fc4000f8e0010 */
[----:B------:R-:W-:-:S03]  /*f140*/  UIMAD UR7, UR9, UR5, UR7 ;  /* 0x00000005090772a4 */ /* 0x000fc6000f8e0207 */
[----:B------:R-:W-:Y:S02]  /*f150*/  ULDC.64 UR4, c[0x0][0x498] ;  /* 0x0001260000047ab9 */ /* 0x000fe40000000a00 */
[----:B------:R-:W-:Y:S01]  /*f160*/  UIADD3 UR17, UR7, UR17, URZ ;  /* 0x0000001107117290 */ /* 0x000fe2000fffe03f */
[----:B------:R-:W-:Y:S01]  /*f170*/  @P0 IMAD.HI.U32 R2, R3, c[0x0][0x4ec], RZ ;  /* 0x00013b0003020a27 */ /* 0x000fe200078e00ff */
[----:B------:R-:W-:Y:S02]  /*f180*/  UIMAD UR7, UR6, UR4, URZ ;  /* 0x00000004060772a4 */ /* 0x000fe4000f8e023f */
[----:B------:R-:W-:Y:S02]  /*f190*/  UIMAD.WIDE.U32 UR16, UR11, UR4, UR16 ;  /* 0x000000040b1072a5 */ /* 0x000fe4000f8e0010 */
[----:B------:R-:W-:Y:S01]  /*f1a0*/  @P0 SHF.R.U32.HI R0, RZ, c[0x0][0x4f0], R2 ;  /* 0x00013c00ff000a19 */ /* 0x000fe20000011602 */
[----:B------:R-:W-:-:S03]  /*f1b0*/  UIMAD UR5, UR11, UR5, UR7 ;  /* 0x000000050b0572a4 */ /* 0x000fc6000f8e0207 */
[----:B------:R-:W-:-:S03]  /*f1c0*/  IADD3 R2, -R0, RZ, RZ ;  /* 0x000000ff00027210 */ /* 0x000fc60007ffe1ff */
[----:B------:R-:W-:Y:S02]  /*f1d0*/  IMAD.U32 R5, RZ, RZ, UR5 ;  /* 0x00000005ff057e24 */ /* 0x000fe4000f8e00ff */
[----:B------:R-:W-:Y:S01]  /*f1e0*/  IMAD R4, R2, c[0x0][0x4e8], R3 ;  /* 0x00013a0002047a24 */ /* 0x000fe200078e0203 */
[----:B------:R-:W-:Y:S02]  /*f1f0*/  SHF.R.S32.HI R3, RZ, 0x1f, R0 ;  /* 0x0000001fff037819 */ /* 0x000fe40000011400 */
[----:B------:R-:W-:Y:S02]  /*f200*/  IADD3 R2, P0, R0, UR16, RZ ;  /* 0x0000001000027c10 */ /* 0x000fe4000ff1e0ff */
[----:B------:R-:W-:Y:S02]  /*f210*/  SHF.R.S32.HI R0, RZ, 0x1f, R4 ;  /* 0x0000001fff007819 */ /* 0x000fe40000011404 */
[----:B------:R-:W-:-:S03]  /*f220*/  IADD3.X R3, R3, UR17, R5, P0, !PT ;  /* 0x0000001103037c10 */ /* 0x000fc600087fe405 */
[----:B------:R-:W-:Y:S02]  /*f230*/  IMAD R0, R0, c[0x0][0x488], RZ ;  /* 0x0001220000007a24 */ /* 0x000fe400078e02ff */
[----:B------:R-:W-:-:S04]  /*f240*/  IMAD.WIDE.U32 R2, R4, c[0x0][0x488], R2 ;  /* 0x0001220004027a25 */ /* 0x000fc800078e0002 */
[----:B------:R-:W-:Y:S01]  /*f250*/  IMAD R0, R4, c[0x0][0x48c], R0 ;  /* 0x0001230004007a24 */ /* 0x000fe200078e0200 */
[----:B------:R-:W-:-:S04]  /*f260*/  LEA R4, P0, R2, c[0x0][0x450], 0x2 ;  /* 0x0001140002047a11 */ /* 0x000fc800078010ff */
[----:B------:R-:W-:-:S04]  /*f270*/  IADD3 R0, R3, R0, RZ ;  /* 0x0000000003007210 */ /* 0x000fc80007ffe0ff */
[----:B------:R-:W-:Y:S01]  /*f280*/  LEA.HI.X R5, R2, c[0x0][0x454], R0, 0x2, P0 ;  /* 0x0001150002057a11 */ /* 0x000fe200000f1400 */
[----:B------:R-:W-:-:S05]  /*f290*/  IMAD.MOV.U32 R0, RZ, RZ, -0x800000 ;  /* 0xff800000ff007424 */ /* 0x000fca00078e00ff */
[----:B------:R1:W-:Y:S02]  /*f2a0*/  STG.E [R4.64], R0 ;  /* 0x0000000004007986 */ /* 0x0003e4000c10190c */
.L_x_42:
[----:B------:R-:W-:Y:S05]  /*f2b0*/  BSYNC B0 ;  /* 0x0000000000007941 */ /* 0x000fea0003800000 */
.L_x_41:
[----:B------:R-:W2:Y:S01]  /*f2c0*/  S2R R10, SR_CTAID.X ;  /* 0x00000000000a7919 */ /* 0x000ea20000002500 */
[----:B-1----:R-:W-:Y:S01]  /*f2d0*/  SHF.R.S32.HI R0, RZ, 0x1f, R7 ;  /* 0x0000001fff007819 */ /* 0x002fe20000011407 */
[----:B------:R-:W-:Y:S01]  /*f2e0*/  IMAD.MOV.U32 R3, RZ, RZ, c[0x0][0x4e8] ;  /* 0x00013a00ff037624 */ /* 0x000fe200078e00ff */
[----:B------:R-:W-:Y:S01]  /*f2f0*/  ULDC.64 UR4, c[0x0][0x3a0] ;  /* 0x0000e80000047ab9 */ /* 0x000fe20000000a00 */
[----:B-----5:R-:W-:Y:S01]  /*f300*/  IMAD R18, R9, c[0x0][0x4e8], RZ ;  /* 0x00013a0009127a24 */ /* 0x020fe200078e02ff */
[----:B------:R-:W-:Y:S01]  /*f310*/  LEA.HI R0, R0, R7, RZ, 0x3 ;  /* 0x0000000700007211 */ /* 0x000fe200078f18ff */
[----:B------:R-:W-:Y:S01]  /*f320*/  UIMAD UR7, UR15, UR4, URZ ;  /* 0x000000040f0772a4 */ /* 0x000fe2000f8e023f */
[----:B------:R-:W-:Y:S01]  /*f330*/  ISETP.NE.AND P0, PT, R3, 0x1, PT ;  /* 0x000000010300780c */ /* 0x000fe20003f05270 */
[----:B------:R-:W-:Y:S01]  /*f340*/  UIMAD.WIDE.U32 UR16, UR14, UR4, URZ ;  /* 0x000000040e1072a5 */ /* 0x000fe2000f8e003f */
[----:B------:R-:W-:Y:S01]  /*f350*/  LOP3.LUT R2, R0, 0xfffffff8, RZ, 0xc0, !PT ;  /* 0xfffffff800027812 */ /* 0x000fe200078ec0ff */
[----:B------:R-:W-:Y:S01]  /*f360*/  UIMAD UR7, UR14, UR5, UR7 ;  /* 0x000000050e0772a4 */ /* 0x000fe2000f8e0207 */
[----:B------:R-:W-:-:S02]  /*f370*/  SHF.R.S32.HI R8, RZ, 0x3, R0 ;  /* 0x00000003ff087819 */ /* 0x000fc40000011400 */
[----:B------:R-:W-:Y:S01]  /*f380*/  ULDC.64 UR4, c[0x0][0x3e8] ;  /* 0x0000fa0000047ab9 */ /* 0x000fe20000000a00 */
[----:B------:R-:W-:Y:S01]  /*f390*/  IMAD.IADD R7, R7, 0x1, -R2 ;  /* 0x0000000107077824 */ /* 0x000fe200078e0a02 */
[----:B------:R-:W-:Y:S02]  /*f3a0*/  UIADD3 UR17, UR17, UR7, URZ ;  /* 0x0000000711117290 */ /* 0x000fe4000fffe03f */
[----:B------:R-:W-:Y:S01]  /*f3b0*/  UIMAD UR7, UR8, UR4, URZ ;  /* 0x00000004080772a4 */ /* 0x000fe2000f8e023f */
[----:B------:R-:W-:Y:S01]  /*f3c0*/  IMAD R0, R7, 0x10, R8 ;  /* 0x0000001007007824 */ /* 0x000fe200078e0208 */
[----:B------:R-:W-:Y:S02]  /*f3d0*/  UIMAD.WIDE.U32 UR16, UR9, UR4, UR16 ;  /* 0x00000004091072a5 */ /* 0x000fe4000f8e0010 */
[----:B------:R-:W-:Y:S01]  /*f3e0*/  UIMAD UR7, UR9, UR5, UR7 ;  /* 0x00000005090772a4 */ /* 0x000fe2000f8e0207 */
[----:B--2---:R-:W-:Y:S02]  /*f3f0*/  IMAD R0, R10, 0x80, R0 ;  /* 0x000000800a007824 */ /* 0x004fe400078e0200 */
[----:B------:R-:W-:-:S02]  /*f400*/  ULDC.64 UR4, c[0x0][0x3f0] ;  /* 0x0000fc0000047ab9 */ /* 0x000fc40000000a00 */
[----:B------:R-:W-:Y:S01]  /*f410*/  UIMAD UR10, UR6, UR4, URZ ;  /* 0x00000004060a72a4 */ /* 0x000fe2000f8e023f */
[----:B------:R-:W-:Y:S01]  /*f420*/  @P0 IMAD.HI.U32 R2, R0, c[0x0][0x4ec], RZ ;  /* 0x00013b0000020a27 */ /* 0x000fe200078e00ff */
[----:B------:R-:W-:Y:S02]  /*f430*/  UIADD3 UR17, UR7, UR17, URZ ;  /* 0x0000001107117290 */ /* 0x000fe4000fffe03f */
[----:B------:R-:W-:Y:S01]  /*f440*/  UIMAD UR5, UR11, UR5, UR10 ;  /* 0x000000050b0572a4 */ /* 0x000fe2000f8e020a */
[----:B------:R-:W-:Y:S01]  /*f450*/  IMAD.MOV.U32 R4, RZ, RZ, R0 ;  /* 0x000000ffff047224 */ /* 0x000fe200078e0000 */
[----:B------:R-:W-:Y:S01]  /*f460*/  @P0 SHF.R.U32.HI R4, RZ, c[0x0][0x4f0], R2 ;  /* 0x00013c00ff040a19 */ /* 0x000fe20000011602 */
[----:B------:R-:W-:-:S03]  /*f470*/  UIMAD.WIDE.U32 UR16, UR11, UR4, UR16 ;  /* 0x000000040b1072a5 */ /* 0x000fc6000f8e0010 */
[--C-:B------:R-:W-:Y:S01]  /*f480*/  SHF.R.S32.HI R3, RZ, 0x1f, R4.reuse ;  /* 0x0000001fff037819 */ /* 0x100fe20000011404 */
[----:B------:R-:W-:Y:S01]  /*f490*/  IMAD.MOV R2, RZ, RZ, -R4 ;  /* 0x000000ffff027224 */ /* 0x000fe200078e0a04 */
[----:B------:R-:W-:-:S03]  /*f4a0*/  UIADD3 UR5, UR17, UR5, URZ ;  /* 0x0000000511057290 */ /* 0x000fc6000fffe03f */
[----:B------:R-:W-:Y:S02]  /*f4b0*/  IMAD R5, R2, c[0x0][0x4e8], R0 ;  /* 0x00013a0002057a24 */ /* 0x000fe400078e0200 */
[----:B------:R-:W-:Y:S02]  /*f4c0*/  IMAD R0, R3, c[0x0][0x3e0], RZ ;  /* 0x0000f80003007a24 */ /* 0x000fe400078e02ff */
[----:B------:R-:W-:Y:S02]  /*f4d0*/  IMAD.U32 R3, RZ, RZ, UR17 ;  /* 0x00000011ff037e24 */ /* 0x000fe4000f8e00ff */
[----:B------:R-:W-:Y:S02]  /*f4e0*/  IMAD.U32 R2, RZ, RZ, UR16 ;  /* 0x00000010ff027e24 */ /* 0x000fe4000f8e00ff */
[----:B------:R-:W-:Y:S02]  /*f4f0*/  IMAD.U32 R3, RZ, RZ, UR5 ;  /* 0x00000005ff037e24 */ /* 0x000fe4000f8e00ff */
[C---:B------:R-:W-:Y:S01]  /*f500*/  IMAD R6, R4.reuse, c[0x0][0x3e4], R0 ;  /* 0x0000f90004067a24 */ /* 0x040fe200078e0200 */
[----:B------:R-:W-:Y:S01]  /*f510*/  SHF.R.S32.HI R0, RZ, 0x1f, R5 ;  /* 0x0000001fff007819 */ /* 0x000fe20000011405 */
[----:B------:R-:W-:-:S04]  /*f520*/  IMAD.WIDE.U32 R2, R4, c[0x0][0x3e0], R2 ;  /* 0x0000f80004027a25 */ /* 0x000fc800078e0002 */
[----:B------:R-:W-:Y:S02]  /*f530*/  IMAD R0, R0, c[0x0][0x3d8], RZ ;  /* 0x0000f60000007a24 */ /* 0x000fe400078e02ff */
[----:B------:R-:W-:Y:S02]  /*f540*/  IMAD.IADD R3, R3, 0x1, R6 ;  /* 0x0000000103037824 */ /* 0x000fe400078e0206 */
[C---:B------:R-:W-:Y:S02]  /*f550*/  IMAD R0, R5.reuse, c[0x0][0x3dc], R0 ;  /* 0x0000f70005007a24 */ /* 0x040fe400078e0200 */
[----:B------:R-:W-:-:S04]  /*f560*/  IMAD.WIDE.U32 R2, R5, c[0x0][0x3d8], R2 ;  /* 0x0000f60005027a25 */ /* 0x000fc800078e0002 */
[----:B------:R-:W-:Y:S01]  /*f570*/  IMAD.IADD R3, R3, 0x1, R0 ;  /* 0x0000000103037824 */ /* 0x000fe200078e0200 */
[----:B------:R-:W-:Y:S01]  /*f580*/  LEA R4, P0, R2, c[0x0][0x380], 0x1 ;  /* 0x0000e00002047a11 */ /* 0x000fe200078008ff */
[----:B------:R-:W-:-:S03]  /*f590*/  IMAD.SHL.U32 R0, R7, 0x8, RZ ;  /* 0x0000000807007824 */ /* 0x000fc600078e00ff */
[----:B------:R-:W-:Y:S01]  /*f5a0*/  LEA.HI.X R3, R2, c[0x0][0x384], R3, 0x1, P0 ;  /* 0x0000e10002037a11 */ /* 0x000fe200000f0c03 */
[----:B------:R-:W1:Y:S01]  /*f5b0*/  SHFL.IDX PT, R6, R4, RZ, 0x181f ;  /* 0x00181fff04067589 */ /* 0x000e6200000e0000 */
[----:B------:R-:W-:Y:S01]  /*f5c0*/  IMAD R2, R10, 0x80, R8 ;  /* 0x000000800a027824 */ /* 0x000fe200078e0208 */
[----:B------:R-:W-:Y:S02]  /*f5d0*/  ISETP.GE.AND P0, PT, R0, c[0x0][0x3c8], PT ;  /* 0x0000f20000007a0c */ /* 0x000fe40003f06270 */
[----:B------:R-:W2:Y:S01]  /*f5e0*/  SHFL.IDX PT, R7, R3, RZ, 0x181f ;  /* 0x00181fff03077589 */ /* 0x000ea200000e0000 */
[----:B------:R-:W-:Y:S02]  /*f5f0*/  SHF.R.S32.HI R19, RZ, 0x1f, R0 ;  /* 0x0000001fff137819 */ /* 0x000fe40000011400 */
[C---:B------:R-:W-:Y:S01]  /*f600*/  ISETP.GE.OR P2, PT, R2.reuse, R18, P0 ;  /* 0x000000120200720c */ /* 0x040fe20000746670 */
[----:B------:R-:W3:Y:S01]  /*f610*/  SHFL.IDX PT, R5, R4, 0x1, 0x181f ;  /* 0x00381f0004057f89 */ /* 0x000ee200000e0000 */
[----:B------:R-:W-:-:S02]  /*f620*/  IADD3 R8, R2, 0x10, RZ ;  /* 0x0000001002087810 */ /* 0x000fc40007ffe0ff */
[----:B------:R-:W-:Y:S01]  /*f630*/  IADD3 R14, R2, 0x20, RZ ;  /* 0x00000020020e7810 */ /* 0x000fe20007ffe0ff */
[----:B------:R-:W4:Y:S01]  /*f640*/  SHFL.IDX PT, R9, R3, 0x1, 0x181f ;  /* 0x00381f0003097f89 */ /* 0x000f2200000e0000 */
[-C--:B------:R-:W-:Y:S02]  /*f650*/  ISETP.GE.OR P4, PT, R8, R18.reuse, P0 ;  /* 0x000000120800720c */ /* 0x080fe40000786670 */
[C---:B------:R-:W-:Y:S01]  /*f660*/  IADD3 R10, R2.reuse, 0x40, RZ ;  /* 0x00000040020a7810 */ /* 0x040fe20007ffe0ff */
[----:B------:R-:W3:Y:S01]  /*f670*/  SHFL.IDX PT, R8, R4, 0x2, 0x181f ;  /* 0x00581f0004087f89 */ /* 0x000ee200000e0000 */
[----:B------:R-:W-:Y:S02]  /*f680*/  IADD3 R13, R2, 0x30, RZ ;  /* 0x00000030020d7810 */ /* 0x000fe40007ffe0ff */
[-C--:B------:R-:W-:Y:S01]  /*f690*/  ISETP.GE.OR P3, PT, R14, R18.reuse, P0 ;  /* 0x000000120e00720c */ /* 0x080fe20000766670 */
[----:B------:R-:W3:Y:S01]  /*f6a0*/  SHFL.IDX PT, R12, R3, 0x2, 0x181f ;  /* 0x00581f00030c7f89 */ /* 0x000ee200000e0000 */
[----:B------:R-:W-:-:S02]  /*f6b0*/  ISETP.GE.OR P6, PT, R10, R18, P0 ;  /* 0x000000120a00720c */ /* 0x000fc400007c6670 */
[C---:B-1----:R-:W-:Y:S01]  /*f6c0*/  @!P2 LEA R6, P1, R0.reuse, R6, 0x1 ;  /* 0x000000060006a211 */ /* 0x042fe200078208ff */
[----:B------:R-:W-:Y:S03]  /*f6d0*/  SHFL.IDX PT, R11, R4, 0x3, 0x181f ;  /* 0x00781f00040b7f89 */ /* 0x000fe600000e0000 */
[----:B--2---:R-:W-:Y:S01]  /*f6e0*/  @!P2 LEA.HI.X R7, R0, R7, R19, 0x1, P1 ;  /* 0x000000070007a211 */ /* 0x004fe200008f0c13 */
[----:B------:R-:W-:Y:S01]  /*f6f0*/  SHFL.IDX PT, R14, R3, 0x3, 0x181f ;  /* 0x00781f00030e7f89 */ /* 0x000fe200000e0000 */
[----:B------:R-:W-:-:S03]  /*f700*/  ISETP.GE.OR P1, PT, R13, R18, P0 ;  /* 0x000000120d00720c */ /* 0x000fc60000726670 */
[----:B------:R3:W-:Y:S04]  /*f710*/  @!P2 ST.E.128 [R6.64], RZ ;  /* 0x000000ff0600a985 */ /* 0x0007e8000c101d0c */
[----:B------:R-:W1:Y:S04]  /*f720*/  SHFL.IDX PT, R10, R4, 0x4, 0x181f ;  /* 0x00981f00040a7f89 */ /* 0x000e6800000e0000 */
[----:B------:R-:W-:Y:S04]  /*f730*/  SHFL.IDX PT, R13, R4, 0x5, 0x181f ;  /* 0x00b81f00040d7f89 */ /* 0x000fe800000e0000 */
[----:B------:R-:W2:Y:S04]  /*f740*/  SHFL.IDX PT, R17, R3, 0x4, 0x181f ;  /* 0x00981f0003117f89 */ /* 0x000ea800000e0000 */
[----:B------:R-:W1:Y:S04]  /*f750*/  SHFL.IDX PT, R16, R3, 0x5, 0x181f ;  /* 0x00b81f0003107f89 */ /* 0x000e6800000e0000 */
[----:B------:R-:W-:Y:S04]  /*f760*/  SHFL.IDX PT, R15, R3, 0x6, 0x181f ;  /* 0x00d81f00030f7f89 */ /* 0x000fe800000e0000 */
[----:B------:R-:W-:Y:S01]  /*f770*/  SHFL.IDX PT, R3, R3, 0x7, 0x181f ;  /* 0x00f81f0003037f89 */ /* 0x000fe200000e0000 */
[----:B---3--:R-:W-:-:S02]  /*f780*/  @!P4 LEA R6, P2, R0, R5, 0x1 ;  /* 0x000000050006c211 */ /* 0x008fc400078408ff */
[----:B------:R-:W-:Y:S01]  /*f790*/  IADD3 R7, R2, 0x50, RZ ;  /* 0x0000005002077810 */ /* 0x000fe20007ffe0ff */
[----:B------:R-:W3:Y:S03]  /*f7a0*/  SHFL.IDX PT, R5, R4, 0x6, 0x181f ;  /* 0x00d81f0004057f89 */ /* 0x000ee600000e0000 */
[----:B------:R-:W-:Y:S01]  /*f7b0*/  ISETP.GE.OR P5, PT, R7, R18, P0 ;  /* 0x000000120700720c */ /* 0x000fe200007a6670 */
[----:B------:R-:W2:Y:S01]  /*f7c0*/  SHFL.IDX PT, R4, R4, 0x7, 0x181f ;  /* 0x00f81f0004047f89 */ /* 0x000ea200000e0000 */
[----:B----4-:R-:W-:Y:S02]  /*f7d0*/  @!P4 LEA.HI.X R7, R0, R9, R19, 0x1, P2 ;  /* 0x000000090007c211 */ /* 0x010fe400010f0c13 */
[----:B------:R-:W-:Y:S02]  /*f7e0*/  IADD3 R9, R2, 0x60, RZ ;  /* 0x0000006002097810 */ /* 0x000fe40007ffe0ff */
[----:B------:R-:W-:Y:S01]  /*f7f0*/  @!P3 LEA R8, P2, R0, R8, 0x1 ;  /* 0x000000080008b211 */ /* 0x000fe200078408ff */
[----:B------:R4:W-:Y:S01]  /*f800*/  @!P4 ST.E.128 [R6.64], RZ ;  /* 0x000000ff0600c985 */ /* 0x0009e2000c101d0c */
[----:B------:R-:W-:-:S02]  /*f810*/  ISETP.GE.OR P4, PT, R9, R18, P0 ;  /* 0x000000120900720c */ /* 0x000fc40000786670 */
[----:B------:R-:W-:Y:S02]  /*f820*/  @!P3 LEA.HI.X R9, R0, R12, R19, 0x1, P2 ;  /* 0x0000000c0009b211 */ /* 0x000fe400010f0c13 */
[----:B------:R-:W-:-:S03]  /*f830*/  IADD3 R2, R2, 0x70, RZ ;  /* 0x0000007002027810 */ /* 0x000fc60007ffe0ff */
[----:B------:R3:W-:Y:S01]  /*f840*/  @!P3 ST.E.128 [R8.64], RZ ;  /* 0x000000ff0800b985 */ /* 0x0007e2000c101d0c */
[----:B------:R-:W-:Y:S02]  /*f850*/  ISETP.GE.OR P0, PT, R2, R18, P0 ;  /* 0x000000120200720c */ /* 0x000fe40000706670 */
[C---:B-1----:R-:W-:Y:S02]  /*f860*/  @!P6 LEA R10, P3, R0.reuse, R10, 0x1 ;  /* 0x0000000a000ae211 */ /* 0x042fe400078608ff */
[C---:B----4-:R-:W-:Y:S02]  /*f870*/  @!P1 LEA R6, P2, R0.reuse, R11, 0x1 ;  /* 0x0000000b00069211 */ /* 0x050fe400078408ff */
[C-C-:B--2---:R-:W-:Y:S02]  /*f880*/  @!P6 LEA.HI.X R11, R0.reuse, R17, R19.reuse, 0x1, P3 ;  /* 0x00000011000be211 */ /* 0x144fe400018f0c13 */
[C---:B------:R-:W-:Y:S02]  /*f890*/  @!P1 LEA.HI.X R7, R0.reuse, R14, R19, 0x1, P2 ;  /* 0x0000000e00079211 */ /* 0x040fe400010f0c13 */
[----:B---3--:R-:W-:-:S03]  /*f8a0*/  @!P5 LEA R8, P2, R0, R13, 0x1 ;  /* 0x0000000d0008d211 */ /* 0x008fc600078408ff */
[----:B------:R1:W-:Y:S01]  /*f8b0*/  @!P1 ST.E.128 [R6.64], RZ ;  /* 0x000000ff06009985 */ /* 0x0003e2000c101d0c */
[----:B------:R-:W-:-:S03]  /*f8c0*/  @!P5 LEA.HI.X R9, R0, R16, R19, 0x1, P2 ;  /* 0x000000100009d211 */ /* 0x000fc600010f0c13 */
[----:B------:R2:W-:Y:S04]  /*f8d0*/  @!P6 ST.E.128 [R10.64], RZ ;  /* 0x000000ff0a00e985 */ /* 0x0005e8000c101d0c */
[----:B------:R2:W-:Y:S01]  /*f8e0*/  @!P5 ST.E.128 [R8.64], RZ ;  /* 0x000000ff0800d985 */ /* 0x0005e2000c101d0c */
[----:B-1----:R-:W-:-:S04]  /*f8f0*/  @!P4 LEA R6, P1, R0, R5, 0x1 ;  /* 0x000000050006c211 */ /* 0x002fc800078208ff */
[----:B------:R-:W-:-:S05]  /*f900*/  @!P4 LEA.HI.X R7, R0, R15, R19, 0x1, P1 ;  /* 0x0000000f0007c211 */ /* 0x000fca00008f0c13 */
[----:B------:R2:W-:Y:S01]  /*f910*/  @!P4 ST.E.128 [R6.64], RZ ;  /* 0x000000ff0600c985 */ /* 0x0005e2000c101d0c */
[----:B------:R-:W-:Y:S05]  /*f920*/  @P0 EXIT ;  /* 0x000000000000094d */ /* 0x000fea0003800000 */
[----:B------:R-:W-:-:S04]  /*f930*/  LEA R2, P0, R0, R4, 0x1 ;  /* 0x0000000400027211 */ /* 0x000fc800078008ff */
[----:B------:R-:W-:-:S05]  /*f940*/  LEA.HI.X R3, R0, R3, R19, 0x1, P0 ;  /* 0x0000000300037211 */ /* 0x000fca00000f0c13 */
[----:B------:R-:W-:Y:S01]  /*f950*/  ST.E.128 [R2.64], RZ ;  /* 0x000000ff02007985 */ /* 0x000fe2000c101d0c */
[----:B------:R-:W-:Y:S05]  /*f960*/  EXIT ;  /* 0x000000000000794d */ /* 0x000fea0003800000 */
.L_x_43:
        /* <DEDUP_REMOVED lines=9> */
.L_x_1597:


//--------------------- .text._ZN7cutlass13device_kernelIN5flash19enable_sm80_to_sm89INS1_16FlashAttnFwdSm80INS1_25CollectiveMainloopFwdSm80ILi4ELi1ELb0EN4cute5tupleIJNS5_1CILi128EEENS7_ILi112EEENS7_ILi64EEEEEELi64ENS_10bfloat16_tEfNS_4arch4Sm80ELb0ELb0ELb1ELb1ELb1ELb1ELb1ELb0EEENS1_21CollectiveEpilogueFwdINS6_IJS8_SA_S9_EEENS6_IJNS7_ILi1EEESI_SI_EEESC_SE_Li128ELb1ELb1ELb0ELb0EEENS1_19SingleTileSchedulerILb1ELb0ELb1ELi128EEEEEEEEEvNT_6ParamsE --------------------------
	.section	.text._ZN7cutlass13device_kernelIN5flash19enable_sm80_to_sm89INS1_16FlashAttnFwdSm80INS1_25CollectiveMainloopFwdSm80ILi4ELi1ELb0EN4cute5tupleIJNS5_1CILi128EEENS7_ILi112EEENS7_ILi64EEEEEELi64ENS_10bfloat16_tEfNS_4arch4Sm80ELb0ELb0ELb1ELb1ELb1ELb1ELb1ELb0EEENS1_21CollectiveEpilogueFwdINS6_IJS8_SA_S9_EEENS6_IJNS7_ILi1EEESI_SI_EEESC_SE_Li128ELb1ELb1ELb0ELb0EEENS1_19SingleTileSchedulerILb1ELb0ELb1ELi128EEEEEEEEEvNT_6ParamsE,"ax",@progbits
	.sectioninfo	@"SHI_REGISTERS=255"
	.align	128
.text._ZN7cutlass13device_kernelIN5flash19enable_sm80_to_sm89INS1_16FlashAttnFwdSm80INS1_25CollectiveMainloopFwdSm80ILi4ELi1ELb0EN4cute5tupleIJNS5_1CILi128EEENS7_ILi112EEENS7_ILi64EEEEEELi64ENS_10bfloat16_tEfNS_4arch4Sm80ELb0ELb0ELb1ELb1ELb1ELb1ELb1ELb0EEENS1_21CollectiveEpilogueFwdINS6_IJS8_SA_S9_EEENS6_IJNS7_ILi1EEESI_SI_EEESC_SE_Li128ELb1ELb1ELb0ELb0EEENS1_19SingleTileSchedulerILb1ELb0ELb1ELi128EEEEEEEEEvNT_6ParamsE:
        .type           _ZN7cutlass13device_kernelIN5flash19enable_sm80_to_sm89INS1_16FlashAttnFwdSm80INS1_25CollectiveMainloopFwdSm80ILi4ELi1ELb0EN4cute5tupleIJNS5_1CILi128EEENS7_ILi112EEENS7_ILi64EEEEEELi64ENS_10bfloat16_tEfNS_4arch4Sm80ELb0ELb0ELb1ELb1ELb1ELb1ELb1ELb0EEENS1_21CollectiveEpilogueFwdINS6_IJS8_SA_S9_EEENS6_IJNS7_ILi1EEESI_SI_EEESC_SE_Li128ELb1ELb1ELb0ELb0EEENS1_19SingleTileSchedulerILb1ELb0ELb1ELi128EEEEEEEEEvNT_6ParamsE,@function
        .size           _ZN7cutlass13device_kernelIN5flash19enable_sm80_to_sm89INS1_16FlashAttnFwdSm80INS1_25CollectiveMainloopFwdSm80ILi4ELi1ELb0EN4cute5tupleIJNS5_1CILi128EEENS7_ILi112EEENS7_ILi64EEEEEELi64ENS_10bfloat16_tEfNS_4arch4Sm80ELb0ELb0ELb1ELb1ELb1ELb1ELb1ELb0EEENS1_21CollectiveEpilogueFwdINS6_IJS8_SA_S9_EEENS6_IJNS7_ILi1EEESI_SI_EEESC_SE_Li128ELb1ELb1ELb0ELb0EEENS1_19SingleTileSchedulerILb1ELb0ELb1ELi128EEEEEEEEEvNT_6ParamsE,(.L_x_1598 - _ZN7cutlass13device_kernelIN5flash19enable_sm80_to_sm89INS1_16FlashAttnFwdSm80INS1_25CollectiveMainloopFwdSm80ILi4ELi1ELb0EN4cute5tupleIJNS5_1CILi128EEENS7_ILi112EEENS7_ILi64EEEEEELi64ENS_10bfloat16_tEfNS_4arch4Sm80ELb0ELb0ELb1ELb1ELb1ELb1ELb1ELb0EEENS1_21CollectiveEpilogueFwdINS6_IJS8_SA_S9_EEENS6_IJNS7_ILi1EEESI_SI_EEESC_SE_Li128ELb1ELb1ELb0ELb0EEENS1_19SingleTileSchedulerILb1ELb0ELb1ELi128EEEEEEEEEvNT_6ParamsE)
        .other          _ZN7cutlass13device_kernelIN5flash19enable_sm80_to_sm89INS1_16FlashAttnFwdSm80INS1_25CollectiveMainloopFwdSm80ILi4ELi1ELb0EN4cute5tupleIJNS5_1CILi128EEENS7_ILi112EEENS7_ILi64EEEEEELi64ENS_10bfloat16_tEfNS_4arch4Sm80ELb0ELb0ELb1ELb1ELb1ELb1ELb1ELb0EEENS1_21CollectiveEpilogueFwdINS6_IJS8_SA_S9_EEENS6_IJNS7_ILi1EEESI_SI_EEESC_SE_Li128ELb1ELb1ELb0ELb0EEENS1_19SingleTileSchedulerILb1ELb0ELb1ELi128EEEEEEEEEvNT_6ParamsE,@"STO_CUDA_ENTRY STV_DEFAULT"
_ZN7cutlass13device_kernelIN5flash19enable_sm80_to_sm89INS1_16FlashAttnFwdSm80INS1_25CollectiveMainloopFwdSm80ILi4ELi1ELb0EN4cute5tupleIJNS5_1CILi128EEENS7_ILi112EEENS7_ILi64EEEEEELi64ENS_10bfloat16_tEfNS_4arch4Sm80ELb0ELb0ELb1ELb1ELb1ELb1ELb1ELb0EEENS1_21CollectiveEpilogueFwdINS6_IJS8_SA_S9_EEENS6_IJNS7_ILi1EEESI_SI_EEESC_SE_Li128ELb1ELb1ELb0ELb0EEENS1_19SingleTileSchedulerILb1ELb0ELb1ELi128EEEEEEEEEvNT_6ParamsE:
        /* <DEDUP_REMOVED lines=12> */
[----:B------:R-:W-:Y:S05]  /*00c0*/  @!P0 BRA `(.L_x_44) ;  /* 0x000001c000008947 */ /* 0x000fea0003800000 */
[----:B---3--:R-:W-:-:S04]  /*00d0*/  ISETP.NE.U32.AND P0, PT, RZ, c[0x0][0x568], PT ;  /* 0x00015a00ff007a0c */ /* 0x008fc80003f05070 */
[----:B------:R-:W-:-:S13]  /*00e0*/  ISETP.NE.AND.EX P0, PT, RZ, c[0x0][0x56c], PT, P0 ;  /* 0x00015b00ff007a0c */ /* 0x000fda0003f05300 */
[----:B------:R-:W-:Y:S05]  /*00f0*/  @!P0 BRA `(.L_x_45) ;  /* 0x0000005000008947 */ /* 0x000fea0003800000 */
[----:B------:R-:W-:Y:S02]  /*0100*/  MOV R2, UR4 ;  /* 0x0000000400027c02 */ /* 0x000fe40008000f00 */
[----:B------:R-:W-:-:S05]  /*0110*/  MOV R3, UR5 ;  /* 0x0000000500037c02 */ /* 0x000fca0008000f00 */
[----:B------:R-:W2:Y:S02]  /*0120*/  LDG.E R0, [R2.64] ;  /* 0x0000001602007981 */ /* 0x000ea4000c1e1900 */
[----:B--2---:R1:W2:Y:S02]  /*0130*/  R2UR UR6, R0 ;  /* 0x00000000000673c2 */ /* 0x0042a400000e0000 */
[----:B-12---:R-:W-:Y:S05]  /*0140*/  BRA `(.L_x_46) ;  /* 0x000000e000007947 */ /* 0x006fea0003800000 */
.L_x_45:
        /* <DEDUP_REMOVED lines=13> */
.L_x_47:
[----:B------:R-:W-:Y:S02]  /*0220*/  ULDC UR6, c[0x0][0x54c] ;  /* 0x0001530000067ab9 */ /* 0x000fe40000000800 */
.L_x_46:
[----:B------:R-:W-:Y:S02]  /*0230*/  ULDC UR4, c[0x0][0x548] ;  /* 0x0001520000047ab9 */ /* 0x000fe40000000800 */
[----:B------:R-:W-:-:S02]  /*0240*/  USHF.L.U32 UR5, UR16, 0x7, URZ ;  /* 0x0000000710057899 */ /* 0x000fc4000800063f */
[----:B------:R-:W-:-:S04]  /*0250*/  UIMAD UR4, UR6, UR4, URZ ;  /* 0x00000004060472a4 */ /* 0x000fc8000f8e023f */
[----:B------:R-:W-:-:S04]  /*0260*/  UISETP.GE.AND UP0, UPT, UR5, UR4, UPT ;  /* 0x000000040500728c */ /* 0x000fc8000bf06270 */
[----:B------:R-:W-:Y:S01]  /*0270*/  USEL UR20, UR20, 0xffffffff, !UP0 ;  /* 0xffffffff14147887 */ /* 0x000fe2000c000000 */
[----:B------:R-:W-:Y:S05]  /*0280*/  BRA `(.L_x_48) ;  /* 0x000001b000007947 */ /* 0x000fea0003800000 */
.L_x_44:
        /* <DEDUP_REMOVED lines=8> */
.L_x_49:
        /* <DEDUP_REMOVED lines=13> */
.L_x_51:
[----:B------:R-:W-:Y:S02]  /*03e0*/  ULDC UR6, c[0x0][0x54c] ;  /* 0x0001530000067ab9 */ /* 0x000fe40000000800 */
.L_x_50:
[----:B------:R-:W-:Y:S02]  /*03f0*/  ULDC UR4, c[0x0][0x548] ;  /* 0x0001520000047ab9 */ /* 0x000fe40000000800 */
[----:B------:R-:W-:-:S02]  /*0400*/  USHF.L.U32 UR5, UR16, 0x7, URZ ;  /* 0x0000000710057899 */ /* 0x000fc4000800063f */
[----:B------:R-:W-:-:S04]  /*0410*/  UIMAD UR4, UR6, UR4, URZ ;  /* 0x00000004060472a4 */ /* 0x000fc8000f8e023f */
[----:B------:R-:W-:-:S04]  /*0420*/  UISETP.GE.AND UP0, UPT, UR5, UR4, UPT ;  /* 0x000000040500728c */ /* 0x000fc8000bf06270 */
[----:B------:R-:W-:-:S06]  /*0430*/  USEL UR20, UR20, 0xffffffff, !UP0 ;  /* 0xffffffff14147887 */ /* 0x000fcc000c000000 */
.L_x_48:
[----:B------:R-:W-:-:S13]  /*0440*/  ISETP.LE.AND P0, PT, RZ, UR20, PT ;  /* 0x00000014ff007c0c */ /* 0x000fda000bf03270 */
[----:B------:R-:W-:Y:S05]  /*0450*/  @!P0 EXIT ;  /* 0x000000000000894d */ /* 0x000fea0003800000 */
[----:B------:R-:W-:Y:S01]  /*0460*/  ULDC.64 UR4, c[0x0][0x360] ;  /* 0x0000d80000047ab9 */ /* 0x000fe20000000a00 */
[----:B------:R-:W-:Y:S01]  /*0470*/  ISETP.NE.U32.AND P3, PT, RZ, c[0x0][0x348], PT ;  /* 0x0000d200ff007a0c */ /* 0x000fe20003f65070 */
[----:B------:R-:W-:Y:S02]  /*0480*/  UISETP.NE.U32.AND UP0, UPT, URZ, UR4, UPT ;  /* 0x000000043f00728c */ /* 0x000fe4000bf05070 */
[----:B------:R-:W-:Y:S01]  /*0490*/  ULDC.64 UR6, c[0x0][0x370] ;  /* 0x0000dc0000067ab9 */ /* 0x000fe20000000a00 */
[----:B------:R-:W-:Y:S01]  /*04a0*/  ISETP.NE.AND.EX P3, PT, RZ, c[0x0][0x34c], PT, P3 ;  /* 0x0000d300ff007a0c */ /* 0x000fe20003f65330 */
[----:B------:R-:W-:Y:S02]  /*04b0*/  UISETP.NE.AND.EX UP0, UPT, URZ, UR5, UPT, UP0 ;  /* 0x000000053f00728c */ /* 0x000fe4000bf05300 */
[----:B------:R-:W-:Y:S02]  /*04c0*/  UISETP.NE.U32.AND UP1, UPT, URZ, UR6, UPT ;  /* 0x000000063f00728c */ /* 0x000fe4000bf25070 */
[----:B------:R-:W-:-:S02]  /*04d0*/  ULDC.64 UR4, c[0x0][0x360] ;  /* 0x0000d80000047ab9 */ /* 0x000fc40000000a00 */
[----:B------:R-:W-:Y:S01]  /*04e0*/  UISETP.NE.AND.EX UP1, UPT, URZ, UR7, UPT, UP1 ;  /* 0x000000073f00728c */ /* 0x000fe2000bf25310 */
[----:B------:R-:W-:Y:S01]  /*04f0*/  PLOP3.LUT P1, PT, PT, PT, UP0, 0x80, 0x0 ;  /* 0x000000000000781c */ /* 0x000fe20003f2f008 */
[----:B------:R-:W-:Y:S02]  /*0500*/  ULDC.64 UR8, c[0x0][0x370] ;  /* 0x0000dc0000087ab9 */ /* 0x000fe40000000a00 */
[----:B------:R-:W-:Y:S02]  /*0510*/  ULDC.64 UR6, c[0x0][0x348] ;  /* 0x0000d20000067ab9 */ /* 0x000fe40000000a00 */
[----:B------:R-:W-:Y:S01]  /*0520*/  @UP0 UIMAD.WIDE UR4, UR20, UR10, UR4 ;  /* 0x0000000a140402a5 */ /* 0x000fe2000f8e0204 */
[----:B------:R-:W-:Y:S01]  /*0530*/  PLOP3.LUT P2, PT, PT, PT, UP1, 0x80, 0x0 ;  /* 0x000000000000781c */ /* 0x000fe20003f4f018 */
[----:B------:R-:W-:-:S03]  /*0540*/  UIMAD.WIDE UR6, UR20, UR10, UR6 ;  /* 0x0000000a140672a5 */ /* 0x000fc6000f8e0206 */
[----:B------:R-:W-:Y:S01]  /*0550*/  @UP1 UIMAD.WIDE UR8, UR20, UR10, UR8 ;  /* 0x0000000a140812a5 */ /* 0x000fe2000f8e0208 */
[----:B------:R-:W-:Y:S01]  /*0560*/  IMAD.U32 R2, RZ, RZ, UR4 ;  /* 0x00000004ff027e24 */ /* 0x000fe2000f8e00ff */
[----:B------:R-:W-:Y:S01]  /*0570*/  MOV R3, UR5 ;  /* 0x0000000500037c02 */ /* 0x000fe20008000f00 */
[----:B------:R-:W-:Y:S01]  /*0580*/  ULDC.64 UR4, c[0x0][0x358] ;  /* 0x0000d60000047ab9 */ /* 0x000fe20000000a00 */
[----:B------:R-:W-:Y:S01]  /*0590*/  ISETP.NE.U32.AND P4, PT, RZ, c[0x0][0x350], PT ;  /* 0x0000d400ff007a0c */ /* 0x000fe20003f85070 */
[----:B------:R-:W-:Y:S01]  /*05a0*/  UISETP.NE.U32.AND UP1, UPT, URZ, UR4, UPT ;  /* 0x000000043f00728c */ /* 0x000fe2000bf25070 */
[----:B------:R-:W-:Y:S01]  /*05b0*/  IMAD.U32 R8, RZ, RZ, UR6 ;  /* 0x00000006ff087e24 */ /* 0x000fe2000f8e00ff */
[----:B------:R1:W2:Y:S01]  /*05c0*/  @P1 LDG.E R0, [R2.64] ;  /* 0x0000001602001981 */ /* 0x0002a2000c1e1900 */
[----:B------:R-:W-:Y:S01]  /*05d0*/  IMAD.U32 R9, RZ, RZ, UR7 ;  /* 0x00000007ff097e24 */ /* 0x000fe2000f8e00ff */
[----:B------:R-:W-:Y:S01]  /*05e0*/  UISETP.NE.AND.EX UP1, UPT, URZ, UR5, UPT, UP1 ;  /* 0x000000053f00728c */ /* 0x000fe2000bf25310 */
[----:B------:R-:W-:Y:S01]  /*05f0*/  ISETP.NE.AND.EX P4, PT, RZ, c[0x0][0x354], PT, P4 ;  /* 0x0000d500ff007a0c */ /* 0x000fe20003f85340 */
[----:B------:R-:W-:Y:S01]  /*0600*/  ULDC.64 UR6, c[0x0][0x350] ;  /* 0x0000d40000067ab9 */ /* 0x000fe20000000a00 */
[----:B------:R-:W-:Y:S01]  /*0610*/  IMAD.U32 R4, RZ, RZ, UR8 ;  /* 0x00000008ff047e24 */ /* 0x000fe2000f8e00ff */
[----:B------:R-:W-:Y:S01]  /*0620*/  ULDC.64 UR4, c[0x0][0x358] ;  /* 0x0000d60000047ab9 */ /* 0x000fe20000000a00 */
[----:B------:R-:W-:Y:S01]  /*0630*/  IMAD.U32 R5, RZ, RZ, UR9 ;  /* 0x00000009ff057e24 */ /* 0x000fe2000f8e00ff */
[----:B------:R-:W-:Y:S01]  /*0640*/  PLOP3.LUT P0, PT, PT, PT, UP1, 0x80, 0x0 ;  /* 0x000000000000781c */ /* 0x000fe20003f0f018 */
[----:B------:R-:W-:Y:S01]  /*0650*/  UIMAD.WIDE UR6, UR20, UR10, UR6 ;  /* 0x0000000a140672a5 */ /* 0x000fe2000f8e0206 */
[----:B------:R-:W3:Y:S01]  /*0660*/  @P3 LDG.E R6, [R8.64] ;  /* 0x0000001608063981 */ /* 0x000ee2000c1e1900 */
[----:B------:R-:W-:Y:S01]  /*0670*/  UIMAD.WIDE UR4, UR20, UR10, UR4 ;  /* 0x0000000a140472a5 */ /* 0x000fe2000f8e0204 */
[----:B------:R-:W-:Y:S01]  /*0680*/  MOV R27, RZ ;  /* 0x000000ff001b7202 */ /* 0x000fe20000000f00 */
[----:B------:R-:W-:Y:S01]  /*0690*/  IMAD.MOV.U32 R10, RZ, RZ, RZ ;  /* 0x000000ffff0a7224 */ /* 0x000fe200078e00ff */
[----:B------:R4:W3:Y:S03]  /*06a0*/  @P2 LDG.E R7, [R4.64] ;  /* 0x0000001604072981 */ /* 0x0008e6000c1e1900 */
[----:B-1----:R-:W-:Y:S01]  /*06b0*/  IMAD.U32 R2, RZ, RZ, UR4 ;  /* 0x00000004ff027e24 */ /* 0x002fe2000f8e00ff */
[----:B------:R-:W-:-:S05]  /*06c0*/  MOV R3, UR5 ;  /* 0x0000000500037c02 */ /* 0x000fca0008000f00 */
[----:B------:R1:W5:Y:S01]  /*06d0*/  @P0 LDG.E R10, [R2.64] ;  /* 0x00000016020a0981 */ /* 0x000362000c1e1900 */
[----:B----4-:R-:W-:Y:S01]  /*06e0*/  IMAD.U32 R4, RZ, RZ, UR6 ;  /* 0x00000006ff047e24 */ /* 0x010fe2000f8e00ff */
[----:B------:R-:W-:-:S05]  /*06f0*/  MOV R5, UR7 ;  /* 0x0000000700057c02 */ /* 0x000fca0008000f00 */
[----:B------:R1:W5:Y:S01]  /*0700*/  @P4 LDG.E R27, [R4.64] ;  /* 0x00000016041b4981 */ /* 0x000362000c1e1900 */
[----:B------:R-:W4:Y:S01]  /*0710*/  S2UR UR15, SR_CTAID.Y ;  /* 0x00000000000f79c3 */ /* 0x000f220000002600 */
[----:B------:R-:W-:Y:S02]  /*0720*/  UMOV UR17, URZ ;  /* 0x0000003f00117c82 */ /* 0x000fe40008000000 */
[----:B------:R-:W-:Y:S02]  /*0730*/  ULDC UR19, c[0x0][0x168] ;  /* 0x00005a0000137ab9 */ /* 0x000fe40000000800 */
[----:B------:R-:W-:Y:S02]  /*0740*/  UMOV UR18, URZ ;  /* 0x0000003f00127c82 */ /* 0x000fe40008000000 */
[----:B------:R-:W-:Y:S02]  /*0750*/  ULDC UR4, c[0x0][0x2ac] ;  /* 0x0000ab0000047ab9 */ /* 0x000fe40000000800 */
[----:B------:R-:W-:-:S02]  /*0760*/  ULDC UR21, c[0x0][0x1d0] ;  /* 0x0000740000157ab9 */ /* 0x000fc40000000800 */
[----:B------:R-:W-:-:S03]  /*0770*/  UIMAD UR21, UR4, UR21, URZ ;  /* 0x00000015041572a4 */ /* 0x000fc6000f8e023f */
[----:B------:R-:W-:Y:S02]  /*0780*/  ULDC UR4, c[0x0][0x228] ;  /* 0x00008a0000047ab9 */ /* 0x000fe40000000800 */
[----:B----4-:R-:W-:Y:S01]  /*0790*/  USHF.R.S32.HI UR14, URZ, 0x1f, UR15 ;  /* 0x0000001f3f0e7899 */ /* 0x010fe2000801140f */
[----:B--2---:R1:W2:Y:S08]  /*07a0*/  @P1 R2UR UR19, R0 ;  /* 0x00000000001313c2 */ /* 0x0042b000000e0000 */
[----:B---3--:R1:W3:Y:S08]  /*07b0*/  @P3 R2UR UR18, R6 ;  /* 0x00000000061233c2 */ /* 0x0082f000000e0000 */
[----:B------:R1:W4:Y:S01]  /*07c0*/  @P2 R2UR UR17, R7 ;  /* 0x00000000071123c2 */ /* 0x00032200000e0000 */
[----:B------:R-:W-:Y:S05]  /*07d0*/  @P1 BRA `(.L_x_52) ;  /* 0x0000006000001947 */ /* 0x000fea0003800000 */
[----:B------:R-:W-:Y:S05]  /*07e0*/  @!P3 BRA `(.L_x_52) ;  /* 0x000000500000b947 */ /* 0x000fea0003800000 */
[----:B-1--4-:R-:W4:Y:S04]  /*07f0*/  LDG.E R6, [R8.64] ;  /* 0x0000001608067981 */ /* 0x012f28000c1e1900 */
[----:B---3--:R-:W3:Y:S01]  /*0800*/  LDG.E R0, [R8.64+0x4] ;  /* 0x0000041608007981 */ /* 0x008ee2000c1e1900 */
[----:B--2-4-:R-:W1:Y:S08]  /*0810*/  R2UR UR19, R6 ;  /* 0x00000000061373c2 */ /* 0x014e7000000e0000 */
[----:B---3--:R-:W1:Y:S02]  /*0820*/  R2UR UR5, R0 ;  /* 0x00000000000573c2 */ /* 0x008e6400000e0000 */
[----:B-1----:R-:W-:-:S06]  /*0830*/  UIADD3 UR19, -UR19, UR5, URZ ;  /* 0x0000000513137290 */ /* 0x002fcc000fffe13f */
.L_x_52:
[----:B------:R-:W-:-:S04]  /*0840*/  ISETP.NE.U32.AND P1, PT, RZ, c[0x0][0x368], PT ;  /* 0x0000da00ff007a0c */ /* 0x000fc80003f25070 */
[----:B------:R-:W-:-:S13]  /*0850*/  ISETP.NE.AND.EX P1, PT, RZ, c[0x0][0x36c], PT, P1 ;  /* 0x0000db00ff007a0c */ /* 0x000fda0003f25310 */
[----:B------:R-:W-:Y:S05]  /*0860*/  @!P1 BRA `(.L_x_53) ;  /* 0x0000007000009947 */ /* 0x000fea0003800000 */
[----:B------:R-:W-:Y:S02]  /*0870*/  ULDC.64 UR6, c[0x0][0x368] ;  /* 0x0000da0000067ab9 */ /* 0x000fe40000000a00 */
[----:B------:R-:W-:-:S06]  /*0880*/  UIMAD.WIDE UR6, UR20, UR10, UR6 ;  /* 0x0000000a140672a5 */ /* 0x000fcc000f8e0206 */
[----:B-1----:R-:W-:Y:S02]  /*0890*/  MOV R4, UR6 ;  /* 0x0000000600047c02 */ /* 0x002fe40008000f00 */
[----:B------:R-:W-:-:S05]  /*08a0*/  MOV R5, UR7 ;  /* 0x0000000700057c02 */ /* 0x000fca0008000f00 */
[----:B----4-:R-:W4:Y:S02]  /*08b0*/  LDG.E R0, [R4.64] ;  /* 0x0000001604007981 */ /* 0x010f24000c1e1900 */
[----:B----4-:R1:W4:Y:S02]  /*08c0*/  R2UR UR21, R0 ;  /* 0x00000000001573c2 */ /* 0x01032400000e0000 */
[----:B-1--4-:R-:W-:Y:S05]  /*08d0*/  BRA `(.L_x_54) ;  /* 0x0000006000007947 */ /* 0x012fea0003800000 */
.L_x_53:
[----:B------:R-:W-:Y:S05]  /*08e0*/  @!P4 BRA `(.L_x_54) ;  /* 0x000000500000c947 */ /* 0x000fea0003800000 */
[----:B-1--4-:R1:W4:Y:S04]  /*08f0*/  LDG.E R0, [R4.64] ;  /* 0x0000001604007981 */ /* 0x012328000c1e1900 */
[----:B-1-3--:R-:W3:Y:S01]  /*0900*/  LDG.E R4, [R4.64+0x4] ;  /* 0x0000041604047981 */ /* 0x00aee2000c1e1900 */
[----:B----4-:R-:W1:Y:S08]  /*0910*/  R2UR UR21, R0 ;  /* 0x00000000001573c2 */ /* 0x010e7000000e0000 */
[----:B---3--:R-:W1:Y:S02]  /*0920*/  R2UR UR5, R4 ;  /* 0x00000000040573c2 */ /* 0x008e6400000e0000 */
[----:B-1----:R-:W-:-:S06]  /*0930*/  UIADD3 UR21, -UR21, UR5, URZ ;  /* 0x0000000515157290 */ /* 0x002fcc000fffe13f */
.L_x_54:
[----:B-1--4-:R1:W4:Y:S01]  /*0940*/  @P0 LDG.E R0, [R2.64] ;  /* 0x0000001602000981 */ /* 0x012322000c1e1900 */
[----:B------:R-:W-:-:S03]  /*0950*/  ULDC.64 UR6, c[0x0][0x378] ;  /* 0x0000de0000067ab9 */ /* 0x000fc60000000a00 */
[----:B-1-3--:R-:W3:Y:S01]  /*0960*/  @P0 LDG.E R2, [R2.64+0x4] ;  /* 0x0000041602020981 */ /* 0x00aee2000c1e1900 */
[----:B------:R-:W-:Y:S01]  /*0970*/  UISETP.NE.U32.AND UP0, UPT, URZ, UR6, UPT ;  /* 0x000000063f00728c */ /* 0x000fe2000bf05070 */
[----:B------:R-:W-:-:S03]  /*0980*/  IMAD.U32 R149, RZ, RZ, UR21 ;  /* 0x00000015ff957e24 */ /* 0x000fc6000f8e00ff */
[----:B------:R-:W-:-:S03]  /*0990*/  UISETP.NE.AND.EX UP0, UPT, URZ, UR7, UPT, UP0 ;  /* 0x000000073f00728c */ /* 0x000fc6000bf05300 */
[----:B------:R-:W-:-:S03]  /*09a0*/  ULDC.64 UR6, c[0x0][0x378] ;  /* 0x0000de0000067ab9 */ /* 0x000fc60000000a00 */
[----:B------:R-:W-:-:S05]  /*09b0*/  PLOP3.LUT P1, PT, PT, PT, UP0, 0x80, 0x0 ;  /* 0x000000000000781c */ /* 0x000fca0003f2f008 */
[----:B------:R-:W-:-:S06]  /*09c0*/  @UP0 UIMAD.WIDE UR6, UR20, UR10, UR6 ;  /* 0x0000000a140602a5 */ /* 0x000fcc000f8e0206 */
[----:B------:R-:W-:Y:S01]  /*09d0*/  IMAD.U32 R4, RZ, RZ, UR6 ;  /* 0x00000006ff047e24 */ /* 0x000fe2000f8e00ff */
[----:B------:R-:W-:-:S05]  /*09e0*/  MOV R5, UR7 ;  /* 0x0000000700057c02 */ /* 0x000fca0008000f00 */
[----:B------:R1:W5:Y:S01]  /*09f0*/  @P1 LDG.E R149, [R4.64] ;  /* 0x0000001604951981 */ /* 0x000362000c1e1900 */
[----:B------:R-:W-:Y:S02]  /*0a00*/  UIADD3 UR5, -UR17, UR21, URZ ;  /* 0x0000001511057290 */ /* 0x000fe4000fffe13f */
[----:B------:R-:W-:Y:S01]  /*0a10*/  UMOV UR24, URZ ;  /* 0x0000003f00187c82 */ /* 0x000fe20008000000 */
[----:B----4-:R-:W4:Y:S08]  /*0a20*/  @P0 R2UR UR6, R0 ;  /* 0x00000000000603c2 */ /* 0x010f3000000e0000 */
[----:B---3--:R-:W4:Y:S02]  /*0a30*/  @P0 R2UR UR7, R2 ;  /* 0x00000000020703c2 */ /* 0x008f2400000e0000 */
[----:B----4-:R-:W-:-:S02]  /*0a40*/  @UP1 UIADD3 UR4, -UR6, UR7, URZ ;  /* 0x0000000706041290 */ /* 0x010fc4000fffe13f */
[----:B------:R-:W-:Y:S02]  /*0a50*/  UIADD3 UR6, -UR5, URZ, URZ ;  /* 0x0000003f05067290 */ /* 0x000fe4000fffe13f */
[----:B------:R-:W-:Y:S02]  /*0a60*/  UIADD3 UR13, UR5, UR4, URZ ;  /* 0x00000004050d7290 */ /* 0x000fe4000fffe03f */
[----:B------:R-:W-:Y:S02]  /*0a70*/  UISETP.LT.AND UP0, UPT, URZ, UR6, UPT ;  /* 0x000000063f00728c */ /* 0x000fe4000bf01270 */
[----:B------:R-:W-:Y:S02]  /*0a80*/  UIADD3 UR25, UR13, 0x6f, URZ ;  /* 0x0000006f0d197890 */ /* 0x000fe4000fffe03f */
[----:B------:R-:W-:Y:S02]  /*0a90*/  USEL UR6, URZ, UR6, !UP0 ;  /* 0x000000063f067287 */ /* 0x000fe4000c000000 */
[----:B------:R-:W-:-:S07]  /*0aa0*/  UIMAD.WIDE UR24, UR25, -0x6db6db6d, UR24 ;  /* 0x92492493191878a5 */ /* 0x000fce000f8e0218 */
[----:B------:R-:W-:Y:S02]  /*0ab0*/  UMOV UR7, UR25 ;  /* 0x0000001900077c82 */ /* 0x000fe40008000000 */
[----:B------:R-:W-:-:S04]  /*0ac0*/  USHF.R.U32.HI UR12, URZ, 0x1f, UR7 ;  /* 0x0000001f3f0c7899 */ /* 0x000fc80008011607 */
[----:B------:R-:W-:Y:S02]  /*0ad0*/  ULEA.HI.SX32 UR12, UR7, UR12, 0x1a ;  /* 0x0000000c070c7291 */ /* 0x000fe4000f8fd23f */
[----:B------:R-:W-:Y:S02]  /*0ae0*/  USHF.R.U32.HI UR7, URZ, 0x4, UR6 ;  /* 0x000000043f077899 */ /* 0x000fe40008011606 */
[----:B------:R-:W-:-:S04]  /*0af0*/  UIMAD UR5, UR12, 0x70, -UR5 ;  /* 0x000000700c0578a4 */ /* 0x000fc8000f8e0a05 */
[----:B------:R-:W-:Y:S01]  /*0b00*/  MOV R0, UR7 ;  /* 0x0000000700007c02 */ /* 0x000fe20008000f00 */
[----:B------:R-:W-:-:S04]  /*0b10*/  UISETP.LT.AND UP0, UPT, UR5, UR4, UPT ;  /* 0x000000040500728c */ /* 0x000fc8000bf01270 */
[----:B------:R-:W-:Y:S01]  /*0b20*/  IMAD.WIDE.U32 R2, R0, 0x24924925, RZ ;  /* 0x2492492500027825 */ /* 0x000fe200078e00ff */
[----:B------:R-:W-:-:S03]  /*0b30*/  USEL UR5, UR5, UR4, UP0 ;  /* 0x0000000405057287 */ /* 0x000fc60008000000 */
[----:B------:R-:W3:Y:S01]  /*0b40*/  R2UR UR7, R3 ;  /* 0x00000000030773c2 */ /* 0x000ee200000e0000 */
[----:B------:R-:W-:-:S07]  /*0b50*/  UISETP.GT.AND UP0, UPT, UR5, UR6, UPT ;  /* 0x000000060500728c */ /* 0x000fce000bf04270 */
[----:B------:R1:W4:Y:S04]  /*0b60*/  R2UR UR6, R2 ;  /* 0x00000000020673c2 */ /* 0x00032800000e0000 */
[----:B------:R-:W-:Y:S02]  /*0b70*/  @UP0 UIADD3 UR25, UR5, 0x6f, URZ ;  /* 0x0000006f05190890 */ /* 0x000fe4000fffe03f */
[----:B------:R-:W-:Y:S02]  /*0b80*/  @UP0 UMOV UR24, URZ ;  /* 0x0000003f00180c82 */ /* 0x000fe40008000000 */
[----:B------:R-:W-:-:S04]  /*0b90*/  @UP0 UIMAD.WIDE UR8, UR25, -0x6db6db6d, UR24 ;  /* 0x92492493190808a5 */ /* 0x000fc8000f8e0218 */
[----:B----4-:R-:W-:Y:S02]  /*0ba0*/  @UP0 USHF.R.U32.HI UR6, URZ, 0x1f, UR9 ;  /* 0x0000001f3f060899 */ /* 0x010fe40008011609 */
[----:B---3--:R-:W-:Y:S02]  /*0bb0*/  UMOV UR5, UR7 ;  /* 0x0000000700057c82 */ /* 0x008fe40008000000 */
[----:B------:R-:W-:-:S04]  /*0bc0*/  @UP0 ULEA.HI.SX32 UR5, UR9, UR6, 0x1a ;  /* 0x0000000609050291 */ /* 0x000fc8000f8fd23f */
[----:B------:R-:W-:-:S06]  /*0bd0*/  UISETP.GT.AND UP0, UPT, UR5, UR7, UPT ;  /* 0x000000070500728c */ /* 0x000fcc000bf04270 */
[----:B------:R-:W-:-:S13]  /*0be0*/  PLOP3.LUT P0, PT, PT, PT, UP0, 0x80, 0x0 ;  /* 0x000000000000781c */ /* 0x000fda0003f0f008 */
[----:B-1----:R-:W-:Y:S05]  /*0bf0*/  @!P0 BRA `(.L_x_55) ;  /* 0x0000761000008947 */ /* 0x002fea0003800000 */
[----:B------:R-:W-:Y:S02]  /*0c00*/  ULDC.64 UR8, c[0x0][0x340] ;  /* 0x0000d00000087ab9 */ /* 0x000fe40000000a00 */
[----:B------:R-:W-:-:S04]  /*0c10*/  UISETP.NE.U32.AND UP0, UPT, URZ, UR8, UPT ;  /* 0x000000083f00728c */ /* 0x000fc8000bf05070 */
[----:B------:R-:W-:-:S03]  /*0c20*/  UISETP.NE.AND.EX UP0, UPT, URZ, UR9, UPT, UP0 ;  /* 0x000000093f00728c */ /* 0x000fc6000bf05300 */
[----:B------:R-:W-:-:S03]  /*0c30*/  ULDC.64 UR8, c[0x0][0x340] ;  /* 0x0000d00000087ab9 */ /* 0x000fc60000000a00 */
[----:B------:R-:W-:-:S05]  /*0c40*/  PLOP3.LUT P5, PT, PT, PT, UP0, 0x80, 0x0 ;  /* 0x000000000000781c */ /* 0x000fca0003faf008 */
[----:B------:R-:W-:Y:S01]  /*0c50*/  @UP0 UIMAD.WIDE UR8, UR20, UR10, UR8 ;  /* 0x0000000a140802a5 */ /* 0x000fe2000f8e0208 */
[----:B------:R-:W-:Y:S01]  /*0c60*/  SHF.R.S32.HI R28, RZ, 0x1f, R194 ;  /* 0x0000001fff1c7819 */ /* 0x000fe200000114c2 */
[----:B------:R-:W-:Y:S02]  /*0c70*/  UIADD3 UR6, UR5, -0x1, URZ ;  /* 0xffffffff05067890 */ /* 0x000fe4000fffe03f */
[----:B------:R-:W-:Y:S02]  /*0c80*/  ULDC.64 UR10, c[0x0][0x238] ;  /* 0x00008e00000a7ab9 */ /* 0x000fe40000000a00 */
[----:B------:R-:W-:Y:S02]  /*0c90*/  IMAD.U32 R2, RZ, RZ, UR8 ;  /* 0x00000008ff027e24 */ /* 0x000fe4000f8e00ff */
[----:B------:R-:W-:Y:S01]  /*0ca0*/  IMAD.U32 R3, RZ, RZ, UR9 ;  /* 0x00000009ff037e24 */ /* 0x000fe2000f8e00ff */
[----:B------:R-:W-:Y:S01]  /*0cb0*/  LEA.HI R0, R28, R194, RZ, 0x3 ;  /* 0x000000c21c007211 */ /* 0x000fe200078f18ff */
[----:B------:R-:W-:-:S03]  /*0cc0*/  ULDC.64 UR8, c[0x0][0x240] ;  /* 0x0000900000087ab9 */ /* 0x000fc60000000a00 */
[----:B------:R-:W-:Y:S01]  /*0cd0*/  SHF.R.S32.HI R8, RZ, 0x3, R0 ;  /* 0x00000003ff087819 */ /* 0x000fe20000011400 */
[----:B------:R1:W3:Y:S01]  /*0ce0*/  @P5 LDG.E R17, [R2.64] ;  /* 0x0000001602115981 */ /* 0x0002e2000c1e1900 */
[----:B------:R-:W-:Y:S01]  /*0cf0*/  LOP3.LUT R0, R0, 0x1ffffff8, RZ, 0xc0, !PT ;  /* 0x1ffffff800007812 */ /* 0x000fe200078ec0ff */
[----:B------:R-:W-:Y:S01]  /*0d00*/  UMOV UR5, 0x70 ;  /* 0x0000007000057882 */ /* 0x000fe20000000000 */
[C---:B-----5:R-:W-:Y:S01]  /*0d10*/  IADD3 R128, P0, R8.reuse, R10, RZ ;  /* 0x0000000a08807210 */ /* 0x060fe20007f1e0ff */
[----:B------:R-:W-:Y:S01]  /*0d20*/  UIMAD UR8, UR14, UR8, URZ ;  /* 0x000000080e0872a4 */ /* 0x000fe2000f8e023f */
[----:B------:R-:W-:Y:S01]  /*0d30*/  IADD3 R132, -R8, UR4, RZ ;  /* 0x0000000408847c10 */ /* 0x000fe2000fffe1ff */
[----:B------:R-:W-:Y:S01]  /*0d40*/  IMAD.IADD R0, R194, 0x1, -R0 ;  /* 0x00000001c2007824 */ /* 0x000fe200078e0a00 */
[----:B------:R-:W-:Y:S01]  /*0d50*/  UIMAD.WIDE.U32 UR24, UR5, UR10, URZ ;  /* 0x0000000a051872a5 */ /* 0x000fe2000f8e003f */
[----:B------:R-:W-:Y:S01]  /*0d60*/  IMAD.MOV.U32 R150, RZ, RZ, c[0x0][0x238] ;  /* 0x00008e00ff967624 */ /* 0x000fe200078e00ff */
[----:B------:R-:W-:Y:S01]  /*0d70*/  USHF.R.S32.HI UR10, URZ, 0x1f, UR20 ;  /* 0x0000001f3f0a7899 */ /* 0x000fe20008011414 */
[----:B------:R-:W-:Y:S01]  /*0d80*/  IMAD.SHL.U32 R4, R0, 0x8, RZ ;  /* 0x0000000800047824 */ /* 0x000fe200078e00ff */
[----:B------:R-:W-:Y:S01]  /*0d90*/  UIMAD UR28, UR15, UR9, UR8 ;  /* 0x000000090f1c72a4 */ /* 0x000fe2000f8e0208 */
[----:B------:R-:W-:Y:S01]  /*0da0*/  IMAD.MOV.U32 R29, RZ, RZ, c[0x0][0x23c] ;  /* 0x00008f00ff1d7624 */ /* 0x000fe200078e00ff */
[----:B------:R-:W-:Y:S01]  /*0db0*/  USEL UR27, UR20, URZ, !UP1 ;  /* 0x0000003f141b7287 */ /* 0x000fe2000c800000 */
[----:B------:R-:W-:Y:S01]  /*0dc0*/  IMAD.U32 R6, RZ, RZ, UR24 ;  /* 0x00000018ff067e24 */ /* 0x000fe2000f8e00ff */
[----:B------:R-:W-:Y:S01]  /*0dd0*/  SHF.R.S32.HI R5, RZ, 0x1f, R4 ;  /* 0x0000001fff057819 */ /* 0x000fe20000011404 */
[----:B------:R-:W-:Y:S01]  /*0de0*/  USEL UR26, UR10, URZ, !UP1 ;  /* 0x0000003f0a1a7287 */ /* 0x000fe2000c800000 */
[----:B------:R-:W-:Y:S01]  /*0df0*/  IMAD.WIDE.U32 R12, R150, 0x20, RZ ;  /* 0x00000020960c7825 */ /* 0x000fe200078e00ff */
[----:B------:R-:W-:Y:S01]  /*0e00*/  ULDC.64 UR8, c[0x0][0x248] ;  /* 0x0000920000087ab9 */ /* 0x000fe20000000a00 */
[----:B------:R-:W-:Y:S01]  /*0e10*/  LEA.HI R91, R28, R194, RZ, 0x6 ;  /* 0x000000c21c5b7211 */ /* 0x000fe200078f30ff */
[----:B------:R-:W-:Y:S01]  /*0e20*/  UIMAD UR8, UR26, UR8, URZ ;  /* 0x000000081a0872a4 */ /* 0x000fe2000f8e023f */
[----:B------:R-:W-:Y:S01]  /*0e30*/  IMAD.U32 R96, RZ, RZ, UR27 ;  /* 0x0000001bff607e24 */ /* 0x000fe2000f8e00ff */
[----:B------:R-:W-:Y:S01]  /*0e40*/  UIMAD UR11, UR5, UR11, URZ ;  /* 0x0000000b050b72a4 */ /* 0x000fe2000f8e023f */
[----:B------:R-:W-:Y:S01]  /*0e50*/  IMAD.MOV.U32 R146, RZ, RZ, R6 ;  /* 0x000000ffff927224 */ /* 0x000fe200078e0006 */
[----:B------:R-:W-:Y:S01]  /*0e60*/  UIMAD UR8, UR27, UR9, UR8 ;  /* 0x000000091b0872a4 */ /* 0x000fe2000f8e0208 */
[----:B-1----:R-:W-:Y:S01]  /*0e70*/  SHF.R.S32.HI R2, RZ, 0x1f, R10 ;  /* 0x0000001fff027819 */ /* 0x002fe2000001140a */
[----:B------:R-:W-:Y:S01]  /*0e80*/  UIADD3 UR11, UR25, UR11, URZ ;  /* 0x0000000b190b7290 */ /* 0x000fe2000fffe03f */
[----:B------:R-:W-:Y:S01]  /*0e90*/  IMAD.U32 R7, RZ, RZ, UR25 ;  /* 0x00000019ff077e24 */ /* 0x000fe2000f8e00ff */
[----:B------:R-:W-:Y:S01]  /*0ea0*/  ISETP.GE.AND P6, PT, R4, c[0x0][0x1d4], PT ;  /* 0x0000750004007a0c */ /* 0x000fe20003fc6270 */
[----:B------:R-:W-:Y:S01]  /*0eb0*/  IMAD.SHL.U32 R11, R29, 0x20, RZ ;  /* 0x000000201d0b7824 */ /* 0x000fe200078e00ff */
[----:B------:R-:W-:Y:S01]  /*0ec0*/  LEA.HI.X.SX32 R129, R8, R2, 0x1, P0 ;  /* 0x0000000208817211 */ /* 0x000fe200000f0eff */
[----:B------:R-:W-:Y:S01]  /*0ed0*/  IMAD.WIDE.U32 R2, R128, c[0x0][0x238], R4 ;  /* 0x00008e0080027a25 */ /* 0x000fe200078e0004 */
[----:B------:R-:W-:Y:S01]  /*0ee0*/  UIMAD UR9, UR11, UR6, URZ ;  /* 0x000000060b0972a4 */ /* 0x000fe2000f8e023f */
[----:B------:R-:W-:-:S02]  /*0ef0*/  LEA.HI R26, R28, R194, RZ, 0x2 ;  /* 0x000000c21c1a7211 */ /* 0x000fc400078f10ff */
[----:B------:R-:W-:Y:S01]  /*0f00*/  IMAD R0, R129, c[0x0][0x238], RZ ;  /* 0x00008e0081007a24 */ /* 0x000fe200078e02ff */
[----:B------:R-:W-:Y:S01]  /*0f10*/  IADD3 R147, R27, UR21, RZ ;  /* 0x000000151b937c10 */ /* 0x000fe2000fffe0ff */
[----:B------:R-:W-:Y:S01]  /*0f20*/  IMAD.SHL.U32 R91, R91, 0x8, RZ ;  /* 0x000000085b5b7824 */ /* 0x000fe200078e00ff */
[----:B------:R-:W-:Y:S01]  /*0f30*/  SHF.R.S32.HI R35, RZ, 0x2, R26 ;  /* 0x00000002ff237819 */ /* 0x000fe2000001141a */
[----:B------:R-:W-:Y:S01]  /*0f40*/  IMAD R0, R128, c[0x0][0x23c], R0 ;  /* 0x00008f0080007a24 */ /* 0x000fe200078e0200 */
[----:B------:R-:W-:Y:S01]  /*0f50*/  ULDC UR21, c[0x0][0x294] ;  /* 0x0000a50000157ab9 */ /* 0x000fe20000000800 */
[----:B------:R-:W-:Y:S01]  /*0f60*/  IMAD.MOV.U32 R154, RZ, RZ, 0x6 ;  /* 0x00000006ff9a7424 */ /* 0x000fe200078e00ff */
[----:B------:R-:W-:Y:S01]  /*0f70*/  IADD3 R158, R35, 0x40, RZ ;  /* 0x00000040239e7810 */ /* 0x000fe20007ffe0ff */
[----:B------:R-:W-:Y:S01]  /*0f80*/  IMAD.IADD R3, R3, 0x1, R0 ;  /* 0x0000000103037824 */ /* 0x000fe200078e0200 */
[C---:B------:R-:W-:Y:S01]  /*0f90*/  IADD3 R159, R35.reuse, 0x20, RZ ;  /* 0x00000020239f7810 */ /* 0x040fe20007ffe0ff */
[----:B------:R-:W-:Y:S01]  /*0fa0*/  IMAD.U32 R0, RZ, RZ, UR15 ;  /* 0x0000000fff007e24 */ /* 0x000fe2000f8e00ff */
[----:B------:R-:W-:Y:S01]  /*0fb0*/  IADD3 R157, R35, 0x60, RZ ;  /* 0x00000060239d7810 */ /* 0x000fe20007ffe0ff */
[----:B------:R-:W-:Y:S01]  /*0fc0*/  IMAD.MOV.U32 R156, RZ, RZ, 0x5 ;  /* 0x00000005ff9c7424 */ /* 0x000fe200078e00ff */
[----:B------:R-:W-:Y:S01]  /*0fd0*/  UIMAD UR21, UR5, UR21, URZ ;  /* 0x00000015051572a4 */ /* 0x000fe2000f8e023f */
[----:B------:R-:W-:Y:S01]  /*0fe0*/  IMAD.WIDE.U32 R2, R0, c[0x0][0x240], R2 ;  /* 0x0000900000027a25 */ /* 0x000fe200078e0002 */
[----:B------:R-:W-:-:S03]  /*0ff0*/  P2R R122, PR, RZ, 0x40 ;  /* 0x00000040ff7a7803 */ /* 0x000fc60000000000 */
[----:B------:R-:W-:Y:S01]  /*1000*/  IMAD.U32 R0, RZ, RZ, UR6 ;  /* 0x00000006ff007e24 */ /* 0x000fe2000f8e00ff */
[----:B------:R-:W-:Y:S01]  /*1010*/  IADD3 R3, R3, UR28, RZ ;  /* 0x0000001c03037c10 */ /* 0x000fe2000fffe0ff */
[----:B------:R-:W-:Y:S01]  /*1020*/  USHF.R.S32.HI UR28, URZ, 0x1f, UR6 ;  /* 0x0000001f3f1c7899 */ /* 0x000fe20008011406 */
[----:B------:R-:W-:Y:S02]  /*1030*/  IMAD.SHL.U32 R151, R150, 0x20, RZ ;  /* 0x0000002096977824 */ /* 0x000fe400078e00ff */
[----:B------:R-:W-:Y:S01]  /*1040*/  IMAD R10, R0, -0x70, R132 ;  /* 0xffffff90000a7824 */ /* 0x000fe200078e0284 */
[----:B------:R-:W-:Y:S01]  /*1050*/  UIMAD UR9, UR28, UR24, UR9 ;  /* 0x000000181c0972a4 */ /* 0x000fe2000f8e0209 */
[----:B------:R-:W-:-:S03]  /*1060*/  IMAD.WIDE.U32 R130, R96, c[0x0][0x248], R2 ;  /* 0x0000920060827a25 */ /* 0x000fc600078e0002 */
[----:B------:R-:W-:Y:S01]  /*1070*/  ISETP.GE.AND P0, PT, R10, 0x11, PT ;  /* 0x000000110a00780c */ /* 0x000fe20003f06270 */
[----:B------:R-:W-:Y:S01]  /*1080*/  IMAD.SHL.U32 R0, R8, 0x40, RZ ;  /* 0x0000004008007824 */ /* 0x000fe200078e00ff */
[----:B------:R-:W-:Y:S01]  /*1090*/  ISETP.GE.AND P4, PT, R10, 0x21, PT ;  /* 0x000000210a00780c */ /* 0x000fe20003f86270 */
[----:B------:R-:W-:Y:S01]  /*10a0*/  IMAD.MOV.U32 R126, RZ, RZ, R130 ;  /* 0x000000ffff7e7224 */ /* 0x000fe200078e0082 */
[----:B------:R-:W-:Y:S01]  /*10b0*/  IADD3 R127, R131, UR8, RZ ;  /* 0x00000008837f7c10 */ /* 0x000fe2000fffe0ff */
[----:B------:R-:W-:Y:S01]  /*10c0*/  IMAD.MOV.U32 R176, RZ, RZ, c[0x0][0x2b8] ;  /* 0x0000ae00ffb07624 */ /* 0x000fe200078e00ff */
[----:B------:R-:W-:Y:S01]  /*10d0*/  LOP3.LUT R0, R0, 0x1c0, RZ, 0xc0, !PT ;  /* 0x000001c000007812 */ /* 0x000fe200078ec0ff */
[----:B------:R-:W-:Y:S01]  /*10e0*/  IMAD.MOV.U32 R175, RZ, RZ, c[0x0][0x27c] ;  /* 0x00009f00ffaf7624 */ /* 0x000fe200078e00ff */
[----:B------:R-:W-:Y:S01]  /*10f0*/  ISETP.GE.AND P1, PT, R10, 0x1, PT ;  /* 0x000000010a00780c */ /* 0x000fe20003f26270 */
[----:B------:R-:W-:Y:S01]  /*1100*/  IMAD.WIDE.U32 R2, R146, UR6, R126 ;  /* 0x0000000692027c25 */ /* 0x000fe2000f8e007e */
[----:B------:R-:W-:-:S02]  /*1110*/  LOP3.LUT R7, R0, 0x38, R4, 0xf8, !PT ;  /* 0x0000003800077812 */ /* 0x000fc400078ef804 */
[----:B------:R-:W-:Y:S01]  /*1120*/  SHF.R.U32.HI R6, RZ, 0x3, R0 ;  /* 0x00000003ff067819 */ /* 0x000fe20000011600 */
[----:B------:R-:W-:Y:S01]  /*1130*/  IMAD.MOV.U32 R152, RZ, RZ, c[0x0][0x27c] ;  /* 0x00009f00ff987624 */ /* 0x000fe200078e00ff */
[----:B------:R-:W-:Y:S01]  /*1140*/  IADD3 R3, R3, UR9, RZ ;  /* 0x0000000903037c10 */ /* 0x000fe2000fffe0ff */
[----:B------:R-:W-:Y:S01]  /*1150*/  ULDC.64 UR8, c[0x0][0x260] ;  /* 0x0000980000087ab9 */ /* 0x000fe20000000a00 */
[----:B------:R-:W-:Y:S01]  /*1160*/  @P0 LEA R0, P2, R150, R2, 0x4 ;  /* 0x0000000296000211 */ /* 0x000fe200078420ff */
[----:B------:R-:W-:Y:S01]  /*1170*/  UIMAD UR8, UR14, UR8, URZ ;  /* 0x000000080e0872a4 */ /* 0x000fe2000f8e023f */
[----:B------:R-:W-:Y:S01]  /*1180*/  @P4 IADD3 R8, P3, R2, R12, RZ ;  /* 0x0000000c02084210 */ /* 0x000fe20007f7e0ff */
[----:B------:R-:W-:Y:S01]  /*1190*/  IMAD.U32 R12, RZ, RZ, UR15 ;  /* 0x0000000fff0c7e24 */ /* 0x000fe2000f8e00ff */
[----:B------:R-:W-:Y:S01]  /*11a0*/  LOP3.LUT R9, R7, R6, RZ, 0x3c, !PT ;  /* 0x0000000607097212 */ /* 0x000fe200078e3cff */
[----:B------:R-:W-:Y:S01]  /*11b0*/  UIMAD UR8, UR15, UR9, UR8 ;  /* 0x000000090f0872a4 */ /* 0x000fe2000f8e0208 */
[----:B------:R-:W-:Y:S01]  /*11c0*/  @P0 LEA.HI.X R7, R150, R3, R29, 0x4, P2 ;  /* 0x0000000396070211 */ /* 0x000fe200010f241d */
[----:B------:R-:W-:Y:S01]  /*11d0*/  IMAD.SHL.U32 R152, R152, 0x2, RZ ;  /* 0x0000000298987824 */ /* 0x000fe200078e00ff */
[----:B------:R-:W-:-:S02]  /*11e0*/  @P0 LEA R6, P2, R0, c[0x0][0x220], 0x1 ;  /* 0x0000880000060a11 */ /* 0x000fc400078408ff */
[----:B------:R-:W-:Y:S01]  /*11f0*/  @P4 IADD3.X R11, R3, R13, R11, P3, !PT ;  /* 0x0000000d030b4210 */ /* 0x000fe20001ffe40b */
[----:B------:R-:W-:Y:S01]  /*1200*/  IMAD.WIDE.U32 R12, R12, c[0x0][0x260], R4 ;  /* 0x000098000c0c7a25 */ /* 0x000fe200078e0004 */
[----:B------:R-:W-:Y:S02]  /*1210*/  LOP3.LUT R91, R9, 0xfffffe00, R91, 0xf8, !PT ;  /* 0xfffffe00095b7812 */ /* 0x000fe400078ef85b */
[----:B------:R-:W-:Y:S02]  /*1220*/  @P1 LEA R4, P3, R2, c[0x0][0x220], 0x1 ;  /* 0x0000880002041a11 */ /* 0x000fe400078608ff */
[----:B------:R-:W-:Y:S01]  /*1230*/  @P0 LEA.HI.X R7, R0, c[0x0][0x224], R7, 0x1, P2 ;  /* 0x0000890000070a11 */ /* 0x000fe200010f0c07 */
[----:B------:R-:W-:Y:S01]  /*1240*/  IMAD.SHL.U32 R91, R91, 0x2, RZ ;  /* 0x000000025b5b7824 */ /* 0x000fe200078e00ff */
[----:B------:R-:W-:Y:S02]  /*1250*/  LOP3.LUT R0, R26, 0xfffffffc, RZ, 0xc0, !PT ;  /* 0xfffffffc1a007812 */ /* 0x000fe400078ec0ff */
[----:B------:R-:W-:-:S02]  /*1260*/  @P1 LEA.HI.X R5, R2, c[0x0][0x224], R3, 0x1, P3 ;  /* 0x0000890002051a11 */ /* 0x000fc400018f0c03 */
[----:B------:R-:W-:Y:S01]  /*1270*/  @P4 LEA R14, P2, R8, c[0x0][0x220], 0x1 ;  /* 0x00008800080e4a11 */ /* 0x000fe200078408ff */
[----:B------:R-:W-:Y:S01]  /*1280*/  IMAD.IADD R0, R194, 0x1, -R0 ;  /* 0x00000001c2007824 */ /* 0x000fe200078e0a00 */
[----:B------:R-:W-:Y:S01]  /*1290*/  ISETP.GE.AND P3, PT, R10, 0x41, PT ;  /* 0x000000410a00780c */ /* 0x000fe20003f66270 */
[----:B------:R-:W-:Y:S01]  /*12a0*/  @!PT LDS RZ, [RZ] ;  /* 0x00000000fffff984 */ /* 0x000fe20000000800 */
[----:B------:R-:W-:Y:S01]  /*12b0*/  @!PT LDS RZ, [RZ] ;  /* 0x00000000fffff984 */ /* 0x000fe20000000800 */
[----:B------:R-:W-:Y:S01]  /*12c0*/  @!PT LDS RZ, [RZ] ;  /* 0x00000000fffff984 */ /* 0x000fe20000000800 */
[----:B------:R1:W-:Y:S01]  /*12d0*/  @P1 LDGSTS.E.BYPASS.LTC128B.128 [R91+0x3900], [R4.64], !P6 ;  /* 0x03900000045b1fae */ /* 0x0003e2000f101d56 */
[----:B------:R-:W-:Y:S01]  /*12e0*/  @P4 LEA.HI.X R15, R8, c[0x0][0x224], R11, 0x1, P2 ;  /* 0x00008900080f4a11 */ /* 0x000fe200010f0c0b */
[----:B------:R-:W-:Y:S01]  /*12f0*/  IMAD.SHL.U32 R32, R0, 0x4, RZ ;  /* 0x0000000400207824 */ /* 0x000fe200078e00ff */
[----:B------:R-:W-:Y:S01]  /*1300*/  ISETP.GE.AND P2, PT, R10, 0x31, PT ;  /* 0x000000310a00780c */ /* 0x000fe20003f46270 */
[----:B------:R-:W-:Y:S01]  /*1310*/  IMAD.SHL.U32 R18, R0, 0x8, RZ ;  /* 0x0000000800127824 */ /* 0x000fe200078e00ff */
[----:B------:R4:W-:Y:S01]  /*1320*/  @P0 LDGSTS.E.BYPASS.LTC128B.128 [R91+0x4100], [R6.64], !P6 ;  /* 0x04100000065b0fae */ /* 0x0009e2000f101d56 */
[----:B------:R-:W-:Y:S01]  /*1330*/  ISETP.GE.AND P1, PT, R10, 0x51, PT ;  /* 0x000000510a00780c */ /* 0x000fe20003f26270 */
[----:B------:R-:W-:Y:S01]  /*1340*/  IMAD R0, R0, 0x20, R35 ;  /* 0x0000002000007824 */ /* 0x000fe200078e0223 */
[----:B------:R-:W-:Y:S01]  /*1350*/  SHF.R.S32.HI R33, RZ, 0x1f, R32 ;  /* 0x0000001fff217819 */ /* 0x000fe20000011420 */
[----:B------:R2:W-:Y:S01]  /*1360*/  @P4 LDGSTS.E.BYPASS.LTC128B.128 [R91+0x4900], [R14.64], !P6 ;  /* 0x049000000e5b4fae */ /* 0x0005e2000f101d56 */
[----:B------:R-:W-:-:S02]  /*1370*/  SHF.R.S32.HI R19, RZ, 0x1f, R18 ;  /* 0x0000001fff137819 */ /* 0x000fc40000011412 */
[----:B------:R-:W-:Y:S01]  /*1380*/  ISETP.GE.AND P4, PT, R18, c[0x0][0x27c], PT ;  /* 0x00009f0012007a0c */ /* 0x000fe20003f86270 */
[----:B------:R-:W-:Y:S01]  /*1390*/  IMAD.WIDE.U32 R8, R35, c[0x0][0x280], R32 ;  /* 0x0000a00023087a25 */ /* 0x000fe200078e0020 */
[----:B------:R-:W-:Y:S02]  /*13a0*/  ISETP.GT.AND P0, PT, R10, 0x60, PT ;  /* 0x000000600a00780c */ /* 0x000fe40003f04270 */
[----:B------:R-:W-:Y:S01]  /*13b0*/  P2R R148, PR, RZ, 0x10 ;  /* 0x00000010ff947803 */ /* 0x000fe20000000000 */
[----:B------:R-:W-:Y:S01]  /*13c0*/  IMAD.MOV.U32 R24, RZ, RZ, R8 ;  /* 0x000000ffff187224 */ /* 0x000fe200078e0008 */
[----:B------:R-:W-:Y:S02]  /*13d0*/  SEL R8, RZ, c[0x0][0x27c], !P4 ;  /* 0x00009f00ff087a07 */ /* 0x000fe40006000000 */
[----:B------:R-:W-:Y:S01]  /*13e0*/  IADD3 R13, R13, UR8, RZ ;  /* 0x000000080d0d7c10 */ /* 0x000fe2000fffe0ff */
[----:B------:R-:W-:Y:S01]  /*13f0*/  ULDC.64 UR8, c[0x0][0x210] ;  /* 0x0000840000087ab9 */ /* 0x000fe20000000a00 */
[----:B------:R-:W-:Y:S01]  /*1400*/  IADD3 R95, R18, 0x20, RZ ;  /* 0x00000020125f7810 */ /* 0x000fe20007ffe0ff */
[----:B------:R-:W-:Y:S01]  /*1410*/  UIMAD UR29, UR14, UR8, URZ ;  /* 0x000000080e1d72a4 */ /* 0x000fe2000f8e023f */
[----:B------:R-:W-:Y:S01]  /*1420*/  IADD3 R34, R32, 0x10, RZ ;  /* 0x0000001020227810 */ /* 0x000fe20007ffe0ff */
[----:B------:R-:W-:Y:S01]  /*1430*/  UIMAD.WIDE.U32 UR30, UR15, UR8, URZ ;  /* 0x000000080f1e72a5 */ /* 0x000fe2000f8e003f */
[----:B------:R-:W-:Y:S01]  /*1440*/  SHF.R.S32.HI R83, RZ, 0x1f, R95 ;  /* 0x0000001fff537819 */ /* 0x000fe2000001145f */
[----:B------:R-:W-:Y:S01]  /*1450*/  UIMAD UR29, UR15, UR9, UR29 ;  /* 0x000000090f1d72a4 */ /* 0x000fe2000f8e021d */
[----:B-1----:R-:W-:Y:S01]  /*1460*/  SHF.R.S32.HI R4, RZ, 0x1f, R35 ;  /* 0x0000001fff047819 */ /* 0x002fe20000011423 */
[----:B------:R-:W-:Y:S01]  /*1470*/  IMAD.WIDE.U32 R96, R96, c[0x0][0x268], R12 ;  /* 0x00009a0060607a25 */ /* 0x000fe200078e000c */
[----:B------:R-:W-:Y:S01]  /*1480*/  ULDC.64 UR8, c[0x0][0x1e8] ;  /* 0x00007a0000087ab9 */ /* 0x000fe20000000a00 */
[----:B------:R-:W-:Y:S01]  /*1490*/  LEA.HI R83, R83, R95, RZ, 0x3 ;  /* 0x0000005f53537211 */ /* 0x000fe200078f18ff */
[----:B------:R-:W-:Y:S01]  /*14a0*/  UIMAD UR32, UR14, UR8, URZ ;  /* 0x000000080e2072a4 */ /* 0x000fe2000f8e023f */
[C---:B------:R-:W-:Y:S01]  /*14b0*/  IMAD R11, R4.reuse, c[0x0][0x280], RZ ;  /* 0x0000a000040b7a24 */ /* 0x040fe200078e02ff */
[----:B------:R-:W-:Y:S01]  /*14c0*/  UIMAD.WIDE.U32 UR34, UR15, UR8, URZ ;  /* 0x000000080f2272a5 */ /* 0x000fe2000f8e003f */
[----:B------:R-:W-:Y:S01]  /*14d0*/  IMAD R4, R4, c[0x0][0x290], RZ ;  /* 0x0000a40004047a24 */ /* 0x000fe200078e02ff */
[----:B------:R-:W-:Y:S01]  /*14e0*/  UIMAD UR32, UR15, UR9, UR32 ;  /* 0x000000090f2072a4 */ /* 0x000fe2000f8e0220 */
[----:B------:R-:W-:Y:S01]  /*14f0*/  IMAD R11, R35, c[0x0][0x284], R11 ;  /* 0x0000a100230b7a24 */ /* 0x000fe200078e020b */
[----:B------:R-:W-:Y:S01]  /*1500*/  LOP3.LUT R83, R83, 0xfffffff8, RZ, 0xc0, !PT ;  /* 0xfffffff853537812 */ /* 0x000fe200078ec0ff */
[C---:B------:R-:W-:Y:S01]  /*1510*/  IMAD R16, R35.reuse, c[0x0][0x294], R4 ;  /* 0x0000a50023107a24 */ /* 0x040fe200078e0204 */
[----:B------:R-:W-:Y:S01]  /*1520*/  ULDC.64 UR8, c[0x0][0x268] ;  /* 0x00009a0000087ab9 */ /* 0x000fe20000000a00 */
[C---:B----4-:R-:W-:Y:S01]  /*1530*/  IMAD.WIDE.U32 R6, R35.reuse, c[0x0][0x290], R32 ;  /* 0x0000a40023067a25 */ /* 0x050fe200078e0020 */
[----:B------:R-:W-:Y:S01]  /*1540*/  UIMAD UR8, UR26, UR8, URZ ;  /* 0x000000081a0872a4 */ /* 0x000fe2000f8e023f */
[----:B------:R-:W-:Y:S01]  /*1550*/  SHF.R.S32.HI R94, RZ, 0x1f, R83 ;  /* 0x0000001fff5e7819 */ /* 0x000fe20000011453 */
[----:B------:R-:W-:Y:S01]  /*1560*/  UIADD3 UR29, UR31, UR29, URZ ;  /* 0x0000001d1f1d7290 */ /* 0x000fe2000fffe03f */
[----:B------:R-:W-:Y:S01]  /*1570*/  IMAD.WIDE.U32 R4, R35, c[0x0][0x280], R18 ;  /* 0x0000a00023047a25 */ /* 0x000fe200078e0012 */
[----:B------:R-:W-:-:S02]  /*1580*/  UIMAD UR27, UR27, UR9, UR8 ;  /* 0x000000091b1b72a4 */ /* 0x000fc4000f8e0208 */
[----:B------:R-:W-:Y:S01]  /*1590*/  UMOV UR26, 0x60 ;  /* 0x00000060001a7882 */ /* 0x000fe20000000000 */
[----:B------:R-:W-:Y:S01]  /*15a0*/  IMAD.IADD R25, R9, 0x1, R11 ;  /* 0x0000000109197824 */ /* 0x000fe200078e020b */
[----:B------:R-:W-:Y:S01]  /*15b0*/  ULDC.64 UR8, c[0x0][0x2b0] ;  /* 0x0000ac0000087ab9 */ /* 0x000fe20000000a00 */
[----:B------:R-:W-:Y:S01]  /*15c0*/  IMAD.IADD R23, R7, 0x1, R16 ;  /* 0x0000000107177824 */ /* 0x000fe200078e0210 */
[----:B------:R-:W-:Y:S01]  /*15d0*/  IADD3 R99, R97, UR27, RZ ;  /* 0x0000001b61637c10 */ /* 0x000fe2000fffe0ff */
[----:B------:R-:W-:Y:S01]  /*15e0*/  IMAD.IADD R21, R11, 0x1, R5 ;  /* 0x000000010b157824 */ /* 0x000fe200078e0205 */
[----:B------:R-:W-:Y:S01]  /*15f0*/  UIADD3 UR32, UR35, UR32, URZ ;  /* 0x0000002023207290 */ /* 0x000fe2000fffe03f */
[----:B------:R-:W-:Y:S02]  /*1600*/  IMAD.MOV.U32 R22, RZ, RZ, R6 ;  /* 0x000000ffff167224 */ /* 0x000fe400078e0006 */
[----:B------:R-:W-:Y:S02]  /*1610*/  IMAD.MOV.U32 R20, RZ, RZ, R4 ;  /* 0x000000ffff147224 */ /* 0x000fe400078e0004 */
[----:B------:R-:W-:-:S02]  /*1620*/  @P2 IMAD R9, R29, 0x30, RZ ;  /* 0x000000301d092824 */ /* 0x000fc400078e02ff */
[----:B------:R-:W-:-:S04]  /*1630*/  IMAD.WIDE.U32 R6, R35, c[0x0][0x290], R18 ;  /* 0x0000a40023067a25 */ /* 0x000fc800078e0012 */
[----:B------:R-:W-:-:S04]  /*1640*/  @P2 IMAD.WIDE.U32 R4, R150, 0x30, R2 ;  /* 0x0000003096042825 */ /* 0x000fc800078e0002 */
[----:B------:R-:W-:Y:S01]  /*1650*/  @P2 IMAD.IADD R9, R5, 0x1, R9 ;  /* 0x0000000105092824 */ /* 0x000fe200078e0209 */
[C---:B------:R-:W-:Y:S01]  /*1660*/  @P2 LEA R10, P4, R4.reuse, c[0x0][0x220], 0x1 ;  /* 0x00008800040a2a11 */ /* 0x040fe200078808ff */
[----:B------:R-:W-:Y:S02]  /*1670*/  @P1 IMAD.MOV.U32 R5, RZ, RZ, R3 ;  /* 0x000000ffff051224 */ /* 0x000fe400078e0003 */
[----:B------:R-:W-:Y:S01]  /*1680*/  IMAD.WIDE.U32 R110, R149, c[0x0][0x280], R24 ;  /* 0x0000a000956e7a25 */ /* 0x000fe200078e0018 */
[----:B------:R-:W-:-:S03]  /*1690*/  @P2 LEA.HI.X R11, R4, c[0x0][0x224], R9, 0x1, P4 ;  /* 0x00008900040b2a11 */ /* 0x000fc600020f0c09 */
[----:B------:R-:W-:Y:S02]  /*16a0*/  @P1 IMAD.MOV.U32 R4, RZ, RZ, R2 ;  /* 0x000000ffff041224 */ /* 0x000fe400078e0002 */
[----:B------:R1:W-:Y:S01]  /*16b0*/  @P2 LDGSTS.E.BYPASS.LTC128B.128 [R91+0x5100], [R10.64], !P6 ;  /* 0x051000000a5b2fae */ /* 0x0003e2000f101d56 */
[----:B------:R-:W-:-:S04]  /*16c0*/  IMAD.WIDE.U32 R108, R149, c[0x0][0x290], R22 ;  /* 0x0000a400956c7a25 */ /* 0x000fc800078e0016 */
[----:B------:R-:W-:-:S04]  /*16d0*/  @P1 IMAD.WIDE.U32 R4, R150, 0x50, R4 ;  /* 0x0000005096041825 */ /* 0x000fc800078e0004 */
[----:B------:R-:W-:-:S04]  /*16e0*/  IMAD.WIDE.U32 R106, R149, c[0x0][0x280], R20 ;  /* 0x0000a000956a7a25 */ /* 0x000fc800078e0014 */
[----:B-1----:R-:W-:-:S05]  /*16f0*/  IMAD.SHL.U32 R10, R157, 0x40, RZ ;  /* 0x000000409d0a7824 */ /* 0x002fca00078e00ff */
[----:B------:R-:W-:-:S04]  /*1700*/  LOP3.LUT R123, R10, 0x1c0, RZ, 0xc0, !PT ;  /* 0x000001c00a7b7812 */ /* 0x000fc800078ec0ff */
[----:B------:R-:W-:Y:S01]  /*1710*/  SHF.R.U32.HI R160, RZ, 0x3, R123 ;  /* 0x00000003ffa07819 */ /* 0x000fe2000001167b */
[----:B---3--:R1:W3:Y:S02]  /*1720*/  @P5 R2UR UR28, R17 ;  /* 0x00000000111c53c2 */ /* 0x0082e400000e0000 */
[----:B-1----:R-:W-:Y:S01]  /*1730*/  IMAD.IADD R17, R16, 0x1, R7 ;  /* 0x0000000110117824 */ /* 0x002fe200078e0207 */
[----:B---3--:R-:W-:Y:S01]  /*1740*/  @UP0 USHF.R.S32.HI UR39, URZ, 0x1f, UR28 ;  /* 0x0000001f3f270899 */ /* 0x008fe2000801141c */
[----:B------:R-:W-:Y:S01]  /*1750*/  IMAD.IADD R7, R18, 0x1, R8 ;  /* 0x0000000112077824 */ /* 0x000fe200078e0208 */
[----:B------:R-:W-:Y:S01]  /*1760*/  @UP0 UMOV UR38, UR28 ;  /* 0x0000001c00260c82 */ /* 0x000fe20008000000 */
[----:B------:R-:W-:Y:S01]  /*1770*/  IMAD.MOV.U32 R16, RZ, RZ, R6 ;  /* 0x000000ffff107224 */ /* 0x000fe200078e0006 */
[C---:B------:R-:W-:Y:S01]  /*1780*/  @P3 LEA R6, P4, R150.reuse, R2, 0x6 ;  /* 0x0000000296063211 */ /* 0x040fe200078830ff */
[----:B------:R-:W-:Y:S01]  /*1790*/  @!UP0 UMOV UR38, UR20 ;  /* 0x0000001400268c82 */ /* 0x000fe20008000000 */
[----:B--2---:R-:W-:Y:S01]  /*17a0*/  SHF.R.S32.HI R14, RZ, 0x1f, R7 ;  /* 0x0000001fff0e7819 */ /* 0x004fe20000011407 */
[----:B------:R-:W-:Y:S01]  /*17b0*/  @!UP0 UMOV UR39, UR10 ;  /* 0x0000000a00278c82 */ /* 0x000fe20008000000 */
[C---:B------:R-:W-:Y:S01]  /*17c0*/  @P3 LEA.HI.X R9, R150.reuse, R3, R29, 0x6, P4 ;  /* 0x0000000396093211 */ /* 0x040fe200020f341d */
[----:B------:R-:W-:Y:S01]  /*17d0*/  @P0 IMAD.WIDE.U32 R2, R150, 0x60, R2 ;  /* 0x0000006096020825 */ /* 0x000fe200078e0002 */
[----:B------:R-:W-:Y:S01]  /*17e0*/  LEA.HI R14, R14, R7, RZ, 0x3 ;  /* 0x000000070e0e7211 */ /* 0x000fe200078f18ff */
[----:B------:R-:W-:Y:S01]  /*17f0*/  UIMAD UR28, UR39, UR8, URZ ;  /* 0x00000008271c72a4 */ /* 0x000fe2000f8e023f */
[----:B------:R-:W-:Y:S01]  /*1800*/  @P3 LEA R8, P4, R6, c[0x0][0x220], 0x1 ;  /* 0x0000880006083a11 */ /* 0x000fe200078808ff */
[----:B------:R-:W-:Y:S01]  /*1810*/  @P1 IMAD R7, R29, 0x50, RZ ;  /* 0x000000501d071824 */ /* 0x000fe200078e02ff */
[----:B------:R-:W-:Y:S01]  /*1820*/  SHF.L.U64.HI R150, R150, R156, c[0x0][0x23c] ;  /* 0x00008f0096967619 */ /* 0x000fe2000001029c */
[----:B------:R-:W-:Y:S01]  /*1830*/  UIMAD UR28, UR38, UR9, UR28 ;  /* 0x00000009261c72a4 */ /* 0x000fe2000f8e021c */
[----:B------:R-:W-:Y:S01]  /*1840*/  @P3 LEA.HI.X R9, R6, c[0x0][0x224], R9, 0x1, P4 ;  /* 0x0000890006093a11 */ /* 0x000fe200020f0c09 */
[----:B------:R-:W-:Y:S01]  /*1850*/  @P1 IMAD.IADD R7, R5, 0x1, R7 ;  /* 0x0000000105071824 */ /* 0x000fe200078e0207 */
[C---:B------:R-:W-:Y:S01]  /*1860*/  @P1 LEA R6, P4, R4.reuse, c[0x0][0x220], 0x1 ;  /* 0x0000880004061a11 */ /* 0x040fe200078808ff */
[----:B------:R-:W-:Y:S01]  /*1870*/  @P0 IMAD R5, R29, 0x60, RZ ;  /* 0x000000601d050824 */ /* 0x000fe200078e02ff */
[----:B------:R-:W-:Y:S01]  /*1880*/  ULDC UR10, c[0x0][0x284] ;  /* 0x0000a100000a7ab9 */ /* 0x000fe20000000800 */
[----:B------:R1:W-:Y:S01]  /*1890*/  @P3 LDGSTS.E.BYPASS.LTC128B.128 [R91+0x5900], [R8.64], !P6 ;  /* 0x05900000085b3fae */ /* 0x0003e2000f101d56 */
[----:B------:R-:W-:Y:S01]  /*18a0*/  @P1 LEA.HI.X R7, R4, c[0x0][0x224], R7, 0x1, P4 ;  /* 0x0000890004071a11 */ /* 0x000fe200020f0c07 */
[----:B------:R-:W-:Y:S01]  /*18b0*/  @P0 IMAD.IADD R5, R3, 0x1, R5 ;  /* 0x0000000103050824 */ /* 0x000fe200078e0205 */
[----:B------:R-:W-:Y:S01]  /*18c0*/  @P0 LEA R4, P4, R2, c[0x0][0x220], 0x1 ;  /* 0x0000880002040a11 */ /* 0x000fe200078808ff */
[----:B------:R-:W-:Y:S01]  /*18d0*/  ULDC UR9, c[0x0][0x294] ;  /* 0x0000a50000097ab9 */ /* 0x000fe20000000800 */
[----:B------:R-:W-:Y:S01]  /*18e0*/  LEA.HI R3, R28, R194, RZ, 0x5 ;  /* 0x000000c21c037211 */ /* 0x000fe200078f28ff */
[----:B------:R2:W-:Y:S01]  /*18f0*/  @P1 LDGSTS.E.BYPASS.LTC128B.128 [R91+0x6100], [R6.64], !P6 ;  /* 0x06100000065b1fae */ /* 0x0005e2000f101d56 */
[----:B------:R-:W-:Y:S01]  /*1900*/  @P0 LEA.HI.X R5, R2, c[0x0][0x224], R5, 0x1, P4 ;  /* 0x0000890002050a11 */ /* 0x000fe200020f0c05 */
[----:B------:R-:W-:Y:S01]  /*1910*/  UIMAD.WIDE.U32 UR36, UR38, UR8, URZ ;  /* 0x00000008262472a5 */ /* 0x000fe2000f8e003f */
[----:B------:R-:W-:Y:S01]  /*1920*/  SHF.R.S32.HI R2, RZ, 0x1f, R149 ;  /* 0x0000001fff027819 */ /* 0x000fe20000011495 */
[----:B------:R-:W-:Y:S01]  /*1930*/  IMAD.SHL.U32 R3, R3, 0x10, RZ ;  /* 0x0000001003037824 */ /* 0x000fe200078e00ff */
[----:B------:R-:W-:Y:S01]  /*1940*/  ULDC UR8, c[0x0][0x284] ;  /* 0x0000a10000087ab9 */ /* 0x000fe20000000800 */
[----:B------:R3:W-:Y:S01]  /*1950*/  @P0 LDGSTS.E.BYPASS.LTC128B.128 [R91+0x6900], [R4.64], !P6 ;  /* 0x06900000045b0fae */ /* 0x0007e2000f101d56 */
[----:B------:R-:W-:Y:S01]  /*1960*/  ISETP.GE.AND P0, PT, R18, c[0x0][0x1d4], PT ;  /* 0x0000750012007a0c */ /* 0x000fe20003f06270 */
[----:B------:R-:W-:Y:S01]  /*1970*/  UIMAD UR10, UR26, UR10, URZ ;  /* 0x0000000a1a0a72a4 */ /* 0x000fe2000f8e023f */
[----:B------:R-:W-:Y:S01]  /*1980*/  LOP3.LUT R136, R3, 0xfffffe00, RZ, 0xc0, !PT ;  /* 0xfffffe0003887812 */ /* 0x000fe200078ec0ff */
[----:B------:R-:W-:Y:S01]  /*1990*/  IMAD.SHL.U32 R3, R159, 0x40, RZ ;  /* 0x000000409f037824 */ /* 0x000fe200078e00ff */
[----:B------:R-:W-:Y:S01]  /*19a0*/  P2R R102, PR, RZ, 0x1 ;  /* 0x00000001ff667803 */ /* 0x000fe20000000000 */
[----:B------:R-:W0:Y:S01]  /*19b0*/  LDGDEPBAR ;  /* 0x00000000000079af */ /* 0x000e220000000000 */
[----:B------:R-:W-:Y:S01]  /*19c0*/  UIMAD UR9, UR26, UR9, URZ ;  /* 0x000000091a0972a4 */ /* 0x000fe2000f8e023f */
[----:B------:R-:W-:Y:S01]  /*19d0*/  ISETP.GE.AND P1, PT, R95, c[0x0][0x1d4], PT ;  /* 0x000075005f007a0c */ /* 0x000fe20003f26270 */
[----:B------:R-:W-:Y:S01]  /*19e0*/  UIMAD UR8, UR5, UR8, URZ ;  /* 0x00000008050872a4 */ /* 0x000fe2000f8e023f */
[----:B------:R-:W-:Y:S01]  /*19f0*/  LOP3.LUT R125, R3, 0x1c0, RZ, 0xc0, !PT ;  /* 0x000001c0037d7812 */ /* 0x000fe200078ec0ff */
[----:B------:R-:W-:Y:S01]  /*1a00*/  IMAD.WIDE.U32 R104, R149, c[0x0][0x290], R16 ;  /* 0x0000a40095687a25 */ /* 0x000fe200078e0010 */
[----:B------:R-:W-:Y:S01]  /*1a10*/  LOP3.LUT R98, R14, 0xfffffff8, RZ, 0xc0, !PT ;  /* 0xfffffff80e627812 */ /* 0x000fe200078ec0ff */
[----:B------:R-:W-:Y:S01]  /*1a20*/  UIADD3 UR28, UR37, UR28, URZ ;  /* 0x0000001c251c7290 */ /* 0x000fe2000fffe03f */
[----:B------:R-:W-:-:S02]  /*1a30*/  SHF.R.U32.HI R162, RZ, 0x3, R125 ;  /* 0x00000003ffa27819 */ /* 0x000fc4000001167d */
[----:B-1----:R-:W-:Y:S02]  /*1a40*/  SHF.R.S32.HI R9, RZ, 0x1f, R157 ;  /* 0x0000001fff097819 */ /* 0x002fe4000001149d */
[----:B------:R-:W-:Y:S02]  /*1a50*/  P2R R117, PR, RZ, 0x2 ;  /* 0x00000002ff757803 */ /* 0x000fe40000000000 */
[----:B------:R-:W-:Y:S01]  /*1a60*/  LEA.HI R3, R9, R157, RZ, 0x3 ;  /* 0x0000009d09037211 */ /* 0x000fe200078f18ff */
[----:B--2---:R-:W-:Y:S01]  /*1a70*/  IMAD.MOV.U32 R6, RZ, RZ, c[0x0][0x280] ;  /* 0x0000a000ff067624 */ /* 0x004fe200078e00ff */
[----:B------:R-:W-:Y:S02]  /*1a80*/  SHF.R.S32.HI R116, RZ, 0x3, R14 ;  /* 0x00000003ff747819 */ /* 0x000fe4000001140e */
[----:B------:R-:W-:Y:S01]  /*1a90*/  SHF.R.S32.HI R103, RZ, 0x1f, R98 ;  /* 0x0000001fff677819 */ /* 0x000fe20000011462 */
[C---:B------:R-:W-:Y:S01]  /*1aa0*/  IMAD.SHL.U32 R173, R6.reuse, 0x40, RZ ;  /* 0x0000004006ad7824 */ /* 0x040fe200078e00ff */
[C---:B------:R-:W-:Y:S01]  /*1ab0*/  SHF.L.U64.HI R153, R6.reuse, R154, c[0x0][0x284] ;  /* 0x0000a10006997619 */ /* 0x040fe2000001029a */
[----:B---3--:R-:W-:Y:S01]  /*1ac0*/  IMAD.MOV.U32 R4, RZ, RZ, c[0x0][0x290] ;  /* 0x0000a400ff047624 */ /* 0x008fe200078e00ff */
[----:B------:R-:W-:Y:S01]  /*1ad0*/  SHF.L.U64.HI R155, R6, R156, c[0x0][0x284] ;  /* 0x0000a100069b7619 */ /* 0x000fe2000001029c */
[----:B------:R-:W-:Y:S01]  /*1ae0*/  IMAD R5, R2, c[0x0][0x280], RZ ;  /* 0x0000a00002057a24 */ /* 0x000fe200078e02ff */
[----:B------:R-:W-:Y:S01]  /*1af0*/  ISETP.NE.AND P1, PT, R176, 0x1, PT ;  /* 0x00000001b000780c */ /* 0x000fe20003f25270 */
[----:B------:R-:W-:Y:S01]  /*1b00*/  IMAD R2, R2, c[0x0][0x290], RZ ;  /* 0x0000a40002027a24 */ /* 0x000fe200078e02ff */
[C---:B------:R-:W-:Y:S01]  /*1b10*/  SHF.L.U64.HI R154, R4.reuse, R154, c[0x0][0x294] ;  /* 0x0000a500049a7619 */ /* 0x040fe2000001029a */
[C---:B------:R-:W-:Y:S01]  /*1b20*/  IMAD.SHL.U32 R163, R4.reuse, 0x40, RZ ;  /* 0x0000004004a37824 */ /* 0x040fe200078e00ff */
[C---:B------:R-:W-:Y:S01]  /*1b30*/  SHF.L.U64.HI R156, R4.reuse, R156, c[0x0][0x294] ;  /* 0x0000a500049c7619 */ /* 0x040fe2000001029c */
[----:B------:R-:W-:-:S02]  /*1b40*/  IMAD.SHL.U32 R172, R4, 0x20, RZ ;  /* 0x0000002004ac7824 */ /* 0x000fc400078e00ff */
[----:B------:R-:W-:-:S04]  /*1b50*/  IMAD.WIDE.U32 R168, R4, 0x60, RZ ;  /* 0x0000006004a87825 */ /* 0x000fc800078e00ff */
[----:B------:R-:W-:Y:S01]  /*1b60*/  IMAD.WIDE.U32 R164, R4, 0x70, RZ ;  /* 0x0000007004a47825 */ /* 0x000fe200078e00ff */
[----:B------:R-:W-:Y:S02]  /*1b70*/  SHF.R.S32.HI R4, RZ, 0x1f, R26 ;  /* 0x0000001fff047819 */ /* 0x000fe4000001141a */
[----:B------:R-:W-:Y:S01]  /*1b80*/  IADD3 R121, R169, UR9, RZ ;  /* 0x00000009a9797c10 */ /* 0x000fe2000fffe0ff */
[----:B------:R-:W-:Y:S01]  /*1b90*/  IMAD R7, R149, c[0x0][0x294], R2 ;  /* 0x0000a50095077a24 */ /* 0x000fe200078e0202 */
[----:B------:R-:W-:Y:S01]  /*1ba0*/  LEA.HI R2, R4, R35, RZ, 0x3 ;  /* 0x0000002304027211 */ /* 0x000fe200078f18ff */
[C---:B------:R-:W-:Y:S01]  /*1bb0*/  IMAD.SHL.U32 R174, R6.reuse, 0x20, RZ ;  /* 0x0000002006ae7824 */ /* 0x040fe200078e00ff */
[----:B------:R-:W-:Y:S01]  /*1bc0*/  SHF.R.S32.HI R4, RZ, 0x1f, R158 ;  /* 0x0000001fff047819 */ /* 0x000fe2000001149e */
[----:B------:R-:W-:Y:S01]  /*1bd0*/  IMAD.WIDE.U32 R170, R6, 0x60, RZ ;  /* 0x0000006006aa7825 */ /* 0x000fe200078e00ff */
[----:B------:R-:W-:Y:S02]  /*1be0*/  LOP3.LUT R2, R2, 0xfffffff8, RZ, 0xc0, !PT ;  /* 0xfffffff802027812 */ /* 0x000fe400078ec0ff */
[----:B------:R-:W-:Y:S01]  /*1bf0*/  LEA.HI R4, R4, R158, RZ, 0x3 ;  /* 0x0000009e04047211 */ /* 0x000fe200078f18ff */
[----:B------:R-:W-:Y:S01]  /*1c00*/  IMAD.WIDE.U32 R166, R6, 0x70, RZ ;  /* 0x0000007006a67825 */ /* 0x000fe200078e00ff */
[----:B------:R-:W-:-:S02]  /*1c10*/  SHF.R.S32.HI R6, RZ, 0x1f, R159 ;  /* 0x0000001fff067819 */ /* 0x000fc4000001149f */
[----:B------:R-:W-:Y:S01]  /*1c20*/  IADD3 R120, R171, UR10, RZ ;  /* 0x0000000aab787c10 */ /* 0x000fe2000fffe0ff */
[----:B------:R-:W-:Y:S01]  /*1c30*/  IMAD R8, R149, c[0x0][0x284], R5 ;  /* 0x0000a10095087a24 */ /* 0x000fe200078e0205 */
[----:B------:R-:W-:Y:S01]  /*1c40*/  LEA.HI R6, R6, R159, RZ, 0x3 ;  /* 0x0000009f06067211 */ /* 0x000fe200078f18ff */
[----:B------:R-:W-:Y:S01]  /*1c50*/  IMAD.SHL.U32 R5, R158, 0x40, RZ ;  /* 0x000000409e057824 */ /* 0x000fe200078e00ff */
[----:B------:R-:W-:Y:S01]  /*1c60*/  IADD3 R145, R165, UR21, RZ ;  /* 0x00000015a5917c10 */ /* 0x000fe2000fffe0ff */
[----:B------:R-:W-:Y:S01]  /*1c70*/  IMAD.IADD R2, R35, 0x1, -R2 ;  /* 0x0000000123027824 */ /* 0x000fe200078e0a02 */
[----:B------:R-:W-:Y:S01]  /*1c80*/  IADD3 R144, R167, UR8, RZ ;  /* 0x00000008a7907c10 */ /* 0x000fe2000fffe0ff */
[----:B------:R-:W-:Y:S01]  /*1c90*/  IMAD.SHL.U32 R3, R3, 0x40, RZ ;  /* 0x0000004003037824 */ /* 0x000fe200078e00ff */
[----:B------:R-:W-:Y:S01]  /*1ca0*/  LOP3.LUT R124, R5, 0x1c0, RZ, 0xc0, !PT ;  /* 0x000001c0057c7812 */ /* 0x000fe200078ec0ff */
[C---:B------:R-:W-:Y:S01]  /*1cb0*/  IMAD.SHL.U32 R5, R2.reuse, 0x40, RZ ;  /* 0x0000004002057824 */ /* 0x040fe200078e00ff */
[----:B------:R-:W-:Y:S01]  /*1cc0*/  LOP3.LUT P0, RZ, R2, 0x4, RZ, 0xc0, !PT ;  /* 0x0000000402ff7812 */ /* 0x000fe2000780c0ff */
[----:B------:R-:W-:Y:S01]  /*1cd0*/  IMAD.SHL.U32 R2, R6, 0x40, RZ ;  /* 0x0000004006027824 */ /* 0x000fe200078e00ff */
[----:B------:R-:W-:Y:S01]  /*1ce0*/  LOP3.LUT R137, R3, 0xfffffe00, RZ, 0xc0, !PT ;  /* 0xfffffe0003897812 */ /* 0x000fe200078ec0ff */
[----:B------:R-:W-:Y:S01]  /*1cf0*/  IMAD.SHL.U32 R4, R4, 0x40, RZ ;  /* 0x0000004004047824 */ /* 0x000fe200078e00ff */
[----:B------:R-:W-:Y:S01]  /*1d00*/  LOP3.LUT R134, R5, 0x1c0, RZ, 0xc0, !PT ;  /* 0x000001c005867812 */ /* 0x000fe200078ec0ff */
[----:B------:R-:W-:Y:S01]  /*1d10*/  IMAD.IADD R115, R111, 0x1, R8 ;  /* 0x000000016f737824 */ /* 0x000fe200078e0208 */
[----:B------:R-:W-:Y:S01]  /*1d20*/  LOP3.LUT R139, R2, 0xfffffe00, RZ, 0xc0, !PT ;  /* 0xfffffe00028b7812 */ /* 0x000fe200078ec0ff */
[----:B------:R-:W-:Y:S01]  /*1d30*/  IMAD.IADD R113, R8, 0x1, R107 ;  /* 0x0000000108717824 */ /* 0x000fe200078e026b */
[----:B------:R-:W-:Y:S01]  /*1d40*/  SHF.R.U32.HI R135, RZ, 0x3, R134 ;  /* 0x00000003ff877819 */ /* 0x000fe20000011686 */
[----:B------:R-:W-:Y:S01]  /*1d50*/  IMAD.IADD R114, R109, 0x1, R7 ;  /* 0x000000016d727824 */ /* 0x000fe200078e0207 */
[C---:B------:R-:W-:Y:S01]  /*1d60*/  LOP3.LUT R2, R134.reuse, 0x18, R18, 0xf8, !PT ;  /* 0x0000001886027812 */ /* 0x040fe200078ef812 */
[----:B------:R-:W-:Y:S01]  /*1d70*/  IMAD.IADD R112, R7, 0x1, R105 ;  /* 0x0000000107707824 */ /* 0x000fe200078e0269 */
[----:B------:R-:W-:Y:S01]  /*1d80*/  LOP3.LUT R3, R134, 0x38, R14, 0xf8, !PT ;  /* 0x0000003886037812 */ /* 0x000fe200078ef80e */
[----:B------:R-:W-:Y:S01]  /*1d90*/  ULDC.U8 UR8, c[0x0][0x298] ;  /* 0x0000a60000087ab9 */ /* 0x000fe20000000000 */
[----:B------:R-:W-:-:S02]  /*1da0*/  LOP3.LUT R2, R2, R135, RZ, 0x3c, !PT ;  /* 0x0000008702027212 */ /* 0x000fc400078e3cff */
[----:B------:R-:W-:Y:S02]  /*1db0*/  LOP3.LUT R138, R4, 0xfffffe00, RZ, 0xc0, !PT ;  /* 0xfffffe00048a7812 */ /* 0x000fe400078ec0ff */
[----:B------:R-:W-:Y:S01]  /*1dc0*/  SHF.R.U32.HI R161, RZ, 0x3, R124 ;  /* 0x00000003ffa17819 */ /* 0x000fe2000001167c */
[----:B------:R-:W-:Y:S01]  /*1dd0*/  IMAD.IADD R2, R2, 0x1, R136 ;  /* 0x0000000102027824 */ /* 0x000fe200078e0288 */
[--C-:B------:R-:W-:Y:S02]  /*1de0*/  LOP3.LUT R6, R125, 0x38, R14.reuse, 0xf8, !PT ;  /* 0x000000387d067812 */ /* 0x100fe400078ef80e */
[--C-:B------:R-:W-:Y:S02]  /*1df0*/  LOP3.LUT R5, R124, 0x38, R14.reuse, 0xf8, !PT ;  /* 0x000000387c057812 */ /* 0x100fe400078ef80e */
[----:B------:R-:W-:Y:S02]  /*1e00*/  LEA R92, R2, 0x100, 0x1 ;  /* 0x00000100025c7811 */ /* 0x000fe400078e08ff */
[----:B------:R-:W-:-:S02]  /*1e10*/  LOP3.LUT R4, R123, 0x38, R14, 0xf8, !PT ;  /* 0x000000387b047812 */ /* 0x000fc400078ef80e */
[----:B------:R-:W-:Y:S02]  /*1e20*/  LOP3.LUT R2, R3, R135, RZ, 0x3c, !PT ;  /* 0x0000008703027212 */ /* 0x000fe400078e3cff */
[----:B------:R-:W-:Y:S02]  /*1e30*/  LOP3.LUT R6, R139, R6, R162, 0xf6, !PT ;  /* 0x000000068b067212 */ /* 0x000fe400078ef6a2 */
[----:B------:R-:W-:Y:S01]  /*1e40*/  LOP3.LUT R5, R138, R5, R161, 0xf6, !PT ;  /* 0x000000058a057212 */ /* 0x000fe200078ef6a1 */
[----:B------:R-:W-:Y:S01]  /*1e50*/  IMAD.IADD R2, R2, 0x1, R136 ;  /* 0x0000000102027824 */ /* 0x000fe200078e0288 */
[----:B------:R-:W-:Y:S01]  /*1e60*/  LOP3.LUT R3, R137, R4, R160, 0xf6, !PT ;  /* 0x0000000489037212 */ /* 0x000fe200078ef6a0 */
[----:B------:R-:W-:Y:S01]  /*1e70*/  IMAD.SHL.U32 R143, R6, 0x2, RZ ;  /* 0x00000002068f7824 */ /* 0x000fe200078e00ff */
[C---:B------:R-:W-:Y:S01]  /*1e80*/  IADD3 R93, R92.reuse, 0x40, RZ ;  /* 0x000000405c5d7810 */ /* 0x040fe20007ffe0ff */
[----:B------:R-:W-:Y:S01]  /*1e90*/  IMAD.SHL.U32 R142, R5, 0x2, RZ ;  /* 0x00000002058e7824 */ /* 0x000fe200078e00ff */
[----:B------:R-:W-:Y:S01]  /*1ea0*/  @P0 IADD3 R93, R92, -0x40, RZ ;  /* 0xffffffc05c5d0810 */ /* 0x000fe20007ffe0ff */
[----:B------:R-:W-:Y:S01]  /*1eb0*/  IMAD.SHL.U32 R141, R3, 0x2, RZ ;  /* 0x00000002038d7824 */ /* 0x000fe200078e00ff */
[----:B------:R-:W-:Y:S01]  /*1ec0*/  BAR.SYNC.DEFER_BLOCKING 0x0 ;  /* 0x0000000000007b1d */ /* 0x000fe20000010000 */
[----:B------:R-:W-:Y:S01]  /*1ed0*/  IMAD.SHL.U32 R140, R2, 0x2, RZ ;  /* 0x00000002028c7824 */ /* 0x000fe200078e00ff */
[----:B------:R-:W-:-:S04]  /*1ee0*/  ISETP.GE.AND P0, PT, R175, 0x1, PT ;  /* 0x00000001af00780c */ /* 0x000fc80003f06270 */
.L_x_102:
[----:B-1----:R-:W-:Y:S01]  /*1ef0*/  IMAD.U32 R2, RZ, RZ, UR6 ;  /* 0x00000006ff027e24 */ /* 0x002fe2000f8e00ff */
[----:B------:R-:W-:Y:S04]  /*1f00*/  DEPBAR.LE SB0, 0x0 ;  /* 0x000080000000791a */ /* 0x000fe80000000000 */
[----:B------:R-:W-:Y:S01]  /*1f10*/  IMAD R2, R2, 0x70, R0 ;  /* 0x0000007002027824 */ /* 0x000fe200078e0200 */
[----:B------:R-:W-:Y:S01]  /*1f20*/  ISETP.NE.AND P1, PT, R176, 0x1, PT ;  /* 0x00000001b000780c */ /* 0x000fe20003f25270 */
[----:B------:R-:W-:Y:S01]  /*1f30*/  IMAD.MOV.U32 R100, RZ, RZ, RZ ;  /* 0x000000ffff647224 */ /* 0x000fe200078e00ff */
[----:B------:R-:W-:Y:S01]  /*1f40*/  ISETP.GE.AND P2, PT, R175, 0x1, PT ;  /* 0x00000001af00780c */ /* 0x000fe20003f46270 */
[----:B------:R-:W-:Y:S01]  /*1f50*/  IMAD.IADD R4, R147, 0x1, R2 ;  /* 0x0000000193047824 */ /* 0x000fe200078e0202 */
[----:B------:R-:W-:Y:S01]  /*1f60*/  ISETP.GE.AND P0, PT, R2, UR4, PT ;  /* 0x0000000402007c0c */ /* 0x000fe2000bf06270 */
[----:B------:R-:W-:Y:S02]  /*1f70*/  BSSY B2, `(.L_x_56) ;  /* 0x0000546000027945 */ /* 0x000fe40003800000 */
[----:B------:R-:W-:Y:S01]  /*1f80*/  IMAD.MOV.U32 R5, RZ, RZ, R4 ;  /* 0x000000ffff057224 */ /* 0x000fe200078e0004 */
[----:B------:R-:W-:Y:S05]  /*1f90*/  ISETP.GT.OR P0, PT, R0, 0x6f, P0 ;  /* 0x0000006f0000780c */ /* 0x000fea0000704670 */
[----:B------:R-:W-:Y:S05]  /*1fa0*/  @P1 IMAD.HI.U32 R2, R4, c[0x0][0x2bc], RZ ;  /* 0x0000af0004021a27 */ /* 0x000fea00078e00ff */
[----:B------:R-:W-:Y:S04]  /*1fb0*/  @P1 SHF.R.U32.HI R5, RZ, c[0x0][0x2c0], R2 ;  /* 0x0000b000ff051a19 */ /* 0x000fe80000011602 */
[C---:B------:R-:W-:Y:S04]  /*1fc0*/  @!P0 IADD3 R3, P1, R5.reuse, UR36, RZ ;  /* 0x0000002405038c10 */ /* 0x040fe8000ff3e0ff */
[----:B------:R-:W-:Y:S02]  /*1fd0*/  @!P0 LEA.HI.X.SX32 R6, R5, UR28, 0x1, P1 ;  /* 0x0000001c05068c11 */ /* 0x000fe400088f0eff */
[C---:B------:R-:W-:Y:S04]  /*1fe0*/  @!P0 LEA R2, P1, R3.reuse, c[0x0][0x2a0], 0x2 ;  /* 0x0000a80003028a11 */ /* 0x040fe800078210ff */
[----:B------:R-:W-:Y:S05]  /*1ff0*/  @!P0 LEA.HI.X R3, R3, c[0x0][0x2a4], R6, 0x2, P1 ;  /* 0x0000a90003038a11 */ /* 0x000fea00008f1406 */
[----:B------:R1:W2:Y:S04]  /*2000*/  @!P0 LDG.E R100, [R2.64] ;  /* 0x0000001602648981 */ /* 0x0002a8000c1e1900 */
[----:B------:R-:W-:Y:S01]  /*2010*/  BAR.SYNC.DEFER_BLOCKING 0x0 ;  /* 0x0000000000007b1d */ /* 0x000fe20000010000 */
[----:B-1----:R-:W-:Y:S04]  /*2020*/  IMAD.MOV R2, RZ, RZ, -R5 ;  /* 0x000000ffff027224 */ /* 0x002fe800078e0a05 */
[----:B------:R-:W-:Y:S04]  /*2030*/  IMAD R101, R2, c[0x0][0x2b8], R4 ;  /* 0x0000ae0002657a24 */ /* 0x000fe800078e0204 */
[C---:B------:R-:W-:Y:S01]  /*2040*/  IMAD.WIDE.U32 R2, R101.reuse, c[0x0][0x1e0], RZ ;  /* 0x0000780065027a25 */ /* 0x040fe200078e00ff */
[----:B------:R-:W-:Y:S05]  /*2050*/  SHF.R.S32.HI R118, RZ, 0x1f, R101 ;  /* 0x0000001fff767819 */ /* 0x000fea0000011465 */
[----:B------:R-:W-:Y:S04]  /*2060*/  IMAD R4, R118, c[0x0][0x1e0], RZ ;  /* 0x0000780076047a24 */ /* 0x000fe800078e02ff */
[----:B------:R-:W-:Y:S04]  /*2070*/  IMAD R4, R101, c[0x0][0x1e4], R4 ;  /* 0x0000790065047a24 */ /* 0x000fe800078e0204 */
[----:B------:R-:W-:Y:S01]  /*2080*/  IMAD.IADD R3, R3, 0x1, R4 ;  /* 0x0000000103037824 */ /* 0x000fe200078e0204 */
[----:B--2---:R-:W-:Y:S03]  /*2090*/  SHF.R.S32.HI R119, RZ, 0x1f, R100 ;  /* 0x0000001fff777819 */ /* 0x004fe60000011464 */
[----:B------:R-:W-:Y:S04]  /*20a0*/  IMAD.WIDE.U32 R2, R100, c[0x0][0x1f0], R2 ;  /* 0x00007c0064027a25 */ /* 0x000fe800078e0002 */
[----:B------:R-:W-:Y:S01]  /*20b0*/  IMAD R4, R119, c[0x0][0x1f0], RZ ;  /* 0x00007c0077047a24 */ /* 0x000fe200078e02ff */
[----:B------:R-:W-:Y:S03]  /*20c0*/  IADD3 R2, P0, R2, UR34, RZ ;  /* 0x0000002202027c10 */ /* 0x000fe6000ff1e0ff */
[----:B------:R-:W-:Y:S05]  /*20d0*/  IMAD R4, R100, c[0x0][0x1f4], R4 ;  /* 0x00007d0064047a24 */ /* 0x000fea00078e0204 */
[----:B------:R-:W-:Y:S02]  /*20e0*/  IADD3.X R3, R3, UR32, R4, P0, !PT ;  /* 0x0000002003037c10 */ /* 0x000fe400087fe404 */
[C---:B------:R-:W-:Y:S04]  /*20f0*/  LEA R90, P0, R2.reuse, c[0x0][0x1c8], 0x1 ;  /* 0x00007200025a7a11 */ /* 0x040fe800078008ff */
[----:B------:R-:W-:Y:S01]  /*2100*/  LEA.HI.X R89, R2, c[0x0][0x1cc], R3, 0x1, P0 ;  /* 0x0000730002597a11 */ /* 0x000fe200000f0c03 */
[----:B------:R-:W-:-:S05]  /*2110*/  @!P2 BRA `(.L_x_57) ;  /* 0x00004e000000a947 */ /* 0x000fca0003800000 */
[----:B------:R-:W-:Y:S01]  /*2120*/  IMAD R3, R144, UR6, RZ ;  /* 0x0000000690037c24 */ /* 0x000fe2000f8e02ff */
[----:B------:R-:W-:Y:S01]  /*2130*/  ISETP.NE.AND P0, PT, RZ, UR8, PT ;  /* 0x00000008ff007c0c */ /* 0x000fe2000bf05270 */
[----:B------:R-:W-:Y:S01]  /*2140*/  IMAD R2, R145, UR6, RZ ;  /* 0x0000000691027c24 */ /* 0x000fe2000f8e02ff */
[----:B------:R-:W-:Y:S01]  /*2150*/  USHF.R.S32.HI UR9, URZ, 0x1f, UR6 ;  /* 0x0000001f3f097899 */ /* 0x000fe20008011406 */
[----:B------:R-:W-:Y:S01]  /*2160*/  IMAD.WIDE.U32 R38, R166, UR6, RZ ;  /* 0x00000006a6267c25 */ /* 0x000fe2000f8e00ff */
[----:B------:R-:W-:Y:S03]  /*2170*/  UIMAD UR5, UR6, -0x70, UR4 ;  /* 0xffffff90060578a4 */ /* 0x000fe6000f8e0204 */
[----:B------:R-:W-:Y:S01]  /*2180*/  IMAD.WIDE.U32 R72, R164, UR6, RZ ;  /* 0x00000006a4487c25 */ /* 0x000fe2000f8e00ff */
[----:B------:R-:W-:Y:S03]  /*2190*/  UISETP.LT.AND UP0, UPT, UR5, 0x70, UPT ;  /* 0x000000700500788c */ /* 0x000fe6000bf01270 */
[----:B------:R-:W-:Y:S02]  /*21a0*/  IMAD R3, R166, UR9, R3 ;  /* 0x00000009a6037c24 */ /* 0x000fe4000f8e0203 */
[----:B------:R-:W-:Y:S01]  /*21b0*/  IMAD R2, R164, UR9, R2 ;  /* 0x00000009a4027c24 */ /* 0x000fe2000f8e0202 */
[----:B------:R-:W-:Y:S02]  /*21c0*/  USEL UR9, UR5, 0x70, UP0 ;  /* 0x0000007005097887 */ /* 0x000fe40008000000 */
[----:B------:R-:W-:Y:S02]  /*21d0*/  IADD3 R43, R39, R3, RZ ;  /* 0x00000003272b7210 */ /* 0x000fe40007ffe0ff */
[----:B------:R-:W-:Y:S01]  /*21e0*/  IADD3 R44, R73, R2, RZ ;  /* 0x00000002492c7210 */ /* 0x000fe20007ffe0ff */
[----:B------:R-:W-:-:S05]  /*21f0*/  @!P0 BRA `(.L_x_58) ;  /* 0x0000283000008947 */ /* 0x000fca0003800000 */
[----:B------:R-:W-:Y:S01]  /*2200*/  ISETP.GE.AND P4, PT, R35, UR9, PT ;  /* 0x0000000923007c0c */ /* 0x000fe2000bf86270 */
[----:B------:R-:W-:Y:S01]  /*2210*/  BSSY B0, `(.L_x_59) ;  /* 0x000001b000007945 */ /* 0x000fe20003800000 */
[----:B------:R-:W-:Y:S01]  /*2220*/  CS2R R16, SRZ ;  /* 0x0000000000107805 */ /* 0x000fe2000001ff00 */
[----:B------:R-:W-:Y:S01]  /*2230*/  CS2R R12, SRZ ;  /* 0x00000000000c7805 */ /* 0x000fe2000001ff00 */
[----:B------:R-:W-:Y:S01]  /*2240*/  CS2R R2, SRZ ;  /* 0x0000000000027805 */ /* 0x000fe2000001ff00 */
[----:B------:R-:W-:Y:S01]  /*2250*/  CS2R R46, SRZ ;  /* 0x00000000002e7805 */ /* 0x000fe2000001ff00 */
[----:B------:R-:W-:Y:S07]  /*2260*/  CS2R R40, SRZ ;  /* 0x0000000000287805 */ /* 0x000fee000001ff00 */
[----:B------:R-:W-:-:S05]  /*2270*/  @P4 BRA `(.L_x_60) ;  /* 0x0000014000004947 */ /* 0x000fca0003800000 */
[----:B------:R-:W-:Y:S01]  /*2280*/  IADD3 R2, P0, R110, R38, RZ ;  /* 0x000000266e027210 */ /* 0x000fe20007f1e0ff */
[----:B------:R-:W-:Y:S01]  /*2290*/  CS2R R40, SRZ ;  /* 0x0000000000287805 */ /* 0x000fe2000001ff00 */
[----:B------:R-:W-:Y:S01]  /*22a0*/  CS2R R12, SRZ ;  /* 0x00000000000c7805 */ /* 0x000fe2000001ff00 */
[----:B------:R-:W-:Y:S02]  /*22b0*/  CS2R R46, SRZ ;  /* 0x00000000002e7805 */ /* 0x000fe4000001ff00 */
[----:B------:R-:W-:Y:S01]  /*22c0*/  IMAD.X R4, R43, 0x1, R115, P0 ;  /* 0x000000012b047824 */ /* 0x000fe200000e0673 */
[----:B------:R-:W-:Y:S05]  /*22d0*/  IADD3 R3, P0, R108, R72, RZ ;  /* 0x000000486c037210 */ /* 0x000fea0007f1e0ff */
[----:B------:R-:W-:Y:S01]  /*22e0*/  IMAD.X R5, R44, 0x1, R114, P0 ;  /* 0x000000012c057824 */ /* 0x000fe200000e0672 */
[C---:B------:R-:W-:Y:S04]  /*22f0*/  LEA R6, P0, R2.reuse, c[0x0][0x270], 0x1 ;  /* 0x00009c0002067a11 */ /* 0x040fe800078008ff */
[----:B------:R-:W-:Y:S02]  /*2300*/  LEA.HI.X R7, R2, c[0x0][0x274], R4, 0x1, P0 ;  /* 0x00009d0002077a11 */ /* 0x000fe400000f0c04 */
[C---:B------:R-:W-:Y:S04]  /*2310*/  LEA R4, P0, R3.reuse, c[0x0][0x288], 0x1 ;  /* 0x0000a20003047a11 */ /* 0x040fe800078008ff */
[----:B------:R-:W-:Y:S02]  /*2320*/  LEA.HI.X R5, R3, c[0x0][0x28c], R5, 0x1, P0 ;  /* 0x0000a30003057a11 */ /* 0x000fe400000f0c05 */
[----:B------:R-:W-:Y:S01]  /*2330*/  ISETP.GE.AND P0, PT, R32, c[0x0][0x27c], PT ;  /* 0x00009f0020007a0c */ /* 0x000fe20003f06270 */
[----:B------:R-:W-:Y:S11]  /*2340*/  CS2R R2, SRZ ;  /* 0x0000000000027805 */ /* 0x000ff6000001ff00 */
[----:B------:R-:W-:Y:S01]  /*2350*/  @!UPT UIADD3 URZ, URZ, URZ, URZ ;  /* 0x0000003f3f3ff290 */ /* 0x000fe2000fffe03f */
[----:B------:R1:W5:Y:S04]  /*2360*/  @!P0 LDG.E.64 R2, [R6.64] ;  /* 0x0000001606028981 */ /* 0x000368000c1e1b00 */
[----:B------:R1:W5:Y:S01]  /*2370*/  @!P0 LDG.E.64 R40, [R4.64] ;  /* 0x0000001604288981 */ /* 0x000362000c1e1b00 */
[----:B------:R-:W-:Y:S11]  /*2380*/  ISETP.GE.AND P0, PT, R34, c[0x0][0x27c], PT ;  /* 0x00009f0022007a0c */ /* 0x000ff60003f06270 */
[----:B------:R-:W-:Y:S02]  /*2390*/  @!UPT UIADD3 URZ, URZ, URZ, URZ ;  /* 0x0000003f3f3ff290 */ /* 0x000fe4000fffe03f */
[----:B------:R1:W5:Y:S04]  /*23a0*/  @!P0 LDG.E.64 R12, [R6.64+0x20] ;  /* 0x00002016060c8981 */ /* 0x000368000c1e1b00 */
[----:B------:R1:W5:Y:S02]  /*23b0*/  @!P0 LDG.E.64 R46, [R4.64+0x20] ;  /* 0x00002016042e8981 */ /* 0x000364000c1e1b00 */
.L_x_60:
[----:B------:R-:W-:Y:S05]  /*23c0*/  BSYNC B0 ;  /* 0x0000000000007941 */ /* 0x000fea0003800000 */
.L_x_59:
[----:B------:R-:W-:Y:S01]  /*23d0*/  ISETP.GE.AND P5, PT, R159, UR9, PT ;  /* 0x000000099f007c0c */ /* 0x000fe2000bfa6270 */
[----:B-1---5:R-:W-:Y:S01]  /*23e0*/  IMAD.MOV.U32 R7, RZ, RZ, R12 ;  /* 0x000000ffff077224 */ /* 0x022fe200078e000c */
[----:B------:R-:W-:Y:S01]  /*23f0*/  MOV R5, R2 ;  /* 0x0000000200057202 */ /* 0x000fe20000000f00 */
[----:B------:R-:W-:Y:S01]  /*2400*/  IMAD.MOV.U32 R6, RZ, RZ, R13 ;  /* 0x000000ffff067224 */ /* 0x000fe200078e000d */
[----:B------:R-:W-:Y:S01]  /*2410*/  BSSY B0, `(.L_x_61) ;  /* 0x0000022000007945 */ /* 0x000fe20003800000 */
[----:B------:R-:W-:Y:S01]  /*2420*/  IMAD.MOV.U32 R4, RZ, RZ, R3 ;  /* 0x000000ffff047224 */ /* 0x000fe200078e0003 */
[----:B------:R-:W-:Y:S01]  /*2430*/  CS2R R14, SRZ ;  /* 0x00000000000e7805 */ /* 0x000fe2000001ff00 */
[----:B------:R-:W-:Y:S01]  /*2440*/  CS2R R50, SRZ ;  /* 0x0000000000327805 */ /* 0x000fe2000001ff00 */
[----:B------:R-:W-:Y:S01]  /*2450*/  PRMT R27, R6, 0x5410, R7 ;  /* 0x00005410061b7816 */ /* 0x000fe20000000007 */
[----:B------:R-:W-:Y:S01]  /*2460*/  IMAD.MOV.U32 R7, RZ, RZ, R46 ;  /* 0x000000ffff077224 */ /* 0x000fe200078e002e */
[----:B------:R-:W-:Y:S01]  /*2470*/  PRMT R26, R4, 0x5410, R5 ;  /* 0x00005410041a7816 */ /* 0x000fe20000000005 */
[----:B------:R-:W-:Y:S01]  /*2480*/  IMAD.MOV.U32 R5, RZ, RZ, R40 ;  /* 0x000000ffff057224 */ /* 0x000fe200078e0028 */
[----:B------:R-:W-:Y:S01]  /*2490*/  MOV R6, R47 ;  /* 0x0000002f00067202 */ /* 0x000fe20000000f00 */
[----:B------:R-:W-:Y:S01]  /*24a0*/  CS2R R48, SRZ ;  /* 0x0000000000307805 */ /* 0x000fe2000001ff00 */
[----:B------:R-:W-:Y:S02]  /*24b0*/  MOV R4, R41 ;  /* 0x0000002900047202 */ /* 0x000fe40000000f00 */
[----:B------:R-:W-:Y:S02]  /*24c0*/  PRMT R45, R7, 0x5410, R6 ;  /* 0x00005410072d7816 */ /* 0x000fe40000000006 */
[----:B------:R-:W-:Y:S01]  /*24d0*/  PRMT R42, R5, 0x5410, R4 ;  /* 0x00005410052a7816 */ /* 0x000fe20000000004 */
[----:B------:R-:W-:-:S05]  /*24e0*/  @P5 BRA `(.L_x_62) ;  /* 0x0000014000005947 */ /* 0x000fca0003800000 */
[----:B------:R-:W-:Y:S01]  /*24f0*/  IADD3 R4, P1, P0, R110, R38, R174 ;  /* 0x000000266e047210 */ /* 0x000fe2000783e0ae */
[----:B------:R-:W-:Y:S01]  /*2500*/  CS2R R14, SRZ ;  /* 0x00000000000e7805 */ /* 0x000fe2000001ff00 */
[----:B------:R-:W-:Y:S01]  /*2510*/  CS2R R48, SRZ ;  /* 0x0000000000307805 */ /* 0x000fe2000001ff00 */
[----:B------:R-:W-:Y:S01]  /*2520*/  CS2R R16, SRZ ;  /* 0x0000000000107805 */ /* 0x000fe2000001ff00 */
[----:B------:R-:W-:Y:S01]  /*2530*/  IADD3.X R7, R115, R43, R155, P1, P0 ;  /* 0x0000002b73077210 */ /* 0x000fe20000fe049b */
[----:B------:R-:W-:Y:S01]  /*2540*/  CS2R R50, SRZ ;  /* 0x0000000000327805 */ /* 0x000fe2000001ff00 */
[----:B------:R-:W-:Y:S04]  /*2550*/  IADD3 R5, P1, P0, R108, R72, R172 ;  /* 0x000000486c057210 */ /* 0x000fe8000783e0ac */
[----:B------:R-:W-:Y:S02]  /*2560*/  IADD3.X R8, R114, R44, R156, P1, P0 ;  /* 0x0000002c72087210 */ /* 0x000fe40000fe049c */
[C---:B------:R-:W-:Y:S04]  /*2570*/  LEA R6, P0, R4.reuse, c[0x0][0x270], 0x1 ;  /* 0x00009c0004067a11 */ /* 0x040fe800078008ff */
[----:B------:R-:W-:Y:S02]  /*2580*/  LEA.HI.X R7, R4, c[0x0][0x274], R7, 0x1, P0 ;  /* 0x00009d0004077a11 */ /* 0x000fe400000f0c07 */
[C---:B------:R-:W-:Y:S04]  /*2590*/  LEA R4, P0, R5.reuse, c[0x0][0x288], 0x1 ;  /* 0x0000a20005047a11 */ /* 0x040fe800078008ff */
[----:B------:R-:W-:Y:S02]  /*25a0*/  LEA.HI.X R5, R5, c[0x0][0x28c], R8, 0x1, P0 ;  /* 0x0000a30005057a11 */ /* 0x000fe400000f0c08 */
[----:B------:R-:W-:Y:S11]  /*25b0*/  ISETP.GE.AND P0, PT, R32, c[0x0][0x27c], PT ;  /* 0x00009f0020007a0c */ /* 0x000ff60003f06270 */
[----:B------:R-:W-:Y:S02]  /*25c0*/  @!UPT UIADD3 URZ, URZ, URZ, URZ ;  /* 0x0000003f3f3ff290 */ /* 0x000fe4000fffe03f */
[----:B------:R1:W5:Y:S04]  /*25d0*/  @!P0 LDG.E.64 R14, [R6.64] ;  /* 0x00000016060e8981 */ /* 0x000368000c1e1b00 */
[----:B------:R1:W5:Y:S01]  /*25e0*/  @!P0 LDG.E.64 R48, [R4.64] ;  /* 0x0000001604308981 */ /* 0x000362000c1e1b00 */
[----:B------:R-:W-:Y:S11]  /*25f0*/  ISETP.GE.AND P0, PT, R34, c[0x0][0x27c], PT ;  /* 0x00009f0022007a0c */ /* 0x000ff60003f06270 */
[----:B------:R-:W-:Y:S02]  /*2600*/  @!UPT UIADD3 URZ, URZ, URZ, URZ ;  /* 0x0000003f3f3ff290 */ /* 0x000fe4000fffe03f */
[----:B------:R1:W5:Y:S04]  /*2610*/  @!P0 LDG.E.64 R16, [R6.64+0x20] ;  /* 0x0000201606108981 */ /* 0x000368000c1e1b00 */
[----:B------:R1:W5:Y:S02]  /*2620*/  @!P0 LDG.E.64 R50, [R4.64+0x20] ;  /* 0x0000201604328981 */ /* 0x000364000c1e1b00 */
.L_x_62:
[----:B------:R-:W-:Y:S05]  /*2630*/  BSYNC B0 ;  /* 0x0000000000007941 */ /* 0x000fea0003800000 */
.L_x_61:
        /* <DEDUP_REMOVED lines=14> */
[----:B------:R-:W-:Y:S01]  /*2720*/  MOV R4, R49 ;  /* 0x0000003100047202 */ /* 0x000fe20000000f00 */
[----:B------:R-:W-:Y:S01]  /*2730*/  CS2R R54, SRZ ;  /* 0x0000000000367805 */ /* 0x000fe2000001ff00 */
[----:B------:R-:W-:Y:S01]  /*2740*/  PRMT R61, R7, 0x5410, R6 ;  /* 0x00005410073d7816 */ /* 0x000fe20000000006 */
[----:B------:R-:W-:Y:S01]  /*2750*/  CS2R R52, SRZ ;  /* 0x0000000000347805 */ /* 0x000fe2000001ff00 */
        /* <DEDUP_REMOVED lines=22> */
.L_x_64:
[----:B------:R-:W-:Y:S05]  /*28c0*/  BSYNC B0 ;  /* 0x0000000000007941 */ /* 0x000fea0003800000 */
.L_x_63:
        /* <DEDUP_REMOVED lines=38> */
.L_x_66:
[----:B------:R-:W-:Y:S05]  /*2b30*/  BSYNC B0 ;  /* 0x0000000000007941 */ /* 0x000fea0003800000 */
.L_x_65:
[----:B-1---5:R-:W-:Y:S01]  /*2b40*/  MOV R5, R24 ;  /* 0x0000001800057202 */ /* 0x022fe20000000f00 */
[----:B------:R1:W2:Y:S01]  /*2b50*/  SHFL.IDX PT, R70, R89, RZ, 0x1c1f ;  /* 0x001c1fff59467589 */ /* 0x0002a200000e0000 */
[----:B------:R-:W-:Y:S01]  /*2b60*/  IMAD.MOV.U32 R7, RZ, RZ, R28 ;  /* 0x000000ffff077224 */ /* 0x000fe200078e001c */
[----:B------:R-:W-:Y:S01]  /*2b70*/  BSSY B1, `(.L_x_67) ;  /* 0x0000081000017945 */ /* 0x000fe20003800000 */
[----:B------:R-:W-:Y:S02]  /*2b80*/  IMAD.MOV.U32 R6, RZ, RZ, R29 ;  /* 0x000000ffff067224 */ /* 0x000fe400078e001d */
[----:B------:R-:W-:Y:S01]  /*2b90*/  IMAD.MOV.U32 R4, RZ, RZ, R25 ;  /* 0x000000ffff047224 */ /* 0x000fe200078e0019 */
[----:B------:R1:W3:Y:S02]  /*2ba0*/  SHFL.IDX PT, R68, R90, RZ, 0x1c1f ;  /* 0x001c1fff5a447589 */ /* 0x0002e400000e0000 */
[----:B------:R-:W-:Y:S01]  /*2bb0*/  PRMT R39, R6, 0x5410, R7 ;  /* 0x0000541006277816 */ /* 0x000fe20000000007 */
[----:B------:R-:W-:Y:S01]  /*2bc0*/  IMAD.MOV.U32 R7, RZ, RZ, R58 ;  /* 0x000000ffff077224 */ /* 0x000fe200078e003a */
[----:B------:R-:W-:Y:S01]  /*2bd0*/  PRMT R38, R4, 0x5410, R5 ;  /* 0x0000541004267816 */ /* 0x000fe20000000005 */
[----:B------:R-:W-:Y:S01]  /*2be0*/  IMAD.MOV.U32 R5, RZ, RZ, R56 ;  /* 0x000000ffff057224 */ /* 0x000fe200078e0038 */
[----:B------:R-:W-:Y:S02]  /*2bf0*/  MOV R6, R59 ;  /* 0x0000003b00067202 */ /* 0x000fe40000000f00 */
[----:B------:R-:W-:Y:S02]  /*2c00*/  MOV R4, R57 ;  /* 0x0000003900047202 */ /* 0x000fe40000000f00 */
[----:B------:R-:W-:Y:S02]  /*2c10*/  PRMT R65, R7, 0x5410, R6 ;  /* 0x0000541007417816 */ /* 0x000fe40000000006 */
[----:B------:R-:W-:Y:S01]  /*2c20*/  PRMT R64, R5, 0x5410, R4 ;  /* 0x0000541005407816 */ /* 0x000fe20000000004 */
[----:B------:R-:W-:-:S05]  /*2c30*/  @P4 BRA `(.L_x_68) ;  /* 0x0000074000004947 */ /* 0x000fca0003800000 */
[----:B------:R-:W-:Y:S01]  /*2c40*/  ISETP.NE.AND P0, PT, R102, RZ, PT ;  /* 0x000000ff6600720c */ /* 0x000fe20003f05270 */
[----:B------:R-:W-:Y:S01]  /*2c50*/  @!UPT UIADD3 URZ, URZ, URZ, URZ ;  /* 0x0000003f3f3ff290 */ /* 0x000fe2000fffe03f */
[----:B------:R-:W-:Y:S11]  /*2c60*/  BSSY B0, `(.L_x_69) ;  /* 0x0000038000007945 */ /* 0x000ff60003800000 */
[----:B------:R-:W-:-:S05]  /*2c70*/  @P0 BRA `(.L_x_70) ;  /* 0x0000036000000947 */ /* 0x000fca0003800000 */
[C---:B---3--:R-:W-:Y:S01]  /*2c80*/  LEA R66, P0, R18.reuse, R68, 0x1 ;  /* 0x0000004412427211 */ /* 0x048fe200078008ff */
[----:B------:R-:W3:Y:S03]  /*2c90*/  LDS.128 R8, [R92+0x3800] ;  /* 0x003800005c087984 */ /* 0x000ee60000000c00 */
[----:B--2---:R-:W-:Y:S02]  /*2ca0*/  LEA.HI.X R67, R18, R70, R19, 0x1, P0 ;  /* 0x0000004612437211 */ /* 0x004fe400000f0c13 */
[----:B------:R-:W-:Y:S11]  /*2cb0*/  ISETP.GE.AND P0, PT, R32, c[0x0][0x27c], PT ;  /* 0x00009f0020007a0c */ /* 0x000ff60003f06270 */
[----:B------:R-:W-:Y:S02]  /*2cc0*/  @!UPT UIADD3 URZ, URZ, URZ, URZ ;  /* 0x0000003f3f3ff290 */ /* 0x000fe4000fffe03f */
[----:B------:R-:W-:Y:S02]  /*2cd0*/  @!P0 SHF.R.U64 R4, R40, 0x10, R41 ;  /* 0x0000001028048819 */ /* 0x000fe40000001229 */
[--C-:B------:R-:W-:Y:S02]  /*2ce0*/  @!P0 SHF.R.U64 R2, R2, 0x10, R3.reuse ;  /* 0x0000001002028819 */ /* 0x100fe40000001203 */
[----:B------:R-:W-:Y:S02]  /*2cf0*/  @!P0 SHF.R.U32.HI R3, RZ, 0x10, R3 ;  /* 0x00000010ff038819 */ /* 0x000fe40000011603 */
[----:B------:R-:W-:Y:S02]  /*2d00*/  @!P0 SHF.R.U32.HI R43, RZ, 0x10, R41 ;  /* 0x00000010ff2b8819 */ /* 0x000fe40000011629 */
[----:B------:R-:W-:Y:S02]  /*2d10*/  @!P0 PRMT R41, R42, 0x5410, R4 ;  /* 0x000054102a298816 */ /* 0x000fe40000000004 */
[C---:B------:R-:W-:Y:S02]  /*2d20*/  @!P0 PRMT R2, R26.reuse, 0x5432, R2 ;  /* 0x000054321a028816 */ /* 0x040fe40000000002 */
[----:B------:R-:W-:Y:S01]  /*2d30*/  @!P0 PRMT R6, R26, 0x5410, R3 ;  /* 0x000054101a068816 */ /* 0x000fe20000000003 */
[C---:B------:R-:W-:Y:S01]  /*2d40*/  @!P0 IMAD.U32 R26, R41.reuse, 0x10000, RZ ;  /* 0x00010000291a8824 */ /* 0x040fe200078e00ff */
[C---:B------:R-:W-:Y:S01]  /*2d50*/  @!P0 LOP3.LUT R5, R2.reuse, 0xffff0000, RZ, 0xc0, !PT ;  /* 0xffff000002058812 */ /* 0x040fe200078ec0ff */
[----:B------:R-:W-:Y:S01]  /*2d60*/  @!P0 IMAD.U32 R7, R2, 0x10000, RZ ;  /* 0x0001000002078824 */ /* 0x000fe200078e00ff */
[----:B------:R-:W-:Y:S02]  /*2d70*/  @!P0 LOP3.LUT R41, R41, 0xffff0000, RZ, 0xc0, !PT ;  /* 0xffff000029298812 */ /* 0x000fe400078ec0ff */
[----:B------:R-:W-:Y:S01]  /*2d80*/  @!P0 PRMT R43, R42, 0x5432, R43 ;  /* 0x000054322a2b8816 */ /* 0x000fe2000000002b */
[C---:B---3--:R-:W-:Y:S01]  /*2d90*/  @!P0 IMAD.U32 R40, R8.reuse, 0x10000, RZ ;  /* 0x0001000008288824 */ /* 0x048fe200078e00ff */
[----:B------:R-:W-:Y:S02]  /*2da0*/  @!P0 LOP3.LUT R3, R8, 0xffff0000, RZ, 0xc0, !PT ;  /* 0xffff000008038812 */ /* 0x000fe400078ec0ff */
[C---:B------:R-:W-:Y:S02]  /*2db0*/  @!P0 LOP3.LUT R4, R9.reuse, 0xffff0000, RZ, 0xc0, !PT ;  /* 0xffff000009048812 */ /* 0x040fe400078ec0ff */
[----:B------:R-:W-:Y:S01]  /*2dc0*/  @!P0 SHF.L.U32 R42, R9, 0x10, RZ ;  /* 0x00000010092a8819 */ /* 0x000fe200000006ff */
[C---:B------:R-:W-:Y:S02]  /*2dd0*/  @!P0 FMUL.FTZ R44, R3.reuse, R26 ;  /* 0x0000001a032c8220 */ /* 0x040fe40000410000 */
[----:B------:R-:W-:Y:S02]  /*2de0*/  @!P0 FMUL.FTZ R2, R3, R7 ;  /* 0x0000000703028220 */ /* 0x000fe40000410000 */
[----:B------:R-:W-:Y:S02]  /*2df0*/  @!P0 FMUL.FTZ R69, R4, R41 ;  /* 0x0000002904458220 */ /* 0x000fe40000410000 */
[----:B------:R-:W-:Y:S01]  /*2e00*/  @!P0 FFMA.FTZ R73, R40, R7, -R44 ;  /* 0x0000000728498223 */ /* 0x000fe2000001082c */
[----:B------:R-:W-:Y:S01]  /*2e10*/  @!P0 SHF.L.U32 R7, R6, 0x10, RZ ;  /* 0x0000001006078819 */ /* 0x000fe200000006ff */
[-C--:B------:R-:W-:Y:S01]  /*2e20*/  @!P0 FMUL.FTZ R3, R4, R5.reuse ;  /* 0x0000000504038220 */ /* 0x080fe20000410000 */
[----:B------:R-:W-:Y:S01]  /*2e30*/  @!P0 LOP3.LUT R4, R10, 0xffff0000, RZ, 0xc0, !PT ;  /* 0xffff00000a048812 */ /* 0x000fe200078ec0ff */
[----:B------:R-:W-:Y:S01]  /*2e40*/  @!P0 FFMA.FTZ R2, R26, R40, R2 ;  /* 0x000000281a028223 */ /* 0x000fe20000010002 */
[----:B------:R-:W-:Y:S01]  /*2e50*/  @!P0 LOP3.LUT R6, R6, 0xffff0000, RZ, 0xc0, !PT ;  /* 0xffff000006068812 */ /* 0x000fe200078ec0ff */
[C---:B------:R-:W-:Y:S01]  /*2e60*/  @!P0 IMAD.U32 R26, R43.reuse, 0x10000, RZ ;  /* 0x000100002b1a8824 */ /* 0x040fe200078e00ff */
[----:B------:R-:W-:Y:S01]  /*2e70*/  @!P0 LOP3.LUT R43, R43, 0xffff0000, RZ, 0xc0, !PT ;  /* 0xffff00002b2b8812 */ /* 0x000fe200078ec0ff */
[----:B------:R-:W-:Y:S01]  /*2e80*/  @!P0 FFMA.FTZ R72, R42, R5, -R69 ;  /* 0x000000052a488223 */ /* 0x000fe20000010845 */
[C---:B------:R-:W-:Y:S01]  /*2e90*/  @!P0 LOP3.LUT R5, R11.reuse, 0xffff0000, RZ, 0xc0, !PT ;  /* 0xffff00000b058812 */ /* 0x040fe200078ec0ff */
[----:B------:R-:W-:Y:S01]  /*2ea0*/  @!P0 IMAD.U32 R40, R10, 0x10000, RZ ;  /* 0x000100000a288824 */ /* 0x000fe200078e00ff */
[----:B------:R-:W-:Y:S01]  /*2eb0*/  @!P0 F2FP.BF16.PACK_AB R2, R2, R73 ;  /* 0x000000490202823e */ /* 0x000fe200000010ff */
[C---:B------:R-:W-:Y:S02]  /*2ec0*/  @!P0 FMUL.FTZ R69, R4.reuse, R26 ;  /* 0x0000001a04458220 */ /* 0x040fe40000410000 */
[----:B------:R-:W-:Y:S02]  /*2ed0*/  @!P0 FMUL.FTZ R4, R4, R7 ;  /* 0x0000000704048220 */ /* 0x000fe40000410000 */
[----:B------:R-:W-:Y:S02]  /*2ee0*/  @!P0 IMAD.U32 R44, R11, 0x10000, RZ ;  /* 0x000100000b2c8824 */ /* 0x000fe400078e00ff */
[C---:B------:R-:W-:Y:S02]  /*2ef0*/  @!P0 FMUL.FTZ R71, R5.reuse, R43 ;  /* 0x0000002b05478220 */ /* 0x040fe40000410000 */
[----:B------:R-:W-:Y:S02]  /*2f00*/  @!P0 FMUL.FTZ R5, R5, R6 ;  /* 0x0000000605058220 */ /* 0x000fe40000410000 */
[----:B------:R-:W-:Y:S02]  /*2f10*/  @!P0 FFMA.FTZ R3, R41, R42, R3 ;  /* 0x0000002a29038223 */ /* 0x000fe40000010003 */
[----:B------:R-:W-:Y:S02]  /*2f20*/  @!P0 FFMA.FTZ R4, R26, R40, R4 ;  /* 0x000000281a048223 */ /* 0x000fe40000010004 */
[----:B------:R-:W-:Y:S01]  /*2f30*/  @!P0 FFMA.FTZ R69, R40, R7, -R69 ;  /* 0x0000000728458223 */ /* 0x000fe20000010845 */
[----:B------:R-:W-:Y:S01]  /*2f40*/  @!P0 F2FP.BF16.PACK_AB R3, R3, R72 ;  /* 0x000000480303823e */ /* 0x000fe200000010ff */
[----:B------:R-:W-:Y:S02]  /*2f50*/  @!P0 FFMA.FTZ R71, R44, R6, -R71 ;  /* 0x000000062c478223 */ /* 0x000fe40000010847 */
[----:B------:R-:W-:Y:S01]  /*2f60*/  @!P0 FFMA.FTZ R5, R43, R44, R5 ;  /* 0x0000002c2b058223 */ /* 0x000fe20000010005 */
[----:B------:R-:W-:Y:S01]  /*2f70*/  @!P0 F2FP.BF16.PACK_AB R4, R4, R69 ;  /* 0x000000450404823e */ /* 0x000fe200000010ff */
[----:B------:R-:W-:Y:S01]  /*2f80*/  @!P0 IMAD.MOV.U32 R8, RZ, RZ, R2 ;  /* 0x000000ffff088224 */ /* 0x000fe200078e0002 */
[----:B------:R-:W-:Y:S02]  /*2f90*/  @!P0 MOV R9, R3 ;  /* 0x0000000300098202 */ /* 0x000fe40000000f00 */
[----:B------:R-:W-:Y:S01]  /*2fa0*/  @!P0 F2FP.BF16.PACK_AB R5, R5, R71 ;  /* 0x000000470505823e */ /* 0x000fe200000010ff */
[----:B------:R-:W-:Y:S03]  /*2fb0*/  @!P0 IMAD.MOV.U32 R10, RZ, RZ, R4 ;  /* 0x000000ffff0a8224 */ /* 0x000fe600078e0004 */
[----:B------:R-:W-:Y:S05]  /*2fc0*/  @!P0 MOV R11, R5 ;  /* 0x00000005000b8202 */ /* 0x000fea0000000f00 */
[----:B------:R2:W-:Y:S02]  /*2fd0*/  ST.E.128 [R66.64], R8 ;  /* 0x0000000842007985 */ /* 0x0005e4000c101d16 */
.L_x_70:
[----:B------:R-:W-:Y:S05]  /*2fe0*/  BSYNC B0 ;  /* 0x0000000000007941 */ /* 0x000fea0003800000 */
.L_x_69:
[----:B------:R-:W-:Y:S11]  /*2ff0*/  ISETP.NE.AND P0, PT, R117, RZ, PT ;  /* 0x000000ff7500720c */ /* 0x000ff60003f05270 */
[----:B------:R-:W-:Y:S02]  /*3000*/  @!UPT UIADD3 URZ, URZ, URZ, URZ ;  /* 0x0000003f3f3ff290 */ /* 0x000fe4000fffe03f */
[----:B------:R-:W-:-:S05]  /*3010*/  @P0 BRA `(.L_x_68) ;  /* 0x0000036000000947 */ /* 0x000fca0003800000 */
[C---:B---3--:R-:W-:Y:S01]  /*3020*/  LEA R42, P0, R83.reuse, R68, 0x1 ;  /* 0x00000044532a7211 */ /* 0x048fe200078008ff */
[----:B--2---:R-:W2:Y:S03]  /*3030*/  LDS.128 R8, [R93+0x3800] ;  /* 0x003800005d087984 */ /* 0x004ea60000000c00 */
[----:B------:R-:W-:Y:S02]  /*3040*/  LEA.HI.X R43, R83, R70, R94, 0x1, P0 ;  /* 0x00000046532b7211 */ /* 0x000fe400000f0c5e */
[----:B------:R-:W-:Y:S11]  /*3050*/  ISETP.GE.AND P0, PT, R34, c[0x0][0x27c], PT ;  /* 0x00009f0022007a0c */ /* 0x000ff60003f06270 */
[----:B------:R-:W-:Y:S02]  /*3060*/  @!UPT UIADD3 URZ, URZ, URZ, URZ ;  /* 0x0000003f3f3ff290 */ /* 0x000fe4000fffe03f */
[----:B------:R-:W-:Y:S02]  /*3070*/  @!P0 SHF.R.U64 R26, R46, 0x10, R47 ;  /* 0x000000102e1a8819 */ /* 0x000fe4000000122f */
[--C-:B------:R-:W-:Y:S02]  /*3080*/  @!P0 SHF.R.U64 R2, R12, 0x10, R13.reuse ;  /* 0x000000100c028819 */ /* 0x100fe4000000120d */
[----:B------:R-:W-:Y:S02]  /*3090*/  @!P0 SHF.R.U32.HI R3, RZ, 0x10, R13 ;  /* 0x00000010ff038819 */ /* 0x000fe4000001160d */
[----:B------:R-:W-:Y:S02]  /*30a0*/  @!P0 PRMT R26, R45, 0x5410, R26 ;  /* 0x000054102d1a8816 */ /* 0x000fe4000000001a */
[C---:B------:R-:W-:Y:S02]  /*30b0*/  @!P0 PRMT R2, R27.reuse, 0x5432, R2 ;  /* 0x000054321b028816 */ /* 0x040fe40000000002 */
[----:B------:R-:W-:Y:S01]  /*30c0*/  @!P0 PRMT R6, R27, 0x5410, R3 ;  /* 0x000054101b068816 */ /* 0x000fe20000000003 */
[----:B------:R-:W-:Y:S01]  /*30d0*/  @!P0 IMAD.U32 R12, R26, 0x10000, RZ ;  /* 0x000100001a0c8824 */ /* 0x000fe200078e00ff */
[----:B------:R-:W-:Y:S01]  /*30e0*/  @!P0 SHF.R.U32.HI R40, RZ, 0x10, R47 ;  /* 0x00000010ff288819 */ /* 0x000fe2000001162f */
[----:B------:R-:W-:Y:S01]  /*30f0*/  @!P0 IMAD.U32 R7, R2, 0x10000, RZ ;  /* 0x0001000002078824 */ /* 0x000fe200078e00ff */
[----:B------:R-:W-:Y:S02]  /*3100*/  @!P0 LOP3.LUT R26, R26, 0xffff0000, RZ, 0xc0, !PT ;  /* 0xffff00001a1a8812 */ /* 0x000fe400078ec0ff */
[----:B------:R-:W-:Y:S02]  /*3110*/  @!P0 LOP3.LUT R5, R2, 0xffff0000, RZ, 0xc0, !PT ;  /* 0xffff000002058812 */ /* 0x000fe400078ec0ff */
[----:B------:R-:W-:Y:S01]  /*3120*/  @!P0 PRMT R40, R45, 0x5432, R40 ;  /* 0x000054322d288816 */ /* 0x000fe20000000028 */
[C---:B--2---:R-:W-:Y:S01]  /*3130*/  @!P0 IMAD.U32 R13, R8.reuse, 0x10000, RZ ;  /* 0x00010000080d8824 */ /* 0x044fe200078e00ff */
[----:B------:R-:W-:Y:S02]  /*3140*/  @!P0 LOP3.LUT R3, R8, 0xffff0000, RZ, 0xc0, !PT ;  /* 0xffff000008038812 */ /* 0x000fe400078ec0ff */
[C---:B------:R-:W-:Y:S02]  /*3150*/  @!P0 LOP3.LUT R4, R9.reuse, 0xffff0000, RZ, 0xc0, !PT ;  /* 0xffff000009048812 */ /* 0x040fe400078ec0ff */
[----:B------:R-:W-:Y:S01]  /*3160*/  @!P0 SHF.L.U32 R27, R9, 0x10, RZ ;  /* 0x00000010091b8819 */ /* 0x000fe200000006ff */
[C---:B------:R-:W-:Y:S02]  /*3170*/  @!P0 FMUL.FTZ R41, R3.reuse, R12 ;  /* 0x0000000c03298220 */ /* 0x040fe40000410000 */
[-C--:B------:R-:W-:Y:S02]  /*3180*/  @!P0 FMUL.FTZ R2, R3, R7.reuse ;  /* 0x0000000703028220 */ /* 0x080fe40000410000 */
[----:B------:R-:W-:Y:S02]  /*3190*/  @!P0 FMUL.FTZ R44, R4, R26 ;  /* 0x0000001a042c8220 */ /* 0x000fe40000410000 */
[----:B------:R-:W-:Y:S01]  /*31a0*/  @!P0 FFMA.FTZ R47, R13, R7, -R41 ;  /* 0x000000070d2f8223 */ /* 0x000fe20000010829 */
[----:B------:R-:W-:Y:S01]  /*31b0*/  @!P0 SHF.L.U32 R7, R6, 0x10, RZ ;  /* 0x0000001006078819 */ /* 0x000fe200000006ff */
[----:B------:R-:W-:Y:S01]  /*31c0*/  @!P0 FMUL.FTZ R3, R4, R5 ;  /* 0x0000000504038220 */ /* 0x000fe20000410000 */
        /* <DEDUP_REMOVED lines=27> */
.L_x_68:
[----:B------:R-:W-:Y:S05]  /*3380*/  BSYNC B1 ;  /* 0x0000000000017941 */ /* 0x000fea0003800000 */
.L_x_67:
[----:B--2---:R2:W4:Y:S01]  /*3390*/  SHFL.IDX PT, R43, R89, 0x1, 0x1c1f ;  /* 0x003c1f00592b7f89 */ /* 0x00452200000e0000 */
[----:B------:R-:W-:Y:S03]  /*33a0*/  BSSY B1, `(.L_x_71) ;  /* 0x0000077000017945 */ /* 0x000fe60003800000 */
[----:B------:R2:W1:Y:S01]  /*33b0*/  SHFL.IDX PT, R42, R90, 0x1, 0x1c1f ;  /* 0x003c1f005a2a7f89 */ /* 0x00046200000e0000 */
[----:B------:R-:W-:-:S05]  /*33c0*/  @P5 BRA `(.L_x_72) ;  /* 0x0000074000005947 */ /* 0x000fca0003800000 */
[----:B------:R-:W-:Y:S01]  /*33d0*/  ISETP.NE.AND P0, PT, R102, RZ, PT ;  /* 0x000000ff6600720c */ /* 0x000fe20003f05270 */
[----:B------:R-:W-:Y:S01]  /*33e0*/  @!UPT UIADD3 URZ, URZ, URZ, URZ ;  /* 0x0000003f3f3ff290 */ /* 0x000fe2000fffe03f */
[----:B------:R-:W-:Y:S11]  /*33f0*/  BSSY B0, `(.L_x_73) ;  /* 0x0000038000007945 */ /* 0x000ff60003800000 */
[----:B------:R-:W-:-:S05]  /*3400*/  @P0 BRA `(.L_x_74) ;  /* 0x0000036000000947 */ /* 0x000fca0003800000 */
[C---:B-1----:R-:W-:Y:S01]  /*3410*/  LEA R40, P0, R18.reuse, R42, 0x1 ;  /* 0x0000002a12287211 */ /* 0x042fe200078008ff */
[----:B------:R-:W1:Y:S03]  /*3420*/  LDS.128 R8, [R92+0x4800] ;  /* 0x004800005c087984 */ /* 0x000e660000000c00 */
[----:B----4-:R-:W-:Y:S02]  /*3430*/  LEA.HI.X R41, R18, R43, R19, 0x1, P0 ;  /* 0x0000002b12297211 */ /* 0x010fe400000f0c13 */
        /* <DEDUP_REMOVED lines=14> */
[C---:B-1----:R-:W-:Y:S01]  /*3520*/  @!P0 IMAD.U32 R13, R8.reuse, 0x10000, RZ ;  /* 0x00010000080d8824 */ /* 0x042fe200078e00ff */
        /* <DEDUP_REMOVED lines=22> */
[-C--:B------:R-:W-:Y:S02]  /*3690*/  @!P0 FMUL.FTZ R5, R5, R6.reuse ;  /* 0x0000000605058220 */ /* 0x080fe40000410000 */
        /* <DEDUP_REMOVED lines=13> */
.L_x_74:
[----:B------:R-:W-:Y:S05]  /*3770*/  BSYNC B0 ;  /* 0x0000000000007941 */ /* 0x000fea0003800000 */
.L_x_73:
[----:B------:R-:W-:Y:S11]  /*3780*/  ISETP.NE.AND P0, PT, R117, RZ, PT ;  /* 0x000000ff7500720c */ /* 0x000ff60003f05270 */
[----:B------:R-:W-:Y:S02]  /*3790*/  @!UPT UIADD3 URZ, URZ, URZ, URZ ;  /* 0x0000003f3f3ff290 */ /* 0x000fe4000fffe03f */
        /* <DEDUP_REMOVED lines=55> */
.L_x_72:
[----:B------:R-:W-:Y:S05]  /*3b10*/  BSYNC B1 ;  /* 0x0000000000017941 */ /* 0x000fea0003800000 */
.L_x_71:
[----:B------:R2:W4:Y:S01]  /*3b20*/  SHFL.IDX PT, R31, R89, 0x2, 0x1c1f ;  /* 0x005c1f00591f7f89 */ /* 0x00052200000e0000 */
[----:B------:R-:W-:Y:S03]  /*3b30*/  BSSY B1, `(.L_x_75) ;  /* 0x0000077000017945 */ /* 0x000fe60003800000 */
[----:B------:R2:W3:Y:S01]  /*3b40*/  SHFL.IDX PT, R30, R90, 0x2, 0x1c1f ;  /* 0x005c1f005a1e7f89 */ /* 0x0004e200000e0000 */
[----:B------:R-:W-:-:S05]  /*3b50*/  @P3 BRA `(.L_x_76) ;  /* 0x0000074000003947 */ /* 0x000fca0003800000 */
[----:B------:R-:W-:Y:S01]  /*3b60*/  ISETP.NE.AND P0, PT, R102, RZ, PT ;  /* 0x000000ff6600720c */ /* 0x000fe20003f05270 */
[----:B------:R-:W-:Y:S01]  /*3b70*/  @!UPT UIADD3 URZ, URZ, URZ, URZ ;  /* 0x0000003f3f3ff290 */ /* 0x000fe2000fffe03f */
[----:B------:R-:W-:Y:S11]  /*3b80*/  BSSY B0, `(.L_x_77) ;  /* 0x0000038000007945 */ /* 0x000ff60003800000 */
[----:B------:R-:W-:-:S05]  /*3b90*/  @P0 BRA `(.L_x_78) ;  /* 0x0000036000000947 */ /* 0x000fca0003800000 */
[C---:B-1-3--:R-:W-:Y:S01]  /*3ba0*/  LEA R26, P0, R18.reuse, R30, 0x1 ;  /* 0x0000001e121a7211 */ /* 0x04afe200078008ff */
        /* <DEDUP_REMOVED lines=53> */
.L_x_78:
[----:B------:R-:W-:Y:S05]  /*3f00*/  BSYNC B0 ;  /* 0x0000000000007941 */ /* 0x000fea0003800000 */
.L_x_77:
[----:B------:R-:W-:Y:S11]  /*3f10*/  ISETP.NE.AND P0, PT, R117, RZ, PT ;  /* 0x000000ff7500720c */ /* 0x000ff60003f05270 */
[----:B------:R-:W-:Y:S02]  /*3f20*/  @!UPT UIADD3 URZ, URZ, URZ, URZ ;  /* 0x0000003f3f3ff290 */ /* 0x000fe4000fffe03f */
        /* <DEDUP_REMOVED lines=55> */
.L_x_76:
[----:B------:R-:W-:Y:S05]  /*42a0*/  BSYNC B1 ;  /* 0x0000000000017941 */ /* 0x000fea0003800000 */
.L_x_75:
[----:B-1----:R1:W2:Y:S04]  /*42b0*/  SHFL.IDX PT, R27, R89, 0x3, 0x1c1f ;  /* 0x007c1f00591b7f89 */ /* 0x0022a800000e0000 */
[----:B------:R1:W4:Y:S01]  /*42c0*/  SHFL.IDX PT, R26, R90, 0x3, 0x1c1f ;  /* 0x007c1f005a1a7f89 */ /* 0x00032200000e0000 */
[----:B------:R-:W-:-:S05]  /*42d0*/  @P2 BRA `(.L_x_79) ;  /* 0x000030f000002947 */ /* 0x000fca0003800000 */
[----:B------:R-:W-:Y:S01]  /*42e0*/  ISETP.NE.AND P0, PT, R102, RZ, PT ;  /* 0x000000ff6600720c */ /* 0x000fe20003f05270 */
[----:B------:R-:W-:Y:S01]  /*42f0*/  @!UPT UIADD3 URZ, URZ, URZ, URZ ;  /* 0x0000003f3f3ff290 */ /* 0x000fe2000fffe03f */
[----:B------:R-:W-:Y:S11]  /*4300*/  BSSY B0, `(.L_x_80) ;  /* 0x0000038000007945 */ /* 0x000ff60003800000 */
[----:B------:R-:W-:-:S05]  /*4310*/  @P0 BRA `(.L_x_81) ;  /* 0x0000036000000947 */ /* 0x000fca0003800000 */
[C---:B----4-:R-:W-:Y:S01]  /*4320*/  LEA R22, P0, R18.reuse, R26, 0x1 ;  /* 0x0000001a12167211 */ /* 0x050fe200078008ff */
[----:B------:R-:W4:Y:S03]  /*4330*/  LDS.128 R8, [R92+0x6800] ;  /* 0x006800005c087984 */ /* 0x000f260000000c00 */
[----:B--2---:R-:W-:Y:S02]  /*4340*/  LEA.HI.X R23, R18, R27, R19, 0x1, P0 ;  /* 0x0000001b12177211 */ /* 0x004fe400000f0c13 */
        /* <DEDUP_REMOVED lines=14> */
[C---:B----4-:R-:W-:Y:S01]  /*4430*/  @!P0 IMAD.U32 R13, R8.reuse, 0x10000, RZ ;  /* 0x00010000080d8824 */ /* 0x050fe200078e00ff */
        /* <DEDUP_REMOVED lines=36> */
.L_x_81:
[----:B------:R-:W-:Y:S05]  /*4680*/  BSYNC B0 ;  /* 0x0000000000007941 */ /* 0x000fea0003800000 */
.L_x_80:
[----:B------:R-:W-:Y:S11]  /*4690*/  ISETP.NE.AND P0, PT, R117, RZ, PT ;  /* 0x000000ff7500720c */ /* 0x000ff60003f05270 */
[----:B------:R-:W-:Y:S02]  /*46a0*/  @!UPT UIADD3 URZ, URZ, URZ, URZ ;  /* 0x0000003f3f3ff290 */ /* 0x000fe4000fffe03f */
[----:B------:R-:W-:-:S05]  /*46b0*/  @P0 BRA `(.L_x_79) ;  /* 0x00002d1000000947 */ /* 0x000fca0003800000 */
[C---:B--2-4-:R-:W-:Y:S01]  /*46c0*/  LEA R22, P0, R83.reuse, R26, 0x1 ;  /* 0x0000001a53167211 */ /* 0x054fe200078008ff */
[----:B------:R-:W2:Y:S03]  /*46d0*/  LDS.128 R8, [R93+0x6800] ;  /* 0x006800005d087984 */ /* 0x000ea60000000c00 */
        /* <DEDUP_REMOVED lines=8> */
[----:B------:R-:W-:Y:S01]  /*4760*/  @!P0 SHF.R.U32.HI R4, RZ, 0x10, R59 ;  /* 0x00000010ff048819 */ /* 0x000fe2000001163b */
[----:B------:R-:W-:Y:S01]  /*4770*/  @!P0 IMAD.U32 R12, R14, 0x10000, RZ ;  /* 0x000100000e0c8824 */ /* 0x000fe200078e00ff */
[----:B------:R-:W-:Y:S01]  /*4780*/  @!P0 PRMT R6, R39, 0x5410, R3 ;  /* 0x0000541027068816 */ /* 0x000fe20000000003 */
[----:B------:R-:W-:Y:S01]  /*4790*/  @!P0 IMAD.U32 R7, R2, 0x10000, RZ ;  /* 0x0001000002078824 */ /* 0x000fe200078e00ff */
[----:B------:R-:W-:Y:S02]  /*47a0*/  @!P0 PRMT R16, R65, 0x5432, R4 ;  /* 0x0000543241108816 */ /* 0x000fe40000000004 */
[----:B------:R-:W-:Y:S02]  /*47b0*/  @!P0 LOP3.LUT R14, R14, 0xffff0000, RZ, 0xc0, !PT ;  /* 0xffff00000e0e8812 */ /* 0x000fe400078ec0ff */
[----:B------:R-:W-:Y:S01]  /*47c0*/  @!P0 LOP3.LUT R5, R2, 0xffff0000, RZ, 0xc0, !PT ;  /* 0xffff000002058812 */ /* 0x000fe200078ec0ff */
        /* <DEDUP_REMOVED lines=36> */
[----:B------:R2:W-:Y:S01]  /*4a10*/  ST.E.128 [R22.64], R8 ;  /* 0x0000000816007985 */ /* 0x0005e2000c101d16 */
[----:B------:R-:W-:-:S05]  /*4a20*/  BRA `(.L_x_79) ;  /* 0x000029a000007947 */ /* 0x000fca0003800000 */
.L_x_58:
[----:B------:R-:W-:Y:S01]  /*4a30*/  ISETP.GE.AND P0, PT, R159, UR9, PT ;  /* 0x000000099f007c0c */ /* 0x000fe2000bf06270 */
[----:B------:R-:W-:Y:S01]  /*4a40*/  CS2R R26, SRZ ;  /* 0x00000000001a7805 */ /* 0x000fe2000001ff00 */
[----:B------:R-:W-:Y:S01]  /*4a50*/  ISETP.NE.AND P6, PT, R102, RZ, PT ;  /* 0x000000ff6600720c */ /* 0x000fe20003fc5270 */
[----:B------:R-:W-:Y:S01]  /*4a60*/  CS2R R24, SRZ ;  /* 0x0000000000187805 */ /* 0x000fe2000001ff00 */
[----:B------:R-:W-:Y:S01]  /*4a70*/  ISETP.GE.OR P4, PT, R18, c[0x0][0x27c], P0 ;  /* 0x00009f0012007a0c */ /* 0x000fe20000786670 */
[----:B------:R-:W-:Y:S01]  /*4a80*/  CS2R R62, SRZ ;  /* 0x00000000003e7805 */ /* 0x000fe2000001ff00 */
[----:B------:R-:W-:Y:S01]  /*4a90*/  ISETP.NE.AND P5, PT, R148, RZ, PT ;  /* 0x000000ff9400720c */ /* 0x000fe20003fa5270 */
[----:B------:R-:W-:Y:S01]  /*4aa0*/  CS2R R60, SRZ ;  /* 0x00000000003c7805 */ /* 0x000fe2000001ff00 */
[----:B------:R-:W-:Y:S01]  /*4ab0*/  IADD3 R133, -R152, c[0x0][0x1d4], RZ ;  /* 0x0000750098857a10 */ /* 0x000fe20007ffe1ff */
[----:B------:R-:W-:Y:S01]  /*4ac0*/  CS2R R22, SRZ ;  /* 0x0000000000167805 */ /* 0x000fe2000001ff00 */
[----:B------:R-:W-:Y:S01]  /*4ad0*/  CS2R R20, SRZ ;  /* 0x0000000000147805 */ /* 0x000fe2000001ff00 */
[----:B------:R-:W-:Y:S01]  /*4ae0*/  CS2R R66, SRZ ;  /* 0x0000000000427805 */ /* 0x000fe2000001ff00 */
[----:B------:R-:W-:Y:S01]  /*4af0*/  CS2R R64, SRZ ;  /* 0x0000000000407805 */ /* 0x000fe2000001ff00 */
[----:B------:R-:W-:Y:S01]  /*4b00*/  CS2R R30, SRZ ;  /* 0x00000000001e7805 */ /* 0x000fe2000001ff00 */
[----:B------:R-:W-:Y:S01]  /*4b10*/  CS2R R28, SRZ ;  /* 0x00000000001c7805 */ /* 0x000fe2000001ff00 */
[----:B------:R-:W-:Y:S01]  /*4b20*/  CS2R R70, SRZ ;  /* 0x0000000000467805 */ /* 0x000fe2000001ff00 */
[----:B------:R-:W-:Y:S01]  /*4b30*/  CS2R R68, SRZ ;  /* 0x0000000000447805 */ /* 0x000fe2000001ff00 */
[----:B------:R-:W-:Y:S01]  /*4b40*/  @!P4 IADD3 R2, P1, P0, R106, R38, R174 ;  /* 0x000000266a02c210 */ /* 0x000fe2000783e0ae */
[----:B------:R-:W-:Y:S01]  /*4b50*/  CS2R R40, SRZ ;  /* 0x0000000000287805 */ /* 0x000fe2000001ff00 */
[----:B------:R1:W2:Y:S01]  /*4b60*/  SHFL.IDX PT, R51, R89, RZ, 0x1c1f ;  /* 0x001c1fff59337589 */ /* 0x0002a200000e0000 */
[----:B------:R-:W-:Y:S01]  /*4b70*/  BSSY B0, `(.L_x_82) ;  /* 0x00000d4000007945 */ /* 0x000fe20003800000 */
[C---:B------:R-:W-:Y:S02]  /*4b80*/  @!P4 IADD3.X R5, R113.reuse, R43, R155, P1, P0 ;  /* 0x0000002b7105c210 */ /* 0x040fe40000fe049b */
[----:B------:R-:W-:Y:S04]  /*4b90*/  @!P4 IADD3 R3, P1, P0, R104, R72, R172 ;  /* 0x000000486803c210 */ /* 0x000fe8000783e0ac */
[----:B------:R-:W-:Y:S01]  /*4ba0*/  @!P4 IADD3.X R8, R112, R44, R156, P1, P0 ;  /* 0x0000002c7008c210 */ /* 0x000fe20000fe049c */
[----:B------:R1:W3:Y:S01]  /*4bb0*/  SHFL.IDX PT, R50, R90, RZ, 0x1c1f ;  /* 0x001c1fff5a327589 */ /* 0x0002e200000e0000 */
[----:B------:R-:W-:Y:S04]  /*4bc0*/  ISETP.GE.AND P0, PT, R158, UR9, PT ;  /* 0x000000099e007c0c */ /* 0x000fe8000bf06270 */
[----:B------:R-:W-:Y:S11]  /*4bd0*/  ISETP.GE.OR P2, PT, R18, c[0x0][0x27c], P0 ;  /* 0x00009f0012007a0c */ /* 0x000ff60000746670 */
[----:B------:R-:W-:Y:S02]  /*4be0*/  @!UPT UIADD3 URZ, URZ, URZ, URZ ;  /* 0x0000003f3f3ff290 */ /* 0x000fe4000fffe03f */
[----:B------:R-:W-:Y:S04]  /*4bf0*/  @!P2 IADD3 R6, P1, P0, R106, R173, R38 ;  /* 0x000000ad6a06a210 */ /* 0x000fe8000783e026 */
[--C-:B------:R-:W-:Y:S02]  /*4c00*/  @!P2 IADD3.X R9, R113, R153, R43.reuse, P1, P0 ;  /* 0x000000997109a210 */ /* 0x100fe40000fe042b */
[----:B------:R-:W-:Y:S04]  /*4c10*/  @!P2 IADD3 R7, P1, P0, R104, R163, R72 ;  /* 0x000000a36807a210 */ /* 0x000fe8000783e048 */
[----:B------:R-:W-:Y:S02]  /*4c20*/  @!P2 IADD3.X R12, R112, R154, R44, P1, P0 ;  /* 0x0000009a700ca210 */ /* 0x000fe40000fe042c */
[----:B------:R-:W-:Y:S04]  /*4c30*/  ISETP.GE.AND P0, PT, R157, UR9, PT ;  /* 0x000000099d007c0c */ /* 0x000fe8000bf06270 */
[----:B------:R-:W-:Y:S11]  /*4c40*/  ISETP.GE.OR P1, PT, R18, c[0x0][0x27c], P0 ;  /* 0x00009f0012007a0c */ /* 0x000ff60000726670 */
[----:B------:R-:W-:Y:S02]  /*4c50*/  @!UPT UIADD3 URZ, URZ, URZ, URZ ;  /* 0x0000003f3f3ff290 */ /* 0x000fe4000fffe03f */
[----:B------:R-:W-:Y:S04]  /*4c60*/  @!P1 IADD3 R10, P3, P0, R106, R170, R38 ;  /* 0x000000aa6a0a9210 */ /* 0x000fe8000787e026 */
[----:B------:R-:W-:Y:S02]  /*4c70*/  @!P1 IADD3.X R13, R113, R120, R43, P3, P0 ;  /* 0x00000078710d9210 */ /* 0x000fe40001fe042b */
[----:B------:R-:W-:Y:S04]  /*4c80*/  @!P1 IADD3 R11, P3, P0, R104, R168, R72 ;  /* 0x000000a8680b9210 */ /* 0x000fe8000787e048 */
[----:B------:R-:W-:Y:S02]  /*4c90*/  @!P1 IADD3.X R14, R112, R121, R44, P3, P0 ;  /* 0x00000079700e9210 */ /* 0x000fe40001fe042c */
[C---:B------:R-:W-:Y:S04]  /*4ca0*/  @!P4 LEA R4, P0, R2.reuse, c[0x0][0x270], 0x1 ;  /* 0x00009c000204ca11 */ /* 0x040fe800078008ff */
[----:B------:R-:W-:Y:S02]  /*4cb0*/  @!P4 LEA.HI.X R5, R2, c[0x0][0x274], R5, 0x1, P0 ;  /* 0x00009d000205ca11 */ /* 0x000fe400000f0c05 */
[C---:B------:R-:W-:Y:S03]  /*4cc0*/  @!P4 LEA R2, P0, R3.reuse, c[0x0][0x288], 0x1 ;  /* 0x0000a2000302ca11 */ /* 0x040fe600078008ff */
[----:B------:R4:W2:Y:S01]  /*4cd0*/  @!P4 LDG.E.128 R20, [R4.64] ;  /* 0x000000160414c981 */ /* 0x0008a2000c1e1d00 */
[----:B------:R-:W-:Y:S02]  /*4ce0*/  @!P4 LEA.HI.X R3, R3, c[0x0][0x28c], R8, 0x1, P0 ;  /* 0x0000a3000303ca11 */ /* 0x000fe400000f0c08 */
[C---:B------:R-:W-:Y:S04]  /*4cf0*/  @!P2 LEA R8, P0, R6.reuse, c[0x0][0x270], 0x1 ;  /* 0x00009c000608aa11 */ /* 0x040fe800078008ff */
[----:B------:R-:W-:Y:S01]  /*4d00*/  @!P2 LEA.HI.X R9, R6, c[0x0][0x274], R9, 0x1, P0 ;  /* 0x00009d000609aa11 */ /* 0x000fe200000f0c09 */
[----:B------:R1:W3:Y:S01]  /*4d10*/  @!P4 LDG.E.128 R60, [R2.64] ;  /* 0x00000016023cc981 */ /* 0x0002e2000c1e1d00 */
[C---:B------:R-:W-:Y:S04]  /*4d20*/  @!P2 LEA R6, P0, R7.reuse, c[0x0][0x288], 0x1 ;  /* 0x0000a2000706aa11 */ /* 0x040fe800078008ff */
[----:B------:R-:W-:Y:S02]  /*4d30*/  @!P2 LEA.HI.X R7, R7, c[0x0][0x28c], R12, 0x1, P0 ;  /* 0x0000a3000707aa11 */ /* 0x000fe400000f0c0c */
[C---:B------:R-:W-:Y:S01]  /*4d40*/  @!P1 LEA R12, P0, R10.reuse, c[0x0][0x270], 0x1 ;  /* 0x00009c000a0c9a11 */ /* 0x040fe200078008ff */
[----:B------:R1:W3:Y:S03]  /*4d50*/  @!P2 LDG.E.128 R24, [R8.64] ;  /* 0x000000160818a981 */ /* 0x0002e6000c1e1d00 */
[----:B------:R-:W-:Y:S02]  /*4d60*/  @!P1 LEA.HI.X R13, R10, c[0x0][0x274], R13, 0x1, P0 ;  /* 0x00009d000a0d9a11 */ /* 0x000fe400000f0c0d */
[C---:B------:R-:W-:Y:S03]  /*4d70*/  @!P1 LEA R10, P0, R11.reuse, c[0x0][0x288], 0x1 ;  /* 0x0000a2000b0a9a11 */ /* 0x040fe600078008ff */
[----:B------:R1:W3:Y:S01]  /*4d80*/  @!P2 LDG.E.128 R64, [R6.64] ;  /* 0x000000160640a981 */ /* 0x0002e2000c1e1d00 */
[----:B------:R-:W-:Y:S01]  /*4d90*/  @!P1 LEA.HI.X R11, R11, c[0x0][0x28c], R14, 0x1, P0 ;  /* 0x0000a3000b0b9a11 */ /* 0x000fe200000f0c0e */
[----:B----4-:R-:W-:Y:S01]  /*4da0*/  CS2R R4, SRZ ;  /* 0x0000000000047805 */ /* 0x010fe2000001ff00 */
[----:B------:R-:W-:Y:S04]  /*4db0*/  ISETP.GE.AND P0, PT, R35, UR9, PT ;  /* 0x0000000923007c0c */ /* 0x000fe8000bf06270 */
[----:B------:R-:W-:Y:S01]  /*4dc0*/  ISETP.GE.OR P0, PT, R18, c[0x0][0x27c], P0 ;  /* 0x00009f0012007a0c */ /* 0x000fe20000706670 */
[----:B------:R-:W4:Y:S08]  /*4dd0*/  @!P1 LDG.E.128 R28, [R12.64] ;  /* 0x000000160c1c9981 */ /* 0x000f30000c1e1d00 */
[----:B------:R-:W4:Y:S04]  /*4de0*/  @!P1 LDG.E.128 R68, [R10.64] ;  /* 0x000000160a449981 */ /* 0x000f28000c1e1d00 */
[----:B------:R-:W-:Y:S05]  /*4df0*/  @!P0 IADD3 R38, P1, R106, R38, RZ ;  /* 0x000000266a268210 */ /* 0x000fea0007f3e0ff */
[----:B------:R-:W-:Y:S01]  /*4e00*/  @!P0 IMAD.X R43, R113, 0x1, R43, P1 ;  /* 0x00000001712b8824 */ /* 0x000fe200008e062b */
[C---:B-1----:R-:W-:Y:S01]  /*4e10*/  @!P0 LEA R8, P1, R38.reuse, c[0x0][0x270], 0x1 ;  /* 0x00009c0026088a11 */ /* 0x042fe200078208ff */
[----:B------:R-:W-:Y:S03]  /*4e20*/  CS2R R6, SRZ ;  /* 0x0000000000067805 */ /* 0x000fe6000001ff00 */
[----:B------:R-:W-:Y:S02]  /*4e30*/  @!P0 LEA.HI.X R9, R38, c[0x0][0x274], R43, 0x1, P1 ;  /* 0x00009d0026098a11 */ /* 0x000fe400008f0c2b */
[----:B------:R-:W-:Y:S01]  /*4e40*/  @!P0 IADD3 R72, P1, R104, R72, RZ ;  /* 0x0000004868488210 */ /* 0x000fe20007f3e0ff */
[----:B------:R-:W-:Y:S02]  /*4e50*/  CS2R R42, SRZ ;  /* 0x00000000002a7805 */ /* 0x000fe4000001ff00 */
[----:B------:R2:W5:Y:S02]  /*4e60*/  @!P0 LDG.E.128 R4, [R8.64] ;  /* 0x0000001608048981 */ /* 0x000564000c1e1d00 */
[----:B------:R-:W-:Y:S01]  /*4e70*/  @!P0 IMAD.X R3, R112, 0x1, R44, P1 ;  /* 0x0000000170038824 */ /* 0x000fe200008e062c */
[C---:B------:R-:W-:Y:S04]  /*4e80*/  @!P0 LEA R2, P1, R72.reuse, c[0x0][0x288], 0x1 ;  /* 0x0000a20048028a11 */ /* 0x040fe800078208ff */
[----:B------:R-:W-:Y:S02]  /*4e90*/  @!P0 LEA.HI.X R3, R72, c[0x0][0x28c], R3, 0x1, P1 ;  /* 0x0000a30048038a11 */ /* 0x000fe400008f0c03 */
[----:B------:R-:W-:Y:S03]  /*4ea0*/  ISETP.GE.AND P1, PT, R18, c[0x0][0x27c], PT ;  /* 0x00009f0012007a0c */ /* 0x000fe60003f26270 */
[----:B------:R1:W5:Y:S01]  /*4eb0*/  @!P0 LDG.E.128 R40, [R2.64] ;  /* 0x0000001602288981 */ /* 0x000362000c1e1d00 */
[----:B------:R-:W-:Y:S01]  /*4ec0*/  ISETP.GE.OR P0, PT, R35, UR9, P6 ;  /* 0x0000000923007c0c */ /* 0x000fe2000b706670 */
[----:B--2---:R-:W-:Y:S02]  /*4ed0*/  IMAD.MOV.U32 R9, RZ, RZ, R22 ;  /* 0x000000ffff097224 */ /* 0x004fe400078e0016 */
[----:B------:R-:W-:Y:S02]  /*4ee0*/  IMAD.MOV.U32 R8, RZ, RZ, R23 ;  /* 0x000000ffff087224 */ /* 0x000fe400078e0017 */
[----:B-1----:R-:W-:Y:S02]  /*4ef0*/  IMAD.MOV.U32 R3, RZ, RZ, R20 ;  /* 0x000000ffff037224 */ /* 0x002fe400078e0014 */
[----:B------:R-:W-:Y:S01]  /*4f00*/  IMAD.MOV.U32 R2, RZ, RZ, R21 ;  /* 0x000000ffff027224 */ /* 0x000fe200078e0015 */
[----:B------:R-:W-:Y:S01]  /*4f10*/  PRMT R17, R8, 0x5410, R9 ;  /* 0x0000541008117816 */ /* 0x000fe20000000009 */
[----:B---3--:R-:W-:Y:S02]  /*4f20*/  IMAD.MOV.U32 R9, RZ, RZ, R62 ;  /* 0x000000ffff097224 */ /* 0x008fe400078e003e */
[----:B------:R-:W-:Y:S01]  /*4f30*/  IMAD.MOV.U32 R8, RZ, RZ, R63 ;  /* 0x000000ffff087224 */ /* 0x000fe200078e003f */
[----:B------:R-:W-:Y:S01]  /*4f40*/  PRMT R16, R2, 0x5410, R3 ;  /* 0x0000541002107816 */ /* 0x000fe20000000003 */
[----:B------:R-:W-:Y:S02]  /*4f50*/  IMAD.MOV.U32 R3, RZ, RZ, R60 ;  /* 0x000000ffff037224 */ /* 0x000fe400078e003c */
        /* <DEDUP_REMOVED lines=14> */
[----:B----4-:R-:W-:Y:S02]  /*5040*/  IMAD.MOV.U32 R9, RZ, RZ, R30 ;  /* 0x000000ffff097224 */ /* 0x010fe400078e001e */
        /* <DEDUP_REMOVED lines=10> */
[----:B------:R-:W-:Y:S04]  /*50f0*/  PRMT R75, R9, 0x5410, R8 ;  /* 0x00005410094b7816 */ /* 0x000fe80000000008 */
[----:B------:R-:W-:Y:S01]  /*5100*/  PRMT R74, R2, 0x5410, R3 ;  /* 0x00005410024a7816 */ /* 0x000fe20000000003 */
[----:B------:R-:W-:-:S05]  /*5110*/  @P0 BRA `(.L_x_83) ;  /* 0x0000079000000947 */ /* 0x000fca0003800000 */
[----:B------:R-:W-:Y:S01]  /*5120*/  SEL R2, R152, R133, !P5 ;  /* 0x0000008598027207 */ /* 0x000fe20006800000 */
[----:B------:R-:W1:Y:S01]  /*5130*/  LDS.128 R56, [R140+0x3900] ;  /* 0x003900008c387984 */ /* 0x000e620000000c00 */
[----:B-----5:R-:W-:Y:S01]  /*5140*/  MOV R11, R40 ;  /* 0x00000028000b7202 */ /* 0x020fe20000000f00 */
[----:B------:R-:W-:Y:S01]  /*5150*/  IMAD.MOV.U32 R10, RZ, RZ, R7 ;  /* 0x000000ffff0a7224 */ /* 0x000fe200078e0007 */
[----:B------:R-:W-:Y:S01]  /*5160*/  SHF.R.S32.HI R47, RZ, 0x1f, R2 ;  /* 0x0000001fff2f7819 */ /* 0x000fe20000011402 */
[--C-:B------:R-:W-:Y:S01]  /*5170*/  IMAD.MOV.U32 R45, RZ, RZ, R41.reuse ;  /* 0x000000ffff2d7224 */ /* 0x100fe200078e0029 */
[----:B------:R-:W-:Y:S01]  /*5180*/  @!P1 SHF.R.U64 R40, R40, 0x10, R41 ;  /* 0x0000001028289819 */ /* 0x000fe20000001229 */
[----:B------:R-:W-:Y:S01]  /*5190*/  IMAD.MOV.U32 R46, RZ, RZ, R43 ;  /* 0x000000ffff2e7224 */ /* 0x000fe200078e002b */
[----:B------:R-:W-:Y:S02]  /*51a0*/  LEA.HI R47, R47, R2, RZ, 0x4 ;  /* 0x000000022f2f7211 */ /* 0x000fe400078f20ff */
[----:B------:R-:W-:Y:S02]  /*51b0*/  @!P1 SHF.R.U64 R8, R4, 0x10, R5 ;  /* 0x0000001004089819 */ /* 0x000fe40000001205 */
[----:B------:R-:W-:Y:S02]  /*51c0*/  LEA.HI.SX32 R47, R47, R116, 0x1c ;  /* 0x000000742f2f7211 */ /* 0x000fe400078fe2ff */
[C---:B------:R-:W-:Y:S02]  /*51d0*/  LEA R78, P0, R98.reuse, R50, 0x1 ;  /* 0x00000032624e7211 */ /* 0x040fe400078008ff */
[----:B------:R-:W-:Y:S01]  /*51e0*/  @!P1 SHF.R.U32.HI R3, RZ, 0x10, R7 ;  /* 0x00000010ff039819 */ /* 0x000fe20000011607 */
[----:B------:R-:W-:Y:S01]  /*51f0*/  IMAD.SHL.U32 R47, R47, 0x8, RZ ;  /* 0x000000082f2f7824 */ /* 0x000fe200078e00ff */
[----:B------:R-:W-:Y:S02]  /*5200*/  LEA.HI.X R79, R98, R51, R103, 0x1, P0 ;  /* 0x00000033624f7211 */ /* 0x000fe400000f0c67 */
[----:B------:R-:W-:Y:S02]  /*5210*/  MOV R9, R5 ;  /* 0x0000000500097202 */ /* 0x000fe40000000f00 */
[----:B------:R-:W-:Y:S02]  /*5220*/  LOP3.LUT R2, R134, 0x38, R47, 0xf8, !PT ;  /* 0x0000003886027812 */ /* 0x000fe400078ef82f */
[----:B------:R-:W-:Y:S02]  /*5230*/  ISETP.GE.AND P0, PT, R47, c[0x0][0x1d4], PT ;  /* 0x000075002f007a0c */ /* 0x000fe40003f06270 */
[----:B------:R-:W-:Y:S02]  /*5240*/  LOP3.LUT R2, R2, R135, RZ, 0x3c, !PT ;  /* 0x0000008702027212 */ /* 0x000fe400078e3cff */
[----:B------:R-:W-:Y:S02]  /*5250*/  @!P1 PRMT R40, R11, 0x5410, R40 ;  /* 0x000054100b289816 */ /* 0x000fe40000000028 */
[----:B------:R-:W-:Y:S01]  /*5260*/  @!P1 PRMT R11, R10, 0x5410, R3 ;  /* 0x000054100a0b9816 */ /* 0x000fe20000000003 */
[----:B------:R-:W-:Y:S01]  /*5270*/  IMAD.IADD R2, R2, 0x1, R136 ;  /* 0x0000000102027824 */ /* 0x000fe200078e0288 */
[----:B------:R-:W-:Y:S01]  /*5280*/  @!P1 SHF.R.U32.HI R44, RZ, 0x10, R41 ;  /* 0x00000010ff2c9819 */ /* 0x000fe20000011629 */
[----:B------:R-:W-:Y:S01]  /*5290*/  IMAD.MOV.U32 R41, RZ, RZ, R42 ;  /* 0x000000ffff297224 */ /* 0x000fe200078e002a */
[----:B------:R-:W-:Y:S01]  /*52a0*/  @!P1 SHF.R.U64 R42, R42, 0x10, R43 ;  /* 0x000000102a2a9819 */ /* 0x000fe2000000122b */
[----:B------:R-:W-:Y:S01]  /*52b0*/  IMAD.SHL.U32 R2, R2, 0x2, RZ ;  /* 0x0000000202027824 */ /* 0x000fe200078e00ff */
[----:B------:R-:W-:Y:S01]  /*52c0*/  @!P1 PRMT R44, R45, 0x5410, R44 ;  /* 0x000054102d2c9816 */ /* 0x000fe2000000002c */
[----:B------:R-:W-:Y:S01]  /*52d0*/  @!P0 IMAD.WIDE R86, R47, 0x2, R50 ;  /* 0x000000022f568825 */ /* 0x000fe200078e0232 */
[----:B------:R-:W-:Y:S02]  /*52e0*/  @!P1 PRMT R48, R41, 0x5410, R42 ;  /* 0x0000541029309816 */ /* 0x000fe4000000002a */
[----:B------:R2:W3:Y:S01]  /*52f0*/  LDS.128 R12, [R2+0x3900] ;  /* 0x00390000020c7984 */ /* 0x0004e20000000c00 */
[C---:B-1----:R-:W-:Y:S01]  /*5300*/  @!P1 IMAD.U32 R10, R56.reuse, 0x10000, RZ ;  /* 0x00010000380a9824 */ /* 0x042fe200078e00ff */
[----:B------:R-:W-:Y:S01]  /*5310*/  @!P1 LOP3.LUT R41, R56, 0xffff0000, RZ, 0xc0, !PT ;  /* 0xffff000038299812 */ /* 0x000fe200078ec0ff */
[C---:B------:R-:W-:Y:S01]  /*5320*/  @!P1 IMAD.U32 R47, R58.reuse, 0x10000, RZ ;  /* 0x000100003a2f9824 */ /* 0x040fe200078e00ff */
[----:B------:R-:W-:Y:S01]  /*5330*/  @!P1 LOP3.LUT R45, R57, 0xffff0000, RZ, 0xc0, !PT ;  /* 0xffff0000392d9812 */ /* 0x000fe200078ec0ff */
[C---:B------:R-:W-:Y:S01]  /*5340*/  @!P1 IMAD.U32 R51, R59.reuse, 0x10000, RZ ;  /* 0x000100003b339824 */ /* 0x040fe200078e00ff */
[----:B------:R-:W-:Y:S02]  /*5350*/  @!P1 LOP3.LUT R49, R58, 0xffff0000, RZ, 0xc0, !PT ;  /* 0xffff00003a319812 */ /* 0x000fe400078ec0ff */
[----:B------:R-:W-:Y:S02]  /*5360*/  @!P1 LOP3.LUT R53, R59, 0xffff0000, RZ, 0xc0, !PT ;  /* 0xffff00003b359812 */ /* 0x000fe400078ec0ff */
[----:B------:R-:W-:Y:S04]  /*5370*/  @!P1 SHF.R.U32.HI R43, RZ, 0x10, R43 ;  /* 0x00000010ff2b9819 */ /* 0x000fe8000001162b */
[----:B------:R-:W-:Y:S01]  /*5380*/  @!P1 PRMT R52, R46, 0x5410, R43 ;  /* 0x000054102e349816 */ /* 0x000fe2000000002b */
[C---:B------:R-:W-:Y:S01]  /*5390*/  @!P1 IMAD.U32 R46, R48.reuse, 0x10000, RZ ;  /* 0x00010000302e9824 */ /* 0x040fe200078e00ff */
[----:B------:R-:W-:Y:S01]  /*53a0*/  @!P1 LOP3.LUT R48, R48, 0xffff0000, RZ, 0xc0, !PT ;  /* 0xffff000030309812 */ /* 0x000fe200078ec0ff */
[----:B--2---:R-:W-:Y:S01]  /*53b0*/  IMAD.MOV.U32 R2, RZ, RZ, R4 ;  /* 0x000000ffff027224 */ /* 0x004fe200078e0004 */
[----:B------:R-:W-:Y:S02]  /*53c0*/  @!P1 SHF.R.U32.HI R4, RZ, 0x10, R5 ;  /* 0x00000010ff049819 */ /* 0x000fe40000011605 */
[----:B------:R-:W-:Y:S02]  /*53d0*/  MOV R5, R6 ;  /* 0x0000000600057202 */ /* 0x000fe40000000f00 */
[----:B------:R-:W-:Y:S02]  /*53e0*/  @!P1 SHF.R.U64 R6, R6, 0x10, R7 ;  /* 0x0000001006069819 */ /* 0x000fe40000001207 */
[----:B------:R-:W-:Y:S02]  /*53f0*/  @!P1 PRMT R2, R2, 0x5410, R8 ;  /* 0x0000541002029816 */ /* 0x000fe40000000008 */
[----:B------:R-:W-:Y:S02]  /*5400*/  @!P1 PRMT R7, R9, 0x5410, R4 ;  /* 0x0000541009079816 */ /* 0x000fe40000000004 */
[----:B------:R-:W-:Y:S01]  /*5410*/  @!P1 PRMT R9, R5, 0x5410, R6 ;  /* 0x0000541005099816 */ /* 0x000fe20000000006 */
[C---:B------:R-:W-:Y:S01]  /*5420*/  @!P1 IMAD.U32 R5, R2.reuse, 0x10000, RZ ;  /* 0x0001000002059824 */ /* 0x040fe200078e00ff */
[----:B------:R-:W-:Y:S02]  /*5430*/  @!P1 LOP3.LUT R4, R2, 0xffff0000, RZ, 0xc0, !PT ;  /* 0xffff000002049812 */ /* 0x000fe400078ec0ff */
[----:B------:R-:W-:Y:S01]  /*5440*/  @!P1 SHF.L.U32 R8, R40, 0x10, RZ ;  /* 0x0000001028089819 */ /* 0x000fe200000006ff */
[C---:B---3--:R-:W-:Y:S01]  /*5450*/  @!P1 IMAD.U32 R3, R12.reuse, 0x10000, RZ ;  /* 0x000100000c039824 */ /* 0x048fe200078e00ff */
[----:B------:R-:W-:Y:S02]  /*5460*/  @!P1 LOP3.LUT R6, R12, 0xffff0000, RZ, 0xc0, !PT ;  /* 0xffff00000c069812 */ /* 0x000fe400078ec0ff */
[----:B------:R-:W-:Y:S01]  /*5470*/  @!P1 LOP3.LUT R40, R40, 0xffff0000, RZ, 0xc0, !PT ;  /* 0xffff000028289812 */ /* 0x000fe200078ec0ff */
[C---:B------:R-:W-:Y:S02]  /*5480*/  @!P1 FMUL.FTZ R42, R3.reuse, R8 ;  /* 0x00000008032a9220 */ /* 0x040fe40000410000 */
[-C--:B------:R-:W-:Y:S02]  /*5490*/  @!P1 FMUL.FTZ R2, R3, R5.reuse ;  /* 0x0000000503029220 */ /* 0x080fe40000410000 */
[----:B------:R-:W-:Y:S02]  /*54a0*/  @!P1 FMUL.FTZ R43, R6, R40 ;  /* 0x00000028062b9220 */ /* 0x000fe40000410000 */
[----:B------:R-:W-:Y:S01]  /*54b0*/  @!P1 FFMA.FTZ R88, R10, R5, -R42 ;  /* 0x000000050a589223 */ /* 0x000fe2000001082a */
[----:B------:R-:W-:Y:S01]  /*54c0*/  @!P1 SHF.L.U32 R5, R7, 0x10, RZ ;  /* 0x0000001007059819 */ /* 0x000fe200000006ff */
[-C--:B------:R-:W-:Y:S01]  /*54d0*/  @!P1 FMUL.FTZ R3, R6, R4.reuse ;  /* 0x0000000406039220 */ /* 0x080fe20000410000 */
[----:B------:R-:W-:Y:S01]  /*54e0*/  @!P1 LOP3.LUT R6, R13, 0xffff0000, RZ, 0xc0, !PT ;  /* 0xffff00000d069812 */ /* 0x000fe200078ec0ff */
[----:B------:R-:W-:Y:S01]  /*54f0*/  @!P1 FFMA.FTZ R85, R41, R4, -R43 ;  /* 0x0000000429559223 */ /* 0x000fe2000001082b */
[----:B------:R-:W-:Y:S01]  /*5500*/  @!P1 SHF.L.U32 R43, R57, 0x10, RZ ;  /* 0x00000010392b9819 */ /* 0x000fe200000006ff */
[C---:B------:R-:W-:Y:S01]  /*5510*/  @!P1 IMAD.U32 R42, R44.reuse, 0x10000, RZ ;  /* 0x000100002c2a9824 */ /* 0x040fe200078e00ff */
[----:B------:R-:W-:Y:S01]  /*5520*/  @!P1 LOP3.LUT R44, R44, 0xffff0000, RZ, 0xc0, !PT ;  /* 0xffff00002c2c9812 */ /* 0x000fe200078ec0ff */
[----:B------:R-:W-:Y:S01]  /*5530*/  @!P1 IMAD.U32 R4, R13, 0x10000, RZ ;  /* 0x000100000d049824 */ /* 0x000fe200078e00ff */
[----:B------:R-:W-:Y:S01]  /*5540*/  @!P1 LOP3.LUT R7, R7, 0xffff0000, RZ, 0xc0, !PT ;  /* 0xffff000007079812 */ /* 0x000fe200078ec0ff */
[----:B------:R-:W-:Y:S02]  /*5550*/  @!P1 FFMA.FTZ R2, R8, R10, R2 ;  /* 0x0000000a08029223 */ /* 0x000fe40000010002 */
[----:B------:R-:W-:Y:S02]  /*5560*/  @!P1 FMUL.FTZ R8, R4, R42 ;  /* 0x0000002a04089220 */ /* 0x000fe40000410000 */
[----:B------:R-:W-:Y:S02]  /*5570*/  @!P1 FMUL.FTZ R10, R6, R44 ;  /* 0x0000002c060a9220 */ /* 0x000fe40000410000 */
[-C--:B------:R-:W-:Y:S02]  /*5580*/  @!P1 FMUL.FTZ R4, R4, R5.reuse ;  /* 0x0000000504049220 */ /* 0x080fe40000410000 */
[----:B------:R-:W-:Y:S01]  /*5590*/  @!P1 FFMA.FTZ R84, R43, R5, -R8 ;  /* 0x000000052b549223 */ /* 0x000fe20000010808 */
[----:B------:R-:W-:Y:S01]  /*55a0*/  @!P1 LOP3.LUT R8, R14, 0xffff0000, RZ, 0xc0, !PT ;  /* 0xffff00000e089812 */ /* 0x000fe200078ec0ff */
[-C--:B------:R-:W-:Y:S01]  /*55b0*/  @!P1 FMUL.FTZ R5, R6, R7.reuse ;  /* 0x0000000706059220 */ /* 0x080fe20000410000 */
[----:B------:R-:W-:Y:S01]  /*55c0*/  @!P1 SHF.L.U32 R6, R14, 0x10, RZ ;  /* 0x000000100e069819 */ /* 0x000fe200000006ff */
[----:B------:R-:W-:Y:S02]  /*55d0*/  @!P1 FFMA.FTZ R82, R45, R7, -R10 ;  /* 0x000000072d529223 */ /* 0x000fe4000001080a */
[C---:B------:R-:W-:Y:S01]  /*55e0*/  @!P1 IMAD.U32 R7, R9.reuse, 0x10000, RZ ;  /* 0x0001000009079824 */ /* 0x040fe200078e00ff */
[----:B------:R-:W-:Y:S01]  /*55f0*/  @!P1 LOP3.LUT R9, R9, 0xffff0000, RZ, 0xc0, !PT ;  /* 0xffff000009099812 */ /* 0x000fe200078ec0ff */
[----:B------:R-:W-:Y:S02]  /*5600*/  @!P1 FMUL.FTZ R10, R6, R46 ;  /* 0x0000002e060a9220 */ /* 0x000fe40000410000 */
[----:B------:R-:W-:Y:S02]  /*5610*/  @!P1 FMUL.FTZ R50, R8, R48 ;  /* 0x0000003008329220 */ /* 0x000fe40000410000 */
[----:B------:R-:W-:Y:S01]  /*5620*/  @!P1 FFMA.FTZ R81, R47, R7, -R10 ;  /* 0x000000072f519223 */ /* 0x000fe2000001080a */
[----:B------:R-:W-:Y:S01]  /*5630*/  @!P1 LOP3.LUT R10, R15, 0xffff0000, RZ, 0xc0, !PT ;  /* 0xffff00000f0a9812 */ /* 0x000fe200078ec0ff */
[----:B------:R-:W-:Y:S01]  /*5640*/  @!P1 FFMA.FTZ R80, R49, R9, -R50 ;  /* 0x0000000931509223 */ /* 0x000fe20000010832 */
[----:B------:R-:W-:Y:S01]  /*5650*/  @!P1 SHF.L.U32 R50, R52, 0x10, RZ ;  /* 0x0000001034329819 */ /* 0x000fe200000006ff */
[----:B------:R-:W-:Y:S01]  /*5660*/  @!P1 FMUL.FTZ R6, R6, R7 ;  /* 0x0000000706069220 */ /* 0x000fe20000410000 */
[----:B------:R-:W-:Y:S01]  /*5670*/  @!P1 LOP3.LUT R52, R52, 0xffff0000, RZ, 0xc0, !PT ;  /* 0xffff000034349812 */ /* 0x000fe200078ec0ff */
[----:B------:R-:W-:Y:S02]  /*5680*/  @!P1 FMUL.FTZ R7, R8, R9 ;  /* 0x0000000908079220 */ /* 0x000fe40000410000 */
[----:B------:R-:W-:Y:S02]  /*5690*/  @!P1 IMAD.U32 R8, R15, 0x10000, RZ ;  /* 0x000100000f089824 */ /* 0x000fe400078e00ff */
[C---:B------:R-:W-:Y:S01]  /*56a0*/  @!P1 IMAD.U32 R9, R11.reuse, 0x10000, RZ ;  /* 0x000100000b099824 */ /* 0x040fe200078e00ff */
[----:B------:R-:W-:Y:S01]  /*56b0*/  @!P1 LOP3.LUT R11, R11, 0xffff0000, RZ, 0xc0, !PT ;  /* 0xffff00000b0b9812 */ /* 0x000fe200078ec0ff */
[----:B------:R-:W-:Y:S01]  /*56c0*/  @!P1 FFMA.FTZ R3, R40, R41, R3 ;  /* 0x0000002928039223 */ /* 0x000fe20000010003 */
[----:B------:R-:W-:Y:S01]  /*56d0*/  @!P1 F2FP.BF16.PACK_AB R40, R80, R81 ;  /* 0x000000515028923e */ /* 0x000fe200000010ff */
[----:B------:R-:W-:Y:S02]  /*56e0*/  @!P1 FMUL.FTZ R76, R8, R50 ;  /* 0x00000032084c9220 */ /* 0x000fe40000410000 */
[----:B------:R-:W-:Y:S01]  /*56f0*/  @!P1 FMUL.FTZ R77, R10, R52 ;  /* 0x000000340a4d9220 */ /* 0x000fe20000410000 */
[----:B------:R-:W-:Y:S01]  /*5700*/  @!P1 F2FP.BF16.PACK_AB R2, R3, R2 ;  /* 0x000000020302923e */ /* 0x000fe200000010ff */
[----:B------:R-:W-:Y:S02]  /*5710*/  @!P1 FFMA.FTZ R4, R42, R43, R4 ;  /* 0x0000002b2a049223 */ /* 0x000fe40000010004 */
[----:B------:R-:W-:Y:S02]  /*5720*/  @!P1 FFMA.FTZ R5, R44, R45, R5 ;  /* 0x0000002d2c059223 */ /* 0x000fe40000010005 */
[----:B------:R-:W-:Y:S02]  /*5730*/  @!P1 FFMA.FTZ R76, R51, R9, -R76 ;  /* 0x00000009334c9223 */ /* 0x000fe4000001084c */
[----:B------:R-:W-:Y:S01]  /*5740*/  @!P1 FFMA.FTZ R77, R53, R11, -R77 ;  /* 0x0000000b354d9223 */ /* 0x000fe2000001084d */
[----:B------:R-:W-:Y:S01]  /*5750*/  @!P1 F2FP.BF16.PACK_AB R4, R5, R4 ;  /* 0x000000040504923e */ /* 0x000fe200000010ff */
[----:B------:R-:W-:Y:S02]  /*5760*/  @!P1 FMUL.FTZ R8, R8, R9 ;  /* 0x0000000908089220 */ /* 0x000fe40000410000 */
[----:B------:R-:W-:Y:S01]  /*5770*/  @!P1 FFMA.FTZ R6, R46, R47, R6 ;  /* 0x0000002f2e069223 */ /* 0x000fe20000010006 */
[----:B------:R-:W-:Y:S01]  /*5780*/  @!P1 F2FP.BF16.PACK_AB R41, R77, R76 ;  /* 0x0000004c4d29923e */ /* 0x000fe200000010ff */
[----:B------:R-:W-:Y:S01]  /*5790*/  @!P1 FMUL.FTZ R9, R10, R11 ;  /* 0x0000000b0a099220 */ /* 0x000fe20000410000 */
[----:B------:R-:W-:Y:S01]  /*57a0*/  @!P1 F2FP.BF16.PACK_AB R11, R82, R84 ;  /* 0x00000054520b923e */ /* 0x000fe200000010ff */
[----:B------:R-:W-:Y:S01]  /*57b0*/  @!P1 FFMA.FTZ R7, R48, R49, R7 ;  /* 0x0000003130079223 */ /* 0x000fe20000010007 */
[----:B------:R-:W-:Y:S01]  /*57c0*/  @!P1 F2FP.BF16.PACK_AB R10, R85, R88 ;  /* 0x00000058550a923e */ /* 0x000fe200000010ff */
[----:B------:R-:W-:Y:S01]  /*57d0*/  @!P1 FFMA.FTZ R8, R50, R51, R8 ;  /* 0x0000003332089223 */ /* 0x000fe20000010008 */
[----:B------:R-:W-:Y:S01]  /*57e0*/  @!P1 MOV R59, R41 ;  /* 0x00000029003b9202 */ /* 0x000fe20000000f00 */
[----:B------:R-:W-:Y:S01]  /*57f0*/  @!P1 FFMA.FTZ R9, R52, R53, R9 ;  /* 0x0000003534099223 */ /* 0x000fe20000010009 */
[----:B------:R-:W-:Y:S01]  /*5800*/  @!P1 MOV R56, R10 ;  /* 0x0000000a00389202 */ /* 0x000fe20000000f00 */
[----:B------:R-:W-:Y:S01]  /*5810*/  @!P1 IMAD.MOV.U32 R57, RZ, RZ, R11 ;  /* 0x000000ffff399224 */ /* 0x000fe200078e000b */
[----:B------:R-:W-:Y:S01]  /*5820*/  @!P1 F2FP.BF16.PACK_AB R6, R7, R6 ;  /* 0x000000060706923e */ /* 0x000fe200000010ff */
[----:B------:R-:W-:Y:S01]  /*5830*/  @!P1 IMAD.MOV.U32 R58, RZ, RZ, R40 ;  /* 0x000000ffff3a9224 */ /* 0x000fe200078e0028 */
[----:B------:R-:W-:Y:S01]  /*5840*/  @!P1 F2FP.BF16.PACK_AB R8, R9, R8 ;  /* 0x000000080908923e */ /* 0x000fe200000010ff */
[----:B------:R-:W-:Y:S01]  /*5850*/  @!P1 IMAD.MOV.U32 R12, RZ, RZ, R2 ;  /* 0x000000ffff0c9224 */ /* 0x000fe200078e0002 */
[----:B------:R-:W-:Y:S01]  /*5860*/  @!P1 MOV R14, R6 ;  /* 0x00000006000e9202 */ /* 0x000fe20000000f00 */
[----:B------:R-:W-:Y:S01]  /*5870*/  @!P1 IMAD.MOV.U32 R13, RZ, RZ, R4 ;  /* 0x000000ffff0d9224 */ /* 0x000fe200078e0004 */
[----:B------:R1:W-:Y:S01]  /*5880*/  ST.E.128 [R78.64], R56 ;  /* 0x000000384e007985 */ /* 0x0003e2000c101d16 */
[----:B------:R-:W-:Y:S07]  /*5890*/  @!P1 IMAD.MOV.U32 R15, RZ, RZ, R8 ;  /* 0x000000ffff0f9224 */ /* 0x000fee00078e0008 */
[----:B------:R1:W-:Y:S02]  /*58a0*/  @!P0 ST.E.128 [R86.64], R12 ;  /* 0x0000000c56008985 */ /* 0x0003e4000c101d16 */
.L_x_83:
[----:B------:R-:W-:Y:S05]  /*58b0*/  BSYNC B0 ;  /* 0x0000000000007941 */ /* 0x000fea0003800000 */
.L_x_82:
[----:B------:R2:W3:Y:S01]  /*58c0*/  SHFL.IDX PT, R45, R89, 0x1, 0x1c1f ;  /* 0x003c1f00592d7f89 */ /* 0x0004e200000e0000 */
[----:B------:R-:W-:Y:S01]  /*58d0*/  ISETP.GE.OR P0, PT, R159, UR9, P6 ;  /* 0x000000099f007c0c */ /* 0x000fe2000b706670 */
[----:B------:R-:W-:Y:S02]  /*58e0*/  BSSY B0, `(.L_x_84) ;  /* 0x0000074000007945 */ /* 0x000fe40003800000 */
[----:B------:R2:W4:Y:S10]  /*58f0*/  SHFL.IDX PT, R44, R90, 0x1, 0x1c1f ;  /* 0x003c1f005a2c7f89 */ /* 0x00053400000e0000 */
[----:B------:R-:W-:-:S05]  /*5900*/  @P0 BRA `(.L_x_85) ;  /* 0x0000071000000947 */ /* 0x000fca0003800000 */
[----:B------:R-:W-:Y:S01]  /*5910*/  SEL R2, R152, R133, !P5 ;  /* 0x0000008598027207 */ /* 0x000fe20006800000 */
[----:B------:R-:W1:Y:S01]  /*5920*/  LDS.128 R48, [R143+0x3900] ;  /* 0x003900008f307984 */ /* 0x000e620000000c00 */
[----:B-----5:R-:W-:Y:S02]  /*5930*/  @!P1 SHF.R.U64 R6, R60, 0x10, R61 ;  /* 0x000000103c069819 */ /* 0x020fe4000000123d */
[----:B------:R-:W-:Y:S02]  /*5940*/  SHF.R.S32.HI R43, RZ, 0x1f, R2 ;  /* 0x0000001fff2b7819 */ /* 0x000fe40000011402 */
[C---:B-1--4-:R-:W-:Y:S02]  /*5950*/  LEA R56, P0, R98.reuse, R44, 0x1 ;  /* 0x0000002c62387211 */ /* 0x052fe400078008ff */
[----:B------:R-:W-:Y:S02]  /*5960*/  LEA.HI R43, R43, R2, RZ, 0x4 ;  /* 0x000000022b2b7211 */ /* 0x000fe400078f20ff */
[----:B---3--:R-:W-:Y:S02]  /*5970*/  LEA.HI.X R57, R98, R45, R103, 0x1, P0 ;  /* 0x0000002d62397211 */ /* 0x008fe400000f0c67 */
[----:B------:R-:W-:Y:S02]  /*5980*/  LEA.HI.SX32 R43, R43, R116, 0x1c ;  /* 0x000000742b2b7211 */ /* 0x000fe400078fe2ff */
[--C-:B------:R-:W-:Y:S02]  /*5990*/  @!P1 SHF.R.U64 R9, R62, 0x10, R63.reuse ;  /* 0x000000103e099819 */ /* 0x100fe4000000123f */
[----:B------:R-:W-:Y:S01]  /*59a0*/  @!P1 SHF.R.U32.HI R10, RZ, 0x10, R63 ;  /* 0x00000010ff0a9819 */ /* 0x000fe2000001163f */
[----:B------:R-:W-:Y:S01]  /*59b0*/  IMAD.SHL.U32 R43, R43, 0x8, RZ ;  /* 0x000000082b2b7824 */ /* 0x000fe200078e00ff */
[----:B------:R-:W-:Y:S02]  /*59c0*/  @!P1 SHF.R.U32.HI R3, RZ, 0x10, R21 ;  /* 0x00000010ff039819 */ /* 0x000fe40000011615 */
[----:B------:R-:W-:Y:S02]  /*59d0*/  @!P1 SHF.R.U64 R4, R22, 0x10, R23 ;  /* 0x0000001016049819 */ /* 0x000fe40000001217 */
[----:B------:R-:W-:Y:S02]  /*59e0*/  LOP3.LUT R2, R125, 0x38, R43, 0xf8, !PT ;  /* 0x000000387d027812 */ /* 0x000fe400078ef82b */
[----:B------:R-:W-:Y:S02]  /*59f0*/  ISETP.GE.AND P0, PT, R43, c[0x0][0x1d4], PT ;  /* 0x000075002b007a0c */ /* 0x000fe40003f06270 */
[----:B------:R-:W-:Y:S02]  /*5a00*/  LOP3.LUT R2, R2, R162, RZ, 0x3c, !PT ;  /* 0x000000a202027212 */ /* 0x000fe400078e3cff */
[----:B------:R-:W-:Y:S02]  /*5a10*/  @!P1 PRMT R42, R55, 0x5432, R9 ;  /* 0x00005432372a9816 */ /* 0x000fe40000000009 */
[----:B------:R-:W-:Y:S01]  /*5a20*/  @!P1 SHF.R.U32.HI R5, RZ, 0x10, R23 ;  /* 0x00000010ff059819 */ /* 0x000fe20000011617 */
[----:B------:R-:W-:Y:S01]  /*5a30*/  IMAD.IADD R2, R139, 0x1, R2 ;  /* 0x000000018b027824 */ /* 0x000fe200078e0202 */
[----:B------:R-:W-:Y:S02]  /*5a40*/  @!P1 PRMT R11, R17, 0x5432, R4 ;  /* 0x00005432110b9816 */ /* 0x000fe40000000004 */
[----:B------:R-:W-:Y:S01]  /*5a50*/  @!P1 PRMT R40, R54, 0x5410, R6 ;  /* 0x0000541036289816 */ /* 0x000fe20000000006 */
[----:B------:R-:W-:Y:S01]  /*5a60*/  IMAD.SHL.U32 R2, R2, 0x2, RZ ;  /* 0x0000000202027824 */ /* 0x000fe200078e00ff */
[----:B------:R-:W-:Y:S01]  /*5a70*/  @!P1 SHF.R.U32.HI R7, RZ, 0x10, R61 ;  /* 0x00000010ff079819 */ /* 0x000fe2000001163d */
[----:B------:R-:W-:Y:S01]  /*5a80*/  @!P0 IMAD.WIDE R62, R43, 0x2, R44 ;  /* 0x000000022b3e8825 */ /* 0x000fe200078e022c */
[----:B------:R-:W-:Y:S02]  /*5a90*/  @!P1 PRMT R6, R16, 0x5410, R3 ;  /* 0x0000541010069816 */ /* 0x000fe40000000003 */
[----:B------:R1:W3:Y:S01]  /*5aa0*/  LDS.128 R12, [R2+0x3900] ;  /* 0x00390000020c7984 */ /* 0x0002e20000000c00 */
[----:B------:R-:W-:Y:S01]  /*5ab0*/  @!P1 PRMT R22, R54, 0x5432, R7 ;  /* 0x0000543236169816 */ /* 0x000fe20000000007 */
[----:B------:R-:W-:Y:S01]  /*5ac0*/  @!P1 IMAD.U32 R7, R40, 0x10000, RZ ;  /* 0x0001000028079824 */ /* 0x000fe200078e00ff */
[----:B------:R-:W-:Y:S02]  /*5ad0*/  @!P1 PRMT R41, R55, 0x5410, R10 ;  /* 0x0000541037299816 */ /* 0x000fe4000000000a */
[----:B------:R-:W-:Y:S01]  /*5ae0*/  @!P1 PRMT R10, R17, 0x5410, R5 ;  /* 0x00005410110a9816 */ /* 0x000fe20000000005 */
[C---:B------:R-:W-:Y:S01]  /*5af0*/  @!P1 IMAD.U32 R5, R6.reuse, 0x10000, RZ ;  /* 0x0001000006059824 */ /* 0x040fe200078e00ff */
[----:B------:R-:W-:Y:S01]  /*5b00*/  @!P1 LOP3.LUT R6, R6, 0xffff0000, RZ, 0xc0, !PT ;  /* 0xffff000006069812 */ /* 0x000fe200078ec0ff */
[C---:B------:R-:W-:Y:S01]  /*5b10*/  @!P1 IMAD.U32 R44, R41.reuse, 0x10000, RZ ;  /* 0x00010000292c9824 */ /* 0x040fe200078e00ff */
[----:B------:R-:W-:Y:S02]  /*5b20*/  @!P1 LOP3.LUT R46, R41, 0xffff0000, RZ, 0xc0, !PT ;  /* 0xffff0000292e9812 */ /* 0x000fe400078ec0ff */
[----:B-1----:R-:W-:Y:S01]  /*5b30*/  @!P1 SHF.R.U64 R2, R20, 0x10, R21 ;  /* 0x0000001014029819 */ /* 0x002fe20000001215 */
[C---:B------:R-:W-:Y:S01]  /*5b40*/  @!P1 IMAD.U32 R21, R49.reuse, 0x10000, RZ ;  /* 0x0001000031159824 */ /* 0x040fe200078e00ff */
[----:B------:R-:W-:Y:S02]  /*5b50*/  @!P1 SHF.L.U32 R9, R48, 0x10, RZ ;  /* 0x0000001030099819 */ /* 0x000fe400000006ff */
[----:B------:R-:W-:Y:S02]  /*5b60*/  @!P1 LOP3.LUT R23, R49, 0xffff0000, RZ, 0xc0, !PT ;  /* 0xffff000031179812 */ /* 0x000fe400078ec0ff */
[C---:B------:R-:W-:Y:S02]  /*5b70*/  @!P1 SHF.L.U32 R45, R51.reuse, 0x10, RZ ;  /* 0x00000010332d9819 */ /* 0x040fe400000006ff */
[----:B------:R-:W-:Y:S02]  /*5b80*/  @!P1 LOP3.LUT R47, R51, 0xffff0000, RZ, 0xc0, !PT ;  /* 0xffff0000332f9812 */ /* 0x000fe400078ec0ff */
[----:B------:R-:W-:Y:S02]  /*5b90*/  @!P1 LOP3.LUT R43, R50, 0xffff0000, RZ, 0xc0, !PT ;  /* 0xffff0000322b9812 */ /* 0x000fe400078ec0ff */
[----:B------:R-:W-:Y:S02]  /*5ba0*/  @!P1 PRMT R8, R16, 0x5432, R2 ;  /* 0x0000543210089816 */ /* 0x000fe40000000002 */
[C---:B------:R-:W-:Y:S02]  /*5bb0*/  @!P1 SHF.L.U32 R20, R22.reuse, 0x10, RZ ;  /* 0x0000001016149819 */ /* 0x040fe400000006ff */
[----:B------:R-:W-:Y:S01]  /*5bc0*/  @!P1 LOP3.LUT R22, R22, 0xffff0000, RZ, 0xc0, !PT ;  /* 0xffff000016169812 */ /* 0x000fe200078ec0ff */
[----:B---3--:R-:W-:Y:S02]  /*5bd0*/  @!P1 IMAD.U32 R2, R12, 0x10000, RZ ;  /* 0x000100000c029824 */ /* 0x008fe400078e00ff */
[C---:B------:R-:W-:Y:S01]  /*5be0*/  @!P1 IMAD.U32 R3, R8.reuse, 0x10000, RZ ;  /* 0x0001000008039824 */ /* 0x040fe200078e00ff */
[----:B------:R-:W-:Y:S01]  /*5bf0*/  @!P1 LOP3.LUT R8, R8, 0xffff0000, RZ, 0xc0, !PT ;  /* 0xffff000008089812 */ /* 0x000fe200078ec0ff */
[C---:B------:R-:W-:Y:S02]  /*5c00*/  @!P1 FMUL.FTZ R16, R2.reuse, R7 ;  /* 0x0000000702109220 */ /* 0x040fe40000410000 */
[-C--:B------:R-:W-:Y:S02]  /*5c10*/  @!P1 FMUL.FTZ R2, R2, R3.reuse ;  /* 0x0000000302029220 */ /* 0x080fe40000410000 */
[----:B------:R-:W-:Y:S01]  /*5c20*/  @!P1 FFMA.FTZ R61, R9, R3, -R16 ;  /* 0x00000003093d9223 */ /* 0x000fe20000010810 */
[C---:B------:R-:W-:Y:S01]  /*5c30*/  @!P1 LOP3.LUT R3, R13.reuse, 0xffff0000, RZ, 0xc0, !PT ;  /* 0xffff00000d039812 */ /* 0x040fe200078ec0ff */
[----:B------:R-:W-:Y:S01]  /*5c40*/  @!P1 IMAD.U32 R4, R13, 0x10000, RZ ;  /* 0x000100000d049824 */ /* 0x000fe200078e00ff */
[----:B------:R-:W-:Y:S01]  /*5c50*/  @!P1 LOP3.LUT R16, R40, 0xffff0000, RZ, 0xc0, !PT ;  /* 0xffff000028109812 */ /* 0x000fe200078ec0ff */
[----:B------:R-:W-:Y:S01]  /*5c60*/  @!P1 FFMA.FTZ R2, R7, R9, R2 ;  /* 0x0000000907029223 */ /* 0x000fe20000010002 */
[----:B------:R-:W-:Y:S01]  /*5c70*/  @!P1 LOP3.LUT R7, R12, 0xffff0000, RZ, 0xc0, !PT ;  /* 0xffff00000c079812 */ /* 0x000fe200078ec0ff */
[----:B------:R-:W-:Y:S02]  /*5c80*/  @!P1 FMUL.FTZ R17, R4, R20 ;  /* 0x0000001404119220 */ /* 0x000fe40000410000 */
[----:B------:R-:W-:Y:S02]  /*5c90*/  @!P1 FMUL.FTZ R9, R3, R22 ;  /* 0x0000001603099220 */ /* 0x000fe40000410000 */
[-C--:B------:R-:W-:Y:S01]  /*5ca0*/  @!P1 FFMA.FTZ R60, R21, R5.reuse, -R17 ;  /* 0x00000005153c9223 */ /* 0x080fe20000010811 */
[----:B------:R-:W-:Y:S01]  /*5cb0*/  @!P1 LOP3.LUT R17, R48, 0xffff0000, RZ, 0xc0, !PT ;  /* 0xffff000030119812 */ /* 0x000fe200078ec0ff */
[----:B------:R-:W-:Y:S01]  /*5cc0*/  @!P1 FFMA.FTZ R59, R23, R6, -R9 ;  /* 0x00000006173b9223 */ /* 0x000fe20000010809 */
[----:B------:R-:W-:Y:S01]  /*5cd0*/  @!P1 LOP3.LUT R9, R15, 0xffff0000, RZ, 0xc0, !PT ;  /* 0xffff00000f099812 */ /* 0x000fe200078ec0ff */
[----:B------:R-:W-:Y:S02]  /*5ce0*/  @!P1 FMUL.FTZ R4, R4, R5 ;  /* 0x0000000504049220 */ /* 0x000fe40000410000 */
[----:B------:R-:W-:Y:S02]  /*5cf0*/  @!P1 FMUL.FTZ R40, R7, R16 ;  /* 0x0000001007289220 */ /* 0x000fe40000410000 */
[----:B------:R-:W-:Y:S02]  /*5d00*/  @!P1 FMUL.FTZ R5, R3, R6 ;  /* 0x0000000603059220 */ /* 0x000fe40000410000 */
[----:B------:R-:W-:Y:S02]  /*5d10*/  @!P1 IMAD.U32 R6, R15, 0x10000, RZ ;  /* 0x000100000f069824 */ /* 0x000fe400078e00ff */
[-C--:B------:R-:W-:Y:S02]  /*5d20*/  @!P1 FMUL.FTZ R3, R7, R8.reuse ;  /* 0x0000000807039220 */ /* 0x080fe40000410000 */
[C---:B------:R-:W-:Y:S01]  /*5d30*/  @!P1 IMAD.U32 R7, R10.reuse, 0x10000, RZ ;  /* 0x000100000a079824 */ /* 0x040fe200078e00ff */
[----:B------:R-:W-:Y:S01]  /*5d40*/  @!P1 LOP3.LUT R10, R10, 0xffff0000, RZ, 0xc0, !PT ;  /* 0xffff00000a0a9812 */ /* 0x000fe200078ec0ff */
[----:B------:R-:W-:Y:S02]  /*5d50*/  @!P1 FFMA.FTZ R58, R17, R8, -R40 ;  /* 0x00000008113a9223 */ /* 0x000fe40000010828 */
[----:B------:R-:W-:Y:S02]  /*5d60*/  @!P1 FMUL.FTZ R40, R6, R44 ;  /* 0x0000002c06289220 */ /* 0x000fe40000410000 */
[----:B------:R-:W-:Y:S02]  /*5d70*/  @!P1 FMUL.FTZ R41, R9, R46 ;  /* 0x0000002e09299220 */ /* 0x000fe40000410000 */
[-C--:B------:R-:W-:Y:S02]  /*5d80*/  @!P1 FFMA.FTZ R55, R45, R7.reuse, -R40 ;  /* 0x000000072d379223 */ /* 0x080fe40000010828 */
[-C--:B------:R-:W-:Y:S02]  /*5d90*/  @!P1 FMUL.FTZ R9, R9, R10.reuse ;  /* 0x0000000a09099220 */ /* 0x080fe40000410000 */
[----:B------:R-:W-:Y:S01]  /*5da0*/  @!P1 FFMA.FTZ R54, R47, R10, -R41 ;  /* 0x0000000a2f369223 */ /* 0x000fe20000010829 */
[----:B------:R-:W-:Y:S01]  /*5db0*/  @!P1 LOP3.LUT R10, R14, 0xffff0000, RZ, 0xc0, !PT ;  /* 0xffff00000e0a9812 */ /* 0x000fe200078ec0ff */
[C---:B------:R-:W-:Y:S01]  /*5dc0*/  @!P1 IMAD.U32 R40, R42.reuse, 0x10000, RZ ;  /* 0x000100002a289824 */ /* 0x040fe200078e00ff */
[----:B------:R-:W-:Y:S01]  /*5dd0*/  @!P1 LOP3.LUT R42, R42, 0xffff0000, RZ, 0xc0, !PT ;  /* 0xffff00002a2a9812 */ /* 0x000fe200078ec0ff */
[----:B------:R-:W-:Y:S01]  /*5de0*/  @!P1 FMUL.FTZ R8, R6, R7 ;  /* 0x0000000706089220 */ /* 0x000fe20000410000 */
[----:B------:R-:W-:Y:S01]  /*5df0*/  @!P1 SHF.L.U32 R41, R50, 0x10, RZ ;  /* 0x0000001032299819 */ /* 0x000fe200000006ff */
[----:B------:R-:W-:Y:S02]  /*5e00*/  @!P1 IMAD.U32 R6, R14, 0x10000, RZ ;  /* 0x000100000e069824 */ /* 0x000fe400078e00ff */
[C---:B------:R-:W-:Y:S01]  /*5e10*/  @!P1 IMAD.U32 R7, R11.reuse, 0x10000, RZ ;  /* 0x000100000b079824 */ /* 0x040fe200078e00ff */
[----:B------:R-:W-:Y:S01]  /*5e20*/  @!P1 LOP3.LUT R11, R11, 0xffff0000, RZ, 0xc0, !PT ;  /* 0xffff00000b0b9812 */ /* 0x000fe200078ec0ff */
[----:B------:R-:W-:Y:S02]  /*5e30*/  @!P1 FMUL.FTZ R52, R6, R40 ;  /* 0x0000002806349220 */ /* 0x000fe40000410000 */
[----:B------:R-:W-:Y:S02]  /*5e40*/  @!P1 FMUL.FTZ R53, R10, R42 ;  /* 0x0000002a0a359220 */ /* 0x000fe40000410000 */
[----:B------:R-:W-:Y:S01]  /*5e50*/  @!P1 FFMA.FTZ R3, R16, R17, R3 ;  /* 0x0000001110039223 */ /* 0x000fe20000010003 */
[----:B------:R-:W-:Y:S01]  /*5e60*/  @!P1 F2FP.BF16.PACK_AB R17, R54, R55 ;  /* 0x000000373611923e */ /* 0x000fe200000010ff */
[----:B------:R-:W-:Y:S02]  /*5e70*/  @!P1 FMUL.FTZ R6, R6, R7 ;  /* 0x0000000706069220 */ /* 0x000fe40000410000 */
[----:B------:R-:W-:Y:S01]  /*5e80*/  @!P1 FFMA.FTZ R4, R20, R21, R4 ;  /* 0x0000001514049223 */ /* 0x000fe20000010004 */
[----:B------:R-:W-:Y:S01]  /*5e90*/  @!P1 MOV R51, R17 ;  /* 0x0000001100339202 */ /* 0x000fe20000000f00 */
[----:B------:R-:W-:Y:S01]  /*5ea0*/  @!P1 FFMA.FTZ R52, R41, R7, -R52 ;  /* 0x0000000729349223 */ /* 0x000fe20000010834 */
[----:B------:R-:W-:Y:S01]  /*5eb0*/  @!P1 F2FP.BF16.PACK_AB R2, R3, R2 ;  /* 0x000000020302923e */ /* 0x000fe200000010ff */
[----:B------:R-:W-:Y:S01]  /*5ec0*/  @!P1 FMUL.FTZ R7, R10, R11 ;  /* 0x0000000b0a079220 */ /* 0x000fe20000410000 */
[----:B------:R-:W-:Y:S01]  /*5ed0*/  @!P1 F2FP.BF16.PACK_AB R10, R58, R61 ;  /* 0x0000003d3a0a923e */ /* 0x000fe200000010ff */
[----:B------:R-:W-:Y:S01]  /*5ee0*/  @!P1 FFMA.FTZ R53, R43, R11, -R53 ;  /* 0x0000000b2b359223 */ /* 0x000fe20000010835 */
[----:B------:R-:W-:Y:S01]  /*5ef0*/  @!P1 F2FP.BF16.PACK_AB R11, R59, R60 ;  /* 0x0000003c3b0b923e */ /* 0x000fe200000010ff */
[----:B------:R-:W-:Y:S01]  /*5f00*/  @!P1 FFMA.FTZ R5, R22, R23, R5 ;  /* 0x0000001716059223 */ /* 0x000fe20000010005 */
[----:B------:R-:W-:Y:S01]  /*5f10*/  @!P1 MOV R48, R10 ;  /* 0x0000000a00309202 */ /* 0x000fe20000000f00 */
[----:B------:R-:W-:Y:S01]  /*5f20*/  @!P1 FFMA.FTZ R6, R40, R41, R6 ;  /* 0x0000002928069223 */ /* 0x000fe20000010006 */
[----:B------:R-:W-:Y:S01]  /*5f30*/  @!P1 F2FP.BF16.PACK_AB R16, R53, R52 ;  /* 0x000000343510923e */ /* 0x000fe200000010ff */
[----:B------:R-:W-:Y:S01]  /*5f40*/  @!P1 FFMA.FTZ R7, R42, R43, R7 ;  /* 0x0000002b2a079223 */ /* 0x000fe20000010007 */
[----:B------:R-:W-:Y:S01]  /*5f50*/  @!P1 F2FP.BF16.PACK_AB R4, R5, R4 ;  /* 0x000000040504923e */ /* 0x000fe200000010ff */
[----:B------:R-:W-:Y:S02]  /*5f60*/  @!P1 FFMA.FTZ R8, R44, R45, R8 ;  /* 0x0000002d2c089223 */ /* 0x000fe40000010008 */
[----:B------:R-:W-:Y:S01]  /*5f70*/  @!P1 FFMA.FTZ R9, R46, R47, R9 ;  /* 0x0000002f2e099223 */ /* 0x000fe20000010009 */
[----:B------:R-:W-:Y:S01]  /*5f80*/  @!P1 F2FP.BF16.PACK_AB R6, R7, R6 ;  /* 0x000000060706923e */ /* 0x000fe200000010ff */
[----:B------:R-:W-:Y:S02]  /*5f90*/  @!P1 IMAD.MOV.U32 R49, RZ, RZ, R11 ;  /* 0x000000ffff319224 */ /* 0x000fe400078e000b */
        /* <DEDUP_REMOVED lines=8> */
.L_x_85:
[----:B------:R-:W-:Y:S05]  /*6020*/  BSYNC B0 ;  /* 0x0000000000007941 */ /* 0x000fea0003800000 */
.L_x_84:
[----:B------:R1:W2:Y:S01]  /*6030*/  SHFL.IDX PT, R21, R89, 0x2, 0x1c1f ;  /* 0x005c1f0059157f89 */ /* 0x0002a200000e0000 */
[----:B------:R-:W-:Y:S01]  /*6040*/  ISETP.GE.OR P0, PT, R158, UR9, P6 ;  /* 0x000000099e007c0c */ /* 0x000fe2000b706670 */
[----:B------:R-:W-:Y:S02]  /*6050*/  BSSY B0, `(.L_x_86) ;  /* 0x0000074000007945 */ /* 0x000fe40003800000 */
[----:B------:R1:W4:Y:S10]  /*6060*/  SHFL.IDX PT, R20, R90, 0x2, 0x1c1f ;  /* 0x005c1f005a147f89 */ /* 0x00033400000e0000 */
[----:B------:R-:W-:-:S05]  /*6070*/  @P0 BRA `(.L_x_87) ;  /* 0x0000071000000947 */ /* 0x000fca0003800000 */
[----:B------:R-:W-:Y:S01]  /*6080*/  SEL R2, R152, R133, !P5 ;  /* 0x0000008598027207 */ /* 0x000fe20006800000 */
[----:B---34-:R-:W3:Y:S01]  /*6090*/  LDS.128 R44, [R142+0x3900] ;  /* 0x003900008e2c7984 */ /* 0x018ee20000000c00 */
[C---:B------:R-:W-:Y:S02]  /*60a0*/  LEA R52, P0, R98.reuse, R20, 0x1 ;  /* 0x0000001462347211 */ /* 0x040fe400078008ff */
[----:B------:R-:W-:Y:S02]  /*60b0*/  SHF.R.S32.HI R22, RZ, 0x1f, R2 ;  /* 0x0000001fff167819 */ /* 0x000fe40000011402 */
[----:B--2---:R-:W-:Y:S02]  /*60c0*/  LEA.HI.X R53, R98, R21, R103, 0x1, P0 ;  /* 0x0000001562357211 */ /* 0x004fe400000f0c67 */
[----:B------:R-:W-:Y:S02]  /*60d0*/  LEA.HI R22, R22, R2, RZ, 0x4 ;  /* 0x0000000216167211 */ /* 0x000fe400078f20ff */
[----:B------:R-:W-:Y:S02]  /*60e0*/  @!P1 SHF.R.U32.HI R9, RZ, 0x10, R67 ;  /* 0x00000010ff099819 */ /* 0x000fe40000011643 */
[----:B------:R-:W-:Y:S02]  /*60f0*/  LEA.HI.SX32 R22, R22, R116, 0x1c ;  /* 0x0000007416167211 */ /* 0x000fe400078fe2ff */
[--C-:B-----5:R-:W-:Y:S02]  /*6100*/  @!P1 SHF.R.U64 R4, R26, 0x10, R27.reuse ;  /* 0x000000101a049819 */ /* 0x120fe4000000121b */
[----:B------:R-:W-:Y:S01]  /*6110*/  @!P1 SHF.R.U32.HI R5, RZ, 0x10, R27 ;  /* 0x00000010ff059819 */ /* 0x000fe2000001161b */
[----:B------:R-:W-:Y:S01]  /*6120*/  IMAD.SHL.U32 R22, R22, 0x8, RZ ;  /* 0x0000000816167824 */ /* 0x000fe200078e00ff */
[----:B------:R-:W-:Y:S02]  /*6130*/  @!P1 SHF.R.U64 R6, R64, 0x10, R65 ;  /* 0x0000001040069819 */ /* 0x000fe40000001241 */
[----:B------:R-:W-:Y:S02]  /*6140*/  @!P1 PRMT R10, R37, 0x5410, R5 ;  /* 0x00005410250a9816 */ /* 0x000fe40000000005 */
[----:B------:R-:W-:Y:S02]  /*6150*/  LOP3.LUT R2, R124, 0x38, R22, 0xf8, !PT ;  /* 0x000000387c027812 */ /* 0x000fe400078ef816 */
[----:B------:R-:W-:Y:S02]  /*6160*/  ISETP.GE.AND P0, PT, R22, c[0x0][0x1d4], PT ;  /* 0x0000750016007a0c */ /* 0x000fe40003f06270 */
[----:B------:R-:W-:Y:S02]  /*6170*/  LOP3.LUT R2, R2, R161, RZ, 0x3c, !PT ;  /* 0x000000a102027212 */ /* 0x000fe400078e3cff */
[----:B------:R-:W-:Y:S02]  /*6180*/  @!P1 PRMT R17, R72, 0x5410, R6 ;  /* 0x0000541048119816 */ /* 0x000fe40000000006 */
[----:B------:R-:W-:Y:S01]  /*6190*/  @!P1 SHF.R.U32.HI R7, RZ, 0x10, R65 ;  /* 0x00000010ff079819 */ /* 0x000fe20000011641 */
[----:B------:R-:W-:Y:S01]  /*61a0*/  IMAD.IADD R2, R138, 0x1, R2 ;  /* 0x000000018a027824 */ /* 0x000fe200078e0202 */
[----:B------:R-:W-:Y:S02]  /*61b0*/  @!P1 SHF.R.U32.HI R3, RZ, 0x10, R25 ;  /* 0x00000010ff039819 */ /* 0x000fe40000011619 */
[----:B------:R-:W-:Y:S01]  /*61c0*/  @!P1 PRMT R16, R72, 0x5432, R7 ;  /* 0x0000543248109816 */ /* 0x000fe20000000007 */
[----:B------:R-:W-:Y:S01]  /*61d0*/  IMAD.SHL.U32 R2, R2, 0x2, RZ ;  /* 0x0000000202027824 */ /* 0x000fe200078e00ff */
[----:B------:R-:W-:Y:S01]  /*61e0*/  @!P1 SHF.R.U64 R11, R66, 0x10, R67 ;  /* 0x00000010420b9819 */ /* 0x000fe20000001243 */
[----:B------:R-:W-:Y:S01]  /*61f0*/  @!P1 IMAD.U32 R7, R17, 0x10000, RZ ;  /* 0x0001000011079824 */ /* 0x000fe200078e00ff */
[----:B------:R-:W-:Y:S01]  /*6200*/  @!P1 PRMT R6, R36, 0x5410, R3 ;  /* 0x0000541024069816 */ /* 0x000fe20000000003 */
[----:B-1----:R-:W-:Y:S01]  /*6210*/  @!P0 IMAD.WIDE R56, R22, 0x2, R20 ;  /* 0x0000000216388825 */ /* 0x002fe200078e0214 */
[----:B------:R1:W2:Y:S01]  /*6220*/  LDS.128 R12, [R2+0x3900] ;  /* 0x00390000020c7984 */ /* 0x0002a20000000c00 */
[----:B------:R-:W-:Y:S02]  /*6230*/  @!P1 SHF.L.U32 R20, R16, 0x10, RZ ;  /* 0x0000001010149819 */ /* 0x000fe400000006ff */
[C---:B------:R-:W-:Y:S01]  /*6240*/  @!P1 IMAD.U32 R5, R6.reuse, 0x10000, RZ ;  /* 0x0001000006059824 */ /* 0x040fe200078e00ff */
[----:B------:R-:W-:Y:S01]  /*6250*/  @!P1 LOP3.LUT R6, R6, 0xffff0000, RZ, 0xc0, !PT ;  /* 0xffff000006069812 */ /* 0x000fe200078ec0ff */
[----:B---3--:R-:W-:Y:S01]  /*6260*/  @!P1 IMAD.U32 R21, R45, 0x10000, RZ ;  /* 0x000100002d159824 */ /* 0x008fe200078e00ff */
[----:B------:R-:W-:Y:S02]  /*6270*/  @!P1 LOP3.LUT R41, R47, 0xffff0000, RZ, 0xc0, !PT ;  /* 0xffff00002f299812 */ /* 0x000fe400078ec0ff */
[----:B------:R-:W-:Y:S02]  /*6280*/  @!P1 LOP3.LUT R27, R46, 0xffff0000, RZ, 0xc0, !PT ;  /* 0xffff00002e1b9812 */ /* 0x000fe400078ec0ff */
[----:B------:R-:W-:Y:S02]  /*6290*/  @!P1 PRMT R26, R73, 0x5432, R11 ;  /* 0x00005432491a9816 */ /* 0x000fe4000000000b */
[----:B------:R-:W-:Y:S02]  /*62a0*/  @!P1 PRMT R11, R37, 0x5432, R4 ;  /* 0x00005432250b9816 */ /* 0x000fe40000000004 */
[----:B------:R-:W-:Y:S02]  /*62b0*/  @!P1 SHF.L.U32 R37, R47, 0x10, RZ ;  /* 0x000000102f259819 */ /* 0x000fe400000006ff */
[----:B-1----:R-:W-:Y:S02]  /*62c0*/  @!P1 SHF.R.U64 R2, R24, 0x10, R25 ;  /* 0x0000001018029819 */ /* 0x002fe40000001219 */
[----:B------:R-:W-:Y:S02]  /*62d0*/  @!P1 PRMT R24, R73, 0x5410, R9 ;  /* 0x0000541049189816 */ /* 0x000fe40000000009 */
[----:B------:R-:W-:Y:S02]  /*62e0*/  @!P1 SHF.L.U32 R9, R44, 0x10, RZ ;  /* 0x000000102c099819 */ /* 0x000fe400000006ff */
[----:B------:R-:W-:Y:S01]  /*62f0*/  @!P1 PRMT R8, R36, 0x5432, R2 ;  /* 0x0000543224089816 */ /* 0x000fe20000000002 */
[C---:B------:R-:W-:Y:S01]  /*6300*/  @!P1 IMAD.U32 R36, R24.reuse, 0x10000, RZ ;  /* 0x0001000018249824 */ /* 0x040fe200078e00ff */
[----:B------:R-:W-:Y:S03]  /*6310*/  @!P1 LOP3.LUT R40, R24, 0xffff0000, RZ, 0xc0, !PT ;  /* 0xffff000018289812 */ /* 0x000fe600078ec0ff */
[C---:B------:R-:W-:Y:S01]  /*6320*/  @!P1 IMAD.U32 R3, R8.reuse, 0x10000, RZ ;  /* 0x0001000008039824 */ /* 0x040fe200078e00ff */
[----:B------:R-:W-:Y:S01]  /*6330*/  @!P1 LOP3.LUT R8, R8, 0xffff0000, RZ, 0xc0, !PT ;  /* 0xffff000008089812 */ /* 0x000fe200078ec0ff */
[----:B--2---:R-:W-:Y:S02]  /*6340*/  @!P1 IMAD.U32 R2, R12, 0x10000, RZ ;  /* 0x000100000c029824 */ /* 0x004fe400078e00ff */
[----:B------:R-:W-:Y:S02]  /*6350*/  @!P1 IMAD.U32 R4, R13, 0x10000, RZ ;  /* 0x000100000d049824 */ /* 0x000fe400078e00ff */
[C---:B------:R-:W-:Y:S02]  /*6360*/  @!P1 FMUL.FTZ R22, R2.reuse, R7 ;  /* 0x0000000702169220 */ /* 0x040fe40000410000 */
[-C--:B------:R-:W-:Y:S02]  /*6370*/  @!P1 FMUL.FTZ R2, R2, R3.reuse ;  /* 0x0000000302029220 */ /* 0x080fe40000410000 */
[----:B------:R-:W-:Y:S02]  /*6380*/  @!P1 FMUL.FTZ R23, R4, R20 ;  /* 0x0000001404179220 */ /* 0x000fe40000410000 */
[----:B------:R-:W-:Y:S01]  /*6390*/  @!P1 FFMA.FTZ R55, R9, R3, -R22 ;  /* 0x0000000309379223 */ /* 0x000fe20000010816 */
[----:B------:R-:W-:Y:S01]  /*63a0*/  @!P1 LOP3.LUT R3, R13, 0xffff0000, RZ, 0xc0, !PT ;  /* 0xffff00000d039812 */ /* 0x000fe200078ec0ff */
[----:B------:R-:W-:Y:S01]  /*63b0*/  @!P1 FFMA.FTZ R54, R21, R5, -R23 ;  /* 0x0000000515369223 */ /* 0x000fe20000010817 */
[----:B------:R-:W-:Y:S01]  /*63c0*/  @!P1 LOP3.LUT R23, R45, 0xffff0000, RZ, 0xc0, !PT ;  /* 0xffff00002d179812 */ /* 0x000fe200078ec0ff */
[----:B------:R-:W-:Y:S01]  /*63d0*/  @!P1 FFMA.FTZ R2, R7, R9, R2 ;  /* 0x0000000907029223 */ /* 0x000fe20000010002 */
[----:B------:R-:W-:Y:S01]  /*63e0*/  @!P1 LOP3.LUT R22, R16, 0xffff0000, RZ, 0xc0, !PT ;  /* 0xffff000010169812 */ /* 0x000fe200078ec0ff */
[----:B------:R-:W-:Y:S01]  /*63f0*/  @!P1 FMUL.FTZ R4, R4, R5 ;  /* 0x0000000504049220 */ /* 0x000fe20000410000 */
[----:B------:R-:W-:Y:S01]  /*6400*/  @!P1 LOP3.LUT R7, R12, 0xffff0000, RZ, 0xc0, !PT ;  /* 0xffff00000c079812 */ /* 0x000fe200078ec0ff */
[----:B------:R-:W-:Y:S01]  /*6410*/  @!P1 FMUL.FTZ R5, R3, R6 ;  /* 0x0000000603059220 */ /* 0x000fe20000410000 */
[----:B------:R-:W-:Y:S01]  /*6420*/  @!P1 LOP3.LUT R16, R17, 0xffff0000, RZ, 0xc0, !PT ;  /* 0xffff000011109812 */ /* 0x000fe200078ec0ff */
[----:B------:R-:W-:Y:S01]  /*6430*/  @!P1 FMUL.FTZ R9, R3, R22 ;  /* 0x0000001603099220 */ /* 0x000fe20000410000 */
[----:B------:R-:W-:Y:S01]  /*6440*/  @!P1 LOP3.LUT R17, R44, 0xffff0000, RZ, 0xc0, !PT ;  /* 0xffff00002c119812 */ /* 0x000fe200078ec0ff */
[----:B------:R-:W-:Y:S02]  /*6450*/  @!P1 FMUL.FTZ R3, R7, R8 ;  /* 0x0000000807039220 */ /* 0x000fe40000410000 */
[----:B------:R-:W-:Y:S01]  /*6460*/  @!P1 FFMA.FTZ R51, R23, R6, -R9 ;  /* 0x0000000617339223 */ /* 0x000fe20000010809 */
[----:B------:R-:W-:Y:S01]  /*6470*/  @!P1 LOP3.LUT R9, R15, 0xffff0000, RZ, 0xc0, !PT ;  /* 0xffff00000f099812 */ /* 0x000fe200078ec0ff */
[----:B------:R-:W-:Y:S02]  /*6480*/  @!P1 FMUL.FTZ R25, R7, R16 ;  /* 0x0000001007199220 */ /* 0x000fe40000410000 */
[----:B------:R-:W-:Y:S02]  /*6490*/  @!P1 IMAD.U32 R6, R15, 0x10000, RZ ;  /* 0x000100000f069824 */ /* 0x000fe400078e00ff */
        /* <DEDUP_REMOVED lines=47> */
.L_x_87:
[----:B------:R-:W-:Y:S05]  /*6790*/  BSYNC B0 ;  /* 0x0000000000007941 */ /* 0x000fea0003800000 */
.L_x_86:
[----:B-1----:R1:W4:Y:S01]  /*67a0*/  SHFL.IDX PT, R47, R89, 0x3, 0x1c1f ;  /* 0x007c1f00592f7f89 */ /* 0x00232200000e0000 */
[----:B------:R-:W-:Y:S03]  /*67b0*/  ISETP.GE.OR P0, PT, R157, UR9, P6 ;  /* 0x000000099d007c0c */ /* 0x000fe6000b706670 */
[----:B------:R1:W3:Y:S10]  /*67c0*/  SHFL.IDX PT, R46, R90, 0x3, 0x1c1f ;  /* 0x007c1f005a2e7f89 */ /* 0x0002f400000e0000 */
[----:B------:R-:W-:-:S05]  /*67d0*/  @P0 BRA `(.L_x_79) ;  /* 0x00000bf000000947 */ /* 0x000fca0003800000 */
[----:B------:R-:W-:Y:S01]  /*67e0*/  SEL R2, R152, R133, !P5 ;  /* 0x0000008598027207 */ /* 0x000fe20006800000 */
[----:B-----5:R-:W1:Y:S01]  /*67f0*/  LDS.128 R40, [R141+0x3900] ;  /* 0x003900008d287984 */ /* 0x020e620000000c00 */
[----:B------:R-:W-:Y:S02]  /*6800*/  @!P1 SHF.R.U32.HI R5, RZ, 0x10, R69 ;  /* 0x00000010ff059819 */ /* 0x000fe40000011645 */
[----:B------:R-:W-:Y:S02]  /*6810*/  SHF.R.S32.HI R3, RZ, 0x1f, R2 ;  /* 0x0000001fff037819 */ /* 0x000fe40000011402 */
[C---:B---3--:R-:W-:Y:S02]  /*6820*/  LEA R54, P0, R98.reuse, R46, 0x1 ;  /* 0x0000002e62367211 */ /* 0x048fe400078008ff */
[----:B------:R-:W-:Y:S02]  /*6830*/  LEA.HI R2, R3, R2, RZ, 0x4 ;  /* 0x0000000203027211 */ /* 0x000fe400078f20ff */
[----:B----4-:R-:W-:Y:S02]  /*6840*/  LEA.HI.X R55, R98, R47, R103, 0x1, P0 ;  /* 0x0000002f62377211 */ /* 0x010fe400000f0c67 */
[----:B------:R-:W-:Y:S02]  /*6850*/  LEA.HI.SX32 R2, R2, R116, 0x1c ;  /* 0x0000007402027211 */ /* 0x000fe400078fe2ff */
[----:B------:R-:W-:Y:S02]  /*6860*/  @!P1 SHF.R.U64 R3, R28, 0x10, R29 ;  /* 0x000000101c039819 */ /* 0x000fe4000000121d */
[----:B------:R-:W-:Y:S01]  /*6870*/  @!P1 SHF.R.U64 R4, R30, 0x10, R31 ;  /* 0x000000101e049819 */ /* 0x000fe2000000121f */
[----:B------:R-:W-:Y:S01]  /*6880*/  IMAD.SHL.U32 R48, R2, 0x8, RZ ;  /* 0x0000000802307824 */ /* 0x000fe200078e00ff */
[----:B------:R-:W-:Y:S02]  /*6890*/  @!P1 PRMT R8, R38, 0x5432, R3 ;  /* 0x0000543226089816 */ /* 0x000fe40000000003 */
[----:B------:R-:W-:Y:S02]  /*68a0*/  @!P1 SHF.R.U32.HI R2, RZ, 0x10, R29 ;  /* 0x00000010ff029819 */ /* 0x000fe4000001161d */
[----:B------:R-:W-:Y:S02]  /*68b0*/  LOP3.LUT R12, R123, 0x38, R48, 0xf8, !PT ;  /* 0x000000387b0c7812 */ /* 0x000fe400078ef830 */
[----:B------:R-:W-:Y:S02]  /*68c0*/  @!P1 PRMT R25, R74, 0x5410, R5 ;  /* 0x000054104a199816 */ /* 0x000fe40000000005 */
[----:B------:R-:W-:Y:S02]  /*68d0*/  LOP3.LUT R12, R12, R160, RZ, 0x3c, !PT ;  /* 0x000000a00c0c7212 */ /* 0x000fe400078e3cff */
[----:B------:R-:W-:Y:S01]  /*68e0*/  @!P1 PRMT R5, R38, 0x5410, R2 ;  /* 0x0000541026059816 */ /* 0x000fe20000000002 */
[----:B------:R-:W-:Y:S01]  /*68f0*/  @!P1 IMAD.U32 R23, R25, 0x10000, RZ ;  /* 0x0001000019179824 */ /* 0x000fe200078e00ff */
[----:B------:R-:W-:Y:S01]  /*6900*/  @!P1 SHF.R.U64 R7, R70, 0x10, R71 ;  /* 0x0000001046079819 */ /* 0x000fe20000001247 */
[----:B------:R-:W-:Y:S01]  /*6910*/  IMAD.IADD R12, R137, 0x1, R12 ;  /* 0x00000001890c7824 */ /* 0x000fe200078e020c */
[----:B------:R-:W-:Y:S01]  /*6920*/  @!P1 PRMT R9, R39, 0x5410, R4 ;  /* 0x0000541027099816 */ /* 0x000fe20000000004 */
[----:B------:R-:W-:Y:S01]  /*6930*/  @!P1 IMAD.U32 R3, R5, 0x10000, RZ ;  /* 0x0001000005039824 */ /* 0x000fe200078e00ff */
[----:B------:R-:W-:Y:S01]  /*6940*/  @!P1 PRMT R29, R75, 0x5410, R7 ;  /* 0x000054104b1d9816 */ /* 0x000fe20000000007 */
[----:B------:R-:W-:Y:S01]  /*6950*/  IMAD.SHL.U32 R12, R12, 0x2, RZ ;  /* 0x000000020c0c7824 */ /* 0x000fe200078e00ff */
[----:B------:R-:W-:Y:S02]  /*6960*/  @!P1 LOP3.LUT R25, R25, 0xffff0000, RZ, 0xc0, !PT ;  /* 0xffff000019199812 */ /* 0x000fe400078ec0ff */
[----:B------:R-:W-:Y:S01]  /*6970*/  @!P1 SHF.R.U32.HI R6, RZ, 0x10, R31 ;  /* 0x00000010ff069819 */ /* 0x000fe2000001161f */
[C---:B------:R-:W-:Y:S01]  /*6980*/  @!P1 IMAD.U32 R27, R29.reuse, 0x10000, RZ ;  /* 0x000100001d1b9824 */ /* 0x040fe200078e00ff */
[----:B------:R-:W-:Y:S01]  /*6990*/  @!P1 LOP3.LUT R29, R29, 0xffff0000, RZ, 0xc0, !PT ;  /* 0xffff00001d1d9812 */ /* 0x000fe200078ec0ff */
[C---:B-1----:R-:W-:Y:S01]  /*69a0*/  @!P1 IMAD.U32 R24, R41.reuse, 0x10000, RZ ;  /* 0x0001000029189824 */ /* 0x042fe200078e00ff */
[----:B------:R-:W1:Y:S01]  /*69b0*/  LDS.128 R12, [R12+0x3900] ;  /* 0x003900000c0c7984 */ /* 0x000e620000000c00 */
[----:B------:R-:W-:Y:S01]  /*69c0*/  @!P1 IMAD.U32 R20, R40, 0x10000, RZ ;  /* 0x0001000028149824 */ /* 0x000fe200078e00ff */
[----:B------:R-:W-:Y:S01]  /*69d0*/  @!P1 LOP3.LUT R26, R41, 0xffff0000, RZ, 0xc0, !PT ;  /* 0xffff0000291a9812 */ /* 0x000fe200078ec0ff */
[----:B------:R-:W-:Y:S01]  /*69e0*/  @!P1 IMAD.U32 R28, R42, 0x10000, RZ ;  /* 0x000100002a1c9824 */ /* 0x000fe200078e00ff */
[----:B------:R-:W-:Y:S01]  /*69f0*/  @!P1 LOP3.LUT R22, R40, 0xffff0000, RZ, 0xc0, !PT ;  /* 0xffff000028169812 */ /* 0x000fe200078ec0ff */
[C---:B------:R-:W-:Y:S01]  /*6a00*/  @!P1 IMAD.U32 R36, R43.reuse, 0x10000, RZ ;  /* 0x000100002b249824 */ /* 0x040fe200078e00ff */
[----:B------:R-:W-:Y:S02]  /*6a10*/  @!P1 LOP3.LUT R38, R43, 0xffff0000, RZ, 0xc0, !PT ;  /* 0xffff00002b269812 */ /* 0x000fe400078ec0ff */
[----:B------:R-:W-:Y:S02]  /*6a20*/  @!P1 LOP3.LUT R30, R42, 0xffff0000, RZ, 0xc0, !PT ;  /* 0xffff00002a1e9812 */ /* 0x000fe400078ec0ff */
[----:B------:R-:W-:Y:S01]  /*6a30*/  @!P1 PRMT R11, R39, 0x5432, R6 ;  /* 0x00005432270b9816 */ /* 0x000fe20000000006 */
[----:B------:R-:W-:Y:S01]  /*6a40*/  @!P1 IMAD.U32 R6, R8, 0x10000, RZ ;  /* 0x0001000008069824 */ /* 0x000fe200078e00ff */
[----:B------:R-:W-:Y:S02]  /*6a50*/  @!P1 SHF.R.U32.HI R37, RZ, 0x10, R71 ;  /* 0x00000010ff259819 */ /* 0x000fe40000011647 */
[----:B--2---:R-:W-:Y:S02]  /*6a60*/  @!P1 SHF.R.U64 R21, R68, 0x10, R69 ;  /* 0x0000001044159819 */ /* 0x004fe40000001245 */
[----:B------:R-:W-:Y:S02]  /*6a70*/  @!P1 PRMT R37, R75, 0x5432, R37 ;  /* 0x000054324b259816 */ /* 0x000fe40000000025 */
[----:B------:R-:W-:Y:S02]  /*6a80*/  @!P1 PRMT R21, R74, 0x5432, R21 ;  /* 0x000054324a159816 */ /* 0x000fe40000000015 */
[C---:B------:R-:W-:Y:S02]  /*6a90*/  @!P1 SHF.L.U32 R31, R37.reuse, 0x10, RZ ;  /* 0x00000010251f9819 */ /* 0x040fe400000006ff */
[----:B------:R-:W-:Y:S01]  /*6aa0*/  @!P1 LOP3.LUT R37, R37, 0xffff0000, RZ, 0xc0, !PT ;  /* 0xffff000025259812 */ /* 0x000fe200078ec0ff */
[C---:B------:R-:W-:Y:S01]  /*6ab0*/  @!P1 IMAD.U32 R17, R21.reuse, 0x10000, RZ ;  /* 0x0001000015119824 */ /* 0x040fe200078e00ff */
[----:B------:R-:W-:Y:S02]  /*6ac0*/  @!P1 LOP3.LUT R21, R21, 0xffff0000, RZ, 0xc0, !PT ;  /* 0xffff000015159812 */ /* 0x000fe400078ec0ff */
[----:B------:R-:W-:Y:S02]  /*6ad0*/  ISETP.GE.AND P0, PT, R48, c[0x0][0x1d4], PT ;  /* 0x0000750030007a0c */ /* 0x000fe40003f06270 */
[C---:B-1----:R-:W-:Y:S05]  /*6ae0*/  @!P1 SHF.L.U32 R2, R13.reuse, 0x10, RZ ;  /* 0x000000100d029819 */ /* 0x042fea00000006ff */
[C---:B------:R-:W-:Y:S02]  /*6af0*/  @!P1 FMUL.FTZ R7, R2.reuse, R23 ;  /* 0x0000001702079220 */ /* 0x040fe40000410000 */
[-C--:B------:R-:W-:Y:S01]  /*6b00*/  @!P1 FMUL.FTZ R4, R2, R3.reuse ;  /* 0x0000000302049220 */ /* 0x080fe20000410000 */
[----:B------:R-:W-:Y:S01]  /*6b10*/  @!P1 LOP3.LUT R2, R13, 0xffff0000, RZ, 0xc0, !PT ;  /* 0xffff00000d029812 */ /* 0x000fe200078ec0ff */
[----:B------:R-:W-:Y:S01]  /*6b20*/  @!P1 FFMA.FTZ R56, R24, R3, -R7 ;  /* 0x0000000318389223 */ /* 0x000fe20000010807 */
[----:B------:R-:W-:Y:S02]  /*6b30*/  @!P1 LOP3.LUT R3, R5, 0xffff0000, RZ, 0xc0, !PT ;  /* 0xffff000005039812 */ /* 0x000fe400078ec0ff */
[----:B------:R-:W-:Y:S01]  /*6b40*/  @!P1 SHF.L.U32 R7, R12, 0x10, RZ ;  /* 0x000000100c079819 */ /* 0x000fe200000006ff */
[C---:B------:R-:W-:Y:S02]  /*6b50*/  @!P1 FMUL.FTZ R10, R2.reuse, R25 ;  /* 0x00000019020a9220 */ /* 0x040fe40000410000 */
[----:B------:R-:W-:Y:S02]  /*6b60*/  @!P1 FMUL.FTZ R5, R2, R3 ;  /* 0x0000000302059220 */ /* 0x000fe40000410000 */
[C---:B------:R-:W-:Y:S02]  /*6b70*/  @!P1 FMUL.FTZ R16, R7.reuse, R17 ;  /* 0x0000001107109220 */ /* 0x040fe40000410000 */
[----:B------:R-:W-:Y:S01]  /*6b80*/  @!P1 FFMA.FTZ R53, R26, R3, -R10 ;  /* 0x000000031a359223 */ /* 0x000fe2000001080a */
[----:B------:R-:W-:Y:S01]  /*6b90*/  @!P1 LOP3.LUT R3, R12, 0xffff0000, RZ, 0xc0, !PT ;  /* 0xffff00000c039812 */ /* 0x000fe200078ec0ff */
[-C--:B------:R-:W-:Y:S01]  /*6ba0*/  @!P1 FMUL.FTZ R2, R7, R6.reuse ;  /* 0x0000000607029220 */ /* 0x080fe20000410000 */
[----:B------:R-:W-:Y:S01]  /*6bb0*/  @!P1 SHF.L.U32 R7, R14, 0x10, RZ ;  /* 0x000000100e079819 */ /* 0x000fe200000006ff */
[----:B------:R-:W-:Y:S01]  /*6bc0*/  @!P1 FFMA.FTZ R52, R20, R6, -R16 ;  /* 0x0000000614349223 */ /* 0x000fe20000010810 */
[----:B------:R-:W-:Y:S01]  /*6bd0*/  @!P1 LOP3.LUT R6, R8, 0xffff0000, RZ, 0xc0, !PT ;  /* 0xffff000008069812 */ /* 0x000fe200078ec0ff */
[C---:B------:R-:W-:Y:S01]  /*6be0*/  @!P1 IMAD.U32 R8, R9.reuse, 0x10000, RZ ;  /* 0x0001000009089824 */ /* 0x040fe200078e00ff */
[----:B------:R-:W-:Y:S01]  /*6bf0*/  @!P1 LOP3.LUT R9, R9, 0xffff0000, RZ, 0xc0, !PT ;  /* 0xffff000009099812 */ /* 0x000fe200078ec0ff */
[----:B------:R-:W-:Y:S02]  /*6c00*/  @!P1 FMUL.FTZ R10, R3, R21 ;  /* 0x00000015030a9220 */ /* 0x000fe40000410000 */
[----:B------:R-:W-:Y:S02]  /*6c10*/  @!P1 FMUL.FTZ R16, R7, R27 ;  /* 0x0000001b07109220 */ /* 0x000fe40000410000 */
[-C--:B------:R-:W-:Y:S02]  /*6c20*/  @!P1 FMUL.FTZ R3, R3, R6.reuse ;  /* 0x0000000603039220 */ /* 0x080fe40000410000 */
[----:B------:R-:W-:Y:S02]  /*6c30*/  @!P1 FFMA.FTZ R51, R22, R6, -R10 ;  /* 0x0000000616339223 */ /* 0x000fe4000001080a */
[-C--:B------:R-:W-:Y:S01]  /*6c40*/  @!P1 FMUL.FTZ R6, R7, R8.reuse ;  /* 0x0000000807069220 */ /* 0x080fe20000410000 */
[----:B------:R-:W-:Y:S01]  /*6c50*/  @!P1 LOP3.LUT R7, R14, 0xffff0000, RZ, 0xc0, !PT ;  /* 0xffff00000e079812 */ /* 0x000fe200078ec0ff */
[----:B------:R-:W-:Y:S01]  /*6c60*/  @!P1 FFMA.FTZ R50, R28, R8, -R16 ;  /* 0x000000081c329223 */ /* 0x000fe20000010810 */
[C---:B------:R-:W-:Y:S01]  /*6c70*/  @!P1 LOP3.LUT R16, R15.reuse, 0xffff0000, RZ, 0xc0, !PT ;  /* 0xffff00000f109812 */ /* 0x040fe200078ec0ff */
[----:B------:R-:W-:Y:S02]  /*6c80*/  @!P1 IMAD.U32 R10, R15, 0x10000, RZ ;  /* 0x000100000f0a9824 */ /* 0x000fe400078e00ff */
[C---:B------:R-:W-:Y:S01]  /*6c90*/  @!P1 IMAD.U32 R8, R11.reuse, 0x10000, RZ ;  /* 0x000100000b089824 */ /* 0x040fe200078e00ff */
[----:B------:R-:W-:Y:S01]  /*6ca0*/  @!P1 LOP3.LUT R11, R11, 0xffff0000, RZ, 0xc0, !PT ;  /* 0xffff00000b0b9812 */ /* 0x000fe200078ec0ff */
[----:B------:R-:W-:Y:S02]  /*6cb0*/  @!P1 FMUL.FTZ R44, R10, R31 ;  /* 0x0000001f0a2c9220 */ /* 0x000fe40000410000 */
[----:B------:R-:W-:Y:S02]  /*6cc0*/  @!P1 FMUL.FTZ R39, R16, R37 ;  /* 0x0000002510279220 */ /* 0x000fe40000410000 */
[C---:B------:R-:W-:Y:S02]  /*6cd0*/  @!P1 FMUL.FTZ R45, R7.reuse, R29 ;  /* 0x0000001d072d9220 */ /* 0x040fe40000410000 */
[----:B------:R-:W-:Y:S02]  /*6ce0*/  @!P1 FMUL.FTZ R7, R7, R9 ;  /* 0x0000000907079220 */ /* 0x000fe40000410000 */
[----:B------:R-:W-:Y:S01]  /*6cf0*/  @!P1 FFMA.FTZ R49, R36, R8, -R44 ;  /* 0x0000000824319223 */ /* 0x000fe2000001082c */
[----:B------:R-:W-:Y:S01]  /*6d00*/  @!P1 F2FP.BF16.PACK_AB R44, R51, R52 ;  /* 0x00000034332c923e */ /* 0x000fe200000010ff */
[----:B------:R-:W-:Y:S02]  /*6d10*/  @!P1 FFMA.FTZ R39, R38, R11, -R39 ;  /* 0x0000000b26279223 */ /* 0x000fe40000010827 */
[----:B------:R-:W-:Y:S01]  /*6d20*/  @!P1 FFMA.FTZ R9, R30, R9, -R45 ;  /* 0x000000091e099223 */ /* 0x000fe2000001082d */
[----:B------:R-:W-:Y:S01]  /*6d30*/  @!P1 F2FP.BF16.PACK_AB R45, R53, R56 ;  /* 0x00000038352d923e */ /* 0x000fe200000010ff */
[----:B------:R-:W-:Y:S01]  /*6d40*/  @!P1 FMUL.FTZ R8, R10, R8 ;  /* 0x000000080a089220 */ /* 0x000fe20000410000 */
[----:B------:R-:W-:Y:S01]  /*6d50*/  @!P1 F2FP.BF16.PACK_AB R39, R39, R49 ;  /* 0x000000312727923e */ /* 0x000fe200000010ff */
[----:B------:R-:W-:Y:S01]  /*6d60*/  @!P1 IMAD.MOV.U32 R40, RZ, RZ, R44 ;  /* 0x000000ffff289224 */ /* 0x000fe200078e002c */
[----:B------:R-:W-:Y:S01]  /*6d70*/  @!P1 F2FP.BF16.PACK_AB R10, R9, R50 ;  /* 0x00000032090a923e */ /* 0x000fe200000010ff */
[----:B------:R-:W-:Y:S01]  /*6d80*/  @!P1 FFMA.FTZ R2, R17, R20, R2 ;  /* 0x0000001411029223 */ /* 0x000fe20000010002 */
[----:B------:R-:W-:Y:S01]  /*6d90*/  @!P1 MOV R41, R45 ;  /* 0x0000002d00299202 */ /* 0x000fe20000000f00 */
[----:B------:R-:W-:Y:S02]  /*6da0*/  @!P1 IMAD.MOV.U32 R43, RZ, RZ, R39 ;  /* 0x000000ffff2b9224 */ /* 0x000fe400078e0027 */
[----:B------:R-:W-:Y:S02]  /*6db0*/  @!P1 IMAD.MOV.U32 R42, RZ, RZ, R10 ;  /* 0x000000ffff2a9224 */ /* 0x000fe400078e000a */
[----:B------:R-:W-:Y:S02]  /*6dc0*/  @!P1 FFMA.FTZ R3, R21, R22, R3 ;  /* 0x0000001615039223 */ /* 0x000fe40000010003 */
[----:B------:R-:W-:Y:S01]  /*6dd0*/  @!P1 FFMA.FTZ R4, R23, R24, R4 ;  /* 0x0000001817049223 */ /* 0x000fe20000010004 */
[----:B------:R1:W-:Y:S01]  /*6de0*/  ST.E.128 [R54.64], R40 ;  /* 0x0000002836007985 */ /* 0x0003e2000c101d16 */
[----:B------:R-:W-:Y:S01]  /*6df0*/  @!P1 FFMA.FTZ R5, R25, R26, R5 ;  /* 0x0000001a19059223 */ /* 0x000fe20000010005 */
[----:B------:R-:W-:Y:S01]  /*6e00*/  @!P1 F2FP.BF16.PACK_AB R2, R3, R2 ;  /* 0x000000020302923e */ /* 0x000fe200000010ff */
[----:B------:R-:W-:Y:S02]  /*6e10*/  @!P1 FFMA.FTZ R6, R27, R28, R6 ;  /* 0x0000001c1b069223 */ /* 0x000fe40000010006 */
[----:B------:R-:W-:Y:S01]  /*6e20*/  @!P1 FMUL.FTZ R9, R16, R11 ;  /* 0x0000000b10099220 */ /* 0x000fe20000410000 */
[----:B------:R-:W-:Y:S01]  /*6e30*/  @!P1 F2FP.BF16.PACK_AB R4, R5, R4 ;  /* 0x000000040504923e */ /* 0x000fe200000010ff */
[----:B------:R-:W-:Y:S02]  /*6e40*/  @!P1 FFMA.FTZ R7, R29, R30, R7 ;  /* 0x0000001e1d079223 */ /* 0x000fe40000010007 */
[----:B------:R-:W-:Y:S01]  /*6e50*/  @!P1 FFMA.FTZ R8, R31, R36, R8 ;  /* 0x000000241f089223 */ /* 0x000fe20000010008 */
[----:B------:R-:W-:Y:S01]  /*6e60*/  @!P1 MOV R13, R4 ;  /* 0x00000004000d9202 */ /* 0x000fe20000000f00 */
[----:B------:R-:W-:Y:S01]  /*6e70*/  @!P1 FFMA.FTZ R9, R37, R38, R9 ;  /* 0x0000002625099223 */ /* 0x000fe20000010009 */
[----:B------:R-:W-:Y:S01]  /*6e80*/  @!P1 F2FP.BF16.PACK_AB R6, R7, R6 ;  /* 0x000000060706923e */ /* 0x000fe200000010ff */
[----:B------:R-:W-:Y:S03]  /*6e90*/  @!P1 IMAD.MOV.U32 R12, RZ, RZ, R2 ;  /* 0x000000ffff0c9224 */ /* 0x000fe600078e0002 */
[----:B------:R-:W-:Y:S01]  /*6ea0*/  @!P1 F2FP.BF16.PACK_AB R8, R9, R8 ;  /* 0x000000080908923e */ /* 0x000fe200000010ff */
[----:B------:R-:W-:Y:S04]  /*6eb0*/  @!P1 IMAD.MOV.U32 R14, RZ, RZ, R6 ;  /* 0x000000ffff0e9224 */ /* 0x000fe800078e0006 */
[----:B------:R-:W-:Y:S01]  /*6ec0*/  @!P1 IMAD.MOV.U32 R15, RZ, RZ, R8 ;  /* 0x000000ffff0f9224 */ /* 0x000fe200078e0008 */
[----:B------:R-:W-:-:S05]  /*6ed0*/  @P0 BRA `(.L_x_79) ;  /* 0x000004f000000947 */ /* 0x000fca0003800000 */
[C---:B------:R-:W-:Y:S04]  /*6ee0*/  LEA R2, P0, R48.reuse, R46, 0x1 ;  /* 0x0000002e30027211 */ /* 0x040fe800078008ff */
[----:B------:R-:W-:Y:S05]  /*6ef0*/  LEA.HI.X.SX32 R3, R48, R47, 0x1, P0 ;  /* 0x0000002f30037211 */ /* 0x000fea00000f0eff */
[----:B------:R2:W-:Y:S01]  /*6f00*/  ST.E.128 [R2.64], R12 ;  /* 0x0000000c02007985 */ /* 0x0005e2000c101d16 */
[----:B------:R-:W-:-:S05]  /*6f10*/  BRA `(.L_x_79) ;  /* 0x000004b000007947 */ /* 0x000fca0003800000 */
.L_x_57:
[----:B------:R1:W2:Y:S01]  /*6f20*/  SHFL.IDX PT, R3, R89, RZ, 0x1c1f ;  /* 0x001c1fff59037589 */ /* 0x0002a200000e0000 */
[----:B------:R-:W-:Y:S01]  /*6f30*/  UIMAD UR5, UR6, -0x70, UR4 ;  /* 0xffffff90060578a4 */ /* 0x000fe2000f8e0204 */
[----:B------:R-:W-:Y:S02]  /*6f40*/  BSSY B0, `(.L_x_88) ;  /* 0x0000014000007945 */ /* 0x000fe40003800000 */
[----:B------:R1:W3:Y:S01]  /*6f50*/  SHFL.IDX PT, R2, R90, RZ, 0x1c1f ;  /* 0x001c1fff5a027589 */ /* 0x0002e200000e0000 */
[----:B------:R-:W-:Y:S04]  /*6f60*/  UISETP.LT.AND UP0, UPT, UR5, 0x70, UPT ;  /* 0x000000700500788c */ /* 0x000fe8000bf01270 */
[----:B------:R-:W-:Y:S06]  /*6f70*/  USEL UR9, UR5, 0x70, UP0 ;  /* 0x0000007005097887 */ /* 0x000fec0008000000 */
[----:B------:R-:W-:Y:S04]  /*6f80*/  IADD3 R12, -R35, UR9, RZ ;  /* 0x00000009230c7c10 */ /* 0x000fe8000fffe1ff */
[----:B------:R-:W-:Y:S11]  /*6f90*/  ISETP.GE.AND P0, PT, R12, 0x1, PT ;  /* 0x000000010c00780c */ /* 0x000ff60003f06270 */
[----:B------:R-:W-:Y:S02]  /*6fa0*/  @!UPT UIADD3 URZ, URZ, URZ, URZ ;  /* 0x0000003f3f3ff290 */ /* 0x000fe4000fffe03f */
[----:B------:R-:W-:-:S05]  /*6fb0*/  @!P0 BRA `(.L_x_89) ;  /* 0x000000c000008947 */ /* 0x000fca0003800000 */
[C---:B-123--:R-:W-:Y:S11]  /*6fc0*/  ISETP.GE.AND P1, PT, R18.reuse, c[0x0][0x1d4], PT ;  /* 0x0000750012007a0c */ /* 0x04eff60003f26270 */
[----:B------:R-:W-:Y:S02]  /*6fd0*/  @!UPT UIADD3 URZ, URZ, URZ, URZ ;  /* 0x0000003f3f3ff290 */ /* 0x000fe4000fffe03f */
[----:B------:R-:W1:Y:S01]  /*6fe0*/  @!P1 LDS.128 R8, [R92+0x3800] ;  /* 0x003800005c089984 */ /* 0x000e620000000c00 */
[CC--:B------:R-:W-:Y:S04]  /*6ff0*/  @!P1 LEA R4, P0, R18.reuse, R2.reuse, 0x1 ;  /* 0x0000000212049211 */ /* 0x0c0fe800078008ff */
[-C--:B------:R-:W-:Y:S02]  /*7000*/  @!P1 LEA.HI.X R5, R18, R3.reuse, R19, 0x1, P0 ;  /* 0x0000000312059211 */ /* 0x080fe400000f0c13 */
[----:B------:R-:W-:Y:S11]  /*7010*/  ISETP.GE.AND P0, PT, R95, c[0x0][0x1d4], PT ;  /* 0x000075005f007a0c */ /* 0x000ff60003f06270 */
[----:B------:R-:W-:Y:S02]  /*7020*/  @!UPT UIADD3 URZ, URZ, URZ, URZ ;  /* 0x0000003f3f3ff290 */ /* 0x000fe4000fffe03f */
[C---:B------:R-:W-:Y:S04]  /*7030*/  @!P0 LEA R2, P2, R83.reuse, R2, 0x1 ;  /* 0x0000000253028211 */ /* 0x040fe800078408ff */
[----:B------:R-:W-:Y:S01]  /*7040*/  @!P0 LEA.HI.X R3, R83, R3, R94, 0x1, P2 ;  /* 0x0000000353038211 */ /* 0x000fe200010f0c5e */
[----:B-1----:R-:W-:Y:S04]  /*7050*/  @!P1 ST.E.128 [R4.64], R8 ;  /* 0x0000000804009985 */ /* 0x002fe8000c101d16 */
[----:B------:R-:W1:Y:S04]  /*7060*/  @!P0 LDS.128 R4, [R93+0x3800] ;  /* 0x003800005d048984 */ /* 0x000e680000000c00 */
[----:B-1----:R1:W-:Y:S02]  /*7070*/  @!P0 ST.E.128 [R2.64], R4 ;  /* 0x0000000402008985 */ /* 0x0023e4000c101d16 */
.L_x_89:
[----:B-123--:R-:W-:Y:S05]  /*7080*/  BSYNC B0 ;  /* 0x0000000000007941 */ /* 0x00efea0003800000 */
.L_x_88:
[----:B------:R1:W2:Y:S01]  /*7090*/  SHFL.IDX PT, R3, R89, 0x1, 0x1c1f ;  /* 0x003c1f0059037f89 */ /* 0x0002a200000e0000 */
[----:B------:R-:W-:Y:S01]  /*70a0*/  ISETP.GE.AND P0, PT, R12, 0x21, PT ;  /* 0x000000210c00780c */ /* 0x000fe20003f06270 */
[----:B------:R-:W-:Y:S02]  /*70b0*/  BSSY B0, `(.L_x_90) ;  /* 0x000000f000007945 */ /* 0x000fe40003800000 */
[----:B------:R1:W3:Y:S10]  /*70c0*/  SHFL.IDX PT, R2, R90, 0x1, 0x1c1f ;  /* 0x003c1f005a027f89 */ /* 0x0002f400000e0000 */
[----:B------:R-:W-:-:S05]  /*70d0*/  @!P0 BRA `(.L_x_91) ;  /* 0x000000c000008947 */ /* 0x000fca0003800000 */
[C---:B------:R-:W-:Y:S11]  /*70e0*/  ISETP.GE.AND P1, PT, R18.reuse, c[0x0][0x1d4], PT ;  /* 0x0000750012007a0c */ /* 0x040ff60003f26270 */
[----:B------:R-:W-:Y:S02]  /*70f0*/  @!UPT UIADD3 URZ, URZ, URZ, URZ ;  /* 0x0000003f3f3ff290 */ /* 0x000fe4000fffe03f */
[----:B------:R-:W4:Y:S01]  /*7100*/  @!P1 LDS.128 R8, [R92+0x4800] ;  /* 0x004800005c089984 */ /* 0x000f220000000c00 */
[CC--:B---3--:R-:W-:Y:S04]  /*7110*/  @!P1 LEA R4, P0, R18.reuse, R2.reuse, 0x1 ;  /* 0x0000000212049211 */ /* 0x0c8fe800078008ff */
[-C--:B--2---:R-:W-:Y:S02]  /*7120*/  @!P1 LEA.HI.X R5, R18, R3.reuse, R19, 0x1, P0 ;  /* 0x0000000312059211 */ /* 0x084fe400000f0c13 */
[----:B------:R-:W-:Y:S11]  /*7130*/  ISETP.GE.AND P0, PT, R95, c[0x0][0x1d4], PT ;  /* 0x000075005f007a0c */ /* 0x000ff60003f06270 */
[----:B------:R-:W-:Y:S02]  /*7140*/  @!UPT UIADD3 URZ, URZ, URZ, URZ ;  /* 0x0000003f3f3ff290 */ /* 0x000fe4000fffe03f */
[C---:B------:R-:W-:Y:S04]  /*7150*/  @!P0 LEA R2, P2, R83.reuse, R2, 0x1 ;  /* 0x0000000253028211 */ /* 0x040fe800078408ff */
[----:B------:R-:W-:Y:S01]  /*7160*/  @!P0 LEA.HI.X R3, R83, R3, R94, 0x1, P2 ;  /* 0x0000000353038211 */ /* 0x000fe200010f0c5e */
[----:B----4-:R-:W-:Y:S04]  /*7170*/  @!P1 ST.E.128 [R4.64], R8 ;  /* 0x0000000804009985 */ /* 0x010fe8000c101d16 */
[----:B------:R-:W2:Y:S04]  /*7180*/  @!P0 LDS.128 R4, [R93+0x4800] ;  /* 0x004800005d048984 */ /* 0x000ea80000000c00 */
[----:B--2---:R2:W-:Y:S02]  /*7190*/  @!P0 ST.E.128 [R2.64], R4 ;  /* 0x0000000402008985 */ /* 0x0045e4000c101d16 */
.L_x_91:
[----:B------:R-:W-:Y:S05]  /*71a0*/  BSYNC B0 ;  /* 0x0000000000007941 */ /* 0x000fea0003800000 */
.L_x_90:
[----:B--2---:R2:W4:Y:S01]  /*71b0*/  SHFL.IDX PT, R3, R89, 0x2, 0x1c1f ;  /* 0x005c1f0059037f89 */ /* 0x00452200000e0000 */
[----:B------:R-:W-:Y:S01]  /*71c0*/  ISETP.GE.AND P0, PT, R12, 0x41, PT ;  /* 0x000000410c00780c */ /* 0x000fe20003f06270 */
[----:B------:R-:W-:Y:S02]  /*71d0*/  BSSY B0, `(.L_x_92) ;  /* 0x000000f000007945 */ /* 0x000fe40003800000 */
[----:B---3--:R2:W3:Y:S10]  /*71e0*/  SHFL.IDX PT, R2, R90, 0x2, 0x1c1f ;  /* 0x005c1f005a027f89 */ /* 0x0084f400000e0000 */
[----:B------:R-:W-:-:S05]  /*71f0*/  @!P0 BRA `(.L_x_93) ;  /* 0x000000c000008947 */ /* 0x000fca0003800000 */
[C---:B------:R-:W-:Y:S11]  /*7200*/  ISETP.GE.AND P1, PT, R18.reuse, c[0x0][0x1d4], PT ;  /* 0x0000750012007a0c */ /* 0x040ff60003f26270 */
[----:B------:R-:W-:Y:S02]  /*7210*/  @!UPT UIADD3 URZ, URZ, URZ, URZ ;  /* 0x0000003f3f3ff290 */ /* 0x000fe4000fffe03f */
[----:B------:R-:W5:Y:S01]  /*7220*/  @!P1 LDS.128 R8, [R92+0x5800] ;  /* 0x005800005c089984 */ /* 0x000f620000000c00 */
[CC--:B---3--:R-:W-:Y:S04]  /*7230*/  @!P1 LEA R4, P0, R18.reuse, R2.reuse, 0x1 ;  /* 0x0000000212049211 */ /* 0x0c8fe800078008ff */
[-C--:B----4-:R-:W-:Y:S02]  /*7240*/  @!P1 LEA.HI.X R5, R18, R3.reuse, R19, 0x1, P0 ;  /* 0x0000000312059211 */ /* 0x090fe400000f0c13 */
[----:B------:R-:W-:Y:S11]  /*7250*/  ISETP.GE.AND P0, PT, R95, c[0x0][0x1d4], PT ;  /* 0x000075005f007a0c */ /* 0x000ff60003f06270 */
[----:B------:R-:W-:Y:S02]  /*7260*/  @!UPT UIADD3 URZ, URZ, URZ, URZ ;  /* 0x0000003f3f3ff290 */ /* 0x000fe4000fffe03f */
[C---:B------:R-:W-:Y:S04]  /*7270*/  @!P0 LEA R2, P2, R83.reuse, R2, 0x1 ;  /* 0x0000000253028211 */ /* 0x040fe800078408ff */
[----:B------:R-:W-:Y:S01]  /*7280*/  @!P0 LEA.HI.X R3, R83, R3, R94, 0x1, P2 ;  /* 0x0000000353038211 */ /* 0x000fe200010f0c5e */
[----:B-----5:R-:W-:Y:S04]  /*7290*/  @!P1 ST.E.128 [R4.64], R8 ;  /* 0x0000000804009985 */ /* 0x020fe8000c101d16 */
[----:B------:R-:W3:Y:S04]  /*72a0*/  @!P0 LDS.128 R4, [R93+0x5800] ;  /* 0x005800005d048984 */ /* 0x000ee80000000c00 */
[----:B---3--:R3:W-:Y:S02]  /*72b0*/  @!P0 ST.E.128 [R2.64], R4 ;  /* 0x0000000402008985 */ /* 0x0087e4000c101d16 */
.L_x_93:
[----:B------:R-:W-:Y:S05]  /*72c0*/  BSYNC B0 ;  /* 0x0000000000007941 */ /* 0x000fea0003800000 */
.L_x_92:
[----:B---34-:R3:W4:Y:S01]  /*72d0*/  SHFL.IDX PT, R3, R89, 0x3, 0x1c1f ;  /* 0x007c1f0059037f89 */ /* 0x01872200000e0000 */
[----:B------:R-:W-:Y:S03]  /*72e0*/  ISETP.GE.AND P0, PT, R12, 0x61, PT ;  /* 0x000000610c00780c */ /* 0x000fe60003f06270 */
[----:B------:R3:W1:Y:S10]  /*72f0*/  SHFL.IDX PT, R2, R90, 0x3, 0x1c1f ;  /* 0x007c1f005a027f89 */ /* 0x00067400000e0000 */
[----:B------:R-:W-:-:S05]  /*7300*/  @!P0 BRA `(.L_x_79) ;  /* 0x000000c000008947 */ /* 0x000fca0003800000 */
[C---:B------:R-:W-:Y:S11]  /*7310*/  ISETP.GE.AND P1, PT, R18.reuse, c[0x0][0x1d4], PT ;  /* 0x0000750012007a0c */ /* 0x040ff60003f26270 */
[----:B------:R-:W-:Y:S02]  /*7320*/  @!UPT UIADD3 URZ, URZ, URZ, URZ ;  /* 0x0000003f3f3ff290 */ /* 0x000fe4000fffe03f */
[----:B------:R-:W5:Y:S01]  /*7330*/  @!P1 LDS.128 R8, [R92+0x6800] ;  /* 0x006800005c089984 */ /* 0x000f620000000c00 */
[CC--:B-1----:R-:W-:Y:S04]  /*7340*/  @!P1 LEA R4, P0, R18.reuse, R2.reuse, 0x1 ;  /* 0x0000000212049211 */ /* 0x0c2fe800078008ff */
[-C--:B----4-:R-:W-:Y:S02]  /*7350*/  @!P1 LEA.HI.X R5, R18, R3.reuse, R19, 0x1, P0 ;  /* 0x0000000312059211 */ /* 0x090fe400000f0c13 */
[----:B------:R-:W-:Y:S11]  /*7360*/  ISETP.GE.AND P0, PT, R95, c[0x0][0x1d4], PT ;  /* 0x000075005f007a0c */ /* 0x000ff60003f06270 */
[----:B------:R-:W-:Y:S02]  /*7370*/  @!UPT UIADD3 URZ, URZ, URZ, URZ ;  /* 0x0000003f3f3ff290 */ /* 0x000fe4000fffe03f */
[C---:B------:R-:W-:Y:S04]  /*7380*/  @!P0 LEA R2, P2, R83.reuse, R2, 0x1 ;  /* 0x0000000253028211 */ /* 0x040fe800078408ff */
[----:B------:R-:W-:Y:S01]  /*7390*/  @!P0 LEA.HI.X R3, R83, R3, R94, 0x1, P2 ;  /* 0x0000000353038211 */ /* 0x000fe200010f0c5e */
[----:B-----5:R-:W-:Y:S04]  /*73a0*/  @!P1 ST.E.128 [R4.64], R8 ;  /* 0x0000000804009985 */ /* 0x020fe8000c101d16 */
[----:B------:R-:W1:Y:S04]  /*73b0*/  @!P0 LDS.128 R4, [R93+0x6800] ;  /* 0x006800005d048984 */ /* 0x000e680000000c00 */
[----:B-1----:R1:W-:Y:S02]  /*73c0*/  @!P0 ST.E.128 [R2.64], R4 ;  /* 0x0000000402008985 */ /* 0x0023e4000c101d16 */
.L_x_79:
[----:B------:R-:W-:Y:S05]  /*73d0*/  BSYNC B2 ;  /* 0x0000000000027941 */ /* 0x000fea0003800000 */
.L_x_56:
[----:B-12---:R-:W-:Y:S01]  /*73e0*/  IMAD.U32 R2, RZ, RZ, UR6 ;  /* 0x00000006ff027e24 */ /* 0x006fe2000f8e00ff */
[----:B------:R-:W-:Y:S01]  /*73f0*/  UIMAD UR5, UR6, -0x70, URZ ;  /* 0xffffff90060578a4 */ /* 0x000fe2000f8e023f */
[----:B------:R-:W-:Y:S02]  /*7400*/  BSSY B0, `(.L_x_94) ;  /* 0x0000085000007945 */ /* 0x000fe40003800000 */
[----:B----4-:R-:W-:Y:S03]  /*7410*/  IMAD.WIDE R2, R2, 0x70, R128 ;  /* 0x0000007002027825 */ /* 0x010fe600078e0280 */
[----:B-----5:R-:W-:Y:S01]  /*7420*/  IADD3 R4, R132, UR5, RZ ;  /* 0x0000000584047c10 */ /* 0x020fe2000fffe0ff */
[----:B------:R-:W-:Y:S03]  /*7430*/  UIADD3 UR5, UR5, UR4, URZ ;  /* 0x0000000405057290 */ /* 0x000fe6000fffe03f */
[C---:B------:R-:W-:Y:S01]  /*7440*/  ISETP.GE.AND P5, PT, R4.reuse, 0x11, PT ;  /* 0x000000110400780c */ /* 0x040fe20003fa6270 */
[----:B------:R-:W-:Y:S01]  /*7450*/  UISETP.LT.AND UP0, UPT, UR5, 0x70, UPT ;  /* 0x000000700500788c */ /* 0x000fe2000bf01270 */
[C---:B------:R-:W-:Y:S02]  /*7460*/  ISETP.GE.AND P4, PT, R4.reuse, 0x21, PT ;  /* 0x000000210400780c */ /* 0x040fe40003f86270 */
[C---:B------:R-:W-:Y:S01]  /*7470*/  ISETP.GE.AND P3, PT, R4.reuse, 0x31, PT ;  /* 0x000000310400780c */ /* 0x040fe20003f66270 */
[----:B------:R-:W-:Y:S01]  /*7480*/  USEL UR5, UR5, 0x70, UP0 ;  /* 0x0000007005057887 */ /* 0x000fe20008000000 */
[C---:B------:R-:W-:Y:S02]  /*7490*/  ISETP.GE.AND P2, PT, R4.reuse, 0x41, PT ;  /* 0x000000410400780c */ /* 0x040fe40003f46270 */
[----:B------:R-:W-:Y:S02]  /*74a0*/  ISETP.GE.AND P1, PT, R4, 0x51, PT ;  /* 0x000000510400780c */ /* 0x000fe40003f26270 */
[----:B------:R-:W-:Y:S03]  /*74b0*/  P2R R8, PR, RZ, 0x20 ;  /* 0x00000020ff087803 */ /* 0x000fe60000000000 */
[C---:B------:R-:W-:Y:S05]  /*74c0*/  @P5 IADD3 R6, P0, R2.reuse, 0x10, RZ ;  /* 0x0000001002065810 */ /* 0x040fea0007f1e0ff */
[--C-:B------:R-:W-:Y:S01]  /*74d0*/  @P5 IMAD.X R7, RZ, RZ, R3.reuse, P0 ;  /* 0x000000ffff075224 */ /* 0x100fe200000e0603 */
[C---:B------:R-:W-:Y:S05]  /*74e0*/  @P4 IADD3 R9, P0, R2.reuse, 0x20, RZ ;  /* 0x0000002002094810 */ /* 0x040fea0007f1e0ff */
[--C-:B------:R-:W-:Y:S01]  /*74f0*/  @P4 IMAD.X R11, RZ, RZ, R3.reuse, P0 ;  /* 0x000000ffff0b4224 */ /* 0x100fe200000e0603 */
[C---:B------:R-:W-:Y:S04]  /*7500*/  @P3 IADD3 R10, P0, R2.reuse, 0x30, RZ ;  /* 0x00000030020a3810 */ /* 0x040fe80007f1e0ff */
[-C--:B------:R-:W-:Y:S02]  /*7510*/  @P3 IADD3.X R21, RZ, R3.reuse, RZ, P0, !PT ;  /* 0x00000003ff153210 */ /* 0x080fe400007fe4ff */
[C---:B------:R-:W-:Y:S05]  /*7520*/  @P2 IADD3 R20, P0, R2.reuse, 0x40, RZ ;  /* 0x0000004002142810 */ /* 0x040fea0007f1e0ff */
[--C-:B------:R-:W-:Y:S01]  /*7530*/  @P2 IMAD.X R24, RZ, RZ, R3.reuse, P0 ;  /* 0x000000ffff182224 */ /* 0x100fe200000e0603 */
[----:B------:R-:W-:Y:S05]  /*7540*/  @P1 IADD3 R22, P0, R2, 0x50, RZ ;  /* 0x0000005002161810 */ /* 0x000fea0007f1e0ff */
[----:B------:R-:W-:Y:S01]  /*7550*/  @P1 IMAD.X R26, RZ, RZ, R3, P0 ;  /* 0x000000ffff1a1224 */ /* 0x000fe200000e0603 */
[----:B------:R-:W-:Y:S11]  /*7560*/  ISETP.GE.AND P0, PT, R4, 0x61, PT ;  /* 0x000000610400780c */ /* 0x000ff60003f06270 */
[----:B------:R-:W-:Y:S02]  /*7570*/  @!UPT UIADD3 URZ, URZ, URZ, URZ ;  /* 0x0000003f3f3ff290 */ /* 0x000fe4000fffe03f */
[----:B------:R-:W-:Y:S04]  /*7580*/  @P0 IADD3 R23, P6, R2, 0x60, RZ ;  /* 0x0000006002170810 */ /* 0x000fe80007fde0ff */
[----:B------:R-:W-:Y:S02]  /*7590*/  @P0 IADD3.X R28, RZ, R3, RZ, P6, !PT ;  /* 0x00000003ff1c0210 */ /* 0x000fe400037fe4ff */
[----:B------:R-:W-:Y:S04]  /*75a0*/  ISETP.GE.AND P6, PT, R4, 0x1, PT ;  /* 0x000000010400780c */ /* 0x000fe80003fc6270 */
[----:B------:R-:W-:Y:S09]  /*75b0*/  P2R R27, PR, RZ, 0x40 ;  /* 0x00000040ff1b7803 */ /* 0x000ff20000000000 */
[----:B------:R-:W-:Y:S02]  /*75c0*/  @P6 IMAD R3, R3, c[0x0][0x258], RZ ;  /* 0x0000960003036a24 */ /* 0x000fe400078e02ff */
[----:B------:R-:W-:Y:S02]  /*75d0*/  @P6 IMAD.MOV.U32 R4, RZ, RZ, R96 ;  /* 0x000000ffff046224 */ /* 0x000fe400078e0060 */
[----:B------:R-:W-:Y:S04]  /*75e0*/  @P6 IMAD.MOV.U32 R5, RZ, RZ, R99 ;  /* 0x000000ffff056224 */ /* 0x000fe800078e0063 */
[C---:B------:R-:W-:Y:S04]  /*75f0*/  @P6 IMAD.WIDE.U32 R4, R2.reuse, c[0x0][0x258], R4 ;  /* 0x0000960002046a25 */ /* 0x040fe800078e0004 */
[----:B------:R-:W-:Y:S01]  /*7600*/  @P6 IMAD R2, R2, c[0x0][0x25c], R3 ;  /* 0x0000970002026a24 */ /* 0x000fe200078e0203 */
[C---:B------:R-:W-:Y:S04]  /*7610*/  @P6 LEA R16, P5, R4.reuse, c[0x0][0x250], 0x1 ;  /* 0x0000940004106a11 */ /* 0x040fe800078a08ff */
[----:B------:R-:W-:Y:S04]  /*7620*/  @P6 IADD3 R2, R5, R2, RZ ;  /* 0x0000000205026210 */ /* 0x000fe80007ffe0ff */
[----:B------:R-:W-:Y:S02]  /*7630*/  @P6 LEA.HI.X R17, R4, c[0x0][0x254], R2, 0x1, P5 ;  /* 0x0000950004116a11 */ /* 0x000fe400028f0c02 */
[----:B------:R-:W-:Y:S04]  /*7640*/  ISETP.NE.AND P5, PT, R8, RZ, PT ;  /* 0x000000ff0800720c */ /* 0x000fe80003fa5270 */
[----:B------:R-:W-:Y:S09]  /*7650*/  P2R R25, PR, RZ, 0x20 ;  /* 0x00000020ff197803 */ /* 0x000ff20000000000 */
[----:B------:R-:W-:Y:S02]  /*7660*/  @P5 IMAD R4, R7, c[0x0][0x258], RZ ;  /* 0x0000960007045a24 */ /* 0x000fe400078e02ff */
[----:B------:R-:W-:Y:S02]  /*7670*/  @P5 IMAD.MOV.U32 R2, RZ, RZ, R96 ;  /* 0x000000ffff025224 */ /* 0x000fe400078e0060 */
[----:B------:R-:W-:Y:S02]  /*7680*/  @P5 IMAD.MOV.U32 R3, RZ, RZ, R99 ;  /* 0x000000ffff035224 */ /* 0x000fe400078e0063 */
[C---:B------:R-:W-:Y:S02]  /*7690*/  @P5 IMAD R4, R6.reuse, c[0x0][0x25c], R4 ;  /* 0x0000970006045a24 */ /* 0x040fe400078e0204 */
[----:B------:R-:W-:Y:S04]  /*76a0*/  @P5 IMAD.WIDE.U32 R2, R6, c[0x0][0x258], R2 ;  /* 0x0000960006025a25 */ /* 0x000fe800078e0002 */
[----:B------:R-:W-:Y:S01]  /*76b0*/  @P0 IMAD R6, R28, c[0x0][0x258], RZ ;  /* 0x000096001c060a24 */ /* 0x000fe200078e02ff */
[C---:B------:R-:W-:Y:S02]  /*76c0*/  @P5 LEA R14, P6, R2.reuse, c[0x0][0x250], 0x1 ;  /* 0x00009400020e5a11 */ /* 0x040fe400078c08ff */
[----:B------:R-:W-:Y:S01]  /*76d0*/  @P5 IADD3 R4, R3, R4, RZ ;  /* 0x0000000403045210 */ /* 0x000fe20007ffe0ff */
[----:B------:R-:W-:Y:S02]  /*76e0*/  @P4 IMAD.MOV.U32 R3, RZ, RZ, R99 ;  /* 0x000000ffff034224 */ /* 0x000fe400078e0063 */
[----:B------:R-:W-:Y:S01]  /*76f0*/  @P0 IMAD R6, R23, c[0x0][0x25c], R6 ;  /* 0x0000970017060a24 */ /* 0x000fe200078e0206 */
[----:B------:R-:W-:Y:S01]  /*7700*/  @P5 LEA.HI.X R15, R2, c[0x0][0x254], R4, 0x1, P6 ;  /* 0x00009500020f5a11 */ /* 0x000fe200030f0c04 */
[----:B------:R-:W-:Y:S02]  /*7710*/  @P4 IMAD R4, R11, c[0x0][0x258], RZ ;  /* 0x000096000b044a24 */ /* 0x000fe400078e02ff */
[----:B------:R-:W-:Y:S02]  /*7720*/  @P4 IMAD.MOV.U32 R2, RZ, RZ, R96 ;  /* 0x000000ffff024224 */ /* 0x000fe400078e0060 */
[C---:B------:R-:W-:Y:S02]  /*7730*/  @P4 IMAD R4, R9.reuse, c[0x0][0x25c], R4 ;  /* 0x0000970009044a24 */ /* 0x040fe400078e0204 */
[----:B------:R-:W-:Y:S05]  /*7740*/  @P4 IMAD.WIDE.U32 R2, R9, c[0x0][0x258], R2 ;  /* 0x0000960009024a25 */ /* 0x000fea00078e0002 */
[C---:B------:R-:W-:Y:S02]  /*7750*/  @P4 LEA R12, P6, R2.reuse, c[0x0][0x250], 0x1 ;  /* 0x00009400020c4a11 */ /* 0x040fe400078c08ff */
[----:B------:R-:W-:Y:S01]  /*7760*/  @P4 IADD3 R4, R3, R4, RZ ;  /* 0x0000000403044210 */ /* 0x000fe20007ffe0ff */
[----:B------:R-:W-:Y:S03]  /*7770*/  @P3 IMAD.MOV.U32 R3, RZ, RZ, R99 ;  /* 0x000000ffff033224 */ /* 0x000fe600078e0063 */
        /* <DEDUP_REMOVED lines=9> */
[----:B------:R-:W-:Y:S01]  /*7810*/  @P2 IMAD.MOV.U32 R2, RZ, RZ, R96 ;  /* 0x000000ffff022224 */ /* 0x000fe200078e0060 */
[----:B------:R-:W-:Y:S01]  /*7820*/  ISETP.NE.AND P5, PT, R122, RZ, PT ;  /* 0x000000ff7a00720c */ /* 0x000fe20003fa5270 */
[----:B------:R-:W-:Y:S02]  /*7830*/  @P2 IMAD R4, R24, c[0x0][0x258], RZ ;  /* 0x0000960018042a24 */ /* 0x000fe400078e02ff */
[C---:B------:R-:W-:Y:S04]  /*7840*/  @P2 IMAD.WIDE.U32 R2, R20.reuse, c[0x0][0x258], R2 ;  /* 0x0000960014022a25 */ /* 0x040fe800078e0002 */
[----:B------:R-:W-:Y:S01]  /*7850*/  @P2 IMAD R4, R20, c[0x0][0x25c], R4 ;  /* 0x0000970014042a24 */ /* 0x000fe200078e0204 */
[C---:B------:R-:W-:Y:S04]  /*7860*/  @P2 LEA R8, P6, R2.reuse, c[0x0][0x250], 0x1 ;  /* 0x0000940002082a11 */ /* 0x040fe800078c08ff */
[----:B------:R-:W-:Y:S01]  /*7870*/  @P2 IADD3 R4, R3, R4, RZ ;  /* 0x0000000403042210 */ /* 0x000fe20007ffe0ff */
[----:B------:R-:W-:Y:S03]  /*7880*/  @P1 IMAD.MOV.U32 R3, RZ, RZ, R99 ;  /* 0x000000ffff031224 */ /* 0x000fe600078e0063 */
[----:B------:R-:W-:Y:S01]  /*7890*/  @P2 LEA.HI.X R9, R2, c[0x0][0x254], R4, 0x1, P6 ;  /* 0x0000950002092a11 */ /* 0x000fe200030f0c04 */
[----:B------:R-:W-:Y:S02]  /*78a0*/  @P1 IMAD R4, R26, c[0x0][0x258], RZ ;  /* 0x000096001a041a24 */ /* 0x000fe400078e02ff */
[----:B------:R-:W-:Y:S02]  /*78b0*/  @P1 IMAD.MOV.U32 R2, RZ, RZ, R96 ;  /* 0x000000ffff021224 */ /* 0x000fe400078e0060 */
[C---:B------:R-:W-:Y:S02]  /*78c0*/  @P1 IMAD R4, R22.reuse, c[0x0][0x25c], R4 ;  /* 0x0000970016041a24 */ /* 0x040fe400078e0204 */
[----:B------:R-:W-:Y:S05]  /*78d0*/  @P1 IMAD.WIDE.U32 R2, R22, c[0x0][0x258], R2 ;  /* 0x0000960016021a25 */ /* 0x000fea00078e0002 */
[----:B------:R-:W-:Y:S02]  /*78e0*/  @P1 IADD3 R3, R3, R4, RZ ;  /* 0x0000000403031210 */ /* 0x000fe40007ffe0ff */
[C---:B------:R-:W-:Y:S04]  /*78f0*/  @P1 LEA R4, P6, R2.reuse, c[0x0][0x250], 0x1 ;  /* 0x0000940002041a11 */ /* 0x040fe800078c08ff */
[----:B------:R-:W-:Y:S01]  /*7900*/  @P1 LEA.HI.X R5, R2, c[0x0][0x254], R3, 0x1, P6 ;  /* 0x0000950002051a11 */ /* 0x000fe200030f0c03 */
[----:B------:R-:W-:Y:S02]  /*7910*/  @P0 IMAD.MOV.U32 R2, RZ, RZ, R96 ;  /* 0x000000ffff020224 */ /* 0x000fe400078e0060 */
[----:B------:R-:W-:Y:S04]  /*7920*/  @P0 IMAD.MOV.U32 R3, RZ, RZ, R99 ;  /* 0x000000ffff030224 */ /* 0x000fe800078e0063 */
[----:B------:R-:W-:Y:S05]  /*7930*/  @P0 IMAD.WIDE.U32 R2, R23, c[0x0][0x258], R2 ;  /* 0x0000960017020a25 */ /* 0x000fea00078e0002 */
[----:B------:R-:W-:Y:S02]  /*7940*/  @P0 IADD3 R3, R3, R6, RZ ;  /* 0x0000000603030210 */ /* 0x000fe40007ffe0ff */
[C---:B------:R-:W-:Y:S04]  /*7950*/  @P0 LEA R6, P6, R2.reuse, c[0x0][0x250], 0x1 ;  /* 0x0000940002060a11 */ /* 0x040fe800078c08ff */
[----:B------:R-:W-:Y:S01]  /*7960*/  @P0 LEA.HI.X R7, R2, c[0x0][0x254], R3, 0x1, P6 ;  /* 0x0000950002070a11 */ /* 0x000fe200030f0c03 */
[----:B------:R-:W-:Y:S01]  /*7970*/  IMAD R2, R118, c[0x0][0x208], RZ ;  /* 0x0000820076027a24 */ /* 0x000fe200078e02ff */
[----:B------:R-:W-:Y:S11]  /*7980*/  ISETP.NE.AND P6, PT, R27, RZ, PT ;  /* 0x000000ff1b00720c */ /* 0x000ff60003fc5270 */
[----:B------:R-:W-:Y:S02]  /*7990*/  @!UPT UIADD3 URZ, URZ, URZ, URZ ;  /* 0x0000003f3f3ff290 */ /* 0x000fe4000fffe03f */
[----:B------:R-:W-:Y:S01]  /*79a0*/  @!PT LDS RZ, [RZ] ;  /* 0x00000000fffff984 */ /* 0x000fe20000000800 */
[----:B------:R-:W-:Y:S01]  /*79b0*/  @!PT LDS RZ, [RZ] ;  /* 0x00000000fffff984 */ /* 0x000fe20000000800 */
[----:B------:R-:W-:Y:S01]  /*79c0*/  @!PT LDS RZ, [RZ] ;  /* 0x00000000fffff984 */ /* 0x000fe20000000800 */
[----:B------:R1:W-:Y:S01]  /*79d0*/  @P6 LDGSTS.E.BYPASS.LTC128B.128 [R91+0x100], [R16.64], !P5 ;  /* 0x00100000105b6fae */ /* 0x0003e2000e901d56 */
[----:B------:R-:W-:Y:S02]  /*79e0*/  ISETP.NE.AND P5, PT, R25, RZ, PT ;  /* 0x000000ff1900720c */ /* 0x000fe40003fa5270 */
[----:B------:R-:W-:Y:S11]  /*79f0*/  ISETP.NE.AND P6, PT, R122, RZ, PT ;  /* 0x000000ff7a00720c */ /* 0x000ff60003fc5270 */
[----:B------:R-:W-:Y:S02]  /*7a00*/  @!UPT UIADD3 URZ, URZ, URZ, URZ ;  /* 0x0000003f3f3ff290 */ /* 0x000fe4000fffe03f */
[----:B------:R2:W-:Y:S08]  /*7a10*/  @P5 LDGSTS.E.BYPASS.LTC128B.128 [R91+0x900], [R14.64], !P6 ;  /* 0x009000000e5b5fae */ /* 0x0005f0000f101d56 */
[----:B------:R4:W-:Y:S08]  /*7a20*/  @P4 LDGSTS.E.BYPASS.LTC128B.128 [R91+0x1100], [R12.64], !P6 ;  /* 0x011000000c5b4fae */ /* 0x0009f0000f101d56 */
[----:B------:R1:W-:Y:S08]  /*7a30*/  @P3 LDGSTS.E.BYPASS.LTC128B.128 [R91+0x1900], [R10.64], !P6 ;  /* 0x019000000a5b3fae */ /* 0x0003f0000f101d56 */
[----:B------:R1:W-:Y:S08]  /*7a40*/  @P2 LDGSTS.E.BYPASS.LTC128B.128 [R91+0x2100], [R8.64], !P6 ;  /* 0x02100000085b2fae */ /* 0x0003f0000f101d56 */
[----:B------:R3:W-:Y:S01]  /*7a50*/  @P1 LDGSTS.E.BYPASS.LTC128B.128 [R91+0x2900], [R4.64], !P6 ;  /* 0x02900000045b1fae */ /* 0x0007e2000f101d56 */
[----:B----4-:R-:W-:Y:S07]  /*7a60*/  IADD3 R12, -R35, UR5, RZ ;  /* 0x00000005230c7c10 */ /* 0x010fee000fffe1ff */
[----:B------:R1:W-:Y:S08]  /*7a70*/  @P0 LDGSTS.E.BYPASS.LTC128B.128 [R91+0x3100], [R6.64], !P6 ;  /* 0x03100000065b0fae */ /* 0x0003f0000f101d56 */
[----:B------:R-:W0:Y:S01]  /*7a80*/  LDGDEPBAR ;  /* 0x00000000000079af */ /* 0x000e220000000000 */
[C---:B---3--:R-:W-:Y:S02]  /*7a90*/  IMAD R4, R101.reuse, c[0x0][0x20c], R2 ;  /* 0x0000830065047a24 */ /* 0x048fe400078e0202 */
[----:B------:R-:W-:Y:S04]  /*7aa0*/  IMAD.WIDE.U32 R2, R101, c[0x0][0x208], RZ ;  /* 0x0000820065027a25 */ /* 0x000fe800078e00ff */
[----:B------:R-:W-:Y:S02]  /*7ab0*/  IMAD.IADD R3, R3, 0x1, R4 ;  /* 0x0000000103037824 */ /* 0x000fe400078e0204 */
[----:B------:R-:W-:Y:S02]  /*7ac0*/  IMAD R4, R119, c[0x0][0x218], RZ ;  /* 0x0000860077047a24 */ /* 0x000fe400078e02ff */
[C---:B------:R-:W-:Y:S01]  /*7ad0*/  IMAD.WIDE.U32 R2, R100.reuse, c[0x0][0x218], R2 ;  /* 0x0000860064027a25 */ /* 0x040fe200078e0002 */
[----:B------:R-:W-:Y:S04]  /*7ae0*/  DEPBAR.LE SB0, 0x0 ;  /* 0x000080000000791a */ /* 0x000fe80000000000 */
[----:B------:R-:W-:Y:S01]  /*7af0*/  BAR.SYNC.DEFER_BLOCKING 0x0 ;  /* 0x0000000000007b1d */ /* 0x000fe20000010000 */
[----:B------:R-:W-:Y:S01]  /*7b00*/  IMAD R4, R100, c[0x0][0x21c], R4 ;  /* 0x0000870064047a24 */ /* 0x000fe200078e0204 */
[----:B------:R-:W-:Y:S04]  /*7b10*/  IADD3 R2, P0, R2, UR30, RZ ;  /* 0x0000001e02027c10 */ /* 0x000fe8000ff1e0ff */
[----:B------:R-:W-:Y:S02]  /*7b20*/  IADD3.X R3, R3, UR29, R4, P0, !PT ;  /* 0x0000001d03037c10 */ /* 0x000fe400087fe404 */
[C---:B--2---:R-:W-:Y:S04]  /*7b30*/  LEA R14, P0, R2.reuse, c[0x0][0x1f8], 0x1 ;  /* 0x00007e00020e7a11 */ /* 0x044fe800078008ff */
[----:B------:R-:W-:Y:S02]  /*7b40*/  LEA.HI.X R13, R2, c[0x0][0x1fc], R3, 0x1, P0 ;  /* 0x00007f00020d7a11 */ /* 0x000fe400000f0c03 */
[----:B------:R1:W2:Y:S01]  /*7b50*/  SHFL.IDX PT, R2, R14, RZ, 0x1c1f ;  /* 0x001c1fff0e027589 */ /* 0x0002a200000e0000 */
[----:B------:R-:W-:Y:S07]  /*7b60*/  ISETP.GE.AND P0, PT, R12, 0x1, PT ;  /* 0x000000010c00780c */ /* 0x000fee0003f06270 */
[----:B------:R1:W3:Y:S06]  /*7b70*/  SHFL.IDX PT, R3, R13, RZ, 0x1c1f ;  /* 0x001c1fff0d037589 */ /* 0x0002ec00000e0000 */
[----:B------:R-:W-:-:S05]  /*7b80*/  @!P0 BRA `(.L_x_95) ;  /* 0x000000c000008947 */ /* 0x000fca0003800000 */
[C---:B------:R-:W-:Y:S11]  /*7b90*/  ISETP.GE.AND P1, PT, R18.reuse, c[0x0][0x1d4], PT ;  /* 0x0000750012007a0c */ /* 0x040ff60003f26270 */
[----:B------:R-:W-:Y:S02]  /*7ba0*/  @!UPT UIADD3 URZ, URZ, URZ, URZ ;  /* 0x0000003f3f3ff290 */ /* 0x000fe4000fffe03f */
[----:B-1----:R-:W1:Y:S01]  /*7bb0*/  @!P1 LDS.128 R8, [R92] ;  /* 0x000000005c089984 */ /* 0x002e620000000c00 */
[CC--:B--2---:R-:W-:Y:S04]  /*7bc0*/  @!P1 LEA R4, P0, R18.reuse, R2.reuse, 0x1 ;  /* 0x0000000212049211 */ /* 0x0c4fe800078008ff */
[-C--:B---3--:R-:W-:Y:S02]  /*7bd0*/  @!P1 LEA.HI.X R5, R18, R3.reuse, R19, 0x1, P0 ;  /* 0x0000000312059211 */ /* 0x088fe400000f0c13 */
[----:B------:R-:W-:Y:S11]  /*7be0*/  ISETP.GE.AND P0, PT, R95, c[0x0][0x1d4], PT ;  /* 0x000075005f007a0c */ /* 0x000ff60003f06270 */
[----:B------:R-:W-:Y:S02]  /*7bf0*/  @!UPT UIADD3 URZ, URZ, URZ, URZ ;  /* 0x0000003f3f3ff290 */ /* 0x000fe4000fffe03f */
[C---:B------:R-:W-:Y:S04]  /*7c00*/  @!P0 LEA R2, P2, R83.reuse, R2, 0x1 ;  /* 0x0000000253028211 */ /* 0x040fe800078408ff */
[----:B------:R-:W-:Y:S01]  /*7c10*/  @!P0 LEA.HI.X R3, R83, R3, R94, 0x1, P2 ;  /* 0x0000000353038211 */ /* 0x000fe200010f0c5e */
[----:B-1----:R-:W-:Y:S04]  /*7c20*/  @!P1 ST.E.128 [R4.64], R8 ;  /* 0x0000000804009985 */ /* 0x002fe8000c101d16 */
[----:B------:R-:W1:Y:S04]  /*7c30*/  @!P0 LDS.128 R4, [R93] ;  /* 0x000000005d048984 */ /* 0x000e680000000c00 */
[----:B-1----:R1:W-:Y:S02]  /*7c40*/  @!P0 ST.E.128 [R2.64], R4 ;  /* 0x0000000402008985 */ /* 0x0023e4000c101d16 */
.L_x_95:
[----:B------:R-:W-:Y:S05]  /*7c50*/  BSYNC B0 ;  /* 0x0000000000007941 */ /* 0x000fea0003800000 */
.L_x_94:
[----:B-1-3--:R1:W3:Y:S01]  /*7c60*/  SHFL.IDX PT, R3, R13, 0x1, 0x1c1f ;  /* 0x003c1f000d037f89 */ /* 0x00a2e200000e0000 */
[----:B------:R-:W-:Y:S01]  /*7c70*/  ISETP.GE.AND P0, PT, R12, 0x21, PT ;  /* 0x000000210c00780c */ /* 0x000fe20003f06270 */
[----:B------:R-:W-:Y:S02]  /*7c80*/  BSSY B0, `(.L_x_96) ;  /* 0x000000f000007945 */ /* 0x000fe40003800000 */
[----:B--2---:R1:W2:Y:S10]  /*7c90*/  SHFL.IDX PT, R2, R14, 0x1, 0x1c1f ;  /* 0x003c1f000e027f89 */ /* 0x0042b400000e0000 */
[----:B------:R-:W-:-:S05]  /*7ca0*/  @!P0 BRA `(.L_x_97) ;  /* 0x000000c000008947 */ /* 0x000fca0003800000 */
[C---:B------:R-:W-:Y:S11]  /*7cb0*/  ISETP.GE.AND P1, PT, R18.reuse, c[0x0][0x1d4], PT ;  /* 0x0000750012007a0c */ /* 0x040ff60003f26270 */
[----:B------:R-:W-:Y:S02]  /*7cc0*/  @!UPT UIADD3 URZ, URZ, URZ, URZ ;  /* 0x0000003f3f3ff290 */ /* 0x000fe4000fffe03f */
[----:B------:R-:W4:Y:S01]  /*7cd0*/  @!P1 LDS.128 R8, [R92+0x1000] ;  /* 0x001000005c089984 */ /* 0x000f220000000c00 */
[CC--:B--2---:R-:W-:Y:S04]  /*7ce0*/  @!P1 LEA R4, P0, R18.reuse, R2.reuse, 0x1 ;  /* 0x0000000212049211 */ /* 0x0c4fe800078008ff */
[-C--:B---3--:R-:W-:Y:S02]  /*7cf0*/  @!P1 LEA.HI.X R5, R18, R3.reuse, R19, 0x1, P0 ;  /* 0x0000000312059211 */ /* 0x088fe400000f0c13 */
[----:B------:R-:W-:Y:S11]  /*7d00*/  ISETP.GE.AND P0, PT, R95, c[0x0][0x1d4], PT ;  /* 0x000075005f007a0c */ /* 0x000ff60003f06270 */
[----:B------:R-:W-:Y:S02]  /*7d10*/  @!UPT UIADD3 URZ, URZ, URZ, URZ ;  /* 0x0000003f3f3ff290 */ /* 0x000fe4000fffe03f */
[C---:B------:R-:W-:Y:S04]  /*7d20*/  @!P0 LEA R2, P2, R83.reuse, R2, 0x1 ;  /* 0x0000000253028211 */ /* 0x040fe800078408ff */
[----:B------:R-:W-:Y:S01]  /*7d30*/  @!P0 LEA.HI.X R3, R83, R3, R94, 0x1, P2 ;  /* 0x0000000353038211 */ /* 0x000fe200010f0c5e */
[----:B----4-:R-:W-:Y:S04]  /*7d40*/  @!P1 ST.E.128 [R4.64], R8 ;  /* 0x0000000804009985 */ /* 0x010fe8000c101d16 */
[----:B------:R-:W2:Y:S04]  /*7d50*/  @!P0 LDS.128 R4, [R93+0x1000] ;  /* 0x001000005d048984 */ /* 0x000ea80000000c00 */
[----:B--2---:R2:W-:Y:S02]  /*7d60*/  @!P0 ST.E.128 [R2.64], R4 ;  /* 0x0000000402008985 */ /* 0x0045e4000c101d16 */
.L_x_97:
[----:B------:R-:W-:Y:S05]  /*7d70*/  BSYNC B0 ;  /* 0x0000000000007941 */ /* 0x000fea0003800000 */
.L_x_96:
[----:B--23--:R2:W3:Y:S01]  /*7d80*/  SHFL.IDX PT, R3, R13, 0x2, 0x1c1f ;  /* 0x005c1f000d037f89 */ /* 0x00c4e200000e0000 */
[----:B------:R-:W-:Y:S01]  /*7d90*/  ISETP.GE.AND P0, PT, R12, 0x41, PT ;  /* 0x000000410c00780c */ /* 0x000fe20003f06270 */
[----:B------:R-:W-:Y:S02]  /*7da0*/  BSSY B0, `(.L_x_98) ;  /* 0x000000f000007945 */ /* 0x000fe40003800000 */
[----:B------:R2:W4:Y:S10]  /*7db0*/  SHFL.IDX PT, R2, R14, 0x2, 0x1c1f ;  /* 0x005c1f000e027f89 */ /* 0x00053400000e0000 */
[----:B------:R-:W-:-:S05]  /*7dc0*/  @!P0 BRA `(.L_x_99) ;  /* 0x000000c000008947 */ /* 0x000fca0003800000 */
[C---:B------:R-:W-:Y:S11]  /*7dd0*/  ISETP.GE.AND P1, PT, R18.reuse, c[0x0][0x1d4], PT ;  /* 0x0000750012007a0c */ /* 0x040ff60003f26270 */
[----:B------:R-:W-:Y:S02]  /*7de0*/  @!UPT UIADD3 URZ, URZ, URZ, URZ ;  /* 0x0000003f3f3ff290 */ /* 0x000fe4000fffe03f */
[----:B------:R-:W5:Y:S01]  /*7df0*/  @!P1 LDS.128 R8, [R92+0x2000] ;  /* 0x002000005c089984 */ /* 0x000f620000000c00 */
[CC--:B----4-:R-:W-:Y:S04]  /*7e00*/  @!P1 LEA R4, P0, R18.reuse, R2.reuse, 0x1 ;  /* 0x0000000212049211 */ /* 0x0d0fe800078008ff */
[-C--:B---3--:R-:W-:Y:S02]  /*7e10*/  @!P1 LEA.HI.X R5, R18, R3.reuse, R19, 0x1, P0 ;  /* 0x0000000312059211 */ /* 0x088fe400000f0c13 */
[----:B------:R-:W-:Y:S11]  /*7e20*/  ISETP.GE.AND P0, PT, R95, c[0x0][0x1d4], PT ;  /* 0x000075005f007a0c */ /* 0x000ff60003f06270 */
[----:B------:R-:W-:Y:S02]  /*7e30*/  @!UPT UIADD3 URZ, URZ, URZ, URZ ;  /* 0x0000003f3f3ff290 */ /* 0x000fe4000fffe03f */
[C---:B------:R-:W-:Y:S04]  /*7e40*/  @!P0 LEA R2, P2, R83.reuse, R2, 0x1 ;  /* 0x0000000253028211 */ /* 0x040fe800078408ff */
[----:B------:R-:W-:Y:S01]  /*7e50*/  @!P0 LEA.HI.X R3, R83, R3, R94, 0x1, P2 ;  /* 0x0000000353038211 */ /* 0x000fe200010f0c5e */
[----:B-----5:R-:W-:Y:S04]  /*7e60*/  @!P1 ST.E.128 [R4.64], R8 ;  /* 0x0000000804009985 */ /* 0x020fe8000c101d16 */
[----:B------:R-:W3:Y:S04]  /*7e70*/  @!P0 LDS.128 R4, [R93+0x2000] ;  /* 0x002000005d048984 */ /* 0x000ee80000000c00 */
[----:B---3--:R3:W-:Y:S02]  /*7e80*/  @!P0 ST.E.128 [R2.64], R4 ;  /* 0x0000000402008985 */ /* 0x0087e4000c101d16 */
.L_x_99:
[----:B------:R-:W-:Y:S05]  /*7e90*/  BSYNC B0 ;  /* 0x0000000000007941 */ /* 0x000fea0003800000 */
.L_x_98:
[----:B---3--:R3:W1:Y:S01]  /*7ea0*/  SHFL.IDX PT, R3, R13, 0x3, 0x1c1f ;  /* 0x007c1f000d037f89 */ /* 0x00866200000e0000 */
[----:B------:R-:W-:Y:S01]  /*7eb0*/  ISETP.GE.AND P0, PT, R12, 0x61, PT ;  /* 0x000000610c00780c */ /* 0x000fe20003f06270 */
[----:B------:R-:W-:Y:S02]  /*7ec0*/  BSSY B0, `(.L_x_100) ;  /* 0x000000f000007945 */ /* 0x000fe40003800000 */
[----:B----4-:R3:W4:Y:S10]  /*7ed0*/  SHFL.IDX PT, R2, R14, 0x3, 0x1c1f ;  /* 0x007c1f000e027f89 */ /* 0x01073400000e0000 */
[----:B------:R-:W-:-:S05]  /*7ee0*/  @!P0 BRA `(.L_x_101) ;  /* 0x000000c000008947 */ /* 0x000fca0003800000 */
[C---:B------:R-:W-:Y:S11]  /*7ef0*/  ISETP.GE.AND P1, PT, R18.reuse, c[0x0][0x1d4], PT ;  /* 0x0000750012007a0c */ /* 0x040ff60003f26270 */
[----:B------:R-:W-:Y:S02]  /*7f00*/  @!UPT UIADD3 URZ, URZ, URZ, URZ ;  /* 0x0000003f3f3ff290 */ /* 0x000fe4000fffe03f */
[----:B------:R-:W5:Y:S01]  /*7f10*/  @!P1 LDS.128 R8, [R92+0x3000] ;  /* 0x003000005c089984 */ /* 0x000f620000000c00 */
[CC--:B----4-:R-:W-:Y:S04]  /*7f20*/  @!P1 LEA R4, P0, R18.reuse, R2.reuse, 0x1 ;  /* 0x0000000212049211 */ /* 0x0d0fe800078008ff */
[-C--:B-1----:R-:W-:Y:S02]  /*7f30*/  @!P1 LEA.HI.X R5, R18, R3.reuse, R19, 0x1, P0 ;  /* 0x0000000312059211 */ /* 0x082fe400000f0c13 */
[----:B------:R-:W-:Y:S11]  /*7f40*/  ISETP.GE.AND P0, PT, R95, c[0x0][0x1d4], PT ;  /* 0x000075005f007a0c */ /* 0x000ff60003f06270 */
[----:B------:R-:W-:Y:S02]  /*7f50*/  @!UPT UIADD3 URZ, URZ, URZ, URZ ;  /* 0x0000003f3f3ff290 */ /* 0x000fe4000fffe03f */
[C---:B------:R-:W-:Y:S04]  /*7f60*/  @!P0 LEA R2, P2, R83.reuse, R2, 0x1 ;  /* 0x0000000253028211 */ /* 0x040fe800078408ff */
[----:B------:R-:W-:Y:S01]  /*7f70*/  @!P0 LEA.HI.X R3, R83, R3, R94, 0x1, P2 ;  /* 0x0000000353038211 */ /* 0x000fe200010f0c5e */
[----:B-----5:R-:W-:Y:S04]  /*7f80*/  @!P1 ST.E.128 [R4.64], R8 ;  /* 0x0000000804009985 */ /* 0x020fe8000c101d16 */
[----:B------:R-:W1:Y:S04]  /*7f90*/  @!P0 LDS.128 R4, [R93+0x3000] ;  /* 0x003000005d048984 */ /* 0x000e680000000c00 */
[----:B-1----:R1:W-:Y:S02]  /*7fa0*/  @!P0 ST.E.128 [R2.64], R4 ;  /* 0x0000000402008985 */ /* 0x0023e4000c101d16 */
.L_x_101:
[----:B------:R-:W-:Y:S05]  /*7fb0*/  BSYNC B0 ;  /* 0x0000000000007941 */ /* 0x000fea0003800000 */
.L_x_100:
[----:B------:R-:W-:Y:S02]  /*7fc0*/  UISETP.GT.AND UP0, UPT, UR6, UR7, UPT ;  /* 0x000000070600728c */ /* 0x000fe4000bf04270 */
[----:B------:R-:W-:Y:S04]  /*7fd0*/  UIADD3 UR6, UR6, -0x1, URZ ;  /* 0xffffffff06067890 */ /* 0x000fe8000fffe03f */
[----:B------:R-:W-:Y:S05]  /*7fe0*/  PLOP3.LUT P0, PT, PT, PT, UP0, 0x80, 0x0 ;  /* 0x000000000000781c */ /* 0x000fea0003f0f008 */
[----:B------:R-:W-:Y:S02]  /*7ff0*/  @UP0 USHF.R.S32.HI UR9, URZ, 0x1f, UR6 ;  /* 0x0000001f3f090899 */ /* 0x000fe40008011406 */
[----:B------:R-:W-:Y:S04]  /*8000*/  @UP0 UIMAD UR5, UR11, UR6, URZ ;  /* 0x000000060b0502a4 */ /* 0x000fe8000f8e023f */
[----:B------:R-:W-:Y:S02]  /*8010*/  @UP0 UIMAD UR5, UR9, UR24, UR5 ;  /* 0x00000018090502a4 */ /* 0x000fe4000f8e0205 */
[----:B-1--4-:R-:W-:Y:S02]  /*8020*/  @P0 IMAD.MOV.U32 R2, RZ, RZ, R130 ;  /* 0x000000ffff020224 */ /* 0x012fe400078e0082 */
[----:B------:R-:W-:Y:S04]  /*8030*/  @P0 IMAD.MOV.U32 R3, RZ, RZ, R127 ;  /* 0x000000ffff030224 */ /* 0x000fe800078e007f */
[----:B------:R-:W-:Y:S05]  /*8040*/  @P0 IMAD.WIDE.U32 R2, R146, UR6, R2 ;  /* 0x0000000692020c25 */ /* 0x000fea000f8e0002 */
[C---:B------:R-:W-:Y:S02]  /*8050*/  @P0 LEA R12, P1, R2.reuse, c[0x0][0x220], 0x1 ;  /* 0x00008800020c0a11 */ /* 0x040fe400078208ff */
[----:B------:R-:W-:Y:S04]  /*8060*/  @P0 IADD3 R3, R3, UR5, RZ ;  /* 0x0000000503030c10 */ /* 0x000fe8000fffe0ff */
[----:B--23--:R-:W-:Y:S02]  /*8070*/  @P0 LEA.HI.X R13, R2, c[0x0][0x224], R3, 0x1, P1 ;  /* 0x00008900020d0a11 */ /* 0x00cfe400008f0c03 */
[-C--:B------:R-:W-:Y:S03]  /*8080*/  @P0 IADD3 R10, P1, R12, R151.reuse, RZ ;  /* 0x000000970c0a0210 */ /* 0x080fe60007f3e0ff */
[----:B------:R-:W-:Y:S01]  /*8090*/  @!PT LDS RZ, [RZ] ;  /* 0x00000000fffff984 */ /* 0x000fe20000000800 */
[----:B------:R-:W-:Y:S01]  /*80a0*/  @!PT LDS RZ, [RZ] ;  /* 0x00000000fffff984 */ /* 0x000fe20000000800 */
[----:B------:R-:W-:Y:S01]  /*80b0*/  @!PT LDS RZ, [RZ] ;  /* 0x00000000fffff984 */ /* 0x000fe20000000800 */
[----:B------:R1:W-:Y:S02]  /*80c0*/  @P0 LDGSTS.E.BYPASS.LTC128B.128 [R91+0x3900], [R12.64], !P6 ;  /* 0x039000000c5b0fae */ /* 0x0003e4000f101d56 */
[--C-:B------:R-:W-:Y:S01]  /*80d0*/  @P0 IMAD.X R11, R13, 0x1, R150.reuse, P1 ;  /* 0x000000010d0b0824 */ /* 0x100fe200008e0696 */
[-C--:B------:R-:W-:Y:S04]  /*80e0*/  @P0 IADD3 R8, P1, R10, R151.reuse, RZ ;  /* 0x000000970a080210 */ /* 0x080fe80007f3e0ff */
[----:B------:R1:W-:Y:S01]  /*80f0*/  @P0 LDGSTS.E.BYPASS.LTC128B.128 [R91+0x4100], [R10.64], !P6 ;  /* 0x041000000a5b0fae */ /* 0x0003e2000f101d56 */
        /* <DEDUP_REMOVED lines=10> */
[----:B------:R-:W-:Y:S04]  /*81a0*/  @P0 IADD3 R14, P1, R2, R151, RZ ;  /* 0x00000097020e0210 */ /* 0x000fe80007f3e0ff */
[----:B------:R1:W-:Y:S01]  /*81b0*/  @P0 LDGSTS.E.BYPASS.LTC128B.128 [R91+0x6100], [R2.64], !P6 ;  /* 0x06100000025b0fae */ /* 0x0003e2000f101d56 */
[----:B------:R-:W-:Y:S05]  /*81c0*/  @P0 IMAD.X R15, R3, 0x1, R150, P1 ;  /* 0x00000001030f0824 */ /* 0x000fea00008e0696 */
[----:B------:R1:W-:Y:S04]  /*81d0*/  @P0 LDGSTS.E.BYPASS.LTC128B.128 [R91+0x6900], [R14.64], !P6 ;  /* 0x069000000e5b0fae */ /* 0x0003e8000f101d56 */
[----:B------:R-:W0:Y:S01]  /*81e0*/  LDGDEPBAR ;  /* 0x00000000000079af */ /* 0x000e220000000000 */
[----:B------:R-:W-:-:S05]  /*81f0*/  @P0 BRA `(.L_x_102) ;  /* 0xffff9cf000000947 */ /* 0x000fca000383ffff */
[----:B------:R-:W-:Y:S06]  /*8200*/  BAR.SYNC.DEFER_BLOCKING 0x0 ;  /* 0x0000000000007b1d */ /* 0x000fec0000010000 */
.L_x_55:
[----:B------:R-:W-:Y:S01]  /*8210*/  UISETP.GE.AND UP0, UPT, UR13, 0x1, UPT ;  /* 0x000000010d00788c */ /* 0x000fe2000bf06270 */
[----:B------:R-:W-:Y:S01]  /*8220*/  PLOP3.LUT P4, PT, PT, PT, PT, 0x80, 0x0 ;  /* 0x000000000000781c */ /* 0x000fe20003f8f070 */
[----:B------:R-:W-:Y:S01]  /*8230*/  CS2R R178, SRZ ;  /* 0x0000000000b27805 */ /* 0x000fe2000001ff00 */
[----:B------:R-:W-:Y:S01]  /*8240*/  CS2R R176, SRZ ;  /* 0x0000000000b07805 */ /* 0x000fe2000001ff00 */
[----:B------:R-:W-:Y:S01]  /*8250*/  CS2R R182, SRZ ;  /* 0x0000000000b67805 */ /* 0x000fe2000001ff00 */
[----:B------:R-:W-:Y:S01]  /*8260*/  CS2R R180, SRZ ;  /* 0x0000000000b47805 */ /* 0x000fe2000001ff00 */
[----:B------:R-:W-:Y:S01]  /*8270*/  PLOP3.LUT P0, PT, PT, PT, UP0, 0x80, 0x0 ;  /* 0x000000000000781c */ /* 0x000fe20003f0f008 */
[----:B-1----:R-:W-:Y:S01]  /*8280*/  IMAD.MOV.U32 R15, RZ, RZ, RZ ;  /* 0x000000ffff0f7224 */ /* 0x002fe200078e00ff */
[----:B------:R-:W-:Y:S01]  /*8290*/  CS2R R172, SRZ ;  /* 0x0000000000ac7805 */ /* 0x000fe2000001ff00 */
[----:B------:R-:W-:Y:S01]  /*82a0*/  IMAD.MOV.U32 R174, RZ, RZ, RZ ;  /* 0x000000ffffae7224 */ /* 0x000fe200078e00ff */
        /* <DEDUP_REMOVED lines=30> */
[----:B-----5:R-:W-:Y:S01]  /*8490*/  CS2R R26, SRZ ;  /* 0x00000000001a7805 */ /* 0x020fe2000001ff00 */
        /* <DEDUP_REMOVED lines=9> */
[----:B------:R-:W-:-:S02]  /*8530*/  UISETP.NE.U32.AND UP1, UPT, URZ, UR4, UPT ;  /* 0x000000043f00728c */ /* 0x000fc4000bf25070 */
[----:B------:R-:W-:Y:S02]  /*8540*/  ULDC.64 UR6, c[0x0][0x340] ;  /* 0x0000d00000067ab9 */ /* 0x000fe40000000a00 */
[----:B------:R-:W-:-:S06]  /*8550*/  UISETP.NE.AND.EX UP1, UPT, URZ, UR5, UPT, UP1 ;  /* 0x000000053f00728c */ /* 0x000fcc000bf25310 */
[----:B------:R-:W-:-:S05]  /*8560*/  PLOP3.LUT P6, PT, PT, PT, UP1, 0x80, 0x0 ;  /* 0x000000000000781c */ /* 0x000fca0003fcf018 */
[----:B------:R-:W-:Y:S02]  /*8570*/  @UP1 UMOV UR4, 0x4 ;  /* 0x0000000400041882 */ /* 0x000fe40000000000 */
[----:B------:R-:W-:-:S06]  /*8580*/  @UP1 UIMAD.WIDE UR4, UR20, UR4, UR6 ;  /* 0x00000004140412a5 */ /* 0x000fcc000f8e0206 */
[----:B------:R-:W-:Y:S02]  /*8590*/  IMAD.U32 R2, RZ, RZ, UR4 ;  /* 0x00000004ff027e24 */ /* 0x000fe4000f8e00ff */
[----:B------:R-:W-:Y:S01]  /*85a0*/  IMAD.U32 R3, RZ, RZ, UR5 ;  /* 0x00000005ff037e24 */ /* 0x000fe2000f8e00ff */
[----:B------:R-:W1:Y:S01]  /*85b0*/  S2R R20, SR_CTAID.X ;  /* 0x0000000000147919 */ /* 0x000e620000002500 */
[----:B------:R-:W-:Y:S01]  /*85c0*/  SHF.R.S32.HI R17, RZ, 0x1f, R194 ;  /* 0x0000001fff117819 */ /* 0x000fe200000114c2 */
[----:B------:R-:W-:Y:S02]  /*85d0*/  USHF.R.S32.HI UR6, URZ, 0x1f, UR18 ;  /* 0x0000001f3f067899 */ /* 0x000fe40008011412 */
[----:B------:R3:W4:Y:S01]  /*85e0*/  @P6 LDG.E R16, [R2.64] ;  /* 0x0000001602106981 */ /* 0x000722000c1e1900 */
[----:B------:R-:W-:Y:S01]  /*85f0*/  ULDC.64 UR4, c[0x0][0x178] ;  /* 0x00005e0000047ab9 */ /* 0x000fe20000000a00 */
[----:B------:R-:W-:Y:S01]  /*8600*/  LEA.HI R9, R17, R194, RZ, 0x6 ;  /* 0x000000c211097211 */ /* 0x000fe200078f30ff */
[----:B------:R-:W-:Y:S01]  /*8610*/  UIMAD UR6, UR6, UR4, URZ ;  /* 0x00000004060672a4 */ /* 0x000fe2000f8e023f */
[----:B------:R-:W-:Y:S01]  /*8620*/  IMAD.MOV.U32 R197, RZ, RZ, c[0x0][0x2b8] ;  /* 0x0000ae00ffc57624 */ /* 0x000fe200078e00ff */
[----:B------:R-:W-:Y:S01]  /*8630*/  UIMAD.WIDE.U32 UR8, UR18, UR4, URZ ;  /* 0x00000004120872a5 */ /* 0x000fe2000f8e003f */
[----:B------:R-:W-:Y:S01]  /*8640*/  IMAD.MOV.U32 R54, RZ, RZ, RZ ;  /* 0x000000ffff367224 */ /* 0x000fe200078e00ff */
[----:B------:R-:W-:-:S03]  /*8650*/  UIMAD UR18, UR18, UR5, UR6 ;  /* 0x00000005121272a4 */ /* 0x000fc6000f8e0206 */
[----:B------:R-:W-:Y:S02]  /*8660*/  ULDC.64 UR6, c[0x0][0x348] ;  /* 0x0000d20000067ab9 */ /* 0x000fe40000000a00 */
[----:B------:R-:W-:Y:S02]  /*8670*/  UISETP.NE.U32.AND UP0, UPT, URZ, UR6, UPT ;  /* 0x000000063f00728c */ /* 0x000fe4000bf05070 */
[----:B------:R-:W-:Y:S02]  /*8680*/  ULDC.64 UR4, c[0x0][0x1b8] ;  /* 0x00006e0000047ab9 */ /* 0x000fe40000000a00 */
[----:B------:R-:W-:Y:S02]  /*8690*/  UISETP.NE.AND.EX UP0, UPT, URZ, UR7, UPT, UP0 ;  /* 0x000000073f00728c */ /* 0x000fe4000bf05300 */
[----:B------:R-:W-:Y:S02]  /*86a0*/  USHF.R.S32.HI UR7, URZ, 0x1f, UR20 ;  /* 0x0000001f3f077899 */ /* 0x000fe40008011414 */
[----:B------:R-:W-:-:S02]  /*86b0*/  UIMAD UR6, UR14, UR4, URZ ;  /* 0x000000040e0672a4 */ /* 0x000fc4000f8e023f */
[----:B------:R-:W-:Y:S02]  /*86c0*/  UIADD3 UR9, UR9, UR18, URZ ;  /* 0x0000001209097290 */ /* 0x000fe4000fffe03f */
[----:B------:R-:W-:Y:S01]  /*86d0*/  USEL UR7, UR7, URZ, !UP0 ;  /* 0x0000003f07077287 */ /* 0x000fe2000c000000 */
[----:B---3--:R-:W-:Y:S01]  /*86e0*/  LEA.HI R2, R17, R194, RZ, 0x3 ;  /* 0x000000c211027211 */ /* 0x008fe200078f18ff */
[----:B------:R-:W-:Y:S01]  /*86f0*/  IMAD.MOV.U32 R3, RZ, RZ, c[0x0][0x2c4] ;  /* 0x0000b100ff037624 */ /* 0x000fe200078e00ff */
[----:B------:R-:W-:Y:S02]  /*8700*/  UIMAD UR6, UR15, UR5, UR6 ;  /* 0x000000050f0672a4 */ /* 0x000fe4000f8e0206 */
[----:B------:R-:W-:Y:S01]  /*8710*/  LOP3.LUT R0, R2, 0xfffffff8, RZ, 0xc0, !PT ;  /* 0xfffffff802007812 */ /* 0x000fe200078ec0ff */
[----:B------:R-:W-:Y:S01]  /*8720*/  UIMAD.WIDE.U32 UR10, UR15, UR4, UR8 ;  /* 0x000000040f0a72a5 */ /* 0x000fe2000f8e0008 */
[----:B------:R-:W-:Y:S01]  /*8730*/  ISETP.NE.AND P0, PT, R3, 0x1, PT ;  /* 0x000000010300780c */ /* 0x000fe20003f05270 */
[----:B------:R-:W-:Y:S01]  /*8740*/  USEL UR8, UR20, URZ, !UP0 ;  /* 0x0000003f14087287 */ /* 0x000fe2000c000000 */
[----:B------:R-:W-:Y:S01]  /*8750*/  SHF.R.S32.HI R47, RZ, 0x3, R2 ;  /* 0x00000003ff2f7819 */ /* 0x000fe20000011402 */
[----:B------:R-:W-:Y:S01]  /*8760*/  IMAD.IADD R56, R194, 0x1, -R0 ;  /* 0x00000001c2387824 */ /* 0x000fe200078e0a00 */
[----:B------:R-:W-:-:S02]  /*8770*/  ULDC.64 UR4, c[0x0][0x1c0] ;  /* 0x0000700000047ab9 */ /* 0x000fc40000000a00 */
[----:B------:R-:W-:Y:S01]  /*8780*/  UIMAD UR7, UR7, UR4, URZ ;  /* 0x00000004070772a4 */ /* 0x000fe2000f8e023f */
[--C-:B------:R-:W-:Y:S01]  /*8790*/  IMAD R196, R56, 0x10, R47.reuse ;  /* 0x0000001038c47824 */ /* 0x100fe200078e022f */
[----:B------:R-:W-:Y:S01]  /*87a0*/  UIADD3 UR11, UR11, UR6, URZ ;  /* 0x000000060b0b7290 */ /* 0x000fe2000fffe03f */
[C---:B-1----:R-:W-:Y:S01]  /*87b0*/  IMAD R15, R20.reuse, 0x80, R47 ;  /* 0x00000080140f7824 */ /* 0x042fe200078e022f */
[----:B------:R-:W-:Y:S01]  /*87c0*/  UIMAD UR5, UR8, UR5, UR7 ;  /* 0x00000005080572a4 */ /* 0x000fe2000f8e0207 */
[----:B------:R-:W-:Y:S01]  /*87d0*/  IMAD R4, R20, 0x80, R196 ;  /* 0x0000008014047824 */ /* 0x000fe200078e02c4 */
[----:B------:R-:W-:Y:S01]  /*87e0*/  UIMAD.WIDE.U32 UR8, UR8, UR4, UR10 ;  /* 0x00000004080872a5 */ /* 0x000fe2000f8e000a */
[----:B------:R-:W-:Y:S01]  /*87f0*/  IMAD.SHL.U32 R242, R56, 0x8, RZ ;  /* 0x0000000838f27824 */ /* 0x000fe200078e00ff */
[----:B------:R-:W-:Y:S01]  /*8800*/  UMOV UR6, 0x70 ;  /* 0x0000007000067882 */ /* 0x000fe20000000000 */
[----:B------:R-:W-:Y:S01]  /*8810*/  @P0 IMAD.HI.U32 R2, R4, c[0x0][0x2c8], RZ ;  /* 0x0000b20004020a27 */ /* 0x000fe200078e00ff */
[----:B------:R-:W-:Y:S01]  /*8820*/  UIADD3 UR5, UR9, UR5, URZ ;  /* 0x0000000509057290 */ /* 0x000fe2000fffe03f */
[----:B------:R-:W-:Y:S01]  /*8830*/  LEA.HI R52, R17, R194, RZ, 0x4 ;  /* 0x000000c211347211 */ /* 0x000fe200078f20ff */
[----:B------:R-:W-:Y:S01]  /*8840*/  ULDC UR4, c[0x0][0x2c4] ;  /* 0x0000b10000047ab9 */ /* 0x000fe20000000800 */
[----:B------:R-:W-:Y:S01]  /*8850*/  IMAD.MOV.U32 R0, RZ, RZ, R4 ;  /* 0x000000ffff007224 */ /* 0x000fe200078e0004 */
[----:B------:R-:W-:Y:S01]  /*8860*/  @P0 SHF.R.U32.HI R0, RZ, c[0x0][0x2cc], R2 ;  /* 0x0000b300ff000a19 */ /* 0x000fe20000011602 */
[----:B------:R-:W-:Y:S01]  /*8870*/  IMAD.U32 R3, RZ, RZ, UR9 ;  /* 0x00000009ff037e24 */ /* 0x000fe2000f8e00ff */
[----:B--2---:R-:W-:Y:S01]  /*8880*/  UIMAD UR19, UR19, UR4, URZ ;  /* 0x00000004131372a4 */ /* 0x004fe2000f8e023f */
[----:B------:R-:W-:Y:S01]  /*8890*/  IMAD.U32 R2, RZ, RZ, UR8 ;  /* 0x00000008ff027e24 */ /* 0x000fe2000f8e00ff */
[--C-:B------:R-:W-:Y:S01]  /*88a0*/  SHF.R.S32.HI R6, RZ, 0x1f, R0.reuse ;  /* 0x0000001fff067819 */ /* 0x100fe20000011400 */
[----:B------:R-:W-:Y:S01]  /*88b0*/  IMAD.MOV R5, RZ, RZ, -R0 ;  /* 0x000000ffff057224 */ /* 0x000fe200078e0a00 */
[----:B------:R-:W-:Y:S01]  /*88c0*/  ISETP.GE.AND P4, PT, R242, c[0x0][0x198], PT ;  /* 0x00006600f2007a0c */ /* 0x000fe20003f86270 */
[----:B------:R-:W-:Y:S01]  /*88d0*/  IMAD.U32 R3, RZ, RZ, UR5 ;  /* 0x00000005ff037e24 */ /* 0x000fe2000f8e00ff */
[----:B------:R-:W-:Y:S01]  /*88e0*/  ISETP.GE.AND P2, PT, R15, UR19, PT ;  /* 0x000000130f007c0c */ /* 0x000fe2000bf46270 */
[----:B------:R-:W-:Y:S01]  /*88f0*/  IMAD R4, R5, c[0x0][0x2c4], R4 ;  /* 0x0000b10005047a24 */ /* 0x000fe200078e0204 */
[----:B------:R-:W-:Y:S01]  /*8900*/  SHF.R.S32.HI R241, RZ, 0x1f, R242 ;  /* 0x0000001ffff17819 */ /* 0x000fe200000114f2 */
[----:B------:R-:W-:Y:S01]  /*8910*/  IMAD R5, R6, c[0x0][0x1b0], RZ ;  /* 0x00006c0006057a24 */ /* 0x000fe200078e02ff */
[----:B------:R-:W-:Y:S01]  /*8920*/  UIMAD UR6, UR12, UR6, -0x70 ;  /* 0xffffff900c0674a4 */ /* 0x000fe2000f8e0206 */
[C---:B------:R-:W-:Y:S01]  /*8930*/  IMAD.WIDE.U32 R2, R0.reuse, c[0x0][0x1b0], R2 ;  /* 0x00006c0000027a25 */ /* 0x040fe200078e0002 */
[----:B------:R-:W-:Y:S01]  /*8940*/  ULDC.64 UR4, c[0x0][0x2b0] ;  /* 0x0000ac0000047ab9 */ /* 0x000fe20000000a00 */
[----:B------:R-:W-:Y:S02]  /*8950*/  STL [R1+0x20], R196 ;  /* 0x000020c401007387 */ /* 0x000fe40000100800 */
[----:B------:R-:W-:Y:S01]  /*8960*/  IMAD R6, R0, c[0x0][0x1b4], R5 ;  /* 0x00006d0000067a24 */ /* 0x000fe200078e0205 */
[----:B------:R-:W-:-:S03]  /*8970*/  SHF.R.S32.HI R5, RZ, 0x1f, R4 ;  /* 0x0000001fff057819 */ /* 0x000fc60000011404 */
[----:B------:R-:W-:Y:S02]  /*8980*/  IMAD.IADD R3, R3, 0x1, R6 ;  /* 0x0000000103037824 */ /* 0x000fe400078e0206 */
[----:B------:R-:W-:Y:S02]  /*8990*/  IMAD R0, R5, c[0x0][0x1a8], RZ ;  /* 0x00006a0005007a24 */ /* 0x000fe400078e02ff */
[----:B------:R-:W-:-:S04]  /*89a0*/  IMAD.WIDE.U32 R2, R4, c[0x0][0x1a8], R2 ;  /* 0x00006a0004027a25 */ /* 0x000fc800078e0002 */
[----:B------:R-:W-:Y:S01]  /*89b0*/  IMAD R0, R4, c[0x0][0x1ac], R0 ;  /* 0x00006b0004007a24 */ /* 0x000fe200078e0200 */
[----:B------:R-:W-:-:S03]  /*89c0*/  LEA R7, P0, R2, c[0x0][0x160], 0x1 ;  /* 0x0000580002077a11 */ /* 0x000fc600078008ff */
[----:B------:R-:W-:Y:S01]  /*89d0*/  IMAD.IADD R6, R3, 0x1, R0 ;  /* 0x0000000103067824 */ /* 0x000fe200078e0200 */
[----:B------:R-:W-:Y:S01]  /*89e0*/  IADD3 R3, R15, 0x10, RZ ;  /* 0x000000100f037810 */ /* 0x000fe20007ffe0ff */
[----:B------:R-:W1:Y:S01]  /*89f0*/  SHFL.IDX PT, R4, R7, RZ, 0x181f ;  /* 0x00181fff07047589 */ /* 0x000e6200000e0000 */
[----:B------:R-:W-:Y:S02]  /*8a00*/  IMAD.SHL.U32 R0, R47, 0x40, RZ ;  /* 0x000000402f007824 */ /* 0x000fe400078e00ff */
[----:B------:R-:W-:Y:S01]  /*8a10*/  LEA.HI.X R6, R2, c[0x0][0x164], R6, 0x1, P0 ;  /* 0x0000590002067a11 */ /* 0x000fe200000f0c06 */
[----:B------:R-:W-:Y:S01]  /*8a20*/  SHFL.IDX PT, R5, R7, 0x1, 0x181f ;  /* 0x00381f0007057f89 */ /* 0x000fe200000e0000 */
[----:B------:R-:W-:Y:S02]  /*8a30*/  ISETP.GE.AND P1, PT, R3, UR19, PT ;  /* 0x0000001303007c0c */ /* 0x000fe4000bf26270 */
[----:B------:R-:W-:Y:S01]  /*8a40*/  LOP3.LUT R0, R0, 0x1c0, RZ, 0xc0, !PT ;  /* 0x000001c000007812 */ /* 0x000fe200078ec0ff */
[----:B------:R-:W2:Y:S03]  /*8a50*/  SHFL.IDX PT, R8, R6, RZ, 0x181f ;  /* 0x00181fff06087589 */ /* 0x000ea600000e0000 */
[----:B------:R-:W-:Y:S01]  /*8a60*/  SHF.R.U32.HI R2, RZ, 0x3, R0 ;  /* 0x00000003ff027819 */ /* 0x000fe20000011600 */
[----:B------:R-:W3:Y:S01]  /*8a70*/  SHFL.IDX PT, R11, R6, 0x1, 0x181f ;  /* 0x00381f00060b7f89 */ /* 0x000ee200000e0000 */
[----:B------:R-:W-:-:S03]  /*8a80*/  LOP3.LUT R0, R0, 0x38, R242, 0xf8, !PT ;  /* 0x0000003800007812 */ /* 0x000fc600078ef8f2 */
[----:B------:R-:W5:Y:S01]  /*8a90*/  SHFL.IDX PT, R12, R7, 0x2, 0x181f ;  /* 0x00581f00070c7f89 */ /* 0x000f6200000e0000 */
[----:B------:R-:W-:Y:S01]  /*8aa0*/  LOP3.LUT R3, R0, R2, RZ, 0x3c, !PT ;  /* 0x0000000200037212 */ /* 0x000fe200078e3cff */
[----:B------:R-:W-:Y:S01]  /*8ab0*/  IMAD.SHL.U32 R0, R9, 0x8, RZ ;  /* 0x0000000809007824 */ /* 0x000fe200078e00ff */
[----:B------:R-:W-:Y:S01]  /*8ac0*/  IADD3 R9, R15, 0x20, RZ ;  /* 0x000000200f097810 */ /* 0x000fe20007ffe0ff */
[----:B------:R-:W3:Y:S03]  /*8ad0*/  SHFL.IDX PT, R13, R6, 0x2, 0x181f ;  /* 0x00581f00060d7f89 */ /* 0x000ee600000e0000 */
[----:B------:R-:W-:Y:S01]  /*8ae0*/  LOP3.LUT R45, R3, 0xfffffe00, R0, 0xf8, !PT ;  /* 0xfffffe00032d7812 */ /* 0x000fe200078ef800 */
[----:B------:R-:W5:Y:S01]  /*8af0*/  SHFL.IDX PT, R10, R7, 0x3, 0x181f ;  /* 0x00781f00070a7f89 */ /* 0x000f6200000e0000 */
[----:B-1----:R-:W-:Y:S02]  /*8b00*/  @!P2 LEA R2, P0, R242, R4, 0x1 ;  /* 0x00000004f202a211 */ /* 0x002fe400078008ff */
[----:B------:R-:W-:Y:S01]  /*8b10*/  IADD3 R4, R15, 0x30, RZ ;  /* 0x000000300f047810 */ /* 0x000fe20007ffe0ff */
[----:B------:R-:W-:Y:S01]  /*8b20*/  @!P2 IMAD.SHL.U32 R0, R45, 0x2, RZ ;  /* 0x000000022d00a824 */ /* 0x000fe200078e00ff */
[----:B------:R-:W-:Y:S02]  /*8b30*/  SHFL.IDX PT, R14, R6, 0x5, 0x181f ;  /* 0x00b81f00060e7f89 */ /* 0x000fe400000e0000 */
[----:B------:R-:W-:-:S02]  /*8b40*/  ISETP.GE.AND P3, PT, R4, UR19, PT ;  /* 0x0000001304007c0c */ /* 0x000fc4000bf66270 */
[C---:B--2---:R-:W-:Y:S02]  /*8b50*/  @!P2 LEA.HI.X R3, R242.reuse, R8, R241, 0x1, P0 ;  /* 0x00000008f203a211 */ /* 0x044fe400000f0cf1 */
[----:B------:R-:W-:Y:S01]  /*8b60*/  ISETP.GE.AND P0, PT, R9, UR19, PT ;  /* 0x0000001309007c0c */ /* 0x000fe2000bf06270 */
[----:B------:R-:W-:Y:S04]  /*8b70*/  SHFL.IDX PT, R8, R7, 0x4, 0x181f ;  /* 0x00981f0007087f89 */ /* 0x000fe800000e0000 */
[----:B------:R1:W-:Y:S01]  /*8b80*/  @!P2 LDGSTS.E.BYPASS.LTC128B.128 [R0+0x7100], [R2.64], !P4 ;  /* 0x071000000200afae */ /* 0x0003e2000e101d56 */
[----:B------:R-:W-:-:S03]  /*8b90*/  @!P1 LEA R4, P2, R242, R5, 0x1 ;  /* 0x00000005f2049211 */ /* 0x000fc600078408ff */
[----:B------:R-:W2:Y:S01]  /*8ba0*/  SHFL.IDX PT, R9, R6, 0x3, 0x181f ;  /* 0x00781f0006097f89 */ /* 0x000ea200000e0000 */
[----:B---3--:R-:W-:-:S03]  /*8bb0*/  @!P1 LEA.HI.X R5, R242, R11, R241, 0x1, P2 ;  /* 0x0000000bf2059211 */ /* 0x008fc600010f0cf1 */
[----:B------:R-:W-:Y:S01]  /*8bc0*/  SHFL.IDX PT, R11, R6, 0x4, 0x181f ;  /* 0x00981f00060b7f89 */ /* 0x000fe200000e0000 */
[----:B-1----:R-:W-:Y:S01]  /*8bd0*/  IADD3 R2, R15, 0x40, RZ ;  /* 0x000000400f027810 */ /* 0x002fe20007ffe0ff */
[----:B------:R-:W-:-:S03]  /*8be0*/  @!P1 IMAD.SHL.U32 R0, R45, 0x2, RZ ;  /* 0x000000022d009824 */ /* 0x000fc600078e00ff */
[----:B------:R-:W-:Y:S02]  /*8bf0*/  ISETP.GE.AND P2, PT, R2, UR19, PT ;  /* 0x0000001302007c0c */ /* 0x000fe4000bf46270 */
[C---:B-----5:R-:W-:Y:S01]  /*8c00*/  @!P0 LEA R2, P5, R242.reuse, R12, 0x1 ;  /* 0x0000000cf2028211 */ /* 0x060fe200078a08ff */
[----:B------:R1:W-:Y:S01]  /*8c10*/  @!P1 LDGSTS.E.BYPASS.LTC128B.128 [R0+0x7900], [R4.64], !P4 ;  /* 0x0790000004009fae */ /* 0x0003e2000e101d56 */
[----:B------:R-:W-:Y:S02]  /*8c20*/  ISETP.NE.AND P1, PT, R197, 0x1, PT ;  /* 0x00000001c500780c */ /* 0x000fe40003f25270 */
[----:B------:R-:W-:Y:S01]  /*8c30*/  @!P0 LEA.HI.X R3, R242, R13, R241, 0x1, P5 ;  /* 0x0000000df2038211 */ /* 0x000fe200028f0cf1 */
[----:B------:R-:W-:Y:S04]  /*8c40*/  SHFL.IDX PT, R12, R7, 0x7, 0x181f ;  /* 0x00f81f00070c7f89 */ /* 0x000fe800000e0000 */
[----:B------:R-:W3:Y:S01]  /*8c50*/  SHFL.IDX PT, R13, R7, 0x5, 0x181f ;  /* 0x00b81f00070d7f89 */ /* 0x000ee200000e0000 */
[----:B-1----:R-:W-:Y:S01]  /*8c60*/  @!P0 IMAD.SHL.U32 R0, R45, 0x2, RZ ;  /* 0x000000022d008824 */ /* 0x002fe200078e00ff */
[----:B------:R-:W-:-:S04]  /*8c70*/  IADD3 R4, R15, 0x50, RZ ;  /* 0x000000500f047810 */ /* 0x000fc80007ffe0ff */
[----:B------:R1:W-:Y:S01]  /*8c80*/  @!P0 LDGSTS.E.BYPASS.LTC128B.128 [R0+0x8100], [R2.64], !P4 ;  /* 0x0810000002008fae */ /* 0x0003e2000e101d56 */
[----:B------:R-:W-:Y:S02]  /*8c90*/  ISETP.GE.AND P5, PT, R4, UR19, PT ;  /* 0x0000001304007c0c */ /* 0x000fe4000bfa6270 */
[----:B------:R-:W-:Y:S02]  /*8ca0*/  IADD3 R4, R15, 0x60, RZ ;  /* 0x000000600f047810 */ /* 0x000fe40007ffe0ff */
[C---:B-1----:R-:W-:Y:S01]  /*8cb0*/  @!P3 LEA R2, P0, R242.reuse, R10, 0x1 ;  /* 0x0000000af202b211 */ /* 0x042fe200078008ff */
[----:B------:R-:W-:Y:S01]  /*8cc0*/  @!P3 IMAD.SHL.U32 R0, R45, 0x2, RZ ;  /* 0x000000022d00b824 */ /* 0x000fe200078e00ff */
[----:B------:R-:W1:Y:S02]  /*8cd0*/  SHFL.IDX PT, R10, R7, 0x6, 0x181f ;  /* 0x00d81f00070a7f89 */ /* 0x000e6400000e0000 */
[----:B--2---:R-:W-:-:S05]  /*8ce0*/  @!P3 LEA.HI.X R3, R242, R9, R241, 0x1, P0 ;  /* 0x00000009f203b211 */ /* 0x004fca00000f0cf1 */
[----:B------:R2:W-:Y:S01]  /*8cf0*/  @!P3 LDGSTS.E.BYPASS.LTC128B.128 [R0+0x8900], [R2.64], !P4 ;  /* 0x089000000200bfae */ /* 0x0005e2000e101d56 */
[----:B------:R-:W-:Y:S02]  /*8d00*/  ISETP.NE.AND P3, PT, R197, 0x1, PT ;  /* 0x00000001c500780c */ /* 0x000fe40003f65270 */
[----:B--2---:R-:W-:Y:S02]  /*8d10*/  IADD3 R0, R196, UR6, RZ ;  /* 0x00000006c4007c10 */ /* 0x004fe4000fffe0ff */
[----:B---3--:R-:W-:Y:S02]  /*8d20*/  @!P5 LEA R2, P1, R242, R13, 0x1 ;  /* 0x0000000df202d211 */ /* 0x008fe400078208ff */
[----:B------:R-:W-:Y:S01]  /*8d30*/  SHFL.IDX PT, R13, R6, 0x7, 0x181f ;  /* 0x00f81f00060d7f89 */ /* 0x000fe200000e0000 */
[----:B------:R-:W-:Y:S02]  /*8d40*/  IADD3 R9, R0, UR17, RZ ;  /* 0x0000001100097c10 */ /* 0x000fe4000fffe0ff */
[----:B------:R-:W-:Y:S01]  /*8d50*/  @!P5 LEA.HI.X R3, R242, R14, R241, 0x1, P1 ;  /* 0x0000000ef203d211 */ /* 0x000fe200008f0cf1 */
[----:B----4-:R2:W3:Y:S01]  /*8d60*/  @P6 R2UR UR10, R16 ;  /* 0x00000000100a63c2 */ /* 0x0104e200000e0000 */
[----:B------:R-:W-:Y:S01]  /*8d70*/  ISETP.GE.AND P6, PT, R4, UR19, PT ;  /* 0x0000001304007c0c */ /* 0x000fe2000bfc6270 */
[----:B---3--:R-:W-:Y:S01]  /*8d80*/  @!UP1 UMOV UR10, UR20 ;  /* 0x00000014000a9c82 */ /* 0x008fe20008000000 */
[----:B------:R-:W-:Y:S01]  /*8d90*/  @!P2 LEA R4, P0, R242, R8, 0x1 ;  /* 0x00000008f204a211 */ /* 0x000fe200078008ff */
[----:B------:R-:W-:Y:S01]  /*8da0*/  @!P2 IMAD.SHL.U32 R8, R45, 0x2, RZ ;  /* 0x000000022d08a824 */ /* 0x000fe200078e00ff */
[----:B------:R-:W-:-:S02]  /*8db0*/  USHF.R.S32.HI UR7, URZ, 0x1f, UR10 ;  /* 0x0000001f3f077899 */ /* 0x000fc4000801140a */
[----:B------:R-:W-:Y:S01]  /*8dc0*/  @!P2 LEA.HI.X R5, R242, R11, R241, 0x1, P0 ;  /* 0x0000000bf205a211 */ /* 0x000fe200000f0cf1 */
[----:B------:R-:W-:Y:S01]  /*8dd0*/  UIMAD.WIDE.U32 UR8, UR10, UR4, URZ ;  /* 0x000000040a0872a5 */ /* 0x000fe2000f8e003f */
[----:B------:R1:W3:Y:S01]  /*8de0*/  SHFL.IDX PT, R11, R6, 0x6, 0x181f ;  /* 0x00d81f00060b7f89 */ /* 0x0002e200000e0000 */
[----:B------:R-:W-:Y:S01]  /*8df0*/  ISETP.GE.AND P0, PT, R0, UR13, PT ;  /* 0x0000000d00007c0c */ /* 0x000fe2000bf06270 */
[----:B------:R-:W-:Y:S01]  /*8e00*/  UIMAD UR7, UR7, UR4, URZ ;  /* 0x00000004070772a4 */ /* 0x000fe2000f8e023f */
[----:B------:R-:W-:Y:S01]  /*8e10*/  @!P5 IMAD.SHL.U32 R0, R45, 0x2, RZ ;  /* 0x000000022d00d824 */ /* 0x000fe200078e00ff */
[----:B------:R4:W-:Y:S01]  /*8e20*/  @!P2 LDGSTS.E.BYPASS.LTC128B.128 [R8+0x9100], [R4.64], !P4 ;  /* 0x091000000408afae */ /* 0x0009e2000e101d56 */
[----:B------:R-:W-:Y:S01]  /*8e30*/  ISETP.GT.OR P0, PT, R196, 0x6f, P0 ;  /* 0x0000006fc400780c */ /* 0x000fe20000704670 */
[----:B------:R-:W-:Y:S02]  /*8e40*/  UIMAD UR7, UR10, UR5, UR7 ;  /* 0x000000050a0772a4 */ /* 0x000fe4000f8e0207 */
[----:B------:R5:W-:Y:S01]  /*8e50*/  @!P5 LDGSTS.E.BYPASS.LTC128B.128 [R0+0x9900], [R2.64], !P4 ;  /* 0x099000000200dfae */ /* 0x000be2000e101d56 */
[----:B------:R-:W-:-:S02]  /*8e60*/  ULDC.64 UR4, c[0x0][0x1e8] ;  /* 0x00007a0000047ab9 */ /* 0x000fc40000000a00 */
[----:B------:R-:W-:Y:S01]  /*8e70*/  UIADD3 UR7, UR9, UR7, URZ ;  /* 0x0000000709077290 */ /* 0x000fe2000fffe03f */
[----:B-1----:R-:W-:Y:S01]  /*8e80*/  @!P6 LEA R6, P2, R242, R10, 0x1 ;  /* 0x0000000af206e211 */ /* 0x002fe200078408ff */
[----:B------:R-:W-:-:S03]  /*8e90*/  @!P6 IMAD.SHL.U32 R10, R45, 0x2, RZ ;  /* 0x000000022d0ae824 */ /* 0x000fc600078e00ff */
[----:B---3--:R-:W-:Y:S02]  /*8ea0*/  @!P6 LEA.HI.X R7, R242, R11, R241, 0x1, P2 ;  /* 0x0000000bf207e211 */ /* 0x008fe400010f0cf1 */
[----:B----4-:R-:W-:Y:S01]  /*8eb0*/  IADD3 R5, R15, 0x70, RZ ;  /* 0x000000700f057810 */ /* 0x010fe20007ffe0ff */
[----:B------:R-:W-:Y:S02]  /*8ec0*/  @P3 IMAD.HI.U32 R4, R9, c[0x0][0x2bc], RZ ;  /* 0x0000af0009043a27 */ /* 0x000fe400078e00ff */
[----:B------:R1:W-:Y:S01]  /*8ed0*/  @!P6 LDGSTS.E.BYPASS.LTC128B.128 [R10+0xa100], [R6.64], !P4 ;  /* 0x0a100000060aefae */ /* 0x0003e2000e101d56 */
[----:B------:R-:W-:Y:S01]  /*8ee0*/  ISETP.GE.AND P1, PT, R5, UR19, PT ;  /* 0x0000001305007c0c */ /* 0x000fe2000bf26270 */
[----:B------:R-:W-:Y:S01]  /*8ef0*/  IMAD.MOV.U32 R8, RZ, RZ, R9 ;  /* 0x000000ffff087224 */ /* 0x000fe200078e0009 */
[----:B------:R-:W-:-:S04]  /*8f00*/  @P3 SHF.R.U32.HI R8, RZ, c[0x0][0x2c0], R4 ;  /* 0x0000b000ff083a19 */ /* 0x000fc80000011604 */
[----:B-----5:R-:W-:-:S04]  /*8f10*/  @!P0 IADD3 R0, P3, R8, UR8, RZ ;  /* 0x0000000808008c10 */ /* 0x020fc8000ff7e0ff */
[----:B------:R-:W-:Y:S02]  /*8f20*/  @!P0 LEA R2, P2, R0, c[0x0][0x2a0], 0x2 ;  /* 0x0000a80000028a11 */ /* 0x000fe400078410ff */
[----:B------:R-:W-:Y:S02]  /*8f30*/  @!P0 LEA.HI.X.SX32 R3, R8, UR7, 0x1, P3 ;  /* 0x0000000708038c11 */ /* 0x000fe400098f0eff */
[----:B------:R-:W-:Y:S02]  /*8f40*/  @!P1 LEA R4, P3, R242, R12, 0x1 ;  /* 0x0000000cf2049211 */ /* 0x000fe400078608ff */
[----:B------:R-:W-:Y:S01]  /*8f50*/  @!P0 LEA.HI.X R3, R0, c[0x0][0x2a4], R3, 0x2, P2 ;  /* 0x0000a90000038a11 */ /* 0x000fe200010f1403 */
[----:B------:R-:W-:Y:S01]  /*8f60*/  @!P1 IMAD.SHL.U32 R0, R45, 0x2, RZ ;  /* 0x000000022d009824 */ /* 0x000fe200078e00ff */
[----:B------:R-:W-:-:S05]  /*8f70*/  @!P1 LEA.HI.X R5, R242, R13, R241, 0x1, P3 ;  /* 0x0000000df2059211 */ /* 0x000fca00018f0cf1 */
[----:B------:R3:W-:Y:S04]  /*8f80*/  @!P1 LDGSTS.E.BYPASS.LTC128B.128 [R0+0xa900], [R4.64], !P4 ;  /* 0x0a90000004009fae */ /* 0x0007e8000e101d56 */
[----:B------:R-:W0:Y:S04]  /*8f90*/  LDGDEPBAR ;  /* 0x00000000000079af */ /* 0x000e280000000000 */
[----:B------:R-:W-:Y:S06]  /*8fa0*/  BAR.SYNC.DEFER_BLOCKING 0x0 ;  /* 0x0000000000007b1d */ /* 0x000fec0000010000 */
[----:B------:R4:W5:Y:S01]  /*8fb0*/  @!P0 LDG.E R54, [R2.64] ;  /* 0x0000001602368981 */ /* 0x000962000c1e1900 */
[----:B---3--:R-:W-:Y:S01]  /*8fc0*/  IMAD.MOV R0, RZ, RZ, -R8 ;  /* 0x000000ffff007224 */ /* 0x008fe200078e0a08 */
[----:B------:R-:W-:Y:S01]  /*8fd0*/  UIMAD UR10, UR14, UR4, URZ ;  /* 0x000000040e0a72a4 */ /* 0x000fe2000f8e023f */
[----:B------:R-:W-:Y:S01]  /*8fe0*/  ISETP.GE.AND P3, PT, R242, c[0x0][0x1d4], PT ;  /* 0x00007500f2007a0c */ /* 0x000fe20003f66270 */
[----:B------:R-:W-:Y:S01]  /*8ff0*/  UIMAD.WIDE.U32 UR24, UR15, UR4, URZ ;  /* 0x000000040f1872a5 */ /* 0x000fe2000f8e003f */
[----:B------:R-:W-:Y:S01]  /*9000*/  IMAD R55, R0, c[0x0][0x2b8], R9 ;  /* 0x0000ae0000377a24 */ /* 0x000fe200078e0209 */
[----:B------:R-:W-:Y:S01]  /*9010*/  UIMAD UR10, UR15, UR5, UR10 ;  /* 0x000000050f0a72a4 */ /* 0x000fe2000f8e020a */
[----:B------:R-:W-:Y:S01]  /*9020*/  IMAD.U32 R9, RZ, RZ, UR15 ;  /* 0x0000000fff097e24 */ /* 0x000fe2000f8e00ff */
[----:B------:R-:W-:Y:S01]  /*9030*/  UIADD3 UR11, UR12, -0x1, URZ ;  /* 0xffffffff0c0b7890 */ /* 0x000fe2000fffe03f */
[----:B------:R-:W-:Y:S01]  /*9040*/  LEA.HI R193, R17, R194, RZ, 0x5 ;  /* 0x000000c211c17211 */ /* 0x000fe200078f28ff */
[----:B------:R-:W-:Y:S01]  /*9050*/  UIADD3 UR10, UR25, UR10, URZ ;  /* 0x0000000a190a7290 */ /* 0x000fe2000fffe03f */
[----:B------:R-:W-:Y:S01]  /*9060*/  SHF.R.S32.HI R49, RZ, 0x1f, R55 ;  /* 0x0000001fff317819 */ /* 0x000fe20000011437 */
[----:B------:R-:W-:Y:S01]  /*9070*/  UIMAD UR11, UR11, -0x70, UR13 ;  /* 0xffffff900b0b78a4 */ /* 0x000fe2000f8e020d */
[----:B------:R-:W-:Y:S01]  /*9080*/  STL [R1+0xc], R55 ;  /* 0x00000c3701007387 */ /* 0x000fe20000100800 */
[----:B------:R-:W-:Y:S01]  /*9090*/  ULDC.64 UR4, c[0x0][0x210] ;  /* 0x0000840000047ab9 */ /* 0x000fe20000000a00 */
[----:B------:R-:W-:Y:S01]  /*90a0*/  SHF.R.S32.HI R53, RZ, 0x5, R193 ;  /* 0x00000005ff357819 */ /* 0x000fe200000114c1 */
[----:B------:R-:W-:Y:S01]  /*90b0*/  IMAD R0, R49, c[0x0][0x1e0], RZ ;  /* 0x0000780031007a24 */ /* 0x000fe200078e02ff */
[----:B------:R-:W-:Y:S01]  /*90c0*/  UIMAD UR14, UR14, UR4, URZ ;  /* 0x000000040e0e72a4 */ /* 0x000fe2000f8e023f */
[----:B------:R-:W-:Y:S01]  /*90d0*/  IADD3 R46, -R47, UR11, RZ ;  /* 0x0000000b2f2e7c10 */ /* 0x000fe2000fffe1ff */
[----:B------:R-:W-:Y:S01]  /*90e0*/  UIMAD.WIDE.U32 UR26, UR15, UR4, URZ ;  /* 0x000000040f1a72a5 */ /* 0x000fe2000f8e003f */
[----:B------:R-:W-:Y:S01]  /*90f0*/  IMAD R0, R55, c[0x0][0x1e4], R0 ;  /* 0x0000790037007a24 */ /* 0x000fe200078e0200 */
[----:B------:R-:W-:Y:S01]  /*9100*/  UIMAD UR5, UR15, UR5, UR14 ;  /* 0x000000050f0572a4 */ /* 0x000fe2000f8e020e */
[----:B------:R-:W-:-:S02]  /*9110*/  ISETP.GE.AND P4, PT, R46, 0x11, PT ;  /* 0x000000112e00780c */ /* 0x000fc40003f86270 */
[C---:B------:R-:W-:Y:S01]  /*9120*/  ISETP.GE.AND P2, PT, R46.reuse, 0x21, PT ;  /* 0x000000212e00780c */ /* 0x040fe20003f46270 */
[----:B----4-:R-:W-:Y:S01]  /*9130*/  IMAD.WIDE.U32 R2, R55, c[0x0][0x1e0], RZ ;  /* 0x0000780037027a25 */ /* 0x010fe200078e00ff */
[C---:B------:R-:W-:Y:S01]  /*9140*/  ISETP.GE.AND P5, PT, R46.reuse, 0x31, PT ;  /* 0x000000312e00780c */ /* 0x040fe20003fa6270 */
[----:B------:R-:W-:Y:S01]  /*9150*/  UIADD3 UR5, UR27, UR5, URZ ;  /* 0x000000051b057290 */ /* 0x000fe2000fffe03f */
[----:B------:R-:W-:Y:S01]  /*9160*/  ISETP.GE.AND P6, PT, R46, 0x41, PT ;  /* 0x000000412e00780c */ /* 0x000fe20003fc6270 */
[----:B------:R-:W-:Y:S01]  /*9170*/  IMAD.IADD R3, R3, 0x1, R0 ;  /* 0x0000000103037824 */ /* 0x000fe200078e0200 */
[----:B-----5:R-:W-:-:S03]  /*9180*/  SHF.R.S32.HI R51, RZ, 0x1f, R54 ;  /* 0x0000001fff337819 */ /* 0x020fc60000011436 */
[----:B------:R-:W-:Y:S01]  /*9190*/  IMAD.WIDE.U32 R2, R54, c[0x0][0x1f0], R2 ;  /* 0x00007c0036027a25 */ /* 0x000fe200078e0002 */
[----:B------:R-:W-:Y:S03]  /*91a0*/  STL [R1+0x8], R54 ;  /* 0x0000083601007387 */ /* 0x000fe60000100800 */
[----:B------:R-:W-:Y:S01]  /*91b0*/  IMAD R0, R51, c[0x0][0x1f0], RZ ;  /* 0x00007c0033007a24 */ /* 0x000fe200078e02ff */
[----:B------:R-:W-:-:S03]  /*91c0*/  IADD3 R4, P1, R2, UR24, RZ ;  /* 0x0000001802047c10 */ /* 0x000fc6000ff3e0ff */
[----:B------:R-:W-:Y:S01]  /*91d0*/  IMAD R0, R54, c[0x0][0x1f4], R0 ;  /* 0x00007d0036007a24 */ /* 0x000fe200078e0200 */
[----:B------:R-:W-:-:S04]  /*91e0*/  LEA R2, P0, R4, c[0x0][0x1c8], 0x1 ;  /* 0x0000720004027a11 */ /* 0x000fc800078008ff */
[----:B------:R-:W-:Y:S01]  /*91f0*/  IADD3.X R0, R3, UR10, R0, P1, !PT ;  /* 0x0000000a03007c10 */ /* 0x000fe20008ffe400 */
[----:B------:R-:W3:Y:S01]  /*9200*/  SHFL.IDX PT, R5, R2, RZ, 0x181f ;  /* 0x00181fff02057589 */ /* 0x000ee200000e0000 */
[----:B------:R-:W-:Y:S02]  /*9210*/  IMAD R3, R55, c[0x0][0x1e0], RZ ;  /* 0x0000780037037a24 */ /* 0x000fe400078e02ff */
[----:B------:R-:W-:Y:S01]  /*9220*/  LEA.HI.X R0, R4, c[0x0][0x1cc], R0, 0x1, P0 ;  /* 0x0000730004007a11 */ /* 0x000fe200000f0c00 */
[----:B-1----:R-:W-:Y:S01]  /*9230*/  SHFL.IDX PT, R7, R2, 0x1, 0x181f ;  /* 0x00381f0002077f89 */ /* 0x002fe200000e0000 */
[----:B------:R-:W-:Y:S01]  /*9240*/  ISETP.GE.AND P0, PT, R46, 0x1, PT ;  /* 0x000000012e00780c */ /* 0x000fe20003f06270 */
[----:B------:R-:W-:Y:S02]  /*9250*/  IMAD R3, R54, c[0x0][0x1f0], R3 ;  /* 0x00007c0036037a24 */ /* 0x000fe400078e0203 */
[----:B------:R-:W1:Y:S02]  /*9260*/  SHFL.IDX PT, R6, R0, RZ, 0x181f ;  /* 0x00181fff00067589 */ /* 0x000e6400000e0000 */
[----:B------:R-:W-:-:S02]  /*9270*/  IMAD R12, R9, c[0x0][0x1e8], R3 ;  /* 0x00007a00090c7a24 */ /* 0x000fc400078e0203 */
[----:B------:R-:W4:Y:S04]  /*9280*/  SHFL.IDX PT, R8, R0, 0x1, 0x181f ;  /* 0x00381f0000087f89 */ /* 0x000f2800000e0000 */
[----:B------:R-:W5:Y:S02]  /*9290*/  SHFL.IDX PT, R10, R2, 0x2, 0x181f ;  /* 0x00581f00020a7f89 */ /* 0x000f6400000e0000 */
[----:B------:R-:W-:Y:S02]  /*92a0*/  @P0 IMAD.SHL.U32 R3, R45, 0x2, RZ ;  /* 0x000000022d030824 */ /* 0x000fe400078e00ff */
[----:B------:R-:W2:Y:S04]  /*92b0*/  SHFL.IDX PT, R11, R0, 0x2, 0x181f ;  /* 0x00581f00000b7f89 */ /* 0x000ea800000e0000 */
[----:B------:R-:W5:Y:S01]  /*92c0*/  SHFL.IDX PT, R9, R2, 0x3, 0x181f ;  /* 0x00781f0002097f89 */ /* 0x000f6200000e0000 */
[----:B---3--:R-:W-:-:S03]  /*92d0*/  @P0 LEA R4, P1, R242, R5, 0x1 ;  /* 0x00000005f2040211 */ /* 0x008fc600078208ff */
[----:B------:R-:W-:Y:S04]  /*92e0*/  SHFL.IDX PT, R15, R0, 0x3, 0x181f ;  /* 0x00781f00000f7f89 */ /* 0x000fe800000e0000 */
[----:B------:R-:W3:Y:S01]  /*92f0*/  SHFL.IDX PT, R13, R2, 0x4, 0x181f ;  /* 0x00981f00020d7f89 */ /* 0x000ee200000e0000 */
[----:B-1----:R-:W-:Y:S02]  /*9300*/  @P0 LEA.HI.X R5, R242, R6, R241, 0x1, P1 ;  /* 0x00000006f2050211 */ /* 0x002fe400008f0cf1 */
[----:B------:R-:W-:Y:S01]  /*9310*/  ISETP.GE.AND P1, PT, R46, 0x51, PT ;  /* 0x000000512e00780c */ /* 0x000fe20003f26270 */
[----:B------:R-:W1:Y:S04]  /*9320*/  SHFL.IDX PT, R14, R0, 0x4, 0x181f ;  /* 0x00981f00000e7f89 */ /* 0x000e6800000e0000 */
[----:B------:R1:W-:Y:S01]  /*9330*/  @P0 LDGSTS.E.BYPASS.LTC128B.128 [R3+0x3900], [R4.64], !P3 ;  /* 0x0390000004030fae */ /* 0x0003e2000d901d56 */
[----:B------:R-:W-:-:S03]  /*9340*/  @P4 LEA R6, P0, R242, R7, 0x1 ;  /* 0x00000007f2064211 */ /* 0x000fc600078008ff */
[----:B--2---:R-:W-:Y:S01]  /*9350*/  SHFL.IDX PT, R16, R0, 0x5, 0x181f ;  /* 0x00b81f0000107f89 */ /* 0x004fe200000e0000 */
[----:B----4-:R-:W-:Y:S02]  /*9360*/  @P4 LEA.HI.X R7, R242, R8, R241, 0x1, P0 ;  /* 0x00000008f2074211 */ /* 0x010fe400000f0cf1 */
[----:B-1----:R-:W-:Y:S02]  /*9370*/  LEA R3, R12, c[0x0][0x1c8], 0x1 ;  /* 0x000072000c037a11 */ /* 0x002fe400078e08ff */
[----:B------:R1:W2:Y:S01]  /*9380*/  SHFL.IDX PT, R12, R2, 0x5, 0x181f ;  /* 0x00b81f00020c7f89 */ /* 0x0002a200000e0000 */
[----:B-----5:R-:W-:-:S03]  /*9390*/  @P2 LEA R4, P0, R242, R10, 0x1 ;  /* 0x0000000af2042211 */ /* 0x020fc600078008ff */
[----:B------:R4:W5:Y:S01]  /*93a0*/  SHFL.IDX PT, R8, R3, 0x6, 0x181f ;  /* 0x00d81f0003087f89 */ /* 0x00096200000e0000 */
[----:B------:R-:W-:Y:S02]  /*93b0*/  @P2 LEA.HI.X R5, R242, R11, R241, 0x1, P0 ;  /* 0x0000000bf2052211 */ /* 0x000fe400000f0cf1 */
[----:B------:R-:W-:Y:S01]  /*93c0*/  ISETP.GE.AND P0, PT, R46, 0x61, PT ;  /* 0x000000612e00780c */ /* 0x000fe20003f06270 */
[----:B------:R2:W3:Y:S01]  /*93d0*/  SHFL.IDX PT, R10, R0, 0x6, 0x181f ;  /* 0x00d81f00000a7f89 */ /* 0x0004e200000e0000 */
[C---:B-1----:R-:W-:Y:S02]  /*93e0*/  @P4 IMAD.SHL.U32 R2, R45.reuse, 0x2, RZ ;  /* 0x000000022d024824 */ /* 0x042fe400078e00ff */
[----:B----4-:R-:W-:-:S03]  /*93f0*/  @P2 IMAD.SHL.U32 R3, R45, 0x2, RZ ;  /* 0x000000022d032824 */ /* 0x010fc600078e00ff */
[----:B------:R1:W-:Y:S01]  /*9400*/  @P4 LDGSTS.E.BYPASS.LTC128B.128 [R2+0x4100], [R6.64], !P3 ;  /* 0x0410000006024fae */ /* 0x0003e2000d901d56 */
[----:B--2---:R-:W-:-:S03]  /*9410*/  @P5 IMAD.SHL.U32 R0, R45, 0x2, RZ ;  /* 0x000000022d005824 */ /* 0x004fc600078e00ff */
[----:B------:R2:W-:Y:S01]  /*9420*/  @P2 LDGSTS.E.BYPASS.LTC128B.128 [R3+0x4900], [R4.64], !P3 ;  /* 0x0490000004032fae */ /* 0x0005e2000d901d56 */
[C---:B-1----:R-:W-:Y:S02]  /*9430*/  @P5 LEA R2, P4, R242.reuse, R9, 0x1 ;  /* 0x00000009f2025211 */ /* 0x042fe400078808ff */
[C---:B---3--:R-:W-:Y:S02]  /*9440*/  @P6 LEA R6, P2, R242.reuse, R13, 0x1 ;  /* 0x0000000df2066211 */ /* 0x048fe400078408ff */
[C-C-:B--2---:R-:W-:Y:S01]  /*9450*/  @P5 LEA.HI.X R3, R242.reuse, R15, R241.reuse, 0x1, P4 ;  /* 0x0000000ff2035211 */ /* 0x144fe200020f0cf1 */
[----:B------:R-:W-:Y:S01]  /*9460*/  @P6 IMAD.SHL.U32 R5, R45, 0x2, RZ ;  /* 0x000000022d056824 */ /* 0x000fe200078e00ff */
[C---:B------:R-:W-:Y:S02]  /*9470*/  @P6 LEA.HI.X R7, R242.reuse, R14, R241, 0x1, P2 ;  /* 0x0000000ef2076211 */ /* 0x040fe400010f0cf1 */
[----:B------:R-:W-:Y:S01]  /*9480*/  @P1 LEA R4, P4, R242, R12, 0x1 ;  /* 0x0000000cf2041211 */ /* 0x000fe200078808ff */
[----:B------:R1:W-:Y:S01]  /*9490*/  @P5 LDGSTS.E.BYPASS.LTC128B.128 [R0+0x5100], [R2.64], !P3 ;  /* 0x0510000002005fae */ /* 0x0003e2000d901d56 */
[----:B------:R-:W-:-:S03]  /*94a0*/  ISETP.GT.AND P5, PT, R196, 0x6f, PT ;  /* 0x0000006fc400780c */ /* 0x000fc60003fa4270 */
[----:B------:R2:W-:Y:S01]  /*94b0*/  @P6 LDGSTS.E.BYPASS.LTC128B.128 [R5+0x5900], [R6.64], !P3 ;  /* 0x0590000006056fae */ /* 0x0005e2000d901d56 */
[----:B-1----:R-:W-:Y:S02]  /*94c0*/  LOP3.LUT R0, R52, 0xfffffff0, RZ, 0xc0, !PT ;  /* 0xfffffff034007812 */ /* 0x002fe400078ec0ff */
[C---:B-----5:R-:W-:Y:S02]  /*94d0*/  @P0 LEA R2, P2, R242.reuse, R8, 0x1 ;  /* 0x00000008f2020211 */ /* 0x060fe400078408ff */
[--C-:B--2---:R-:W-:Y:S01]  /*94e0*/  @P1 LEA.HI.X R5, R242, R16, R241.reuse, 0x1, P4 ;  /* 0x00000010f2051211 */ /* 0x104fe200020f0cf1 */
[----:B------:R-:W-:Y:S01]  /*94f0*/  IMAD.IADD R6, R194, 0x1, -R0 ;  /* 0x00000001c2067824 */ /* 0x000fe200078e0a00 */
[----:B------:R-:W-:Y:S01]  /*9500*/  @P0 LEA.HI.X R3, R242, R10, R241, 0x1, P2 ;  /* 0x0000000af2030211 */ /* 0x000fe200010f0cf1 */
[C---:B------:R-:W-:Y:S02]  /*9510*/  @P1 IMAD.SHL.U32 R7, R45.reuse, 0x2, RZ ;  /* 0x000000022d071824 */ /* 0x040fe400078e00ff */
[----:B------:R-:W-:Y:S01]  /*9520*/  @P0 IMAD.SHL.U32 R0, R45, 0x2, RZ ;  /* 0x000000022d000824 */ /* 0x000fe200078e00ff */
[----:B------:R-:W-:-:S02]  /*9530*/  SHF.R.S32.HI R8, RZ, 0x1f, R6 ;  /* 0x0000001fff087819 */ /* 0x000fc40000011406 */
[----:B------:R1:W-:Y:S02]  /*9540*/  @P1 LDGSTS.E.BYPASS.LTC128B.128 [R7+0x6100], [R4.64], !P3 ;  /* 0x0610000004071fae */ /* 0x0003e4000d901d56 */
[----:B------:R-:W-:Y:S02]  /*9550*/  LEA.HI R50, R8, R6, RZ, 0x3 ;  /* 0x0000000608327211 */ /* 0x000fe400078f18ff */
[----:B------:R2:W-:Y:S01]  /*9560*/  @P0 LDGSTS.E.BYPASS.LTC128B.128 [R0+0x6900], [R2.64], !P3 ;  /* 0x0690000002000fae */ /* 0x0005e2000d901d56 */
[----:B------:R-:W-:-:S03]  /*9570*/  ISETP.LT.AND P0, PT, RZ, c[0x0][0x27c], PT ;  /* 0x00009f00ff007a0c */ /* 0x000fc60003f01270 */
[----:B------:R-:W0:Y:S01]  /*9580*/  LDGDEPBAR ;  /* 0x00000000000079af */ /* 0x000e220000000000 */
[----:B-1----:R-:W-:Y:S01]  /*9590*/  IMAD.MOV.U32 R4, RZ, RZ, 0x20 ;  /* 0x00000020ff047424 */ /* 0x002fe200078e00ff */
[----:B--2---:R-:W-:Y:S01]  /*95a0*/  LOP3.LUT R0, R50, 0xfffffff8, RZ, 0xc0, !PT ;  /* 0xfffffff832007812 */ /* 0x004fe200078ec0ff */
[----:B------:R-:W-:-:S04]  /*95b0*/  IMAD.MOV.U32 R3, RZ, RZ, 0x10 ;  /* 0x00000010ff037424 */ /* 0x000fc800078e00ff */
[----:B------:R-:W-:-:S05]  /*95c0*/  IMAD.IADD R48, R6, 0x1, -R0 ;  /* 0x0000000106307824 */ /* 0x000fca00078e0a00 */
[----:B------:R-:W-:-:S05]  /*95d0*/  R2P PR, R48, 0x6 ;  /* 0x0000000630007804 */ /* 0x000fca0000000000 */
[----:B------:R-:W-:Y:S02]  /*95e0*/  SEL R3, R3, 0xfffffff0, !P1 ;  /* 0xfffffff003037807 */ /* 0x000fe40004800000 */
[----:B------:R-:W-:Y:S01]  /*95f0*/  SEL R4, R4, 0xffffffe0, !P2 ;  /* 0xffffffe004047807 */ /* 0x000fe20005000000 */
[----:B------:R-:W-:Y:S05]  /*9600*/  @P0 BRA `(.L_x_104) ;  /* 0x0000002000000947 */ /* 0x000fea0003800000 */
[----:B------:R-:W-:-:S04]  /*9610*/  DEPBAR.LE SB0, 0x1 ;  /* 0x000080400000791a */ /* 0x000fc80000000000 */
[----:B------:R-:W-:Y:S05]  /*9620*/  BRA `(.L_x_105) ;  /* 0x000035e000007947 */ /* 0x000fea0003800000 */
.L_x_104:
[----:B------:R-:W-:Y:S01]  /*9630*/  SHF.R.S32.HI R0, RZ, 0x1f, R149 ;  /* 0x0000001fff007819 */ /* 0x000fe20000011495 */
[----:B------:R-:W-:Y:S01]  /*9640*/  ULDC.U8 UR4, c[0x0][0x298] ;  /* 0x0000a60000047ab9 */ /* 0x000fe20000000000 */
[----:B------:R-:W-:Y:S01]  /*9650*/  LEA.HI R10, R17, R194, RZ, 0x2 ;  /* 0x000000c2110a7211 */ /* 0x000fe200078f10ff */
[C---:B------:R-:W-:Y:S01]  /*9660*/  IMAD.WIDE.U32 R6, R149.reuse, c[0x0][0x290], RZ ;  /* 0x0000a40095067a25 */ /* 0x040fe200078e00ff */
[----:B------:R-:W-:Y:S01]  /*9670*/  ISETP.NE.AND P2, PT, RZ, UR4, PT ;  /* 0x00000004ff007c0c */ /* 0x000fe2000bf45270 */
[----:B------:R-:W-:Y:S01]  /*9680*/  BSSY B2, `(.L_x_105) ;  /* 0x0000358000027945 */ /* 0x000fe20003800000 */
[----:B------:R-:W-:Y:S01]  /*9690*/  SHF.R.S32.HI R39, RZ, 0x2, R10 ;  /* 0x00000002ff277819 */ /* 0x000fe2000001140a */
[----:B------:R-:W-:Y:S01]  /*96a0*/  IMAD R2, R0, c[0x0][0x280], RZ ;  /* 0x0000a00000027a24 */ /* 0x000fe200078e02ff */
[----:B------:R-:W-:Y:S01]  /*96b0*/  LEA R16, P0, R6, c[0x0][0x288], 0x1 ;  /* 0x0000a20006107a11 */ /* 0x000fe200078008ff */
[----:B------:R-:W-:Y:S02]  /*96c0*/  IMAD R0, R0, c[0x0][0x290], RZ ;  /* 0x0000a40000007a24 */ /* 0x000fe400078e02ff */
[----:B------:R-:W-:-:S02]  /*96d0*/  IMAD R5, R149, c[0x0][0x284], R2 ;  /* 0x0000a10095057a24 */ /* 0x000fc400078e0202 */
[C---:B------:R-:W-:Y:S01]  /*96e0*/  IMAD R2, R149.reuse, c[0x0][0x294], R0 ;  /* 0x0000a50095027a24 */ /* 0x040fe200078e0200 */
[----:B------:R-:W-:Y:S01]  /*96f0*/  LOP3.LUT R0, R10, 0xfffffffc, RZ, 0xc0, !PT ;  /* 0xfffffffc0a007812 */ /* 0x000fe200078ec0ff */
[----:B------:R-:W-:-:S03]  /*9700*/  IMAD.WIDE.U32 R8, R149, c[0x0][0x280], RZ ;  /* 0x0000a00095087a25 */ /* 0x000fc600078e00ff */
[----:B------:R-:W-:Y:S01]  /*9710*/  IADD3 R0, -R0, R194, RZ ;  /* 0x000000c200007210 */ /* 0x000fe20007ffe1ff */
[----:B------:R-:W-:Y:S01]  /*9720*/  IMAD.IADD R2, R2, 0x1, R7 ;  /* 0x0000000102027824 */ /* 0x000fe200078e0207 */
[----:B------:R-:W-:Y:S01]  /*9730*/  LEA R18, P1, R8, c[0x0][0x270], 0x1 ;  /* 0x00009c0008127a11 */ /* 0x000fe200078208ff */
[----:B------:R-:W-:Y:S01]  /*9740*/  IMAD.IADD R5, R5, 0x1, R9 ;  /* 0x0000000105057824 */ /* 0x000fe200078e0209 */
[----:B------:R-:W-:Y:S02]  /*9750*/  SHF.L.U32 R25, R0, 0x3, RZ ;  /* 0x0000000300197819 */ /* 0x000fe400000006ff */
[----:B------:R-:W-:Y:S01]  /*9760*/  LEA.HI.X R17, R6, c[0x0][0x28c], R2, 0x1, P0 ;  /* 0x0000a30006117a11 */ /* 0x000fe200000f0c02 */
[----:B------:R-:W-:Y:S01]  /*9770*/  IMAD R2, R20, 0x80, R39 ;  /* 0x0000008014027824 */ /* 0x000fe200078e0227 */
[----:B------:R-:W-:Y:S01]  /*9780*/  LEA.HI.X R19, R8, c[0x0][0x274], R5, 0x1, P1 ;  /* 0x00009d0008137a11 */ /* 0x000fe200008f0c05 */
[----:B------:R-:W-:Y:S05]  /*9790*/  @!P2 BRA `(.L_x_106) ;  /* 0x00001a300000a947 */ /* 0x000fea0003800000 */
[----:B------:R-:W-:Y:S01]  /*97a0*/  ISETP.GE.AND P0, PT, R2, UR19, PT ;  /* 0x0000001302007c0c */ /* 0x000fe2000bf06270 */
[----:B------:R-:W-:Y:S01]  /*97b0*/  BSSY B0, `(.L_x_107) ;  /* 0x0000017000007945 */ /* 0x000fe20003800000 */
[----:B------:R-:W-:Y:S01]  /*97c0*/  SHF.L.U32 R24, R0, 0x2, RZ ;  /* 0x0000000200187819 */ /* 0x000fe200000006ff */
[----:B------:R-:W-:Y:S01]  /*97d0*/  CS2R R8, SRZ ;  /* 0x0000000000087805 */ /* 0x000fe2000001ff00 */
[----:B------:R-:W-:Y:S01]  /*97e0*/  CS2R R12, SRZ ;  /* 0x00000000000c7805 */ /* 0x000fe2000001ff00 */
[----:B------:R-:W-:Y:S01]  /*97f0*/  CS2R R6, SRZ ;  /* 0x0000000000067805 */ /* 0x000fe2000001ff00 */
[----:B------:R-:W-:-:S07]  /*9800*/  CS2R R10, SRZ ;  /* 0x00000000000a7805 */ /* 0x000fce000001ff00 */
[----:B------:R-:W-:Y:S05]  /*9810*/  @P0 BRA `(.L_x_108) ;  /* 0x0000010000000947 */ /* 0x000fea0003800000 */
[C---:B------:R-:W-:Y:S01]  /*9820*/  IADD3 R2, R24.reuse, 0x10, RZ ;  /* 0x0000001018027810 */ /* 0x040fe20007ffe0ff */
[----:B------:R-:W-:Y:S01]  /*9830*/  CS2R R8, SRZ ;  /* 0x0000000000087805 */ /* 0x000fe2000001ff00 */
[----:B------:R-:W-:Y:S01]  /*9840*/  ISETP.GE.AND P1, PT, R24, c[0x0][0x27c], PT ;  /* 0x00009f0018007a0c */ /* 0x000fe20003f26270 */
[----:B------:R-:W-:Y:S01]  /*9850*/  CS2R R6, SRZ ;  /* 0x0000000000067805 */ /* 0x000fe2000001ff00 */
[----:B------:R-:W-:-:S11]  /*9860*/  ISETP.GE.AND P0, PT, R2, c[0x0][0x27c], PT ;  /* 0x00009f0002007a0c */ /* 0x000fd60003f06270 */
[----:B------:R-:W-:Y:S02]  /*9870*/  @!P1 IMAD.WIDE R20, R24, 0x2, R18 ;  /* 0x0000000218149825 */ /* 0x000fe400078e0212 */
[----:B------:R-:W-:-:S03]  /*9880*/  @!P0 SHF.R.S32.HI R0, RZ, 0x1f, R2 ;  /* 0x0000001fff008819 */ /* 0x000fc60000011402 */
[----:B------:R1:W5:Y:S01]  /*9890*/  @!P1 LD.E.64 R12, [R20.64] ;  /* 0x00000016140c9980 */ /* 0x000362000c101b00 */
[----:B------:R-:W-:-:S04]  /*98a0*/  @!P0 LEA.HI R0, R0, R2, RZ, 0x2 ;  /* 0x0000000200008211 */ /* 0x000fc800078f10ff */
[----:B------:R-:W-:-:S05]  /*98b0*/  @!P0 LOP3.LUT R0, R0, 0xfffffffc, RZ, 0xc0, !PT ;  /* 0xfffffffc00008812 */ /* 0x000fca00078ec0ff */
[----:B------:R-:W-:-:S04]  /*98c0*/  @!P0 IMAD.WIDE R14, R0, 0x2, R16 ;  /* 0x00000002000e8825 */ /* 0x000fc800078e0210 */
[----:B------:R-:W-:Y:S01]  /*98d0*/  @!P0 IMAD.WIDE R18, R0, 0x2, R18 ;  /* 0x0000000200128825 */ /* 0x000fe200078e0212 */
[----:B------:R1:W5:Y:S03]  /*98e0*/  @!P0 LD.E.64 R6, [R14.64] ;  /* 0x000000160e068980 */ /* 0x000366000c101b00 */
[----:B------:R-:W-:Y:S01]  /*98f0*/  @!P1 IMAD.WIDE R16, R24, 0x2, R16 ;  /* 0x0000000218109825 */ /* 0x000fe200078e0210 */
[----:B------:R1:W5:Y:S04]  /*9900*/  @!P0 LD.E.64 R8, [R18.64] ;  /* 0x0000001612088980 */ /* 0x000368000c101b00 */
[----:B------:R1:W5:Y:S02]  /*9910*/  @!P1 LD.E.64 R10, [R16.64] ;  /* 0x00000016100a9980 */ /* 0x000364000c101b00 */
.L_x_108:
[----:B------:R-:W-:Y:S05]  /*9920*/  BSYNC B0 ;  /* 0x0000000000007941 */ /* 0x000fea0003800000 */
.L_x_107:
[----:B-1----:R-:W-:Y:S01]  /*9930*/  SHF.R.S32.HI R14, RZ, 0x1f, R39 ;  /* 0x0000001fff0e7819 */ /* 0x002fe20000011427 */
[----:B------:R-:W-:Y:S01]  /*9940*/  UIMAD UR4, UR16, -0x80, UR19 ;  /* 0xffffff80100478a4 */ /* 0x000fe2000f8e0213 */
[--C-:B-----5:R-:W-:Y:S01]  /*9950*/  SHF.R.U64 R21, R12, 0x10, R13.reuse ;  /* 0x000000100c157819 */ /* 0x120fe2000000120d */
[--C-:B------:R-:W-:Y:S01]  /*9960*/  IMAD.MOV.U32 R22, RZ, RZ, R13.reuse ;  /* 0x000000ffff167224 */ /* 0x100fe200078e000d */
[----:B------:R-:W-:Y:S01]  /*9970*/  LEA.HI R14, R14, R39, RZ, 0x3 ;  /* 0x000000270e0e7211 */ /* 0x000fe200078f18ff */
[----:B------:R-:W-:Y:S01]  /*9980*/  UISETP.LT.AND UP0, UPT, UR4, 0x80, UPT ;  /* 0x000000800400788c */ /* 0x000fe2000bf01270 */
[----:B------:R-:W-:Y:S01]  /*9990*/  SHF.R.U32.HI R17, RZ, 0x10, R13 ;  /* 0x00000010ff117819 */ /* 0x000fe2000001160d */
[----:B------:R-:W-:Y:S01]  /*99a0*/  IMAD.MOV.U32 R23, RZ, RZ, R12 ;  /* 0x000000ffff177224 */ /* 0x000fe200078e000c */
[----:B------:R-:W-:Y:S01]  /*99b0*/  LOP3.LUT R14, R14, 0xfffffff8, RZ, 0xc0, !PT ;  /* 0xfffffff80e0e7812 */ /* 0x000fe200078ec0ff */
[----:B------:R-:W-:Y:S01]  /*99c0*/  USEL UR4, UR4, 0x80, UP0 ;  /* 0x0000008004047887 */ /* 0x000fe20008000000 */
[----:B------:R-:W-:Y:S01]  /*99d0*/  IMAD.MOV.U32 R20, RZ, RZ, R8 ;  /* 0x000000ffff147224 */ /* 0x000fe200078e0008 */
[--C-:B------:R-:W-:Y:S01]  /*99e0*/  SHF.R.U64 R18, R8, 0x10, R9.reuse ;  /* 0x0000001008127819 */ /* 0x100fe20000001209 */
[--C-:B------:R-:W-:Y:S01]  /*99f0*/  IMAD.MOV.U32 R19, RZ, RZ, R9.reuse ;  /* 0x000000ffff137224 */ /* 0x100fe200078e0009 */
[----:B------:R-:W-:Y:S01]  /*9a00*/  SHF.R.U32.HI R13, RZ, 0x10, R9 ;  /* 0x00000010ff0d7819 */ /* 0x000fe20000011609 */
[C---:B------:R-:W-:Y:S01]  /*9a10*/  IMAD.IADD R14, R39.reuse, 0x1, -R14 ;  /* 0x00000001270e7824 */ /* 0x040fe200078e0a0e */
[----:B------:R-:W-:Y:S01]  /*9a20*/  ISETP.GE.AND P0, PT, R39, UR4, PT ;  /* 0x0000000427007c0c */ /* 0x000fe2000bf06270 */
[----:B------:R-:W-:Y:S01]  /*9a30*/  IMAD.MOV.U32 R16, RZ, RZ, R10 ;  /* 0x000000ffff107224 */ /* 0x000fe200078e000a */
[--C-:B------:R-:W-:Y:S01]  /*9a40*/  SHF.R.U64 R15, R10, 0x10, R11.reuse ;  /* 0x000000100a0f7819 */ /* 0x100fe2000000120b */
[C---:B------:R-:W-:Y:S01]  /*9a50*/  IMAD.SHL.U32 R0, R14.reuse, 0x40, RZ ;  /* 0x000000400e007824 */ /* 0x040fe200078e00ff */
[----:B------:R-:W-:Y:S01]  /*9a60*/  LOP3.LUT P1, RZ, R14, 0x4, RZ, 0xc0, !PT ;  /* 0x000000040eff7812 */ /* 0x000fe2000782c0ff */
[--C-:B------:R-:W-:Y:S01]  /*9a70*/  IMAD.MOV.U32 R12, RZ, RZ, R11.reuse ;  /* 0x000000ffff0c7224 */ /* 0x100fe200078e000b */
[----:B------:R-:W-:Y:S01]  /*9a80*/  SHF.R.U32.HI R10, RZ, 0x10, R11 ;  /* 0x00000010ff0a7819 */ /* 0x000fe2000001160b */
[----:B------:R-:W-:Y:S01]  /*9a90*/  IMAD.MOV.U32 R9, RZ, RZ, R6 ;  /* 0x000000ffff097224 */ /* 0x000fe200078e0006 */
[----:B------:R-:W-:Y:S01]  /*9aa0*/  LOP3.LUT R0, R0, 0x1c0, RZ, 0xc0, !PT ;  /* 0x000001c000007812 */ /* 0x000fe200078ec0ff */
[----:B------:R-:W-:Y:S01]  /*9ab0*/  IMAD.MOV.U32 R8, RZ, RZ, R7 ;  /* 0x000000ffff087224 */ /* 0x000fe200078e0007 */
[----:B------:R-:W-:-:S04]  /*9ac0*/  DEPBAR.LE SB0, 0x1 ;  /* 0x000080400000791a */ /* 0x000fc80000000000 */
[----:B------:R-:W-:Y:S01]  /*9ad0*/  LOP3.LUT R5, R0, 0x18, R25, 0xf8, !PT ;  /* 0x0000001800057812 */ /* 0x000fe200078ef819 */
[----:B------:R-:W-:Y:S01]  /*9ae0*/  BSSY B1, `(.L_x_109) ;  /* 0x0000067000017945 */ /* 0x000fe20003800000 */
[----:B------:R-:W-:Y:S02]  /*9af0*/  SHF.R.U32.HI R2, RZ, 0x3, R0 ;  /* 0x00000003ff027819 */ /* 0x000fe40000011600 */
[--C-:B------:R-:W-:Y:S02]  /*9b00*/  SHF.R.U64 R6, R6, 0x10, R7.reuse ;  /* 0x0000001006067819 */ /* 0x100fe40000001207 */
[----:B------:R-:W-:Y:S02]  /*9b10*/  LOP3.LUT R2, R5, R2, RZ, 0x3c, !PT ;  /* 0x0000000205027212 */ /* 0x000fe400078e3cff */
[----:B------:R-:W-:Y:S02]  /*9b20*/  SHF.R.U32.HI R5, RZ, 0x10, R7 ;  /* 0x00000010ff057819 */ /* 0x000fe40000011607 */
[----:B------:R-:W-:Y:S01]  /*9b30*/  PRMT R21, R23, 0x5410, R21 ;  /* 0x0000541017157816 */ /* 0x000fe20000000015 */
[----:B------:R-:W-:Y:S01]  /*9b40*/  IMAD R2, R53, 0x200, R2 ;  /* 0x0000020035027824 */ /* 0x000fe200078e0202 */
[----:B------:R-:W-:-:S02]  /*9b50*/  PRMT R25, R20, 0x5410, R18 ;  /* 0x0000541014197816 */ /* 0x000fc40000000012 */
[----:B------:R-:W-:Y:S02]  /*9b60*/  PRMT R28, R19, 0x5410, R13 ;  /* 0x00005410131c7816 */ /* 0x000fe4000000000d */
[C---:B------:R-:W-:Y:S02]  /*9b70*/  IADD3 R0, R2.reuse, 0x20, RZ ;  /* 0x0000002002007810 */ /* 0x040fe40007ffe0ff */
[----:B------:R-:W-:Y:S02]  /*9b80*/  @P1 IADD3 R0, R2, -0x20, RZ ;  /* 0xffffffe002001810 */ /* 0x000fe40007ffe0ff */
[----:B------:R-:W-:Y:S02]  /*9b90*/  PRMT R22, R22, 0x5410, R17 ;  /* 0x0000541016167816 */ /* 0x000fe40000000011 */
[----:B------:R-:W-:Y:S02]  /*9ba0*/  PRMT R19, R16, 0x5410, R15 ;  /* 0x0000541010137816 */ /* 0x000fe4000000000f */
[----:B------:R-:W-:-:S02]  /*9bb0*/  PRMT R20, R12, 0x5410, R10 ;  /* 0x000054100c147816 */ /* 0x000fc4000000000a */
[----:B------:R-:W-:Y:S02]  /*9bc0*/  LEA R26, R2, 0x7100, 0x1 ;  /* 0x00007100021a7811 */ /* 0x000fe400078e08ff */
[----:B------:R-:W-:Y:S02]  /*9bd0*/  LEA R29, R0, 0x7100, 0x1 ;  /* 0x00007100001d7811 */ /* 0x000fe400078e08ff */
[----:B------:R-:W-:Y:S02]  /*9be0*/  PRMT R23, R9, 0x5410, R6 ;  /* 0x0000541009177816 */ /* 0x000fe40000000006 */
[----:B------:R-:W-:Y:S01]  /*9bf0*/  PRMT R27, R8, 0x5410, R5 ;  /* 0x00005410081b7816 */ /* 0x000fe20000000005 */
[----:B------:R-:W-:Y:S06]  /*9c00*/  BAR.SYNC.DEFER_BLOCKING 0x0 ;  /* 0x0000000000007b1d */ /* 0x000fec0000010000 */
[----:B------:R-:W-:Y:S05]  /*9c10*/  @P0 BRA `(.L_x_110) ;  /* 0x0000053000000947 */ /* 0x000fea0003800000 */
[----:B------:R-:W-:Y:S01]  /*9c20*/  ISETP.GE.AND P0, PT, R24, c[0x0][0x27c], PT ;  /* 0x00009f0018007a0c */ /* 0x000fe20003f06270 */
[----:B------:R-:W-:-:S12]  /*9c30*/  BSSY B0, `(.L_x_111) ;  /* 0x0000028000007945 */ /* 0x000fd80003800000 */
[----:B------:R-:W-:Y:S05]  /*9c40*/  @P0 BRA `(.L_x_112) ;  /* 0x0000026000000947 */ /* 0x000fea0003800000 */
[----:B------:R-:W1:Y:S01]  /*9c50*/  LDS.128 R8, [R26] ;  /* 0x000000001a087984 */ /* 0x000e620000000c00 */
[----:B------:R-:W-:Y:S01]  /*9c60*/  SHF.L.U32 R5, R21, 0x10, RZ ;  /* 0x0000001015057819 */ /* 0x000fe200000006ff */
[----:B------:R-:W-:Y:S01]  /*9c70*/  IMAD.U32 R0, R19, 0x10000, RZ ;  /* 0x0001000013007824 */ /* 0x000fe200078e00ff */
[----:B------:R-:W-:Y:S02]  /*9c80*/  LOP3.LUT R2, R21, 0xffff0000, RZ, 0xc0, !PT ;  /* 0xffff000015027812 */ /* 0x000fe400078ec0ff */
[C---:B-1----:R-:W-:Y:S01]  /*9c90*/  SHF.L.U32 R7, R8.reuse, 0x10, RZ ;  /* 0x0000001008077819 */ /* 0x042fe200000006ff */
[----:B------:R-:W-:Y:S01]  /*9ca0*/  IMAD.U32 R16, R11, 0x10000, RZ ;  /* 0x000100000b107824 */ /* 0x000fe200078e00ff */
[----:B------:R-:W-:Y:S02]  /*9cb0*/  LOP3.LUT R6, R8, 0xffff0000, RZ, 0xc0, !PT ;  /* 0xffff000008067812 */ /* 0x000fe400078ec0ff */
[C---:B------:R-:W-:Y:S02]  /*9cc0*/  SHF.L.U32 R13, R9.reuse, 0x10, RZ ;  /* 0x00000010090d7819 */ /* 0x040fe400000006ff */
[----:B------:R-:W-:Y:S01]  /*9cd0*/  LOP3.LUT R8, R9, 0xffff0000, RZ, 0xc0, !PT ;  /* 0xffff000009087812 */ /* 0x000fe200078ec0ff */
[----:B------:R-:W-:Y:S01]  /*9ce0*/  FMUL.FTZ R14, R6, R0 ;  /* 0x00000000060e7220 */ /* 0x000fe20000410000 */
[----:B------:R-:W-:-:S02]  /*9cf0*/  LOP3.LUT R9, R19, 0xffff0000, RZ, 0xc0, !PT ;  /* 0xffff000013097812 */ /* 0x000fc400078ec0ff */
[C---:B------:R-:W-:Y:S01]  /*9d00*/  SHF.L.U32 R15, R10.reuse, 0x10, RZ ;  /* 0x000000100a0f7819 */ /* 0x040fe200000006ff */
[-C--:B------:R-:W-:Y:S01]  /*9d10*/  FFMA.FTZ R18, R7, R5.reuse, -R14 ;  /* 0x0000000507127223 */ /* 0x080fe2000001080e */
[----:B------:R-:W-:Y:S01]  /*9d20*/  LOP3.LUT R12, R10, 0xffff0000, RZ, 0xc0, !PT ;  /* 0xffff00000a0c7812 */ /* 0x000fe200078ec0ff */
[----:B------:R-:W-:Y:S01]  /*9d30*/  FMUL.FTZ R10, R6, R5 ;  /* 0x00000005060a7220 */ /* 0x000fe20000410000 */
[----:B------:R-:W-:Y:S01]  /*9d40*/  LOP3.LUT R11, R11, 0xffff0000, RZ, 0xc0, !PT ;  /* 0xffff00000b0b7812 */ /* 0x000fe200078ec0ff */
[-C--:B------:R-:W-:Y:S01]  /*9d50*/  FMUL.FTZ R6, R8, R9.reuse ;  /* 0x0000000908067220 */ /* 0x080fe20000410000 */
[----:B------:R-:W-:Y:S01]  /*9d60*/  LOP3.LUT R5, R22, 0xffff0000, RZ, 0xc0, !PT ;  /* 0xffff000016057812 */ /* 0x000fe200078ec0ff */
[----:B------:R-:W-:Y:S01]  /*9d70*/  FFMA.FTZ R17, R7, R0, R10 ;  /* 0x0000000007117223 */ /* 0x000fe2000001000a */
[----:B------:R-:W-:Y:S01]  /*9d80*/  LOP3.LUT R0, R20, 0xffff0000, RZ, 0xc0, !PT ;  /* 0xffff000014007812 */ /* 0x000fe200078ec0ff */
[-C--:B------:R-:W-:Y:S02]  /*9d90*/  FMUL.FTZ R8, R8, R2.reuse ;  /* 0x0000000208087220 */ /* 0x080fe40000410000 */
[C---:B------:R-:W-:Y:S01]  /*9da0*/  FFMA.FTZ R14, R13.reuse, R2, -R6 ;  /* 0x000000020d0e7223 */ /* 0x040fe20000010806 */
[----:B------:R-:W-:Y:S01]  /*9db0*/  SHF.L.U32 R2, R20, 0x10, RZ ;  /* 0x0000001014027819 */ /* 0x000fe200000006ff */
[----:B------:R-:W-:Y:S01]  /*9dc0*/  FFMA.FTZ R13, R13, R9, R8 ;  /* 0x000000090d0d7223 */ /* 0x000fe20000010008 */
[----:B------:R-:W-:Y:S01]  /*9dd0*/  SHF.L.U32 R6, R22, 0x10, RZ ;  /* 0x0000001016067819 */ /* 0x000fe200000006ff */
[----:B------:R-:W-:-:S02]  /*9de0*/  FMUL.FTZ R7, R11, R0 ;  /* 0x000000000b077220 */ /* 0x000fc40000410000 */
[C---:B------:R-:W-:Y:S02]  /*9df0*/  FMUL.FTZ R9, R12.reuse, R2 ;  /* 0x000000020c097220 */ /* 0x040fe40000410000 */
[-C--:B------:R-:W-:Y:S02]  /*9e00*/  FMUL.FTZ R8, R12, R6.reuse ;  /* 0x000000060c087220 */ /* 0x080fe40000410000 */
[-C--:B------:R-:W-:Y:S02]  /*9e10*/  FMUL.FTZ R11, R11, R5.reuse ;  /* 0x000000050b0b7220 */ /* 0x080fe40000410000 */
[----:B------:R-:W-:Y:S01]  /*9e20*/  FFMA.FTZ R6, R15, R6, -R9 ;  /* 0x000000060f067223 */ /* 0x000fe20000010809 */
[----:B------:R-:W-:Y:S01]  /*9e30*/  F2FP.BF16.PACK_AB R9, R13, R14 ;  /* 0x0000000e0d09723e */ /* 0x000fe200000010ff */
[----:B------:R-:W-:Y:S01]  /*9e40*/  FFMA.FTZ R10, R15, R2, R8 ;  /* 0x000000020f0a7223 */ /* 0x000fe20000010008 */
[----:B------:R-:W-:Y:S01]  /*9e50*/  F2FP.BF16.PACK_AB R8, R17, R18 ;  /* 0x000000121108723e */ /* 0x000fe200000010ff */
[----:B------:R-:W-:-:S02]  /*9e60*/  FFMA.FTZ R7, R16, R5, -R7 ;  /* 0x0000000510077223 */ /* 0x000fc40000010807 */
[----:B------:R-:W-:Y:S01]  /*9e70*/  FFMA.FTZ R11, R16, R0, R11 ;  /* 0x00000000100b7223 */ /* 0x000fe2000001000b */
[----:B------:R-:W-:-:S04]  /*9e80*/  F2FP.BF16.PACK_AB R10, R10, R6 ;  /* 0x000000060a0a723e */ /* 0x000fc800000010ff */
[----:B------:R-:W-:-:S05]  /*9e90*/  F2FP.BF16.PACK_AB R11, R11, R7 ;  /* 0x000000070b0b723e */ /* 0x000fca00000010ff */
[----:B------:R1:W-:Y:S02]  /*9ea0*/  STS.128 [R26], R8 ;  /* 0x000000081a007388 */ /* 0x0003e40000000c00 */
.L_x_112:
[----:B------:R-:W-:Y:S05]  /*9eb0*/  BSYNC B0 ;  /* 0x0000000000007941 */ /* 0x000fea0003800000 */
.L_x_111:
[----:B------:R-:W-:-:S04]  /*9ec0*/  IADD3 R0, R24, 0x10, RZ ;  /* 0x0000001018007810 */ /* 0x000fc80007ffe0ff */
[----:B------:R-:W-:-:S13]  /*9ed0*/  ISETP.GE.AND P0, PT, R0, c[0x0][0x27c], PT ;  /* 0x00009f0000007a0c */ /* 0x000fda0003f06270 */
[----:B------:R-:W-:Y:S05]  /*9ee0*/  @P0 BRA `(.L_x_110) ;  /* 0x0000026000000947 */ /* 0x000fea0003800000 */
[----:B-1----:R-:W1:Y:S01]  /*9ef0*/  LDS.128 R8, [R29] ;  /* 0x000000001d087984 */ /* 0x002e620000000c00 */
        /* <DEDUP_REMOVED lines=20> */
[----:B------:R-:W-:Y:S01]  /*a040*/  FFMA.FTZ R14, R13, R2, -R6 ;  /* 0x000000020d0e7223 */ /* 0x000fe20000010806 */
        /* <DEDUP_REMOVED lines=16> */
.L_x_110:
[----:B------:R-:W-:Y:S05]  /*a150*/  BSYNC B1 ;  /* 0x0000000000017941 */ /* 0x000fea0003800000 */
.L_x_109:
[----:B------:R-:W-:Y:S01]  /*a160*/  IADD3 R0, R39, 0x20, RZ ;  /* 0x0000002027007810 */ /* 0x000fe20007ffe0ff */
[----:B------:R-:W-:Y:S03]  /*a170*/  BSSY B1, `(.L_x_113) ;  /* 0x0000056000017945 */ /* 0x000fe60003800000 */
[----:B------:R-:W-:-:S13]  /*a180*/  ISETP.GE.AND P0, PT, R0, UR4, PT ;  /* 0x0000000400007c0c */ /* 0x000fda000bf06270 */
[----:B------:R-:W-:Y:S05]  /*a190*/  @P0 BRA `(.L_x_114) ;  /* 0x0000053000000947 */ /* 0x000fea0003800000 */
[----:B------:R-:W-:Y:S01]  /*a1a0*/  ISETP.GE.AND P0, PT, R24, c[0x0][0x27c], PT ;  /* 0x00009f0018007a0c */ /* 0x000fe20003f06270 */
[----:B------:R-:W-:-:S12]  /*a1b0*/  BSSY B0, `(.L_x_115) ;  /* 0x0000028000007945 */ /* 0x000fd80003800000 */
[----:B------:R-:W-:Y:S05]  /*a1c0*/  @P0 BRA `(.L_x_116) ;  /* 0x0000026000000947 */ /* 0x000fea0003800000 */
[----:B-1----:R-:W1:Y:S01]  /*a1d0*/  LDS.128 R8, [R26+0x1000] ;  /* 0x001000001a087984 */ /* 0x002e620000000c00 */
        /* <DEDUP_REMOVED lines=11> */
[CC--:B------:R-:W-:Y:S01]  /*a290*/  FFMA.FTZ R18, R5.reuse, R7.reuse, -R14 ;  /* 0x0000000705127223 */ /* 0x0c0fe2000001080e */
[----:B------:R-:W-:Y:S01]  /*a2a0*/  LOP3.LUT R12, R10, 0xffff0000, RZ, 0xc0, !PT ;  /* 0xffff00000a0c7812 */ /* 0x000fe200078ec0ff */
[----:B------:R-:W-:Y:S01]  /*a2b0*/  FMUL.FTZ R10, R5, R6 ;  /* 0x00000006050a7220 */ /* 0x000fe20000410000 */
[----:B------:R-:W-:Y:S01]  /*a2c0*/  LOP3.LUT R11, R11, 0xffff0000, RZ, 0xc0, !PT ;  /* 0xffff00000b0b7812 */ /* 0x000fe200078ec0ff */
[CC--:B------:R-:W-:Y:S01]  /*a2d0*/  FMUL.FTZ R6, R9.reuse, R8.reuse ;  /* 0x0000000809067220 */ /* 0x0c0fe20000410000 */
[----:B------:R-:W-:Y:S01]  /*a2e0*/  LOP3.LUT R5, R22, 0xffff0000, RZ, 0xc0, !PT ;  /* 0xffff000016057812 */ /* 0x000fe200078ec0ff */
[----:B------:R-:W-:Y:S01]  /*a2f0*/  FFMA.FTZ R17, R0, R7, R10 ;  /* 0x0000000700117223 */ /* 0x000fe2000001000a */
[----:B------:R-:W-:Y:S01]  /*a300*/  LOP3.LUT R0, R20, 0xffff0000, RZ, 0xc0, !PT ;  /* 0xffff000014007812 */ /* 0x000fe200078ec0ff */
[C---:B------:R-:W-:Y:S02]  /*a310*/  FMUL.FTZ R8, R2.reuse, R8 ;  /* 0x0000000802087220 */ /* 0x040fe40000410000 */
[-C--:B------:R-:W-:Y:S01]  /*a320*/  FFMA.FTZ R14, R2, R13.reuse, -R6 ;  /* 0x0000000d020e7223 */ /* 0x080fe20000010806 */
[----:B------:R-:W-:Y:S01]  /*a330*/  SHF.L.U32 R2, R20, 0x10, RZ ;  /* 0x0000001014027819 */ /* 0x000fe200000006ff */
[----:B------:R-:W-:Y:S01]  /*a340*/  FFMA.FTZ R13, R9, R13, R8 ;  /* 0x0000000d090d7223 */ /* 0x000fe20000010008 */
[----:B------:R-:W-:Y:S01]  /*a350*/  SHF.L.U32 R6, R22, 0x10, RZ ;  /* 0x0000001016067819 */ /* 0x000fe200000006ff */
[----:B------:R-:W-:-:S02]  /*a360*/  FMUL.FTZ R7, R0, R11 ;  /* 0x0000000b00077220 */ /* 0x000fc40000410000 */
[-C--:B------:R-:W-:Y:S02]  /*a370*/  FMUL.FTZ R9, R2, R12.reuse ;  /* 0x0000000c02097220 */ /* 0x080fe40000410000 */
[C---:B------:R-:W-:Y:S02]  /*a380*/  FMUL.FTZ R8, R6.reuse, R12 ;  /* 0x0000000c06087220 */ /* 0x040fe40000410000 */
[----:B------:R-:W-:Y:S02]  /*a390*/  FMUL.FTZ R11, R5, R11 ;  /* 0x0000000b050b7220 */ /* 0x000fe40000410000 */
[-C--:B------:R-:W-:Y:S01]  /*a3a0*/  FFMA.FTZ R6, R6, R15.reuse, -R9 ;  /* 0x0000000f06067223 */ /* 0x080fe20000010809 */
[----:B------:R-:W-:Y:S01]  /*a3b0*/  F2FP.BF16.PACK_AB R9, R13, R14 ;  /* 0x0000000e0d09723e */ /* 0x000fe200000010ff */
[----:B------:R-:W-:Y:S01]  /*a3c0*/  FFMA.FTZ R10, R2, R15, R8 ;  /* 0x0000000f020a7223 */ /* 0x000fe20000010008 */
[----:B------:R-:W-:Y:S01]  /*a3d0*/  F2FP.BF16.PACK_AB R8, R17, R18 ;  /* 0x000000121108723e */ /* 0x000fe200000010ff */
[----:B------:R-:W-:-:S02]  /*a3e0*/  FFMA.FTZ R7, R5, R16, -R7 ;  /* 0x0000001005077223 */ /* 0x000fc40000010807 */
[----:B------:R-:W-:Y:S01]  /*a3f0*/  FFMA.FTZ R11, R0, R16, R11 ;  /* 0x00000010000b7223 */ /* 0x000fe2000001000b */
[----:B------:R-:W-:-:S04]  /*a400*/  F2FP.BF16.PACK_AB R10, R10, R6 ;  /* 0x000000060a0a723e */ /* 0x000fc800000010ff */
[----:B------:R-:W-:-:S05]  /*a410*/  F2FP.BF16.PACK_AB R11, R11, R7 ;  /* 0x000000070b0b723e */ /* 0x000fca00000010ff */
[----:B------:R1:W-:Y:S02]  /*a420*/  STS.128 [R26+0x1000], R8 ;  /* 0x001000081a007388 */ /* 0x0003e40000000c00 */
.L_x_116:
[----:B------:R-:W-:Y:S05]  /*a430*/  BSYNC B0 ;  /* 0x0000000000007941 */ /* 0x000fea0003800000 */
.L_x_115:
[----:B------:R-:W-:-:S04]  /*a440*/  IADD3 R0, R24, 0x10, RZ ;  /* 0x0000001018007810 */ /* 0x000fc80007ffe0ff */
[----:B------:R-:W-:-:S13]  /*a450*/  ISETP.GE.AND P0, PT, R0, c[0x0][0x27c], PT ;  /* 0x00009f0000007a0c */ /* 0x000fda0003f06270 */
        /* <DEDUP_REMOVED lines=17> */
[-C--:B------:R-:W-:Y:S01]  /*a570*/  FMUL.FTZ R6, R9, R8.reuse ;  /* 0x0000000809067220 */ /* 0x080fe20000410000 */
[----:B------:R-:W-:Y:S01]  /*a580*/  LOP3.LUT R5, R28, 0xffff0000, RZ, 0xc0, !PT ;  /* 0xffff00001c057812 */ /* 0x000fe200078ec0ff */
[----:B------:R-:W-:Y:S01]  /*a590*/  FFMA.FTZ R17, R0, R7, R10 ;  /* 0x0000000700117223 */ /* 0x000fe2000001000a */
[C---:B------:R-:W-:Y:S01]  /*a5a0*/  LOP3.LUT R0, R27.reuse, 0xffff0000, RZ, 0xc0, !PT ;  /* 0xffff00001b007812 */ /* 0x040fe200078ec0ff */
        /* <DEDUP_REMOVED lines=18> */
.L_x_114:
[----:B------:R-:W-:Y:S05]  /*a6d0*/  BSYNC B1 ;  /* 0x0000000000017941 */ /* 0x000fea0003800000 */
.L_x_113:
        /* <DEDUP_REMOVED lines=45> */
.L_x_120:
[----:B------:R-:W-:Y:S05]  /*a9b0*/  BSYNC B0 ;  /* 0x0000000000007941 */ /* 0x000fea0003800000 */
.L_x_119:
        /* <DEDUP_REMOVED lines=41> */
.L_x_118:
[----:B------:R-:W-:Y:S05]  /*ac50*/  BSYNC B1 ;  /* 0x0000000000017941 */ /* 0x000fea0003800000 */
.L_x_117:
[----:B------:R-:W-:-:S04]  /*ac60*/  IADD3 R0, R39, 0x60, RZ ;  /* 0x0000006027007810 */ /* 0x000fc80007ffe0ff */
        /* <DEDUP_REMOVED lines=43> */
.L_x_123:
[----:B------:R-:W-:Y:S05]  /*af20*/  BSYNC B0 ;  /* 0x0000000000007941 */ /* 0x000fea0003800000 */
.L_x_122:
        /* <DEDUP_REMOVED lines=40> */
[----:B------:R1:W-:Y:S01]  /*b1b0*/  STS.128 [R29+0x3000], R8 ;  /* 0x003000081d007388 */ /* 0x0003e20000000c00 */
[----:B------:R-:W-:Y:S05]  /*b1c0*/  BRA `(.L_x_121) ;  /* 0x00001a3000007947 */ /* 0x000fea0003800000 */
.L_x_106:
[----:B------:R-:W-:Y:S01]  /*b1d0*/  ISETP.GE.AND P0, PT, R2, UR19, PT ;  /* 0x0000001302007c0c */ /* 0x000fe2000bf06270 */
[----:B------:R-:W-:Y:S01]  /*b1e0*/  BSSY B0, `(.L_x_124) ;  /* 0x000000d000007945 */ /* 0x000fe20003800000 */
[----:B------:R-:W-:Y:S01]  /*b1f0*/  CS2R R10, SRZ ;  /* 0x00000000000a7805 */ /* 0x000fe2000001ff00 */
[----:B------:R-:W-:Y:S01]  /*b200*/  CS2R R8, SRZ ;  /* 0x0000000000087805 */ /* 0x000fe2000001ff00 */
[----:B------:R-:W-:Y:S01]  /*b210*/  CS2R R14, SRZ ;  /* 0x00000000000e7805 */ /* 0x000fe2000001ff00 */
[----:B------:R-:W-:-:S08]  /*b220*/  CS2R R12, SRZ ;  /* 0x00000000000c7805 */ /* 0x000fd0000001ff00 */
[----:B------:R-:W-:Y:S05]  /*b230*/  @P0 BRA `(.L_x_125) ;  /* 0x0000007000000947 */ /* 0x000fea0003800000 */
[----:B------:R-:W-:Y:S01]  /*b240*/  ISETP.GE.AND P0, PT, R25, c[0x0][0x27c], PT ;  /* 0x00009f0019007a0c */ /* 0x000fe20003f06270 */
[----:B------:R-:W-:-:S12]  /*b250*/  CS2R R10, SRZ ;  /* 0x00000000000a7805 */ /* 0x000fd8000001ff00 */
[----:B------:R-:W-:Y:S05]  /*b260*/  @P0 BRA `(.L_x_125) ;  /* 0x0000004000000947 */ /* 0x000fea0003800000 */
[----:B------:R-:W-:-:S04]  /*b270*/  IMAD.WIDE R12, R25, 0x2, R18 ;  /* 0x00000002190c7825 */ /* 0x000fc800078e0212 */
[----:B------:R-:W-:Y:S02]  /*b280*/  IMAD.WIDE R8, R25, 0x2, R16 ;  /* 0x0000000219087825 */ /* 0x000fe400078e0210 */
[----:B------:R-:W5:Y:S04]  /*b290*/  LD.E.128 R12, [R12.64] ;  /* 0x000000160c0c7980 */ /* 0x000f68000c101d00 */
[----:B------:R-:W5:Y:S02]  /*b2a0*/  LD.E.128 R8, [R8.64] ;  /* 0x0000001608087980 */ /* 0x000f64000c101d00 */
.L_x_125:
[----:B------:R-:W-:Y:S05]  /*b2b0*/  BSYNC B0 ;  /* 0x0000000000007941 */ /* 0x000fea0003800000 */
.L_x_124:
[----:B------:R-:W-:Y:S01]  /*b2c0*/  UIMAD UR4, UR16, -0x80, UR19 ;  /* 0xffffff80100478a4 */ /* 0x000fe2000f8e0213 */
[----:B------:R-:W-:Y:S01]  /*b2d0*/  ISETP.GE.AND P0, PT, R25, c[0x0][0x27c], PT ;  /* 0x00009f0019007a0c */ /* 0x000fe20003f06270 */
[--C-:B-----5:R-:W-:Y:S01]  /*b2e0*/  IMAD.MOV.U32 R21, RZ, RZ, R13.reuse ;  /* 0x000000ffff157224 */ /* 0x120fe200078e000d */
[--C-:B------:R-:W-:Y:S01]  /*b2f0*/  SHF.R.U64 R20, R12, 0x10, R13.reuse ;  /* 0x000000100c147819 */ /* 0x100fe2000000120d */
[----:B------:R-:W-:Y:S01]  /*b300*/  UISETP.LT.AND UP0, UPT, UR4, 0x80, UPT ;  /* 0x000000800400788c */ /* 0x000fe2000bf01270 */
[----:B------:R-:W-:Y:S01]  /*b310*/  SHF.R.U32.HI R16, RZ, 0x10, R13 ;  /* 0x00000010ff107819 */ /* 0x000fe2000001160d */
[----:B------:R-:W-:Y:S01]  /*b320*/  IMAD.MOV.U32 R19, RZ, RZ, R14 ;  /* 0x000000ffff137224 */ /* 0x000fe200078e000e */
[--C-:B------:R-:W-:Y:S01]  /*b330*/  SHF.R.U64 R17, R14, 0x10, R15.reuse ;  /* 0x000000100e117819 */ /* 0x100fe2000000120f */
[----:B------:R-:W-:Y:S01]  /*b340*/  USEL UR4, UR4, 0x80, UP0 ;  /* 0x0000008004047887 */ /* 0x000fe20008000000 */
[----:B------:R-:W-:Y:S01]  /*b350*/  IMAD.MOV.U32 R22, RZ, RZ, R12 ;  /* 0x000000ffff167224 */ /* 0x000fe200078e000c */
[--C-:B------:R-:W-:Y:S01]  /*b360*/  SHF.R.U32.HI R12, RZ, 0x10, R15.reuse ;  /* 0x00000010ff0c7819 */ /* 0x100fe2000001160f */
[----:B------:R-:W-:Y:S01]  /*b370*/  IMAD.MOV.U32 R18, RZ, RZ, R15 ;  /* 0x000000ffff127224 */ /* 0x000fe200078e000f */
[----:B------:R-:W-:-:S04]  /*b380*/  DEPBAR.LE SB0, 0x1 ;  /* 0x000080400000791a */ /* 0x000fc80000000000 */
[----:B------:R-:W-:Y:S01]  /*b390*/  ISETP.GE.OR P1, PT, R39, UR4, P0 ;  /* 0x0000000427007c0c */ /* 0x000fe20008726670 */
[----:B------:R-:W-:Y:S01]  /*b3a0*/  IMAD.MOV.U32 R14, RZ, RZ, R8 ;  /* 0x000000ffff0e7224 */ /* 0x000fe200078e0008 */
[--C-:B------:R-:W-:Y:S01]  /*b3b0*/  SHF.R.U64 R8, R8, 0x10, R9.reuse ;  /* 0x0000001008087819 */ /* 0x100fe20000001209 */
[--C-:B------:R-:W-:Y:S01]  /*b3c0*/  IMAD.MOV.U32 R13, RZ, RZ, R9.reuse ;  /* 0x000000ffff0d7224 */ /* 0x100fe200078e0009 */
[----:B------:R-:W-:Y:S01]  /*b3d0*/  SHF.R.U32.HI R2, RZ, 0x10, R9 ;  /* 0x00000010ff027819 */ /* 0x000fe20000011609 */
[----:B------:R-:W-:Y:S01]  /*b3e0*/  IMAD.MOV.U32 R7, RZ, RZ, R10 ;  /* 0x000000ffff077224 */ /* 0x000fe200078e000a */
[--C-:B------:R-:W-:Y:S01]  /*b3f0*/  SHF.R.U64 R5, R10, 0x10, R11.reuse ;  /* 0x000000100a057819 */ /* 0x100fe2000000120b */
[--C-:B------:R-:W-:Y:S01]  /*b400*/  IMAD.MOV.U32 R6, RZ, RZ, R11.reuse ;  /* 0x000000ffff067224 */ /* 0x100fe200078e000b */
[----:B------:R-:W-:Y:S01]  /*b410*/  SHF.R.U32.HI R0, RZ, 0x10, R11 ;  /* 0x00000010ff007819 */ /* 0x000fe2000001160b */
[----:B------:R-:W-:Y:S01]  /*b420*/  BSSY B0, `(.L_x_126) ;  /* 0x0000062000007945 */ /* 0x000fe20003800000 */
[----:B------:R-:W-:-:S02]  /*b430*/  PRMT R40, R22, 0x5410, R20 ;  /* 0x0000541016287816 */ /* 0x000fc40000000014 */
[----:B------:R-:W-:Y:S02]  /*b440*/  PRMT R44, R21, 0x5410, R16 ;  /* 0x00005410152c7816 */ /* 0x000fe40000000010 */
[----:B------:R-:W-:Y:S02]  /*b450*/  PRMT R36, R19, 0x5410, R17 ;  /* 0x0000541013247816 */ /* 0x000fe40000000011 */
[----:B------:R-:W-:Y:S02]  /*b460*/  PRMT R43, R18, 0x5410, R12 ;  /* 0x00005410122b7816 */ /* 0x000fe4000000000c */
[----:B------:R-:W-:Y:S02]  /*b470*/  PRMT R38, R14, 0x5410, R8 ;  /* 0x000054100e267816 */ /* 0x000fe40000000008 */
[----:B------:R-:W-:Y:S02]  /*b480*/  PRMT R41, R13, 0x5410, R2 ;  /* 0x000054100d297816 */ /* 0x000fe40000000002 */
[----:B------:R-:W-:-:S02]  /*b490*/  PRMT R35, R7, 0x5410, R5 ;  /* 0x0000541007237816 */ /* 0x000fc40000000005 */
[----:B------:R-:W-:Y:S01]  /*b4a0*/  PRMT R42, R6, 0x5410, R0 ;  /* 0x00005410062a7816 */ /* 0x000fe20000000000 */
[----:B------:R-:W-:Y:S06]  /*b4b0*/  BAR.SYNC.DEFER_BLOCKING 0x0 ;  /* 0x0000000000007b1d */ /* 0x000fec0000010000 */
[----:B------:R-:W-:Y:S05]  /*b4c0*/  @P1 BRA `(.L_x_127) ;  /* 0x0000057000001947 */ /* 0x000fea0003800000 */
[----:B------:R-:W-:Y:S01]  /*b4d0*/  SHF.L.U32 R0, R39, 0x6, RZ ;  /* 0x0000000627007819 */ /* 0x000fe200000006ff */
[----:B------:R-:W-:Y:S01]  /*b4e0*/  IMAD.SHL.U32 R7, R53, 0x200, RZ ;  /* 0x0000020035077824 */ /* 0x000fe200078e00ff */
[----:B------:R-:W-:Y:S02]  /*b4f0*/  IADD3 R6, R25, c[0x0][0x27c], RZ ;  /* 0x00009f0019067a10 */ /* 0x000fe40007ffe0ff */
[----:B------:R-:W-:-:S04]  /*b500*/  LOP3.LUT R0, R0, 0x1c0, RZ, 0xc0, !PT ;  /* 0x000001c000007812 */ /* 0x000fc800078ec0ff */
[C---:B------:R-:W-:Y:S02]  /*b510*/  LOP3.LUT R2, R0.reuse, 0x38, R25, 0xf8, !PT ;  /* 0x0000003800027812 */ /* 0x040fe400078ef819 */
[----:B------:R-:W-:Y:S02]  /*b520*/  SHF.R.U32.HI R5, RZ, 0x3, R0 ;  /* 0x00000003ff057819 */ /* 0x000fe40000011600 */
[----:B------:R-:W-:Y:S02]  /*b530*/  LOP3.LUT R0, R0, 0x38, R6, 0xf8, !PT ;  /* 0x0000003800007812 */ /* 0x000fe400078ef806 */
[C-C-:B------:R-:W-:Y:S02]  /*b540*/  LOP3.LUT R2, R7.reuse, R2, R5.reuse, 0xf6, !PT ;  /* 0x0000000207027212 */ /* 0x140fe400078ef605 */
[----:B------:R-:W-:Y:S02]  /*b550*/  LOP3.LUT R0, R7, R0, R5, 0xf6, !PT ;  /* 0x0000000007007212 */ /* 0x000fe400078ef605 */
[----:B------:R-:W-:-:S02]  /*b560*/  SHF.L.U32 R32, R2, 0x1, RZ ;  /* 0x0000000102207819 */ /* 0x000fc400000006ff */
[----:B------:R-:W-:Y:S01]  /*b570*/  SHF.L.U32 R6, R38, 0x10, RZ ;  /* 0x0000001026067819 */ /* 0x000fe200000006ff */
[----:B------:R-:W-:Y:S02]  /*b580*/  IMAD.SHL.U32 R30, R0, 0x2, RZ ;  /* 0x00000002001e7824 */ /* 0x000fe400078e00ff */
[----:B------:R-:W1:Y:S01]  /*b590*/  LDS.128 R12, [R32+0x7100] ;  /* 0x00710000200c7984 */ /* 0x000e620000000c00 */
[----:B------:R-:W-:-:S03]  /*b5a0*/  IMAD.U32 R0, R40, 0x10000, RZ ;  /* 0x0001000028007824 */ /* 0x000fc600078e00ff */
[----:B------:R-:W2:Y:S01]  /*b5b0*/  LDS.128 R8, [R30+0x7100] ;  /* 0x007100001e087984 */ /* 0x000ea20000000c00 */
[C---:B-1----:R-:W-:Y:S01]  /*b5c0*/  SHF.L.U32 R16, R12.reuse, 0x10, RZ ;  /* 0x000000100c107819 */ /* 0x042fe200000006ff */
[----:B------:R-:W-:Y:S01]  /*b5d0*/  IMAD.U32 R21, R13, 0x10000, RZ ;  /* 0x000100000d157824 */ /* 0x000fe200078e00ff */
[----:B------:R-:W-:Y:S01]  /*b5e0*/  LOP3.LUT R18, R12, 0xffff0000, RZ, 0xc0, !PT ;  /* 0xffff00000c127812 */ /* 0x000fe200078ec0ff */
[----:B------:R-:W-:Y:S01]  /*b5f0*/  IMAD.U32 R24, R15, 0x10000, RZ ;  /* 0x000100000f187824 */ /* 0x000fe200078e00ff */
[C---:B--2---:R-:W-:Y:S01]  /*b600*/  SHF.L.U32 R2, R8.reuse, 0x10, RZ ;  /* 0x0000001008027819 */ /* 0x044fe200000006ff */
[C---:B------:R-:W-:Y:S01]  /*b610*/  IMAD.U32 R19, R9.reuse, 0x10000, RZ ;  /* 0x0001000009137824 */ /* 0x040fe200078e00ff */
[----:B------:R-:W-:Y:S02]  /*b620*/  LOP3.LUT R23, R9, 0xffff0000, RZ, 0xc0, !PT ;  /* 0xffff000009177812 */ /* 0x000fe400078ec0ff */
[----:B------:R-:W-:Y:S01]  /*b630*/  LOP3.LUT R12, R8, 0xffff0000, RZ, 0xc0, !PT ;  /* 0xffff0000080c7812 */ /* 0x000fe200078ec0ff */
[----:B------:R-:W-:Y:S01]  /*b640*/  FMUL.FTZ R5, R2, R6 ;  /* 0x0000000602057220 */ /* 0x000fe20000410000 */
[----:B------:R-:W-:Y:S01]  /*b650*/  LOP3.LUT R9, R38, 0xffff0000, RZ, 0xc0, !PT ;  /* 0xffff000026097812 */ /* 0x000fe200078ec0ff */
[-C--:B------:R-:W-:Y:S01]  /*b660*/  FMUL.FTZ R7, R2, R0.reuse ;  /* 0x0000000002077220 */ /* 0x080fe20000410000 */
[----:B------:R-:W-:Y:S01]  /*b670*/  LOP3.LUT R2, R40, 0xffff0000, RZ, 0xc0, !PT ;  /* 0xffff000028027812 */ /* 0x000fe200078ec0ff */
[----:B------:R-:W-:Y:S01]  /*b680*/  FFMA.FTZ R34, R16, R0, -R5 ;  /* 0x0000000010227223 */ /* 0x000fe20000010805 */
[----:B------:R-:W-:Y:S01]  /*b690*/  LOP3.LUT R27, R13, 0xffff0000, RZ, 0xc0, !PT ;  /* 0xffff00000d1b7812 */ /* 0x000fe200078ec0ff */
[----:B------:R-:W-:Y:S01]  /*b6a0*/  FMUL.FTZ R8, R12, R9 ;  /* 0x000000090c087220 */ /* 0x000fe20000410000 */
[----:B------:R-:W-:Y:S01]  /*b6b0*/  SHF.L.U32 R13, R10, 0x10, RZ ;  /* 0x000000100a0d7819 */ /* 0x000fe200000006ff */
[----:B------:R-:W-:Y:S01]  /*b6c0*/  FFMA.FTZ R33, R16, R6, R7 ;  /* 0x0000000610217223 */ /* 0x000fe20000010007 */
[----:B------:R-:W-:Y:S01]  /*b6d0*/  SHF.L.U32 R5, R35, 0x10, RZ ;  /* 0x0000001023057819 */ /* 0x000fe200000006ff */
[-C--:B------:R-:W-:Y:S01]  /*b6e0*/  FMUL.FTZ R7, R12, R2.reuse ;  /* 0x000000020c077220 */ /* 0x080fe20000410000 */
[----:B------:R-:W-:Y:S01]  /*b6f0*/  SHF.L.U32 R17, R14, 0x10, RZ ;  /* 0x000000100e117819 */ /* 0x000fe200000006ff */
[----:B------:R-:W-:Y:S01]  /*b700*/  FFMA.FTZ R12, R18, R2, -R8 ;  /* 0x00000002120c7223 */ /* 0x000fe20000010808 */
[----:B------:R-:W-:Y:S01]  /*b710*/  LOP3.LUT R20, R14, 0xffff0000, RZ, 0xc0, !PT ;  /* 0xffff00000e147812 */ /* 0x000fe200078ec0ff */
[----:B------:R-:W-:Y:S01]  /*b720*/  IMAD.U32 R0, R36, 0x10000, RZ ;  /* 0x0001000024007824 */ /* 0x000fe200078e00ff */
[----:B------:R-:W-:Y:S01]  /*b730*/  LOP3.LUT R14, R10, 0xffff0000, RZ, 0xc0, !PT ;  /* 0xffff00000a0e7812 */ /* 0x000fe200078ec0ff */
[-C--:B------:R-:W-:Y:S01]  /*b740*/  FMUL.FTZ R2, R13, R5.reuse ;  /* 0x000000050d027220 */ /* 0x080fe20000410000 */
[----:B------:R-:W-:Y:S01]  /*b750*/  LOP3.LUT R10, R35, 0xffff0000, RZ, 0xc0, !PT ;  /* 0xffff0000230a7812 */ /* 0x000fe200078ec0ff */
[-C--:B------:R-:W-:Y:S01]  /*b760*/  FMUL.FTZ R6, R13, R0.reuse ;  /* 0x000000000d067220 */ /* 0x080fe20000410000 */
[----:B------:R-:W-:Y:S01]  /*b770*/  LOP3.LUT R26, R15, 0xffff0000, RZ, 0xc0, !PT ;  /* 0xffff00000f1a7812 */ /* 0x000fe200078ec0ff */
[C---:B------:R-:W-:Y:S01]  /*b780*/  FFMA.FTZ R29, R17.reuse, R0, -R2 ;  /* 0x00000000111d7223 */ /* 0x040fe20000010802 */
[----:B------:R-:W-:Y:S01]  /*b790*/  LOP3.LUT R0, R36, 0xffff0000, RZ, 0xc0, !PT ;  /* 0xffff000024007812 */ /* 0x000fe200078ec0ff */
[----:B------:R-:W-:Y:S01]  /*b7a0*/  FFMA.FTZ R28, R17, R5, R6 ;  /* 0x00000005111c7223 */ /* 0x000fe20000010006 */
[----:B------:R-:W-:Y:S01]  /*b7b0*/  SHF.L.U32 R5, R44, 0x10, RZ ;  /* 0x000000102c057819 */ /* 0x000fe200000006ff */
[----:B------:R-:W-:Y:S01]  /*b7c0*/  FFMA.FTZ R31, R18, R9, R7 ;  /* 0x00000009121f7223 */ /* 0x000fe20000010007 */
[----:B------:R-:W-:Y:S01]  /*b7d0*/  SHF.L.U32 R8, R42, 0x10, RZ ;  /* 0x000000102a087819 */ /* 0x000fe200000006ff */
[----:B------:R-:W-:Y:S01]  /*b7e0*/  FMUL.FTZ R6, R14, R10 ;  /* 0x0000000a0e067220 */ /* 0x000fe20000410000 */
[----:B------:R-:W-:Y:S01]  /*b7f0*/  LOP3.LUT R22, R11, 0xffff0000, RZ, 0xc0, !PT ;  /* 0xffff00000b167812 */ /* 0x000fe200078ec0ff */
[----:B------:R-:W-:Y:S01]  /*b800*/  IMAD.U32 R2, R41, 0x10000, RZ ;  /* 0x0001000029027824 */ /* 0x000fe200078e00ff */
[----:B------:R-:W-:Y:S01]  /*b810*/  F2FP.BF16.PACK_AB R12, R12, R34 ;  /* 0x000000220c0c723e */ /* 0x000fe200000010ff */
[----:B------:R-:W-:-:S02]  /*b820*/  FMUL.FTZ R9, R14, R0 ;  /* 0x000000000e097220 */ /* 0x000fc40000410000 */
[----:B------:R-:W-:Y:S02]  /*b830*/  IMAD.U32 R15, R11, 0x10000, RZ ;  /* 0x000100000b0f7824 */ /* 0x000fe400078e00ff */
[C---:B------:R-:W-:Y:S01]  /*b840*/  FFMA.FTZ R14, R20.reuse, R0, -R6 ;  /* 0x00000000140e7223 */ /* 0x040fe20000010806 */
[----:B------:R-:W-:Y:S01]  /*b850*/  SHF.L.U32 R0, R43, 0x10, RZ ;  /* 0x000000102b007819 */ /* 0x000fe200000006ff */
[C---:B------:R-:W-:Y:S02]  /*b860*/  FMUL.FTZ R7, R19.reuse, R2 ;  /* 0x0000000213077220 */ /* 0x040fe40000410000 */
[----:B------:R-:W-:Y:S01]  /*b870*/  FFMA.FTZ R20, R20, R10, R9 ;  /* 0x0000000a14147223 */ /* 0x000fe20000010009 */
[----:B------:R-:W-:Y:S01]  /*b880*/  F2FP.BF16.PACK_AB R14, R14, R29 ;  /* 0x0000001d0e0e723e */ /* 0x000fe200000010ff */
[----:B------:R-:W-:Y:S02]  /*b890*/  FMUL.FTZ R6, R19, R5 ;  /* 0x0000000513067220 */ /* 0x000fe40000410000 */
[----:B------:R-:W-:-:S02]  /*b8a0*/  FMUL.FTZ R9, R15, R8 ;  /* 0x000000080f097220 */ /* 0x000fc40000410000 */
[----:B------:R-:W-:Y:S01]  /*b8b0*/  FFMA.FTZ R18, R21, R5, -R7 ;  /* 0x0000000515127223 */ /* 0x000fe20000010807 */
[----:B------:R-:W-:Y:S01]  /*b8c0*/  LOP3.LUT R5, R43, 0xffff0000, RZ, 0xc0, !PT ;  /* 0xffff00002b057812 */ /* 0x000fe200078ec0ff */
[----:B------:R-:W-:Y:S01]  /*b8d0*/  FFMA.FTZ R17, R21, R2, R6 ;  /* 0x0000000215117223 */ /* 0x000fe20000010006 */
[----:B------:R-:W-:Y:S01]  /*b8e0*/  LOP3.LUT R2, R41, 0xffff0000, RZ, 0xc0, !PT ;  /* 0xffff000029027812 */ /* 0x000fe200078ec0ff */
[-C--:B------:R-:W-:Y:S01]  /*b8f0*/  FMUL.FTZ R7, R15, R0.reuse ;  /* 0x000000000f077220 */ /* 0x080fe20000410000 */
[----:B------:R-:W-:Y:S01]  /*b900*/  LOP3.LUT R6, R44, 0xffff0000, RZ, 0xc0, !PT ;  /* 0xffff00002c067812 */ /* 0x000fe200078ec0ff */
[----:B------:R-:W-:Y:S01]  /*b910*/  FFMA.FTZ R16, R24, R0, -R9 ;  /* 0x0000000018107223 */ /* 0x000fe20000010809 */
[----:B------:R-:W-:Y:S01]  /*b920*/  LOP3.LUT R0, R42, 0xffff0000, RZ, 0xc0, !PT ;  /* 0xffff00002a007812 */ /* 0x000fe200078ec0ff */
[----:B------:R-:W-:Y:S02]  /*b930*/  FFMA.FTZ R11, R24, R8, R7 ;  /* 0x00000008180b7223 */ /* 0x000fe40000010007 */
[----:B------:R-:W-:-:S02]  /*b940*/  FMUL.FTZ R10, R23, R2 ;  /* 0x00000002170a7220 */ /* 0x000fc40000410000 */
[C---:B------:R-:W-:Y:S02]  /*b950*/  FMUL.FTZ R8, R22.reuse, R0 ;  /* 0x0000000016087220 */ /* 0x040fe40000410000 */
[-C--:B------:R-:W-:Y:S02]  /*b960*/  FMUL.FTZ R9, R23, R6.reuse ;  /* 0x0000000617097220 */ /* 0x080fe40000410000 */
[-C--:B------:R-:W-:Y:S02]  /*b970*/  FMUL.FTZ R7, R22, R5.reuse ;  /* 0x0000000516077220 */ /* 0x080fe40000410000 */
[----:B------:R-:W-:Y:S01]  /*b980*/  FFMA.FTZ R13, R27, R6, -R10 ;  /* 0x000000061b0d7223 */ /* 0x000fe2000001080a */
[----:B------:R-:W-:Y:S01]  /*b990*/  F2FP.BF16.PACK_AB R10, R20, R28 ;  /* 0x0000001c140a723e */ /* 0x000fe200000010ff */
[C---:B------:R-:W-:Y:S01]  /*b9a0*/  FFMA.FTZ R15, R26.reuse, R5, -R8 ;  /* 0x000000051a0f7223 */ /* 0x040fe20000010808 */
[----:B------:R-:W-:Y:S01]  /*b9b0*/  F2FP.BF16.PACK_AB R8, R31, R33 ;  /* 0x000000211f08723e */ /* 0x000fe200000010ff */
[----:B------:R-:W-:Y:S01]  /*b9c0*/  FFMA.FTZ R9, R27, R2, R9 ;  /* 0x000000021b097223 */ /* 0x000fe20000010009 */
[----:B------:R-:W-:Y:S01]  /*b9d0*/  F2FP.BF16.PACK_AB R13, R13, R18 ;  /* 0x000000120d0d723e */ /* 0x000fe200000010ff */
[----:B------:R-:W-:Y:S01]  /*b9e0*/  FFMA.FTZ R7, R26, R0, R7 ;  /* 0x000000001a077223 */ /* 0x000fe20000010007 */
[----:B------:R-:W-:-:S02]  /*b9f0*/  F2FP.BF16.PACK_AB R15, R15, R16 ;  /* 0x000000100f0f723e */ /* 0x000fc400000010ff */
[----:B------:R-:W-:Y:S02]  /*ba00*/  F2FP.BF16.PACK_AB R9, R9, R17 ;  /* 0x000000110909723e */ /* 0x000fe400000010ff */
[----:B------:R-:W-:Y:S01]  /*ba10*/  F2FP.BF16.PACK_AB R11, R7, R11 ;  /* 0x0000000b070b723e */ /* 0x000fe200000010ff */
[----:B------:R1:W-:Y:S04]  /*ba20*/  STS.128 [R32+0x7100], R12 ;  /* 0x0071000c20007388 */ /* 0x0003e80000000c00 */
[----:B------:R1:W-:Y:S02]  /*ba30*/  STS.128 [R30+0x7100], R8 ;  /* 0x007100081e007388 */ /* 0x0003e40000000c00 */
.L_x_127:
[----:B------:R-:W-:Y:S05]  /*ba40*/  BSYNC B0 ;  /* 0x0000000000007941 */ /* 0x000fea0003800000 */
.L_x_126:
[----:B------:R-:W-:Y:S01]  /*ba50*/  IADD3 R0, R39, 0x20, RZ ;  /* 0x0000002027007810 */ /* 0x000fe20007ffe0ff */
[----:B------:R-:W-:Y:S03]  /*ba60*/  BSSY B0, `(.L_x_128) ;  /* 0x000005d000007945 */ /* 0x000fe60003800000 */
[----:B------:R-:W-:-:S13]  /*ba70*/  ISETP.GE.OR P1, PT, R0, UR4, P0 ;  /* 0x0000000400007c0c */ /* 0x000fda0008726670 */
[----:B------:R-:W-:Y:S05]  /*ba80*/  @P1 BRA `(.L_x_129) ;  /* 0x000005a000001947 */ /* 0x000fea0003800000 */
[----:B------:R-:W-:Y:S01]  /*ba90*/  SHF.R.S32.HI R2, RZ, 0x1f, R0 ;  /* 0x0000001fff027819 */ /* 0x000fe20000011400 */
[----:B------:R-:W-:Y:S01]  /*baa0*/  IMAD.SHL.U32 R5, R0, 0x40, RZ ;  /* 0x0000004000057824 */ /* 0x000fe200078e00ff */
[----:B------:R-:W-:Y:S02]  /*bab0*/  IADD3 R7, R25, c[0x0][0x27c], RZ ;  /* 0x00009f0019077a10 */ /* 0x000fe40007ffe0ff */
[----:B------:R-:W-:Y:S02]  /*bac0*/  LEA.HI R2, R2, R0, RZ, 0x3 ;  /* 0x0000000002027211 */ /* 0x000fe400078f18ff */
[----:B------:R-:W-:-:S03]  /*bad0*/  LOP3.LUT R0, R5, 0x1c0, RZ, 0xc0, !PT ;  /* 0x000001c005007812 */ /* 0x000fc600078ec0ff */
[----:B------:R-:W-:Y:S01]  /*bae0*/  IMAD.SHL.U32 R2, R2, 0x40, RZ ;  /* 0x0000004002027824 */ /* 0x000fe200078e00ff */
[----:B------:R-:W-:Y:S02]  /*baf0*/  LOP3.LUT R5, R0, 0x38, R25, 0xf8, !PT ;  /* 0x0000003800057812 */ /* 0x000fe400078ef819 */
[----:B------:R-:W-:Y:S02]  /*bb00*/  SHF.R.U32.HI R6, RZ, 0x3, R0 ;  /* 0x00000003ff067819 */ /* 0x000fe40000011600 */
[----:B------:R-:W-:Y:S02]  /*bb10*/  LOP3.LUT R2, R2, 0xfffffe00, RZ, 0xc0, !PT ;  /* 0xfffffe0002027812 */ /* 0x000fe400078ec0ff */
[----:B------:R-:W-:Y:S02]  /*bb20*/  LOP3.LUT R0, R0, 0x38, R7, 0xf8, !PT ;  /* 0x0000003800007812 */ /* 0x000fe400078ef807 */
[C-C-:B------:R-:W-:Y:S02]  /*bb30*/  LOP3.LUT R5, R2.reuse, R5, R6.reuse, 0xf6, !PT ;  /* 0x0000000502057212 */ /* 0x140fe400078ef606 */
[----:B------:R-:W-:-:S02]  /*bb40*/  LOP3.LUT R0, R2, R0, R6, 0xf6, !PT ;  /* 0x0000000002007212 */ /* 0x000fc400078ef606 */
[----:B-1----:R-:W-:Y:S02]  /*bb50*/  SHF.L.U32 R32, R5, 0x1, RZ ;  /* 0x0000000105207819 */ /* 0x002fe400000006ff */
[----:B------:R-:W-:Y:S01]  /*bb60*/  SHF.L.U32 R2, R36, 0x10, RZ ;  /* 0x0000001024027819 */ /* 0x000fe200000006ff */
[----:B------:R-:W-:Y:S01]  /*bb70*/  IMAD.SHL.U32 R30, R0, 0x2, RZ ;  /* 0x00000002001e7824 */ /* 0x000fe200078e00ff */
[----:B------:R-:W-:Y:S01]  /*bb80*/  LOP3.LUT R0, R35, 0xffff0000, RZ, 0xc0, !PT ;  /* 0xffff000023007812 */ /* 0x000fe200078ec0ff */
[----:B------:R-:W1:Y:S04]  /*bb90*/  LDS.128 R12, [R32+0x7100] ;  /* 0x00710000200c7984 */ /* 0x000e680000000c00 */
[----:B------:R-:W2:Y:S01]  /*bba0*/  LDS.128 R8, [R30+0x7100] ;  /* 0x007100001e087984 */ /* 0x000ea20000000c00 */
[C---:B-1----:R-:W-:Y:S01]  /*bbb0*/  SHF.L.U32 R17, R12.reuse, 0x10, RZ ;  /* 0x000000100c117819 */ /* 0x042fe200000006ff */
[----:B------:R-:W-:Y:S01]  /*bbc0*/  IMAD.U32 R21, R13, 0x10000, RZ ;  /* 0x000100000d157824 */ /* 0x000fe200078e00ff */
[----:B------:R-:W-:Y:S01]  /*bbd0*/  LOP3.LUT R20, R12, 0xffff0000, RZ, 0xc0, !PT ;  /* 0xffff00000c147812 */ /* 0x000fe200078ec0ff */
[----:B------:R-:W-:Y:S01]  /*bbe0*/  IMAD.U32 R24, R15, 0x10000, RZ ;  /* 0x000100000f187824 */ /* 0x000fe200078e00ff */
[----:B------:R-:W-:Y:S01]  /*bbf0*/  SHF.L.U32 R12, R35, 0x10, RZ ;  /* 0x00000010230c7819 */ /* 0x000fe200000006ff */
[----:B--2---:R-:W-:Y:S01]  /*bc00*/  IMAD.U32 R5, R10, 0x10000, RZ ;  /* 0x000100000a057824 */ /* 0x004fe200078e00ff */
[----:B------:R-:W-:Y:S01]  /*bc10*/  LOP3.LUT R27, R13, 0xffff0000, RZ, 0xc0, !PT ;  /* 0xffff00000d1b7812 */ /* 0x000fe200078ec0ff */
[----:B------:R-:W-:Y:S01]  /*bc20*/  IMAD.U32 R19, R9, 0x10000, RZ ;  /* 0x0001000009137824 */ /* 0x000fe200078e00ff */
[----:B------:R-:W-:Y:S01]  /*bc30*/  SHF.L.U32 R13, R14, 0x10, RZ ;  /* 0x000000100e0d7819 */ /* 0x000fe200000006ff */
[-C--:B------:R-:W-:Y:S01]  /*bc40*/  FMUL.FTZ R6, R12, R5.reuse ;  /* 0x000000050c067220 */ /* 0x080fe20000410000 */
[----:B------:R-:W-:Y:S01]  /*bc50*/  LOP3.LUT R7, R10, 0xffff0000, RZ, 0xc0, !PT ;  /* 0xffff00000a077812 */ /* 0x000fe200078ec0ff */
[----:B------:R-:W-:Y:S01]  /*bc60*/  FMUL.FTZ R5, R2, R5 ;  /* 0x0000000502057220 */ /* 0x000fe20000410000 */
[----:B------:R-:W-:Y:S01]  /*bc70*/  LOP3.LUT R16, R14, 0xffff0000, RZ, 0xc0, !PT ;  /* 0xffff00000e107812 */ /* 0x000fe200078ec0ff */
[-C--:B------:R-:W-:Y:S01]  /*bc80*/  FFMA.FTZ R37, R2, R13.reuse, -R6 ;  /* 0x0000000d02257223 */ /* 0x080fe20000010806 */
[----:B------:R-:W-:Y:S01]  /*bc90*/  LOP3.LUT R2, R36, 0xffff0000, RZ, 0xc0, !PT ;  /* 0xffff000024027812 */ /* 0x000fe200078ec0ff */
[----:B------:R-:W-:Y:S01]  /*bca0*/  FFMA.FTZ R34, R12, R13, R5 ;  /* 0x0000000d0c227223 */ /* 0x000fe20000010005 */
[----:B------:R-:W-:Y:S01]  /*bcb0*/  LOP3.LUT R26, R15, 0xffff0000, RZ, 0xc0, !PT ;  /* 0xffff00000f1a7812 */ /* 0x000fe200078ec0ff */
[----:B------:R-:W-:Y:S01]  /*bcc0*/  IMAD.U32 R5, R40, 0x10000, RZ ;  /* 0x0001000028057824 */ /* 0x000fe200078e00ff */
[C---:B------:R-:W-:Y:S01]  /*bcd0*/  SHF.L.U32 R14, R8.reuse, 0x10, RZ ;  /* 0x00000010080e7819 */ /* 0x040fe200000006ff */
[----:B------:R-:W-:Y:S01]  /*bce0*/  IMAD.U32 R18, R11, 0x10000, RZ ;  /* 0x000100000b127824 */ /* 0x000fe200078e00ff */
[----:B------:R-:W-:Y:S01]  /*bcf0*/  LOP3.LUT R15, R8, 0xffff0000, RZ, 0xc0, !PT ;  /* 0xffff0000080f7812 */ /* 0x000fe200078ec0ff */
[-C--:B------:R-:W-:Y:S01]  /*bd00*/  FMUL.FTZ R8, R0, R7.reuse ;  /* 0x0000000700087220 */ /* 0x080fe20000410000 */
[----:B------:R-:W-:Y:S01]  /*bd10*/  SHF.L.U32 R6, R38, 0x10, RZ ;  /* 0x0000001026067819 */ /* 0x000fe200000006ff */
[C---:B------:R-:W-:Y:S01]  /*bd20*/  FMUL.FTZ R7, R2.reuse, R7 ;  /* 0x0000000702077220 */ /* 0x040fe20000410000 */
[----:B------:R-:W-:Y:S01]  /*bd30*/  LOP3.LUT R23, R9, 0xffff0000, RZ, 0xc0, !PT ;  /* 0xffff000009177812 */ /* 0x000fe200078ec0ff */
[----:B------:R-:W-:Y:S01]  /*bd40*/  FFMA.FTZ R33, R2, R16, -R8 ;  /* 0x0000001002217223 */ /* 0x000fe20000010808 */
[----:B------:R-:W-:Y:S01]  /*bd50*/  LOP3.LUT R9, R38, 0xffff0000, RZ, 0xc0, !PT ;  /* 0xffff000026097812 */ /* 0x000fe200078ec0ff */
[----:B------:R-:W-:Y:S01]  /*bd60*/  FMUL.FTZ R8, R5, R14 ;  /* 0x0000000e05087220 */ /* 0x000fe20000410000 */
[----:B------:R-:W-:Y:S01]  /*bd70*/  LOP3.LUT R22, R11, 0xffff0000, RZ, 0xc0, !PT ;  /* 0xffff00000b167812 */ /* 0x000fe200078ec0ff */
[----:B------:R-:W-:Y:S01]  /*bd80*/  FFMA.FTZ R31, R0, R16, R7 ;  /* 0x00000010001f7223 */ /* 0x000fe20000010007 */
[----:B------:R-:W-:Y:S01]  /*bd90*/  LOP3.LUT R0, R40, 0xffff0000, RZ, 0xc0, !PT ;  /* 0xffff000028007812 */ /* 0x000fe200078ec0ff */
[----:B------:R-:W-:Y:S01]  /*bda0*/  FMUL.FTZ R2, R6, R14 ;  /* 0x0000000e06027220 */ /* 0x000fe20000410000 */
[----:B------:R-:W-:Y:S01]  /*bdb0*/  SHF.L.U32 R7, R42, 0x10, RZ ;  /* 0x000000102a077819 */ /* 0x000fe200000006ff */
[----:B------:R-:W-:Y:S01]  /*bdc0*/  FFMA.FTZ R28, R6, R17, R8 ;  /* 0x00000011061c7223 */ /* 0x000fe20000010008 */
[----:B------:R-:W-:Y:S01]  /*bdd0*/  F2FP.BF16.PACK_AB R14, R33, R37 ;  /* 0x00000025210e723e */ /* 0x000fe200000010ff */
[----:B------:R-:W-:Y:S01]  /*bde0*/  FFMA.FTZ R29, R5, R17, -R2 ;  /* 0x00000011051d7223 */ /* 0x000fe20000010802 */
[----:B------:R-:W-:Y:S01]  /*bdf0*/  SHF.L.U32 R5, R44, 0x10, RZ ;  /* 0x000000102c057819 */ /* 0x000fe200000006ff */
[----:B------:R-:W-:-:S02]  /*be00*/  FMUL.FTZ R6, R9, R15 ;  /* 0x0000000f09067220 */ /* 0x000fc40000410000 */
[----:B------:R-:W-:Y:S02]  /*be10*/  IMAD.U32 R2, R41, 0x10000, RZ ;  /* 0x0001000029027824 */ /* 0x000fe400078e00ff */
[C---:B------:R-:W-:Y:S02]  /*be20*/  FMUL.FTZ R10, R0.reuse, R15 ;  /* 0x0000000f000a7220 */ /* 0x040fe40000410000 */
[-C--:B------:R-:W-:Y:S02]  /*be30*/  FFMA.FTZ R12, R0, R20.reuse, -R6 ;  /* 0x00000014000c7223 */ /* 0x080fe40000010806 */
[----:B------:R-:W-:Y:S02]  /*be40*/  FMUL.FTZ R8, R2, R19 ;  /* 0x0000001302087220 */ /* 0x000fe40000410000 */
[----:B------:R-:W-:Y:S01]  /*be50*/  FFMA.FTZ R20, R9, R20, R10 ;  /* 0x0000001409147223 */ /* 0x000fe2000001000a */
[----:B------:R-:W-:Y:S01]  /*be60*/  F2FP.BF16.PACK_AB R12, R12, R29 ;  /* 0x0000001d0c0c723e */ /* 0x000fe200000010ff */
[----:B------:R-:W-:-:S02]  /*be70*/  IMAD.U32 R0, R43, 0x10000, RZ ;  /* 0x000100002b007824 */ /* 0x000fc400078e00ff */
[----:B------:R-:W-:Y:S02]  /*be80*/  FMUL.FTZ R6, R5, R19 ;  /* 0x0000001305067220 */ /* 0x000fe40000410000 */
[-C--:B------:R-:W-:Y:S02]  /*be90*/  FMUL.FTZ R9, R7, R18.reuse ;  /* 0x0000001207097220 */ /* 0x080fe40000410000 */
[-C--:B------:R-:W-:Y:S01]  /*bea0*/  FFMA.FTZ R19, R5, R21.reuse, -R8 ;  /* 0x0000001505137223 */ /* 0x080fe20000010808 */
[----:B------:R-:W-:Y:S01]  /*beb0*/  LOP3.LUT R5, R43, 0xffff0000, RZ, 0xc0, !PT ;  /* 0xffff00002b057812 */ /* 0x000fe200078ec0ff */
[----:B------:R-:W-:Y:S01]  /*bec0*/  FFMA.FTZ R17, R2, R21, R6 ;  /* 0x0000001502117223 */ /* 0x000fe20000010006 */
[----:B------:R-:W-:Y:S01]  /*bed0*/  LOP3.LUT R2, R41, 0xffff0000, RZ, 0xc0, !PT ;  /* 0xffff000029027812 */ /* 0x000fe200078ec0ff */
[----:B------:R-:W-:Y:S01]  /*bee0*/  FMUL.FTZ R8, R0, R18 ;  /* 0x0000001200087220 */ /* 0x000fe20000410000 */
[----:B------:R-:W-:Y:S01]  /*bef0*/  LOP3.LUT R6, R44, 0xffff0000, RZ, 0xc0, !PT ;  /* 0xffff00002c067812 */ /* 0x000fe200078ec0ff */
[-C--:B------:R-:W-:Y:S01]  /*bf00*/  FFMA.FTZ R16, R0, R24.reuse, -R9 ;  /* 0x0000001800107223 */ /* 0x080fe20000010809 */
[----:B------:R-:W-:Y:S01]  /*bf10*/  LOP3.LUT R0, R42, 0xffff0000, RZ, 0xc0, !PT ;  /* 0xffff00002a007812 */ /* 0x000fe200078ec0ff */
[----:B------:R-:W-:-:S02]  /*bf20*/  FFMA.FTZ R11, R7, R24, R8 ;  /* 0x00000018070b7223 */ /* 0x000fc40000010008 */
[-C--:B------:R-:W-:Y:S02]  /*bf30*/  FMUL.FTZ R10, R2, R23.reuse ;  /* 0x00000017020a7220 */ /* 0x080fe40000410000 */
[-C--:B------:R-:W-:Y:S02]  /*bf40*/  FMUL.FTZ R8, R0, R22.reuse ;  /* 0x0000001600087220 */ /* 0x080fe40000410000 */
[C---:B------:R-:W-:Y:S02]  /*bf50*/  FMUL.FTZ R9, R6.reuse, R23 ;  /* 0x0000001706097220 */ /* 0x040fe40000410000 */
[----:B------:R-:W-:Y:S02]  /*bf60*/  FMUL.FTZ R7, R5, R22 ;  /* 0x0000001605077220 */ /* 0x000fe40000410000 */
[-C--:B------:R-:W-:Y:S01]  /*bf70*/  FFMA.FTZ R13, R6, R27.reuse, -R10 ;  /* 0x0000001b060d7223 */ /* 0x080fe2000001080a */
[----:B------:R-:W-:Y:S01]  /*bf80*/  F2FP.BF16.PACK_AB R10, R31, R34 ;  /* 0x000000221f0a723e */ /* 0x000fe200000010ff */
[----:B------:R-:W-:Y:S01]  /*bf90*/  FFMA.FTZ R15, R5, R26, -R8 ;  /* 0x0000001a050f7223 */ /* 0x000fe20000010808 */
        /* <DEDUP_REMOVED lines=9> */
.L_x_129:
[----:B------:R-:W-:Y:S05]  /*c030*/  BSYNC B0 ;  /* 0x0000000000007941 */ /* 0x000fea0003800000 */
.L_x_128:
        /* <DEDUP_REMOVED lines=94> */
.L_x_131:
[----:B------:R-:W-:Y:S05]  /*c620*/  BSYNC B0 ;  /* 0x0000000000007941 */ /* 0x000fea0003800000 */
.L_x_130:
[----:B------:R-:W-:-:S04]  /*c630*/  IADD3 R0, R39, 0x60, RZ ;  /* 0x0000006027007810 */ /* 0x000fc80007ffe0ff */
        /* <DEDUP_REMOVED lines=14> */
[----:B------:R-:W-:Y:S02]  /*c720*/  SHF.L.U32 R31, R5, 0x1, RZ ;  /* 0x00000001051f7819 */ /* 0x000fe400000006ff */
[----:B------:R-:W-:Y:S01]  /*c730*/  SHF.L.U32 R2, R36, 0x10, RZ ;  /* 0x0000001024027819 */ /* 0x000fe200000006ff */
[----:B-1----:R-:W-:Y:S01]  /*c740*/  IMAD.SHL.U32 R30, R0, 0x2, RZ ;  /* 0x00000002001e7824 */ /* 0x002fe200078e00ff */
        /* <DEDUP_REMOVED lines=36> */
[-C--:B------:R-:W-:Y:S01]  /*c990*/  FFMA.FTZ R27, R6, R17.reuse, R8 ;  /* 0x00000011061b7223 */ /* 0x080fe20000010008 */
        /* <DEDUP_REMOVED lines=38> */
.L_x_121:
[----:B------:R-:W-:Y:S05]  /*cc00*/  BSYNC B2 ;  /* 0x0000000000027941 */ /* 0x000fea0003800000 */
.L_x_105:
[----:B------:R-:W-:Y:S01]  /*cc10*/  IMAD R0, R49, c[0x0][0x208], RZ ;  /* 0x0000820031007a24 */ /* 0x000fe200078e02ff */
[----:B------:R-:W-:Y:S01]  /*cc20*/  SHF.L.U32 R5, R56, 0x6, RZ ;  /* 0x0000000638057819 */ /* 0x000fe200000006ff */
[----:B------:R-:W-:Y:S01]  /*cc30*/  IMAD.WIDE.U32 R6, R55, c[0x0][0x208], RZ ;  /* 0x0000820037067a25 */ /* 0x000fe200078e00ff */
[----:B-1----:R-:W-:Y:S01]  /*cc40*/  SHF.R.S32.HI R10, RZ, 0x4, R52 ;  /* 0x00000004ff0a7819 */ /* 0x002fe20000011434 */
[----:B------:R-:W-:-:S04]  /*cc50*/  DEPBAR.LE SB0, 0x0 ;  /* 0x000080000000791a */ /* 0x000fc80000000000 */
[----:B------:R-:W-:Y:S01]  /*cc60*/  IMAD R2, R55, c[0x0][0x20c], R0 ;  /* 0x0000830037027a24 */ /* 0x000fe200078e0200 */
[----:B------:R-:W-:Y:S01]  /*cc70*/  SHF.L.U32 R9, R47, 0x3, RZ ;  /* 0x000000032f097819 */ /* 0x000fe200000006ff */
[----:B------:R-:W-:Y:S01]  /*cc80*/  IMAD R8, R51, c[0x0][0x218], RZ ;  /* 0x0000860033087a24 */ /* 0x000fe200078e02ff */
[----:B------:R-:W-:Y:S01]  /*cc90*/  LOP3.LUT R0, R5, 0x1c0, RZ, 0xc0, !PT ;  /* 0x000001c005007812 */ /* 0x000fe200078ec0ff */
[----:B------:R-:W-:Y:S01]  /*cca0*/  UISETP.GE.AND UP0, UPT, UR13, 0x71, UPT ;  /* 0x000000710d00788c */ /* 0x000fe2000bf06270 */
[----:B------:R-:W-:Y:S02]  /*ccb0*/  LEA.HI R5, R52, R10, RZ, 0x1 ;  /* 0x0000000a34057211 */ /* 0x000fe400078f08ff */
[----:B------:R-:W-:Y:S02]  /*ccc0*/  IADD3 R7, R7, R2, RZ ;  /* 0x0000000207077210 */ /* 0x000fe40007ffe0ff */
[----:B------:R-:W-:Y:S02]  /*ccd0*/  LOP3.LUT R9, R0, 0x8, R9, 0xf8, !PT ;  /* 0x0000000800097812 */ /* 0x000fe400078ef809 */
[----:B------:R-:W-:Y:S01]  /*cce0*/  SHF.R.U32.HI R0, RZ, 0x3, R0 ;  /* 0x00000003ff007819 */ /* 0x000fe20000011600 */
[----:B------:R-:W-:Y:S01]  /*ccf0*/  IMAD.WIDE.U32 R6, R54, c[0x0][0x218], R6 ;  /* 0x0000860036067a25 */ /* 0x000fe200078e0006 */
[----:B------:R-:W-:-:S02]  /*cd00*/  LOP3.LUT R5, R5, 0xfffffffe, RZ, 0xc0, !PT ;  /* 0xfffffffe05057812 */ /* 0x000fc400078ec0ff */
[----:B------:R-:W-:Y:S02]  /*cd10*/  LOP3.LUT R9, R9, R0, RZ, 0x3c, !PT ;  /* 0x0000000009097212 */ /* 0x000fe400078e3cff */
[----:B------:R-:W-:Y:S02]  /*cd20*/  SHF.L.U32 R2, R48, 0x6, RZ ;  /* 0x0000000630027819 */ /* 0x000fe400000006ff */
[----:B------:R-:W-:Y:S01]  /*cd30*/  IADD3 R0, R10, -R5, RZ ;  /* 0x800000050a007210 */ /* 0x000fe20007ffe0ff */
[----:B------:R-:W-:Y:S01]  /*cd40*/  IMAD R5, R54, c[0x0][0x21c], R8 ;  /* 0x0000870036057a24 */ /* 0x000fe200078e0208 */
[----:B------:R-:W-:Y:S01]  /*cd50*/  BAR.SYNC.DEFER_BLOCKING 0x0 ;  /* 0x0000000000007b1d */ /* 0x000fe20000010000 */
[----:B------:R-:W-:Y:S02]  /*cd60*/  IADD3 R6, P0, R6, UR26, RZ ;  /* 0x0000001a06067c10 */ /* 0x000fe4000ff1e0ff */
[----:B------:R-:W-:Y:S02]  /*cd70*/  LOP3.LUT R2, R2, 0x1c0, RZ, 0xc0, !PT ;  /* 0x000001c002027812 */ /* 0x000fe400078ec0ff */
[----:B------:R-:W-:-:S02]  /*cd80*/  SHF.L.U32 R8, R0, 0x3, RZ ;  /* 0x0000000300087819 */ /* 0x000fc400000006ff */
[----:B------:R-:W-:Y:S02]  /*cd90*/  LEA R0, R0, R9, 0x9 ;  /* 0x0000000900007211 */ /* 0x000fe400078e48ff */
[----:B------:R-:W-:Y:S02]  /*cda0*/  LOP3.LUT P1, RZ, R56, 0x2, RZ, 0xc0, !PT ;  /* 0x0000000238ff7812 */ /* 0x000fe4000782c0ff */
[----:B------:R-:W-:Y:S02]  /*cdb0*/  IADD3.X R7, R7, UR5, R5, P0, !PT ;  /* 0x0000000507077c10 */ /* 0x000fe400087fe405 */
[----:B------:R-:W-:Y:S02]  /*cdc0*/  LOP3.LUT R8, R2, 0x8, R8, 0xf8, !PT ;  /* 0x0000000802087812 */ /* 0x000fe400078ef808 */
[----:B------:R-:W-:Y:S02]  /*cdd0*/  SHF.R.U32.HI R5, RZ, 0x3, R2 ;  /* 0x00000003ff057819 */ /* 0x000fe40000011602 */
[----:B------:R-:W-:-:S02]  /*cde0*/  LEA R2, P0, R6, c[0x0][0x1f8], 0x1 ;  /* 0x00007e0006027a11 */ /* 0x000fc400078008ff */
[----:B------:R-:W-:Y:S02]  /*cdf0*/  SHF.L.U32 R119, R0, 0x1, RZ ;  /* 0x0000000100777819 */ /* 0x000fe400000006ff */
[----:B------:R-:W-:Y:S01]  /*ce00*/  LOP3.LUT R117, R8, R5, RZ, 0x3c, !PT ;  /* 0x0000000508757212 */ /* 0x000fe200078e3cff */
[----:B------:R-:W1:Y:S01]  /*ce10*/  SHFL.IDX PT, R11, R2, 0x1, 0x181f ;  /* 0x00381f00020b7f89 */ /* 0x000e6200000e0000 */
[----:B------:R-:W-:Y:S02]  /*ce20*/  LEA.HI.X R5, R6, c[0x0][0x1fc], R7, 0x1, P0 ;  /* 0x00007f0006057a11 */ /* 0x000fe400000f0c07 */
[C---:B------:R-:W-:Y:S01]  /*ce30*/  IADD3 R0, R119.reuse, 0x3900, RZ ;  /* 0x0000390077007810 */ /* 0x040fe20007ffe0ff */
[----:B------:R-:W2:Y:S01]  /*ce40*/  SHFL.IDX PT, R12, R2, RZ, 0x181f ;  /* 0x00181fff020c7589 */ /* 0x000ea200000e0000 */
[----:B------:R-:W-:Y:S02]  /*ce50*/  IADD3 R234, R119, 0x3920, RZ ;  /* 0x0000392077ea7810 */ /* 0x000fe40007ffe0ff */
[----:B------:R-:W-:Y:S01]  /*ce60*/  @P1 IADD3 R234, R0, -0x20, RZ ;  /* 0xffffffe000ea1810 */ /* 0x000fe20007ffe0ff */
[----:B------:R-:W3:Y:S01]  /*ce70*/  SHFL.IDX PT, R8, R5, 0x1, 0x181f ;  /* 0x00381f0005087f89 */ /* 0x000ee200000e0000 */
[----:B------:R-:W-:-:S02]  /*ce80*/  SHF.L.U64.HI R241, R242, 0x1, R241 ;  /* 0x00000001f2f17819 */ /* 0x000fc400000102f1 */
[C---:B------:R-:W-:Y:S01]  /*ce90*/  ISETP.GE.AND P0, PT, R242.reuse, c[0x0][0x1d4], PT ;  /* 0x00007500f2007a0c */ /* 0x040fe20003f06270 */
[----:B------:R-:W4:Y:S01]  /*cea0*/  SHFL.IDX PT, R13, R5, RZ, 0x181f ;  /* 0x00181fff050d7589 */ /* 0x000f2200000e0000 */
[----:B------:R-:W-:Y:S02]  /*ceb0*/  SHF.L.U32 R242, R242, 0x1, RZ ;  /* 0x00000001f2f27819 */ /* 0x000fe400000006ff */
[----:B------:R-:W-:Y:S01]  /*cec0*/  SHF.L.U32 R9, R50, 0x6, RZ ;  /* 0x0000000632097819 */ /* 0x000fe200000006ff */
[----:B------:R-:W5:Y:S01]  /*ced0*/  SHFL.IDX PT, R6, R2, 0x3, 0x181f ;  /* 0x00781f0002067f89 */ /* 0x000f6200000e0000 */
[----:B------:R-:W-:Y:S02]  /*cee0*/  ISETP.LT.OR P6, PT, R46, 0x1, P0 ;  /* 0x000000012e00780c */ /* 0x000fe400007c1670 */
[----:B------:R-:W-:Y:S01]  /*cef0*/  LOP3.LUT R116, R9, 0xfffffe00, RZ, 0xc0, !PT ;  /* 0xfffffe0009747812 */ /* 0x000fe200078ec0ff */
[----:B------:R-:W5:Y:S01]  /*cf00*/  SHFL.IDX PT, R0, R2, 0x4, 0x181f ;  /* 0x00981f0002007f89 */ /* 0x000f6200000e0000 */
[----:B------:R-:W-:-:S02]  /*cf10*/  SHF.L.U32 R195, R45, 0x1, RZ ;  /* 0x000000012dc37819 */ /* 0x000fc400000006ff */
[C---:B------:R-:W-:Y:S01]  /*cf20*/  IADD3 R240, R234.reuse, 0x800, RZ ;  /* 0x00000800eaf07810 */ /* 0x040fe20007ffe0ff */
[----:B------:R-:W5:Y:S01]  /*cf30*/  SHFL.IDX PT, R10, R2, 0x2, 0x181f ;  /* 0x00581f00020a7f89 */ /* 0x000f6200000e0000 */
[-C--:B-1----:R-:W-:Y:S02]  /*cf40*/  IADD3 R14, P1, R11, R242.reuse, RZ ;  /* 0x000000f20b0e7210 */ /* 0x082fe40007f3e0ff */
[----:B------:R-:W-:Y:S01]  /*cf50*/  IADD3 R239, R234, 0x1000, RZ ;  /* 0x00001000eaef7810 */ /* 0x000fe20007ffe0ff */
[----:B------:R-:W1:Y:S01]  /*cf60*/  SHFL.IDX PT, R19, R5, 0x3, 0x181f ;  /* 0x00781f0005137f89 */ /* 0x000e6200000e0000 */
[----:B--2---:R-:W-:Y:S02]  /*cf70*/  IADD3 R16, P2, R12, R242, RZ ;  /* 0x000000f20c107210 */ /* 0x004fe40007f5e0ff */
[----:B------:R-:W-:Y:S01]  /*cf80*/  IADD3 R238, R234, 0x1800, RZ ;  /* 0x00001800eaee7810 */ /* 0x000fe20007ffe0ff */
[----:B------:R-:W2:Y:S01]  /*cf90*/  SHFL.IDX PT, R18, R2, 0x5, 0x181f ;  /* 0x00b81f0002127f89 */ /* 0x000ea200000e0000 */
[----:B---3--:R-:W-:-:S02]  /*cfa0*/  IADD3.X R15, R8, R241, RZ, P1, !PT ;  /* 0x000000f1080f7210 */ /* 0x008fc40000ffe4ff */
[C---:B------:R-:W-:Y:S01]  /*cfb0*/  IADD3 R237, R234.reuse, 0x2000, RZ ;  /* 0x00002000eaed7810 */ /* 0x040fe20007ffe0ff */
[----:B------:R-:W3:Y:S01]  /*cfc0*/  SHFL.IDX PT, R7, R5, 0x2, 0x181f ;  /* 0x00581f0005077f89 */ /* 0x000ee200000e0000 */
[----:B----4-:R-:W-:Y:S02]  /*cfd0*/  IADD3.X R17, R13, R241, RZ, P2, !PT ;  /* 0x000000f10d117210 */ /* 0x010fe400017fe4ff */
[----:B------:R-:W-:Y:S01]  /*cfe0*/  IADD3 R236, R234, 0x2800, RZ ;  /* 0x00002800eaec7810 */ /* 0x000fe20007ffe0ff */
[----:B------:R-:W4:Y:S01]  /*cff0*/  SHFL.IDX PT, R20, R5, 0x4, 0x181f ;  /* 0x00981f0005147f89 */ /* 0x000f2200000e0000 */
[-C--:B-----5:R-:W-:Y:S02]  /*d000*/  IADD3 R8, P1, R6, R242.reuse, RZ ;  /* 0x000000f206087210 */ /* 0x0a0fe40007f3e0ff */
[----:B------:R-:W-:Y:S01]  /*d010*/  IADD3 R235, R234, 0x3000, RZ ;  /* 0x00003000eaeb7810 */ /* 0x000fe20007ffe0ff */
[----:B------:R-:W5:Y:S01]  /*d020*/  SHFL.IDX PT, R21, R5, 0x5, 0x181f ;  /* 0x00b81f0005157f89 */ /* 0x000f6200000e0000 */
[----:B------:R-:W-:-:S02]  /*d030*/  IADD3 R6, P2, R0, R242, RZ ;  /* 0x000000f200067210 */ /* 0x000fc40007f5e0ff */
[----:B------:R-:W-:Y:S01]  /*d040*/  LEA R0, R53, R116, 0xa ;  /* 0x0000007435007211 */ /* 0x000fe200078e50ff */
[----:B------:R-:W-:Y:S01]  /*d050*/  LDSM.16.M88.4 R48, [R119+0x3900] ;  /* 0x003900007730783b */ /* 0x000fe20000000200 */
[----:B------:R-:W-:Y:S02]  /*d060*/  IADD3 R12, P4, R10, R242, RZ ;  /* 0x000000f20a0c7210 */ /* 0x000fe40007f9e0ff */
[----:B------:R-:W-:Y:S01]  /*d070*/  IADD3 R0, R117, R0, RZ ;  /* 0x0000000075007210 */ /* 0x000fe20007ffe0ff */
[----:B------:R-:W-:Y:S01]  /*d080*/  SHFL.IDX PT, R2, R2, 0x6, 0x181f ;  /* 0x00d81f0002027f89 */ /* 0x000fe200000e0000 */
[----:B-1----:R-:W-:Y:S02]  /*d090*/  IADD3.X R9, R19, R241, RZ, P1, !PT ;  /* 0x000000f113097210 */ /* 0x002fe40000ffe4ff */
[----:B------:R-:W-:Y:S01]  /*d0a0*/  SHF.L.U32 R230, R0, 0x1, RZ ;  /* 0x0000000100e67819 */ /* 0x000fe200000006ff */
[----:B------:R-:W-:Y:S01]  /*d0b0*/  SHFL.IDX PT, R5, R5, 0x6, 0x181f ;  /* 0x00d81f0005057f89 */ /* 0x000fe200000e0000 */
[----:B--2---:R-:W-:-:S02]  /*d0c0*/  IADD3 R10, P1, R18, R242, RZ ;  /* 0x000000f2120a7210 */ /* 0x004fc40007f3e0ff */
[----:B------:R-:W-:Y:S01]  /*d0d0*/  LEA R233, R3, R230, 0x1 ;  /* 0x000000e603e97211 */ /* 0x000fe200078e08ff */
[----:B------:R-:W1:Y:S01]  /*d0e0*/  LDSM.16.M88.4 R36, [R230+0x7100] ;  /* 0x00710000e624783b */ /* 0x000e620000000200 */
[-C--:B---3--:R-:W-:Y:S02]  /*d0f0*/  IADD3.X R13, R7, R241.reuse, RZ, P4, !PT ;  /* 0x000000f1070d7210 */ /* 0x088fe400027fe4ff */
[----:B------:R-:W-:Y:S01]  /*d100*/  ISETP.LT.OR P4, PT, R46, 0x11, P0 ;  /* 0x000000112e00780c */ /* 0x000fe20000781670 */
[----:B------:R-:W2:Y:S01]  /*d110*/  LDSM.16.M88.4 R32, [R230+0x9100] ;  /* 0x00910000e620783b */ /* 0x000ea20000000200 */
[-C--:B----4-:R-:W-:Y:S02]  /*d120*/  IADD3.X R7, R20, R241.reuse, RZ, P2, !PT ;  /* 0x000000f114077210 */ /* 0x090fe400017fe4ff */
[----:B------:R-:W-:Y:S01]  /*d130*/  ISETP.LT.OR P2, PT, R46, 0x21, P0 ;  /* 0x000000212e00780c */ /* 0x000fe20000741670 */
[----:B------:R-:W-:Y:S01]  /*d140*/  LDSM.16.M88.4 R80, [R119+0x4100] ;  /* 0x004100007750783b */ /* 0x000fe20000000200 */
[----:B-----5:R-:W-:-:S02]  /*d150*/  IADD3.X R11, R21, R241, RZ, P1, !PT ;  /* 0x000000f1150b7210 */ /* 0x020fc40000ffe4ff */
[----:B------:R-:W-:Y:S01]  /*d160*/  ISETP.LT.OR P1, PT, R46, 0x31, P0 ;  /* 0x000000312e00780c */ /* 0x000fe20000721670 */
[----:B------:R-:W-:Y:S01]  /*d170*/  LDSM.16.M88.4 R88, [R119+0x4900] ;  /* 0x004900007758783b */ /* 0x000fe20000000200 */
[----:B------:R-:W-:Y:S02]  /*d180*/  MOV R0, 0x40 ;  /* 0x0000004000007802 */ /* 0x000fe40000000f00 */
[----:B------:R-:W-:Y:S01]  /*d190*/  LEA R231, R4, R230, 0x1 ;  /* 0x000000e604e77211 */ /* 0x000fe200078e08ff */
[----:B------:R-:W-:Y:S03]  /*d1a0*/  LDSM.16.M88.4 R96, [R119+0x5100] ;  /* 0x005100007760783b */ /* 0x000fe60000000200 */
[----:B------:R-:W-:Y:S01]  /*d1b0*/  LEA R232, R3, R231, 0x1 ;  /* 0x000000e703e87211 */ /* 0x000fe200078e08ff */
[----:B------:R-:W-:Y:S04]  /*d1c0*/  LDSM.16.M88.4 R104, [R119+0x5900] ;  /* 0x005900007768783b */ /* 0x000fe80000000200 */
[----:B------:R-:W-:Y:S04]  /*d1d0*/  LDSM.16.M88.4 R112, [R119+0x6100] ;  /* 0x006100007770783b */ /* 0x000fe80000000200 */
[----:B------:R-:W-:Y:S04]  /*d1e0*/  LDSM.16.M88.4 R124, [R119+0x6900] ;  /* 0x00690000777c783b */ /* 0x000fe80000000200 */
[----:B------:R-:W-:Y:S04]  /*d1f0*/  LDSM.16.M88.4 R52, [R234] ;  /* 0x00000000ea34783b */ /* 0x000fe80000000200 */
[----:B------:R-:W-:Y:S04]  /*d200*/  LDSM.16.M88.4 R84, [R234+0x800] ;  /* 0x00080000ea54783b */ /* 0x000fe80000000200 */
[----:B------:R-:W-:Y:S01]  /*d210*/  LDSM.16.M88.4 R92, [R234+0x1000] ;  /* 0x00100000ea5c783b */ /* 0x000fe20000000200 */
[----:B-1----:R-:W-:Y:S03]  /*d220*/  HMMA.16816.F32.BF16 R68, R36, R50, RZ ;  /* 0x000000322444723c */ /* 0x002fe600000418ff */
[----:B------:R-:W-:Y:S04]  /*d230*/  LDSM.16.M88.4 R100, [R234+0x1800] ;  /* 0x00180000ea64783b */ /* 0x000fe80000000200 */
[----:B------:R-:W-:Y:S04]  /*d240*/  LDSM.16.M88.4 R108, [R234+0x2000] ;  /* 0x00200000ea6c783b */ /* 0x000fe80000000200 */
[----:B------:R-:W-:Y:S04]  /*d250*/  LDSM.16.M88.4 R120, [R234+0x2800] ;  /* 0x00280000ea78783b */ /* 0x000fe80000000200 */
[----:B------:R-:W-:Y:S04]  /*d260*/  LDSM.16.M88.4 R128, [R234+0x3000] ;  /* 0x00300000ea80783b */ /* 0x000fe80000000200 */
[----:B------:R-:W-:Y:S04]  /*d270*/  LDSM.16.M88.4 R28, [R233+0x7100] ;  /* 0x00710000e91c783b */ /* 0x000fe80000000200 */
[----:B------:R-:W1:Y:S04]  /*d280*/  LDSM.16.M88.4 R24, [R233+0x9100] ;  /* 0x00910000e918783b */ /* 0x000e680000000200 */
[----:B------:R-:W-:Y:S01]  /*d290*/  @!PT LDS RZ, [RZ] ;  /* 0x00000000fffff984 */ /* 0x000fe20000000800 */
[----:B------:R-:W-:Y:S01]  /*d2a0*/  @!PT LDS RZ, [RZ] ;  /* 0x00000000fffff984 */ /* 0x000fe20000000800 */
[----:B------:R-:W-:Y:S01]  /*d2b0*/  @!PT LDS RZ, [RZ] ;  /* 0x00000000fffff984 */ /* 0x000fe20000000800 */
[----:B------:R3:W-:Y:S01]  /*d2c0*/  LDGSTS.E.BYPASS.LTC128B.128 [R195+0x100], [R16.64], !P6 ;  /* 0x0010000010c37fae */ /* 0x0007e2000f101d56 */
[----:B------:R-:W-:-:S03]  /*d2d0*/  ISETP.LT.OR P6, PT, R46, 0x41, P0 ;  /* 0x000000412e00780c */ /* 0x000fc600007c1670 */
[----:B------:R4:W-:Y:S01]  /*d2e0*/  LDGSTS.E.BYPASS.LTC128B.128 [R195+0x900], [R14.64], !P4 ;  /* 0x009000000ec37fae */ /* 0x0009e2000e101d56 */
[----:B------:R-:W-:Y:S02]  /*d2f0*/  LOP3.LUT P4, RZ, R56, 0x4, RZ, 0xc0, !PT ;  /* 0x0000000438ff7812 */ /* 0x000fe4000788c0ff */
[----:B--2---:R-:W-:Y:S01]  /*d300*/  HMMA.16816.F32.BF16 R56, R32, R48, RZ ;  /* 0x000000302038723c */ /* 0x004fe200000418ff */
[----:B------:R4:W-:Y:S01]  /*d310*/  LDGSTS.E.BYPASS.LTC128B.128 [R195+0x1100], [R12.64], !P2 ;  /* 0x011000000cc37fae */ /* 0x0009e2000d101d56 */
[----:B------:R-:W-:Y:S02]  /*d320*/  ISETP.LT.OR P2, PT, R46, 0x51, P0 ;  /* 0x000000512e00780c */ /* 0x000fe40000741670 */
[----:B------:R-:W-:Y:S01]  /*d330*/  SEL R0, R0, 0xffffffc0, !P4 ;  /* 0xffffffc000007807 */ /* 0x000fe20006000000 */
[----:B------:R2:W-:Y:S01]  /*d340*/  LDGSTS.E.BYPASS.LTC128B.128 [R195+0x1900], [R8.64], !P1 ;  /* 0x0190000008c37fae */ /* 0x0005e2000c901d56 */
[----:B------:R-:W-:Y:S02]  /*d350*/  ISETP.LT.OR P1, PT, R46, 0x61, P0 ;  /* 0x000000612e00780c */ /* 0x000fe40000721670 */
[----:B------:R-:W-:Y:S01]  /*d360*/  IADD3 R229, R119, R0, RZ ;  /* 0x0000000077e57210 */ /* 0x000fe20007ffe0ff */
[----:B------:R5:W-:Y:S01]  /*d370*/  LDGSTS.E.BYPASS.LTC128B.128 [R195+0x2100], [R6.64], !P6 ;  /* 0x0210000006c37fae */ /* 0x000be2000f101d56 */
[----:B------:R-:W-:-:S02]  /*d380*/  IADD3 R228, R0, R234, RZ ;  /* 0x000000ea00e47210 */ /* 0x000fc40007ffe0ff */
[----:B------:R-:W-:Y:S01]  /*d390*/  PLOP3.LUT P6, PT, PT, PT, UP0, 0x80, 0x0 ;  /* 0x000000000000781c */ /* 0x000fe20003fcf008 */
[----:B------:R-:W-:Y:S04]  /*d3a0*/  STL [R1], R195 ;  /* 0x000000c301007387 */ /* 0x000fe80000100800 */
[----:B------:R2:W-:Y:S01]  /*d3b0*/  LDGSTS.E.BYPASS.LTC128B.128 [R195+0x2900], [R10.64], !P2 ;  /* 0x029000000ac37fae */ /* 0x0005e2000d101d56 */
[----:B----4-:R-:W-:Y:S01]  /*d3c0*/  HMMA.16816.F32.BF16 R12, R36, R48, RZ ;  /* 0x00000030240c723c */ /* 0x010fe200000418ff */
[----:B-----5:R-:W-:-:S07]  /*d3d0*/  IADD3 R6, P0, R2, R242, RZ ;  /* 0x000000f202067210 */ /* 0x020fce0007f1e0ff */
[----:B-1----:R-:W-:Y:S01]  /*d3e0*/  HMMA.16816.F32.BF16 R56, R24, R52, R56 ;  /* 0x000000341838723c */ /* 0x002fe20000041838 */
[----:B------:R-:W-:-:S05]  /*d3f0*/  IADD3.X R7, R5, R241, RZ, P0, !PT ;  /* 0x000000f105077210 */ /* 0x000fca00007fe4ff */
[----:B------:R1:W-:Y:S04]  /*d400*/  LDGSTS.E.BYPASS.LTC128B.128 [R195+0x3100], [R6.64], !P1 ;  /* 0x0310000006c37fae */ /* 0x0003e8000c901d56 */
[----:B------:R-:W-:Y:S06]  /*d410*/  LDSM.16.M88.4 R40, [R229+0x3900] ;  /* 0x00390000e528783b */ /* 0x000fec0000000200 */
[----:B------:R-:W-:Y:S01]  /*d420*/  HMMA.16816.F32.BF16 R60, R28, R52, R12 ;  /* 0x000000341c3c723c */ /* 0x000fe2000004180c */
[----:B------:R-:W4:Y:S04]  /*d430*/  LDSM.16.M88.4 R20, [R231+0x7100] ;  /* 0x00710000e714783b */ /* 0x000f280000000200 */
[----:B---3--:R-:W3:Y:S04]  /*d440*/  LDSM.16.M88.4 R16, [R231+0x9100] ;  /* 0x00910000e710783b */ /* 0x008ee80000000200 */
[----:B------:R-:W-:Y:S04]  /*d450*/  LDSM.16.M88.4 R44, [R228] ;  /* 0x00000000e42c783b */ /* 0x000fe80000000200 */
[----:B------:R-:W5:Y:S04]  /*d460*/  LDSM.16.M88.4 R12, [R232+0x7100] ;  /* 0x00710000e80c783b */ /* 0x000f680000000200 */
[----:B--2---:R-:W2:Y:S04]  /*d470*/  LDSM.16.M88.4 R8, [R232+0x9100] ;  /* 0x00910000e808783b */ /* 0x004ea80000000200 */
[----:B------:R-:W0:Y:S03]  /*d480*/  LDGDEPBAR ;  /* 0x00000000000079af */ /* 0x000e260000000000 */
[----:B----4-:R-:W-:Y:S08]  /*d490*/  HMMA.16816.F32.BF16 R64, R20, R40, R60 ;  /* 0x000000281440723c */ /* 0x010ff0000004183c */
[----:B------:R-:W-:Y:S08]  /*d4a0*/  HMMA.16816.F32.BF16 R60, R32, R50, RZ ;  /* 0x00000032203c723c */ /* 0x000ff000000418ff */
[----:B---3--:R-:W-:Y:S08]  /*d4b0*/  HMMA.16816.F32.BF16 R48, R16, R40, R56 ;  /* 0x000000281030723c */ /* 0x008ff00000041838 */
[----:B------:R-:W-:Y:S08]  /*d4c0*/  HMMA.16816.F32.BF16 R56, R28, R54, R68 ;  /* 0x000000361c38723c */ /* 0x000ff00000041844 */
[----:B-----5:R-:W-:Y:S08]  /*d4d0*/  HMMA.16816.F32.BF16 R68, R12, R44, R64 ;  /* 0x0000002c0c44723c */ /* 0x020ff00000041840 */
[----:B------:R-:W-:Y:S08]  /*d4e0*/  HMMA.16816.F32.BF16 R64, R24, R54, R60 ;  /* 0x000000361840723c */ /* 0x000ff0000004183c */
[----:B------:R-:W-:Y:S08]  /*d4f0*/  HMMA.16816.F32.BF16 R60, R36, R80, RZ ;  /* 0x00000050243c723c */ /* 0x000ff000000418ff */
[----:B--2---:R-:W-:Y:S01]  /*d500*/  HMMA.16816.F32.BF16 R76, R8, R44, R48 ;  /* 0x0000002c084c723c */ /* 0x004fe20000041830 */
[----:B------:R-:W2:Y:S01]  /*d510*/  LDSM.16.M88.4 R48, [R229+0x4100] ;  /* 0x00410000e530783b */ /* 0x000ea20000000200 */
        /* <DEDUP_REMOVED lines=10> */
[----:B------:R3:W1:Y:S10]  /*d5c0*/  MUFU.TANH R190, R0 ;  /* 0x0000000000be7308 */ /* 0x0006740000002400 */
[----:B--2---:R-:W-:Y:S08]  /*d5d0*/  HMMA.16816.F32.BF16 R60, R20, R48, R60 ;  /* 0x00000030143c723c */ /* 0x004ff0000004183c */
[----:B------:R-:W-:Y:S01]  /*d5e0*/  HMMA.16816.F32.BF16 R72, R8, R46, R64 ;  /* 0x0000002e0848723c */ /* 0x000fe20000041840 */
[----:B---3--:R-:W-:-:S07]  /*d5f0*/  FMUL.FTZ R0, R71, c[0x0][0x320] ;  /* 0x0000c80047007a20 */ /* 0x008fce0000410000 */
[----:B------:R-:W-:Y:S01]  /*d600*/  HMMA.16816.F32.BF16 R68, R12, R46, R52 ;  /* 0x0000002e0c44723c */ /* 0x000fe20000041834 */
[----:B------:R2:W3:Y:S07]  /*d610*/  MUFU.TANH R189, R0 ;  /* 0x0000000000bd7308 */ /* 0x0004ee0000002400 */
[----:B------:R-:W-:Y:S08]  /*d620*/  HMMA.16816.F32.BF16 R52, R24, R84, R56 ;  /* 0x000000541834723c */ /* 0x000ff00000041838 */
[----:B------:R-:W-:Y:S01]  /*d630*/  HMMA.16816.F32.BF16 R56, R36, R82, RZ ;  /* 0x000000522438723c */ /* 0x000fe200000418ff */
[----:B--2---:R-:W-:-:S04]  /*d640*/  FMUL.FTZ R0, R76, c[0x0][0x320] ;  /* 0x0000c8004c007a20 */ /* 0x004fc80000410000 */
[----:B------:R2:W1:Y:S03]  /*d650*/  MUFU.TANH R188, R0 ;  /* 0x0000000000bc7308 */ /* 0x0004660000002400 */
[----:B------:R-:W-:Y:S08]  /*d660*/  HMMA.16816.F32.BF16 R64, R32, R82, RZ ;  /* 0x000000522040723c */ /* 0x000ff000000418ff */
[----:B------:R-:W-:Y:S01]  /*d670*/  HMMA.16816.F32.BF16 R44, R16, R48, R52 ;  /* 0x00000030102c723c */ /* 0x000fe20000041834 */
[----:B--2---:R-:W-:-:S07]  /*d680*/  FMUL.FTZ R0, R77, c[0x0][0x320] ;  /* 0x0000c8004d007a20 */ /* 0x004fce0000410000 */
[-C--:B------:R-:W-:Y:S01]  /*d690*/  HMMA.16816.F32.BF16 R52, R28, R86.reuse, R56 ;  /* 0x000000561c34723c */ /* 0x080fe20000041838 */
[----:B------:R2:W1:Y:S07]  /*d6a0*/  MUFU.TANH R187, R0 ;  /* 0x0000000000bb7308 */ /* 0x00046e0000002400 */
[----:B------:R-:W-:Y:S08]  /*d6b0*/  HMMA.16816.F32.BF16 R64, R24, R86, R64 ;  /* 0x000000561840723c */ /* 0x000ff00000041840 */
[----:B------:R-:W-:Y:S01]  /*d6c0*/  HMMA.16816.F32.BF16 R56, R32, R88, RZ ;  /* 0x000000582038723c */ /* 0x000fe200000418ff */
[----:B--2---:R-:W-:-:S04]  /*d6d0*/  FMUL.FTZ R0, R78, c[0x0][0x320] ;  /* 0x0000c8004e007a20 */ /* 0x004fc80000410000 */
[----:B------:R2:W1:Y:S03]  /*d6e0*/  MUFU.TANH R183, R0 ;  /* 0x0000000000b77308 */ /* 0x0004660000002400 */
[-C--:B------:R-:W-:Y:S08]  /*d6f0*/  HMMA.16816.F32.BF16 R52, R20, R50.reuse, R52 ;  /* 0x000000321434723c */ /* 0x080ff00000041834 */
[----:B------:R-:W-:Y:S01]  /*d700*/  HMMA.16816.F32.BF16 R64, R16, R50, R64 ;  /* 0x000000321040723c */ /* 0x000fe20000041840 */
[----:B------:R-:W-:Y:S01]  /*d710*/  LDSM.16.M88.4 R48, [R228+0x1000] ;  /* 0x00100000e430783b */ /* 0x000fe20000000200 */
[----:B--2---:R-:W-:-:S06]  /*d720*/  FMUL.FTZ R0, R79, c[0x0][0x320] ;  /* 0x0000c8004f007a20 */ /* 0x004fcc0000410000 */
[----:B-----5:R-:W-:Y:S01]  /*d730*/  HMMA.16816.F32.BF16 R76, R8, R40, R44 ;  /* 0x00000028084c723c */ /* 0x020fe2000004182c */
[----:B------:R-:W2:Y:S01]  /*d740*/  LDSM.16.M88.4 R44, [R229+0x4900] ;  /* 0x00490000e52c783b */ /* 0x000ea20000000200 */
        /* <DEDUP_REMOVED lines=18> */
[----:B--2---:R-:W-:Y:S01]  /*d870*/  HMMA.16816.F32.BF16 R60, R20, R44, R60 ;  /* 0x0000002c143c723c */ /* 0x004fe2000004183c */
[----:B-----5:R-:W-:-:S04]  /*d880*/  FMUL.FTZ R0, R74, c[0x0][0x320] ;  /* 0x0000c8004a007a20 */ /* 0x020fc80000410000 */
[----:B------:R2:W1:Y:S02]  /*d890*/  MUFU.TANH R175, R0 ;  /* 0x0000000000af7308 */ /* 0x0004640000002400 */
[----:B--2---:R-:W-:Y:S02]  /*d8a0*/  FMUL.FTZ R0, R75, c[0x0][0x320] ;  /* 0x0000c8004b007a20 */ /* 0x004fe40000410000 */
[----:B------:R-:W-:Y:S04]  /*d8b0*/  HMMA.16816.F32.BF16 R72, R8, R42, R64 ;  /* 0x0000002a0848723c */ /* 0x000fe80000041840 */
[----:B------:R2:W1:Y:S04]  /*d8c0*/  MUFU.TANH R176, R0 ;  /* 0x0000000000b07308 */ /* 0x0004680000002400 */
[----:B------:R-:W-:Y:S01]  /*d8d0*/  HMMA.16816.F32.BF16 R64, R32, R90, RZ ;  /* 0x0000005a2040723c */ /* 0x000fe200000418ff */
[----:B--2---:R-:W-:-:S04]  /*d8e0*/  FMUL.FTZ R0, R68, c[0x0][0x320] ;  /* 0x0000c80044007a20 */ /* 0x004fc80000410000 */
[----:B------:R2:W1:Y:S11]  /*d8f0*/  MUFU.TANH R178, R0 ;  /* 0x0000000000b27308 */ /* 0x0004760000002400 */
[----:B------:R-:W-:Y:S08]  /*d900*/  @!UPT UIADD3 URZ, URZ, URZ, URZ ;  /* 0x0000003f3f3ff290 */ /* 0x000ff0000fffe03f */
[----:B------:R-:W-:Y:S01]  /*d910*/  HMMA.16816.F32.BF16 R64, R24, R94, R64 ;  /* 0x0000005e1840723c */ /* 0x000fe20000041840 */
[----:B--2---:R-:W-:-:S04]  /*d920*/  FMUL.FTZ R0, R69, c[0x0][0x320] ;  /* 0x0000c80045007a20 */ /* 0x004fc80000410000 */
[----:B------:R2:W1:Y:S11]  /*d930*/  MUFU.TANH R177, R0 ;  /* 0x0000000000b17308 */ /* 0x0004760000002400 */
[----:B------:R-:W-:Y:S08]  /*d940*/  @!UPT UIADD3 URZ, URZ, URZ, URZ ;  /* 0x0000003f3f3ff290 */ /* 0x000ff0000fffe03f */
[----:B------:R-:W-:Y:S01]  /*d950*/  HMMA.16816.F32.BF16 R64, R16, R46, R64 ;  /* 0x0000002e1040723c */ /* 0x000fe20000041840 */
[----:B--2---:R-:W-:-:S04]  /*d960*/  FMUL.FTZ R0, R70, c[0x0][0x320] ;  /* 0x0000c80046007a20 */ /* 0x004fc80000410000 */
[----:B------:R2:W1:Y:S02]  /*d970*/  MUFU.TANH R174, R0 ;  /* 0x0000000000ae7308 */ /* 0x0004640000002400 */
[----:B--2---:R-:W-:Y:S02]  /*d980*/  FMUL.FTZ R0, R71, c[0x0][0x320] ;  /* 0x0000c80047007a20 */ /* 0x004fe40000410000 */
[----:B------:R-:W-:Y:S04]  /*d990*/  HMMA.16816.F32.BF16 R68, R12, R42, R52 ;  /* 0x0000002a0c44723c */ /* 0x000fe80000041834 */
[----:B------:R2:W1:Y:S04]  /*d9a0*/  MUFU.TANH R173, R0 ;  /* 0x0000000000ad7308 */ /* 0x0004680000002400 */
[----:B------:R-:W-:Y:S08]  /*d9b0*/  HMMA.16816.F32.BF16 R52, R24, R92, R56 ;  /* 0x0000005c1834723c */ /* 0x000ff00000041838 */
[----:B------:R-:W-:Y:S01]  /*d9c0*/  HMMA.16816.F32.BF16 R56, R36, R90, RZ ;  /* 0x0000005a2438723c */ /* 0x000fe200000418ff */
[----:B--2---:R-:W-:-:S04]  /*d9d0*/  FMUL.FTZ R0, R76, c[0x0][0x320] ;  /* 0x0000c8004c007a20 */ /* 0x004fc80000410000 */
[----:B------:R2:W1:Y:S11]  /*d9e0*/  MUFU.TANH R172, R0 ;  /* 0x0000000000ac7308 */ /* 0x0004760000002400 */
[----:B------:R-:W-:Y:S01]  /*d9f0*/  HMMA.16816.F32.BF16 R40, R16, R44, R52 ;  /* 0x0000002c1028723c */ /* 0x000fe20000041834 */
[----:B--2---:R-:W-:-:S07]  /*da00*/  FMUL.FTZ R0, R77, c[0x0][0x320] ;  /* 0x0000c8004d007a20 */ /* 0x004fce0000410000 */
[----:B------:R-:W-:Y:S01]  /*da10*/  HMMA.16816.F32.BF16 R52, R28, R94, R56 ;  /* 0x0000005e1c34723c */ /* 0x000fe20000041838 */
[----:B------:R2:W1:Y:S07]  /*da20*/  MUFU.TANH R171, R0 ;  /* 0x0000000000ab7308 */ /* 0x00046e0000002400 */
[----:B------:R-:W-:Y:S01]  /*da30*/  HMMA.16816.F32.BF16 R56, R32, R96, RZ ;  /* 0x000000602038723c */ /* 0x000fe200000418ff */
[----:B--2---:R-:W-:-:S04]  /*da40*/  FMUL.FTZ R0, R78, c[0x0][0x320] ;  /* 0x0000c8004e007a20 */ /* 0x004fc80000410000 */
[----:B------:R2:W1:Y:S02]  /*da50*/  MUFU.TANH R93, R0 ;  /* 0x00000000005d7308 */ /* 0x0004640000002400 */
[----:B--2---:R-:W-:Y:S02]  /*da60*/  FMUL.FTZ R0, R79, c[0x0][0x320] ;  /* 0x0000c8004f007a20 */ /* 0x004fe40000410000 */
[----:B------:R-:W-:Y:S04]  /*da70*/  HMMA.16816.F32.BF16 R76, R8, R48, R40 ;  /* 0x00000030084c723c */ /* 0x000fe80000041828 */
[----:B------:R2:W1:Y:S04]  /*da80*/  MUFU.TANH R168, R0 ;  /* 0x0000000000a87308 */ /* 0x0004680000002400 */
[----:B------:R-:W-:Y:S01]  /*da90*/  HMMA.16816.F32.BF16 R40, R20, R46, R52 ;  /* 0x0000002e1428723c */ /* 0x000fe20000041834 */
[----:B------:R-:W5:Y:S07]  /*daa0*/  LDSM.16.M88.4 R52, [R229+0x5100] ;  /* 0x00510000e534783b */ /* 0x000f6e0000000200 */
[----:B------:R-:W-:Y:S01]  /*dab0*/  HMMA.16816.F32.BF16 R44, R24, R100, R56 ;  /* 0x00000064182c723c */ /* 0x000fe20000041838 */
[----:B--2---:R-:W-:-:S04]  /*dac0*/  FMUL.FTZ R0, R68, c[0x0][0x320] ;  /* 0x0000c80044007a20 */ /* 0x004fc80000410000 */
[----:B------:R2:W1:Y:S02]  /*dad0*/  MUFU.TANH R170, R0 ;  /* 0x0000000000aa7308 */ /* 0x0004640000002400 */
[----:B--2---:R-:W-:-:S06]  /*dae0*/  FMUL.FTZ R0, R69, c[0x0][0x320] ;  /* 0x0000c80045007a20 */ /* 0x004fcc0000410000 */
[----:B------:R2:W1:Y:S11]  /*daf0*/  MUFU.TANH R169, R0 ;  /* 0x0000000000a97308 */ /* 0x0004760000002400 */
[----:B-----5:R-:W-:Y:S01]  /*db00*/  HMMA.16816.F32.BF16 R44, R16, R52, R44 ;  /* 0x00000034102c723c */ /* 0x020fe2000004182c */
[----:B--2---:R-:W-:-:S04]  /*db10*/  FMUL.FTZ R0, R70, c[0x0][0x320] ;  /* 0x0000c80046007a20 */ /* 0x004fc80000410000 */
        /* <DEDUP_REMOVED lines=14> */
[----:B------:R2:W1:Y:S03]  /*dc00*/  MUFU.TANH R92, R0 ;  /* 0x00000000005c7308 */ /* 0x0004660000002400 */
[----:B------:R-:W-:Y:S01]  /*dc10*/  HMMA.16816.F32.BF16 R60, R32, R98, RZ ;  /* 0x00000062203c723c */ /* 0x000fe200000418ff */
[----:B--2---:R-:W-:-:S07]  /*dc20*/  FMUL.FTZ R0, R75, c[0x0][0x320] ;  /* 0x0000c8004b007a20 */ /* 0x004fce0000410000 */
[----:B------:R-:W-:Y:S01]  /*dc30*/  HMMA.16816.F32.BF16 R72, R8, R50, R64 ;  /* 0x000000320848723c */ /* 0x000fe20000041840 */
[----:B------:R2:W1:Y:S11]  /*dc40*/  MUFU.TANH R118, R0 ;  /* 0x0000000000767308 */ /* 0x0004760000002400 */
[----:B------:R-:W-:Y:S04]  /*dc50*/  @!UPT UIADD3 URZ, URZ, URZ, URZ ;  /* 0x0000003f3f3ff290 */ /* 0x000fe8000fffe03f */
[----:B------:R-:W-:Y:S08]  /*dc60*/  HMMA.16816.F32.BF16 R64, R24, R102, R60 ;  /* 0x000000661840723c */ /* 0x000ff0000004183c */
[----:B------:R-:W-:Y:S01]  /*dc70*/  HMMA.16816.F32.BF16 R60, R36, R104, RZ ;  /* 0x00000068243c723c */ /* 0x000fe200000418ff */
[----:B--2---:R-:W-:-:S04]  /*dc80*/  FMUL.FTZ R0, R68, c[0x0][0x320] ;  /* 0x0000c80044007a20 */ /* 0x004fc80000410000 */
[----:B------:R2:W1:Y:S11]  /*dc90*/  MUFU.TANH R161, R0 ;  /* 0x0000000000a17308 */ /* 0x0004760000002400 */
[----:B------:R-:W-:Y:S01]  /*dca0*/  HMMA.16816.F32.BF16 R64, R16, R54, R64 ;  /* 0x000000361040723c */ /* 0x000fe20000041840 */
[----:B--2---:R-:W-:-:S07]  /*dcb0*/  FMUL.FTZ R0, R69, c[0x0][0x320] ;  /* 0x0000c80045007a20 */ /* 0x004fce0000410000 */
[----:B------:R-:W-:Y:S01]  /*dcc0*/  HMMA.16816.F32.BF16 R60, R28, R108, R60 ;  /* 0x0000006c1c3c723c */ /* 0x000fe2000004183c */
[----:B------:R2:W1:Y:S02]  /*dcd0*/  MUFU.TANH R158, R0 ;  /* 0x00000000009e7308 */ /* 0x0004640000002400 */
[----:B--2---:R-:W-:-:S06]  /*dce0*/  FMUL.FTZ R0, R70, c[0x0][0x320] ;  /* 0x0000c80046007a20 */ /* 0x004fcc0000410000 */
[----:B------:R2:W1:Y:S02]  /*dcf0*/  MUFU.TANH R157, R0 ;  /* 0x00000000009d7308 */ /* 0x0004640000002400 */
[----:B--2---:R-:W-:Y:S02]  /*dd00*/  FMUL.FTZ R0, R71, c[0x0][0x320] ;  /* 0x0000c80047007a20 */ /* 0x004fe40000410000 */
[----:B------:R-:W-:Y:S01]  /*dd10*/  HMMA.16816.F32.BF16 R68, R12, R50, R40 ;  /* 0x000000320c44723c */ /* 0x000fe20000041828 */
[----:B------:R-:W2:Y:S03]  /*dd20*/  LDSM.16.M88.4 R40, [R228+0x1800] ;  /* 0x00180000e428783b */ /* 0x000ea60000000200 */
        /* <DEDUP_REMOVED lines=13> */
[----:B--2---:R-:W-:Y:S01]  /*de00*/  HMMA.16816.F32.BF16 R76, R8, R40, R44 ;  /* 0x00000028084c723c */ /* 0x004fe2000004182c */
[----:B------:R-:W2:Y:S03]  /*de10*/  LDSM.16.M88.4 R44, [R229+0x5900] ;  /* 0x00590000e52c783b */ /* 0x000ea60000000200 */
[----:B------:R5:W1:Y:S02]  /*de20*/  MUFU.TANH R134, R0 ;  /* 0x0000000000867308 */ /* 0x000a640000002400 */
[----:B-----5:R-:W-:-:S06]  /*de30*/  FMUL.FTZ R0, R68, c[0x0][0x320] ;  /* 0x0000c80044007a20 */ /* 0x020fcc0000410000 */
[----:B------:R5:W1:Y:S02]  /*de40*/  MUFU.TANH R153, R0 ;  /* 0x0000000000997308 */ /* 0x000a640000002400 */
[----:B-----5:R-:W-:Y:S01]  /*de50*/  FMUL.FTZ R0, R69, c[0x0][0x320] ;  /* 0x0000c80045007a20 */ /* 0x020fe20000410000 */
[----:B--2---:R-:W-:Y:S05]  /*de60*/  HMMA.16816.F32.BF16 R60, R20, R44, R60 ;  /* 0x0000002c143c723c */ /* 0x004fea000004183c */
[----:B------:R2:W1:Y:S02]  /*de70*/  MUFU.TANH R139, R0 ;  /* 0x00000000008b7308 */ /* 0x0004640000002400 */
[----:B--2---:R-:W-:-:S06]  /*de80*/  FMUL.FTZ R0, R70, c[0x0][0x320] ;  /* 0x0000c80046007a20 */ /* 0x004fcc0000410000 */
        /* <DEDUP_REMOVED lines=9> */
[----:B--2---:R-:W-:-:S07]  /*df20*/  FMUL.FTZ R0, R73, c[0x0][0x320] ;  /* 0x0000c80049007a20 */ /* 0x004fce0000410000 */
[----:B------:R-:W-:Y:S01]  /*df30*/  HMMA.16816.F32.BF16 R56, R36, R106, RZ ;  /* 0x0000006a2438723c */ /* 0x000fe200000418ff */
        /* <DEDUP_REMOVED lines=18> */
[----:B------:R-:W-:Y:S01]  /*e060*/  HMMA.16816.F32.BF16 R68, R12, R42, R48 ;  /* 0x0000002a0c44723c */ /* 0x000fe20000041830 */
[----:B------:R-:W2:Y:S03]  /*e070*/  LDSM.16.M88.4 R48, [R228+0x2000] ;  /* 0x00200000e430783b */ /* 0x000ea60000000200 */
        /* <DEDUP_REMOVED lines=11> */
[----:B--2---:R-:W-:Y:S04]  /*e130*/  HMMA.16816.F32.BF16 R76, R8, R48, R40 ;  /* 0x00000030084c723c */ /* 0x004fe80000041828 */
        /* <DEDUP_REMOVED lines=33> */
[----:B------:R2:W1:Y:S02]  /*e350*/  MUFU.TANH R156, R0 ;  /* 0x00000000009c7308 */ /* 0x0004640000002400 */
[----:B--2---:R-:W-:Y:S11]  /*e360*/  FMUL.FTZ R0, R69, c[0x0][0x320] ;  /* 0x0000c80045007a20 */ /* 0x004ff60000410000 */
[----:B------:R-:W-:Y:S06]  /*e370*/  @!UPT UIADD3 URZ, URZ, URZ, URZ ;  /* 0x0000003f3f3ff290 */ /* 0x000fec000fffe03f */
        /* <DEDUP_REMOVED lines=22> */
[C---:B--2---:R-:W-:Y:S01]  /*e4e0*/  HMMA.16816.F32.BF16 R76, R8.reuse, R40, R44 ;  /* 0x00000028084c723c */ /* 0x044fe2000004182c */
[----:B------:R-:W2:Y:S01]  /*e4f0*/  LDSM.16.M88.4 R44, [R229+0x6900] ;  /* 0x00690000e52c783b */ /* 0x000ea20000000200 */
        /* <DEDUP_REMOVED lines=32> */
[----:B------:R5:W1:Y:S11]  /*e700*/  MUFU.TANH R85, R0 ;  /* 0x0000000000557308 */ /* 0x000a760000002400 */
[----:B------:R-:W-:Y:S08]  /*e710*/  @!UPT UIADD3 URZ, URZ, URZ, URZ ;  /* 0x0000003f3f3ff290 */ /* 0x000ff0000fffe03f */
[----:B--2---:R-:W-:Y:S01]  /*e720*/  HMMA.16816.F32.BF16 R32, R16, R44, R56 ;  /* 0x0000002c1020723c */ /* 0x004fe20000041838 */
[----:B-----5:R-:W-:-:S07]  /*e730*/  FMUL.FTZ R0, R74, c[0x0][0x320] ;  /* 0x0000c8004a007a20 */ /* 0x020fce0000410000 */
[----:B------:R-:W-:Y:S01]  /*e740*/  HMMA.16816.F32.BF16 R16, R16, R46, R36 ;  /* 0x0000002e1010723c */ /* 0x000fe20000041824 */
[----:B------:R2:W1:Y:S02]  /*e750*/  MUFU.TANH R84, R0 ;  /* 0x0000000000547308 */ /* 0x0004640000002400 */
[----:B--2---:R-:W-:-:S06]  /*e760*/  FMUL.FTZ R0, R75, c[0x0][0x320] ;  /* 0x0000c8004b007a20 */ /* 0x004fcc0000410000 */
[----:B------:R2:W1:Y:S02]  /*e770*/  MUFU.TANH R83, R0 ;  /* 0x0000000000537308 */ /* 0x0004640000002400 */
[----:B--2---:R-:W-:-:S06]  /*e780*/  FMUL.FTZ R0, R68, c[0x0][0x320] ;  /* 0x0000c80044007a20 */ /* 0x004fcc0000410000 */
[----:B------:R2:W1:Y:S02]  /*e790*/  MUFU.TANH R82, R0 ;  /* 0x0000000000527308 */ /* 0x0004640000002400 */
[----:B--2---:R-:W-:-:S06]  /*e7a0*/  FMUL.FTZ R0, R69, c[0x0][0x320] ;  /* 0x0000c80045007a20 */ /* 0x004fcc0000410000 */
[----:B------:R2:W1:Y:S02]  /*e7b0*/  MUFU.TANH R81, R0 ;  /* 0x0000000000517308 */ /* 0x0004640000002400 */
[----:B--2---:R-:W-:-:S06]  /*e7c0*/  FMUL.FTZ R0, R70, c[0x0][0x320] ;  /* 0x0000c80046007a20 */ /* 0x004fcc0000410000 */
[----:B------:R2:W1:Y:S02]  /*e7d0*/  MUFU.TANH R80, R0 ;  /* 0x0000000000507308 */ /* 0x0004640000002400 */
[----:B--2---:R-:W-:Y:S02]  /*e7e0*/  FMUL.FTZ R0, R71, c[0x0][0x320] ;  /* 0x0000c80047007a20 */ /* 0x004fe40000410000 */
[----:B------:R-:W-:Y:S01]  /*e7f0*/  HMMA.16816.F32.BF16 R68, R12, R42, R48 ;  /* 0x0000002a0c44723c */ /* 0x000fe20000041830 */
[----:B------:R-:W2:Y:S03]  /*e800*/  LDSM.16.M88.4 R48, [R228+0x3000] ;  /* 0x00300000e430783b */ /* 0x000ea60000000200 */
        /* <DEDUP_REMOVED lines=10> */
[----:B------:R-:W1:Y:S01]  /*e8b0*/  MUFU.TANH R62, R68 ;  /* 0x00000044003e7308 */ /* 0x000e620000002400 */
[----:B-----5:R-:W-:-:S07]  /*e8c0*/  FMUL.FTZ R0, R67, c[0x0][0x320] ;  /* 0x0000c80043007a20 */ /* 0x020fce0000410000 */
[----:B------:R-:W1:Y:S01]  /*e8d0*/  MUFU.TANH R61, R69 ;  /* 0x00000045003d7308 */ /* 0x000e620000002400 */
[-C--:B--2---:R-:W-:Y:S07]  /*e8e0*/  HMMA.16816.F32.BF16 R40, R12, R48.reuse, R40 ;  /* 0x000000300c28723c */ /* 0x084fee0000041828 */
[----:B------:R-:W2:Y:S01]  /*e8f0*/  MUFU.TANH R60, R70 ;  /* 0x00000046003c7308 */ /* 0x000ea20000002400 */
        /* <DEDUP_REMOVED lines=10> */
[----:B------:R-:W-:Y:S01]  /*e9a0*/  FMUL.FTZ R24, R24, c[0x0][0x320] ;  /* 0x0000c80018187a20 */ /* 0x000fe20000410000 */
[----:B------:R-:W-:Y:S01]  /*e9b0*/  P2R R19, PR, RZ, 0x40 ;  /* 0x00000040ff137803 */ /* 0x000fe20000000000 */
        /* <DEDUP_REMOVED lines=14> */
[----:B------:R1:W1:Y:S08]  /*eaa0*/  MUFU.TANH R48, R41 ;  /* 0x0000002900307308 */ /* 0x0002700000002400 */
[----:B------:R-:W1:Y:S08]  /*eab0*/  MUFU.TANH R43, R43 ;  /* 0x0000002b002b7308 */ /* 0x000e700000002400 */
[----:B------:R-:W1:Y:S08]  /*eac0*/  MUFU.TANH R24, R24 ;  /* 0x0000001800187308 */ /* 0x000e700000002400 */
        /* <DEDUP_REMOVED lines=12> */
[----:B--234-:R-:W-:Y:S01]  /*eb90*/  IMAD.U32 R2, RZ, RZ, UR17 ;  /* 0x00000011ff027e24 */ /* 0x01cfe2000f8e00ff */
[----:B------:R-:W-:Y:S01]  /*eba0*/  ISETP.NE.AND P6, PT, R197, 0x1, PT ;  /* 0x00000001c500780c */ /* 0x000fe20003fc5270 */
[----:B-1----:R-:W-:-:S03]  /*ebb0*/  IMAD.MOV.U32 R9, RZ, RZ, RZ ;  /* 0x000000ffff097224 */ /* 0x002fc600078e00ff */
[----:B------:R-:W-:-:S04]  /*ebc0*/  IADD3 R2, R196, UR6, R2 ;  /* 0x00000006c4027c10 */ /* 0x000fc8000fffe002 */
[----:B------:R-:W-:-:S05]  /*ebd0*/  IADD3 R5, R2, -0x70, RZ ;  /* 0xffffff9002057810 */ /* 0x000fca0007ffe0ff */
[----:B------:R-:W-:-:S04]  /*ebe0*/  @P6 IMAD.HI.U32 R6, R5, c[0x0][0x2bc], RZ ;  /* 0x0000af0005066a27 */ /* 0x000fc800078e00ff */
[----:B------:R-:W-:Y:S01]  /*ebf0*/  IMAD.MOV.U32 R2, RZ, RZ, R5 ;  /* 0x000000ffff027224 */ /* 0x000fe200078e0005 */
[----:B------:R-:W-:-:S04]  /*ec00*/  @P6 SHF.R.U32.HI R2, RZ, c[0x0][0x2c0], R6 ;  /* 0x0000b000ff026a19 */ /* 0x000fc80000011606 */
[----:B------:R-:W-:-:S04]  /*ec10*/  @!P5 IADD3 R7, P0, R2, UR8, RZ ;  /* 0x000000080207dc10 */ /* 0x000fc8000ff1e0ff */
[----:B------:R-:W-:Y:S02]  /*ec20*/  @!P5 LEA.HI.X.SX32 R8, R2, UR7, 0x1, P0 ;  /* 0x000000070208dc11 */ /* 0x000fe400080f0eff */
        /* <DEDUP_REMOVED lines=12> */
[----:B------:R-:W-:Y:S01]  /*ecf0*/  IMAD.WIDE.U32 R6, R9, c[0x0][0x1f0], R6 ;  /* 0x00007c0009067a25 */ /* 0x000fe200078e0006 */
[----:B------:R-:W-:Y:S03]  /*ed00*/  STL [R1+0x8], R9 ;  /* 0x0000080901007387 */ /* 0x000fe60000100800 */
        /* <DEDUP_REMOVED lines=18> */
[----:B---3--:R-:W-:-:S03]  /*ee30*/  IMAD.X R9, R9, 0x1, R241, P1 ;  /* 0x0000000109097824 */ /* 0x008fc600008e06f1 */
[----:B------:R-:W-:Y:S01]  /*ee40*/  SHFL.IDX PT, R18, R2, 0x3, 0x181f ;  /* 0x00781f0002127f89 */ /* 0x000fe200000e0000 */
[----:B----4-:R-:W-:Y:S01]  /*ee50*/  IMAD.X R7, R7, 0x1, R241, P0 ;  /* 0x0000000107077824 */ /* 0x010fe200000e06f1 */
[-C--:B------:R-:W-:Y:S02]  /*ee60*/  IADD3 R14, P0, R14, R242.reuse, RZ ;  /* 0x000000f20e0e7210 */ /* 0x080fe40007f1e0ff */
[----:B------:R-:W2:Y:S01]  /*ee70*/  SHFL.IDX PT, R17, R2, 0x4, 0x181f ;  /* 0x00981f0002117f89 */ /* 0x000ea200000e0000 */
[----:B-----5:R-:W-:-:S03]  /*ee80*/  IADD3 R12, P4, R12, R242, RZ ;  /* 0x000000f20c0c7210 */ /* 0x020fc60007f9e0ff */
[----:B------:R-:W3:Y:S01]  /*ee90*/  SHFL.IDX PT, R16, R2, 0x5, 0x181f ;  /* 0x00b81f0002107f89 */ /* 0x000ee200000e0000 */
[----:B------:R-:W-:-:S03]  /*eea0*/  IADD3 R10, P2, R10, R242, RZ ;  /* 0x000000f20a0a7210 */ /* 0x000fc60007f5e0ff */
[----:B------:R-:W4:Y:S01]  /*eeb0*/  SHFL.IDX PT, R2, R2, 0x6, 0x181f ;  /* 0x00d81f0002027f89 */ /* 0x000f2200000e0000 */
[----:B-1----:R-:W-:-:S03]  /*eec0*/  IMAD.X R15, R11, 0x1, R241, P0 ;  /* 0x000000010b0f7824 */ /* 0x002fc600000e06f1 */
        /* <DEDUP_REMOVED lines=13> */
.L_x_132:
        /* <DEDUP_REMOVED lines=13> */
[C---:B------:R-:W-:Y:S02]  /*f070*/  ISETP.GT.AND P0, PT, R2.reuse, RZ, PT ;  /* 0x000000ff0200720c */ /* 0x040fe40003f04270 */
[C---:B------:R-:W-:Y:S02]  /*f080*/  ISETP.GT.AND P1, PT, R2.reuse, 0x1, PT ;  /* 0x000000010200780c */ /* 0x040fe40003f24270 */
[----:B------:R-:W-:Y:S02]  /*f090*/  ISETP.GT.AND P2, PT, R2, 0x8, PT ;  /* 0x000000080200780c */ /* 0x000fe40003f44270 */
[----:B------:R-:W-:Y:S02]  /*f0a0*/  FSEL R10, R192, -INF , P0 ;  /* 0xff800000c00a7808 */ /* 0x000fe40000000000 */
[----:B------:R-:W-:Y:S02]  /*f0b0*/  FSEL R29, R191, -INF , P1 ;  /* 0xff800000bf1d7808 */ /* 0x000fe40000800000 */
[----:B------:R-:W-:-:S02]  /*f0c0*/  FSEL R16, R183, -INF , P0 ;  /* 0xff800000b7107808 */ /* 0x000fc40000000000 */
[----:B------:R-:W-:Y:S02]  /*f0d0*/  FSEL R12, R188, -INF , P0 ;  /* 0xff800000bc0c7808 */ /* 0x000fe40000000000 */
[----:B------:R-:W-:Y:S02]  /*f0e0*/  FSEL R32, R190, -INF , P0 ;  /* 0xff800000be207808 */ /* 0x000fe40000000000 */
[----:B------:R-:W-:Y:S02]  /*f0f0*/  ISETP.GT.AND P0, PT, R2, 0x9, PT ;  /* 0x000000090200780c */ /* 0x000fe40003f04270 */
[----:B------:R-:W-:Y:S02]  /*f100*/  FSEL R13, R187, -INF , P1 ;  /* 0xff800000bb0d7808 */ /* 0x000fe40000800000 */
[----:B------:R-:W-:Y:S02]  /*f110*/  FSEL R30, R186, -INF , P2 ;  /* 0xff800000ba1e7808 */ /* 0x000fe40001000000 */
[----:B------:R-:W-:-:S02]  /*f120*/  FMNMX.FTZ R5, R10, R29, !PT ;  /* 0x0000001d0a057209 */ /* 0x000fc40007810000 */
[----:B------:R-:W-:Y:S02]  /*f130*/  FSEL R17, R184, -INF , P1 ;  /* 0xff800000b8117808 */ /* 0x000fe40000800000 */
[----:B------:R-:W-:Y:S02]  /*f140*/  FSEL R33, R189, -INF , P1 ;  /* 0xff800000bd217808 */ /* 0x000fe40000800000 */
[----:B------:R-:W-:Y:S02]  /*f150*/  ISETP.GT.AND P1, PT, R2, 0x10, PT ;  /* 0x000000100200780c */ /* 0x000fe40003f24270 */
[----:B------:R-:W-:Y:S02]  /*f160*/  FSEL R14, R180, -INF , P2 ;  /* 0xff800000b40e7808 */ /* 0x000fe40001000000 */
[----:B------:R-:W-:Y:S02]  /*f170*/  FSEL R31, R185, -INF , P0 ;  /* 0xff800000b91f7808 */ /* 0x000fe40000000000 */
[----:B------:R-:W-:-:S02]  /*f180*/  FMNMX.FTZ R6, R12, R13, !PT ;  /* 0x0000000d0c067209 */ /* 0x000fc40007810000 */
[----:B------:R-:W-:Y:S02]  /*f190*/  FMNMX.FTZ R5, R30, R5, !PT ;  /* 0x000000051e057209 */ /* 0x000fe40007810000 */
[----:B------:R-:W-:Y:S02]  /*f1a0*/  FSEL R18, R175, -INF , P2 ;  /* 0xff800000af127808 */ /* 0x000fe40001000000 */
[----:B------:R-:W-:Y:S02]  /*f1b0*/  FSEL R34, R182, -INF , P2 ;  /* 0xff800000b6227808 */ /* 0x000fe40001000000 */
[----:B------:R-:W-:Y:S02]  /*f1c0*/  FSEL R70, R93, -INF , P1 ;  /* 0xff8000005d467808 */ /* 0x000fe40000800000 */
[----:B------:R-:W-:Y:S02]  /*f1d0*/  ISETP.GT.AND P2, PT, R2, 0x11, PT ;  /* 0x000000110200780c */ /* 0x000fe40003f44270 */
[----:B------:R-:W-:-:S02]  /*f1e0*/  FSEL R15, R179, -INF , P0 ;  /* 0xff800000b30f7808 */ /* 0x000fc40000000000 */
[----:B------:R-:W-:Y:S02]  /*f1f0*/  FSEL R93, R178, -INF , P1 ;  /* 0xff800000b25d7808 */ /* 0x000fe40000800000 */
[----:B------:R-:W-:Y:S02]  /*f200*/  FMNMX.FTZ R6, R14, R6, !PT ;  /* 0x000000060e067209 */ /* 0x000fe40007810000 */
[----:B------:R-:W-:Y:S02]  /*f210*/  FMNMX.FTZ R5, R31, R5, !PT ;  /* 0x000000051f057209 */ /* 0x000fe40007810000 */
[----:B------:R-:W-:Y:S02]  /*f220*/  FSEL R28, R176, -INF , P0 ;  /* 0xff800000b01c7808 */ /* 0x000fe40000000000 */
[----:B------:R-:W-:Y:S02]  /*f230*/  FSEL R35, R181, -INF , P0 ;  /* 0xff800000b5237808 */ /* 0x000fe40000000000 */
[----:B------:R-:W-:-:S02]  /*f240*/  ISETP.GT.AND P0, PT, R2, 0x18, PT ;  /* 0x000000180200780c */ /* 0x000fc40003f04270 */
[----:B------:R-:W-:Y:S02]  /*f250*/  FSEL R40, R172, -INF , P1 ;  /* 0xff800000ac287808 */ /* 0x000fe40000800000 */
[----:B------:R-:W-:Y:S02]  /*f260*/  FSEL R94, R177, -INF , P2 ;  /* 0xff800000b15e7808 */ /* 0x000fe40001000000 */
[----:B------:R-:W-:Y:S02]  /*f270*/  FMNMX.FTZ R6, R15, R6, !PT ;  /* 0x000000060f067209 */ /* 0x000fe40007810000 */
[----:B------:R-:W-:Y:S02]  /*f280*/  FMNMX.FTZ R5, R93, R5, !PT ;  /* 0x000000055d057209 */ /* 0x000fe40007810000 */
[----:B------:R-:W-:Y:S02]  /*f290*/  FSEL R97, R174, -INF , P1 ;  /* 0xff800000ae617808 */ /* 0x000fe40000800000 */
[----:B------:R-:W-:-:S02]  /*f2a0*/  ISETP.GT.AND P1, PT, R2, 0x19, PT ;  /* 0x000000190200780c */ /* 0x000fc40003f24270 */
[----:B------:R-:W-:Y:S02]  /*f2b0*/  FSEL R41, R171, -INF , P2 ;  /* 0xff800000ab297808 */ /* 0x000fe40001000000 */
[----:B------:R-:W-:Y:S02]  /*f2c0*/  FSEL R95, R170, -INF , P0 ;  /* 0xff800000aa5f7808 */ /* 0x000fe40000000000 */
[----:B------:R-:W-:Y:S02]  /*f2d0*/  FMNMX.FTZ R6, R40, R6, !PT ;  /* 0x0000000628067209 */ /* 0x000fe40007810000 */
[----:B------:R-:W-:Y:S02]  /*f2e0*/  FMNMX.FTZ R5, R94, R5, !PT ;  /* 0x000000055e057209 */ /* 0x000fe40007810000 */
[----:B------:R-:W-:Y:S02]  /*f2f0*/  FSEL R74, R168, -INF , P2 ;  /* 0xff800000a84a7808 */ /* 0x000fe40001000000 */
[----:B------:R-:W-:-:S02]  /*f300*/  FSEL R116, R173, -INF , P2 ;  /* 0xff800000ad747808 */ /* 0x000fc40001000000 */
[----:B------:R-:W-:Y:S02]  /*f310*/  ISETP.GT.AND P2, PT, R2, 0x20, PT ;  /* 0x000000200200780c */ /* 0x000fe40003f44270 */
[----:B------:R-:W-:Y:S02]  /*f320*/  FSEL R68, R165, -INF , P0 ;  /* 0xff800000a5447808 */ /* 0x000fe40000000000 */
[----:B------:R-:W-:Y:S02]  /*f330*/  FSEL R96, R169, -INF , P1 ;  /* 0xff800000a9607808 */ /* 0x000fe40000800000 */
[----:B------:R-:W-:Y:S02]  /*f340*/  FMNMX.FTZ R6, R41, R6, !PT ;  /* 0x0000000629067209 */ /* 0x000fe40007810000 */
[----:B------:R-:W-:Y:S02]  /*f350*/  FMNMX.FTZ R5, R95, R5, !PT ;  /* 0x000000055f057209 */ /* 0x000fe40007810000 */
[----:B------:R-:W-:-:S02]  /*f360*/  FSEL R75, R92, -INF , P0 ;  /* 0xff8000005c4b7808 */ /* 0x000fc40000000000 */
[----:B------:R-:W-:Y:S02]  /*f370*/  FSEL R117, R167, -INF , P0 ;  /* 0xff800000a7757808 */ /* 0x000fe40000000000 */
[----:B------:R-:W-:Y:S02]  /*f380*/  ISETP.GT.AND P0, PT, R2, 0x21, PT ;  /* 0x000000210200780c */ /* 0x000fe40003f04270 */
[----:B------:R-:W-:Y:S02]  /*f390*/  FSEL R69, R164, -INF , P1 ;  /* 0xff800000a4457808 */ /* 0x000fe40000800000 */
[----:B------:R-:W-:Y:S02]  /*f3a0*/  FSEL R128, R161, -INF , P2 ;  /* 0xff800000a1807808 */ /* 0x000fe40001000000 */
[----:B------:R-:W-:Y:S02]  /*f3b0*/  FMNMX.FTZ R6, R68, R6, !PT ;  /* 0x0000000644067209 */ /* 0x000fe40007810000 */
[----:B------:R-:W-:-:S02]  /*f3c0*/  FMNMX.FTZ R5, R96, R5, !PT ;  /* 0x0000000560057209 */ /* 0x000fc40007810000 */
[----:B------:R-:W-:Y:S02]  /*f3d0*/  FSEL R92, R118, -INF , P1 ;  /* 0xff800000765c7808 */ /* 0x000fe40000800000 */
[----:B------:R-:W-:Y:S02]  /*f3e0*/  FSEL R118, R166, -INF , P1 ;  /* 0xff800000a6767808 */ /* 0x000fe40000800000 */
[----:B------:R-:W-:Y:S02]  /*f3f0*/  ISETP.GT.AND P1, PT, R2, 0x28, PT ;  /* 0x000000280200780c */ /* 0x000fe40003f24270 */
[----:B------:R-:W-:Y:S02]  /*f400*/  FSEL R130, R137, -INF , P0 ;  /* 0xff80000089827808 */ /* 0x000fe40000000000 */
[----:B------:R-:W-:Y:S02]  /*f410*/  FSEL R129, R141, -INF , P2 ;  /* 0xff8000008d817808 */ /* 0x000fe40001000000 */
[----:B------:R-:W-:-:S02]  /*f420*/  FSEL R137, R158, -INF , P0 ;  /* 0xff8000009e897808 */ /* 0x000fc40000000000 */
[----:B------:R-:W-:Y:S02]  /*f430*/  FMNMX.FTZ R6, R69, R6, !PT ;  /* 0x0000000645067209 */ /* 0x000fe40007810000 */
[----:B------:R-:W-:Y:S02]  /*f440*/  FMNMX.FTZ R5, R128, R5, !PT ;  /* 0x0000000580057209 */ /* 0x000fe40007810000 */
[----:B------:R-:W-:Y:S02]  /*f450*/  FSEL R134, R134, -INF , P0 ;  /* 0xff80000086867808 */ /* 0x000fe40000000000 */
[----:B------:R-:W-:Y:S02]  /*f460*/  FSEL R142, R142, -INF , P0 ;  /* 0xff8000008e8e7808 */ /* 0x000fe40000000000 */
[----:B------:R-:W-:Y:S02]  /*f470*/  FMNMX.FTZ R7, R16, R17, !PT ;  /* 0x0000001110077209 */ /* 0x000fe40007810000 */
[----:B------:R-:W-:-:S02]  /*f480*/  FSEL R133, R133, -INF , P2 ;  /* 0xff80000085857808 */ /* 0x000fc40001000000 */
[----:B------:R-:W-:Y:S02]  /*f490*/  FSEL R141, R157, -INF , P2 ;  /* 0xff8000009d8d7808 */ /* 0x000fe40001000000 */
[----:B------:R-:W-:Y:S02]  /*f4a0*/  ISETP.GT.AND P0, PT, R2, 0x30, PT ;  /* 0x000000300200780c */ /* 0x000fe40003f04270 */
[----:B------:R-:W-:Y:S02]  /*f4b0*/  FSEL R131, R138, -INF , P1 ;  /* 0xff8000008a837808 */ /* 0x000fe40000800000 */
[----:B------:R-:W-:Y:S02]  /*f4c0*/  ISETP.GT.AND P2, PT, R2, 0x29, PT ;  /* 0x000000290200780c */ /* 0x000fe40003f44270 */
[----:B------:R-:W-:Y:S02]  /*f4d0*/  FSEL R138, R153, -INF , P1 ;  /* 0xff800000998a7808 */ /* 0x000fe40000800000 */
        /* <DEDUP_REMOVED lines=26> */
[----:B------:R-:W-:Y:S02]  /*f680*/  FMNMX.FTZ R6, R131, R6, !PT ;  /* 0x0000000683067209 */ /* 0x000fe40007810000 */
[----:B------:R-:W-:Y:S02]  /*f690*/  FMNMX.FTZ R5, R139, R5, !PT ;  /* 0x000000058b057209 */ /* 0x000fe40007810000 */
[C---:B------:R-:W-:Y:S02]  /*f6a0*/  ISETP.GT.AND P2, PT, R2.reuse, 0x38, PT ;  /* 0x000000380200780c */ /* 0x040fe40003f44270 */
[C---:B------:R-:W-:Y:S02]  /*f6b0*/  ISETP.GT.AND P1, PT, R2.reuse, 0x40, PT ;  /* 0x000000400200780c */ /* 0x040fe40003f24270 */
[----:B------:R-:W-:-:S02]  /*f6c0*/  ISETP.GT.AND P4, PT, R2, 0x41, PT ;  /* 0x000000410200780c */ /* 0x000fc40003f84270 */
[----:B------:R-:W-:Y:S02]  /*f6d0*/  ISETP.GT.AND P0, PT, R2, 0x48, PT ;  /* 0x000000480200780c */ /* 0x000fe40003f04270 */
[----:B------:R-:W-:Y:S02]  /*f6e0*/  FMNMX.FTZ R7, R70, R7, !PT ;  /* 0x0000000746077209 */ /* 0x000fe40007810000 */
        /* <DEDUP_REMOVED lines=18> */
[C---:B------:R-:W-:Y:S02]  /*f810*/  ISETP.GT.AND P2, PT, R2.reuse, 0x49, PT ;  /* 0x000000490200780c */ /* 0x040fe40003f44270 */
[C---:B------:R-:W-:Y:S02]  /*f820*/  ISETP.GT.AND P4, PT, R2.reuse, 0x50, PT ;  /* 0x000000500200780c */ /* 0x040fe40003f84270 */
        /* <DEDUP_REMOVED lines=22> */
[C---:B------:R-:W-:Y:S02]  /*f990*/  ISETP.GT.AND P6, PT, R2.reuse, 0x59, PT ;  /* 0x000000590200780c */ /* 0x040fe40003fc4270 */
[C---:B------:R-:W-:Y:S02]  /*f9a0*/  ISETP.GT.AND P4, PT, R2.reuse, 0x60, PT ;  /* 0x000000600200780c */ /* 0x040fe40003f84270 */
[C---:B------:R-:W-:Y:S02]  /*f9b0*/  ISETP.GT.AND P2, PT, R2.reuse, 0x61, PT ;  /* 0x000000610200780c */ /* 0x040fe40003f44270 */
[----:B------:R-:W-:-:S02]  /*f9c0*/  ISETP.GT.AND P1, PT, R2, 0x68, PT ;  /* 0x000000680200780c */ /* 0x000fc40003f24270 */
[----:B------:R-:W-:Y:S02]  /*f9d0*/  ISETP.GT.AND P0, PT, R2, 0x69, PT ;  /* 0x000000690200780c */ /* 0x000fe40003f04270 */
        /* <DEDUP_REMOVED lines=41> */
[----:B------:R-:W-:Y:S01]  /*fc70*/  FMNMX.FTZ R5, R185, R5, !PT ;  /* 0x00000005b9057209 */ /* 0x000fe20007810000 */
[----:B------:R-:W-:Y:S01]  /*fc80*/  IMAD.MOV.U32 R4, RZ, RZ, R110 ;  /* 0x000000ffff047224 */ /* 0x000fe200078e006e */
        /* <DEDUP_REMOVED lines=25> */
[----:B------:R-:W-:-:S02]  /*fe20*/  FSEL R181, R44, -INF , P6 ;  /* 0xff8000002cb57808 */ /* 0x000fc40003000000 */
[----:B------:R-:W-:Y:S02]  /*fe30*/  FMNMX.FTZ R6, R182, R6, !PT ;  /* 0x00000006b6067209 */ /* 0x000fe40007810000 */
[----:B------:R-:W-:Y:S02]  /*fe40*/  FMNMX.FTZ R7, R144, R7, !PT ;  /* 0x0000000790077209 */ /* 0x000fe40007810000 */
[----:B------:R-:W-:Y:S02]  /*fe50*/  FSEL R107, R26, -INF , P4 ;  /* 0xff8000001a6b7808 */ /* 0x000fe40002000000 */
[----:B------:R-:W-:Y:S02]  /*fe60*/  FMNMX.FTZ R6, R181, R6, !PT ;  /* 0x00000006b5067209 */ /* 0x000fe40007810000 */
[----:B------:R-:W-:Y:S02]  /*fe70*/  FMNMX.FTZ R7, R159, R7, !PT ;  /* 0x000000079f077209 */ /* 0x000fe40007810000 */
[----:B------:R-:W-:-:S02]  /*fe80*/  FSEL R211, R37, -INF , P2 ;  /* 0xff80000025d37808 */ /* 0x000fc40001000000 */
[----:B------:R-:W-:Y:S02]  /*fe90*/  FMNMX.FTZ R6, R107, R6, !PT ;  /* 0x000000066b067209 */ /* 0x000fe40007810000 */
[----:B------:R-:W-:Y:S02]  /*fea0*/  FMNMX.FTZ R7, R160, R7, !PT ;  /* 0x00000007a0077209 */ /* 0x000fe40007810000 */
[----:B------:R-:W-:Y:S02]  /*feb0*/  FSEL R217, R36, -INF , P1 ;  /* 0xff80000024d97808 */ /* 0x000fe40000800000 */
[----:B------:R-:W-:Y:S02]  /*fec0*/  FMNMX.FTZ R6, R211, R6, !PT ;  /* 0x00000006d3067209 */ /* 0x000fe40007810000 */
[----:B------:R-:W-:Y:S02]  /*fed0*/  FMNMX.FTZ R7, R162, R7, !PT ;  /* 0x00000007a2077209 */ /* 0x000fe40007810000 */
[----:B------:R-:W-:-:S02]  /*fee0*/  FSEL R213, R27, -INF , P0 ;  /* 0xff8000001bd57808 */ /* 0x000fc40000000000 */
[----:B------:R-:W-:Y:S01]  /*fef0*/  FMNMX.FTZ R6, R217, R6, !PT ;  /* 0x00000006d9067209 */ /* 0x000fe20007810000 */
[----:B------:R-:W-:Y:S01]  /*ff00*/  LDSM.16.MT88.4 R24, [R225+0x100] ;  /* 0x00010000e118783b */ /* 0x000fe20000004200 */
[----:B------:R-:W-:Y:S02]  /*ff10*/  FMNMX.FTZ R7, R163, R7, !PT ;  /* 0x00000007a3077209 */ /* 0x000fe40007810000 */
[----:B-1----:R-:W-:Y:S02]  /*ff20*/  FMNMX.FTZ R5, R5, R8, !PT ;  /* 0x0000000805057209 */ /* 0x002fe40007810000 */
[----:B------:R-:W-:Y:S02]  /*ff30*/  FMNMX.FTZ R6, R213, R6, !PT ;  /* 0x00000006d5067209 */ /* 0x000fe40007810000 */
[----:B------:R-:W-:Y:S01]  /*ff40*/  FMNMX.FTZ R7, R173, R7, !PT ;  /* 0x00000007ad077209 */ /* 0x000fe20007810000 */
[----:B------:R-:W1:Y:S01]  /*ff50*/  SHFL.BFLY PT, R73, R5, 0x1, 0x1f ;  /* 0x0c201f0005497f89 */ /* 0x000e6200000e0000 */
[----:B--2---:R-:W-:-:S02]  /*ff60*/  FMNMX.FTZ R2, R2, R9, !PT ;  /* 0x0000000902027209 */ /* 0x004fc40007810000 */
[----:B------:R-:W-:Y:S01]  /*ff70*/  FMNMX.FTZ R7, R172, R7, !PT ;  /* 0x00000007ac077209 */ /* 0x000fe20007810000 */
[----:B------:R-:W2:Y:S01]  /*ff80*/  SHFL.BFLY PT, R9, R6, 0x2, 0x1f ;  /* 0x0c401f0006097f89 */ /* 0x000ea200000e0000 */
[----:B------:R-:W-:Y:S02]  /*ff90*/  FSEL R184, R71, -INF , P6 ;  /* 0xff80000047b87808 */ /* 0x000fe40003000000 */
[----:B------:R-:W-:Y:S01]  /*ffa0*/  FMNMX.FTZ R7, R174, R7, !PT ;  /* 0x00000007ae077209 */ /* 0x000fe20007810000 */
[----:B------:R-:W3:Y:S01]  /*ffb0*/  SHFL.BFLY PT, R71, R2, 0x1, 0x1f ;  /* 0x0c201f0002477f89 */ /* 0x000ee200000e0000 */
[----:B------:R-:W-:Y:S02]  /*ffc0*/  FSEL R190, R42, -INF , P4 ;  /* 0xff8000002abe7808 */ /* 0x000fe40002000000 */
[----:B------:R-:W-:Y:S02]  /*ffd0*/  FMNMX.FTZ R7, R175, R7, !PT ;  /* 0x00000007af077209 */ /* 0x000fe40007810000 */
[----:B------:R-:W-:-:S02]  /*ffe0*/  FSEL R251, R43, -INF , P2 ;  /* 0xff8000002bfb7808 */ /* 0x000fc40001000000 */
[----:B------:R-:W-:Y:S02]  /*fff0*/  FMNMX.FTZ R7, R194, R7, !PT ;  /* 0x00000007c2077209 */ /* 0x000fe40007810000 */
[----:B------:R-:W-:Y:S02]  /*10000*/  FSEL R199, R38, -INF , P1 ;  /* 0xff80000026c77808 */ /* 0x000fe40000800000 */
[----:B------:R-:W-:Y:S02]  /*10010*/  FMNMX.FTZ R7, R187, R7, !PT ;  /* 0x00000007bb077209 */ /* 0x000fe40007810000 */
[----:B------:R-:W-:Y:S02]  /*10020*/  FSEL R109, R39, -INF , P0 ;  /* 0xff800000276d7808 */ /* 0x000fe40000000000 */
[----:B------:R-:W-:Y:S01]  /*10030*/  FMNMX.FTZ R7, R192, R7, !PT ;  /* 0x00000007c0077209 */ /* 0x000fe20007810000 */
[----:B------:R-:W-:Y:S01]  /*10040*/  LDSM.16.MT88.4 R36, [R226+0x100] ;  /* 0x00010000e224783b */ /* 0x000fe20000004200 */
[----:B-1----:R-:W-:-:S02]  /*10050*/  FMNMX.FTZ R73, R5, R73, !PT ;  /* 0x0000004905497209 */ /* 0x002fc40007810000 */
[----:B------:R-:W-:Y:S02]  /*10060*/  FMNMX.FTZ R5, R184, R7, !PT ;  /* 0x00000007b8057209 */ /* 0x000fe40007810000 */
[----:B--2---:R-:W-:Y:S01]  /*10070*/  FMNMX.FTZ R9, R6, R9, !PT ;  /* 0x0000000906097209 */ /* 0x004fe20007810000 */
[C---:B------:R-:W-:Y:S01]  /*10080*/  FMUL.FTZ R7, R73.reuse, c[0x0][0x2d0] ;  /* 0x0000b40049077a20 */ /* 0x040fe20000410000 */
[----:B------:R-:W-:Y:S02]  /*10090*/  FSETP.NEU.FTZ.AND P2, PT, R73, -INF , PT ;  /* 0xff8000004900780b */ /* 0x000fe40003f5d000 */
[----:B---3--:R-:W-:Y:S01]  /*100a0*/  FMNMX.FTZ R71, R2, R71, !PT ;  /* 0x0000004702477209 */ /* 0x008fe20007810000 */
[----:B------:R-:W-:Y:S01]  /*100b0*/  SHFL.BFLY PT, R11, R9, 0x1, 0x1f ;  /* 0x0c201f00090b7f89 */ /* 0x000fe200000e0000 */
[----:B------:R-:W-:Y:S02]  /*100c0*/  FMNMX.FTZ R2, R190, R5, !PT ;  /* 0x00000005be027209 */ /* 0x000fe40007810000 */
[----:B------:R-:W-:Y:S01]  /*100d0*/  FSEL R7, R7, RZ, P2 ;  /* 0x000000ff07077208 */ /* 0x000fe20001000000 */
[----:B------:R-:W-:Y:S01]  /*100e0*/  FMUL.FTZ R6, R71, c[0x0][0x2d0] ;  /* 0x0000b40047067a20 */ /* 0x000fe20000410000 */
[----:B------:R-:W-:-:S02]  /*100f0*/  FMNMX.FTZ R2, R251, R2, !PT ;  /* 0x00000002fb027209 */ /* 0x000fc40007810000 */
[----:B------:R-:W-:Y:S02]  /*10100*/  FSETP.NEU.FTZ.AND P1, PT, R71, -INF , PT ;  /* 0xff8000004700780b */ /* 0x000fe40003f3d000 */
[----:B------:R-:W-:Y:S01]  /*10110*/  FMNMX.FTZ R8, R199, R2, !PT ;  /* 0x00000002c7087209 */ /* 0x000fe20007810000 */
[----:B------:R-:W-:Y:S01]  /*10120*/  FFMA.FTZ R2, R10, c[0x0][0x2d0], -R7 ;  /* 0x0000b4000a027a23 */ /* 0x000fe20000010807 */
[----:B------:R-:W-:Y:S02]  /*10130*/  FSEL R6, R6, RZ, P1 ;  /* 0x000000ff06067208 */ /* 0x000fe40000800000 */
[----:B------:R-:W-:Y:S01]  /*10140*/  FMNMX.FTZ R8, R109, R8, !PT ;  /* 0x000000086d087209 */ /* 0x000fe20007810000 */
[----:B------:R1:W-:Y:S01]  /*10150*/  MUFU.EX2 R106, R2 ;  /* 0x00000002006a7308 */ /* 0x0003e20000000800 */
[----:B------:R-:W-:Y:S01]  /*10160*/  ISETP.NE.AND P6, PT, R19, RZ, PT ;  /* 0x000000ff1300720c */ /* 0x000fe20003fc5270 */
[--C-:B------:R-:W-:Y:S02]  /*10170*/  FFMA.FTZ R5, R13, c[0x0][0x2d0], -R6.reuse ;  /* 0x0000b4000d057a23 */ /* 0x100fe40000010806 */
[----:B------:R-:W2:Y:S04]  /*10180*/  SHFL.BFLY PT, R10, R8, 0x2, 0x1f ;  /* 0x0c401f00080a7f89 */ /* 0x000ea800000e0000 */
[----:B------:R-:W-:Y:S01]  /*10190*/  MUFU.EX2 R105, R5 ;  /* 0x0000000500697308 */ /* 0x000fe20000000800 */
[----:B-1----:R-:W-:-:S07]  /*101a0*/  FFMA.FTZ R2, R12, c[0x0][0x2d0], -R6 ;  /* 0x0000b4000c027a23 */ /* 0x002fce0000010806 */
[----:B------:R1:W-:Y:S01]  /*101b0*/  MUFU.EX2 R111, R2 ;  /* 0x00000002006f7308 */ /* 0x0003e20000000800 */
[----:B--2---:R-:W-:Y:S02]  /*101c0*/  FMNMX.FTZ R8, R8, R10, !PT ;  /* 0x0000000a08087209 */ /* 0x004fe40007810000 */
[----:B-1----:R-:W-:Y:S01]  /*101d0*/  FMNMX.FTZ R2, R11, R9, !PT ;  /* 0x000000090b027209 */ /* 0x002fe20007810000 */
[----:B------:R-:W-:-:S03]  /*101e0*/  FFMA.FTZ R9, R14, c[0x0][0x2d0], -R6 ;  /* 0x0000b4000e097a23 */ /* 0x000fc60000010806 */
[C---:B------:R-:W-:Y:S01]  /*101f0*/  FSETP.NEU.FTZ.AND P0, PT, R2.reuse, -INF , PT ;  /* 0xff8000000200780b */ /* 0x040fe20003f1d000 */
[----:B------:R-:W-:Y:S01]  /*10200*/  FMUL.FTZ R5, R2, c[0x0][0x2d0] ;  /* 0x0000b40002057a20 */ /* 0x000fe20000410000 */
[----:B------:R1:W-:Y:S04]  /*10210*/  MUFU.EX2 R201, R9 ;  /* 0x0000000900c97308 */ /* 0x0003e80000000800 */
[----:B------:R-:W-:-:S05]  /*10220*/  FSEL R5, R5, RZ, P0 ;  /* 0x000000ff05057208 */ /* 0x000fca0000000000 */
[----:B------:R-:W-:-:S04]  /*10230*/  FFMA.FTZ R0, R17, c[0x0][0x2d0], -R5 ;  /* 0x0000b40011007a23 */ /* 0x000fc80000010805 */
[----:B------:R2:W-:Y:S01]  /*10240*/  MUFU.EX2 R246, R0 ;  /* 0x0000000000f67308 */ /* 0x0005e20000000800 */
[----:B-1----:R-:W-:-:S07]  /*10250*/  FFMA.FTZ R9, R15, c[0x0][0x2d0], -R6 ;  /* 0x0000b4000f097a23 */ /* 0x002fce0000010806 */
[----:B------:R1:W3:Y:S01]  /*10260*/  MUFU.EX2 R197, R9 ;  /* 0x0000000900c57308 */ /* 0x0002e20000000800 */
[----:B--2---:R-:W-:-:S07]  /*10270*/  FFMA.FTZ R0, R18, c[0x0][0x2d0], -R5 ;  /* 0x0000b40012007a23 */ /* 0x004fce0000010805 */
[----:B------:R2:W-:Y:S01]  /*10280*/  MUFU.EX2 R108, R0 ;  /* 0x00000000006c7308 */ /* 0x0005e20000000800 */
[--C-:B-1----:R-:W-:Y:S01]  /*10290*/  FFMA.FTZ R9, R16, c[0x0][0x2d0], -R5.reuse ;  /* 0x0000b40010097a23 */ /* 0x102fe20000010805 */
[----:B---3--:R-:W-:Y:S01]  /*102a0*/  F2FP.BF16.PACK_AB R10, R197, R201 ;  /* 0x000000c9c50a723e */ /* 0x008fe200000010ff */
[----:B------:R-:W-:Y:S05]  /*102b0*/  LDSM.16.MT88.4 R16, [R227+0x100] ;  /* 0x00010000e310783b */ /* 0x000fea0000004200 */
[----:B------:R1:W-:Y:S01]  /*102c0*/  MUFU.EX2 R202, R9 ;  /* 0x0000000900ca7308 */ /* 0x0003e20000000800 */
[----:B--2---:R-:W-:-:S07]  /*102d0*/  FFMA.FTZ R0, R28, c[0x0][0x2d0], -R5 ;  /* 0x0000b4001c007a23 */ /* 0x004fce0000010805 */
[----:B------:R2:W3:Y:S01]  /*102e0*/  MUFU.EX2 R198, R0 ;  /* 0x0000000000c67308 */ /* 0x0004e20000000800 */
[----:B-1----:R-:W1:Y:S01]  /*102f0*/  SHFL.BFLY PT, R9, R8, 0x1, 0x1f ;  /* 0x0c201f0008097f89 */ /* 0x002e6200000e0000 */
[----:B--2---:R-:W-:Y:S01]  /*10300*/  FFMA.FTZ R0, R29, c[0x0][0x2d0], -R7 ;  /* 0x0000b4001d007a23 */ /* 0x004fe20000010807 */
[----:B---3--:R-:W-:-:S05]  /*10310*/  F2FP.BF16.PACK_AB R11, R198, R108 ;  /* 0x0000006cc60b723e */ /* 0x008fca00000010ff */
[----:B------:R2:W3:Y:S01]  /*10320*/  MUFU.EX2 R245, R0 ;  /* 0x0000000000f57308 */ /* 0x0004e20000000800 */
[----:B-1----:R-:W-:Y:S02]  /*10330*/  FMNMX.FTZ R72, R8, R9, !PT ;  /* 0x0000000908487209 */ /* 0x002fe40007810000 */
[----:B------:R-:W-:Y:S02]  /*10340*/  F2FP.BF16.PACK_AB R8, R105, R111 ;  /* 0x0000006f6908723e */ /* 0x000fe400000010ff */
[C---:B------:R-:W-:Y:S01]  /*10350*/  FSETP.NEU.FTZ.AND P0, PT, R72.reuse, -INF , PT ;  /* 0xff8000004800780b */ /* 0x040fe20003f1d000 */
[----:B------:R-:W-:Y:S01]  /*10360*/  FMUL.FTZ R3, R72, c[0x0][0x2d0] ;  /* 0x0000b40048037a20 */ /* 0x000fe20000410000 */
[----:B------:R-:W-:Y:S01]  /*10370*/  F2FP.BF16.PACK_AB R9, R246, R202 ;  /* 0x000000caf609723e */ /* 0x000fe200000010ff */
[----:B--2---:R-:W-:Y:S01]  /*10380*/  FFMA.FTZ R0, R30, c[0x0][0x2d0], -R7 ;  /* 0x0000b4001e007a23 */ /* 0x004fe20000010807 */
[----:B---3--:R-:W-:-:S03]  /*10390*/  F2FP.BF16.PACK_AB R12, R245, R106 ;  /* 0x0000006af50c723e */ /* 0x008fc600000010ff */
[----:B------:R1:W-:Y:S02]  /*103a0*/  MUFU.EX2 R244, R0 ;  /* 0x0000000000f47308 */ /* 0x0003e40000000800 */
        /* <DEDUP_REMOVED lines=11> */
[----:B------:R1:W-:Y:S03]  /*10460*/  MUFU.EX2 R220, R3 ;  /* 0x0000000300dc7308 */ /* 0x0003e60000000800 */
[C---:B------:R-:W-:Y:S08]  /*10470*/  HMMA.16816.F32.BF16 R52, R8.reuse, R24, RZ ;  /* 0x000000180834723c */ /* 0x040ff000000418ff */
        /* <DEDUP_REMOVED lines=11> */
[----:B------:R1:W2:Y:S02]  /*10530*/  MUFU.EX2 R113, R3 ;  /* 0x0000000300717308 */ /* 0x0002a40000000800 */
[C---:B------:R-:W-:Y:S08]  /*10540*/  HMMA.16816.F32.BF16 R88, R12.reuse, R20, RZ ;  /* 0x000000140c58723c */ /* 0x040ff000000418ff */
[----:B------:R-:W-:Y:S01]  /*10550*/  HMMA.16816.F32.BF16 R100, R12, R22, RZ ;  /* 0x000000160c64723c */ /* 0x000fe200000418ff */
[----:B------:R-:W3:Y:S01]  /*10560*/  LDSM.16.MT88.4 R20, [R224+0x900] ;  /* 0x00090000e014783b */ /* 0x000ee20000004200 */
[----:B-1----:R-:W-:-:S04]  /*10570*/  FFMA.FTZ R3, R41, c[0x0][0x2d0], -R6 ;  /* 0x0000b40029037a23 */ /* 0x002fc80000010806 */
[----:B------:R1:W4:Y:S02]  /*10580*/  MUFU.EX2 R112, R3 ;  /* 0x0000000300707308 */ /* 0x0003240000000800 */
[----:B------:R-:W-:Y:S08]  /*10590*/  HMMA.16816.F32.BF16 R84, R12, R16, RZ ;  /* 0x000000100c54723c */ /* 0x000ff000000418ff */
[----:B------:R-:W-:Y:S01]  /*105a0*/  HMMA.16816.F32.BF16 R40, R8, R38, RZ ;  /* 0x000000260828723c */ /* 0x000fe200000418ff */
[----:B-1----:R-:W-:-:S07]  /*105b0*/  FFMA.FTZ R3, R68, c[0x0][0x2d0], -R6 ;  /* 0x0000b40044037a23 */ /* 0x002fce0000010806 */
[C---:B------:R-:W-:Y:S01]  /*105c0*/  HMMA.16816.F32.BF16 R80, R12.reuse, R24, RZ ;  /* 0x000000180c50723c */ /* 0x040fe200000418ff */
[----:B--2---:R-:W-:Y:S01]  /*105d0*/  IMAD.MOV.U32 R68, RZ, RZ, R113 ;  /* 0x000000ffff447224 */ /* 0x004fe200078e0071 */
[----:B------:R1:W-:Y:S06]  /*105e0*/  MUFU.EX2 R200, R3 ;  /* 0x0000000300c87308 */ /* 0x0003ec0000000800 */
[C---:B------:R-:W-:Y:S08]  /*105f0*/  HMMA.16816.F32.BF16 R124, R12.reuse, R26, RZ ;  /* 0x0000001a0c7c723c */ /* 0x040ff000000418ff */
[----:B------:R-:W-:Y:S01]  /*10600*/  HMMA.16816.F32.BF16 R24, R12, R36, RZ ;  /* 0x000000240c18723c */ /* 0x000fe200000418ff */
[----:B-1----:R-:W-:-:S04]  /*10610*/  FFMA.FTZ R3, R69, c[0x0][0x2d0], -R6 ;  /* 0x0000b40045037a23 */ /* 0x002fc80000010806 */
[----:B------:R1:W2:Y:S02]  /*10620*/  MUFU.EX2 R196, R3 ;  /* 0x0000000300c47308 */ /* 0x0002a40000000800 */
[----:B------:R-:W-:Y:S02]  /*10630*/  IMAD.MOV.U32 R37, RZ, RZ, R109 ;  /* 0x000000ffff257224 */ /* 0x000fe400078e006d */
[----:B------:R-:W-:Y:S02]  /*10640*/  IMAD.MOV.U32 R36, RZ, RZ, R107 ;  /* 0x000000ffff247224 */ /* 0x000fe400078e006b */
[----:B-1----:R-:W-:Y:S01]  /*10650*/  FFMA.FTZ R3, R70, c[0x0][0x2d0], -R5 ;  /* 0x0000b40046037a23 */ /* 0x002fe20000010805 */
[----:B----4-:R-:W-:Y:S02]  /*10660*/  MOV R70, R112 ;  /* 0x0000007000467202 */ /* 0x010fe40000000f00 */
[----:B------:R-:W-:Y:S01]  /*10670*/  HMMA.16816.F32.BF16 R112, R12, R18, RZ ;  /* 0x000000120c70723c */ /* 0x000fe200000418ff */
[----:B------:R1:W-:Y:S01]  /*10680*/  MUFU.EX2 R249, R3 ;  /* 0x0000000300f97308 */ /* 0x0003e20000000800 */
[----:B------:R-:W4:Y:S01]  /*10690*/  LDSM.16.MT88.4 R16, [R225+0x900] ;  /* 0x00090000e110783b */ /* 0x000f220000004200 */
[----:B------:R-:W-:-:S02]  /*106a0*/  F2FP.BF16.PACK_AB R8, R70, R68 ;  /* 0x000000444608723e */ /* 0x000fc400000010ff */
[----:B--2---:R-:W-:Y:S01]  /*106b0*/  F2FP.BF16.PACK_AB R10, R196, R200 ;  /* 0x000000c8c40a723e */ /* 0x004fe200000010ff */
[----:B-1----:R-:W-:Y:S02]  /*106c0*/  FFMA.FTZ R3, R74, c[0x0][0x2d0], -R5 ;  /* 0x0000b4004a037a23 */ /* 0x002fe40000010805 */
[----:B------:R-:W-:Y:S02]  /*106d0*/  IMAD.MOV.U32 R74, RZ, RZ, R111 ;  /* 0x000000ffff4a7224 */ /* 0x000fe400078e006f */
[----:B------:R1:W2:Y:S02]  /*106e0*/  MUFU.EX2 R248, R3 ;  /* 0x0000000300f87308 */ /* 0x0002a40000000800 */
[----:B-1----:R-:W-:Y:S01]  /*106f0*/  FFMA.FTZ R3, R75, c[0x0][0x2d0], -R5 ;  /* 0x0000b4004b037a23 */ /* 0x002fe20000010805 */
[----:B--2---:R-:W-:Y:S01]  /*10700*/  F2FP.BF16.PACK_AB R9, R248, R249 ;  /* 0x000000f9f809723e */ /* 0x004fe200000010ff */
[----:B------:R-:W-:-:S04]  /*10710*/  IMAD.MOV.U32 R75, RZ, RZ, R108 ;  /* 0x000000ffff4b7224 */ /* 0x000fc800078e006c */
[----:B------:R1:W-:Y:S01]  /*10720*/  MUFU.EX2 R69, R3 ;  /* 0x0000000300457308 */ /* 0x0003e20000000800 */
[----:B------:R-:W-:Y:S01]  /*10730*/  HMMA.16816.F32.BF16 R108, R12, R38, RZ ;  /* 0x000000260c6c723c */ /* 0x000fe200000418ff */
[----:B------:R-:W2:Y:S06]  /*10740*/  LDSM.16.MT88.4 R12, [R224+0x1100] ;  /* 0x00110000e00c783b */ /* 0x000eac0000004200 */
[----:B------:R-:W-:Y:S02]  /*10750*/  IMAD.MOV.U32 R39, RZ, RZ, R106 ;  /* 0x000000ffff277224 */ /* 0x000fe400078e006a */
[----:B------:R-:W-:-:S02]  /*10760*/  IMAD.MOV.U32 R38, RZ, RZ, R105 ;  /* 0x000000ffff267224 */ /* 0x000fc400078e0069 */
[----:B-1----:R-:W-:-:S04]  /*10770*/  FFMA.FTZ R3, R92, c[0x0][0x2d0], -R5 ;  /* 0x0000b4005c037a23 */ /* 0x002fc80000010805 */
[----:B------:R1:W5:Y:S02]  /*10780*/  MUFU.EX2 R193, R3 ;  /* 0x0000000300c17308 */ /* 0x0003640000000800 */
[----:B-1----:R-:W-:Y:S01]  /*10790*/  FFMA.FTZ R3, R93, c[0x0][0x2d0], -R7 ;  /* 0x0000b4005d037a23 */ /* 0x002fe20000010807 */
[----:B-----5:R-:W-:-:S05]  /*107a0*/  F2FP.BF16.PACK_AB R11, R193, R69 ;  /* 0x00000045c10b723e */ /* 0x020fca00000010ff */
[----:B------:R1:W-:Y:S02]  /*107b0*/  MUFU.EX2 R216, R3 ;  /* 0x0000000300d87308 */ /* 0x0003e40000000800 */
[C---:B---3--:R-:W-:Y:S08]  /*107c0*/  HMMA.16816.F32.BF16 R120, R8.reuse, R20, R76 ;  /* 0x000000140878723c */ /* 0x048ff0000004184c */
[----:B------:R-:W-:Y:S01]  /*107d0*/  HMMA.16816.F32.BF16 R104, R8, R32, R60 ;  /* 0x000000200868723c */ /* 0x000fe2000004183c */
[----:B-1----:R-:W-:-:S04]  /*107e0*/  FFMA.FTZ R3, R94, c[0x0][0x2d0], -R7 ;  /* 0x0000b4005e037a23 */ /* 0x002fc80000010807 */
[----:B------:R1:W3:Y:S03]  /*107f0*/  MUFU.EX2 R215, R3 ;  /* 0x0000000300d77308 */ /* 0x0002e60000000800 */
[C---:B------:R-:W-:Y:S08]  /*10800*/  HMMA.16816.F32.BF16 R76, R8.reuse, R22, R64 ;  /* 0x00000016084c723c */ /* 0x040ff00000041840 */
[----:B------:R-:W-:Y:S01]  /*10810*/  HMMA.16816.F32.BF16 R64, R8, R34, R56 ;  /* 0x000000220840723c */ /* 0x000fe20000041838 */
[----:B-1----:R-:W-:-:S07]  /*10820*/  FFMA.FTZ R3, R95, c[0x0][0x2d0], -R7 ;  /* 0x0000b4005f037a23 */ /* 0x002fce0000010807 */
[C---:B----4-:R-:W-:Y:S01]  /*10830*/  HMMA.16816.F32.BF16 R60, R8.reuse, R18, R48 ;  /* 0x00000012083c723c */ /* 0x050fe20000041830 */
[----:B------:R1:W-:Y:S07]  /*10840*/  MUFU.EX2 R212, R3 ;  /* 0x0000000300d47308 */ /* 0x0003ee0000000800 */
[C---:B------:R-:W-:Y:S08]  /*10850*/  HMMA.16816.F32.BF16 R92, R8.reuse, R28, R44 ;  /* 0x0000001c085c723c */ /* 0x040ff0000004182c */
[----:B------:R-:W-:Y:S01]  /*10860*/  HMMA.16816.F32.BF16 R44, R8, R30, R40 ;  /* 0x0000001e082c723c */ /* 0x000fe20000041828 */
[----:B-1----:R-:W-:-:S04]  /*10870*/  FFMA.FTZ R3, R96, c[0x0][0x2d0], -R7 ;  /* 0x0000b40060037a23 */ /* 0x002fc80000010807 */
[----:B------:R1:W4:Y:S02]  /*10880*/  MUFU.EX2 R214, R3 ;  /* 0x0000000300d67308 */ /* 0x0003240000000800 */
[----:B-1----:R-:W-:Y:S02]  /*10890*/  FFMA.FTZ R3, R97, c[0x0][0x2d0], -R0 ;  /* 0x0000b40061037a23 */ /* 0x002fe40000010800 */
[----:B------:R-:W-:Y:S04]  /*108a0*/  HMMA.16816.F32.BF16 R96, R8, R16, R52 ;  /* 0x000000100860723c */ /* 0x000fe80000041834 */
[----:B------:R1:W-:Y:S03]  /*108b0*/  MUFU.EX2 R206, R3 ;  /* 0x0000000300ce7308 */ /* 0x0003e60000000800 */
[----:B---3--:R-:W-:-:S02]  /*108c0*/  F2FP.BF16.PACK_AB R8, R215, R216 ;  /* 0x000000d8d708723e */ /* 0x008fc400000010ff */
[----:B----4-:R-:W-:Y:S01]  /*108d0*/  F2FP.BF16.PACK_AB R10, R214, R212 ;  /* 0x000000d4d60a723e */ /* 0x010fe200000010ff */
[--C-:B-1----:R-:W-:Y:S02]  /*108e0*/  FFMA.FTZ R3, R116, c[0x0][0x2d0], -R0.reuse ;  /* 0x0000b40074037a23 */ /* 0x102fe40000010800 */
[----:B------:R-:W-:Y:S02]  /*108f0*/  IMAD.MOV.U32 R116, RZ, RZ, R37 ;  /* 0x000000ffff747224 */ /* 0x000fe400078e0025 */
[----:B------:R1:W3:Y:S02]  /*10900*/  MUFU.EX2 R208, R3 ;  /* 0x0000000300d07308 */ /* 0x0002e40000000800 */
[----:B-1----:R-:W-:Y:S01]  /*10910*/  FFMA.FTZ R3, R117, c[0x0][0x2d0], -R0 ;  /* 0x0000b40075037a23 */ /* 0x002fe20000010800 */
[----:B---3--:R-:W-:Y:S01]  /*10920*/  F2FP.BF16.PACK_AB R9, R208, R206 ;  /* 0x000000ced009723e */ /* 0x008fe200000010ff */
[----:B------:R-:W-:-:S04]  /*10930*/  IMAD.MOV.U32 R117, RZ, RZ, R202 ;  /* 0x000000ffff757224 */ /* 0x000fc800078e00ca */
[----:B------:R1:W-:Y:S02]  /*10940*/  MUFU.EX2 R210, R3 ;  /* 0x0000000300d27308 */ /* 0x0003e40000000800 */
[----:B-1----:R-:W-:Y:S02]  /*10950*/  FFMA.FTZ R3, R118, c[0x0][0x2d0], -R0 ;  /* 0x0000b40076037a23 */ /* 0x002fe40000010800 */
[----:B------:R-:W-:-:S04]  /*10960*/  IMAD.MOV.U32 R118, RZ, RZ, R201 ;  /* 0x000000ffff767224 */ /* 0x000fc800078e00c9 */
[----:B------:R1:W3:Y:S02]  /*10970*/  MUFU.EX2 R207, R3 ;  /* 0x0000000300cf7308 */ /* 0x0002e40000000800 */
[----:B-1----:R-:W-:Y:S01]  /*10980*/  FFMA.FTZ R3, R128, c[0x0][0x2d0], -R7 ;  /* 0x0000b40080037a23 */ /* 0x002fe20000010807 */
[----:B---3--:R-:W-:-:S05]  /*10990*/  F2FP.BF16.PACK_AB R11, R207, R210 ;  /* 0x000000d2cf0b723e */ /* 0x008fca00000010ff */
[----:B------:R1:W-:Y:S02]  /*109a0*/  MUFU.EX2 R209, R3 ;  /* 0x0000000300d17308 */ /* 0x0003e40000000800 */
[C---:B------:R-:W-:Y:S07]  /*109b0*/  HMMA.16816.F32.BF16 R52, R8.reuse, R32, R84 ;  /* 0x000000200834723c */ /* 0x040fee0000041854 */
[----:B------:R-:W-:Y:S01]  /*109c0*/  IMAD.MOV.U32 R84, RZ, RZ, R200 ;  /* 0x000000ffff547224 */ /* 0x000fe200078e00c8 */
[----:B------:R-:W-:Y:S01]  /*109d0*/  HMMA.16816.F32.BF16 R80, R8, R16, R80 ;  /* 0x000000100850723c */ /* 0x000fe20000041850 */
[----:B------:R-:W-:Y:S01]  /*109e0*/  MOV R87, R38 ;  /* 0x0000002600577202 */ /* 0x000fe20000000f00 */
[----:B------:R-:W-:-:S02]  /*109f0*/  IMAD.MOV.U32 R86, RZ, RZ, R39 ;  /* 0x000000ffff567224 */ /* 0x000fc400078e0027 */
[----:B-1----:R-:W-:Y:S02]  /*10a00*/  FFMA.FTZ R3, R129, c[0x0][0x2d0], -R6 ;  /* 0x0000b40081037a23 */ /* 0x002fe40000010806 */
[----:B------:R-:W-:Y:S01]  /*10a10*/  IMAD.MOV.U32 R85, RZ, RZ, R36 ;  /* 0x000000ffff557224 */ /* 0x000fe200078e0024 */
[----:B------:R-:W-:Y:S01]  /*10a20*/  MOV R16, R198 ;  /* 0x000000c600107202 */ /* 0x000fe20000000f00 */
[----:B------:R1:W-:Y:S01]  /*10a30*/  MUFU.EX2 R204, R3 ;  /* 0x0000000300cc7308 */ /* 0x0003e20000000800 */
[----:B------:R-:W-:Y:S01]  /*10a40*/  IMAD.MOV.U32 R17, RZ, RZ, R197 ;  /* 0x000000ffff117224 */ /* 0x000fe200078e00c5 */
[C---:B------:R-:W-:Y:S01]  /*10a50*/  HMMA.16816.F32.BF16 R36, R8.reuse, R34, R112 ;  /* 0x000000220824723c */ /* 0x040fe20000041870 */
[----:B------:R-:W-:Y:S06]  /*10a60*/  LDSM.16.MT88.4 R32, [R226+0x1100] ;  /* 0x00110000e220783b */ /* 0x000fec0000004200 */
[----:B------:R-:W-:Y:S01]  /*10a70*/  IMAD.MOV.U32 R114, RZ, RZ, R196 ;  /* 0x000000ffff727224 */ /* 0x000fe200078e00c4 */
[----:B------:R-:W-:Y:S01]  /*10a80*/  MOV R113, R195 ;  /* 0x000000c300717202 */ /* 0x000fe20000000f00 */
[----:B------:R-:W-:Y:S01]  /*10a90*/  HMMA.16816.F32.BF16 R48, R8, R20, R88 ;  /* 0x000000140830723c */ /* 0x000fe20000041858 */
[----:B------:R-:W-:-:S02]  /*10aa0*/  IMAD.MOV.U32 R115, RZ, RZ, R193 ;  /* 0x000000ffff737224 */ /* 0x000fc400078e00c1 */
[----:B-1----:R-:W-:-:S05]  /*10ab0*/  FFMA.FTZ R3, R130, c[0x0][0x2d0], -R6 ;  /* 0x0000b40082037a23 */ /* 0x002fca0000010806 */
[C---:B------:R-:W-:Y:S01]  /*10ac0*/  HMMA.16816.F32.BF16 R40, R8.reuse, R22, R100 ;  /* 0x000000160828723c */ /* 0x040fe20000041864 */
[----:B------:R1:W3:Y:S01]  /*10ad0*/  MUFU.EX2 R205, R3 ;  /* 0x0000000300cd7308 */ /* 0x0002e20000000800 */
[----:B------:R-:W4:Y:S06]  /*10ae0*/  LDSM.16.MT88.4 R20, [R227+0x1100] ;  /* 0x00110000e314783b */ /* 0x000f2c0000004200 */
[C---:B------:R-:W-:Y:S07]  /*10af0*/  HMMA.16816.F32.BF16 R88, R8.reuse, R30, R108 ;  /* 0x0000001e0858723c */ /* 0x040fee000004186c */
[----:B------:R-:W-:Y:S01]  /*10b00*/  IMAD.MOV.U32 R110, RZ, RZ, R16 ;  /* 0x000000ffff6e7224 */ /* 0x000fe200078e0010 */
[----:B------:R-:W-:Y:S01]  /*10b10*/  HMMA.16816.F32.BF16 R56, R8, R18, R124 ;  /* 0x000000120838723c */ /* 0x000fe2000004187c */
[----:B-1----:R-:W-:-:S02]  /*10b20*/  FFMA.FTZ R3, R131, c[0x0][0x2d0], -R6 ;  /* 0x0000b40083037a23 */ /* 0x002fc40000010806 */
[----:B------:R-:W-:Y:S02]  /*10b30*/  IMAD.MOV.U32 R16, RZ, RZ, R85 ;  /* 0x000000ffff107224 */ /* 0x000fe400078e0055 */
[----:B------:R1:W-:Y:S01]  /*10b40*/  MUFU.EX2 R203, R3 ;  /* 0x0000000300cb7308 */ /* 0x0003e20000000800 */
[----:B------:R-:W-:Y:S02]  /*10b50*/  IMAD.MOV.U32 R108, RZ, RZ, R17 ;  /* 0x000000ffff6c7224 */ /* 0x000fe400078e0011 */
[----:B------:R-:W-:Y:S01]  /*10b60*/  HMMA.16816.F32.BF16 R128, R8, R28, R24 ;  /* 0x0000001c0880723c */ /* 0x000fe20000041818 */
[----:B------:R-:W5:Y:S01]  /*10b70*/  LDSM.16.MT88.4 R24, [R225+0x1100] ;  /* 0x00110000e118783b */ /* 0x000f620000004200 */
[----:B------:R-:W-:Y:S02]  /*10b80*/  IMAD.MOV.U32 R127, RZ, RZ, R115 ;  /* 0x000000ffff7f7224 */ /* 0x000fe400078e0073 */
[----:B------:R-:W-:-:S03]  /*10b90*/  IMAD.MOV.U32 R17, RZ, RZ, R84 ;  /* 0x000000ffff117224 */ /* 0x000fc600078e0054 */
[----:B------:R-:W-:Y:S01]  /*10ba0*/  MOV R28, R74 ;  /* 0x0000004a001c7202 */ /* 0x000fe20000000f00 */
[----:B------:R-:W-:Y:S01]  /*10bb0*/  IMAD.MOV.U32 R74, RZ, RZ, R191 ;  /* 0x000000ffff4a7224 */ /* 0x000fe200078e00bf */
[----:B---3--:R-:W-:Y:S01]  /*10bc0*/  F2FP.BF16.PACK_AB R8, R205, R204 ;  /* 0x000000cccd08723e */ /* 0x008fe200000010ff */
[----:B------:R-:W-:Y:S02]  /*10bd0*/  IMAD.MOV.U32 R29, RZ, RZ, R87 ;  /* 0x000000ffff1d7224 */ /* 0x000fe400078e0057 */
[----:B-1----:R-:W-:Y:S02]  /*10be0*/  FFMA.FTZ R3, R132, c[0x0][0x2d0], -R6 ;  /* 0x0000b40084037a23 */ /* 0x002fe40000010806 */
        /* <DEDUP_REMOVED lines=8> */
[----:B------:R1:W3:Y:S01]  /*10c70*/  MUFU.EX2 R200, R3 ;  /* 0x0000000300c87308 */ /* 0x0002e20000000800 */
[----:B------:R-:W-:Y:S01]  /*10c80*/  IMAD.MOV.U32 R70, RZ, RZ, R192 ;  /* 0x000000ffff467224 */ /* 0x000fe200078e00c0 */
[----:B------:R-:W-:Y:S01]  /*10c90*/  MOV R115, R134 ;  /* 0x0000008600737202 */ /* 0x000fe20000000f00 */
[----:B------:R-:W-:Y:S02]  /*10ca0*/  IMAD.MOV.U32 R134, RZ, RZ, R29 ;  /* 0x000000ffff867224 */ /* 0x000fe400078e001d */
[----:B------:R-:W-:Y:S02]  /*10cb0*/  IMAD.MOV.U32 R29, RZ, RZ, R16 ;  /* 0x000000ffff1d7224 */ /* 0x000fe400078e0010 */
[----:B------:R-:W-:Y:S01]  /*10cc0*/  IMAD.MOV.U32 R16, RZ, RZ, R132 ;  /* 0x000000ffff107224 */ /* 0x000fe200078e0084 */
[----:B------:R-:W-:Y:S01]  /*10cd0*/  MOV R132, R117 ;  /* 0x0000007500847202 */ /* 0x000fe20000000f00 */
[----:B------:R-:W-:Y:S02]  /*10ce0*/  IMAD.MOV.U32 R117, RZ, RZ, R75 ;  /* 0x000000ffff757224 */ /* 0x000fe400078e004b */
[----:B------:R-:W-:-:S02]  /*10cf0*/  IMAD.MOV.U32 R75, RZ, RZ, R188 ;  /* 0x000000ffff4b7224 */ /* 0x000fc400078e00bc */
[----:B------:R-:W-:Y:S02]  /*10d00*/  IMAD.MOV.U32 R124, RZ, RZ, R16 ;  /* 0x000000ffff7c7224 */ /* 0x000fe400078e0010 */
[--C-:B-1----:R-:W-:Y:S01]  /*10d10*/  FFMA.FTZ R3, R135, c[0x0][0x2d0], -R5.reuse ;  /* 0x0000b40087037a23 */ /* 0x102fe20000010805 */
[----:B---3--:R-:W-:Y:S01]  /*10d20*/  F2FP.BF16.PACK_AB R9, R200, R201 ;  /* 0x000000c9c809723e */ /* 0x008fe200000010ff */
[----:B------:R-:W-:Y:S02]  /*10d30*/  IMAD.MOV.U32 R135, RZ, RZ, R68 ;  /* 0x000000ffff877224 */ /* 0x000fe400078e0044 */
[----:B------:R1:W-:Y:S01]  /*10d40*/  MUFU.EX2 R199, R3 ;  /* 0x0000000300c77308 */ /* 0x0003e20000000800 */
[----:B------:R-:W-:Y:S02]  /*10d50*/  IMAD.MOV.U32 R68, RZ, RZ, R194 ;  /* 0x000000ffff447224 */ /* 0x000fe400078e00c2 */
[----:B-1----:R-:W-:Y:S02]  /*10d60*/  FFMA.FTZ R3, R136, c[0x0][0x2d0], -R5 ;  /* 0x0000b40088037a23 */ /* 0x002fe40000010805 */
[----:B------:R-:W-:-:S03]  /*10d70*/  IMAD.MOV.U32 R136, RZ, RZ, R114 ;  /* 0x000000ffff887224 */ /* 0x000fc600078e0072 */
[----:B------:R-:W1:Y:S01]  /*10d80*/  MUFU.EX2 R198, R3 ;  /* 0x0000000300c67308 */ /* 0x000e620000000800 */
[----:B------:R-:W-:Y:S02]  /*10d90*/  IMAD.MOV.U32 R114, RZ, RZ, R135 ;  /* 0x000000ffff727224 */ /* 0x000fe400078e0087 */
[----:B------:R-:W-:Y:S02]  /*10da0*/  IMAD.MOV.U32 R135, RZ, RZ, R28 ;  /* 0x000000ffff877224 */ /* 0x000fe400078e001c */
[----:B------:R-:W-:Y:S02]  /*10db0*/  IMAD.MOV.U32 R28, RZ, RZ, R133 ;  /* 0x000000ffff1c7224 */ /* 0x000fe400078e0085 */
[----:B------:R-:W-:Y:S02]  /*10dc0*/  IMAD.MOV.U32 R133, RZ, RZ, R17 ;  /* 0x000000ffff857224 */ /* 0x000fe400078e0011 */
[----:B------:R-:W-:Y:S02]  /*10dd0*/  IMAD.MOV.U32 R17, RZ, RZ, R118 ;  /* 0x000000ffff117224 */ /* 0x000fe400078e0076 */
[----:B------:R-:W-:-:S02]  /*10de0*/  IMAD.MOV.U32 R118, RZ, RZ, R116 ;  /* 0x000000ffff767224 */ /* 0x000fc400078e0074 */
[----:B------:R-:W-:Y:S02]  /*10df0*/  IMAD.MOV.U32 R116, RZ, RZ, R186 ;  /* 0x000000ffff747224 */ /* 0x000fe400078e00ba */
[----:B------:R-:W-:Y:S01]  /*10e00*/  IMAD.MOV.U32 R125, RZ, RZ, R133 ;  /* 0x000000ffff7d7224 */ /* 0x000fe200078e0085 */
[----:B-1----:R-:W-:Y:S01]  /*10e10*/  F2FP.BF16.PACK_AB R11, R198, R199 ;  /* 0x000000c7c60b723e */ /* 0x002fe200000010ff */
[----:B------:R-:W-:Y:S02]  /*10e20*/  FFMA.FTZ R3, R137, c[0x0][0x2d0], -R7 ;  /* 0x0000b40089037a23 */ /* 0x000fe40000010807 */
[----:B------:R-:W-:Y:S02]  /*10e30*/  IMAD.MOV.U32 R133, RZ, RZ, R117 ;  /* 0x000000ffff857224 */ /* 0x000fe400078e0075 */
[----:B------:R1:W3:Y:S01]  /*10e40*/  MUFU.EX2 R197, R3 ;  /* 0x0000000300c57308 */ /* 0x0002e20000000800 */
[----:B------:R-:W-:Y:S01]  /*10e50*/  IMAD.MOV.U32 R137, RZ, RZ, R29 ;  /* 0x000000ffff897224 */ /* 0x000fe200078e001d */
[----:B--2---:R-:W-:Y:S01]  /*10e60*/  HMMA.16816.F32.BF16 R84, R8, R14, R76 ;  /* 0x0000000e0854723c */ /* 0x004fe2000004184c */
[----:B------:R-:W-:-:S02]  /*10e70*/  IMAD.MOV.U32 R126, RZ, RZ, R17 ;  /* 0x000000ffff7e7224 */ /* 0x000fc400078e0011 */
[----:B------:R-:W-:Y:S05]  /*10e80*/  LDSM.16.MT88.4 R16, [R224+0x1900] ;  /* 0x00190000e010783b */ /* 0x000fea0000004200 */
[----:B----4-:R-:W-:Y:S01]  /*10e90*/  HMMA.16816.F32.BF16 R76, R8, R22, R64 ;  /* 0x00000016084c723c */ /* 0x010fe20000041840 */
[----:B-1----:R-:W-:Y:S01]  /*10ea0*/  FFMA.FTZ R3, R138, c[0x0][0x2d0], -R7 ;  /* 0x0000b4008a037a23 */ /* 0x002fe20000010807 */
[----:B------:R-:W-:-:S06]  /*10eb0*/  MOV R138, R115 ;  /* 0x00000073008a7202 */ /* 0x000fcc0000000f00 */
[C---:B-----5:R-:W-:Y:S01]  /*10ec0*/  HMMA.16816.F32.BF16 R64, R8.reuse, R26, R60 ;  /* 0x0000001a0840723c */ /* 0x060fe2000004183c */
[----:B------:R1:W-:Y:S07]  /*10ed0*/  MUFU.EX2 R196, R3 ;  /* 0x0000000300c47308 */ /* 0x0003ee0000000800 */
[C---:B------:R-:W-:Y:S08]  /*10ee0*/  HMMA.16816.F32.BF16 R120, R8.reuse, R12, R120 ;  /* 0x0000000c0878723c */ /* 0x040ff00000041878 */
[----:B------:R-:W-:Y:S01]  /*10ef0*/  HMMA.16816.F32.BF16 R104, R8, R20, R104 ;  /* 0x000000140868723c */ /* 0x000fe20000041868 */
[----:B-1----:R-:W-:-:S02]  /*10f00*/  FFMA.FTZ R3, R139, c[0x0][0x2d0], -R7 ;  /* 0x0000b4008b037a23 */ /* 0x002fc40000010807 */
[----:B------:R-:W-:Y:S01]  /*10f10*/  IMAD.MOV.U32 R139, RZ, RZ, R135 ;  /* 0x000000ffff8b7224 */ /* 0x000fe200078e0087 */
[----:B------:R-:W-:Y:S01]  /*10f20*/  MOV R135, R132 ;  /* 0x0000008400877202 */ /* 0x000fe20000000f00 */
[----:B------:R1:W2:Y:S01]  /*10f30*/  MUFU.EX2 R195, R3 ;  /* 0x0000000300c37308 */ /* 0x0002a20000000800 */
[----:B------:R-:W-:Y:S02]  /*10f40*/  IMAD.MOV.U32 R132, RZ, RZ, R116 ;  /* 0x000000ffff847224 */ /* 0x000fe400078e0074 */
[C---:B------:R-:W-:Y:S08]  /*10f50*/  HMMA.16816.F32.BF16 R96, R8.reuse, R24, R96 ;  /* 0x000000180860723c */ /* 0x040ff00000041860 */
[----:B------:R-:W-:Y:S01]  /*10f60*/  HMMA.16816.F32.BF16 R100, R8, R32, R92 ;  /* 0x000000200864723c */ /* 0x000fe2000004185c */
[----:B-1----:R-:W-:-:S07]  /*10f70*/  FFMA.FTZ R3, R140, c[0x0][0x2d0], -R7 ;  /* 0x0000b4008c037a23 */ /* 0x002fce0000010807 */
[----:B------:R-:W-:Y:S01]  /*10f80*/  HMMA.16816.F32.BF16 R60, R8, R34, R44 ;  /* 0x00000022083c723c */ /* 0x000fe2000004182c */
[----:B------:R1:W-:Y:S06]  /*10f90*/  MUFU.EX2 R194, R3 ;  /* 0x0000000300c27308 */ /* 0x0003ec0000000800 */
[----:B---3--:R-:W-:Y:S02]  /*10fa0*/  F2FP.BF16.PACK_AB R8, R197, R209 ;  /* 0x000000d1c508723e */ /* 0x008fe400000010ff */
        /* <DEDUP_REMOVED lines=8> */
[----:B-1----:R-:W-:Y:S02]  /*11030*/  FFMA.FTZ R3, R144, c[0x0][0x2d0], -R0 ;  /* 0x0000b40090037a23 */ /* 0x002fe40000010800 */
[----:B------:R-:W-:Y:S02]  /*11040*/  IMAD.MOV.U32 R144, RZ, RZ, R4 ;  /* 0x000000ffff907224 */ /* 0x000fe400078e0004 */
[----:B------:R-:W-:Y:S02]  /*11050*/  IMAD.MOV.U32 R4, RZ, RZ, R189 ;  /* 0x000000ffff047224 */ /* 0x000fe400078e00bd */
[----:B------:R1:W2:Y:S02]  /*11060*/  MUFU.EX2 R189, R3 ;  /* 0x0000000300bd7308 */ /* 0x0002a40000000800 */
[----:B------:R-:W-:-:S02]  /*11070*/  FFMA.FTZ R4, R4, c[0x0][0x2d0], -R7 ;  /* 0x0000b40004047a23 */ /* 0x000fc40000010807 */
[--C-:B-1----:R-:W-:Y:S01]  /*11080*/  FFMA.FTZ R3, R145, c[0x0][0x2d0], -R7.reuse ;  /* 0x0000b40091037a23 */ /* 0x102fe20000010807 */
[----:B--2---:R-:W-:Y:S01]  /*11090*/  F2FP.BF16.PACK_AB R11, R189, R191 ;  /* 0x000000bfbd0b723e */ /* 0x004fe200000010ff */
[----:B------:R-:W-:Y:S02]  /*110a0*/  IMAD.MOV.U32 R145, RZ, RZ, R190 ;  /* 0x000000ffff917224 */ /* 0x000fe400078e00be */
[----:B------:R1:W-:Y:S04]  /*110b0*/  MUFU.EX2 R190, R3 ;  /* 0x0000000300be7308 */ /* 0x0003e80000000800 */
[C---:B------:R-:W-:Y:S08]  /*110c0*/  HMMA.16816.F32.BF16 R44, R8.reuse, R14, R40 ;  /* 0x0000000e082c723c */ /* 0x040ff00000041828 */
[----:B------:R-:W-:Y:S01]  /*110d0*/  HMMA.16816.F32.BF16 R40, R8, R20, R52 ;  /* 0x000000140828723c */ /* 0x000fe20000041834 */
[----:B-1----:R-:W-:-:S02]  /*110e0*/  FFMA.FTZ R3, R146, c[0x0][0x2d0], -R7 ;  /* 0x0000b40092037a23 */ /* 0x002fc40000010807 */
[----:B------:R-:W-:Y:S02]  /*110f0*/  IMAD.MOV.U32 R146, RZ, RZ, R113 ;  /* 0x000000ffff927224 */ /* 0x000fe400078e0071 */
[----:B------:R1:W-:Y:S02]  /*11100*/  MUFU.EX2 R188, R3 ;  /* 0x0000000300bc7308 */ /* 0x0003e40000000800 */
[----:B------:R-:W-:Y:S01]  /*11110*/  IMAD.MOV.U32 R53, RZ, RZ, R184 ;  /* 0x000000ffff357224 */ /* 0x000fe200078e00b8 */
[----:B------:R-:W-:Y:S01]  /*11120*/  HMMA.16816.F32.BF16 R48, R8, R12, R48 ;  /* 0x0000000c0830723c */ /* 0x000fe20000041830 */
[----:B------:R-:W-:Y:S01]  /*11130*/  IMAD.MOV.U32 R55, RZ, RZ, R134 ;  /* 0x000000ffff377224 */ /* 0x000fe200078e0086 */
[----:B------:R-:W2:Y:S01]  /*11140*/  LDSM.16.MT88.4 R12, [R227+0x1900] ;  /* 0x00190000e30c783b */ /* 0x000ea20000004200 */
[----:B------:R-:W-:Y:S02]  /*11150*/  IMAD.MOV.U32 R134, RZ, RZ, R118 ;  /* 0x000000ffff867224 */ /* 0x000fe400078e0076 */
[----:B------:R-:W-:-:S02]  /*11160*/  IMAD.MOV.U32 R54, RZ, RZ, R114 ;  /* 0x000000ffff367224 */ /* 0x000fc400078e0072 */
[----:B------:R-:W-:Y:S01]  /*11170*/  IMAD.MOV.U32 R52, RZ, RZ, R110 ;  /* 0x000000ffff347224 */ /* 0x000fe200078e006e */
[----:B------:R-:W-:Y:S01]  /*11180*/  HMMA.16816.F32.BF16 R56, R8, R26, R56 ;  /* 0x0000001a0838723c */ /* 0x000fe20000041838 */
[----:B-1----:R-:W-:Y:S02]  /*11190*/  FFMA.FTZ R3, R147, c[0x0][0x2d0], -R6 ;  /* 0x0000b40093037a23 */ /* 0x002fe40000010806 */
[----:B------:R-:W-:-:S05]  /*111a0*/  IMAD.MOV.U32 R147, RZ, RZ, R187 ;  /* 0x000000ffff937224 */ /* 0x000fca00078e00bb */
[C---:B------:R-:W-:Y:S01]  /*111b0*/  HMMA.16816.F32.BF16 R36, R8.reuse, R22, R36 ;  /* 0x000000160824723c */ /* 0x040fe20000041824 */
[----:B------:R1:W-:Y:S01]  /*111c0*/  MUFU.EX2 R187, R3 ;  /* 0x0000000300bb7308 */ /* 0x0003e20000000800 */
[----:B------:R-:W-:Y:S06]  /*111d0*/  LDSM.16.MT88.4 R20, [R225+0x1900] ;  /* 0x00190000e114783b */ /* 0x000fec0000004200 */
[C---:B------:R-:W-:Y:S08]  /*111e0*/  HMMA.16816.F32.BF16 R92, R8.reuse, R32, R128 ;  /* 0x00000020085c723c */ /* 0x040ff00000041880 */
[----:B------:R-:W-:Y:S01]  /*111f0*/  HMMA.16816.F32.BF16 R88, R8, R34, R88 ;  /* 0x000000220858723c */ /* 0x000fe20000041858 */
[----:B-1----:R-:W-:-:S02]  /*11200*/  FFMA.FTZ R3, R148, c[0x0][0x2d0], -R6 ;  /* 0x0000b40094037a23 */ /* 0x002fc40000010806 */
[----:B------:R-:W-:Y:S02]  /*11210*/  IMAD.MOV.U32 R148, RZ, RZ, R28 ;  /* 0x000000ffff947224 */ /* 0x000fe400078e001c */
[----:B------:R1:W3:Y:S03]  /*11220*/  MUFU.EX2 R186, R3 ;  /* 0x0000000300ba7308 */ /* 0x0002e60000000800 */
[----:B------:R-:W-:Y:S01]  /*11230*/  HMMA.16816.F32.BF16 R28, R8, R24, R80 ;  /* 0x00000018081c723c */ /* 0x000fe20000041850 */
[----:B------:R-:W4:Y:S01]  /*11240*/  LDSM.16.MT88.4 R24, [R226+0x1900] ;  /* 0x00190000e218783b */ /* 0x000f220000004200 */
[----:B-1----:R-:W-:-:S05]  /*11250*/  FFMA.FTZ R3, R149, c[0x0][0x2d0], -R6 ;  /* 0x0000b40095037a23 */ /* 0x002fca0000010806 */
[----:B---3--:R-:W-:Y:S01]  /*11260*/  F2FP.BF16.PACK_AB R8, R186, R187 ;  /* 0x000000bbba08723e */ /* 0x008fe200000010ff */
[----:B------:R-:W-:Y:S02]  /*11270*/  IMAD.MOV.U32 R149, RZ, RZ, R185 ;  /* 0x000000ffff957224 */ /* 0x000fe400078e00b9 */
[----:B------:R1:W-:Y:S02]  /*11280*/  MUFU.EX2 R185, R3 ;  /* 0x0000000300b97308 */ /* 0x0003e40000000800 */
[----:B-1----:R-:W-:Y:S02]  /*11290*/  FFMA.FTZ R3, R150, c[0x0][0x2d0], -R6 ;  /* 0x0000b40096037a23 */ /* 0x002fe40000010806 */
[----:B------:R-:W-:-:S04]  /*112a0*/  IMAD.MOV.U32 R150, RZ, RZ, R145 ;  /* 0x000000ffff967224 */ /* 0x000fc800078e0091 */
        /* <DEDUP_REMOVED lines=19> */
[C---:B--2---:R-:W-:Y:S08]  /*113e0*/  HMMA.16816.F32.BF16 R140, R8.reuse, R12, R104 ;  /* 0x0000000c088c723c */ /* 0x044ff00000041868 */
[----:B----4-:R-:W-:Y:S01]  /*113f0*/  HMMA.16816.F32.BF16 R80, R8, R24, R100 ;  /* 0x000000180850723c */ /* 0x010fe20000041864 */
[----:B-1----:R-:W-:-:S04]  /*11400*/  FFMA.FTZ R3, R156, c[0x0][0x2d0], -R7 ;  /* 0x0000b4009c037a23 */ /* 0x002fc80000010807 */
[----:B------:R1:W-:Y:S03]  /*11410*/  MUFU.EX2 R113, R3 ;  /* 0x0000000300717308 */ /* 0x0003e60000000800 */
[C---:B------:R-:W-:Y:S08]  /*11420*/  HMMA.16816.F32.BF16 R128, R8.reuse, R18, R84 ;  /* 0x000000120880723c */ /* 0x040ff00000041854 */
[----:B------:R-:W-:Y:S01]  /*11430*/  HMMA.16816.F32.BF16 R120, R8, R16, R120 ;  /* 0x000000100878723c */ /* 0x000fe20000041878 */
[----:B-1----:R-:W-:-:S07]  /*11440*/  FFMA.FTZ R3, R157, c[0x0][0x2d0], -R7 ;  /* 0x0000b4009d037a23 */ /* 0x002fce0000010807 */
[----:B------:R-:W-:Y:S01]  /*11450*/  HMMA.16816.F32.BF16 R84, R8, R22, R64 ;  /* 0x000000160854723c */ /* 0x000fe20000041840 */
[----:B------:R1:W-:Y:S02]  /*11460*/  MUFU.EX2 R112, R3 ;  /* 0x0000000300707308 */ /* 0x0003e40000000800 */
[----:B-1----:R-:W-:-:S06]  /*11470*/  FFMA.FTZ R3, R158, c[0x0][0x2d0], -R7 ;  /* 0x0000b4009e037a23 */ /* 0x002fcc0000010807 */
[----:B------:R1:W-:Y:S02]  /*11480*/  MUFU.EX2 R111, R3 ;  /* 0x00000003006f7308 */ /* 0x0003e40000000800 */
[--C-:B-1----:R-:W-:Y:S02]  /*11490*/  FFMA.FTZ R3, R159, c[0x0][0x2d0], -R0.reuse ;  /* 0x0000b4009f037a23 */ /* 0x102fe40000010800 */
[----:B------:R-:W-:Y:S04]  /*114a0*/  HMMA.16816.F32.BF16 R156, R8, R20, R96 ;  /* 0x00000014089c723c */ /* 0x000fe80000041860 */
[----:B------:R1:W-:Y:S02]  /*114b0*/  MUFU.EX2 R109, R3 ;  /* 0x00000003006d7308 */ /* 0x0003e40000000800 */
[----:B-1----:R-:W-:-:S02]  /*114c0*/  FFMA.FTZ R3, R160, c[0x0][0x2d0], -R0 ;  /* 0x0000b400a0037a23 */ /* 0x002fc40000010800 */
[----:B------:R-:W-:-:S04]  /*114d0*/  IMAD.MOV.U32 R160, RZ, RZ, R53 ;  /* 0x000000ffffa07224 */ /* 0x000fc800078e0035 */
[----:B------:R1:W2:Y:S01]  /*114e0*/  MUFU.EX2 R108, R3 ;  /* 0x00000003006c7308 */ /* 0x0002a20000000800 */
[----:B------:R-:W-:Y:S01]  /*114f0*/  IMAD.MOV.U32 R53, RZ, RZ, R149 ;  /* 0x000000ffff357224 */ /* 0x000fe200078e0095 */
[----:B------:R-:W-:Y:S02]  /*11500*/  MOV R149, R146 ;  /* 0x0000009200957202 */ /* 0x000fe40000000f00 */
[C---:B------:R-:W-:Y:S08]  /*11510*/  HMMA.16816.F32.BF16 R144, R8.reuse, R14, R76 ;  /* 0x0000000e0890723c */ /* 0x040ff0000004184c */
[----:B------:R-:W-:Y:S01]  /*11520*/  HMMA.16816.F32.BF16 R76, R8, R26, R60 ;  /* 0x0000001a084c723c */ /* 0x000fe2000004183c */
[----:B-1----:R-:W-:-:S02]  /*11530*/  FFMA.FTZ R3, R162, c[0x0][0x2d0], -R0 ;  /* 0x0000b400a2037a23 */ /* 0x002fc40000010800 */
[----:B------:R-:W-:-:S04]  /*11540*/  IMAD.MOV.U32 R162, RZ, RZ, R152 ;  /* 0x000000ffffa27224 */ /* 0x000fc800078e0098 */
[----:B------:R-:W-:Y:S01]  /*11550*/  F2FP.BF16.PACK_AB R8, R190, R194 ;  /* 0x000000c2be08723e */ /* 0x000fe200000010ff */
[----:B------:R1:W-:Y:S01]  /*11560*/  MUFU.EX2 R107, R3 ;  /* 0x00000003006b7308 */ /* 0x0003e20000000800 */
[----:B--2---:R-:W-:Y:S01]  /*11570*/  F2FP.BF16.PACK_AB R9, R108, R109 ;  /* 0x0000006d6c09723e */ /* 0x004fe200000010ff */
[----:B------:R-:W-:Y:S01]  /*11580*/  IMAD.MOV.U32 R152, RZ, RZ, R55 ;  /* 0x000000ffff987224 */ /* 0x000fe200078e0037 */
[----:B------:R-:W-:Y:S01]  /*11590*/  F2FP.BF16.PACK_AB R10, R114, R188 ;  /* 0x000000bc720a723e */ /* 0x000fe200000010ff */
[----:B-1----:R-:W-:Y:S01]  /*115a0*/  FFMA.FTZ R3, R163, c[0x0][0x2d0], -R0 ;  /* 0x0000b400a3037a23 */ /* 0x002fe20000010800 */
[----:B------:R-:W-:-:S03]  /*115b0*/  MOV R163, R53 ;  /* 0x0000003500a37202 */ /* 0x000fc60000000f00 */
[----:B------:R1:W2:Y:S02]  /*115c0*/  MUFU.EX2 R106, R3 ;  /* 0x00000003006a7308 */ /* 0x0002a40000000800 */
[----:B-1----:R-:W-:Y:S01]  /*115d0*/  FFMA.FTZ R3, R161, c[0x0][0x2d0], -R7 ;  /* 0x0000b400a1037a23 */ /* 0x002fe20000010807 */
[----:B--2---:R-:W-:Y:S01]  /*115e0*/  F2FP.BF16.PACK_AB R11, R106, R107 ;  /* 0x0000006b6a0b723e */ /* 0x004fe200000010ff */
[----:B------:R-:W-:Y:S01]  /*115f0*/  IMAD.MOV.U32 R161, RZ, RZ, R137 ;  /* 0x000000ffffa17224 */ /* 0x000fe200078e0089 */
[----:B------:R-:W-:-:S03]  /*11600*/  MOV R137, R135 ;  /* 0x0000008700897202 */ /* 0x000fc60000000f00 */
[----:B------:R1:W-:Y:S01]  /*11610*/  MUFU.EX2 R110, R3 ;  /* 0x00000003006e7308 */ /* 0x0003e20000000800 */
[----:B------:R-:W-:Y:S02]  /*11620*/  IMAD.MOV.U32 R135, RZ, RZ, R134 ;  /* 0x000000ffff877224 */ /* 0x000fe400078e0086 */
[----:B------:R-:W-:Y:S01]  /*11630*/  IMAD.MOV.U32 R134, RZ, RZ, R133 ;  /* 0x000000ffff867224 */ /* 0x000fe200078e0085 */
[----:B------:R-:W-:Y:S01]  /*11640*/  HMMA.16816.F32.BF16 R60, R8, R18, R44 ;  /* 0x00000012083c723c */ /* 0x000fe2000004182c */
[----:B------:R-:W-:Y:S02]  /*11650*/  IMAD.MOV.U32 R133, RZ, RZ, R132 ;  /* 0x000000ffff857224 */ /* 0x000fe400078e0084 */
[----:B------:R-:W-:-:S05]  /*11660*/  IMAD.MOV.U32 R132, RZ, RZ, R75 ;  /* 0x000000ffff847224 */ /* 0x000fca00078e004b */
[C---:B------:R-:W-:Y:S01]  /*11670*/  HMMA.16816.F32.BF16 R44, R8.reuse, R24, R92 ;  /* 0x00000018082c723c */ /* 0x040fe2000004185c */
[----:B-1----:R-:W-:Y:S02]  /*11680*/  FFMA.FTZ R3, R164, c[0x0][0x2d0], -R6 ;  /* 0x0000b400a4037a23 */ /* 0x002fe40000010806 */
[----:B------:R-:W-:Y:S02]  /*11690*/  IMAD.MOV.U32 R164, RZ, RZ, R74 ;  /* 0x000000ffffa47224 */ /* 0x000fe400078e004a */
[----:B------:R1:W-:Y:S03]  /*116a0*/  MUFU.EX2 R104, R3 ;  /* 0x0000000300687308 */ /* 0x0003e60000000800 */
[C---:B------:R-:W-:Y:S01]  /*116b0*/  HMMA.16816.F32.BF16 R64, R8.reuse, R16, R48 ;  /* 0x000000100840723c */ /* 0x040fe20000041830 */
[----:B------:R-:W2:Y:S07]  /*116c0*/  LDSM.16.MT88.4 R16, [R224+0x2100] ;  /* 0x00210000e010783b */ /* 0x000eae0000004200 */
[----:B------:R-:W-:Y:S01]  /*116d0*/  HMMA.16816.F32.BF16 R48, R8, R14, R36 ;  /* 0x0000000e0830723c */ /* 0x000fe20000041824 */
[----:B-1----:R-:W-:-:S07]  /*116e0*/  FFMA.FTZ R3, R165, c[0x0][0x2d0], -R6 ;  /* 0x0000b400a5037a23 */ /* 0x002fce0000010806 */
[C---:B------:R-:W-:Y:S01]  /*116f0*/  HMMA.16816.F32.BF16 R52, R8.reuse, R12, R40 ;  /* 0x0000000c0834723c */ /* 0x040fe20000041828 */
[----:B------:R-:W1:Y:S01]  /*11700*/  LDSM.16.MT88.4 R12, [R227+0x2100] ;  /* 0x00210000e30c783b */ /* 0x000e620000004200 */
[----:B------:R-:W-:Y:S01]  /*11710*/  IMAD.MOV.U32 R165, RZ, RZ, R70 ;  /* 0x000000ffffa57224 */ /* 0x000fe200078e0046 */
[----:B------:R3:W4:Y:S05]  /*11720*/  MUFU.EX2 R105, R3 ;  /* 0x0000000300697308 */ /* 0x00072a0000000800 */
[C---:B------:R-:W-:Y:S01]  /*11730*/  HMMA.16816.F32.BF16 R32, R8.reuse, R20, R28 ;  /* 0x000000140820723c */ /* 0x040fe2000004181c */
[----:B------:R-:W-:Y:S07]  /*11740*/  LDSM.16.MT88.4 R28, [R226+0x2100] ;  /* 0x00210000e21c783b */ /* 0x000fee0000004200 */
[----:B------:R-:W-:Y:S01]  /*11750*/  HMMA.16816.F32.BF16 R36, R8, R22, R56 ;  /* 0x000000160824723c */ /* 0x000fe20000041838 */
[----:B------:R-:W5:Y:S01]  /*11760*/  LDSM.16.MT88.4 R20, [R225+0x2100] ;  /* 0x00210000e114783b */ /* 0x000f620000004200 */
[----:B---3--:R-:W-:-:S02]  /*11770*/  FFMA.FTZ R3, R166, c[0x0][0x2d0], -R6 ;  /* 0x0000b400a6037a23 */ /* 0x008fc40000010806 */
[----:B------:R-:W-:Y:S02]  /*11780*/  IMAD.MOV.U32 R166, RZ, RZ, R153 ;  /* 0x000000ffffa67224 */ /* 0x000fe400078e0099 */
[----:B------:R3:W-:Y:S02]  /*11790*/  MUFU.EX2 R103, R3 ;  /* 0x0000000300677308 */ /* 0x0007e40000000800 */
[----:B------:R-:W-:Y:S01]  /*117a0*/  HMMA.16816.F32.BF16 R40, R8, R26, R88 ;  /* 0x0000001a0828723c */ /* 0x000fe20000041858 */
[----:B------:R-:W-:Y:S01]  /*117b0*/  IMAD.MOV.U32 R153, RZ, RZ, R148 ;  /* 0x000000ffff997224 */ /* 0x000fe200078e0094 */
[----:B------:R-:W1:Y:S01]  /*117c0*/  LDSM.16.MT88.4 R24, [R224+0x2900] ;  /* 0x00290000e018783b */ /* 0x000e620000004200 */
[----:B------:R-:W-:Y:S02]  /*117d0*/  IMAD.MOV.U32 R148, RZ, RZ, R124 ;  /* 0x000000ffff947224 */ /* 0x000fe400078e007c */
[----:B------:R-:W-:Y:S01]  /*117e0*/  IMAD.MOV.U32 R124, RZ, RZ, R126 ;  /* 0x000000ffff7c7224 */ /* 0x000fe200078e007e */
[----:B------:R-:W-:-:S02]  /*117f0*/  MOV R126, R69 ;  /* 0x00000045007e7202 */ /* 0x000fc40000000f00 */
[----:B----4-:R-:W-:Y:S01]  /*11800*/  F2FP.BF16.PACK_AB R8, R105, R104 ;  /* 0x000000686908723e */ /* 0x010fe200000010ff */
[----:B---3--:R-:W-:Y:S02]  /*11810*/  FFMA.FTZ R3, R167, c[0x0][0x2d0], -R6 ;  /* 0x0000b400a7037a23 */ /* 0x008fe40000010806 */
[----:B------:R-:W-:Y:S02]  /*11820*/  IMAD.MOV.U32 R167, RZ, RZ, R68 ;  /* 0x000000ffffa77224 */ /* 0x000fe400078e0044 */
[----:B------:R3:W4:Y:S02]  /*11830*/  MUFU.EX2 R102, R3 ;  /* 0x0000000300667308 */ /* 0x0007240000000800 */
[----:B---3--:R-:W-:Y:S01]  /*11840*/  FFMA.FTZ R3, R168, c[0x0][0x2d0], -R5 ;  /* 0x0000b400a8037a23 */ /* 0x008fe20000010805 */
[----:B----4-:R-:W-:-:S05]  /*11850*/  F2FP.BF16.PACK_AB R10, R102, R103 ;  /* 0x00000067660a723e */ /* 0x010fca00000010ff */
[----:B------:R3:W-:Y:S02]  /*11860*/  MUFU.EX2 R101, R3 ;  /* 0x0000000300657308 */ /* 0x0007e40000000800 */
[----:B---3--:R-:W-:Y:S02]  /*11870*/  FFMA.FTZ R3, R169, c[0x0][0x2d0], -R5 ;  /* 0x0000b400a9037a23 */ /* 0x008fe40000010805 */
[----:B------:R-:W-:-:S04]  /*11880*/  IMAD.MOV.U32 R169, RZ, RZ, R132 ;  /* 0x000000ffffa97224 */ /* 0x000fc800078e0084 */
[----:B------:R3:W4:Y:S02]  /*11890*/  MUFU.EX2 R100, R3 ;  /* 0x0000000300647308 */ /* 0x0007240000000800 */
[----:B---3--:R-:W-:Y:S01]  /*118a0*/  FFMA.FTZ R3, R170, c[0x0][0x2d0], -R5 ;  /* 0x0000b400aa037a23 */ /* 0x008fe20000010805 */
[----:B----4-:R-:W-:Y:S02]  /*118b0*/  F2FP.BF16.PACK_AB R9, R100, R101 ;  /* 0x000000656409723e */ /* 0x010fe400000010ff */
[----:B------:R-:W-:-:S03]  /*118c0*/  MOV R170, R133 ;  /* 0x0000008500aa7202 */ /* 0x000fc60000000f00 */
[----:B------:R3:W-:Y:S02]  /*118d0*/  MUFU.EX2 R99, R3 ;  /* 0x0000000300637308 */ /* 0x0007e40000000800 */
[----:B---3--:R-:W-:Y:S02]  /*118e0*/  FFMA.FTZ R3, R171, c[0x0][0x2d0], -R5 ;  /* 0x0000b400ab037a23 */ /* 0x008fe40000010805 */
[----:B------:R-:W-:-:S04]  /*118f0*/  IMAD.MOV.U32 R171, RZ, RZ, R134 ;  /* 0x000000ffffab7224 */ /* 0x000fc800078e0086 */
[----:B------:R3:W4:Y:S02]  /*11900*/  MUFU.EX2 R98, R3 ;  /* 0x0000000300627308 */ /* 0x0007240000000800 */
[----:B---3--:R-:W-:Y:S01]  /*11910*/  FFMA.FTZ R3, R173, c[0x0][0x2d0], -R0 ;  /* 0x0000b400ad037a23 */ /* 0x008fe20000010800 */
[----:B----4-:R-:W-:Y:S01]  /*11920*/  F2FP.BF16.PACK_AB R11, R98, R99 ;  /* 0x00000063620b723e */ /* 0x010fe200000010ff */
[----:B------:R-:W-:-:S04]  /*11930*/  IMAD.MOV.U32 R173, RZ, RZ, R135 ;  /* 0x000000ffffad7224 */ /* 0x000fc800078e0087 */
[----:B------:R3:W-:Y:S01]  /*11940*/  MUFU.EX2 R97, R3 ;  /* 0x0000000300617308 */ /* 0x0007e20000000800 */
[----:B------:R-:W-:Y:S01]  /*11950*/  LDSM.16.MT88.4 R132, [R224+0x3100] ;  /* 0x00310000e084783b */ /* 0x000fe20000004200 */
[C---:B--2---:R-:W-:Y:S08]  /*11960*/  HMMA.16816.F32.BF16 R120, R8.reuse, R16, R120 ;  /* 0x000000100878723c */ /* 0x044ff00000041878 */
[----:B------:R-:W-:Y:S01]  /*11970*/  HMMA.16816.F32.BF16 R128, R8, R18, R128 ;  /* 0x000000120880723c */ /* 0x000fe20000041880 */
[----:B---3--:R-:W-:-:S02]  /*11980*/  FFMA.FTZ R3, R172, c[0x0][0x2d0], -R0 ;  /* 0x0000b400ac037a23 */ /* 0x008fc40000010800 */
[----:B------:R-:W-:Y:S02]  /*11990*/  IMAD.MOV.U32 R172, RZ, RZ, R148 ;  /* 0x000000ffffac7224 */ /* 0x000fe400078e0094 */
[----:B------:R2:W3:Y:S03]  /*119a0*/  MUFU.EX2 R96, R3 ;  /* 0x0000000300607308 */ /* 0x0004e60000000800 */
[C---:B-1----:R-:W-:Y:S08]  /*119b0*/  HMMA.16816.F32.BF16 R140, R8.reuse, R12, R140 ;  /* 0x0000000c088c723c */ /* 0x042ff0000004188c */
[----:B------:R-:W-:Y:S01]  /*119c0*/  HMMA.16816.F32.BF16 R144, R8, R14, R144 ;  /* 0x0000000e0890723c */ /* 0x000fe20000041890 */
[----:B--2---:R-:W-:-:S07]  /*119d0*/  FFMA.FTZ R3, R174, c[0x0][0x2d0], -R0 ;  /* 0x0000b400ae037a23 */ /* 0x004fce0000010800 */
[C---:B-----5:R-:W-:Y:S01]  /*119e0*/  HMMA.16816.F32.BF16 R156, R8.reuse, R20, R156 ;  /* 0x00000014089c723c */ /* 0x060fe2000004189c */
[----:B------:R-:W-:Y:S01]  /*119f0*/  IMAD.MOV.U32 R174, RZ, RZ, R150 ;  /* 0x000000ffffae7224 */ /* 0x000fe200078e0096 */
[----:B------:R1:W-:Y:S06]  /*11a00*/  MUFU.EX2 R95, R3 ;  /* 0x00000003005f7308 */ /* 0x0003ec0000000800 */
[C---:B------:R-:W-:Y:S08]  /*11a10*/  HMMA.16816.F32.BF16 R84, R8.reuse, R22, R84 ;  /* 0x000000160854723c */ /* 0x040ff00000041854 */
[----:B------:R-:W-:Y:S01]  /*11a20*/  HMMA.16816.F32.BF16 R80, R8, R28, R80 ;  /* 0x0000001c0850723c */ /* 0x000fe20000041850 */
[----:B-1----:R-:W-:-:S02]  /*11a30*/  FFMA.FTZ R3, R175, c[0x0][0x2d0], -R0 ;  /* 0x0000b400af037a23 */ /* 0x002fc40000010800 */
[----:B------:R-:W-:Y:S02]  /*11a40*/  IMAD.MOV.U32 R175, RZ, RZ, R149 ;  /* 0x000000ffffaf7224 */ /* 0x000fe400078e0095 */
[----:B------:R1:W2:Y:S03]  /*11a50*/  MUFU.EX2 R94, R3 ;  /* 0x00000003005e7308 */ /* 0x0002a60000000800 */
[----:B------:R-:W-:Y:S07]  /*11a60*/  HMMA.16816.F32.BF16 R76, R8, R30, R76 ;  /* 0x0000001e084c723c */ /* 0x000fee000004184c */
[----:B------:R-:W-:-:S02]  /*11a70*/  F2FP.BF16.PACK_AB R8, R112, R113 ;  /* 0x000000717008723e */ /* 0x000fc400000010ff */
[----:B---3--:R-:W-:Y:S02]  /*11a80*/  F2FP.BF16.PACK_AB R9, R96, R97 ;  /* 0x000000616009723e */ /* 0x008fe400000010ff */
[----:B------:R-:W-:Y:S01]  /*11a90*/  F2FP.BF16.PACK_AB R10, R110, R111 ;  /* 0x0000006f6e0a723e */ /* 0x000fe200000010ff */
[--C-:B-1----:R-:W-:Y:S01]  /*11aa0*/  FFMA.FTZ R3, R178, c[0x0][0x2d0], -R6.reuse ;  /* 0x0000b400b2037a23 */ /* 0x102fe20000010806 */
[----:B--2---:R-:W-:Y:S01]  /*11ab0*/  F2FP.BF16.PACK_AB R11, R94, R95 ;  /* 0x0000005f5e0b723e */ /* 0x004fe200000010ff */
[----:B------:R-:W-:Y:S02]  /*11ac0*/  IMAD.MOV.U32 R178, RZ, RZ, R151 ;  /* 0x000000ffffb27224 */ /* 0x000fe400078e0097 */
[----:B------:R1:W-:Y:S01]  /*11ad0*/  MUFU.EX2 R93, R3 ;  /* 0x00000003005d7308 */ /* 0x0003e20000000800 */
[----:B------:R-:W-:Y:S03]  /*11ae0*/  LDSM.16.MT88.4 R148, [R227+0x3100] ;  /* 0x00310000e394783b */ /* 0x000fe60000004200 */
[C---:B------:R-:W-:Y:S08]  /*11af0*/  HMMA.16816.F32.BF16 R64, R8.reuse, R16, R64 ;  /* 0x000000100840723c */ /* 0x040ff00000041840 */
[----:B------:R-:W-:Y:S01]  /*11b00*/  HMMA.16816.F32.BF16 R60, R8, R18, R60 ;  /* 0x00000012083c723c */ /* 0x000fe2000004183c */
[----:B------:R-:W-:Y:S01]  /*11b10*/  LDSM.16.MT88.4 R16, [R225+0x2900] ;  /* 0x00290000e110783b */ /* 0x000fe20000004200 */
[----:B-1----:R-:W-:-:S04]  /*11b20*/  FFMA.FTZ R3, R179, c[0x0][0x2d0], -R6 ;  /* 0x0000b400b3037a23 */ /* 0x002fc80000010806 */
[----:B------:R1:W2:Y:S02]  /*11b30*/  MUFU.EX2 R92, R3 ;  /* 0x00000003005c7308 */ /* 0x0002a40000000800 */
[C---:B------:R-:W-:Y:S08]  /*11b40*/  HMMA.16816.F32.BF16 R52, R8.reuse, R12, R52 ;  /* 0x0000000c0834723c */ /* 0x040ff00000041834 */
[----:B------:R-:W-:Y:S01]  /*11b50*/  HMMA.16816.F32.BF16 R48, R8, R14, R48 ;  /* 0x0000000e0830723c */ /* 0x000fe20000041830 */
[----:B------:R-:W-:Y:S01]  /*11b60*/  LDSM.16.MT88.4 R12, [R226+0x2900] ;  /* 0x00290000e20c783b */ /* 0x000fe20000004200 */
[----:B-1----:R-:W-:-:S06]  /*11b70*/  FFMA.FTZ R3, R177, c[0x0][0x2d0], -R6 ;  /* 0x0000b400b1037a23 */ /* 0x002fcc0000010806 */
[C---:B------:R-:W-:Y:S01]  /*11b80*/  HMMA.16816.F32.BF16 R32, R8.reuse, R20, R32 ;  /* 0x000000140820723c */ /* 0x040fe20000041820 */
[----:B------:R1:W-:Y:S07]  /*11b90*/  MUFU.EX2 R91, R3 ;  /* 0x00000003005b7308 */ /* 0x0003ee0000000800 */
[C---:B------:R-:W-:Y:S01]  /*11ba0*/  HMMA.16816.F32.BF16 R36, R8.reuse, R22, R36 ;  /* 0x000000160824723c */ /* 0x040fe20000041824 */
[----:B------:R-:W3:Y:S07]  /*11bb0*/  LDSM.16.MT88.4 R20, [R227+0x2900] ;  /* 0x00290000e314783b */ /* 0x000eee0000004200 */
[----:B------:R-:W-:Y:S01]  /*11bc0*/  HMMA.16816.F32.BF16 R40, R8, R30, R40 ;  /* 0x0000001e0828723c */ /* 0x000fe20000041828 */
[----:B-1----:R-:W-:-:S04]  /*11bd0*/  FFMA.FTZ R3, R176, c[0x0][0x2d0], -R6 ;  /* 0x0000b400b0037a23 */ /* 0x002fc80000010806 */
[----:B------:R1:W4:Y:S03]  /*11be0*/  MUFU.EX2 R90, R3 ;  /* 0x00000003005a7308 */ /* 0x0003260000000800 */
[----:B------:R-:W-:Y:S07]  /*11bf0*/  HMMA.16816.F32.BF16 R44, R8, R28, R44 ;  /* 0x0000001c082c723c */ /* 0x000fee000004182c */
[----:B--2---:R-:W-:Y:S01]  /*11c00*/  F2FP.BF16.PACK_AB R8, R92, R93 ;  /* 0x0000005d5c08723e */ /* 0x004fe200000010ff */
[----:B-1----:R-:W-:Y:S01]  /*11c10*/  FFMA.FTZ R3, R180, c[0x0][0x2d0], -R5 ;  /* 0x0000b400b4037a23 */ /* 0x002fe20000010805 */
[----:B----4-:R-:W-:-:S03]  /*11c20*/  F2FP.BF16.PACK_AB R10, R90, R91 ;  /* 0x0000005b5a0a723e */ /* 0x010fc600000010ff */
        /* <DEDUP_REMOVED lines=16> */
[----:B------:R1:W2:Y:S03]  /*11d30*/  MUFU.EX2 R69, R3 ;  /* 0x0000000300457308 */ /* 0x0002a60000000800 */
[C---:B---3--:R-:W-:Y:S08]  /*11d40*/  HMMA.16816.F32.BF16 R140, R8.reuse, R20, R140 ;  /* 0x00000014088c723c */ /* 0x048ff0000004188c */
        /* <DEDUP_REMOVED lines=11> */
[----:B------:R-:W-:-:S04]  /*11e00*/  IMAD.MOV.U32 R167, RZ, RZ, R164 ;  /* 0x000000ffffa77224 */ /* 0x000fc800078e00a4 */
[----:B------:R1:W-:Y:S01]  /*11e10*/  MUFU.EX2 R58, R3 ;  /* 0x00000003003a7308 */ /* 0x0003e20000000800 */
[----:B------:R-:W-:-:S05]  /*11e20*/  IMAD.MOV.U32 R164, RZ, RZ, R162 ;  /* 0x000000ffffa47224 */ /* 0x000fca00078e00a2 */
[----:B------:R-:W-:Y:S01]  /*11e30*/  MOV R168, R164 ;  /* 0x000000a400a87202 */ /* 0x000fe20000000f00 */
[--C-:B-1----:R-:W-:Y:S02]  /*11e40*/  FFMA.FTZ R3, R166, c[0x0][0x2d0], -R0.reuse ;  /* 0x0000b400a6037a23 */ /* 0x102fe40000010800 */
[----:B------:R-:W-:Y:S02]  /*11e50*/  IMAD.MOV.U32 R166, RZ, RZ, R161 ;  /* 0x000000ffffa67224 */ /* 0x000fe400078e00a1 */
[----:B------:R1:W3:Y:S02]  /*11e60*/  MUFU.EX2 R57, R3 ;  /* 0x0000000300397308 */ /* 0x0002e40000000800 */
[----:B-1----:R-:W-:Y:S02]  /*11e70*/  FFMA.FTZ R3, R165, c[0x0][0x2d0], -R0 ;  /* 0x0000b400a5037a23 */ /* 0x002fe40000010800 */
[----:B------:R-:W-:-:S04]  /*11e80*/  IMAD.MOV.U32 R165, RZ, RZ, R163 ;  /* 0x000000ffffa57224 */ /* 0x000fc800078e00a3 */
[----:B------:R1:W-:Y:S01]  /*11e90*/  MUFU.EX2 R56, R3 ;  /* 0x0000000300387308 */ /* 0x0003e20000000800 */
[----:B------:R-:W-:Y:S02]  /*11ea0*/  IMAD.MOV.U32 R179, RZ, RZ, R165 ;  /* 0x000000ffffb37224 */ /* 0x000fe400078e00a5 */
[----:B-1----:R-:W-:Y:S02]  /*11eb0*/  FFMA.FTZ R3, R160, c[0x0][0x2d0], -R0 ;  /* 0x0000b400a0037a23 */ /* 0x002fe40000010800 */
[----:B------:R-:W-:Y:S03]  /*11ec0*/  HMMA.16816.F32.BF16 R160, R8, R18, R84 ;  /* 0x0000001208a0723c */ /* 0x000fe60000041854 */
[----:B------:R1:W4:Y:S04]  /*11ed0*/  MUFU.EX2 R31, R3 ;  /* 0x00000003001f7308 */ /* 0x0003280000000800 */
[----:B--2---:R-:W-:Y:S01]  /*11ee0*/  F2FP.BF16.PACK_AB R8, R69, R70 ;  /* 0x000000464508723e */ /* 0x004fe200000010ff */
[----:B------:R-:W-:Y:S01]  /*11ef0*/  IMAD.MOV.U32 R85, RZ, RZ, R171 ;  /* 0x000000ffff557224 */ /* 0x000fe200078e00ab */
[----:B---3--:R-:W-:Y:S01]  /*11f00*/  F2FP.BF16.PACK_AB R9, R57, R58 ;  /* 0x0000003a3909723e */ /* 0x008fe200000010ff */
[----:B------:R-:W-:Y:S01]  /*11f10*/  IMAD.MOV.U32 R86, RZ, RZ, R170 ;  /* 0x000000ffff567224 */ /* 0x000fe200078e00aa */
[----:B------:R-:W-:Y:S01]  /*11f20*/  F2FP.BF16.PACK_AB R10, R59, R68 ;  /* 0x000000443b0a723e */ /* 0x000fe200000010ff */
[----:B------:R-:W-:Y:S01]  /*11f30*/  IMAD.MOV.U32 R87, RZ, RZ, R169 ;  /* 0x000000ffff577224 */ /* 0x000fe200078e00a9 */
[----:B------:R-:W-:Y:S01]  /*11f40*/  MOV R169, R154 ;  /* 0x0000009a00a97202 */ /* 0x000fe20000000f00 */
[----:B------:R-:W-:-:S02]  /*11f50*/  IMAD.MOV.U32 R171, RZ, RZ, R168 ;  /* 0x000000ffffab7224 */ /* 0x000fc400078e00a8 */
[----:B------:R-:W-:Y:S02]  /*11f60*/  IMAD.MOV.U32 R170, RZ, RZ, R155 ;  /* 0x000000ffffaa7224 */ /* 0x000fe400078e009b */
[----:B-1----:R-:W-:Y:S01]  /*11f70*/  FFMA.FTZ R3, R167, c[0x0][0x2d0], -R6 ;  /* 0x0000b400a7037a23 */ /* 0x002fe20000010806 */
[----:B----4-:R-:W-:Y:S01]  /*11f80*/  F2FP.BF16.PACK_AB R11, R31, R56 ;  /* 0x000000381f0b723e */ /* 0x010fe200000010ff */
[----:B------:R-:W-:Y:S02]  /*11f90*/  IMAD.MOV.U32 R168, RZ, RZ, R138 ;  /* 0x000000ffffa87224 */ /* 0x000fe400078e008a */
[----:B------:R1:W-:Y:S04]  /*11fa0*/  MUFU.EX2 R29, R3 ;  /* 0x00000003001d7308 */ /* 0x0003e80000000800 */
[C---:B------:R-:W-:Y:S08]  /*11fb0*/  HMMA.16816.F32.BF16 R64, R8.reuse, R24, R64 ;  /* 0x000000180840723c */ /* 0x040ff00000041840 */
[----:B------:R-:W-:Y:S01]  /*11fc0*/  HMMA.16816.F32.BF16 R48, R8, R22, R48 ;  /* 0x000000160830723c */ /* 0x000fe20000041830 */
[----:B-1----:R-:W-:-:S04]  /*11fd0*/  FFMA.FTZ R3, R252, c[0x0][0x2d0], -R6 ;  /* 0x0000b400fc037a23 */ /* 0x002fc80000010806 */
[----:B------:R1:W2:Y:S03]  /*11fe0*/  MUFU.EX2 R30, R3 ;  /* 0x00000003001e7308 */ /* 0x0002a60000000800 */
[C---:B------:R-:W-:Y:S08]  /*11ff0*/  HMMA.16816.F32.BF16 R52, R8.reuse, R20, R52 ;  /* 0x000000140834723c */ /* 0x040ff00000041834 */
[----:B------:R-:W-:Y:S01]  /*12000*/  HMMA.16816.F32.BF16 R40, R8, R14, R40 ;  /* 0x0000000e0828723c */ /* 0x000fe20000041828 */
[----:B------:R3:W-:Y:S01]  /*12010*/  MUFU.EX2 R14, R4 ;  /* 0x00000004000e7308 */ /* 0x0007e20000000800 */
[----:B-1----:R-:W-:-:S06]  /*12020*/  FFMA.FTZ R3, R250, c[0x0][0x2d0], -R6 ;  /* 0x0000b400fa037a23 */ /* 0x002fcc0000010806 */
[C---:B------:R-:W-:Y:S01]  /*12030*/  HMMA.16816.F32.BF16 R60, R8.reuse, R26, R60 ;  /* 0x0000001a083c723c */ /* 0x040fe2000004183c */
[----:B--2---:R-:W-:Y:S01]  /*12040*/  F2FP.BF16.PACK_AB R176, R30, R29 ;  /* 0x0000001d1eb0723e */ /* 0x004fe200000010ff */
[----:B------:R1:W-:Y:S06]  /*12050*/  MUFU.EX2 R28, R3 ;  /* 0x00000003001c7308 */ /* 0x0003ec0000000800 */
[----:B------:R-:W-:Y:S01]  /*12060*/  HMMA.16816.F32.BF16 R32, R8, R16, R32 ;  /* 0x000000100820723c */ /* 0x000fe20000041820 */
[----:B---3--:R-:W-:-:S07]  /*12070*/  FADD.FTZ R4, R153, R245 ;  /* 0x000000f599047221 */ /* 0x008fce0000010000 */
[----:B------:R-:W-:Y:S01]  /*12080*/  HMMA.16816.F32.BF16 R36, R8, R18, R36 ;  /* 0x000000120824723c */ /* 0x000fe20000041824 */
[----:B------:R-:W-:Y:S01]  /*12090*/  LDSM.16.MT88.4 R16, [R226+0x3100] ;  /* 0x00310000e210783b */ /* 0x000fe20000004200 */
[----:B-1----:R-:W-:-:S04]  /*120a0*/  FFMA.FTZ R3, R247, c[0x0][0x2d0], -R6 ;  /* 0x0000b400f7037a23 */ /* 0x002fc80000010806 */
[----:B------:R1:W-:Y:S02]  /*120b0*/  MUFU.EX2 R25, R3 ;  /* 0x0000000300197308 */ /* 0x0003e40000000800 */
[----:B------:R-:W-:Y:S07]  /*120c0*/  HMMA.16816.F32.BF16 R44, R8, R12, R44 ;  /* 0x0000000c082c723c */ /* 0x000fee000004182c */
[----:B------:R-:W-:Y:S02]  /*120d0*/  FADD.FTZ R8, R137, R246 ;  /* 0x000000f689087221 */ /* 0x000fe40000010000 */
[----:B-1----:R-:W-:-:S02]  /*120e0*/  FFMA.FTZ R3, R166, c[0x0][0x2d0], -R5 ;  /* 0x0000b400a6037a23 */ /* 0x002fc40000010805 */
[----:B------:R-:W1:Y:S02]  /*120f0*/  LDSM.16.MT88.4 R164, [R225+0x3100] ;  /* 0x00310000e1a4783b */ /* 0x000e640000004200 */
[----:B------:R2:W-:Y:S02]  /*12100*/  MUFU.EX2 R24, R3 ;  /* 0x0000000300187308 */ /* 0x0005e40000000800 */
[----:B--2---:R-:W-:-:S06]  /*12110*/  FFMA.FTZ R3, R211, c[0x0][0x2d0], -R5 ;  /* 0x0000b400d3037a23 */ /* 0x004fcc0000010805 */
[----:B------:R2:W3:Y:S02]  /*12120*/  MUFU.EX2 R23, R3 ;  /* 0x0000000300177308 */ /* 0x0004e40000000800 */
[----:B--2---:R-:W-:Y:S01]  /*12130*/  FFMA.FTZ R3, R217, c[0x0][0x2d0], -R5 ;  /* 0x0000b400d9037a23 */ /* 0x004fe20000010805 */
[----:B---3--:R-:W-:-:S05]  /*12140*/  F2FP.BF16.PACK_AB R177, R23, R24 ;  /* 0x0000001817b1723e */ /* 0x008fca00000010ff */
[----:B------:R2:W-:Y:S02]  /*12150*/  MUFU.EX2 R22, R3 ;  /* 0x0000000300167308 */ /* 0x0005e40000000800 */
[----:B--2---:R-:W-:-:S06]  /*12160*/  FFMA.FTZ R3, R213, c[0x0][0x2d0], -R5 ;  /* 0x0000b400d5037a23 */ /* 0x004fcc0000010805 */
[----:B------:R2:W3:Y:S02]  /*12170*/  MUFU.EX2 R21, R3 ;  /* 0x0000000300157308 */ /* 0x0004e40000000800 */
[----:B--2---:R-:W-:Y:S01]  /*12180*/  FFMA.FTZ R3, R179, c[0x0][0x2d0], -R7 ;  /* 0x0000b400b3037a23 */ /* 0x004fe20000010807 */
[----:B---3--:R-:W-:-:S05]  /*12190*/  F2FP.BF16.PACK_AB R179, R21, R22 ;  /* 0x0000001615b3723e */ /* 0x008fca00000010ff */
[----:B------:R2:W-:Y:S02]  /*121a0*/  MUFU.EX2 R20, R3 ;  /* 0x0000000300147308 */ /* 0x0005e40000000800 */
[--C-:B--2---:R-:W-:Y:S01]  /*121b0*/  FFMA.FTZ R3, R178, c[0x0][0x2d0], -R7.reuse ;  /* 0x0000b400b2037a23 */ /* 0x104fe20000010807 */
[----:B------:R-:W-:Y:S01]  /*121c0*/  F2FP.BF16.PACK_AB R178, R25, R28 ;  /* 0x0000001c19b2723e */ /* 0x000fe200000010ff */
[----:B------:R-:W-:-:S04]  /*121d0*/  FFMA.FTZ R7, R175, c[0x0][0x2d0], -R7 ;  /* 0x0000b400af077a23 */ /* 0x000fc80000010807 */
[----:B------:R2:W3:Y:S02]  /*121e0*/  MUFU.EX2 R15, R3 ;  /* 0x00000003000f7308 */ /* 0x0004e40000000800 */
[C---:B------:R-:W-:Y:S06]  /*121f0*/  HMMA.16816.F32.BF16 R120, R176.reuse, R132, R120 ;  /* 0x00000084b078723c */ /* 0x040fec0000041878 */
[----:B------:R4:W5:Y:S02]  /*12200*/  MUFU.EX2 R13, R7 ;  /* 0x00000007000d7308 */ /* 0x0009640000000800 */
[----:B------:R-:W-:Y:S01]  /*12210*/  HMMA.16816.F32.BF16 R128, R176, R134, R128 ;  /* 0x00000086b080723c */ /* 0x000fe20000041880 */
[----:B--2---:R-:W-:Y:S01]  /*12220*/  FFMA.FTZ R3, R174, c[0x0][0x2d0], -R0 ;  /* 0x0000b400ae037a23 */ /* 0x004fe20000010800 */
[----:B---3--:R-:W-:-:S04]  /*12230*/  F2FP.BF16.PACK_AB R180, R15, R20 ;  /* 0x000000140fb4723e */ /* 0x008fc800000010ff */
[----:B------:R2:W-:Y:S02]  /*12240*/  MUFU.EX2 R10, R3 ;  /* 0x00000003000a7308 */ /* 0x0005e40000000800 */
[----:B------:R-:W-:Y:S01]  /*12250*/  HMMA.16816.F32.BF16 R140, R176, R148, R140 ;  /* 0x00000094b08c723c */ /* 0x000fe2000004188c */
[----:B----4-:R-:W-:Y:S01]  /*12260*/  FADD.FTZ R7, R244, R4 ;  /* 0x00000004f4077221 */ /* 0x010fe20000010000 */
[----:B-----5:R-:W-:Y:S01]  /*12270*/  F2FP.BF16.PACK_AB R182, R13, R14 ;  /* 0x0000000e0db6723e */ /* 0x020fe200000010ff */
[----:B------:R-:W-:-:S05]  /*12280*/  FADD.FTZ R4, R85, R8 ;  /* 0x0000000855047221 */ /* 0x000fca0000010000 */
[----:B------:R-:W-:Y:S01]  /*12290*/  HMMA.16816.F32.BF16 R144, R176, R150, R144 ;  /* 0x00000096b090723c */ /* 0x000fe20000041890 */
[----:B--2---:R-:W-:-:S07]  /*122a0*/  FFMA.FTZ R3, R251, c[0x0][0x2d0], -R0 ;  /* 0x0000b400fb037a23 */ /* 0x004fce0000010800 */
[C---:B-1----:R-:W-:Y:S01]  /*122b0*/  HMMA.16816.F32.BF16 R156, R176.reuse, R164, R156 ;  /* 0x000000a4b09c723c */ /* 0x042fe2000004189c */
[----:B------:R1:W2:Y:S07]  /*122c0*/  MUFU.EX2 R9, R3 ;  /* 0x0000000300097308 */ /* 0x0002ae0000000800 */
[----:B------:R-:W-:Y:S01]  /*122d0*/  HMMA.16816.F32.BF16 R160, R176, R166, R160 ;  /* 0x000000a6b0a0723c */ /* 0x000fe200000418a0 */
[--C-:B-1----:R-:W-:Y:S01]  /*122e0*/  FFMA.FTZ R3, R172, c[0x0][0x2d0], -R0.reuse ;  /* 0x0000b400ac037a23 */ /* 0x102fe20000010800 */
[----:B--2---:R-:W-:Y:S01]  /*122f0*/  F2FP.BF16.PACK_AB R181, R9, R10 ;  /* 0x0000000a09b5723e */ /* 0x004fe200000010ff */
[----:B------:R-:W-:-:S02]  /*12300*/  FFMA.FTZ R0, R173, c[0x0][0x2d0], -R0 ;  /* 0x0000b400ad007a23 */ /* 0x000fc40000010800 */
[----:B------:R1:W-:Y:S03]  /*12310*/  MUFU.EX2 R11, R3 ;  /* 0x00000003000b7308 */ /* 0x0003e60000000800 */
[C---:B------:R-:W-:Y:S05]  /*12320*/  HMMA.16816.F32.BF16 R172, R176.reuse, R16, R80 ;  /* 0x00000010b0ac723c */ /* 0x040fea0000041850 */
[----:B------:R2:W3:Y:S03]  /*12330*/  MUFU.EX2 R12, R0 ;  /* 0x00000000000c7308 */ /* 0x0004e60000000800 */
[----:B------:R-:W-:Y:S01]  /*12340*/  HMMA.16816.F32.BF16 R176, R176, R18, R76 ;  /* 0x00000012b0b0723c */ /* 0x000fe2000004184c */
[----:B-1----:R-:W-:-:S04]  /*12350*/  FADD.FTZ R3, R220, R218 ;  /* 0x000000dadc037221 */ /* 0x002fc80000010000 */
[----:B------:R-:W-:Y:S02]  /*12360*/  FADD.FTZ R6, R219, R3 ;  /* 0x00000003db067221 */ /* 0x000fe40000010000 */
[----:B------:R-:W-:Y:S02]  /*12370*/  FADD.FTZ R3, R86, R7 ;  /* 0x0000000756037221 */ /* 0x000fe40000010000 */
[----:B--2---:R-:W-:Y:S01]  /*12380*/  FADD.FTZ R0, R139, R152 ;  /* 0x000000988b007221 */ /* 0x004fe20000010000 */
[----:B---3--:R-:W-:Y:S01]  /*12390*/  F2FP.BF16.PACK_AB R183, R12, R11 ;  /* 0x0000000b0cb7723e */ /* 0x008fe200000010ff */
        /* <DEDUP_REMOVED lines=113> */
[----:B------:R-:W2:Y:S01]  /*12ab0*/  LDL R223, [R1] ;  /* 0x0000000001df7983 */ /* 0x000ea20000100800 */
[----:B------:R-:W-:Y:S01]  /*12ac0*/  IMAD.MOV.U32 R116, RZ, RZ, R72 ;  /* 0x000000ffff747224 */ /* 0x000fe200078e0048 */
[----:B------:R-:W-:Y:S01]  /*12ad0*/  MOV R118, R2 ;  /* 0x0000000200767202 */ /* 0x000fe20000000f00 */
[----:B-1----:R-:W-:Y:S01]  /*12ae0*/  IMAD.MOV.U32 R3, RZ, RZ, R73 ;  /* 0x000000ffff037224 */ /* 0x002fe200078e0049 */
[----:B------:R-:W-:Y:S01]  /*12af0*/  MOV R117, R71 ;  /* 0x0000004700757202 */ /* 0x000fe20000000f00 */
[----:B------:R-:W-:-:S02]  /*12b00*/  ULDC UR6, c[0x0][0x210] ;  /* 0x0000840000067ab9 */ /* 0x000fc40000000800 */
[----:B------:R-:W-:Y:S02]  /*12b10*/  ULDC UR4, c[0x0][0x1e8] ;  /* 0x00007a0000047ab9 */ /* 0x000fe40000000800 */
[----:B------:R-:W-:Y:S02]  /*12b20*/  UIADD3 UR12, UR12, -0x2, URZ ;  /* 0xfffffffe0c0c7890 */ /* 0x000fe4000fffe03f */
[----:B------:R-:W-:Y:S02]  /*12b30*/  UIMAD UR6, UR15, UR6, URZ ;  /* 0x000000060f0672a4 */ /* 0x000fe4000f8e023f */
[----:B------:R-:W-:Y:S02]  /*12b40*/  UIMAD UR4, UR15, UR4, URZ ;  /* 0x000000040f0472a4 */ /* 0x000fe4000f8e023f */
[----:B------:R-:W-:Y:S02]  /*12b50*/  ULDC.64 UR22, c[0x0][0x118] ;  /* 0x0000460000167ab9 */ /* 0x000fe40000000a00 */
[----:B------:R-:W-:Y:S01]  /*12b60*/  ULDC.64 UR18, c[0x0][0x118] ;  /* 0x0000460000127ab9 */ /* 0x000fe20000000a00 */
[----:B--2---:R-:W-:Y:S01]  /*12b70*/  IADD3 R251, R223, 0x100, RZ ;  /* 0x00000100dffb7810 */ /* 0x004fe20007ffe0ff */
[----:B------:R-:W-:Y:S05]  /*12b80*/  BRA `(.L_x_134) ;  /* 0x0000045000007947 */ /* 0x000fea0003800000 */
.L_x_136:
[----:B------:R-:W2:Y:S01]  /*12b90*/  LDL R4, [R1+0x20] ;  /* 0x0000200001047983 */ /* 0x000ea20000100800 */
[----:B------:R-:W-:Y:S01]  /*12ba0*/  IMAD.MOV.U32 R2, RZ, RZ, c[0x0][0x2b8] ;  /* 0x0000ae00ff027624 */ /* 0x000fe200078e00ff */
[----:B------:R-:W-:Y:S01]  /*12bb0*/  UIMAD UR11, UR12, 0x70, UR17 ;  /* 0x000000700c0b78a4 */ /* 0x000fe2000f8e0211 */
[----:B------:R-:W-:Y:S01]  /*12bc0*/  IMAD.MOV.U32 R7, RZ, RZ, RZ ;  /* 0x000000ffff077224 */ /* 0x000fe200078e00ff */
[----:B------:R-:W3:Y:S02]  /*12bd0*/  LDL R65, [R1] ;  /* 0x0000000001417983 */ /* 0x000ee40000100800 */
[----:B------:R-:W-:Y:S02]  /*12be0*/  ISETP.NE.AND P2, PT, R2, 0x1, PT ;  /* 0x000000010200780c */ /* 0x000fe40003f45270 */
[----:B------:R-:W-:Y:S05]  /*12bf0*/  IMAD.U32 R2, RZ, RZ, UR11 ;  /* 0x0000000bff027e24 */ /* 0x000fea000f8e00ff */
[----:B--2---:R-:W-:Y:S06]  /*12c00*/  IADD3 R2, R2, -0x70, R4 ;  /* 0xffffff9002027810 */ /* 0x004fec0007ffe004 */
        /* <DEDUP_REMOVED lines=16> */
[----:B--2---:R-:W-:Y:S01]  /*12d10*/  STL [R1+0x8], R7 ;  /* 0x0000080701007387 */ /* 0x004fe20000100800 */
[----:B------:R-:W-:Y:S02]  /*12d20*/  SHF.R.S32.HI R2, RZ, 0x1f, R7 ;  /* 0x0000001fff027819 */ /* 0x000fe40000011407 */
        /* <DEDUP_REMOVED lines=17> */
[-C--:B--2---:R-:W-:Y:S03]  /*12e40*/  IADD3.X R7, R7, R241.reuse, RZ, P1, !PT ;  /* 0x000000f107077210 */ /* 0x084fe60000ffe4ff */
[----:B------:R-:W2:Y:S01]  /*12e50*/  SHFL.IDX PT, R16, R0, 0x3, 0x181f ;  /* 0x00781f0000107f89 */ /* 0x000ea200000e0000 */
[-C--:B----4-:R-:W-:Y:S03]  /*12e60*/  IADD3 R4, P0, R4, R242.reuse, RZ ;  /* 0x000000f204047210 */ /* 0x090fe60007f1e0ff */
[----:B---3--:R3:W-:Y:S02]  /*12e70*/  LDGSTS.E.BYPASS.LTC128B.128 [R65+0x3900], [R6.64], !P3 ;  /* 0x0390000006417fae */ /* 0x0087e4000d901d52 */
[--C-:B-----5:R-:W-:Y:S01]  /*12e80*/  IMAD.X R5, R5, 0x1, R241.reuse, P0 ;  /* 0x0000000105057824 */ /* 0x120fe200000e06f1 */
        /* <DEDUP_REMOVED lines=11> */
[--C-:B--2---:R-:W-:Y:S01]  /*12f40*/  IMAD.X R11, R16, 0x1, R241.reuse, P4 ;  /* 0x00000001100b7824 */ /* 0x104fe200020e06f1 */
[----:B----4-:R-:W-:Y:S04]  /*12f50*/  IADD3.X R9, R15, R241, RZ, P2, !PT ;  /* 0x000000f10f097210 */ /* 0x010fe800017fe4ff */
[----:B------:R2:W-:Y:S01]  /*12f60*/  LDGSTS.E.BYPASS.LTC128B.128 [R65+0x5100], [R10.64], !P3 ;  /* 0x051000000a417fae */ /* 0x0005e2000d901d52 */
[----:B-----5:R-:W-:Y:S03]  /*12f70*/  IADD3 R4, P0, R2, R242, RZ ;  /* 0x000000f202047210 */ /* 0x020fe60007f1e0ff */
[----:B------:R2:W-:Y:S01]  /*12f80*/  LDGSTS.E.BYPASS.LTC128B.128 [R65+0x5900], [R8.64], !P3 ;  /* 0x0590000008417fae */ /* 0x0005e2000d901d52 */
[--C-:B-1----:R-:W-:Y:S02]  /*12f90*/  IMAD.X R7, R14, 0x1, R241.reuse, P1 ;  /* 0x000000010e077824 */ /* 0x102fe400008e06f1 */
[----:B------:R-:W-:Y:S03]  /*12fa0*/  IMAD.X R5, R0, 0x1, R241, P0 ;  /* 0x0000000100057824 */ /* 0x000fe600000e06f1 */
[----:B------:R2:W-:Y:S04]  /*12fb0*/  LDGSTS.E.BYPASS.LTC128B.128 [R65+0x6100], [R6.64], !P3 ;  /* 0x0610000006417fae */ /* 0x0005e8000d901d52 */
[----:B------:R2:W-:Y:S01]  /*12fc0*/  LDGSTS.E.BYPASS.LTC128B.128 [R65+0x6900], [R4.64], !P3 ;  /* 0x0690000004417fae */ /* 0x0005e2000d901d52 */
[----:B------:R-:W-:-:S05]  /*12fd0*/  BRA `(.L_x_135) ;  /* 0x00001b0000007947 */ /* 0x000fca0003800000 */
.L_x_134:
        /* <DEDUP_REMOVED lines=36> */
[----:B--2---:R-:W-:Y:S03]  /*13220*/  SHF.R.S32.HI R0, RZ, 0x1f, R56 ;  /* 0x0000001fff007819 */ /* 0x004fe60000011438 */
[----:B------:R-:W-:Y:S04]  /*13230*/  IMAD.WIDE.U32 R68, R56, c[0x0][0x208], RZ ;  /* 0x0000820038447a25 */ /* 0x000fe800078e00ff */
[----:B------:R-:W-:Y:S04]  /*13240*/  IMAD R0, R0, c[0x0][0x208], RZ ;  /* 0x0000820000007a24 */ /* 0x000fe800078e02ff */
[----:B------:R-:W-:Y:S02]  /*13250*/  IMAD R0, R56, c[0x0][0x20c], R0 ;  /* 0x0000830038007a24 */ /* 0x000fe400078e0200 */
[C---:B------:R-:W-:Y:S07]  /*13260*/  HMMA.16816.F32.BF16 R56, R108.reuse, R64, RZ ;  /* 0x000000406c38723c */ /* 0x040fee00000418ff */
[----:B------:R-:W-:Y:S01]  /*13270*/  IADD3 R65, R69, R0, RZ ;  /* 0x0000000045417210 */ /* 0x000fe20007ffe0ff */
[-C--:B------:R-:W-:Y:S01]  /*13280*/  HMMA.16816.F32.BF16 R60, R108, R66.reuse, RZ ;  /* 0x000000426c3c723c */ /* 0x080fe200000418ff */
[----:B------:R-:W-:Y:S03]  /*13290*/  MOV R64, R68 ;  /* 0x0000004400407202 */ /* 0x000fe60000000f00 */
[----:B---3--:R-:W-:Y:S02]  /*132a0*/  SHF.R.S32.HI R0, RZ, 0x1f, R2 ;  /* 0x0000001fff007819 */ /* 0x008fe40000011402 */
[----:B------:R-:W-:Y:S02]  /*132b0*/  IMAD.WIDE.U32 R72, R2, c[0x0][0x218], R64 ;  /* 0x0000860002487a25 */ /* 0x000fe400078e0040 */
[C---:B------:R-:W-:Y:S04]  /*132c0*/  HMMA.16816.F32.BF16 R64, R112.reuse, R66, RZ ;  /* 0x000000427040723c */ /* 0x040fe800000418ff */
[----:B------:R-:W-:Y:S04]  /*132d0*/  IMAD R0, R0, c[0x0][0x218], RZ ;  /* 0x0000860000007a24 */ /* 0x000fe800078e02ff */
[-C--:B------:R-:W-:Y:S01]  /*132e0*/  HMMA.16816.F32.BF16 R68, R112, R80.reuse, RZ ;  /* 0x000000507044723c */ /* 0x080fe200000418ff */
[----:B------:R-:W-:Y:S03]  /*132f0*/  IMAD R2, R2, c[0x0][0x21c], R0 ;  /* 0x0000870002027a24 */ /* 0x000fe600078e0200 */
[----:B------:R-:W-:Y:S04]  /*13300*/  IADD3 R0, P0, R72, UR6, RZ ;  /* 0x0000000648007c10 */ /* 0x000fe8000ff1e0ff */
[----:B------:R-:W-:Y:S04]  /*13310*/  IADD3.X R72, R73, UR5, R2, P0, !PT ;  /* 0x0000000549487c10 */ /* 0x000fe800087fe402 */
[C---:B------:R-:W-:Y:S04]  /*13320*/  LEA R2, P0, R0.reuse, c[0x0][0x1f8], 0x1 ;  /* 0x00007e0000027a11 */ /* 0x040fe800078008ff */
[----:B------:R-:W-:Y:S01]  /*13330*/  LEA.HI.X R0, R0, c[0x0][0x1fc], R72, 0x1, P0 ;  /* 0x00007f0000007a11 */ /* 0x000fe200000f0c48 */
[----:B------:R-:W1:Y:S01]  /*13340*/  SHFL.IDX PT, R94, R2, RZ, 0x181f ;  /* 0x00181fff025e7589 */ /* 0x000e6200000e0000 */
[C---:B------:R-:W-:Y:S07]  /*13350*/  HMMA.16816.F32.BF16 R72, R108.reuse, R80, RZ ;  /* 0x000000506c48723c */ /* 0x040fee00000418ff */
[----:B------:R-:W2:Y:S01]  /*13360*/  SHFL.IDX PT, R88, R0, RZ, 0x181f ;  /* 0x00181fff00587589 */ /* 0x000ea200000e0000 */
[-C--:B------:R-:W-:Y:S07]  /*13370*/  HMMA.16816.F32.BF16 R76, R108, R82.reuse, RZ ;  /* 0x000000526c4c723c */ /* 0x080fee00000418ff */
[----:B------:R-:W3:Y:S01]  /*13380*/  SHFL.IDX PT, R92, R2, 0x1, 0x181f ;  /* 0x00381f00025c7f89 */ /* 0x000ee200000e0000 */
[C---:B------:R-:W-:Y:S04]  /*13390*/  HMMA.16816.F32.BF16 R80, R112.reuse, R82, RZ ;  /* 0x000000527050723c */ /* 0x040fe800000418ff */
[-C--:B-1----:R-:W-:Y:S03]  /*133a0*/  IADD3 R94, P0, R94, R242.reuse, RZ ;  /* 0x000000f25e5e7210 */ /* 0x082fe60007f1e0ff */
[----:B------:R-:W1:Y:S01]  /*133b0*/  SHFL.IDX PT, R93, R0, 0x1, 0x181f ;  /* 0x00381f00005d7f89 */ /* 0x000e6200000e0000 */
[-C--:B------:R-:W-:Y:S01]  /*133c0*/  HMMA.16816.F32.BF16 R84, R112, R96.reuse, RZ ;  /* 0x000000607054723c */ /* 0x080fe200000418ff */
[-C--:B--2---:R-:W-:Y:S06]  /*133d0*/  IADD3.X R95, R88, R241.reuse, RZ, P0, !PT ;  /* 0x000000f1585f7210 */ /* 0x084fec00007fe4ff */
[----:B------:R-:W2:Y:S01]  /*133e0*/  SHFL.IDX PT, R100, R2, 0x2, 0x181f ;  /* 0x00581f0002647f89 */ /* 0x000ea200000e0000 */
[C---:B------:R-:W-:Y:S04]  /*133f0*/  HMMA.16816.F32.BF16 R88, R108.reuse, R96, RZ ;  /* 0x000000606c58723c */ /* 0x040fe800000418ff */
[-C--:B---3--:R-:W-:Y:S03]  /*13400*/  IADD3 R92, P1, R92, R242.reuse, RZ ;  /* 0x000000f25c5c7210 */ /* 0x088fe60007f3e0ff */
[----:B------:R3:W-:Y:S01]  /*13410*/  LDGSTS.E.BYPASS.LTC128B.128 [R251], [R94.64], !P3 ;  /* 0x000000005efb7fae */ /* 0x0007e2000d901d56 */
[-C--:B-1----:R-:W-:Y:S07]  /*13420*/  IADD3.X R93, R93, R241.reuse, RZ, P1, !PT ;  /* 0x000000f15d5d7210 */ /* 0x082fee0000ffe4ff */
        /* <DEDUP_REMOVED lines=363> */
.L_x_135:
        /* <DEDUP_REMOVED lines=872> */
.L_x_133:
        /* <DEDUP_REMOVED lines=121> */
.L_x_103:
[----:B------:R-:W-:Y:S02]  /*188f0*/  USHF.R.S32.HI UR8, URZ, 0x1f, UR15 ;  /* 0x0000001f3f087899 */ /* 0x000fe4000801140f */
[----:B------:R-:W-:Y:S01]  /*18900*/  ULDC.64 UR10, c[0x0][0x118] ;  /* 0x00004600000a7ab9 */ /* 0x000fe20000000a00 */
[----:B------:R-:W-:Y:S05]  /*18910*/  @P4 BRA `(.L_x_137) ;  /* 0x0000149000004947 */ /* 0x000fea0003800000 */
[----:B------:R-:W1:Y:S01]  /*18920*/  S2R R40, SR_TID.X ;  /* 0x0000000000287919 */ /* 0x000e620000002100 */
[----:B------:R-:W-:Y:S01]  /*18930*/  F2FP.BF16.PACK_AB R6, R125, R124 ;  /* 0x0000007c7d06723e */ /* 0x000fe200000010ff */
[----:B------:R-:W-:Y:S01]  /*18940*/  IMAD.MOV.U32 R5, RZ, RZ, -0x10 ;  /* 0xfffffff0ff057424 */ /* 0x000fe200078e00ff */
[----:B------:R-:W-:Y:S01]  /*18950*/  F2FP.BF16.PACK_AB R27, R27, R126 ;  /* 0x0000007e1b1b723e */ /* 0x000fe200000010ff */
[----:B------:R-:W-:Y:S01]  /*18960*/  BAR.SYNC.DEFER_BLOCKING 0x1, 0x80 ;  /* 0x0042000000007b1d */ /* 0x000fe20000010000 */
[----:B------:R-:W-:Y:S02]  /*18970*/  F2FP.BF16.PACK_AB R26, R26, R132 ;  /* 0x000000841a1a723e */ /* 0x000fe400000010ff */
[----:B------:R-:W-:-:S02]  /*18980*/  F2FP.BF16.PACK_AB R31, R31, R134 ;  /* 0x000000861f1f723e */ /* 0x000fc400000010ff */
        /* <DEDUP_REMOVED lines=8> */
[----:B------:R-:W-:Y:S02]  /*18a10*/  F2FP.BF16.PACK_AB R30, R30, R136 ;  /* 0x000000881e1e723e */ /* 0x000fe400000010ff */
[----:B------:R-:W-:Y:S01]  /*18a20*/  F2FP.BF16.PACK_AB R29, R29, R138 ;  /* 0x0000008a1d1d723e */ /* 0x000fe200000010ff */
[----:B------:R-:W-:Y:S01]  /*18a30*/  ULDC.64 UR4, c[0x0][0x500] ;  /* 0x0001400000047ab9 */ /* 0x000fe20000000a00 */
[----:B------:R-:W-:Y:S01]  /*18a40*/  F2FP.BF16.PACK_AB R21, R21, R148 ;  /* 0x000000941515723e */ /* 0x000fe200000010ff */
[----:B------:R-:W-:Y:S01]  /*18a50*/  UIMAD.WIDE UR4, UR20, UR6, UR4 ;  /* 0x00000006140472a5 */ /* 0x000fe2000f8e0204 */
[----:B------:R-:W-:-:S02]  /*18a60*/  F2FP.BF16.PACK_AB R20, R20, R150 ;  /* 0x000000961414723e */ /* 0x000fc400000010ff */
[----:B-1----:R-:W-:Y:S02]  /*18a70*/  SHF.R.S32.HI R41, RZ, 0x1f, R40 ;  /* 0x0000001fff297819 */ /* 0x002fe40000011428 */
[----:B------:R-:W-:Y:S02]  /*18a80*/  F2FP.BF16.PACK_AB R28, R28, R140 ;  /* 0x0000008c1c1c723e */ /* 0x000fe400000010ff */
[CC--:B------:R-:W-:Y:S02]  /*18a90*/  LEA.HI R2, R41.reuse, R40.reuse, RZ, 0x2 ;  /* 0x0000002829027211 */ /* 0x0c0fe400078f10ff */
[----:B------:R-:W-:Y:S02]  /*18aa0*/  LEA.HI R35, R41, R40, RZ, 0x5 ;  /* 0x0000002829237211 */ /* 0x000fe400078f28ff */
[--C-:B------:R-:W-:Y:S02]  /*18ab0*/  SHF.R.S32.HI R3, RZ, 0x2, R2.reuse ;  /* 0x00000002ff037819 */ /* 0x100fe40000011402 */
[----:B------:R-:W-:-:S02]  /*18ac0*/  SHF.R.S32.HI R0, RZ, 0x1f, R2 ;  /* 0x0000001fff007819 */ /* 0x000fc40000011402 */
[----:B------:R-:W-:Y:S02]  /*18ad0*/  SHF.R.S32.HI R34, RZ, 0x5, R35 ;  /* 0x00000005ff227819 */ /* 0x000fe40000011423 */
[----:B------:R-:W-:Y:S02]  /*18ae0*/  LEA.HI R0, R0, R3, RZ, 0x3 ;  /* 0x0000000300007211 */ /* 0x000fe400078f18ff */
[----:B------:R-:W-:Y:S02]  /*18af0*/  F2FP.BF16.PACK_AB R142, R143, R142 ;  /* 0x0000008e8f8e723e */ /* 0x000fe400000010ff */
[----:B------:R-:W-:Y:S02]  /*18b00*/  LOP3.LUT R0, R0, 0xfffffff8, RZ, 0xc0, !PT ;  /* 0xfffffff800007812 */ /* 0x000fe400078ec0ff */
[----:B------:R-:W-:Y:S02]  /*18b10*/  F2FP.BF16.PACK_AB R25, R25, R144 ;  /* 0x000000901919723e */ /* 0x000fe400000010ff */
[----:B------:R-:W-:Y:S01]  /*18b20*/  F2FP.BF16.PACK_AB R146, R147, R146 ;  /* 0x000000929392723e */ /* 0x000fe200000010ff */
[----:B------:R-:W-:Y:S01]  /*18b30*/  IMAD.IADD R3, R3, 0x1, -R0 ;  /* 0x0000000103037824 */ /* 0x000fe200078e0a00 */
[----:B------:R-:W-:-:S02]  /*18b40*/  LOP3.LUT R0, R2, 0xfffffffc, RZ, 0xc0, !PT ;  /* 0xfffffffc02007812 */ /* 0x000fc400078ec0ff */
[----:B------:R-:W-:Y:S01]  /*18b50*/  F2FP.BF16.PACK_AB R24, R24, R152 ;  /* 0x000000981818723e */ /* 0x000fe200000010ff */
[C---:B------:R-:W-:Y:S01]  /*18b60*/  IMAD.SHL.U32 R2, R3.reuse, 0x40, RZ ;  /* 0x0000004003027824 */ /* 0x040fe200078e00ff */
[----:B------:R-:W-:Y:S01]  /*18b70*/  LOP3.LUT R4, R3, 0x1, RZ, 0xc0, !PT ;  /* 0x0000000103047812 */ /* 0x000fe200078ec0ff */
[----:B------:R-:W-:Y:S01]  /*18b80*/  IMAD.IADD R14, R40, 0x1, -R0 ;  /* 0x00000001280e7824 */ /* 0x000fe200078e0a00 */
[----:B------:R-:W-:Y:S02]  /*18b90*/  F2FP.BF16.PACK_AB R23, R23, R154 ;  /* 0x0000009a1717723e */ /* 0x000fe400000010ff */
[----:B------:R-:W-:Y:S01]  /*18ba0*/  LOP3.LUT R0, R2, 0x1c0, RZ, 0xc0, !PT ;  /* 0x000001c002007812 */ /* 0x000fe200078ec0ff */
[----:B------:R-:W-:Y:S01]  /*18bb0*/  IMAD R2, R34, 0x200, R14 ;  /* 0x0000020022027824 */ /* 0x000fe200078e020e */
[----:B------:R-:W-:Y:S02]  /*18bc0*/  ISETP.NE.U32.AND P0, PT, R4, 0x1, PT ;  /* 0x000000010400780c */ /* 0x000fe40003f05070 */
[----:B------:R-:W-:-:S02]  /*18bd0*/  LEA.HI R0, R0, R0, RZ, 0x1d ;  /* 0x0000000000007211 */ /* 0x000fc400078fe8ff */
[----:B------:R-:W-:Y:S02]  /*18be0*/  R2P PR, R3, 0x6 ;  /* 0x0000000603007804 */ /* 0x000fe40000000000 */
[----:B------:R-:W-:Y:S01]  /*18bf0*/  SEL R5, R5, 0x10, !P0 ;  /* 0x0000001005057807 */ /* 0x000fe20004000000 */
[----:B------:R-:W-:Y:S01]  /*18c00*/  IMAD.U32 R0, R2, 0x2, R0 ;  /* 0x0000000202007824 */ /* 0x000fe200078e0000 */
[----:B------:R-:W-:Y:S02]  /*18c10*/  F2FP.BF16.PACK_AB R18, R18, R164 ;  /* 0x000000a41212723e */ /* 0x000fe400000010ff */
[----:B------:R-:W-:Y:S01]  /*18c20*/  F2FP.BF16.PACK_AB R13, R13, R166 ;  /* 0x000000a60d0d723e */ /* 0x000fe200000010ff */
[----:B------:R-:W-:Y:S01]  /*18c30*/  IMAD.SHL.U32 R0, R0, 0x2, RZ ;  /* 0x0000000200007824 */ /* 0x000fe200078e00ff */
[----:B------:R-:W-:Y:S02]  /*18c40*/  F2FP.BF16.PACK_AB R22, R22, R156 ;  /* 0x0000009c1616723e */ /* 0x000fe400000010ff */
[----:B------:R-:W-:Y:S01]  /*18c50*/  F2FP.BF16.PACK_AB R158, R159, R158 ;  /* 0x0000009e9f9e723e */ /* 0x000fe200000010ff */
[C---:B------:R-:W-:Y:S01]  /*18c60*/  IMAD.IADD R3, R0.reuse, 0x1, R5 ;  /* 0x0000000100037824 */ /* 0x040fe200078e0205 */
[----:B------:R1:W-:Y:S01]  /*18c70*/  STS [R0+0x80], R6 ;  /* 0x0000800600007388 */ /* 0x0003e20000000800 */
[----:B------:R-:W-:-:S02]  /*18c80*/  IADD3 R4, R0, 0x80, RZ ;  /* 0x0000008000047810 */ /* 0x000fc40007ffe0ff */
[----:B------:R-:W-:Y:S01]  /*18c90*/  IADD3 R2, R0, 0xc0, RZ ;  /* 0x000000c000027810 */ /* 0x000fe20007ffe0ff */
[----:B------:R-:W-:Y:S01]  /*18ca0*/  STS [R0+0x480], R27 ;  /* 0x0004801b00007388 */ /* 0x000fe20000000800 */
[----:B------:R-:W-:Y:S02]  /*18cb0*/  @P2 IADD3 R2, R4, -0x40, RZ ;  /* 0xffffffc004022810 */ /* 0x000fe40007ffe0ff */
[----:B------:R-:W-:Y:S01]  /*18cc0*/  F2FP.BF16.PACK_AB R12, R12, R160 ;  /* 0x000000a00c0c723e */ /* 0x000fe200000010ff */
[----:B------:R-:W-:Y:S01]  /*18cd0*/  STS [R3+0x80], R26 ;  /* 0x0000801a03007388 */ /* 0x000fe20000000800 */
[----:B------:R-:W-:Y:S02]  /*18ce0*/  F2FP.BF16.PACK_AB R19, R19, R162 ;  /* 0x000000a21313723e */ /* 0x000fe400000010ff */
[----:B------:R-:W-:Y:S01]  /*18cf0*/  F2FP.BF16.PACK_AB R17, R17, R168 ;  /* 0x000000a81111723e */ /* 0x000fe200000010ff */
[----:B------:R-:W-:Y:S01]  /*18d00*/  STS [R3+0x480], R31 ;  /* 0x0004801f03007388 */ /* 0x000fe20000000800 */
[----:B------:R-:W-:-:S02]  /*18d10*/  F2FP.BF16.PACK_AB R16, R16, R170 ;  /* 0x000000aa1010723e */ /* 0x000fc400000010ff */
[----:B------:R-:W-:Y:S01]  /*18d20*/  F2FP.BF16.PACK_AB R9, R181, R180 ;  /* 0x000000b4b509723e */ /* 0x000fe200000010ff */
[----:B------:R-:W-:Y:S01]  /*18d30*/  STS [R0+0x2080], R33 ;  /* 0x0020802100007388 */ /* 0x000fe20000000800 */
[----:B------:R-:W-:Y:S02]  /*18d40*/  F2FP.BF16.PACK_AB R8, R183, R182 ;  /* 0x000000b6b708723e */ /* 0x000fe400000010ff */
[----:B------:R-:W-:Y:S01]  /*18d50*/  F2FP.BF16.PACK_AB R11, R173, R172 ;  /* 0x000000acad0b723e */ /* 0x000fe200000010ff */
[----:B------:R3:W-:Y:S01]  /*18d60*/  STS [R0+0x2480], R122 ;  /* 0x0024807a00007388 */ /* 0x0007e20000000800 */
[----:B------:R-:W-:Y:S02]  /*18d70*/  F2FP.BF16.PACK_AB R15, R15, R174 ;  /* 0x000000ae0f0f723e */ /* 0x000fe400000010ff */
[----:B------:R-:W-:Y:S01]  /*18d80*/  F2FP.BF16.PACK_AB R10, R177, R176 ;  /* 0x000000b0b10a723e */ /* 0x000fe200000010ff */
[----:B------:R-:W-:Y:S01]  /*18d90*/  STS [R3+0x2080], R32 ;  /* 0x0020802003007388 */ /* 0x000fe20000000800 */
[----:B-1----:R-:W-:Y:S01]  /*18da0*/  IMAD.MOV.U32 R6, RZ, RZ, 0x20 ;  /* 0x00000020ff067424 */ /* 0x002fe200078e00ff */
[----:B------:R-:W-:-:S02]  /*18db0*/  F2FP.BF16.PACK_AB R7, R179, R178 ;  /* 0x000000b2b307723e */ /* 0x000fc400000010ff */
[----:B------:R1:W-:Y:S01]  /*18dc0*/  STS [R3+0x2480], R130 ;  /* 0x0024808203007388 */ /* 0x0003e20000000800 */
[----:B------:R-:W-:Y:S02]  /*18dd0*/  PLOP3.LUT P0, PT, PT, PT, UP1, 0x80, 0x0 ;  /* 0x000000000000781c */ /* 0x000fe40003f0f018 */
[----:B------:R-:W-:-:S05]  /*18de0*/  SEL R6, R6, 0xffffffe0, !P1 ;  /* 0xffffffe006067807 */ /* 0x000fca0004800000 */
[----:B------:R-:W-:-:S05]  /*18df0*/  IMAD.IADD R4, R0, 0x1, R6 ;  /* 0x0000000100047824 */ /* 0x000fca00078e0206 */
[----:B------:R-:W-:Y:S01]  /*18e00*/  STS [R4+0x80], R30 ;  /* 0x0000801e04007388 */ /* 0x000fe20000000800 */
[----:B---3--:R-:W-:-:S03]  /*18e10*/  IMAD.IADD R0, R6, 0x1, R3 ;  /* 0x0000000106007824 */ /* 0x008fc600078e0203 */
[----:B------:R-:W-:Y:S04]  /*18e20*/  STS [R4+0x480], R29 ;  /* 0x0004801d04007388 */ /* 0x000fe80000000800 */
        /* <DEDUP_REMOVED lines=10> */
[----:B---3--:R-:W-:-:S04]  /*18ed0*/  IMAD.IADD R0, R5, 0x1, R2 ;  /* 0x0000000105007824 */ /* 0x008fc800078e0202 */
        /* <DEDUP_REMOVED lines=17> */
[----:B---3--:R-:W-:Y:S01]  /*18ff0*/  IMAD.U32 R8, RZ, RZ, UR4 ;  /* 0x00000004ff087e24 */ /* 0x008fe2000f8e00ff */
[----:B------:R-:W-:Y:S06]  /*19000*/  BAR.SYNC.DEFER_BLOCKING 0x1, 0x80 ;  /* 0x0042000000007b1d */ /* 0x000fec0000010000 */
[----:B------:R-:W-:Y:S02]  /*19010*/  ULDC.64 UR4, c[0x0][0x508] ;  /* 0x0001420000047ab9 */ /* 0x000fe40000000a00 */
[----:B------:R-:W-:Y:S01]  /*19020*/  UISETP.NE.U32.AND UP0, UPT, URZ, UR4, UPT ;  /* 0x000000043f00728c */ /* 0x000fe2000bf05070 */
[----:B------:R-:W3:Y:S03]  /*19030*/  @P0 LDG.E R0, [R8.64] ;  /* 0x0000000a08000981 */ /* 0x000ee6000c1e1900 */
[----:B------:R-:W-:Y:S01]  /*19040*/  UISETP.NE.AND.EX UP0, UPT, URZ, UR5, UPT, UP0 ;  /* 0x000000053f00728c */ /* 0x000fe2000bf05300 */
[----:B------:R-:W-:-:S02]  /*19050*/  IMAD.MOV.U32 R12, RZ, RZ, c[0x0][0x388] ;  /* 0x0000e200ff0c7624 */ /* 0x000fc400078e00ff */
[----:B------:R-:W-:-:S03]  /*19060*/  ULDC.64 UR4, c[0x0][0x508] ;  /* 0x0001420000047ab9 */ /* 0x000fc60000000a00 */
[----:B------:R-:W-:-:S05]  /*19070*/  PLOP3.LUT P1, PT, PT, PT, UP0, 0x80, 0x0 ;  /* 0x000000000000781c */ /* 0x000fca0003f2f008 */
[----:B------:R-:W-:-:S06]  /*19080*/  @UP0 UIMAD.WIDE UR4, UR20, UR6, UR4 ;  /* 0x00000006140402a5 */ /* 0x000fcc000f8e0204 */
[----:B----4-:R-:W-:Y:S02]  /*19090*/  IMAD.U32 R2, RZ, RZ, UR4 ;  /* 0x00000004ff027e24 */ /* 0x010fe4000f8e00ff */
[----:B--2---:R-:W-:-:S05]  /*190a0*/  IMAD.U32 R3, RZ, RZ, UR5 ;  /* 0x00000005ff037e24 */ /* 0x004fca000f8e00ff */
[----:B------:R1:W5:Y:S01]  /*190b0*/  @P1 LDG.E R12, [R2.64] ;  /* 0x0000000a020c1981 */ /* 0x000362000c1e1900 */
[----:B------:R-:W-:Y:S02]  /*190c0*/  UMOV UR6, URZ ;  /* 0x0000003f00067c82 */ /* 0x000fe40008000000 */
[----:B------:R-:W-:Y:S01]  /*190d0*/  UMOV UR7, URZ ;  /* 0x0000003f00077c82 */ /* 0x000fe20008000000 */
[----:B---3--:R-:W2:Y:S02]  /*190e0*/  @P0 R2UR UR5, R0 ;  /* 0x00000000000503c2 */ /* 0x008ea400000e0000 */
        /* <DEDUP_REMOVED lines=8> */
.L_x_138:
        /* <DEDUP_REMOVED lines=25> */
[----:B------:R-:W-:Y:S01]  /*19300*/  USEL UR9, UR9, URZ, !UP1 ;  /* 0x0000003f09097287 */ /* 0x000fe2000c800000 */
[----:B------:R-:W-:Y:S01]  /*19310*/  LEA.HI R0, R3, R5, RZ, 0x2 ;  /* 0x0000000503007211 */ /* 0x000fe200078f10ff */
[----:B------:R-:W-:-:S02]  /*19320*/  UMOV UR18, UR6 ;  /* 0x0000000600127c82 */ /* 0x000fc40008000000 */
[----:B------:R-:W-:Y:S01]  /*19330*/  IMAD.IADD R2, R34, 0x1, -R2 ;  /* 0x0000000122027824 */ /* 0x000fe200078e0a02 */
[----:B------:R-:W-:Y:S01]  /*19340*/  SHF.R.S32.HI R0, RZ, 0x2, R0 ;  /* 0x00000002ff007819 */ /* 0x000fe20000011400 */
[----:B------:R-:W-:Y:S02]  /*19350*/  UMOV UR19, UR7 ;  /* 0x0000000700137c82 */ /* 0x000fe40008000000 */
[----:B------:R-:W-:Y:S02]  /*19360*/  UIMAD.WIDE.U32 UR22, UR6, UR4, URZ ;  /* 0x00000004061672a5 */ /* 0x000fe4000f8e003f */
[----:B------:R-:W-:Y:S01]  /*19370*/  IMAD R11, R2, 0x10, R0 ;  /* 0x00000010020b7824 */ /* 0x000fe200078e0200 */
[----:B------:R-:W-:Y:S01]  /*19380*/  LOP3.LUT R0, R6, 0xfffffff8, RZ, 0xc0, !PT ;  /* 0xfffffff806007812 */ /* 0x000fe200078ec0ff */
[----:B------:R-:W-:Y:S02]  /*19390*/  UIMAD UR16, UR6, UR5, UR16 ;  /* 0x00000005061072a4 */ /* 0x000fe4000f8e0210 */
[----:B------:R-:W-:Y:S01]  /*193a0*/  IMAD.IADD R3, R11, 0x1, R4 ;  /* 0x000000010b037824 */ /* 0x000fe200078e0204 */
[----:B------:R-:W-:Y:S01]  /*193b0*/  ULDC.64 UR6, c[0x0][0x498] ;  /* 0x0001260000067ab9 */ /* 0x000fe20000000a00 */
[----:B------:R-:W-:Y:S01]  /*193c0*/  IMAD.IADD R0, R40, 0x1, -R0 ;  /* 0x0000000128007824 */ /* 0x000fe200078e0a00 */
[----:B------:R-:W-:Y:S01]  /*193d0*/  UIMAD.WIDE.U32 UR18, UR15, UR12, UR18 ;  /* 0x0000000c0f1272a5 */ /* 0x000fe2000f8e0012 */
[----:B-1----:R-:W-:Y:S01]  /*193e0*/  IMAD R3, R22, 0x80, R3 ;  /* 0x0000008016037824 */ /* 0x002fe200078e0203 */
[----:B------:R-:W-:Y:S01]  /*193f0*/  USEL UR12, UR20, URZ, !UP1 ;  /* 0x0000003f140c7287 */ /* 0x000fe2000c800000 */
[----:B------:R-:W-:Y:S01]  /*19400*/  IMAD R6, R0, 0x10, R19 ;  /* 0x0000001000067824 */ /* 0x000fe200078e0213 */
[----:B------:R-:W-:Y:S01]  /*19410*/  UIMAD UR17, UR9, UR6, URZ ;  /* 0x00000006091172a4 */ /* 0x000fe2000f8e023f */
[----:B------:R-:W-:Y:S01]  /*19420*/  @P0 IMAD.HI.U32 R4, R3, c[0x0][0x4ec], RZ ;  /* 0x00013b0003040a27 */ /* 0x000fe200078e00ff */
[----:B------:R-:W-:-:S02]  /*19430*/  ULDC.64 UR4, c[0x0][0x3e8] ;  /* 0x0000fa0000047ab9 */ /* 0x000fc40000000a00 */
[----:B------:R-:W-:Y:S01]  /*19440*/  UIADD3 UR19, UR19, UR13, URZ ;  /* 0x0000000d13137290 */ /* 0x000fe2000fffe03f */
[----:B------:R-:W-:Y:S01]  /*19450*/  IMAD R9, R22, 0x80, R6 ;  /* 0x0000008016097824 */ /* 0x000fe200078e0206 */
[----:B------:R-:W-:Y:S01]  /*19460*/  UIMAD UR7, UR12, UR7, UR17 ;  /* 0x000000070c0772a4 */ /* 0x000fe2000f8e0211 */
[----:B------:R-:W-:Y:S01]  /*19470*/  IMAD.MOV.U32 R2, RZ, RZ, R3 ;  /* 0x000000ffff027224 */ /* 0x000fe200078e0003 */
[----:B------:R-:W-:Y:S01]  /*19480*/  @P0 SHF.R.U32.HI R2, RZ, c[0x0][0x4f0], R4 ;  /* 0x00013c00ff020a19 */ /* 0x000fe20000011604 */
[----:B------:R-:W-:Y:S01]  /*19490*/  @P0 IMAD.HI.U32 R4, R9, c[0x0][0x4ec], RZ ;  /* 0x00013b0009040a27 */ /* 0x000fe200078e00ff */
[----:B------:R-:W-:Y:S02]  /*194a0*/  UIMAD UR14, UR8, UR4, URZ ;  /* 0x00000004080e72a4 */ /* 0x000fe4000f8e023f */
[----:B------:R-:W-:Y:S01]  /*194b0*/  UIADD3 UR17, UR23, UR16, URZ ;  /* 0x0000001017117290 */ /* 0x000fe2000fffe03f */
[----:B------:R-:W-:Y:S01]  /*194c0*/  IMAD.MOV.U32 R7, RZ, RZ, R9 ;  /* 0x000000ffff077224 */ /* 0x000fe200078e0009 */
[----:B------:R-:W-:Y:S01]  /*194d0*/  @P0 SHF.R.U32.HI R7, RZ, c[0x0][0x4f0], R4 ;  /* 0x00013c00ff070a19 */ /* 0x000fe20000011604 */
[----:B------:R-:W-:Y:S01]  /*194e0*/  IMAD.SHL.U32 R4, R19, 0x40, RZ ;  /* 0x0000004013047824 */ /* 0x000fe200078e00ff */
[----:B------:R-:W-:Y:S01]  /*194f0*/  UMOV UR16, UR22 ;  /* 0x0000001600107c82 */ /* 0x000fe20008000000 */
[--C-:B------:R-:W-:Y:S01]  /*19500*/  IMAD.MOV R6, RZ, RZ, -R2.reuse ;  /* 0x000000ffff067224 */ /* 0x100fe200078e0a02 */
[----:B------:R-:W-:Y:S01]  /*19510*/  UIMAD.WIDE.U32 UR18, UR12, UR6, UR18 ;  /* 0x000000060c1272a5 */ /* 0x000fe2000f8e0012 */
[----:B------:R-:W-:Y:S01]  /*19520*/  IMAD.SHL.U32 R0, R0, 0x8, RZ ;  /* 0x0000000800007824 */ /* 0x000fe200078e00ff */
[----:B------:R-:W-:Y:S01]  /*19530*/  UIMAD UR14, UR15, UR5, UR14 ;  /* 0x000000050f0e72a4 */ /* 0x000fe2000f8e020e */
[----:B------:R-:W-:Y:S01]  /*19540*/  LOP3.LUT R4, R4, 0x1c0, RZ, 0xc0, !PT ;  /* 0x000001c004047812 */ /* 0x000fe200078ec0ff */
[----:B------:R-:W-:Y:S01]  /*19550*/  UIMAD.WIDE.U32 UR16, UR15, UR4, UR16 ;  /* 0x000000040f1072a5 */ /* 0x000fe2000f8e0010 */
[----:B------:R-:W-:Y:S01]  /*19560*/  IMAD R6, R6, c[0x0][0x4e8], R3 ;  /* 0x00013a0006067a24 */ /* 0x000fe200078e0203 */
[----:B------:R-:W-:Y:S01]  /*19570*/  SHF.R.S32.HI R8, RZ, 0x1f, R2 ;  /* 0x0000001fff087819 */ /* 0x000fe20000011402 */
[----:B------:R-:W-:Y:S01]  /*19580*/  ULDC.64 UR4, c[0x0][0x3f0] ;  /* 0x0000fc0000047ab9 */ /* 0x000fe20000000a00 */
[----:B------:R-:W-:Y:S01]  /*19590*/  LOP3.LUT R10, R4, 0x38, R0, 0xf8, !PT ;  /* 0x00000038040a7812 */ /* 0x000fe200078ef800 */
[----:B------:R-:W-:Y:S01]  /*195a0*/  UIMAD UR9, UR9, UR4, URZ ;  /* 0x00000004090972a4 */ /* 0x000fe2000f8e023f */
[----:B------:R-:W-:Y:S01]  /*195b0*/  SHF.R.U32.HI R5, RZ, 0x3, R4 ;  /* 0x00000003ff057819 */ /* 0x000fe20000011604 */
[----:B------:R-:W-:Y:S01]  /*195c0*/  UIADD3 UR17, UR17, UR14, URZ ;  /* 0x0000000e11117290 */ /* 0x000fe2000fffe03f */
[----:B------:R-:W-:Y:S01]  /*195d0*/  IMAD.U32 R3, RZ, RZ, UR7 ;  /* 0x00000007ff037e24 */ /* 0x000fe2000f8e00ff */
[----:B------:R-:W-:Y:S01]  /*195e0*/  IADD3 R2, P0, R2, UR18, RZ ;  /* 0x0000001202027c10 */ /* 0x000fe2000ff1e0ff */
[----:B------:R-:W-:Y:S01]  /*195f0*/  UIMAD UR5, UR12, UR5, UR9 ;  /* 0x000000050c0572a4 */ /* 0x000fe2000f8e0209 */
[----:B------:R-:W-:Y:S01]  /*19600*/  SHF.R.S32.HI R4, RZ, 0x1f, R6 ;  /* 0x0000001fff047819 */ /* 0x000fe20000011406 */
[----:B------:R-:W-:Y:S01]  /*19610*/  UIMAD.WIDE.U32 UR12, UR12, UR4, UR16 ;  /* 0x000000040c0c72a5 */ /* 0x000fe2000f8e0010 */
[----:B------:R-:W-:Y:S01]  /*19620*/  IADD3.X R3, R8, UR19, R3, P0, !PT ;  /* 0x0000001308037c10 */ /* 0x000fe200087fe403 */
[--C-:B------:R-:W-:Y:S01]  /*19630*/  IMAD.MOV R18, RZ, RZ, -R7.reuse ;  /* 0x000000ffff127224 */ /* 0x100fe200078e0a07 */
[----:B------:R-:W-:Y:S01]  /*19640*/  LOP3.LUT R20, R10, R5, RZ, 0x3c, !PT ;  /* 0x000000050a147212 */ /* 0x000fe200078e3cff */
[----:B------:R-:W-:Y:S01]  /*19650*/  IMAD R8, R4, c[0x0][0x488], RZ ;  /* 0x0001220004087a24 */ /* 0x000fe200078e02ff */
[----:B------:R-:W-:Y:S01]  /*19660*/  UIADD3 UR5, UR13, UR5, URZ ;  /* 0x000000050d057290 */ /* 0x000fe2000fffe03f */
[----:B------:R-:W-:Y:S01]  /*19670*/  SHF.R.S32.HI R10, RZ, 0x1f, R7 ;  /* 0x0000001fff0a7819 */ /* 0x000fe20000011407 */
[----:B------:R-:W-:Y:S01]  /*19680*/  IMAD.WIDE.U32 R4, R6, c[0x0][0x488], R2 ;  /* 0x0001220006047a25 */ /* 0x000fe200078e0002 */
[----:B------:R-:W-:-:S03]  /*19690*/  SHF.R.S32.HI R53, RZ, 0x1f, R0 ;  /* 0x0000001fff357819 */ /* 0x000fc60000011400 */
        /* <DEDUP_REMOVED lines=15> */
[----:B------:R-:W-:Y:S02]  /*19790*/  IMAD.MOV.U32 R4, RZ, RZ, R6 ;  /* 0x000000ffff047224 */ /* 0x000fe400078e0006 */
[----:B------:R-:W-:Y:S01]  /*197a0*/  IMAD R8, R22, 0x80, R11 ;  /* 0x0000008016087824 */ /* 0x000fe200078e020b */
[----:B------:R-:W-:Y:S01]  /*197b0*/  SHFL.IDX PT, R14, R9, 0x1, 0x1c1f ;  /* 0x003c1f00090e7f89 */ /* 0x000fe200000e0000 */
[----:B------:R-:W-:-:S02]  /*197c0*/  IMAD R6, R10, c[0x0][0x3d8], RZ ;  /* 0x0000f6000a067a24 */ /* 0x000fc400078e02ff */
[----:B------:R-:W-:Y:S01]  /*197d0*/  IMAD.IADD R5, R7, 0x1, R5 ;  /* 0x0000000107057824 */ /* 0x000fe200078e0205 */
[----:B------:R-:W2:Y:S01]  /*197e0*/  SHFL.IDX PT, R15, R3, 0x1, 0x1c1f ;  /* 0x003c1f00030f7f89 */ /* 0x000ea200000e0000 */
[----:B------:R-:W-:Y:S01]  /*197f0*/  IADD3 R7, R8, 0x8, RZ ;  /* 0x0000000808077810 */ /* 0x000fe20007ffe0ff */
[----:B------:R-:W-:Y:S01]  /*19800*/  IMAD R6, R18, c[0x0][0x3dc], R6 ;  /* 0x0000f70012067a24 */ /* 0x000fe200078e0206 */
[-C--:B------:R-:W-:Y:S01]  /*19810*/  ISETP.GE.OR P5, PT, R8, R2.reuse, P1 ;  /* 0x000000020800720c */ /* 0x080fe20000fa6670 */
[----:B------:R-:W-:Y:S01]  /*19820*/  SHFL.IDX PT, R12, R9, 0x2, 0x1c1f ;  /* 0x005c1f00090c7f89 */ /* 0x000fe200000e0000 */
[----:B------:R-:W-:Y:S01]  /*19830*/  IMAD.WIDE.U32 R4, R18, c[0x0][0x3d8], R4 ;  /* 0x0000f60012047a25 */ /* 0x000fe200078e0004 */
[----:B------:R-:W-:Y:S02]  /*19840*/  ISETP.GE.OR P4, PT, R7, R2, P1 ;  /* 0x000000020700720c */ /* 0x000fe40000f86670 */
[----:B------:R-:W3:Y:S01]  /*19850*/  SHFL.IDX PT, R13, R3, 0x2, 0x1c1f ;  /* 0x005c1f00030d7f89 */ /* 0x000ee200000e0000 */
[----:B------:R-:W-:Y:S01]  /*19860*/  IMAD.IADD R6, R5, 0x1, R6 ;  /* 0x0000000105067824 */ /* 0x000fe200078e0206 */
[C---:B------:R-:W-:Y:S01]  /*19870*/  LEA R5, P2, R4.reuse, c[0x0][0x380], 0x1 ;  /* 0x0000e00004057a11 */ /* 0x040fe200078408ff */
[----:B------:R-:W-:Y:S01]  /*19880*/  IMAD.SHL.U32 R7, R21, 0x8, RZ ;  /* 0x0000000815077824 */ /* 0x000fe200078e00ff */
[----:B------:R-:W-:Y:S02]  /*19890*/  SHFL.IDX PT, R10, R9, 0x3, 0x1c1f ;  /* 0x007c1f00090a7f89 */ /* 0x000fe400000e0000 */
[----:B------:R-:W-:-:S02]  /*198a0*/  LEA.HI.X R4, R4, c[0x0][0x384], R6, 0x1, P2 ;  /* 0x0000e10004047a11 */ /* 0x000fc400010f0c06 */
[----:B------:R4:W3:Y:S01]  /*198b0*/  SHFL.IDX PT, R11, R3, 0x3, 0x1c1f ;  /* 0x007c1f00030b7f89 */ /* 0x0008e200000e0000 */
[----:B------:R-:W-:-:S03]  /*198c0*/  LOP3.LUT R7, R20, 0x7ffffe00, R7, 0xf8, !PT ;  /* 0x7ffffe0014077812 */ /* 0x000fc600078ef807 */
[----:B-1----:R-:W-:Y:S02]  /*198d0*/  @!P5 ST.E [R16.64], R36 ;  /* 0x000000241000d985 */ /* 0x002fe4000c10190a */
[----:B------:R-:W-:Y:S02]  /*198e0*/  IMAD.SHL.U32 R6, R7, 0x2, RZ ;  /* 0x0000000207067824 */ /* 0x000fe400078e00ff */
[----:B--2---:R-:W-:Y:S04]  /*198f0*/  @!P4 ST.E [R14.64], R37 ;  /* 0x000000250e00c985 */ /* 0x004fe8000c10190a */
[----:B------:R-:W-:Y:S04]  /*19900*/  SHFL.IDX PT, R9, R4, RZ, 0x181f ;  /* 0x00181fff04097589 */ /* 0x000fe800000e0000 */
[----:B------:R-:W-:Y:S04]  /*19910*/  SHFL.IDX PT, R14, R5, 0x2, 0x181f ;  /* 0x00581f00050e7f89 */ /* 0x000fe800000e0000 */
[----:B------:R-:W-:Y:S01]  /*19920*/  SHFL.IDX PT, R44, R4, 0x2, 0x181f ;  /* 0x00581f00042c7f89 */ /* 0x000fe200000e0000 */
[----:B----4-:R-:W-:-:S03]  /*19930*/  IADD3 R3, R8, 0x40, RZ ;  /* 0x0000004008037810 */ /* 0x010fc60007ffe0ff */
[----:B------:R-:W-:Y:S01]  /*19940*/  SHFL.IDX PT, R15, R5, 0x3, 0x181f ;  /* 0x00781f00050f7f89 */ /* 0x000fe200000e0000 */
[----:B------:R-:W-:Y:S02]  /*19950*/  IADD3 R8, R8, 0x48, RZ ;  /* 0x0000004808087810 */ /* 0x000fe40007ffe0ff */
[-C--:B------:R-:W-:Y:S01]  /*19960*/  ISETP.GE.OR P3, PT, R3, R2.reuse, P1 ;  /* 0x000000020300720c */ /* 0x080fe20000f66670 */
[----:B------:R-:W-:Y:S01]  /*19970*/  IMAD R3, R22, 0x80, R19 ;  /* 0x0000008016037824 */ /* 0x000fe200078e0213 */
[----:B------:R-:W-:Y:S01]  /*19980*/  ISETP.GE.OR P0, PT, R8, R2, P1 ;  /* 0x000000020800720c */ /* 0x000fe20000f06670 */
[----:B------:R-:W-:Y:S03]  /*19990*/  SHFL.IDX PT, R45, R4, 0x3, 0x181f ;  /* 0x00781f00042d7f89 */ /* 0x000fe600000e0000 */
[C---:B------:R-:W-:Y:S01]  /*199a0*/  IADD3 R7, R3.reuse, 0x10, RZ ;  /* 0x0000001003077810 */ /* 0x040fe20007ffe0ff */
[----:B------:R-:W1:Y:S01]  /*199b0*/  SHFL.IDX PT, R8, R5, 0x1, 0x181f ;  /* 0x00381f0005087f89 */ /* 0x000e6200000e0000 */
[----:B------:R-:W-:-:S02]  /*199c0*/  IADD3 R32, R3, 0x40, RZ ;  /* 0x0000004003207810 */ /* 0x000fc40007ffe0ff */
[----:B------:R-:W-:Y:S01]  /*199d0*/  IADD3 R54, R3, 0x60, RZ ;  /* 0x0000006003367810 */ /* 0x000fe20007ffe0ff */
[----:B------:R-:W-:Y:S04]  /*199e0*/  SHFL.IDX PT, R48, R5, 0x4, 0x181f ;  /* 0x00981f0005307f89 */ /* 0x000fe800000e0000 */
[----:B---3--:R-:W-:Y:S04]  /*199f0*/  @!P3 ST.E [R12.64], R38 ;  /* 0x000000260c00b985 */ /* 0x008fe8000c10190a */
[----:B------:R1:W-:Y:S01]  /*19a00*/  @!P0 ST.E [R10.64], R39 ;  /* 0x000000270a008985 */ /* 0x0003e2000c10190a */
[----:B------:R-:W-:-:S03]  /*19a10*/  ISETP.GE.AND P0, PT, R0, c[0x0][0x3c8], PT ;  /* 0x0000f20000007a0c */ /* 0x000fc60003f06270 */
[----:B------:R-:W2:Y:S01]  /*19a20*/  SHFL.IDX PT, R12, R5, RZ, 0x181f ;  /* 0x00181fff050c7589 */ /* 0x000ea200000e0000 */
[-C--:B------:R-:W-:Y:S02]  /*19a30*/  ISETP.GE.OR P4, PT, R7, R2.reuse, P0 ;  /* 0x000000020700720c */ /* 0x080fe40000786670 */
[C---:B------:R-:W-:Y:S01]  /*19a40*/  ISETP.GE.OR P1, PT, R3.reuse, R2, P0 ;  /* 0x000000020300720c */ /* 0x040fe20000726670 */
[----:B------:R-:W-:Y:S01]  /*19a50*/  LDS.128 R24, [R6+0x80] ;  /* 0x0000800006187984 */ /* 0x000fe20000000c00 */
[----:B------:R-:W-:-:S03]  /*19a60*/  IADD3 R7, R3, 0x20, RZ ;  /* 0x0000002003077810 */ /* 0x000fc60007ffe0ff */
[----:B------:R-:W3:Y:S01]  /*19a70*/  SHFL.IDX PT, R11, R4, 0x1, 0x181f ;  /* 0x00381f00040b7f89 */ /* 0x000ee200000e0000 */
[-C--:B------:R-:W-:Y:S02]  /*19a80*/  ISETP.GE.OR P3, PT, R7, R2.reuse, P0 ;  /* 0x000000020700720c */ /* 0x080fe40000766670 */
[----:B------:R-:W-:Y:S01]  /*19a90*/  IADD3 R7, R3, 0x30, RZ ;  /* 0x0000003003077810 */ /* 0x000fe20007ffe0ff */
[----:B------:R-:W4:Y:S03]  /*19aa0*/  LDS.128 R20, [R6+0x880] ;  /* 0x0008800006147984 */ /* 0x000f260000000c00 */
[----:B------:R-:W-:Y:S01]  /*19ab0*/  ISETP.GE.OR P2, PT, R7, R2, P0 ;  /* 0x000000020700720c */ /* 0x000fe20000746670 */
[----:B------:R-:W4:Y:S04]  /*19ac0*/  LDS.128 R16, [R6+0x1080] ;  /* 0x0010800006107984 */ /* 0x000f280000000c00 */
[----:B------:R-:W4:Y:S01]  /*19ad0*/  LDS.128 R28, [R6+0x1880] ;  /* 0x00188000061c7984 */ /* 0x000f220000000c00 */
[----:B-1----:R-:W-:-:S03]  /*19ae0*/  @!P4 LEA R10, P6, R0, R8, 0x1 ;  /* 0x00000008000ac211 */ /* 0x002fc600078c08ff */
[----:B------:R-:W-:Y:S01]  /*19af0*/  LDS.128 R36, [R6+0x2880] ;  /* 0x0028800006247984 */ /* 0x000fe20000000c00 */
[----:B--2---:R-:W-:-:S03]  /*19b00*/  @!P1 LEA R12, P5, R0, R12, 0x1 ;  /* 0x0000000c000c9211 */ /* 0x004fc600078a08ff */
[----:B------:R-:W-:Y:S01]  /*19b10*/  LDS.128 R40, [R6+0x3080] ;  /* 0x0030800006287984 */ /* 0x000fe20000000c00 */
[----:B------:R-:W-:-:S03]  /*19b20*/  @!P1 LEA.HI.X R13, R0, R9, R53, 0x1, P5 ;  /* 0x00000009000d9211 */ /* 0x000fc600028f0c35 */
[----:B------:R-:W1:Y:S02]  /*19b30*/  SHFL.IDX PT, R49, R5, 0x6, 0x181f ;  /* 0x00d81f0005317f89 */ /* 0x000e6400000e0000 */
[----:B------:R-:W-:Y:S02]  /*19b40*/  P2R R7, PR, RZ, 0x40 ;  /* 0x00000040ff077803 */ /* 0x000fe40000000000 */
[----:B------:R-:W-:Y:S01]  /*19b50*/  SHFL.IDX PT, R52, R4, 0x4, 0x181f ;  /* 0x00981f0004347f89 */ /* 0x000fe200000e0000 */
[----:B------:R-:W-:Y:S02]  /*19b60*/  ISETP.GE.OR P6, PT, R32, R2, P0 ;  /* 0x000000022000720c */ /* 0x000fe400007c6670 */
[----:B------:R-:W-:Y:S01]  /*19b70*/  ISETP.NE.AND P5, PT, R7, RZ, PT ;  /* 0x000000ff0700720c */ /* 0x000fe20003fa5270 */
[----:B------:R-:W-:Y:S03]  /*19b80*/  LDS.128 R32, [R6+0x2080] ;  /* 0x0020800006207984 */ /* 0x000fe60000000c00 */
[C---:B---3--:R-:W-:Y:S01]  /*19b90*/  @!P4 LEA.HI.X R11, R0.reuse, R11, R53, 0x1, P5 ;  /* 0x0000000b000bc211 */ /* 0x048fe200028f0c35 */
[----:B------:R-:W2:Y:S01]  /*19ba0*/  SHFL.IDX PT, R7, R5, 0x5, 0x181f ;  /* 0x00b81f0005077f89 */ /* 0x000ea200000e0000 */
[----:B------:R-:W-:-:S03]  /*19bb0*/  @!P3 LEA R8, P5, R0, R14, 0x1 ;  /* 0x0000000e0008b211 */ /* 0x000fc600078a08ff */
[----:B------:R-:W3:Y:S01]  /*19bc0*/  SHFL.IDX PT, R51, R4, 0x5, 0x181f ;  /* 0x00b81f0004337f89 */ /* 0x000ee200000e0000 */
[C-C-:B------:R-:W-:Y:S02]  /*19bd0*/  @!P3 LEA.HI.X R9, R0.reuse, R44, R53.reuse, 0x1, P5 ;  /* 0x0000002c0009b211 */ /* 0x140fe400028f0c35 */
[C---:B------:R-:W-:Y:S01]  /*19be0*/  @!P2 LEA R14, P5, R0.reuse, R15, 0x1 ;  /* 0x0000000f000ea211 */ /* 0x040fe200078a08ff */
[----:B------:R-:W1:Y:S01]  /*19bf0*/  SHFL.IDX PT, R50, R4, 0x6, 0x181f ;  /* 0x00d81f0004327f89 */ /* 0x000e6200000e0000 */
[C---:B------:R-:W-:Y:S02]  /*19c00*/  IADD3 R44, R3.reuse, 0x50, RZ ;  /* 0x00000050032c7810 */ /* 0x040fe40007ffe0ff */
[----:B------:R-:W-:Y:S01]  /*19c10*/  @!P2 LEA.HI.X R15, R0, R45, R53, 0x1, P5 ;  /* 0x0000002d000fa211 */ /* 0x000fe200028f0c35 */
[----:B------:R-:W1:Y:S01]  /*19c20*/  SHFL.IDX PT, R5, R5, 0x7, 0x181f ;  /* 0x00f81f0005057f89 */ /* 0x000e6200000e0000 */
[-C--:B------:R-:W-:Y:S02]  /*19c30*/  ISETP.GE.OR P5, PT, R44, R2.reuse, P0 ;  /* 0x000000022c00720c */ /* 0x080fe400007a6670 */
[----:B------:R-:W-:Y:S01]  /*19c40*/  IADD3 R3, R3, 0x70, RZ ;  /* 0x0000007003037810 */ /* 0x000fe20007ffe0ff */
[----:B------:R1:W2:Y:S04]  /*19c50*/  LDS.128 R44, [R6+0x3880] ;  /* 0x00388000062c7984 */ /* 0x0002a80000000c00 */
[----:B------:R-:W-:Y:S01]  /*19c60*/  @!P1 ST.E.128 [R12.64], R24 ;  /* 0x000000180c009985 */ /* 0x000fe2000c101d0a */
[----:B------:R-:W-:-:S02]  /*19c70*/  ISETP.GE.OR P1, PT, R54, R2, P0 ;  /* 0x000000023600720c */ /* 0x000fc40000726670 */
[----:B------:R-:W-:Y:S01]  /*19c80*/  ISETP.GE.OR P0, PT, R3, R2, P0 ;  /* 0x000000020300720c */ /* 0x000fe20000706670 */
[----:B----4-:R4:W-:Y:S04]  /*19c90*/  @!P4 ST.E.128 [R10.64], R20 ;  /* 0x000000140a00c985 */ /* 0x0109e8000c101d0a */
[----:B------:R2:W-:Y:S04]  /*19ca0*/  @!P3 ST.E.128 [R8.64], R16 ;  /* 0x000000100800b985 */ /* 0x0005e8000c101d0a */
[----:B------:R3:W-:Y:S04]  /*19cb0*/  @!P2 ST.E.128 [R14.64], R28 ;  /* 0x0000001c0e00a985 */ /* 0x0007e8000c101d0a */
[----:B------:R-:W2:Y:S01]  /*19cc0*/  SHFL.IDX PT, R4, R4, 0x7, 0x181f ;  /* 0x00f81f0004047f89 */ /* 0x000ea200000e0000 */
[----:B-1----:R-:W-:-:S02]  /*19cd0*/  @!P1 LEA R6, P2, R0, R49, 0x1 ;  /* 0x0000003100069211 */ /* 0x002fc400078408ff */
[C---:B----4-:R-:W-:Y:S02]  /*19ce0*/  @!P6 LEA R10, P4, R0.reuse, R48, 0x1 ;  /* 0x00000030000ae211 */ /* 0x050fe400078808ff */
[C---:B--2---:R-:W-:Y:S02]  /*19cf0*/  @!P5 LEA R8, P3, R0.reuse, R7, 0x1 ;  /* 0x000000070008d211 */ /* 0x044fe400078608ff */
[C-C-:B------:R-:W-:Y:S02]  /*19d00*/  @!P6 LEA.HI.X R11, R0.reuse, R52, R53.reuse, 0x1, P4 ;  /* 0x00000034000be211 */ /* 0x140fe400020f0c35 */
[C-C-:B---3--:R-:W-:Y:S02]  /*19d10*/  @!P5 LEA.HI.X R9, R0.reuse, R51, R53.reuse, 0x1, P3 ;  /* 0x000000330009d211 */ /* 0x148fe400018f0c35 */
[----:B------:R-:W-:Y:S01]  /*19d20*/  @!P1 LEA.HI.X R7, R0, R50, R53, 0x1, P2 ;  /* 0x0000003200079211 */ /* 0x000fe200010f0c35 */
[----:B------:R1:W-:Y:S04]  /*19d30*/  @!P6 ST.E.128 [R10.64], R32 ;  /* 0x000000200a00e985 */ /* 0x0003e8000c101d0a */
[----:B------:R1:W-:Y:S04]  /*19d40*/  @!P5 ST.E.128 [R8.64], R36 ;  /* 0x000000240800d985 */ /* 0x0003e8000c101d0a */
[----:B------:R1:W-:Y:S01]  /*19d50*/  @!P1 ST.E.128 [R6.64], R40 ;  /* 0x0000002806009985 */ /* 0x0003e2000c101d0a */
[----:B------:R-:W-:Y:S05]  /*19d60*/  @P0 EXIT ;  /* 0x000000000000094d */ /* 0x000fea0003800000 */
[----:B------:R-:W-:-:S04]  /*19d70*/  LEA R2, P0, R0, R5, 0x1 ;  /* 0x0000000500027211 */ /* 0x000fc800078008ff */
[----:B------:R-:W-:-:S05]  /*19d80*/  LEA.HI.X R3, R0, R4, R53, 0x1, P0 ;  /* 0x0000000400037211 */ /* 0x000fca00000f0c35 */
[----:B------:R-:W-:Y:S01]  /*19d90*/  ST.E.128 [R2.64], R44 ;  /* 0x0000002c02007985 */ /* 0x000fe2000c101d0a */
[----:B------:R-:W-:Y:S05]  /*19da0*/  EXIT ;  /* 0x000000000000794d */ /* 0x000fea0003800000 */
.L_x_137:
        /* <DEDUP_REMOVED lines=10> */
[----:B------:R-:W3:Y:S01]  /*19e50*/  @P0 LDG.E R0, [R4.64] ;  /* 0x0000000a04000981 */ /* 0x000ee2000c1e1900 */
        /* <DEDUP_REMOVED lines=11> */
[----:B---3--:R-:W3:Y:S02]  /*19f10*/  @P0 R2UR UR5, R0 ;  /* 0x00000000000503c2 */ /* 0x008ee400000e0000 */
[----:B---3--:R-:W-:Y:S02]  /*19f20*/  @UP1 USHF.R.S32.HI UR4, URZ, 0x1f, UR5 ;  /* 0x0000001f3f041899 */ /* 0x008fe40008011405 */
[----:B------:R-:W-:-:S05]  /*19f30*/  @UP1 UMOV UR12, UR5 ;  /* 0x00000005000c1c82 */ /* 0x000fca0008000000 */
[----:B------:R-:W-:Y:S01]  /*19f40*/  @UP1 UMOV UR13, UR4 ;  /* 0x00000004000d1c82 */ /* 0x000fe20008000000 */
[----:B------:R-:W-:Y:S05]  /*19f50*/  @P1 BRA `(.L_x_139) ;  /* 0x0000004000001947 */ /* 0x000fea0003800000 */
[----:B-1----:R-:W-:Y:S05]  /*19f60*/  @!P0 BRA `(.L_x_139) ;  /* 0x0000003000008947 */ /* 0x002fea0003800000 */
[----:B------:R-:W3:Y:S04]  /*19f70*/  LDG.E R0, [R4.64] ;  /* 0x0000000a04007981 */ /* 0x000ee8000c1e1900 */
[----:B------:R-:W3:Y:S02]  /*19f80*/  LDG.E R2, [R4.64+0x4] ;  /* 0x0000040a04027981 */ /* 0x000ee4000c1e1900 */
[----:B---3-5:R-:W-:Y:S02]  /*19f90*/  IADD3 R9, -R0, R2, RZ ;  /* 0x0000000200097210 */ /* 0x028fe40007ffe1ff */
.L_x_139:
        /* <DEDUP_REMOVED lines=43> */
.L_x_141:
[----:B------:R-:W-:Y:S05]  /*1a250*/  BSYNC B0 ;  /* 0x0000000000007941 */ /* 0x000fea0003800000 */
.L_x_140:
[----:B------:R-:W3:Y:S01]  /*1a260*/  S2R R10, SR_CTAID.X ;  /* 0x00000000000a7919 */ /* 0x000ee20000002500 */
        /* <DEDUP_REMOVED lines=18> */
[----:B---3--:R-:W-:Y:S02]  /*1a390*/  IMAD R0, R10, 0x80, R0 ;  /* 0x000000800a007824 */ /* 0x008fe400078e0200 */
        /* <DEDUP_REMOVED lines=30> */
[----:B------:R-:W3:Y:S01]  /*1a580*/  SHFL.IDX PT, R7, R3, RZ, 0x181f ;  /* 0x00181fff03077589 */ /* 0x000ee200000e0000 */
[----:B------:R-:W-:Y:S02]  /*1a590*/  SHF.R.S32.HI R20, RZ, 0x1f, R0 ;  /* 0x0000001fff147819 */ /* 0x000fe40000011400 */
[C---:B------:R-:W-:Y:S01]  /*1a5a0*/  IADD3 R8, R2.reuse, 0x10, RZ ;  /* 0x0000001002087810 */ /* 0x040fe20007ffe0ff */
[----:B------:R-:W4:Y:S01]  /*1a5b0*/  SHFL.IDX PT, R5, R4, 0x1, 0x181f ;  /* 0x00381f0004057f89 */ /* 0x000f2200000e0000 */
[----:B------:R-:W-:-:S02]  /*1a5c0*/  ISETP.GE.OR P1, PT, R2, R19, P0 ;  /* 0x000000130200720c */ /* 0x000fc40000726670 */
[-C--:B------:R-:W-:Y:S01]  /*1a5d0*/  ISETP.GE.OR P5, PT, R8, R19.reuse, P0 ;  /* 0x000000130800720c */ /* 0x080fe200007a6670 */
[----:B------:R-:W2:Y:S01]  /*1a5e0*/  SHFL.IDX PT, R9, R3, 0x1, 0x181f ;  /* 0x00381f0003097f89 */ /* 0x000ea200000e0000 */
[C---:B------:R-:W-:Y:S02]  /*1a5f0*/  IADD3 R14, R2.reuse, 0x20, RZ ;  /* 0x00000020020e7810 */ /* 0x040fe40007ffe0ff */
[----:B------:R-:W-:Y:S01]  /*1a600*/  IADD3 R10, R2, 0x40, RZ ;  /* 0x00000040020a7810 */ /* 0x000fe20007ffe0ff */
[----:B------:R-:W2:Y:S01]  /*1a610*/  SHFL.IDX PT, R8, R4, 0x2, 0x181f ;  /* 0x00581f0004087f89 */ /* 0x000ea200000e0000 */
[-C--:B------:R-:W-:Y:S02]  /*1a620*/  ISETP.GE.OR P4, PT, R14, R19.reuse, P0 ;  /* 0x000000130e00720c */ /* 0x080fe40000786670 */
[----:B------:R-:W-:Y:S01]  /*1a630*/  IADD3 R13, R2, 0x30, RZ ;  /* 0x00000030020d7810 */ /* 0x000fe20007ffe0ff */
[----:B------:R-:W2:Y:S01]  /*1a640*/  SHFL.IDX PT, R12, R3, 0x2, 0x181f ;  /* 0x00581f00030c7f89 */ /* 0x000ea200000e0000 */
[----:B------:R-:W-:-:S02]  /*1a650*/  ISETP.GE.OR P6, PT, R10, R19, P0 ;  /* 0x000000130a00720c */ /* 0x000fc400007c6670 */
[----:B------:R-:W-:Y:S01]  /*1a660*/  ISETP.GE.OR P3, PT, R13, R19, P0 ;  /* 0x000000130d00720c */ /* 0x000fe20000766670 */
[----:B------:R-:W2:Y:S01]  /*1a670*/  SHFL.IDX PT, R11, R4, 0x3, 0x181f ;  /* 0x00781f00040b7f89 */ /* 0x000ea200000e0000 */
[----:B-1----:R-:W-:-:S03]  /*1a680*/  @!P1 LEA R6, P2, R0, R6, 0x1 ;  /* 0x0000000600069211 */ /* 0x002fc600078408ff */
[----:B------:R-:W1:Y:S01]  /*1a690*/  SHFL.IDX PT, R14, R3, 0x3, 0x181f ;  /* 0x00781f00030e7f89 */ /* 0x000e6200000e0000 */
[----:B---3--:R-:W-:-:S03]  /*1a6a0*/  @!P1 LEA.HI.X R7, R0, R7, R20, 0x1, P2 ;  /* 0x0000000700079211 */ /* 0x008fc600010f0c14 */
[----:B------:R-:W3:Y:S04]  /*1a6b0*/  SHFL.IDX PT, R10, R4, 0x4, 0x181f ;  /* 0x00981f00040a7f89 */ /* 0x000ee800000e0000 */
[----:B------:R1:W-:Y:S04]  /*1a6c0*/  @!P1 ST.E.128 [R6.64], RZ ;  /* 0x000000ff06009985 */ /* 0x0003e8000c101d0a */
[----:B------:R-:W-:Y:S04]  /*1a6d0*/  SHFL.IDX PT, R13, R4, 0x5, 0x181f ;  /* 0x00b81f00040d7f89 */ /* 0x000fe800000e0000 */
[----:B------:R-:W-:Y:S04]  /*1a6e0*/  SHFL.IDX PT, R15, R4, 0x6, 0x181f ;  /* 0x00d81f00040f7f89 */ /* 0x000fe800000e0000 */
[----:B------:R-:W3:Y:S04]  /*1a6f0*/  SHFL.IDX PT, R18, R3, 0x4, 0x181f ;  /* 0x00981f0003127f89 */ /* 0x000ee800000e0000 */
[----:B------:R-:W3:Y:S04]  /*1a700*/  SHFL.IDX PT, R17, R3, 0x5, 0x181f ;  /* 0x00b81f0003117f89 */ /* 0x000ee800000e0000 */
[----:B------:R-:W3:Y:S04]  /*1a710*/  SHFL.IDX PT, R16, R3, 0x6, 0x181f ;  /* 0x00d81f0003107f89 */ /* 0x000ee800000e0000 */
[----:B------:R-:W3:Y:S01]  /*1a720*/  SHFL.IDX PT, R4, R4, 0x7, 0x181f ;  /* 0x00f81f0004047f89 */ /* 0x000ee200000e0000 */
[----:B-1----:R-:W-:-:S02]  /*1a730*/  IADD3 R7, R2, 0x50, RZ ;  /* 0x0000005002077810 */ /* 0x002fc40007ffe0ff */
[C---:B----4-:R-:W-:Y:S01]  /*1a740*/  @!P5 LEA R6, P1, R0.reuse, R5, 0x1 ;  /* 0x000000050006d211 */ /* 0x050fe200078208ff */
[----:B------:R-:W1:Y:S01]  /*1a750*/  SHFL.IDX PT, R3, R3, 0x7, 0x181f ;  /* 0x00f81f0003037f89 */ /* 0x000e6200000e0000 */
[----:B------:R-:W-:Y:S02]  /*1a760*/  ISETP.GE.OR P2, PT, R7, R19, P0 ;  /* 0x000000130700720c */ /* 0x000fe40000746670 */
[C---:B--2---:R-:W-:Y:S02]  /*1a770*/  @!P5 LEA.HI.X R7, R0.reuse, R9, R20, 0x1, P1 ;  /* 0x000000090007d211 */ /* 0x044fe400008f0c14 */
[----:B------:R-:W-:Y:S02]  /*1a780*/  @!P4 LEA R8, P1, R0, R8, 0x1 ;  /* 0x000000080008c211 */ /* 0x000fe400078208ff */
[C---:B------:R-:W-:Y:S01]  /*1a790*/  IADD3 R9, R2.reuse, 0x60, RZ ;  /* 0x0000006002097810 */ /* 0x040fe20007ffe0ff */
[----:B------:R2:W-:Y:S01]  /*1a7a0*/  @!P5 ST.E.128 [R6.64], RZ ;  /* 0x000000ff0600d985 */ /* 0x0005e2000c101d0a */
[----:B------:R-:W-:-:S09]  /*1a7b0*/  IADD3 R2, R2, 0x70, RZ ;  /* 0x0000007002027810 */ /* 0x000fd20007ffe0ff */
[----:B------:R-:W-:Y:S02]  /*1a7c0*/  P2R R5, PR, RZ, 0x2 ;  /* 0x00000002ff057803 */ /* 0x000fe40000000000 */
[-C--:B------:R-:W-:Y:S02]  /*1a7d0*/  ISETP.GE.OR P1, PT, R9, R19.reuse, P0 ;  /* 0x000000130900720c */ /* 0x080fe40000726670 */
[----:B------:R-:W-:Y:S02]  /*1a7e0*/  ISETP.NE.AND P5, PT, R5, RZ, PT ;  /* 0x000000ff0500720c */ /* 0x000fe40003fa5270 */
[----:B------:R-:W-:Y:S02]  /*1a7f0*/  ISETP.GE.OR P0, PT, R2, R19, P0 ;  /* 0x000000130200720c */ /* 0x000fe40000706670 */
[----:B------:R-:W-:-:S05]  /*1a800*/  @!P4 LEA.HI.X R9, R0, R12, R20, 0x1, P5 ;  /* 0x0000000c0009c211 */ /* 0x000fca00028f0c14 */
[----:B------:R4:W-:Y:S01]  /*1a810*/  @!P4 ST.E.128 [R8.64], RZ ;  /* 0x000000ff0800c985 */ /* 0x0009e2000c101d0a */
[----:B--2---:R-:W-:-:S04]  /*1a820*/  @!P3 LEA R6, P5, R0, R11, 0x1 ;  /* 0x0000000b0006b211 */ /* 0x004fc800078a08ff */
[C---:B------:R-:W-:Y:S02]  /*1a830*/  @!P3 LEA.HI.X R7, R0.reuse, R14, R20, 0x1, P5 ;  /* 0x0000000e0007b211 */ /* 0x040fe400028f0c14 */
[----:B---3--:R-:W-:-:S03]  /*1a840*/  @!P6 LEA R10, P5, R0, R10, 0x1 ;  /* 0x0000000a000ae211 */ /* 0x008fc600078a08ff */
[----:B------:R2:W-:Y:S01]  /*1a850*/  @!P3 ST.E.128 [R6.64], RZ ;  /* 0x000000ff0600b985 */ /* 0x0005e2000c101d0a */
[----:B------:R-:W-:-:S05]  /*1a860*/  @!P6 LEA.HI.X R11, R0, R18, R20, 0x1, P5 ;  /* 0x00000012000be211 */ /* 0x000fca00028f0c14 */
[----:B------:R3:W-:Y:S01]  /*1a870*/  @!P6 ST.E.128 [R10.64], RZ ;  /* 0x000000ff0a00e985 */ /* 0x0007e2000c101d0a */
[----:B----4-:R-:W-:-:S04]  /*1a880*/  @!P2 LEA R8, P4, R0, R13, 0x1 ;  /* 0x0000000d0008a211 */ /* 0x010fc800078808ff */
[----:B------:R-:W-:-:S05]  /*1a890*/  @!P2 LEA.HI.X R9, R0, R17, R20, 0x1, P4 ;  /* 0x000000110009a211 */ /* 0x000fca00020f0c14 */
[----:B------:R3:W-:Y:S01]  /*1a8a0*/  @!P2 ST.E.128 [R8.64], RZ ;  /* 0x000000ff0800a985 */ /* 0x0007e2000c101d0a */
[----:B--2---:R-:W-:-:S04]  /*1a8b0*/  @!P1 LEA R6, P3, R0, R15, 0x1 ;  /* 0x0000000f00069211 */ /* 0x004fc800078608ff */
[----:B------:R-:W-:-:S05]  /*1a8c0*/  @!P1 LEA.HI.X R7, R0, R16, R20, 0x1, P3 ;  /* 0x0000001000079211 */ /* 0x000fca00018f0c14 */
[----:B------:R3:W-:Y:S01]  /*1a8d0*/  @!P1 ST.E.128 [R6.64], RZ ;  /* 0x000000ff06009985 */ /* 0x0007e2000c101d0a */
[----:B------:R-:W-:Y:S05]  /*1a8e0*/  @P0 EXIT ;  /* 0x000000000000094d */ /* 0x000fea0003800000 */
[----:B-1----:R-:W-:-:S04]  /*1a8f0*/  LEA R2, P0, R0, R4, 0x1 ;  /* 0x0000000400027211 */ /* 0x002fc800078008ff */
[----:B------:R-:W-:-:S05]  /*1a900*/  LEA.HI.X R3, R0, R3, R20, 0x1, P0 ;  /* 0x0000000300037211 */ /* 0x000fca00000f0c14 */
[----:B------:R-:W-:Y:S01]  /*1a910*/  ST.E.128 [R2.64], RZ ;  /* 0x000000ff02007985 */ /* 0x000fe2000c101d0a */
[----:B------:R-:W-:Y:S05]  /*1a920*/  EXIT ;  /* 0x000000000000794d */ /* 0x000fea0003800000 */
.L_x_142:
        /* <DEDUP_REMOVED lines=13> */
.L_x_1598:


//--------------------- .text._ZN7cutlass13device_kernelIN5flash19enable_sm80_to_sm89INS1_16FlashAttnFwdSm80INS1_25CollectiveMainloopFwdSm80ILi4ELi1ELb0EN4cute5tupleIJNS5_1CILi128EEENS7_ILi96EEENS7_ILi64EEEEEELi64ENS_10bfloat16_tEfNS_4arch4Sm80ELb0ELb1ELb1ELb0ELb1ELb0ELb1ELb0EEENS1_21CollectiveEpilogueFwdINS6_IJS8_SA_S9_EEENS6_IJNS7_ILi1EEESI_SI_EEESC_SE_Li128ELb0ELb1ELb0ELb0EEENS1_19SingleTileSchedulerILb0ELb0ELb1ELi128EEEEEEEEEvNT_6ParamsE --------------------------
	.section	.text._ZN7cutlass13device_kernelIN5flash19enable_sm80_to_sm89INS1_16FlashAttnFwdSm80INS1_25CollectiveMainloopFwdSm80ILi4ELi1ELb0EN4cute5tupleIJNS5_1CILi128EEENS7_ILi96EEENS7_ILi64EEEEEELi64ENS_10bfloat16_tEfNS_4arch4Sm80ELb0ELb1ELb1ELb0ELb1ELb0ELb1ELb0EEENS1_21CollectiveEpilogueFwdINS6_IJS8_SA_S9_EEENS6_IJNS7_ILi1EEESI_SI_EEESC_SE_Li128ELb0ELb1ELb0ELb0EEENS1_19SingleTileSchedulerILb0ELb0ELb1ELi128EEEEEEEEEvNT_6ParamsE,"ax",@progbits
	.sectioninfo	@"SHI_REGISTERS=255"
	.align	128
.text._ZN7cutlass13device_kernelIN5flash19enable_sm80_to_sm89INS1_16FlashAttnFwdSm80INS1_25CollectiveMainloopFwdSm80ILi4ELi1ELb0EN4cute5tupleIJNS5_1CILi128EEENS7_ILi96EEENS7_ILi64EEEEEELi64ENS_10bfloat16_tEfNS_4arch4Sm80ELb0ELb1ELb1ELb0ELb1ELb0ELb1ELb0EEENS1_21CollectiveEpilogueFwdINS6_IJS8_SA_S9_EEENS6_IJNS7_ILi1EEESI_SI_EEESC_SE_Li128ELb0ELb1ELb0ELb0EEENS1_19SingleTileSchedulerILb0ELb0ELb1ELi128EEEEEEEEEvNT_6ParamsE:
        .type           _ZN7cutlass13device_kernelIN5flash19enable_sm80_to_sm89INS1_16FlashAttnFwdSm80INS1_25CollectiveMainloopFwdSm80ILi4ELi1ELb0EN4cute5tupleIJNS5_1CILi128EEENS7_ILi96EEENS7_ILi64EEEEEELi64ENS_10bfloat16_tEfNS_4arch4Sm80ELb0ELb1ELb1ELb0ELb1ELb0ELb1ELb0EEENS1_21CollectiveEpilogueFwdINS6_IJS8_SA_S9_EEENS6_IJNS7_ILi1EEESI_SI_EEESC_SE_Li128ELb0ELb1ELb0ELb0EEENS1_19SingleTileSchedulerILb0ELb0ELb1ELi128EEEEEEEEEvNT_6ParamsE,@function
        .size           _ZN7cutlass13device_kernelIN5flash19enable_sm80_to_sm89INS1_16FlashAttnFwdSm80INS1_25CollectiveMainloopFwdSm80ILi4ELi1ELb0EN4cute5tupleIJNS5_1CILi128EEENS7_ILi96EEENS7_ILi64EEEEEELi64ENS_10bfloat16_tEfNS_4arch4Sm80ELb0ELb1ELb1ELb0ELb1ELb0ELb1ELb0EEENS1_21CollectiveEpilogueFwdINS6_IJS8_SA_S9_EEENS6_IJNS7_ILi1EEESI_SI_EEESC_SE_Li128ELb0ELb1ELb0ELb0EEENS1_19SingleTileSchedulerILb0ELb0ELb1ELi128EEEEEEEEEvNT_6ParamsE,(.L_x_1599 - _ZN7cutlass13device_kernelIN5flash19enable_sm80_to_sm89INS1_16FlashAttnFwdSm80INS1_25CollectiveMainloopFwdSm80ILi4ELi1ELb0EN4cute5tupleIJNS5_1CILi128EEENS7_ILi96EEENS7_ILi64EEEEEELi64ENS_10bfloat16_tEfNS_4arch4Sm80ELb0ELb1ELb1ELb0ELb1ELb0ELb1ELb0EEENS1_21CollectiveEpilogueFwdINS6_IJS8_SA_S9_EEENS6_IJNS7_ILi1EEESI_SI_EEESC_SE_Li128ELb0ELb1ELb0ELb0EEENS1_19SingleTileSchedulerILb0ELb0ELb1ELi128EEEEEEEEEvNT_6ParamsE)
        .other          _ZN7cutlass13device_kernelIN5flash19enable_sm80_to_sm89INS1_16FlashAttnFwdSm80INS1_25CollectiveMainloopFwdSm80ILi4ELi1ELb0EN4cute5tupleIJNS5_1CILi128EEENS7_ILi96EEENS7_ILi64EEEEEELi64ENS_10bfloat16_tEfNS_4arch4Sm80ELb0ELb1ELb1ELb0ELb1ELb0ELb1ELb0EEENS1_21CollectiveEpilogueFwdINS6_IJS8_SA_S9_EEENS6_IJNS7_ILi1EEESI_SI_EEESC_SE_Li128ELb0ELb1ELb0ELb0EEENS1_19SingleTileSchedulerILb0ELb0ELb1ELi128EEEEEEEEEvNT_6ParamsE,@"STO_CUDA_ENTRY STV_DEFAULT"
_ZN7cutlass13device_kernelIN5flash19enable_sm80_to_sm89INS1_16FlashAttnFwdSm80INS1_25CollectiveMainloopFwdSm80ILi4ELi1ELb0EN4cute5tupleIJNS5_1CILi128EEENS7_ILi96EEENS7_ILi64EEEEEELi64ENS_10bfloat16_tEfNS_4arch4Sm80ELb0ELb1ELb1ELb0ELb1ELb0ELb1ELb0EEENS1_21CollectiveEpilogueFwdINS6_IJS8_SA_S9_EEENS6_IJNS7_ILi1EEESI_SI_EEESC_SE_Li128ELb0ELb1ELb0ELb0EEENS1_19SingleTileSchedulerILb0ELb0ELb1ELi128EEEEEEEEEvNT_6ParamsE:
[----:B------:R-:W-:-:S03]  /*0000*/  MOV R1, c[0x0][0x28] ;  /* 0x00000a0000017a02 */ /* 0x000fc60000000f00 */
[----:B------:R-:W1:Y:S01]  /*0010*/  S2UR UR16, SR_CTAID.Z ;  /* 0x00000000001079c3 */ /* 0x000e620000002700 */
[----:B------:R-:W-:Y:S02]  /*0020*/  IADD3 R1, R1, -0x40, RZ ;  /* 0xffffffc001017810 */ /* 0x000fe40007ffe0ff */
[----:B-1----:R-:W-:-:S13]  /*0030*/  ISETP.LE.AND P0, PT, RZ, UR16, PT ;  /* 0x00000010ff007c0c */ /* 0x002fda000bf03270 */
[----:B------:R-:W-:Y:S05]  /*0040*/  @!P0 EXIT ;  /* 0x000000000000894d */ /* 0x000fea0003800000 */
[----:B------:R-:W-:Y:S01]  /*0050*/  ULDC.64 UR4, c[0x0][0x370] ;  /* 0x0000dc0000047ab9 */ /* 0x000fe20000000a00 */
[----:B------:R-:W-:Y:S01]  /*0060*/  IMAD.MOV.U32 R204, RZ, RZ, RZ ;  /* 0x000000ffffcc7224 */ /* 0x000fe200078e00ff */
[----:B------:R-:W-:Y:S02]  /*0070*/  UISETP.NE.U32.AND UP0, UPT, URZ, UR4, UPT ;  /* 0x000000043f00728c */ /* 0x000fe4000bf05070 */
[----:B------:R-:W-:Y:S02]  /*0080*/  ULDC.64 UR6, c[0x0][0x370] ;  /* 0x0000dc0000067ab9 */ /* 0x000fe40000000a00 */
[----:B------:R-:W-:Y:S02]  /*0090*/  UISETP.NE.AND.EX UP0, UPT, URZ, UR5, UPT, UP0 ;  /* 0x000000053f00728c */ /* 0x000fe4000bf05300 */
[----:B------:R-:W-:-:S04]  /*00a0*/  ULDC.64 UR48, c[0x0][0x118] ;  /* 0x0000460000307ab9 */ /* 0x000fc80000000a00 */
[----:B------:R-:W-:-:S05]  /*00b0*/  PLOP3.LUT P0, PT, PT, PT, UP0, 0x80, 0x0 ;  /* 0x000000000000781c */ /* 0x000fca0003f0f008 */
[----:B------:R-:W-:Y:S02]  /*00c0*/  @UP0 UMOV UR4, 0x4 ;  /* 0x0000000400040882 */ /* 0x000fe40000000000 */
[----:B------:R-:W-:-:S06]  /*00d0*/  @UP0 UIMAD.WIDE UR4, UR16, UR4, UR6 ;  /* 0x00000004100402a5 */ /* 0x000fcc000f8e0206 */
[----:B------:R-:W-:Y:S01]  /*00e0*/  MOV R2, UR4 ;  /* 0x0000000400027c02 */ /* 0x000fe20008000f00 */
[----:B------:R-:W-:Y:S01]  /*00f0*/  IMAD.U32 R3, RZ, RZ, UR5 ;  /* 0x00000005ff037e24 */ /* 0x000fe2000f8e00ff */
[----:B------:R-:W1:Y:S01]  /*0100*/  S2UR UR14, SR_CTAID.X ;  /* 0x00000000000e79c3 */ /* 0x000e620000002500 */
[----:B------:R-:W-:Y:S02]  /*0110*/  ULDC UR12, c[0x0][0x2c4] ;  /* 0x0000b100000c7ab9 */ /* 0x000fe40000000800 */
[----:B------:R-:W-:Y:S01]  /*0120*/  ULDC.64 UR4, c[0x0][0x2c8] ;  /* 0x0000b20000047ab9 */ /* 0x000fe20000000a00 */
[----:B------:R-:W2:Y:S01]  /*0130*/  @P0 LDG.E R204, [R2.64] ;  /* 0x0000003002cc0981 */ /* 0x000ea2000c1e1900 */
[----:B------:R-:W-:Y:S02]  /*0140*/  UISETP.NE.AND UP2, UPT, UR12, 0x1, UPT ;  /* 0x000000010c00788c */ /* 0x000fe4000bf45270 */
[----:B------:R-:W-:Y:S01]  /*0150*/  ULDC UR10, c[0x0][0x1d0] ;  /* 0x00007400000a7ab9 */ /* 0x000fe20000000800 */
[----:B------:R-:W3:Y:S01]  /*0160*/  S2UR UR11, SR_CTAID.Y ;  /* 0x00000000000b79c3 */ /* 0x000ee20000002600 */
[----:B------:R-:W4:Y:S01]  /*0170*/  S2R R200, SR_TID.X ;  /* 0x0000000000c87919 */ /* 0x000f220000002100 */
[----:B-1----:R-:W-:-:S06]  /*0180*/  USHF.L.U32 UR14, UR14, 0x7, URZ ;  /* 0x000000070e0e7899 */ /* 0x002fcc000800063f */
[----:B------:R-:W-:Y:S02]  /*0190*/  @UP2 UIADD3 UR8, UR14, 0x7f, URZ ;  /* 0x0000007f0e082890 */ /* 0x000fe4000fffe03f */
[----:B------:R-:W-:Y:S02]  /*01a0*/  UIADD3 UR6, UR14, 0x7f, URZ ;  /* 0x0000007f0e067890 */ /* 0x000fe4000fffe03f */
[----:B------:R-:W-:Y:S02]  /*01b0*/  UIMAD.WIDE.U32 UR8, UR8, UR4, URZ ;  /* 0x00000004080872a5 */ /* 0x000fe4000f8e003f */
[----:B---3--:R-:W-:-:S05]  /*01c0*/  USHF.R.S32.HI UR15, URZ, 0x1f, UR11 ;  /* 0x0000001f3f0f7899 */ /* 0x008fca000801140b */
[----:B------:R-:W-:Y:S02]  /*01d0*/  @UP2 UMOV UR7, UR9 ;  /* 0x0000000900072c82 */ /* 0x000fe40008000000 */
[----:B------:R-:W-:Y:S02]  /*01e0*/  @UP2 USHF.R.U32.HI UR6, URZ, UR5, UR7 ;  /* 0x000000053f062299 */ /* 0x000fe40008011607 */
[----:B------:R-:W-:Y:S02]  /*01f0*/  UMOV UR8, 0x1 ;  /* 0x0000000100087882 */ /* 0x000fe40000000000 */
[----:B------:R-:W-:Y:S02]  /*0200*/  ULDC.64 UR4, c[0x0][0x328] ;  /* 0x0000ca0000047ab9 */ /* 0x000fe40000000a00 */
[----:B------:R-:W-:Y:S02]  /*0210*/  UISETP.LE.AND UP0, UPT, UR8, UR5, UPT ;  /* 0x000000050800728c */ /* 0x000fe4000bf03270 */
[----:B------:R-:W-:-:S02]  /*0220*/  ULDC UR7, c[0x0][0x2ac] ;  /* 0x0000ab0000077ab9 */ /* 0x000fc40000000800 */
[----:B------:R-:W-:Y:S02]  /*0230*/  UIMAD UR10, UR7, UR10, URZ ;  /* 0x0000000a070a72a4 */ /* 0x000fe4000f8e023f */
[----:B------:R-:W-:Y:S01]  /*0240*/  PLOP3.LUT P0, PT, PT, PT, UP0, 0x40, 0x0 ;  /* 0x000000000000781c */ /* 0x000fe20003f0e808 */
[----:B------:R-:W-:Y:S02]  /*0250*/  ULDC UR9, c[0x0][0x168] ;  /* 0x00005a0000097ab9 */ /* 0x000fe40000000800 */
[----:B------:R-:W-:-:S04]  /*0260*/  UIADD3 UR9, UR10, -UR9, UR8 ;  /* 0x800000090a097290 */ /* 0x000fc8000fffe008 */
[----:B------:R-:W-:-:S04]  /*0270*/  UIADD3 UR5, UR9, UR6, URZ ;  /* 0x0000000609057290 */ /* 0x000fc8000fffe03f */
[----:B------:R-:W-:Y:S01]  /*0280*/  UIADD3 UR6, UR5, UR4, URZ ;  /* 0x0000000405067290 */ /* 0x000fe2000fffe03f */
[----:B--2---:R1:W-:Y:S01]  /*0290*/  STL [R1+0x2c], R204 ;  /* 0x00002ccc01007387 */ /* 0x0043e20000100800 */
[----:B------:R-:W-:Y:S05]  /*02a0*/  @P0 BRA `(.L_x_143) ;  /* 0x0000016000000947 */ /* 0x000fea0003800000 */
[----:B----4-:R-:W-:Y:S01]  /*02b0*/  ISETP.LT.AND P0, PT, RZ, UR5, PT ;  /* 0x00000005ff007c0c */ /* 0x010fe2000bf01270 */
[----:B------:R-:W-:-:S12]  /*02c0*/  UIADD3 UR9, UR5, -0x1, URZ ;  /* 0xffffffff05097890 */ /* 0x000fd8000fffe03f */
[----:B------:R-:W-:Y:S05]  /*02d0*/  @P0 BRA `(.L_x_144) ;  /* 0x0000009000000947 */ /* 0x000fea0003800000 */
[----:B------:R-:W-:Y:S02]  /*02e0*/  ULDC UR4, c[0x0][0x32c] ;  /* 0x0000cb0000047ab9 */ /* 0x000fe40000000800 */
[----:B------:R-:W-:Y:S02]  /*02f0*/  UISETP.NE.AND UP1, UPT, UR8, UR4, UPT ;  /* 0x000000040800728c */ /* 0x000fe4000bf25270 */
[----:B------:R-:W-:-:S03]  /*0300*/  UIADD3 UR9, -UR5, URZ, URZ ;  /* 0x0000003f05097290 */ /* 0x000fc6000fffe13f */
[----:B------:R-:W-:Y:S02]  /*0310*/  ULDC.64 UR4, c[0x0][0x330] ;  /* 0x0000cc0000047ab9 */ /* 0x000fe40000000a00 */
[----:B------:R-:W-:-:S07]  /*0320*/  UIMAD.WIDE.U32 UR18, UR9, UR4, URZ ;  /* 0x00000004091272a5 */ /* 0x000fce000f8e003f */
[----:B------:R-:W-:Y:S02]  /*0330*/  @UP1 UMOV UR13, UR19 ;  /* 0x00000013000d1c82 */ /* 0x000fe40008000000 */
[----:B------:R-:W-:-:S04]  /*0340*/  @UP1 USHF.R.U32.HI UR9, URZ, UR5, UR13 ;  /* 0x000000053f091299 */ /* 0x000fc8000801160d */
[----:B------:R-:W-:Y:S01]  /*0350*/  ULOP3.LUT UR9, URZ, UR9, URZ, 0x33, !UPT ;  /* 0x000000093f097292 */ /* 0x000fe2000f8e333f */
[----:B------:R-:W-:Y:S05]  /*0360*/  BRA `(.L_x_145) ;  /* 0x0000006000007947 */ /* 0x000fea0003800000 */
.L_x_144:
[----:B------:R-:W-:Y:S02]  /*0370*/  ULDC UR4, c[0x0][0x32c] ;  /* 0x0000cb0000047ab9 */ /* 0x000fe40000000800 */
[----:B------:R-:W-:-:S03]  /*0380*/  UISETP.NE.AND UP1, UPT, UR8, UR4, UPT ;  /* 0x000000040800728c */ /* 0x000fc6000bf25270 */
[----:B------:R-:W-:Y:S02]  /*0390*/  ULDC.64 UR4, c[0x0][0x330] ;  /* 0x0000cc0000047ab9 */ /* 0x000fe40000000a00 */
[----:B------:R-:W-:-:S07]  /*03a0*/  UIMAD.WIDE.U32 UR18, UR9, UR4, URZ ;  /* 0x00000004091272a5 */ /* 0x000fce000f8e003f */
[----:B------:R-:W-:Y:S02]  /*03b0*/  @UP1 UMOV UR13, UR19 ;  /* 0x00000013000d1c82 */ /* 0x000fe40008000000 */
[----:B------:R-:W-:Y:S02]  /*03c0*/  @UP1 USHF.R.U32.HI UR9, URZ, UR5, UR13 ;  /* 0x000000053f091299 */ /* 0x000fe4000801160d */
.L_x_145:
[----:B------:R-:W-:Y:S02]  /*03d0*/  ULDC UR4, c[0x0][0x32c] ;  /* 0x0000cb0000047ab9 */ /* 0x000fe40000000800 */
[----:B------:R-:W-:-:S04]  /*03e0*/  UIMAD UR4, UR9, UR4, UR4 ;  /* 0x00000004090472a4 */ /* 0x000fc8000f8e0204 */
[----:B------:R-:W-:-:S04]  /*03f0*/  UISETP.LT.AND UP1, UPT, UR6, UR4, UPT ;  /* 0x000000040600728c */ /* 0x000fc8000bf21270 */
[----:B------:R-:W-:Y:S02]  /*0400*/  USEL UR6, UR6, UR4, UP1 ;  /* 0x0000000406067287 */ /* 0x000fe40008800000 */
.L_x_143:
[----:B----4-:R-:W-:Y:S01]  /*0410*/  UIADD3 UR8, UR10, 0x5f, URZ ;  /* 0x0000005f0a087890 */ /* 0x010fe2000fffe03f */
[----:B------:R-:W-:Y:S01]  /*0420*/  PLOP3.LUT P0, PT, PT, PT, UP0, 0x40, 0x0 ;  /* 0x000000000000781c */ /* 0x000fe20003f0e808 */
[----:B------:R-:W-:Y:S02]  /*0430*/  UIADD3 UR18, UR6, 0x5f, URZ ;  /* 0x0000005f06127890 */ /* 0x000fe4000fffe03f */
[----:B------:R-:W-:Y:S02]  /*0440*/  UIMAD.WIDE UR8, UR8, 0x2aaaaaab, URZ ;  /* 0x2aaaaaab080878a5 */ /* 0x000fe4000f8e023f */
[----:B------:R-:W-:Y:S02]  /*0450*/  UIMAD.WIDE UR18, UR18, 0x2aaaaaab, URZ ;  /* 0x2aaaaaab121278a5 */ /* 0x000fe4000f8e023f */
[----:B------:R-:W-:Y:S02]  /*0460*/  ULDC.64 UR4, c[0x0][0x2c8] ;  /* 0x0000b20000047ab9 */ /* 0x000fe40000000a00 */
[----:B------:R-:W-:-:S02]  /*0470*/  UIMAD.WIDE.U32 UR20, UR14, UR4, URZ ;  /* 0x000000040e1472a5 */ /* 0x000fc4000f8e003f */
[----:B------:R-:W-:Y:S02]  /*0480*/  UMOV UR17, UR9 ;  /* 0x0000000900117c82 */ /* 0x000fe40008000000 */
[----:B------:R-:W-:Y:S02]  /*0490*/  UMOV UR9, UR19 ;  /* 0x0000001300097c82 */ /* 0x000fe40008000000 */
[----:B------:R-:W-:Y:S02]  /*04a0*/  USHF.R.U32.HI UR8, URZ, 0x1f, UR17 ;  /* 0x0000001f3f087899 */ /* 0x000fe40008011611 */
[----:B------:R-:W-:Y:S02]  /*04b0*/  USHF.R.U32.HI UR6, URZ, 0x1f, UR9 ;  /* 0x0000001f3f067899 */ /* 0x000fe40008011609 */
[----:B------:R-:W-:Y:S02]  /*04c0*/  ULDC UR13, c[0x0][0x168] ;  /* 0x00005a00000d7ab9 */ /* 0x000fe40000000800 */
[----:B------:R-:W-:-:S02]  /*04d0*/  UMOV UR4, UR14 ;  /* 0x0000000e00047c82 */ /* 0x000fc40008000000 */
[----:B------:R-:W-:Y:S02]  /*04e0*/  @UP2 USHF.R.U32.HI UR4, URZ, UR5, UR21 ;  /* 0x000000053f042299 */ /* 0x000fe40008011615 */
[----:B------:R-:W-:Y:S02]  /*04f0*/  UIADD3 UR13, UR10, -UR13, URZ ;  /* 0x8000000d0a0d7290 */ /* 0x000fe4000fffe03f */
[----:B------:R-:W-:Y:S02]  /*0500*/  ULEA.HI.SX32 UR17, UR17, UR8, 0x1c ;  /* 0x0000000811117291 */ /* 0x000fe4000f8fe23f */
[----:B------:R-:W-:Y:S02]  /*0510*/  ULEA.HI.SX32 UR6, UR9, UR6, 0x1c ;  /* 0x0000000609067291 */ /* 0x000fe4000f8fe23f */
[----:B------:R-:W-:Y:S02]  /*0520*/  UIADD3 UR4, UR13, UR4, URZ ;  /* 0x000000040d047290 */ /* 0x000fe4000fffe03f */
[----:B------:R-:W-:-:S02]  /*0530*/  UISETP.LT.AND UP1, UPT, UR17, UR6, UPT ;  /* 0x000000061100728c */ /* 0x000fc4000bf21270 */
[----:B------:R-:W-:Y:S02]  /*0540*/  ULDC UR5, c[0x0][0x324] ;  /* 0x0000c90000057ab9 */ /* 0x000fe40000000800 */
[----:B------:R-:W-:Y:S02]  /*0550*/  UIADD3 UR8, UR4, -UR5, URZ ;  /* 0x8000000504087290 */ /* 0x000fe4000fffe03f */
[----:B------:R-:W-:Y:S01]  /*0560*/  USEL UR6, UR17, UR6, UP1 ;  /* 0x0000000611067287 */ /* 0x000fe20008800000 */
[----:B------:R-:W-:Y:S05]  /*0570*/  @P0 BRA `(.L_x_146) ;  /* 0x0000017000000947 */ /* 0x000fea0003800000 */
[----:B------:R-:W-:Y:S02]  /*0580*/  UMOV UR9, UR4 ;  /* 0x0000000400097c82 */ /* 0x000fe40008000000 */
[----:B------:R-:W-:-:S06]  /*0590*/  UISETP.GT.AND UP1, UPT, UR9, -0x1, UPT ;  /* 0xffffffff0900788c */ /* 0x000fcc000bf24270 */
[----:B------:R-:W-:-:S13]  /*05a0*/  PLOP3.LUT P0, PT, PT, PT, UP1, 0x80, 0x0 ;  /* 0x000000000000781c */ /* 0x000fda0003f0f018 */
[----:B------:R-:W-:Y:S05]  /*05b0*/  @P0 BRA `(.L_x_147) ;  /* 0x0000009000000947 */ /* 0x000fea0003800000 */
[----:B------:R-:W-:Y:S02]  /*05c0*/  ULDC UR4, c[0x0][0x32c] ;  /* 0x0000cb0000047ab9 */ /* 0x000fe40000000800 */
[----:B------:R-:W-:Y:S02]  /*05d0*/  UISETP.NE.AND UP1, UPT, UR4, 0x1, UPT ;  /* 0x000000010400788c */ /* 0x000fe4000bf25270 */
[----:B------:R-:W-:Y:S02]  /*05e0*/  ULOP3.LUT UR9, URZ, UR9, URZ, 0x33, !UPT ;  /* 0x000000093f097292 */ /* 0x000fe4000f8e333f */
[----:B------:R-:W-:Y:S02]  /*05f0*/  ULDC.64 UR4, c[0x0][0x330] ;  /* 0x0000cc0000047ab9 */ /* 0x000fe40000000a00 */
[----:B------:R-:W-:-:S07]  /*0600*/  UIMAD.WIDE.U32 UR18, UR9, UR4, URZ ;  /* 0x00000004091272a5 */ /* 0x000fce000f8e003f */
[----:B------:R-:W-:Y:S02]  /*0610*/  @UP1 UMOV UR17, UR19 ;  /* 0x0000001300111c82 */ /* 0x000fe40008000000 */
[----:B------:R-:W-:-:S04]  /*0620*/  @UP1 USHF.R.U32.HI UR9, URZ, UR5, UR17 ;  /* 0x000000053f091299 */ /* 0x000fc80008011611 */
[----:B------:R-:W-:Y:S01]  /*0630*/  ULOP3.LUT UR9, URZ, UR9, URZ, 0x33, !UPT ;  /* 0x000000093f097292 */ /* 0x000fe2000f8e333f */
[----:B------:R-:W-:Y:S05]  /*0640*/  BRA `(.L_x_148) ;  /* 0x0000006000007947 */ /* 0x000fea0003800000 */
.L_x_147:
[----:B------:R-:W-:Y:S02]  /*0650*/  ULDC UR4, c[0x0][0x32c] ;  /* 0x0000cb0000047ab9 */ /* 0x000fe40000000800 */
[----:B------:R-:W-:-:S03]  /*0660*/  UISETP.NE.AND UP1, UPT, UR4, 0x1, UPT ;  /* 0x000000010400788c */ /* 0x000fc6000bf25270 */
[----:B------:R-:W-:Y:S02]  /*0670*/  ULDC.64 UR4, c[0x0][0x330] ;  /* 0x0000cc0000047ab9 */ /* 0x000fe40000000a00 */
[----:B------:R-:W-:-:S07]  /*0680*/  UIMAD.WIDE.U32 UR18, UR9, UR4, URZ ;  /* 0x00000004091272a5 */ /* 0x000fce000f8e003f */
[----:B------:R-:W-:Y:S02]  /*0690*/  @UP1 UMOV UR17, UR19 ;  /* 0x0000001300111c82 */ /* 0x000fe40008000000 */
[----:B------:R-:W-:Y:S02]  /*06a0*/  @UP1 USHF.R.U32.HI UR9, URZ, UR5, UR17 ;  /* 0x000000053f091299 */ /* 0x000fe40008011611 */
.L_x_148:
[----:B------:R-:W-:Y:S02]  /*06b0*/  ULDC UR4, c[0x0][0x32c] ;  /* 0x0000cb0000047ab9 */ /* 0x000fe40000000800 */
[----:B------:R-:W-:-:S04]  /*06c0*/  UIMAD UR4, UR9, UR4, URZ ;  /* 0x00000004090472a4 */ /* 0x000fc8000f8e023f */
[----:B------:R-:W-:-:S04]  /*06d0*/  UISETP.LT.AND UP1, UPT, UR8, UR4, UPT ;  /* 0x000000040800728c */ /* 0x000fc8000bf21270 */
[----:B------:R-:W-:-:S04]  /*06e0*/  USEL UR8, UR8, UR4, !UP1 ;  /* 0x0000000408087287 */ /* 0x000fc8000c800000 */
.L_x_146:
[----:B------:R-:W-:Y:S01]  /*06f0*/  UIMAD.WIDE UR4, UR8, 0x2aaaaaab, URZ ;  /* 0x2aaaaaab080478a5 */ /* 0x000fe2000f8e023f */
[----:B------:R-:W-:Y:S01]  /*0700*/  PLOP3.LUT P4, PT, PT, PT, PT, 0x80, 0x0 ;  /* 0x000000000000781c */ /* 0x000fe20003f8f070 */
[----:B------:R-:W-:Y:S01]  /*0710*/  CS2R R162, SRZ ;  /* 0x0000000000a27805 */ /* 0x000fe2000001ff00 */
[----:B------:R-:W-:Y:S01]  /*0720*/  CS2R R160, SRZ ;  /* 0x0000000000a07805 */ /* 0x000fe2000001ff00 */
[----:B------:R-:W-:Y:S01]  /*0730*/  USHF.R.U32.HI UR4, URZ, 0x1f, UR5 ;  /* 0x0000001f3f047899 */ /* 0x000fe20008011605 */
[----:B------:R-:W-:Y:S01]  /*0740*/  CS2R R166, SRZ ;  /* 0x0000000000a67805 */ /* 0x000fe2000001ff00 */
[----:B------:R-:W-:Y:S01]  /*0750*/  CS2R R164, SRZ ;  /* 0x0000000000a47805 */ /* 0x000fe2000001ff00 */
[----:B------:R-:W-:Y:S01]  /*0760*/  CS2R R158, SRZ ;  /* 0x00000000009e7805 */ /* 0x000fe2000001ff00 */
[----:B------:R-:W-:Y:S01]  /*0770*/  ULEA.HI.SX32 UR4, UR5, UR4, 0x1c ;  /* 0x0000000405047291 */ /* 0x000fe2000f8fe23f */
[----:B------:R-:W-:Y:S01]  /*0780*/  CS2R R156, SRZ ;  /* 0x00000000009c7805 */ /* 0x000fe2000001ff00 */
[----:B------:R-:W-:Y:S01]  /*0790*/  CS2R R154, SRZ ;  /* 0x00000000009a7805 */ /* 0x000fe2000001ff00 */
[----:B------:R-:W-:Y:S01]  /*07a0*/  CS2R R152, SRZ ;  /* 0x0000000000987805 */ /* 0x000fe2000001ff00 */
[----:B------:R-:W-:Y:S01]  /*07b0*/  UISETP.LT.AND UP1, UPT, URZ, UR4, UPT ;  /* 0x000000043f00728c */ /* 0x000fe2000bf21270 */
[----:B------:R-:W-:Y:S01]  /*07c0*/  CS2R R146, SRZ ;  /* 0x0000000000927805 */ /* 0x000fe2000001ff00 */
[----:B------:R-:W-:Y:S01]  /*07d0*/  CS2R R144, SRZ ;  /* 0x0000000000907805 */ /* 0x000fe2000001ff00 */
[----:B------:R-:W-:Y:S01]  /*07e0*/  CS2R R150, SRZ ;  /* 0x0000000000967805 */ /* 0x000fe2000001ff00 */
[----:B------:R-:W-:Y:S01]  /*07f0*/  USEL UR5, URZ, UR4, !UP1 ;  /* 0x000000043f057287 */ /* 0x000fe2000c800000 */
[----:B------:R-:W-:Y:S01]  /*0800*/  CS2R R148, SRZ ;  /* 0x0000000000947805 */ /* 0x000fe2000001ff00 */
[----:B------:R-:W-:Y:S01]  /*0810*/  CS2R R142, SRZ ;  /* 0x00000000008e7805 */ /* 0x000fe2000001ff00 */
[----:B------:R-:W-:Y:S01]  /*0820*/  CS2R R140, SRZ ;  /* 0x00000000008c7805 */ /* 0x000fe2000001ff00 */
[----:B------:R-:W-:Y:S01]  /*0830*/  UISETP.GT.AND UP1, UPT, UR6, UR5, UPT ;  /* 0x000000050600728c */ /* 0x000fe2000bf24270 */
[----:B------:R-:W-:Y:S01]  /*0840*/  CS2R R138, SRZ ;  /* 0x00000000008a7805 */ /* 0x000fe2000001ff00 */
[----:B------:R-:W-:Y:S01]  /*0850*/  CS2R R136, SRZ ;  /* 0x0000000000887805 */ /* 0x000fe2000001ff00 */
[----:B------:R-:W-:Y:S01]  /*0860*/  CS2R R130, SRZ ;  /* 0x0000000000827805 */ /* 0x000fe2000001ff00 */
[----:B------:R-:W-:Y:S01]  /*0870*/  CS2R R128, SRZ ;  /* 0x0000000000807805 */ /* 0x000fe2000001ff00 */
[----:B------:R-:W-:Y:S01]  /*0880*/  CS2R R134, SRZ ;  /* 0x0000000000867805 */ /* 0x000fe2000001ff00 */
[----:B------:R-:W-:Y:S01]  /*0890*/  PLOP3.LUT P0, PT, PT, PT, UP1, 0x80, 0x0 ;  /* 0x000000000000781c */ /* 0x000fe20003f0f018 */
        /* <DEDUP_REMOVED lines=9> */
[----:B------:R-:W-:Y:S01]  /*0930*/  IMAD.MOV.U32 R116, RZ, RZ, RZ ;  /* 0x000000ffff747224 */ /* 0x000fe200078e00ff */
[----:B------:R-:W-:Y:S01]  /*0940*/  CS2R R110, SRZ ;  /* 0x00000000006e7805 */ /* 0x000fe2000001ff00 */
[----:B------:R-:W-:Y:S01]  /*0950*/  CS2R R108, SRZ ;  /* 0x00000000006c7805 */ /* 0x000fe2000001ff00 */
[----:B------:R-:W-:Y:S01]  /*0960*/  CS2R R106, SRZ ;  /* 0x00000000006a7805 */ /* 0x000fe2000001ff00 */
[----:B------:R-:W-:Y:S01]  /*0970*/  CS2R R104, SRZ ;  /* 0x0000000000687805 */ /* 0x000fe2000001ff00 */
[----:B------:R-:W-:Y:S01]  /*0980*/  IMAD.MOV.U32 R28, RZ, RZ, RZ ;  /* 0x000000ffff1c7224 */ /* 0x000fe200078e00ff */
[----:B------:R-:W-:Y:S01]  /*0990*/  CS2R R26, SRZ ;  /* 0x00000000001a7805 */ /* 0x000fe2000001ff00 */
[----:B------:R-:W-:Y:S05]  /*09a0*/  @!P0 BRA `(.L_x_149) ;  /* 0x0001b29000008947 */ /* 0x000fea0003800000 */
[----:B------:R-:W-:Y:S02]  /*09b0*/  ULDC.64 UR8, c[0x0][0x340] ;  /* 0x0000d00000087ab9 */ /* 0x000fe40000000a00 */
[----:B------:R-:W-:-:S04]  /*09c0*/  UISETP.NE.U32.AND UP3, UPT, URZ, UR8, UPT ;  /* 0x000000083f00728c */ /* 0x000fc8000bf65070 */
[----:B------:R-:W-:-:S03]  /*09d0*/  UISETP.NE.AND.EX UP3, UPT, URZ, UR9, UPT, UP3 ;  /* 0x000000093f00728c */ /* 0x000fc6000bf65330 */
[----:B------:R-:W-:-:S03]  /*09e0*/  ULDC.64 UR8, c[0x0][0x340] ;  /* 0x0000d00000087ab9 */ /* 0x000fc60000000a00 */
[----:B------:R-:W-:-:S05]  /*09f0*/  PLOP3.LUT P2, PT, PT, PT, UP3, 0x80, 0x0 ;  /* 0x000000000000781c */ /* 0x000fca0003f4f038 */
[----:B------:R-:W-:Y:S02]  /*0a00*/  @UP3 UMOV UR4, 0x4 ;  /* 0x0000000400043882 */ /* 0x000fe40000000000 */
[----:B------:R-:W-:-:S06]  /*0a10*/  @UP3 UIMAD.WIDE UR8, UR16, UR4, UR8 ;  /* 0x00000004100832a5 */ /* 0x000fcc000f8e0208 */
[----:B------:R-:W-:Y:S02]  /*0a20*/  IMAD.U32 R2, RZ, RZ, UR8 ;  /* 0x00000008ff027e24 */ /* 0x000fe4000f8e00ff */
[----:B------:R-:W-:Y:S01]  /*0a30*/  IMAD.U32 R3, RZ, RZ, UR9 ;  /* 0x00000009ff037e24 */ /* 0x000fe2000f8e00ff */
[----:B------:R-:W-:Y:S01]  /*0a40*/  SHF.R.S32.HI R201, RZ, 0x1f, R200 ;  /* 0x0000001fffc97819 */ /* 0x000fe200000114c8 */
[----:B------:R-:W-:Y:S02]  /*0a50*/  ULDC.64 UR8, c[0x0][0x1b8] ;  /* 0x00006e0000087ab9 */ /* 0x000fe40000000a00 */
[----:B------:R-:W-:Y:S01]  /*0a60*/  UIMAD UR4, UR15, UR8, URZ ;  /* 0x000000080f0472a4 */ /* 0x000fe2000f8e023f */
[----:B------:R2:W3:Y:S01]  /*0a70*/  @P2 LDG.E R16, [R2.64] ;  /* 0x0000003002102981 */ /* 0x0004e2000c1e1900 */
[----:B------:R-:W-:Y:S01]  /*0a80*/  PLOP3.LUT P1, PT, PT, PT, UP2, 0x80, 0x0 ;  /* 0x000000000000781c */ /* 0x000fe20003f2f028 */
[----:B------:R-:W-:Y:S01]  /*0a90*/  UIMAD.WIDE.U32 UR18, UR11, UR8, URZ ;  /* 0x000000080b1272a5 */ /* 0x000fe2000f8e003f */
[----:B------:R-:W-:Y:S01]  /*0aa0*/  PLOP3.LUT P0, PT, PT, PT, UP2, 0x80, 0x0 ;  /* 0x000000000000781c */ /* 0x000fe20003f0f028 */
[----:B------:R-:W-:Y:S01]  /*0ab0*/  UIMAD UR4, UR11, UR9, UR4 ;  /* 0x000000090b0472a4 */ /* 0x000fe2000f8e0204 */
[----:B------:R-:W-:Y:S01]  /*0ac0*/  IMAD.MOV.U32 R228, RZ, RZ, RZ ;  /* 0x000000ffffe47224 */ /* 0x000fe200078e00ff */
[----:B------:R-:W-:-:S02]  /*0ad0*/  USHF.R.S32.HI UR17, URZ, 0x1f, UR16 ;  /* 0x0000001f3f117899 */ /* 0x000fc40008011410 */
[----:B------:R-:W-:Y:S02]  /*0ae0*/  ULDC.64 UR8, c[0x0][0x1c0] ;  /* 0x0000700000087ab9 */ /* 0x000fe40000000a00 */
[----:B------:R-:W-:Y:S02]  /*0af0*/  UIADD3 UR19, UR19, UR4, URZ ;  /* 0x0000000413137290 */ /* 0x000fe4000fffe03f */
[----:B------:R-:W-:Y:S02]  /*0b00*/  UIMAD UR17, UR17, UR8, URZ ;  /* 0x00000008111172a4 */ /* 0x000fe4000f8e023f */
[----:B------:R-:W-:Y:S02]  /*0b10*/  UIMAD.WIDE.U32 UR18, UR16, UR8, UR18 ;  /* 0x00000008101272a5 */ /* 0x000fe4000f8e0012 */
[----:B------:R-:W-:Y:S02]  /*0b20*/  UIMAD UR9, UR16, UR9, UR17 ;  /* 0x00000009100972a4 */ /* 0x000fe4000f8e0211 */
[----:B------:R-:W-:-:S02]  /*0b30*/  ULDC UR4, c[0x0][0x168] ;  /* 0x00005a0000047ab9 */ /* 0x000fc40000000800 */
[----:B------:R-:W-:Y:S02]  /*0b40*/  UIADD3 UR9, UR19, UR9, URZ ;  /* 0x0000000913097290 */ /* 0x000fe4000fffe03f */
[----:B------:R-:W-:Y:S02]  /*0b50*/  UIMAD UR4, UR12, UR4, URZ ;  /* 0x000000040c0472a4 */ /* 0x000fe4000f8e023f */
[----:B------:R-:W-:Y:S01]  /*0b60*/  ULDC UR8, c[0x0][0x2b8] ;  /* 0x0000ae0000087ab9 */ /* 0x000fe20000000800 */
[----:B--2---:R-:W-:Y:S01]  /*0b70*/  LEA.HI R2, R201, R200, RZ, 0x3 ;  /* 0x000000c8c9027211 */ /* 0x004fe200078f18ff */
[----:B------:R-:W-:Y:S01]  /*0b80*/  IMAD.U32 R3, RZ, RZ, UR19 ;  /* 0x00000013ff037e24 */ /* 0x000fe2000f8e00ff */
[----:B------:R-:W-:Y:S01]  /*0b90*/  UMOV UR35, 0x60 ;  /* 0x0000006000237882 */ /* 0x000fe20000000000 */
[----:B------:R-:W-:Y:S01]  /*0ba0*/  IMAD.U32 R3, RZ, RZ, UR9 ;  /* 0x00000009ff037e24 */ /* 0x000fe2000f8e00ff */
[----:B------:R-:W-:Y:S01]  /*0bb0*/  LOP3.LUT R0, R2, 0xfffffff8, RZ, 0xc0, !PT ;  /* 0xfffffff802007812 */ /* 0x000fe200078ec0ff */
[----:B------:R-:W-:Y:S01]  /*0bc0*/  UISETP.NE.AND UP1, UPT, UR8, 0x1, UPT ;  /* 0x000000010800788c */ /* 0x000fe2000bf25270 */
[----:B------:R-:W-:Y:S01]  /*0bd0*/  SHF.R.S32.HI R18, RZ, 0x3, R2 ;  /* 0x00000003ff127819 */ /* 0x000fe20000011402 */
[----:B------:R-:W-:Y:S01]  /*0be0*/  IMAD.U32 R2, RZ, RZ, UR18 ;  /* 0x00000012ff027e24 */ /* 0x000fe2000f8e00ff */
[----:B------:R-:W-:Y:S01]  /*0bf0*/  UIMAD UR12, UR6, UR35, -0x60 ;  /* 0xffffffa0060c74a4 */ /* 0x000fe2000f8e0223 */
[----:B------:R-:W-:Y:S01]  /*0c00*/  IMAD.IADD R28, R200, 0x1, -R0 ;  /* 0x00000001c81c7824 */ /* 0x000fe200078e0a00 */
[----:B------:R-:W-:Y:S01]  /*0c10*/  IADD3 R9, R18, UR14, RZ ;  /* 0x0000000e12097c10 */ /* 0x000fe2000fffe0ff */
[----:B------:R-:W-:-:S02]  /*0c20*/  ULDC.64 UR8, c[0x0][0x2b0] ;  /* 0x0000ac0000087ab9 */ /* 0x000fc40000000a00 */
[C---:B------:R-:W-:Y:S01]  /*0c30*/  IMAD R203, R28.reuse, 0x10, R18 ;  /* 0x000000101ccb7824 */ /* 0x040fe200078e0212 */
[----:B------:R-:W-:Y:S01]  /*0c40*/  ISETP.GE.AND P3, PT, R9, UR4, PT ;  /* 0x0000000409007c0c */ /* 0x000fe2000bf66270 */
[----:B------:R-:W-:-:S03]  /*0c50*/  IMAD.SHL.U32 R24, R28, 0x8, RZ ;  /* 0x000000081c187824 */ /* 0x000fc600078e00ff */
[----:B------:R-:W-:Y:S01]  /*0c60*/  IADD3 R5, R203, UR14, RZ ;  /* 0x0000000ecb057c10 */ /* 0x000fe2000fffe0ff */
[----:B---3--:R2:W3:Y:S04]  /*0c70*/  @P2 R2UR UR17, R16 ;  /* 0x00000000101123c2 */ /* 0x0084e800000e0000 */
[----:B------:R-:W-:Y:S01]  /*0c80*/  @P1 IMAD.HI.U32 R0, R5, c[0x0][0x2c8], RZ ;  /* 0x0000b20005001a27 */ /* 0x000fe200078e00ff */
[----:B------:R-:W-:Y:S01]  /*0c90*/  ISETP.GE.AND P5, PT, R24, c[0x0][0x198], PT ;  /* 0x0000660018007a0c */ /* 0x000fe20003fa6270 */
[----:B---3--:R-:W-:Y:S01]  /*0ca0*/  @!UP3 UMOV UR17, UR16 ;  /* 0x000000100011bc82 */ /* 0x008fe20008000000 */
[----:B------:R-:W-:Y:S01]  /*0cb0*/  SHF.R.S32.HI R30, RZ, 0x1f, R24 ;  /* 0x0000001fff1e7819 */ /* 0x000fe20000011418 */
[----:B------:R-:W-:Y:S01]  /*0cc0*/  IMAD.MOV.U32 R4, RZ, RZ, R5 ;  /* 0x000000ffff047224 */ /* 0x000fe200078e0005 */
[----:B------:R-:W-:Y:S01]  /*0cd0*/  @P0 SHF.R.U32.HI R4, RZ, c[0x0][0x2cc], R0 ;  /* 0x0000b300ff040a19 */ /* 0x000fe20000011600 */
[----:B------:R-:W-:Y:S01]  /*0ce0*/  USHF.R.S32.HI UR16, URZ, 0x1f, UR17 ;  /* 0x0000001f3f107899 */ /* 0x000fe20008011411 */
[----:B------:R-:W-:Y:S01]  /*0cf0*/  LEA.HI R199, R201, R200, RZ, 0x5 ;  /* 0x000000c8c9c77211 */ /* 0x000fe200078f28ff */
[----:B------:R-:W-:Y:S01]  /*0d00*/  UIMAD.WIDE.U32 UR42, UR17, UR8, URZ ;  /* 0x00000008112a72a5 */ /* 0x000fe2000f8e003f */
[--C-:B------:R-:W-:Y:S01]  /*0d10*/  SHF.R.S32.HI R6, RZ, 0x1f, R4.reuse ;  /* 0x0000001fff067819 */ /* 0x100fe20000011404 */
[----:B------:R-:W-:Y:S01]  /*0d20*/  IMAD.MOV R0, RZ, RZ, -R4 ;  /* 0x000000ffff007224 */ /* 0x000fe200078e0a04 */
[----:B------:R-:W-:Y:S01]  /*0d30*/  UIMAD UR16, UR16, UR8, URZ ;  /* 0x00000008101072a4 */ /* 0x000fe2000f8e023f */
[----:B------:R-:W-:Y:S01]  /*0d40*/  IMAD.WIDE.U32 R2, R4, c[0x0][0x1b0], R2 ;  /* 0x00006c0004027a25 */ /* 0x000fe200078e0002 */
[----:B------:R-:W-:Y:S01]  /*0d50*/  UIMAD UR35, UR6, -0x60, UR35 ;  /* 0xffffffa0062378a4 */ /* 0x000fe2000f8e0223 */
[----:B------:R-:W-:Y:S02]  /*0d60*/  STL [R1+0x10], R203 ;  /* 0x000010cb01007387 */ /* 0x000fe40000100800 */
[----:B------:R-:W-:-:S02]  /*0d70*/  IMAD R5, R0, c[0x0][0x2c4], R5 ;  /* 0x0000b10000057a24 */ /* 0x000fc400078e0205 */
[----:B------:R-:W-:-:S03]  /*0d80*/  IMAD R6, R6, c[0x0][0x1b0], RZ ;  /* 0x00006c0006067a24 */ /* 0x000fc600078e02ff */
[----:B------:R-:W-:Y:S01]  /*0d90*/  SHF.R.S32.HI R0, RZ, 0x1f, R5 ;  /* 0x0000001fff007819 */ /* 0x000fe20000011405 */
[----:B------:R-:W-:-:S04]  /*0da0*/  IMAD R4, R4, c[0x0][0x1b4], R6 ;  /* 0x00006d0004047a24 */ /* 0x000fc800078e0206 */
[----:B------:R-:W-:Y:S01]  /*0db0*/  IMAD.IADD R3, R3, 0x1, R4 ;  /* 0x0000000103037824 */ /* 0x000fe200078e0204 */
[----:B------:R-:W-:Y:S01]  /*0dc0*/  IADD3 R4, R9, 0x10, RZ ;  /* 0x0000001009047810 */ /* 0x000fe20007ffe0ff */
[----:B------:R-:W-:Y:S02]  /*0dd0*/  IMAD R0, R0, c[0x0][0x1a8], RZ ;  /* 0x00006a0000007a24 */ /* 0x000fe400078e02ff */
[----:B------:R-:W-:Y:S01]  /*0de0*/  IMAD.WIDE.U32 R2, R5, c[0x0][0x1a8], R2 ;  /* 0x00006a0005027a25 */ /* 0x000fe200078e0002 */
[----:B------:R-:W-:Y:S02]  /*0df0*/  ISETP.GE.AND P6, PT, R4, UR4, PT ;  /* 0x0000000404007c0c */ /* 0x000fe4000bfc6270 */
[----:B------:R-:W-:Y:S01]  /*0e00*/  IADD3 R4, R9, 0x30, RZ ;  /* 0x0000003009047810 */ /* 0x000fe20007ffe0ff */
[----:B------:R-:W-:Y:S01]  /*0e10*/  IMAD R0, R5, c[0x0][0x1ac], R0 ;  /* 0x00006b0005007a24 */ /* 0x000fe200078e0200 */
[----:B------:R-:W-:-:S03]  /*0e20*/  LEA R7, P0, R2, c[0x0][0x160], 0x1 ;  /* 0x0000580002077a11 */ /* 0x000fc600078008ff */
[----:B------:R-:W-:Y:S02]  /*0e30*/  IMAD.IADD R0, R3, 0x1, R0 ;  /* 0x0000000103007824 */ /* 0x000fe400078e0200 */
[----:B------:R-:W-:Y:S01]  /*0e40*/  IMAD.SHL.U32 R3, R18, 0x40, RZ ;  /* 0x0000004012037824 */ /* 0x000fe200078e00ff */
[----:B------:R-:W3:Y:S02]  /*0e50*/  SHFL.IDX PT, R5, R7, RZ, 0x181f ;  /* 0x00181fff07057589 */ /* 0x000ee400000e0000 */
[----:B------:R-:W-:Y:S02]  /*0e60*/  LEA.HI.X R6, R2, c[0x0][0x164], R0, 0x1, P0 ;  /* 0x0000590002067a11 */ /* 0x000fe400000f0c00 */
[----:B------:R-:W-:Y:S01]  /*0e70*/  LOP3.LUT R0, R3, 0x1c0, RZ, 0xc0, !PT ;  /* 0x000001c003007812 */ /* 0x000fe200078ec0ff */
[----:B------:R-:W-:Y:S01]  /*0e80*/  SHFL.IDX PT, R8, R7, 0x1, 0x181f ;  /* 0x00381f0007087f89 */ /* 0x000fe200000e0000 */
[----:B------:R-:W-:Y:S02]  /*0e90*/  IADD3 R3, R9, 0x20, RZ ;  /* 0x0000002009037810 */ /* 0x000fe40007ffe0ff */
[----:B------:R-:W-:Y:S01]  /*0ea0*/  SHF.R.U32.HI R2, RZ, 0x3, R0 ;  /* 0x00000003ff027819 */ /* 0x000fe20000011600 */
[----:B------:R-:W4:Y:S01]  /*0eb0*/  SHFL.IDX PT, R11, R6, RZ, 0x181f ;  /* 0x00181fff060b7589 */ /* 0x000f2200000e0000 */
[----:B------:R-:W-:-:S02]  /*0ec0*/  LOP3.LUT R0, R0, 0x38, R24, 0xf8, !PT ;  /* 0x0000003800007812 */ /* 0x000fc400078ef818 */
[----:B------:R-:W-:Y:S01]  /*0ed0*/  ISETP.GE.AND P1, PT, R3, UR4, PT ;  /* 0x0000000403007c0c */ /* 0x000fe2000bf26270 */
[----:B------:R-:W5:Y:S01]  /*0ee0*/  SHFL.IDX PT, R12, R6, 0x1, 0x181f ;  /* 0x00381f00060c7f89 */ /* 0x000f6200000e0000 */
[----:B------:R-:W-:Y:S02]  /*0ef0*/  LOP3.LUT R0, R0, R2, RZ, 0x3c, !PT ;  /* 0x0000000200007212 */ /* 0x000fe400078e3cff */
[----:B------:R-:W-:Y:S01]  /*0f00*/  LEA.HI R2, R201, R200, RZ, 0x6 ;  /* 0x000000c8c9027211 */ /* 0x000fe200078f30ff */
[----:B------:R-:W1:Y:S04]  /*0f10*/  SHFL.IDX PT, R10, R7, 0x2, 0x181f ;  /* 0x00581f00070a7f89 */ /* 0x000e6800000e0000 */
[----:B------:R-:W-:Y:S01]  /*0f20*/  IMAD.SHL.U32 R2, R2, 0x8, RZ ;  /* 0x0000000802027824 */ /* 0x000fe200078e00ff */
[----:B------:R-:W-:Y:S04]  /*0f30*/  SHFL.IDX PT, R15, R6, 0x2, 0x181f ;  /* 0x00581f00060f7f89 */ /* 0x000fe800000e0000 */
[----:B------:R-:W-:Y:S01]  /*0f40*/  LOP3.LUT R0, R0, 0xfffffe00, R2, 0xf8, !PT ;  /* 0xfffffe0000007812 */ /* 0x000fe200078ef802 */
[----:B------:R-:W-:Y:S01]  /*0f50*/  SHFL.IDX PT, R14, R6, 0x3, 0x181f ;  /* 0x00781f00060e7f89 */ /* 0x000fe200000e0000 */
[----:B---3--:R-:W-:-:S03]  /*0f60*/  @!P3 LEA R2, P0, R24, R5, 0x1 ;  /* 0x000000051802b211 */ /* 0x008fc600078008ff */
[----:B------:R-:W3:Y:S01]  /*0f70*/  SHFL.IDX PT, R5, R7, 0x3, 0x181f ;  /* 0x00781f0007057f89 */ /* 0x000ee200000e0000 */
[----:B------:R-:W-:Y:S01]  /*0f80*/  IMAD.SHL.U32 R202, R0, 0x2, RZ ;  /* 0x0000000200ca7824 */ /* 0x000fe200078e00ff */
[--C-:B----4-:R-:W-:Y:S02]  /*0f90*/  @!P3 LEA.HI.X R3, R24, R11, R30.reuse, 0x1, P0 ;  /* 0x0000000b1803b211 */ /* 0x110fe400000f0c1e */
[----:B------:R-:W-:Y:S01]  /*0fa0*/  SHFL.IDX PT, R11, R7, 0x5, 0x181f ;  /* 0x00b81f00070b7f89 */ /* 0x000fe200000e0000 */
[----:B------:R-:W-:Y:S02]  /*0fb0*/  ISETP.GE.AND P0, PT, R4, UR4, PT ;  /* 0x0000000404007c0c */ /* 0x000fe4000bf06270 */
[C---:B------:R-:W-:Y:S01]  /*0fc0*/  IADD3 R0, R9.reuse, 0x40, RZ ;  /* 0x0000004009007810 */ /* 0x040fe20007ffe0ff */
[----:B------:R4:W-:Y:S03]  /*0fd0*/  @!P3 LDGSTS.E.BYPASS.LTC128B.128 [R202+0x6100], [R2.64], !P5 ;  /* 0x0610000002cabfae */ /* 0x0009e6000e901d70 */
[----:B------:R-:W-:Y:S01]  /*0fe0*/  ISETP.GE.AND P4, PT, R0, UR4, PT ;  /* 0x0000000400007c0c */ /* 0x000fe2000bf86270 */
[----:B------:R-:W-:Y:S01]  /*0ff0*/  SHFL.IDX PT, R13, R6, 0x4, 0x181f ;  /* 0x00981f00060d7f89 */ /* 0x000fe200000e0000 */
[----:B------:R-:W-:Y:S01]  /*1000*/  IADD3 R0, R9, 0x50, RZ ;  /* 0x0000005009007810 */ /* 0x000fe20007ffe0ff */
[----:B------:R-:W-:Y:S01]  /*1010*/  UIADD3 UR18, UR35, UR10, URZ ;  /* 0x0000000a23127290 */ /* 0x000fe2000fffe03f */
[----:B------:R-:W-:Y:S01]  /*1020*/  SHF.R.S32.HI R198, RZ, 0x5, R199 ;  /* 0x00000005ffc67819 */ /* 0x000fe200000114c7 */
[C---:B------:R-:W-:Y:S01]  /*1030*/  IMAD.SHL.U32 R226, R24.reuse, 0x2, RZ ;  /* 0x0000000218e27824 */ /* 0x040fe200078e00ff */
[C---:B------:R-:W-:Y:S01]  /*1040*/  SHF.L.U64.HI R225, R24.reuse, 0x1, R30 ;  /* 0x0000000118e17819 */ /* 0x040fe2000001021e */
[----:B------:R-:W-:Y:S01]  /*1050*/  STL [R1+0x8], R202 ;  /* 0x000008ca01007387 */ /* 0x000fe20000100800 */
[----:B----4-:R-:W-:-:S03]  /*1060*/  @!P6 LEA R2, P3, R24, R8, 0x1 ;  /* 0x000000081802e211 */ /* 0x010fc600078608ff */
[----:B------:R-:W4:Y:S01]  /*1070*/  SHFL.IDX PT, R8, R7, 0x4, 0x181f ;  /* 0x00981f0007087f89 */ /* 0x000f2200000e0000 */
[----:B-----5:R-:W-:-:S03]  /*1080*/  @!P6 LEA.HI.X R3, R24, R12, R30, 0x1, P3 ;  /* 0x0000000c1803e211 */ /* 0x020fc600018f0c1e */
[----:B------:R-:W5:Y:S01]  /*1090*/  SHFL.IDX PT, R12, R6, 0x5, 0x181f ;  /* 0x00b81f00060c7f89 */ /* 0x000f6200000e0000 */
[----:B------:R-:W-:Y:S02]  /*10a0*/  ISETP.GE.AND P3, PT, R0, UR4, PT ;  /* 0x0000000400007c0c */ /* 0x000fe4000bf66270 */
[----:B------:R-:W-:Y:S01]  /*10b0*/  IADD3 R0, R9, 0x60, RZ ;  /* 0x0000006009007810 */ /* 0x000fe20007ffe0ff */
[----:B------:R3:W-:Y:S01]  /*10c0*/  @!P6 LDGSTS.E.BYPASS.LTC128B.128 [R202+0x6900], [R2.64], !P5 ;  /* 0x0690000002caefae */ /* 0x0007e2000e901d70 */
[----:B-1----:R-:W-:-:S03]  /*10d0*/  @!P1 LEA R4, P6, R24, R10, 0x1 ;  /* 0x0000000a18049211 */ /* 0x002fc600078c08ff */
[----:B------:R-:W1:Y:S01]  /*10e0*/  SHFL.IDX PT, R10, R7, 0x6, 0x181f ;  /* 0x00d81f00070a7f89 */ /* 0x000e6200000e0000 */
[C---:B---3--:R-:W-:Y:S02]  /*10f0*/  @!P0 LEA R2, P2, R24.reuse, R5, 0x1 ;  /* 0x0000000518028211 */ /* 0x048fe400078408ff */
[C-C-:B------:R-:W-:Y:S02]  /*1100*/  @!P1 LEA.HI.X R5, R24.reuse, R15, R30.reuse, 0x1, P6 ;  /* 0x0000000f18059211 */ /* 0x140fe400030f0c1e */
[----:B------:R-:W-:Y:S02]  /*1110*/  @!P0 LEA.HI.X R3, R24, R14, R30, 0x1, P2 ;  /* 0x0000000e18038211 */ /* 0x000fe400010f0c1e */
[----:B------:R-:W-:Y:S01]  /*1120*/  ISETP.GE.AND P2, PT, R0, UR4, PT ;  /* 0x0000000400007c0c */ /* 0x000fe2000bf46270 */
[----:B------:R4:W-:Y:S01]  /*1130*/  @!P1 LDGSTS.E.BYPASS.LTC128B.128 [R202+0x7100], [R4.64], !P5 ;  /* 0x0710000004ca9fae */ /* 0x0009e2000e901d70 */
[----:B------:R-:W-:Y:S02]  /*1140*/  PLOP3.LUT P1, PT, PT, PT, UP1, 0x80, 0x0 ;  /* 0x000000000000781c */ /* 0x000fe40003f2f018 */
[----:B------:R-:W-:Y:S01]  /*1150*/  IADD3 R0, R203, UR12, RZ ;  /* 0x0000000ccb007c10 */ /* 0x000fe2000fffe0ff */
[----:B------:R3:W-:Y:S01]  /*1160*/  @!P0 LDGSTS.E.BYPASS.LTC128B.128 [R202+0x7900], [R2.64], !P5 ;  /* 0x0790000002ca8fae */ /* 0x0007e2000e901d70 */
[----:B----4-:R-:W-:-:S03]  /*1170*/  @!P4 LEA R4, P0, R24, R8, 0x1 ;  /* 0x000000081804c211 */ /* 0x010fc600078008ff */
[----:B------:R-:W-:Y:S01]  /*1180*/  IMAD.IADD R8, R0, 0x1, R204 ;  /* 0x0000000100087824 */ /* 0x000fe200078e02cc */
[C---:B---3--:R-:W-:Y:S02]  /*1190*/  @!P3 LEA R2, P6, R24.reuse, R11, 0x1 ;  /* 0x0000000b1802b211 */ /* 0x048fe400078c08ff */
[----:B------:R3:W-:Y:S01]  /*11a0*/  SHFL.IDX PT, R11, R7, 0x7, 0x181f ;  /* 0x00f81f00070b7f89 */ /* 0x0007e200000e0000 */
[C-C-:B------:R-:W-:Y:S02]  /*11b0*/  @!P4 LEA.HI.X R5, R24.reuse, R13, R30.reuse, 0x1, P0 ;  /* 0x0000000d1805c211 */ /* 0x140fe400000f0c1e */
[----:B-----5:R-:W-:Y:S01]  /*11c0*/  @!P3 LEA.HI.X R3, R24, R12, R30, 0x1, P6 ;  /* 0x0000000c1803b211 */ /* 0x020fe200030f0c1e */
[----:B------:R-:W4:Y:S01]  /*11d0*/  SHFL.IDX PT, R13, R6, 0x6, 0x181f ;  /* 0x00d81f00060d7f89 */ /* 0x000f2200000e0000 */
[----:B------:R-:W-:Y:S02]  /*11e0*/  PLOP3.LUT P0, PT, PT, PT, UP1, 0x80, 0x0 ;  /* 0x000000000000781c */ /* 0x000fe40003f0f018 */
[----:B------:R-:W-:Y:S01]  /*11f0*/  ISETP.GE.AND P6, PT, R0, UR10, PT ;  /* 0x0000000a00007c0c */ /* 0x000fe2000bfc6270 */
[----:B------:R5:W1:Y:S01]  /*1200*/  SHFL.IDX PT, R12, R6, 0x7, 0x181f ;  /* 0x00f81f00060c7f89 */ /* 0x000a6200000e0000 */
[----:B------:R-:W-:-:S02]  /*1210*/  IMAD.MOV.U32 R0, RZ, RZ, R8 ;  /* 0x000000ffff007224 */ /* 0x000fc400078e0008 */
[----:B------:R-:W-:Y:S01]  /*1220*/  ISETP.GT.OR P6, PT, R203, 0x5f, P6 ;  /* 0x0000005fcb00780c */ /* 0x000fe200037c4670 */
[----:B------:R2:W-:Y:S04]  /*1230*/  @!P4 LDGSTS.E.BYPASS.LTC128B.128 [R202+0x8100], [R4.64], !P5 ;  /* 0x0810000004cacfae */ /* 0x0005e8000e901d70 */
[----:B------:R4:W-:Y:S01]  /*1240*/  @!P3 LDGSTS.E.BYPASS.LTC128B.128 [R202+0x8900], [R2.64], !P5 ;  /* 0x0890000002cabfae */ /* 0x0009e2000e901d70 */
[----:B---3--:R-:W-:Y:S01]  /*1250*/  IADD3 R7, R9, 0x70, RZ ;  /* 0x0000007009077810 */ /* 0x008fe20007ffe0ff */
[----:B-----5:R-:W-:-:S03]  /*1260*/  @P1 IMAD.HI.U32 R6, R8, c[0x0][0x2bc], RZ ;  /* 0x0000af0008061a27 */ /* 0x020fc600078e00ff */
[----:B------:R-:W-:Y:S01]  /*1270*/  ISETP.GE.AND P1, PT, R7, UR4, PT ;  /* 0x0000000407007c0c */ /* 0x000fe2000bf26270 */
[----:B------:R-:W-:Y:S01]  /*1280*/  UIMAD UR4, UR17, UR9, UR16 ;  /* 0x00000009110472a4 */ /* 0x000fe2000f8e0210 */
[----:B------:R-:W-:-:S03]  /*1290*/  @P0 SHF.R.U32.HI R0, RZ, c[0x0][0x2c0], R6 ;  /* 0x0000b000ff000a19 */ /* 0x000fc60000011606 */
[----:B------:R-:W-:Y:S01]  /*12a0*/  UIADD3 UR4, UR43, UR4, URZ ;  /* 0x000000042b047290 */ /* 0x000fe2000fffe03f */
[----:B-1----:R-:W-:Y:S01]  /*12b0*/  @!P2 LEA R6, P4, R24, R10, 0x1 ;  /* 0x0000000a1806a211 */ /* 0x002fe200078808ff */
[----:B------:R-:W-:Y:S01]  /*12c0*/  ULDC.64 UR8, c[0x0][0x1e8] ;  /* 0x00007a0000087ab9 */ /* 0x000fe20000000a00 */
[----:B--2---:R-:W-:Y:S02]  /*12d0*/  @!P6 IADD3 R5, P0, R0, UR42, RZ ;  /* 0x0000002a0005ec10 */ /* 0x004fe4000ff1e0ff */
[----:B----4-:R-:W-:Y:S02]  /*12e0*/  @!P2 LEA.HI.X R7, R24, R13, R30, 0x1, P4 ;  /* 0x0000000d1807a211 */ /* 0x010fe400020f0c1e */
[----:B------:R-:W-:Y:S02]  /*12f0*/  @!P6 LEA R2, P3, R5, c[0x0][0x2a0], 0x2 ;  /* 0x0000a8000502ea11 */ /* 0x000fe400078610ff */
[----:B------:R-:W-:Y:S01]  /*1300*/  @!P6 LEA.HI.X.SX32 R3, R0, UR4, 0x1, P0 ;  /* 0x000000040003ec11 */ /* 0x000fe200080f0eff */
[----:B------:R1:W-:Y:S01]  /*1310*/  @!P2 LDGSTS.E.BYPASS.LTC128B.128 [R202+0x9100], [R6.64], !P5 ;  /* 0x0910000006caafae */ /* 0x0003e2000e901d70 */
[----:B------:R-:W-:-:S02]  /*1320*/  @!P1 LEA R4, P0, R24, R11, 0x1 ;  /* 0x0000000b18049211 */ /* 0x000fc400078008ff */
[----:B------:R-:W-:Y:S02]  /*1330*/  @!P6 LEA.HI.X R3, R5, c[0x0][0x2a4], R3, 0x2, P3 ;  /* 0x0000a9000503ea11 */ /* 0x000fe400018f1403 */
[----:B------:R-:W-:-:S05]  /*1340*/  @!P1 LEA.HI.X R5, R24, R12, R30, 0x1, P0 ;  /* 0x0000000c18059211 */ /* 0x000fca00000f0c1e */
[----:B------:R2:W-:Y:S04]  /*1350*/  @!P1 LDGSTS.E.BYPASS.LTC128B.128 [R202+0x9900], [R4.64], !P5 ;  /* 0x0990000004ca9fae */ /* 0x0005e8000e901d70 */
[----:B------:R-:W0:Y:S04]  /*1360*/  LDGDEPBAR ;  /* 0x00000000000079af */ /* 0x000e280000000000 */
[----:B------:R-:W-:Y:S06]  /*1370*/  BAR.SYNC.DEFER_BLOCKING 0x0 ;  /* 0x0000000000007b1d */ /* 0x000fec0000010000 */
[----:B------:R3:W4:Y:S01]  /*1380*/  @!P6 LDG.E R228, [R2.64] ;  /* 0x0000003002e4e981 */ /* 0x000722000c1e1900 */
[----:B------:R-:W-:Y:S01]  /*1390*/  IMAD.MOV R0, RZ, RZ, -R0 ;  /* 0x000000ffff007224 */ /* 0x000fe200078e0a00 */
[----:B------:R-:W-:Y:S01]  /*13a0*/  UIMAD UR16, UR15, UR8, URZ ;  /* 0x000000080f1072a4 */ /* 0x000fe2000f8e023f */
[----:B------:R-:W-:Y:S01]  /*13b0*/  IADD3 R29, -R18, UR18, RZ ;  /* 0x00000012121d7c10 */ /* 0x000fe2000fffe1ff */
[----:B------:R-:W-:Y:S01]  /*13c0*/  UIMAD.WIDE.U32 UR46, UR11, UR8, URZ ;  /* 0x000000080b2e72a5 */ /* 0x000fe2000f8e003f */
[----:B------:R-:W-:Y:S01]  /*13d0*/  IMAD R234, R0, c[0x0][0x2b8], R8 ;  /* 0x0000ae0000ea7a24 */ /* 0x000fe200078e0208 */
[----:B------:R-:W-:Y:S01]  /*13e0*/  UIMAD UR8, UR11, UR9, UR16 ;  /* 0x000000090b0872a4 */ /* 0x000fe2000f8e0210 */
[----:B------:R-:W-:-:S02]  /*13f0*/  ISETP.GE.AND P3, PT, R24, c[0x0][0x1d4], PT ;  /* 0x0000750018007a0c */ /* 0x000fc40003f66270 */
[C---:B------:R-:W-:Y:S01]  /*1400*/  ISETP.GE.AND P6, PT, R29.reuse, 0x21, PT ;  /* 0x000000211d00780c */ /* 0x040fe20003fc6270 */
[----:B------:R-:W-:Y:S01]  /*1410*/  UIADD3 UR8, UR47, UR8, URZ ;  /* 0x000000082f087290 */ /* 0x000fe2000fffe03f */
[----:B------:R-:W-:Y:S01]  /*1420*/  SHF.R.S32.HI R26, RZ, 0x1f, R234 ;  /* 0x0000001fff1a7819 */ /* 0x000fe200000114ea */
[----:B------:R-:W-:Y:S01]  /*1430*/  ULDC.64 UR16, c[0x0][0x210] ;  /* 0x0000840000107ab9 */ /* 0x000fe20000000a00 */
[C---:B------:R-:W-:Y:S01]  /*1440*/  ISETP.GE.AND P5, PT, R29.reuse, 0x31, PT ;  /* 0x000000311d00780c */ /* 0x040fe20003fa6270 */
[----:B------:R-:W-:Y:S01]  /*1450*/  UIMAD UR15, UR15, UR16, URZ ;  /* 0x000000100f0f72a4 */ /* 0x000fe2000f8e023f */
[C---:B------:R-:W-:Y:S01]  /*1460*/  ISETP.GE.AND P4, PT, R29.reuse, 0x41, PT ;  /* 0x000000411d00780c */ /* 0x040fe20003f86270 */
[----:B------:R-:W-:Y:S01]  /*1470*/  IMAD R0, R26, c[0x0][0x1e0], RZ ;  /* 0x000078001a007a24 */ /* 0x000fe200078e02ff */
[----:B------:R-:W-:Y:S01]  /*1480*/  ISETP.GE.AND P2, PT, R29, 0x51, PT ;  /* 0x000000511d00780c */ /* 0x000fe20003f46270 */
[----:B------:R-:W-:Y:S02]  /*1490*/  UIMAD.WIDE.U32 UR44, UR11, UR16, URZ ;  /* 0x000000100b2c72a5 */ /* 0x000fe4000f8e003f */
[----:B------:R-:W-:Y:S01]  /*14a0*/  IMAD R0, R234, c[0x0][0x1e4], R0 ;  /* 0x00007900ea007a24 */ /* 0x000fe200078e0200 */
[----:B------:R-:W-:-:S02]  /*14b0*/  UIMAD UR9, UR11, UR17, UR15 ;  /* 0x000000110b0972a4 */ /* 0x000fc4000f8e020f */
[----:B------:R-:W-:Y:S01]  /*14c0*/  UIADD3 UR15, UR6, -0x1, URZ ;  /* 0xffffffff060f7890 */ /* 0x000fe2000fffe03f */
[----:B---3--:R-:W-:Y:S01]  /*14d0*/  IMAD.WIDE.U32 R2, R234, c[0x0][0x1e0], RZ ;  /* 0x00007800ea027a25 */ /* 0x008fe200078e00ff */
[----:B------:R-:W-:Y:S02]  /*14e0*/  UIADD3 UR9, UR45, UR9, URZ ;  /* 0x000000092d097290 */ /* 0x000fe4000fffe03f */
[----:B------:R-:W-:Y:S01]  /*14f0*/  UISETP.GT.AND UP3, UPT, UR15, UR5, UPT ;  /* 0x000000050f00728c */ /* 0x000fe2000bf64270 */
[----:B------:R-:W-:Y:S01]  /*1500*/  IMAD.IADD R3, R3, 0x1, R0 ;  /* 0x0000000103037824 */ /* 0x000fe200078e0200 */
[----:B----4-:R-:W-:-:S03]  /*1510*/  SHF.R.S32.HI R27, RZ, 0x1f, R228 ;  /* 0x0000001fff1b7819 */ /* 0x010fc600000114e4 */
[----:B------:R-:W-:-:S04]  /*1520*/  IMAD.WIDE.U32 R2, R228, c[0x0][0x1f0], R2 ;  /* 0x00007c00e4027a25 */ /* 0x000fc800078e0002 */
[----:B------:R-:W-:Y:S01]  /*1530*/  IMAD R0, R27, c[0x0][0x1f0], RZ ;  /* 0x00007c001b007a24 */ /* 0x000fe200078e02ff */
[----:B--2---:R-:W-:-:S03]  /*1540*/  IADD3 R4, P1, R2, UR46, RZ ;  /* 0x0000002e02047c10 */ /* 0x004fc6000ff3e0ff */
[----:B------:R-:W-:Y:S01]  /*1550*/  IMAD R0, R228, c[0x0][0x1f4], R0 ;  /* 0x00007d00e4007a24 */ /* 0x000fe200078e0200 */
[----:B------:R-:W-:-:S04]  /*1560*/  LEA R2, P0, R4, c[0x0][0x1c8], 0x1 ;  /* 0x0000720004027a11 */ /* 0x000fc800078008ff */
[----:B------:R-:W-:Y:S01]  /*1570*/  IADD3.X R0, R3, UR8, R0, P1, !PT ;  /* 0x0000000803007c10 */ /* 0x000fe20008ffe400 */
[----:B-1----:R-:W-:Y:S01]  /*1580*/  SHFL.IDX PT, R6, R2, 0x1, 0x181f ;  /* 0x00381f0002067f89 */ /* 0x002fe200000e0000 */
[----:B------:R-:W-:Y:S02]  /*1590*/  ISETP.GE.AND P1, PT, R29, 0x1, PT ;  /* 0x000000011d00780c */ /* 0x000fe40003f26270 */
[----:B------:R-:W-:Y:S01]  /*15a0*/  LEA.HI.X R0, R4, c[0x0][0x1cc], R0, 0x1, P0 ;  /* 0x0000730004007a11 */ /* 0x000fe200000f0c00 */
[----:B------:R-:W-:Y:S04]  /*15b0*/  SHFL.IDX PT, R8, R2, 0x2, 0x181f ;  /* 0x00581f0002087f89 */ /* 0x000fe800000e0000 */
[----:B------:R-:W1:Y:S04]  /*15c0*/  SHFL.IDX PT, R4, R2, RZ, 0x181f ;  /* 0x00181fff02047589 */ /* 0x000e6800000e0000 */
[----:B------:R-:W2:Y:S04]  /*15d0*/  SHFL.IDX PT, R3, R0, RZ, 0x181f ;  /* 0x00181fff00037589 */ /* 0x000ea800000e0000 */
[----:B------:R-:W3:Y:S04]  /*15e0*/  SHFL.IDX PT, R7, R0, 0x1, 0x181f ;  /* 0x00381f0000077f89 */ /* 0x000ee800000e0000 */
[----:B------:R-:W4:Y:S04]  /*15f0*/  SHFL.IDX PT, R9, R2, 0x3, 0x181f ;  /* 0x00781f0002097f89 */ /* 0x000f2800000e0000 */
[----:B------:R-:W5:Y:S04]  /*1600*/  SHFL.IDX PT, R14, R0, 0x2, 0x181f ;  /* 0x00581f00000e7f89 */ /* 0x000f6800000e0000 */
[----:B------:R-:W3:Y:S01]  /*1610*/  SHFL.IDX PT, R13, R2, 0x4, 0x181f ;  /* 0x00981f00020d7f89 */ /* 0x000ee200000e0000 */
[----:B-1----:R-:W-:-:S03]  /*1620*/  @P1 LEA R4, P0, R24, R4, 0x1 ;  /* 0x0000000418041211 */ /* 0x002fc600078008ff */
[----:B------:R-:W1:Y:S01]  /*1630*/  SHFL.IDX PT, R16, R0, 0x3, 0x181f ;  /* 0x00781f0000107f89 */ /* 0x000e6200000e0000 */
[----:B--2---:R-:W-:-:S03]  /*1640*/  @P1 LEA.HI.X R5, R24, R3, R30, 0x1, P0 ;  /* 0x0000000318051211 */ /* 0x004fc600000f0c1e */
[----:B------:R2:W-:Y:S01]  /*1650*/  SHFL.IDX PT, R12, R2, 0x5, 0x181f ;  /* 0x00b81f00020c7f89 */ /* 0x0005e200000e0000 */
[----:B------:R-:W-:Y:S02]  /*1660*/  ISETP.GE.AND P0, PT, R29, 0x11, PT ;  /* 0x000000111d00780c */ /* 0x000fe40003f06270 */
[----:B------:R-:W-:Y:S01]  /*1670*/  LEA.HI R3, R201, R200, RZ, 0x4 ;  /* 0x000000c8c9037211 */ /* 0x000fe200078f20ff */
[----:B------:R1:W-:Y:S04]  /*1680*/  @P1 LDGSTS.E.BYPASS.LTC128B.128 [R202+0x3100], [R4.64], !P3 ;  /* 0x0310000004ca1fae */ /* 0x0003e8000d901d70 */
[----:B------:R-:W3:Y:S04]  /*1690*/  SHFL.IDX PT, R17, R0, 0x4, 0x181f ;  /* 0x00981f0000117f89 */ /* 0x000ee800000e0000 */
[----:B------:R3:W3:Y:S02]  /*16a0*/  SHFL.IDX PT, R15, R0, 0x5, 0x181f ;  /* 0x00b81f00000f7f89 */ /* 0x0006e400000e0000 */
[----:B--2---:R-:W-:-:S02]  /*16b0*/  @P0 LEA R2, P1, R24, R6, 0x1 ;  /* 0x0000000618020211 */ /* 0x004fc400078208ff */
[----:B-1----:R-:W-:Y:S02]  /*16c0*/  LOP3.LUT R5, R3, 0xfffffff0, RZ, 0xc0, !PT ;  /* 0xfffffff003057812 */ /* 0x002fe400078ec0ff */
[----:B------:R-:W-:-:S03]  /*16d0*/  SHF.R.S32.HI R4, RZ, 0x4, R3 ;  /* 0x00000004ff047819 */ /* 0x000fc60000011403 */
[----:B------:R-:W-:Y:S01]  /*16e0*/  IMAD.IADD R5, R200, 0x1, -R5 ;  /* 0x00000001c8057824 */ /* 0x000fe200078e0a05 */
[----:B------:R-:W-:-:S04]  /*16f0*/  LEA.HI R3, R3, R4, RZ, 0x1 ;  /* 0x0000000403037211 */ /* 0x000fc800078f08ff */
[----:B---3--:R-:W-:Y:S02]  /*1700*/  LOP3.LUT R0, R3, 0xfffffffe, RZ, 0xc0, !PT ;  /* 0xfffffffe03007812 */ /* 0x008fe400078ec0ff */
[----:B------:R-:W-:Y:S02]  /*1710*/  SHF.R.S32.HI R10, RZ, 0x1f, R5 ;  /* 0x0000001fff0a7819 */ /* 0x000fe40000011405 */
[----:B------:R-:W-:Y:S01]  /*1720*/  @P0 LEA.HI.X R3, R24, R7, R30, 0x1, P1 ;  /* 0x0000000718030211 */ /* 0x000fe200008f0c1e */
[----:B------:R-:W-:Y:S01]  /*1730*/  IMAD.IADD R11, R4, 0x1, -R0 ;  /* 0x00000001040b7824 */ /* 0x000fe200078e0a00 */
[----:B------:R-:W-:Y:S02]  /*1740*/  LEA.HI R10, R10, R5, RZ, 0x3 ;  /* 0x000000050a0a7211 */ /* 0x000fe400078f18ff */
[C---:B------:R-:W-:Y:S01]  /*1750*/  @P6 LEA R8, P1, R24.reuse, R8, 0x1 ;  /* 0x0000000818086211 */ /* 0x040fe200078208ff */
[----:B------:R1:W-:Y:S01]  /*1760*/  @P0 LDGSTS.E.BYPASS.LTC128B.128 [R202+0x3900], [R2.64], !P3 ;  /* 0x0390000002ca0fae */ /* 0x0003e2000d901d70 */
[----:B----4-:R-:W-:-:S02]  /*1770*/  @P5 LEA R6, P0, R24, R9, 0x1 ;  /* 0x0000000918065211 */ /* 0x010fc400078008ff */
[----:B------:R-:W-:Y:S02]  /*1780*/  LOP3.LUT R0, R10, 0xfffffff8, RZ, 0xc0, !PT ;  /* 0xfffffff80a007812 */ /* 0x000fe400078ec0ff */
[C---:B-----5:R-:W-:Y:S02]  /*1790*/  @P6 LEA.HI.X R9, R24.reuse, R14, R30, 0x1, P1 ;  /* 0x0000000e18096211 */ /* 0x060fe400008f0c1e */
[C---:B------:R-:W-:Y:S01]  /*17a0*/  @P4 LEA R4, P1, R24.reuse, R13, 0x1 ;  /* 0x0000000d18044211 */ /* 0x040fe200078208ff */
[----:B------:R-:W-:Y:S01]  /*17b0*/  IMAD.IADD R25, R5, 0x1, -R0 ;  /* 0x0000000105197824 */ /* 0x000fe200078e0a00 */
[C-C-:B------:R-:W-:Y:S01]  /*17c0*/  @P5 LEA.HI.X R7, R24.reuse, R16, R30.reuse, 0x1, P0 ;  /* 0x0000001018075211 */ /* 0x140fe200000f0c1e */
[----:B------:R2:W-:Y:S01]  /*17d0*/  @P6 LDGSTS.E.BYPASS.LTC128B.128 [R202+0x4100], [R8.64], !P3 ;  /* 0x0410000008ca6fae */ /* 0x0005e2000d901d70 */
[----:B------:R-:W-:Y:S01]  /*17e0*/  @P4 LEA.HI.X R5, R24, R17, R30, 0x1, P1 ;  /* 0x0000001118054211 */ /* 0x000fe200008f0c1e */
[----:B------:R-:W-:Y:S02]  /*17f0*/  IMAD.SHL.U32 R0, R28, 0x40, RZ ;  /* 0x000000401c007824 */ /* 0x000fe400078e00ff */
[----:B------:R3:W-:Y:S03]  /*1800*/  @P5 LDGSTS.E.BYPASS.LTC128B.128 [R202+0x4900], [R6.64], !P3 ;  /* 0x0490000006ca5fae */ /* 0x0007e6000d901d70 */
[----:B------:R-:W-:Y:S01]  /*1810*/  LOP3.LUT R0, R0, 0x1c0, RZ, 0xc0, !PT ;  /* 0x000001c000007812 */ /* 0x000fe200078ec0ff */
[----:B------:R4:W-:Y:S01]  /*1820*/  @P4 LDGSTS.E.BYPASS.LTC128B.128 [R202+0x5100], [R4.64], !P3 ;  /* 0x0510000004ca4fae */ /* 0x0009e2000d901d70 */
[----:B-1----:R-:W-:-:S04]  /*1830*/  @P2 LEA R2, P0, R24, R12, 0x1 ;  /* 0x0000000c18022211 */ /* 0x002fc800078008ff */
[----:B------:R-:W-:-:S05]  /*1840*/  @P2 LEA.HI.X R3, R24, R15, R30, 0x1, P0 ;  /* 0x0000000f18032211 */ /* 0x000fca00000f0c1e */
[----:B------:R1:W-:Y:S04]  /*1850*/  @P2 LDGSTS.E.BYPASS.LTC128B.128 [R202+0x5900], [R2.64], !P3 ;  /* 0x0590000002ca2fae */ /* 0x0003e8000d901d70 */
[----:B------:R-:W0:Y:S01]  /*1860*/  LDGDEPBAR ;  /* 0x00000000000079af */ /* 0x000e220000000000 */
[----:B----4-:R-:W-:Y:S02]  /*1870*/  IMAD.SHL.U32 R4, R11, 0x8, RZ ;  /* 0x000000080b047824 */ /* 0x010fe400078e00ff */
[----:B------:R-:W-:-:S05]  /*1880*/  IMAD.SHL.U32 R5, R10, 0x40, RZ ;  /* 0x000000400a057824 */ /* 0x000fca00078e00ff */
[----:B------:R-:W-:Y:S01]  /*1890*/  LOP3.LUT R197, R5, 0xfffffe00, RZ, 0xc0, !PT ;  /* 0xfffffe0005c57812 */ /* 0x000fe200078ec0ff */
[----:B-1----:R-:W-:Y:S01]  /*18a0*/  IMAD.SHL.U32 R2, R25, 0x40, RZ ;  /* 0x0000004019027824 */ /* 0x002fe200078e00ff */
[----:B------:R-:W-:-:S04]  /*18b0*/  DEPBAR.LE SB0, 0x1 ;  /* 0x000080400000791a */ /* 0x000fc80000000000 */
[----:B------:R-:W-:-:S04]  /*18c0*/  DEPBAR.LE SB0, 0x0 ;  /* 0x000080000000791a */ /* 0x000fc80000000000 */
[----:B------:R-:W-:Y:S01]  /*18d0*/  IMAD.SHL.U32 R3, R18, 0x8, RZ ;  /* 0x0000000812037824 */ /* 0x000fe200078e00ff */
[----:B------:R-:W-:-:S04]  /*18e0*/  LOP3.LUT R2, R2, 0x1c0, RZ, 0xc0, !PT ;  /* 0x000001c002027812 */ /* 0x000fc800078ec0ff */
[----:B------:R-:W-:Y:S02]  /*18f0*/  LOP3.LUT R3, R0, 0x8, R3, 0xf8, !PT ;  /* 0x0000000800037812 */ /* 0x000fe400078ef803 */
[----:B------:R-:W-:Y:S02]  /*1900*/  LOP3.LUT R4, R2, 0x8, R4, 0xf8, !PT ;  /* 0x0000000802047812 */ /* 0x000fe400078ef804 */
[----:B------:R-:W-:Y:S02]  /*1910*/  SHF.R.U32.HI R0, RZ, 0x3, R0 ;  /* 0x00000003ff007819 */ /* 0x000fe40000011600 */
[----:B------:R-:W-:Y:S02]  /*1920*/  SHF.R.U32.HI R2, RZ, 0x3, R2 ;  /* 0x00000003ff027819 */ /* 0x000fe40000011602 */
[----:B------:R-:W-:Y:S02]  /*1930*/  LOP3.LUT R0, R3, R0, RZ, 0x3c, !PT ;  /* 0x0000000003007212 */ /* 0x000fe400078e3cff */
[----:B------:R-:W-:Y:S01]  /*1940*/  LOP3.LUT R196, R4, R2, RZ, 0x3c, !PT ;  /* 0x0000000204c47212 */ /* 0x000fe200078e3cff */
[----:B------:R-:W-:-:S02]  /*1950*/  IMAD R2, R198, 0x400, R197 ;  /* 0x00000400c6027824 */ /* 0x000fc400078e02c5 */
[----:B------:R-:W-:Y:S02]  /*1960*/  IMAD R0, R11, 0x200, R0 ;  /* 0x000002000b007824 */ /* 0x000fe400078e0200 */
[----:B------:R-:W-:Y:S02]  /*1970*/  IMAD.IADD R2, R196, 0x1, R2 ;  /* 0x00000001c4027824 */ /* 0x000fe400078e0202 */
[----:B------:R-:W-:Y:S01]  /*1980*/  IMAD.SHL.U32 R208, R0, 0x2, RZ ;  /* 0x0000000200d07824 */ /* 0x000fe200078e00ff */
[----:B------:R-:W-:Y:S01]  /*1990*/  BAR.SYNC.DEFER_BLOCKING 0x0 ;  /* 0x0000000000007b1d */ /* 0x000fe20000010000 */
[----:B------:R-:W-:Y:S02]  /*19a0*/  IMAD.SHL.U32 R215, R2, 0x2, RZ ;  /* 0x0000000202d77824 */ /* 0x000fe400078e00ff */
[----:B------:R-:W-:Y:S01]  /*19b0*/  IMAD R0, R26, c[0x0][0x208], RZ ;  /* 0x000082001a007a24 */ /* 0x000fe200078e02ff */
[----:B------:R-:W-:Y:S01]  /*19c0*/  IADD3 R219, R208, 0x3120, RZ ;  /* 0x00003120d0db7810 */ /* 0x000fe20007ffe0ff */
[----:B------:R-:W-:-:S04]  /*19d0*/  IMAD.WIDE.U32 R2, R234, c[0x0][0x208], RZ ;  /* 0x00008200ea027a25 */ /* 0x000fc800078e00ff */
[----:B------:R-:W-:-:S04]  /*19e0*/  IMAD R0, R234, c[0x0][0x20c], R0 ;  /* 0x00008300ea007a24 */ /* 0x000fc800078e0200 */
[----:B------:R-:W-:Y:S02]  /*19f0*/  IMAD.IADD R3, R3, 0x1, R0 ;  /* 0x0000000103037824 */ /* 0x000fe400078e0200 */
[----:B------:R-:W-:Y:S02]  /*1a00*/  IMAD R0, R27, c[0x0][0x218], RZ ;  /* 0x000086001b007a24 */ /* 0x000fe400078e02ff */
[C---:B------:R-:W-:Y:S01]  /*1a10*/  IMAD.WIDE.U32 R2, R228.reuse, c[0x0][0x218], R2 ;  /* 0x00008600e4027a25 */ /* 0x040fe200078e0002 */
[----:B---3--:R-:W-:Y:S04]  /*1a20*/  LDSM.16.M88.4 R4, [R208+0x3100] ;  /* 0x00310000d004783b */ /* 0x008fe80000000200 */
[----:B------:R-:W1:Y:S04]  /*1a30*/  LDSM.16.M88.4 R16, [R215+0x6100] ;  /* 0x00610000d710783b */ /* 0x000e680000000200 */
[----:B------:R-:W3:Y:S04]  /*1a40*/  LDSM.16.M88.4 R12, [R215+0x8100] ;  /* 0x00810000d70c783b */ /* 0x000ee80000000200 */
[----:B--2---:R-:W2:Y:S04]  /*1a50*/  LDSM.16.M88.4 R8, [R208+0x3900] ;  /* 0x00390000d008783b */ /* 0x004ea80000000200 */
[----:B------:R-:W-:Y:S04]  /*1a60*/  LDSM.16.M88.4 R20, [R208+0x4100] ;  /* 0x00410000d014783b */ /* 0x000fe80000000200 */
[----:B------:R-:W-:Y:S04]  /*1a70*/  LDSM.16.M88.4 R36, [R208+0x4900] ;  /* 0x00490000d024783b */ /* 0x000fe80000000200 */
[----:B------:R-:W-:Y:S04]  /*1a80*/  LDSM.16.M88.4 R40, [R208+0x5900] ;  /* 0x00590000d028783b */ /* 0x000fe80000000200 */
[----:B------:R-:W-:Y:S01]  /*1a90*/  LDSM.16.M88.4 R32, [R208+0x5100] ;  /* 0x00510000d020783b */ /* 0x000fe20000000200 */
[-C--:B-1----:R-:W-:Y:S08]  /*1aa0*/  HMMA.16816.F32.BF16 R160, R16, R4.reuse, RZ ;  /* 0x0000000410a0723c */ /* 0x082ff000000418ff */
[C---:B---3--:R-:W-:Y:S07]  /*1ab0*/  HMMA.16816.F32.BF16 R132, R12.reuse, R4, RZ ;  /* 0x000000040c84723c */ /* 0x048fee00000418ff */
[----:B------:R-:W-:Y:S01]  /*1ac0*/  IMAD R4, R228, c[0x0][0x21c], R0 ;  /* 0x00008700e4047a24 */ /* 0x000fe200078e0200 */
[----:B------:R-:W-:Y:S01]  /*1ad0*/  IADD3 R0, P0, R2, UR44, RZ ;  /* 0x0000002c02007c10 */ /* 0x000fe2000ff1e0ff */
[----:B------:R-:W-:Y:S03]  /*1ae0*/  HMMA.16816.F32.BF16 R156, R12, R6, RZ ;  /* 0x000000060c9c723c */ /* 0x000fe600000418ff */
[----:B------:R-:W-:-:S02]  /*1af0*/  IADD3.X R2, R3, UR9, R4, P0, !PT ;  /* 0x0000000903027c10 */ /* 0x000fc400087fe404 */
[----:B------:R-:W-:-:S03]  /*1b00*/  LEA R3, P0, R0, c[0x0][0x1f8], 0x1 ;  /* 0x00007e0000037a11 */ /* 0x000fc600078008ff */
[C---:B------:R-:W-:Y:S01]  /*1b10*/  HMMA.16816.F32.BF16 R192, R16.reuse, R6, RZ ;  /* 0x0000000610c0723c */ /* 0x040fe200000418ff */
[----:B------:R-:W-:Y:S01]  /*1b20*/  LEA.HI.X R0, R0, c[0x0][0x1fc], R2, 0x1, P0 ;  /* 0x00007f0000007a11 */ /* 0x000fe200000f0c02 */
[----:B------:R-:W1:Y:S01]  /*1b30*/  SHFL.IDX PT, R4, R3, RZ, 0x181f ;  /* 0x00181fff03047589 */ /* 0x000e6200000e0000 */
[----:B------:R-:W-:Y:S02]  /*1b40*/  LOP3.LUT P0, RZ, R28, 0x2, RZ, 0xc0, !PT ;  /* 0x000000021cff7812 */ /* 0x000fe4000780c0ff */
[----:B------:R-:W-:Y:S01]  /*1b50*/  IADD3 R2, R208, 0x3100, RZ ;  /* 0x00003100d0027810 */ /* 0x000fe20007ffe0ff */
[----:B------:R-:W-:Y:S01]  /*1b60*/  SHFL.IDX PT, R5, R3, 0x1, 0x181f ;  /* 0x00381f0003057f89 */ /* 0x000fe200000e0000 */
[----:B------:R-:W-:Y:S01]  /*1b70*/  R2P PR, R25, 0x6 ;  /* 0x0000000619007804 */ /* 0x000fe20000000000 */
[-C--:B--2---:R-:W-:Y:S01]  /*1b80*/  HMMA.16816.F32.BF16 R168, R16, R8.reuse, RZ ;  /* 0x0000000810a8723c */ /* 0x084fe200000418ff */
[----:B------:R-:W-:Y:S01]  /*1b90*/  ISETP.GE.AND P4, PT, R24, c[0x0][0x1d4], PT ;  /* 0x0000750018007a0c */ /* 0x000fe20003f86270 */
[----:B------:R-:W2:Y:S03]  /*1ba0*/  SHFL.IDX PT, R7, R0, RZ, 0x181f ;  /* 0x00181fff00077589 */ /* 0x000ea600000e0000 */
[C---:B------:R-:W-:Y:S01]  /*1bb0*/  ISETP.LT.OR P6, PT, R29.reuse, 0x11, P4 ;  /* 0x000000111d00780c */ /* 0x040fe200027c1670 */
[----:B------:R-:W3:Y:S02]  /*1bc0*/  SHFL.IDX PT, R6, R3, 0x2, 0x181f ;  /* 0x00581f0003067f89 */ /* 0x000ee400000e0000 */
[----:B------:R-:W-:Y:S01]  /*1bd0*/  HMMA.16816.F32.BF16 R128, R12, R8, RZ ;  /* 0x000000080c80723c */ /* 0x000fe200000418ff */
[----:B------:R-:W-:Y:S01]  /*1be0*/  @P0 IADD3 R219, R2, -0x20, RZ ;  /* 0xffffffe002db0810 */ /* 0x000fe20007ffe0ff */
[----:B------:R-:W-:Y:S01]  /*1bf0*/  SHFL.IDX PT, R9, R0, 0x1, 0x181f ;  /* 0x00381f0000097f89 */ /* 0x000fe200000e0000 */
[----:B------:R-:W-:-:S02]  /*1c00*/  ISETP.LT.OR P0, PT, R29, 0x1, P4 ;  /* 0x000000011d00780c */ /* 0x000fc40002701670 */
[C---:B------:R-:W-:Y:S01]  /*1c10*/  IADD3 R224, R219.reuse, 0x800, RZ ;  /* 0x00000800dbe07810 */ /* 0x040fe20007ffe0ff */
[----:B------:R-:W-:Y:S01]  /*1c20*/  SHFL.IDX PT, R8, R3, 0x3, 0x181f ;  /* 0x00781f0003087f89 */ /* 0x000fe200000e0000 */
[C---:B------:R-:W-:Y:S01]  /*1c30*/  IADD3 R223, R219.reuse, 0x1000, RZ ;  /* 0x00001000dbdf7810 */ /* 0x040fe20007ffe0ff */
[-C--:B------:R-:W-:Y:S01]  /*1c40*/  HMMA.16816.F32.BF16 R152, R12, R10.reuse, RZ ;  /* 0x0000000a0c98723c */ /* 0x080fe200000418ff */
[C---:B------:R-:W-:Y:S01]  /*1c50*/  IADD3 R222, R219.reuse, 0x1800, RZ ;  /* 0x00001800dbde7810 */ /* 0x040fe20007ffe0ff */
[----:B------:R-:W-:Y:S01]  /*1c60*/  SHFL.IDX PT, R30, R3, 0x4, 0x181f ;  /* 0x00981f00031e7f89 */ /* 0x000fe200000e0000 */
[----:B-1----:R-:W-:Y:S02]  /*1c70*/  IADD3 R24, P5, R4, R226, RZ ;  /* 0x000000e204187210 */ /* 0x002fe40007fbe0ff */
[C---:B------:R-:W-:Y:S01]  /*1c80*/  IADD3 R221, R219.reuse, 0x2000, RZ ;  /* 0x00002000dbdd7810 */ /* 0x040fe20007ffe0ff */
[----:B------:R-:W-:Y:S01]  /*1c90*/  SHFL.IDX PT, R3, R3, 0x5, 0x181f ;  /* 0x00b81f0003037f89 */ /* 0x000fe200000e0000 */
[----:B------:R-:W-:Y:S01]  /*1ca0*/  IADD3 R220, R219, 0x2800, RZ ;  /* 0x00002800dbdc7810 */ /* 0x000fe20007ffe0ff */
[----:B------:R-:W-:Y:S02]  /*1cb0*/  HMMA.16816.F32.BF16 R188, R16, R10, RZ ;  /* 0x0000000a10bc723c */ /* 0x000fe400000418ff */
[----:B------:R-:W1:Y:S01]  /*1cc0*/  SHFL.IDX PT, R11, R0, 0x2, 0x181f ;  /* 0x00581f00000b7f89 */ /* 0x000e6200000e0000 */
[----:B--2---:R-:W-:-:S03]  /*1cd0*/  IMAD.X R25, R7, 0x1, R225, P5 ;  /* 0x0000000107197824 */ /* 0x004fc600028e06e1 */
[----:B------:R-:W2:Y:S02]  /*1ce0*/  SHFL.IDX PT, R10, R0, 0x3, 0x181f ;  /* 0x00781f00000a7f89 */ /* 0x000ea400000e0000 */
[-C--:B------:R-:W-:Y:S02]  /*1cf0*/  HMMA.16816.F32.BF16 R172, R16, R20.reuse, RZ ;  /* 0x0000001410ac723c */ /* 0x080fe400000418ff */
[----:B------:R-:W-:Y:S04]  /*1d00*/  SHFL.IDX PT, R31, R0, 0x4, 0x181f ;  /* 0x00981f00001f7f89 */ /* 0x000fe800000e0000 */
[----:B------:R4:W5:Y:S02]  /*1d10*/  SHFL.IDX PT, R64, R0, 0x5, 0x181f ;  /* 0x00b81f0000407f89 */ /* 0x00096400000e0000 */
[C---:B------:R-:W-:Y:S02]  /*1d20*/  HMMA.16816.F32.BF16 R120, R12.reuse, R20, RZ ;  /* 0x000000140c78723c */ /* 0x040fe400000418ff */
[----:B------:R-:W-:Y:S04]  /*1d30*/  LDSM.16.M88.4 R60, [R219] ;  /* 0x00000000db3c783b */ /* 0x000fe80000000200 */
[----:B------:R-:W-:Y:S01]  /*1d40*/  LDSM.16.M88.4 R56, [R219+0x800] ;  /* 0x00080000db38783b */ /* 0x000fe20000000200 */
[----:B------:R-:W-:Y:S01]  /*1d50*/  IMAD.MOV.U32 R20, RZ, RZ, 0x10 ;  /* 0x00000010ff147424 */ /* 0x000fe200078e00ff */
[----:B------:R-:W-:Y:S02]  /*1d60*/  HMMA.16816.F32.BF16 R148, R12, R22, RZ ;  /* 0x000000160c94723c */ /* 0x000fe400000418ff */
[----:B------:R-:W-:Y:S02]  /*1d70*/  LDSM.16.M88.4 R52, [R219+0x1000] ;  /* 0x00100000db34783b */ /* 0x000fe40000000200 */
[----:B------:R-:W-:-:S02]  /*1d80*/  SEL R2, R20, 0xfffffff0, !P1 ;  /* 0xfffffff014027807 */ /* 0x000fc40004800000 */
[-C--:B---3--:R-:W-:Y:S01]  /*1d90*/  IADD3 R20, P5, R6, R226.reuse, RZ ;  /* 0x000000e206147210 */ /* 0x088fe20007fbe0ff */
[----:B------:R-:W-:Y:S01]  /*1da0*/  LDSM.16.M88.4 R48, [R219+0x1800] ;  /* 0x00180000db30783b */ /* 0x000fe20000000200 */
[C---:B------:R-:W-:Y:S01]  /*1db0*/  HMMA.16816.F32.BF16 R164, R16.reuse, R22, RZ ;  /* 0x0000001610a4723c */ /* 0x040fe200000418ff */
[----:B------:R-:W-:Y:S02]  /*1dc0*/  IMAD R218, R2, 0x2, R215 ;  /* 0x0000000202da7824 */ /* 0x000fe400078e02d7 */
[--C-:B-1----:R-:W-:Y:S01]  /*1dd0*/  IMAD.X R21, R11, 0x1, R225.reuse, P5 ;  /* 0x000000010b157824 */ /* 0x102fe200028e06e1 */
[----:B------:R-:W-:Y:S01]  /*1de0*/  ISETP.LT.OR P5, PT, R29, 0x21, P4 ;  /* 0x000000211d00780c */ /* 0x000fe200027a1670 */
[----:B------:R-:W-:Y:S01]  /*1df0*/  LDSM.16.M88.4 R44, [R219+0x2000] ;  /* 0x00200000db2c783b */ /* 0x000fe20000000200 */
[----:B----4-:R-:W-:Y:S01]  /*1e00*/  IMAD.MOV.U32 R0, RZ, RZ, 0x40 ;  /* 0x00000040ff007424 */ /* 0x010fe200078e00ff */
[-C--:B------:R-:W-:Y:S01]  /*1e10*/  IADD3 R22, P1, R5, R226.reuse, RZ ;  /* 0x000000e205167210 */ /* 0x080fe20007f3e0ff */
[----:B------:R-:W-:Y:S01]  /*1e20*/  HMMA.16816.F32.BF16 R144, R16, R36, RZ ;  /* 0x000000241090723c */ /* 0x000fe200000418ff */
[----:B------:R-:W-:Y:S03]  /*1e30*/  LDSM.16.M88.4 R4, [R218+0x8100] ;  /* 0x00810000da04783b */ /* 0x000fe60000000200 */
[----:B------:R-:W-:Y:S01]  /*1e40*/  IMAD.X R23, R9, 0x1, R225, P1 ;  /* 0x0000000109177824 */ /* 0x000fe200008e06e1 */
[----:B------:R-:W-:-:S03]  /*1e50*/  IADD3 R26, P1, R8, R226, RZ ;  /* 0x000000e2081a7210 */ /* 0x000fc60007f3e0ff */
[C---:B------:R-:W-:Y:S02]  /*1e60*/  HMMA.16816.F32.BF16 R100, R12.reuse, R36, RZ ;  /* 0x000000240c64723c */ /* 0x040fe400000418ff */
[----:B--2---:R-:W-:Y:S01]  /*1e70*/  IMAD.X R27, R10, 0x1, R225, P1 ;  /* 0x000000010a1b7824 */ /* 0x004fe200008e06e1 */
[----:B------:R-:W-:Y:S01]  /*1e80*/  ISETP.LT.OR P1, PT, R29, 0x31, P4 ;  /* 0x000000311d00780c */ /* 0x000fe20002721670 */
[----:B------:R-:W-:Y:S04]  /*1e90*/  LDSM.16.M88.4 R8, [R218+0x6100] ;  /* 0x00610000da08783b */ /* 0x000fe80000000200 */
[-C--:B------:R-:W-:Y:S08]  /*1ea0*/  HMMA.16816.F32.BF16 R136, R12, R38.reuse, RZ ;  /* 0x000000260c88723c */ /* 0x080ff000000418ff */
[----:B------:R-:W-:Y:S01]  /*1eb0*/  HMMA.16816.F32.BF16 R140, R16, R38, RZ ;  /* 0x00000026108c723c */ /* 0x000fe200000418ff */
[----:B------:R-:W1:Y:S04]  /*1ec0*/  LDSM.16.M88.4 R36, [R219+0x2800] ;  /* 0x00280000db24783b */ /* 0x000e680000000200 */
[----:B------:R-:W-:Y:S01]  /*1ed0*/  @!PT LDS RZ, [RZ] ;  /* 0x00000000fffff984 */ /* 0x000fe20000000800 */
[----:B------:R-:W-:Y:S01]  /*1ee0*/  @!PT LDS RZ, [RZ] ;  /* 0x00000000fffff984 */ /* 0x000fe20000000800 */
[----:B------:R-:W-:Y:S01]  /*1ef0*/  @!PT LDS RZ, [RZ] ;  /* 0x00000000fffff984 */ /* 0x000fe20000000800 */
[----:B------:R2:W-:Y:S01]  /*1f00*/  LDGSTS.E.BYPASS.LTC128B.128 [R202+0x100], [R24.64], !P0 ;  /* 0x0010000018ca7fae */ /* 0x0005e2000c101d70 */
[----:B------:R-:W-:-:S02]  /*1f10*/  LOP3.LUT P0, RZ, R28, 0x4, RZ, 0xc0, !PT ;  /* 0x000000041cff7812 */ /* 0x000fc4000780c0ff */
[C---:B------:R-:W-:Y:S01]  /*1f20*/  HMMA.16816.F32.BF16 R76, R12.reuse, R40, RZ ;  /* 0x000000280c4c723c */ /* 0x040fe200000418ff */
[----:B------:R3:W-:Y:S01]  /*1f30*/  LDGSTS.E.BYPASS.LTC128B.128 [R202+0x900], [R22.64], !P6 ;  /* 0x0090000016ca7fae */ /* 0x0007e2000f101d70 */
[C---:B------:R-:W-:Y:S02]  /*1f40*/  ISETP.LT.OR P6, PT, R29.reuse, 0x41, P4 ;  /* 0x000000411d00780c */ /* 0x040fe400027c1670 */
[----:B------:R-:W-:Y:S01]  /*1f50*/  ISETP.LT.OR P4, PT, R29, 0x51, P4 ;  /* 0x000000511d00780c */ /* 0x000fe20002781670 */
[----:B------:R4:W-:Y:S01]  /*1f60*/  LDGSTS.E.BYPASS.LTC128B.128 [R202+0x1100], [R20.64], !P5 ;  /* 0x0110000014ca7fae */ /* 0x0009e2000e901d70 */
[----:B------:R-:W-:Y:S02]  /*1f70*/  SEL R0, R0, 0xffffffc0, !P0 ;  /* 0xffffffc000007807 */ /* 0x000fe40004000000 */
[----:B------:R-:W-:Y:S01]  /*1f80*/  HMMA.16816.F32.BF16 R92, R12, R32, RZ ;  /* 0x000000200c5c723c */ /* 0x000fe200000418ff */
[----:B------:R1:W-:Y:S01]  /*1f90*/  LDGSTS.E.BYPASS.LTC128B.128 [R202+0x1900], [R26.64], !P1 ;  /* 0x019000001aca7fae */ /* 0x0003e2000c901d70 */
[----:B------:R-:W-:Y:S01]  /*1fa0*/  PLOP3.LUT P0, PT, PT, PT, UP3, 0x80, 0x0 ;  /* 0x000000000000781c */ /* 0x000fe20003f0f038 */
[----:B------:R-:W-:-:S02]  /*1fb0*/  IMAD.IADD R214, R208, 0x1, R0 ;  /* 0x00000001d0d67824 */ /* 0x000fc400078e0200 */
[----:B------:R-:W-:Y:S01]  /*1fc0*/  IMAD.IADD R213, R0, 0x1, R219 ;  /* 0x0000000100d57824 */ /* 0x000fe200078e02db */
[----:B------:R-:W-:Y:S02]  /*1fd0*/  LOP3.LUT R0, R196, R197, RZ, 0xfc, !PT ;  /* 0x000000c5c4007212 */ /* 0x000fe400078efcff */
[----:B------:R-:W-:Y:S01]  /*1fe0*/  HMMA.16816.F32.BF16 R104, R12, R34, RZ ;  /* 0x000000220c68723c */ /* 0x000fe200000418ff */
[----:B--2---:R-:W-:-:S07]  /*1ff0*/  IMAD.MOV.U32 R24, RZ, RZ, 0x20 ;  /* 0x00000020ff187424 */ /* 0x004fce00078e00ff */
[----:B------:R-:W-:Y:S01]  /*2000*/  HMMA.16816.F32.BF16 R84, R12, R42, RZ ;  /* 0x0000002a0c54723c */ /* 0x000fe200000418ff */
[-C--:B---3--:R-:W-:Y:S02]  /*2010*/  IADD3 R22, P1, R3, R226.reuse, RZ ;  /* 0x000000e203167210 */ /* 0x088fe40007f3e0ff */
[----:B------:R-:W-:Y:S02]  /*2020*/  SEL R3, R24, 0xffffffe0, !P2 ;  /* 0xffffffe018037807 */ /* 0x000fe40005000000 */
[----:B----4-:R-:W-:Y:S01]  /*2030*/  IADD3 R20, P5, R30, R226, RZ ;  /* 0x000000e21e147210 */ /* 0x010fe20007fbe0ff */
[----:B-----5:R-:W-:Y:S02]  /*2040*/  IMAD.X R23, R64, 0x1, R225, P1 ;  /* 0x0000000140177824 */ /* 0x020fe400008e06e1 */
[----:B-1----:R-:W-:Y:S01]  /*2050*/  HMMA.16816.F32.BF16 R12, R4, R36, R76 ;  /* 0x00000024040c723c */ /* 0x002fe2000004184c */
[----:B------:R-:W-:Y:S02]  /*2060*/  IMAD R216, R3, 0x2, R215 ;  /* 0x0000000203d87824 */ /* 0x000fe400078e02d7 */
[----:B------:R-:W-:-:S02]  /*2070*/  IMAD.X R21, R31, 0x1, R225, P5 ;  /* 0x000000011f157824 */ /* 0x000fc400028e06e1 */
[----:B------:R-:W-:-:S03]  /*2080*/  IMAD R217, R2, 0x2, R216 ;  /* 0x0000000202d97824 */ /* 0x000fc600078e02d8 */
[----:B------:R1:W-:Y:S01]  /*2090*/  LDGSTS.E.BYPASS.LTC128B.128 [R202+0x2100], [R20.64], !P6 ;  /* 0x0210000014ca7fae */ /* 0x0003e2000f101d70 */
[----:B------:R-:W-:Y:S03]  /*20a0*/  HMMA.16816.F32.BF16 R112, R16, R32, RZ ;  /* 0x000000201070723c */ /* 0x000fe600000418ff */
[----:B------:R1:W-:Y:S01]  /*20b0*/  LDGSTS.E.BYPASS.LTC128B.128 [R202+0x2900], [R22.64], !P4 ;  /* 0x0290000016ca7fae */ /* 0x0003e2000e101d70 */
[----:B------:R-:W-:-:S03]  /*20c0*/  ISETP.GT.AND P4, PT, R203, 0x5f, PT ;  /* 0x0000005fcb00780c */ /* 0x000fc60003f84270 */
[----:B------:R-:W-:Y:S01]  /*20d0*/  LDSM.16.M88.4 R124, [R214+0x5900] ;  /* 0x00590000d67c783b */ /* 0x000fe20000000200 */
[C---:B------:R-:W-:Y:S03]  /*20e0*/  HMMA.16816.F32.BF16 R96, R16.reuse, R34, RZ ;  /* 0x000000221060723c */ /* 0x040fe600000418ff */
[----:B------:R-:W-:Y:S04]  /*20f0*/  LDSM.16.M88.4 R72, [R214+0x3100] ;  /* 0x00310000d648783b */ /* 0x000fe80000000200 */
[----:B------:R-:W-:Y:S01]  /*2100*/  LDSM.16.M88.4 R68, [R214+0x3900] ;  /* 0x00390000d644783b */ /* 0x000fe20000000200 */
[C---:B------:R-:W-:Y:S03]  /*2110*/  HMMA.16816.F32.BF16 R80, R16.reuse, R40, RZ ;  /* 0x000000281050723c */ /* 0x040fe600000418ff */
[----:B------:R-:W-:Y:S04]  /*2120*/  LDSM.16.M88.4 R88, [R214+0x4100] ;  /* 0x00410000d658783b */ /* 0x000fe80000000200 */
[----:B------:R-:W-:Y:S01]  /*2130*/  LDSM.16.M88.4 R108, [R214+0x4900] ;  /* 0x00490000d66c783b */ /* 0x000fe20000000200 */
[----:B------:R-:W-:Y:S03]  /*2140*/  HMMA.16816.F32.BF16 R64, R16, R42, RZ ;  /* 0x0000002a1040723c */ /* 0x000fe600000418ff */
[----:B------:R-:W-:Y:S04]  /*2150*/  LDSM.16.M88.4 R116, [R214+0x5100] ;  /* 0x00510000d674783b */ /* 0x000fe80000000200 */
[----:B-1----:R-:W1:Y:S01]  /*2160*/  LDSM.16.M88.4 R20, [R216+0x8100] ;  /* 0x00810000d814783b */ /* 0x002e620000000200 */
[C---:B------:R-:W-:Y:S03]  /*2170*/  HMMA.16816.F32.BF16 R40, R4.reuse, R60, R132 ;  /* 0x0000003c0428723c */ /* 0x040fe60000041884 */
[----:B------:R-:W0:Y:S05]  /*2180*/  LDGDEPBAR ;  /* 0x00000000000079af */ /* 0x000e2a0000000000 */
[C---:B------:R-:W-:Y:S08]  /*2190*/  HMMA.16816.F32.BF16 R32, R4.reuse, R56, R128 ;  /* 0x000000380420723c */ /* 0x040ff00000041880 */
        /* <DEDUP_REMOVED lines=8> */
[----:B------:R-:W-:Y:S01]  /*2220*/  HMMA.16816.F32.BF16 R84, R4, R38, R84 ;  /* 0x000000260454723c */ /* 0x000fe20000041854 */
[----:B------:R-:W-:Y:S07]  /*2230*/  LDSM.16.M88.4 R4, [R217+0x8100] ;  /* 0x00810000d904783b */ /* 0x000fee0000000200 */
[----:B-1----:R-:W-:Y:S01]  /*2240*/  HMMA.16816.F32.BF16 R120, R20, R124, R12 ;  /* 0x0000007c1478723c */ /* 0x002fe2000004180c */
[----:B------:R-:W1:Y:S07]  /*2250*/  LDSM.16.M88.4 R12, [R216+0x6100] ;  /* 0x00610000d80c783b */ /* 0x000e6e0000000200 */
[C---:B------:R-:W-:Y:S08]  /*2260*/  HMMA.16816.F32.BF16 R176, R8.reuse, R48, R144 ;  /* 0x0000003008b0723c */ /* 0x040ff00000041890 */
[C---:B------:R-:W-:Y:S08]  /*2270*/  HMMA.16816.F32.BF16 R184, R8.reuse, R36, R80 ;  /* 0x0000002408b8723c */ /* 0x040ff00000041850 */
[C---:B------:R-:W-:Y:S08]  /*2280*/  HMMA.16816.F32.BF16 R48, R8.reuse, R50, R140 ;  /* 0x000000320830723c */ /* 0x040ff0000004188c */
[----:B------:R-:W-:Y:S01]  /*2290*/  HMMA.16816.F32.BF16 R148, R8, R38, R64 ;  /* 0x000000260894723c */ /* 0x000fe20000041840 */
[----:B------:R-:W2:Y:S07]  /*22a0*/  LDSM.16.M88.4 R36, [R213+0x800] ;  /* 0x00080000d524783b */ /* 0x000eae0000000200 */
[C---:B------:R-:W-:Y:S01]  /*22b0*/  HMMA.16816.F32.BF16 R144, R20.reuse, R72, R40 ;  /* 0x000000481490723c */ /* 0x040fe20000041828 */
[----:B------:R-:W3:Y:S07]  /*22c0*/  LDSM.16.M88.4 R40, [R213] ;  /* 0x00000000d528783b */ /* 0x000eee0000000200 */
[C---:B------:R-:W-:Y:S01]  /*22d0*/  HMMA.16816.F32.BF16 R140, R20.reuse, R68, R32 ;  /* 0x00000044148c723c */ /* 0x040fe20000041820 */
[----:B------:R-:W4:Y:S07]  /*22e0*/  LDSM.16.M88.4 R32, [R213+0x1000] ;  /* 0x00100000d520783b */ /* 0x000f2e0000000200 */
[C---:B------:R-:W-:Y:S01]  /*22f0*/  HMMA.16816.F32.BF16 R136, R20.reuse, R88, R28 ;  /* 0x000000581488723c */ /* 0x040fe2000004181c */
[----:B------:R-:W5:Y:S07]  /*2300*/  LDSM.16.M88.4 R28, [R213+0x1800] ;  /* 0x00180000d51c783b */ /* 0x000f6e0000000200 */
[C---:B------:R-:W-:Y:S01]  /*2310*/  HMMA.16816.F32.BF16 R132, R20.reuse, R108, R24 ;  /* 0x0000006c1484723c */ /* 0x040fe20000041818 */
[----:B------:R-:W1:Y:S07]  /*2320*/  LDSM.16.M88.4 R24, [R213+0x2000] ;  /* 0x00200000d518783b */ /* 0x000e6e0000000200 */
[----:B------:R-:W-:Y:S01]  /*2330*/  HMMA.16816.F32.BF16 R128, R20, R116, R16 ;  /* 0x000000741480723c */ /* 0x000fe20000041810 */
[----:B------:R-:W1:Y:S07]  /*2340*/  LDSM.16.M88.4 R16, [R213+0x2800] ;  /* 0x00280000d510783b */ /* 0x000e6e0000000200 */
        /* <DEDUP_REMOVED lines=8> */
[----:B------:R-:W1:Y:S01]  /*23d0*/  LDSM.16.M88.4 R8, [R217+0x6100] ;  /* 0x00610000d908783b */ /* 0x000e620000000200 */
[----:B------:R-:W-:-:S06]  /*23e0*/  DEPBAR.LE SB0, 0x0 ;  /* 0x000080000000791a */ /* 0x000fcc0000000000 */
[C---:B------:R-:W-:Y:S08]  /*23f0*/  HMMA.16816.F32.BF16 R100, R20.reuse, R90, R100 ;  /* 0x0000005a1464723c */ /* 0x040ff00000041864 */
[C---:B------:R-:W-:Y:S08]  /*2400*/  HMMA.16816.F32.BF16 R112, R20.reuse, R74, R76 ;  /* 0x0000004a1470723c */ /* 0x040ff0000004184c */
[C---:B------:R-:W-:Y:S08]  /*2410*/  HMMA.16816.F32.BF16 R104, R20.reuse, R70, R92 ;  /* 0x000000461468723c */ /* 0x040ff0000004185c */
[C---:B------:R-:W-:Y:S08]  /*2420*/  HMMA.16816.F32.BF16 R96, R20.reuse, R110, R156 ;  /* 0x0000006e1460723c */ /* 0x040ff0000004189c */
[C---:B------:R-:W-:Y:S08]  /*2430*/  HMMA.16816.F32.BF16 R92, R20.reuse, R118, R152 ;  /* 0x00000076145c723c */ /* 0x040ff00000041898 */
[----:B------:R-:W-:Y:S08]  /*2440*/  HMMA.16816.F32.BF16 R84, R20, R126, R84 ;  /* 0x0000007e1454723c */ /* 0x000ff00000041854 */
[C---:B-1----:R-:W-:Y:S08]  /*2450*/  HMMA.16816.F32.BF16 R80, R12.reuse, R72, R160 ;  /* 0x000000480c50723c */ /* 0x042ff000000418a0 */
        /* <DEDUP_REMOVED lines=9> */
[----:B------:R-:W-:Y:S08]  /*24f0*/  HMMA.16816.F32.BF16 R20, R12, R124, R184 ;  /* 0x0000007c0c14723c */ /* 0x000ff000000418b8 */
[----:B--2---:R-:W-:Y:S08]  /*2500*/  HMMA.16816.F32.BF16 R152, R4, R36, R140 ;  /* 0x000000240498723c */ /* 0x004ff0000004188c */
[----:B------:R-:W-:Y:S08]  /*2510*/  HMMA.16816.F32.BF16 R12, R12, R126, R148 ;  /* 0x0000007e0c0c723c */ /* 0x000ff00000041894 */
[C---:B---3--:R-:W-:Y:S08]  /*2520*/  HMMA.16816.F32.BF16 R156, R4.reuse, R40, R144 ;  /* 0x00000028049c723c */ /* 0x048ff00000041890 */
[C---:B----4-:R-:W-:Y:S08]  /*2530*/  HMMA.16816.F32.BF16 R140, R4.reuse, R34, R100 ;  /* 0x00000022048c723c */ /* 0x050ff00000041864 */
[C---:B------:R-:W-:Y:S08]  /*2540*/  HMMA.16816.F32.BF16 R148, R4.reuse, R42, R112 ;  /* 0x0000002a0494723c */ /* 0x040ff00000041870 */
[C---:B------:R-:W-:Y:S08]  /*2550*/  HMMA.16816.F32.BF16 R144, R4.reuse, R38, R104 ;  /* 0x000000260490723c */ /* 0x040ff00000041868 */
[C---:B-----5:R-:W-:Y:S08]  /*2560*/  HMMA.16816.F32.BF16 R100, R4.reuse, R30, R96 ;  /* 0x0000001e0464723c */ /* 0x060ff00000041860 */
[C---:B------:R-:W-:Y:S08]  /*2570*/  HMMA.16816.F32.BF16 R136, R4.reuse, R32, R136 ;  /* 0x000000200488723c */ /* 0x040ff00000041888 */
[C---:B------:R-:W-:Y:S08]  /*2580*/  HMMA.16816.F32.BF16 R112, R4.reuse, R28, R132 ;  /* 0x0000001c0470723c */ /* 0x040ff00000041884 */
[C---:B------:R-:W-:Y:S08]  /*2590*/  HMMA.16816.F32.BF16 R104, R4.reuse, R24, R128 ;  /* 0x000000180468723c */ /* 0x040ff00000041880 */
[C---:B------:R-:W-:Y:S08]  /*25a0*/  HMMA.16816.F32.BF16 R96, R4.reuse, R26, R92 ;  /* 0x0000001a0460723c */ /* 0x040ff0000004185c */
[C---:B------:R-:W-:Y:S08]  /*25b0*/  HMMA.16816.F32.BF16 R120, R4.reuse, R16, R120 ;  /* 0x000000100478723c */ /* 0x040ff00000041878 */
[----:B------:R-:W-:Y:S07]  /*25c0*/  HMMA.16816.F32.BF16 R108, R4, R18, R84 ;  /* 0x00000012046c723c */ /* 0x000fee0000041854 */
[----:B------:R-:W-:Y:S01]  /*25d0*/  IADD3 R4, R202, 0x100, RZ ;  /* 0x00000100ca047810 */ /* 0x000fe20007ffe0ff */
[C---:B------:R-:W-:Y:S04]  /*25e0*/  HMMA.16816.F32.BF16 R92, R8.reuse, R40, R80 ;  /* 0x00000028085c723c */ /* 0x040fe80000041850 */
[----:B------:R1:W-:Y:S04]  /*25f0*/  STL [R1+0xc], R4 ;  /* 0x00000c0401007387 */ /* 0x0003e80000100800 */
        /* <DEDUP_REMOVED lines=11> */
[----:B------:R-:W-:Y:S06]  /*26b0*/  BAR.SYNC.DEFER_BLOCKING 0x0 ;  /* 0x0000000000007b1d */ /* 0x000fec0000010000 */
[----:B------:R-:W-:Y:S05]  /*26c0*/  @!P0 BRA `(.L_x_150) ;  /* 0x000003a000008947 */ /* 0x000fea0003800000 */
[----:B-1----:R-:W-:Y:S01]  /*26d0*/  PLOP3.LUT P1, PT, PT, PT, UP1, 0x80, 0x0 ;  /* 0x000000000000781c */ /* 0x002fe20003f2f018 */
[----:B------:R-:W-:Y:S01]  /*26e0*/  IMAD.MOV.U32 R228, RZ, RZ, RZ ;  /* 0x000000ffffe47224 */ /* 0x000fe200078e00ff */
[----:B------:R-:W-:-:S02]  /*26f0*/  IADD3 R5, R203, UR12, R204 ;  /* 0x0000000ccb057c10 */ /* 0x000fc4000fffe0cc */
[----:B------:R-:W-:Y:S02]  /*2700*/  PLOP3.LUT P0, PT, PT, PT, UP1, 0x80, 0x0 ;  /* 0x000000000000781c */ /* 0x000fe40003f0f018 */
[----:B------:R-:W-:-:S05]  /*2710*/  IADD3 R5, R5, -0x60, RZ ;  /* 0xffffffa005057810 */ /* 0x000fca0007ffe0ff */
[----:B------:R-:W-:Y:S02]  /*2720*/  IMAD.MOV.U32 R4, RZ, RZ, R5 ;  /* 0x000000ffff047224 */ /* 0x000fe400078e0005 */
[----:B------:R-:W-:-:S05]  /*2730*/  @P1 IMAD.HI.U32 R6, R5, c[0x0][0x2bc], RZ ;  /* 0x0000af0005061a27 */ /* 0x000fca00078e00ff */
        /* <DEDUP_REMOVED lines=8> */
[----:B------:R-:W-:-:S05]  /*27c0*/  SHF.R.S32.HI R4, RZ, 0x1f, R234 ;  /* 0x0000001fff047819 */ /* 0x000fca00000114ea */
[----:B-1----:R-:W-:Y:S02]  /*27d0*/  IMAD R6, R4, c[0x0][0x1e0], RZ ;  /* 0x0000780004067a24 */ /* 0x002fe400078e02ff */
[----:B------:R-:W-:-:S04]  /*27e0*/  IMAD.WIDE.U32 R4, R234, c[0x0][0x1e0], RZ ;  /* 0x00007800ea047a25 */ /* 0x000fc800078e00ff */
[----:B------:R-:W-:-:S04]  /*27f0*/  IMAD R6, R234, c[0x0][0x1e4], R6 ;  /* 0x00007900ea067a24 */ /* 0x000fc800078e0206 */
[----:B------:R-:W-:Y:S01]  /*2800*/  IMAD.IADD R5, R5, 0x1, R6 ;  /* 0x0000000105057824 */ /* 0x000fe200078e0206 */
[----:B--2---:R-:W-:-:S03]  /*2810*/  SHF.R.S32.HI R6, RZ, 0x1f, R228 ;  /* 0x0000001fff067819 */ /* 0x004fc600000114e4 */
[----:B------:R-:W-:-:S04]  /*2820*/  IMAD.WIDE.U32 R4, R228, c[0x0][0x1f0], R4 ;  /* 0x00007c00e4047a25 */ /* 0x000fc800078e0004 */
[----:B------:R-:W-:Y:S01]  /*2830*/  IMAD R6, R6, c[0x0][0x1f0], RZ ;  /* 0x00007c0006067a24 */ /* 0x000fe200078e02ff */
[----:B------:R-:W-:-:S03]  /*2840*/  IADD3 R4, P0, R4, UR46, RZ ;  /* 0x0000002e04047c10 */ /* 0x000fc6000ff1e0ff */
[----:B------:R-:W-:-:S05]  /*2850*/  IMAD R6, R228, c[0x0][0x1f4], R6 ;  /* 0x00007d00e4067a24 */ /* 0x000fca00078e0206 */
[----:B------:R-:W-:Y:S02]  /*2860*/  IADD3.X R6, R5, UR8, R6, P0, !PT ;  /* 0x0000000805067c10 */ /* 0x000fe400087fe406 */
[----:B------:R-:W-:-:S04]  /*2870*/  LEA R5, P0, R4, c[0x0][0x1c8], 0x1 ;  /* 0x0000720004057a11 */ /* 0x000fc800078008ff */
[----:B------:R-:W-:Y:S01]  /*2880*/  LEA.HI.X R4, R4, c[0x0][0x1cc], R6, 0x1, P0 ;  /* 0x0000730004047a11 */ /* 0x000fe200000f0c06 */
[----:B------:R-:W-:Y:S04]  /*2890*/  SHFL.IDX PT, R8, R5, 0x1, 0x181f ;  /* 0x00381f0005087f89 */ /* 0x000fe800000e0000 */
[----:B------:R-:W1:Y:S04]  /*28a0*/  SHFL.IDX PT, R6, R5, RZ, 0x181f ;  /* 0x00181fff05067589 */ /* 0x000e6800000e0000 */
[----:B------:R-:W2:Y:S04]  /*28b0*/  SHFL.IDX PT, R7, R4, RZ, 0x181f ;  /* 0x00181fff04077589 */ /* 0x000ea800000e0000 */
[----:B------:R-:W3:Y:S04]  /*28c0*/  SHFL.IDX PT, R10, R5, 0x2, 0x181f ;  /* 0x00581f00050a7f89 */ /* 0x000ee800000e0000 */
[----:B------:R-:W4:Y:S04]  /*28d0*/  SHFL.IDX PT, R9, R5, 0x3, 0x181f ;  /* 0x00781f0005097f89 */ /* 0x000f2800000e0000 */
[----:B------:R-:W5:Y:S04]  /*28e0*/  SHFL.IDX PT, R11, R4, 0x1, 0x181f ;  /* 0x00381f00040b7f89 */ /* 0x000f6800000e0000 */
[----:B------:R-:W-:Y:S04]  /*28f0*/  SHFL.IDX PT, R14, R5, 0x4, 0x181f ;  /* 0x00981f00050e7f89 */ /* 0x000fe800000e0000 */
[----:B------:R-:W-:Y:S01]  /*2900*/  SHFL.IDX PT, R5, R5, 0x5, 0x181f ;  /* 0x00b81f0005057f89 */ /* 0x000fe200000e0000 */
[----:B-1----:R-:W-:-:S03]  /*2910*/  IADD3 R6, P0, R6, R226, RZ ;  /* 0x000000e206067210 */ /* 0x002fc60007f1e0ff */
[----:B------:R-:W1:Y:S02]  /*2920*/  SHFL.IDX PT, R18, R4, 0x2, 0x181f ;  /* 0x00581f0004127f89 */ /* 0x000e6400000e0000 */
[----:B--2---:R-:W-:Y:S01]  /*2930*/  IMAD.X R7, R7, 0x1, R225, P0 ;  /* 0x0000000107077824 */ /* 0x004fe200000e06e1 */
[-C--:B------:R-:W-:Y:S01]  /*2940*/  IADD3 R12, P0, R8, R226.reuse, RZ ;  /* 0x000000e2080c7210 */ /* 0x080fe20007f1e0ff */
[----:B------:R-:W2:Y:S01]  /*2950*/  SHFL.IDX PT, R17, R4, 0x3, 0x181f ;  /* 0x00781f0004117f89 */ /* 0x000ea200000e0000 */
[----:B---3--:R-:W-:-:S03]  /*2960*/  IADD3 R10, P5, R10, R226, RZ ;  /* 0x000000e20a0a7210 */ /* 0x008fc60007fbe0ff */
[----:B------:R-:W-:Y:S01]  /*2970*/  SHFL.IDX PT, R16, R4, 0x4, 0x181f ;  /* 0x00981f0004107f89 */ /* 0x000fe200000e0000 */
[----:B----4-:R-:W-:-:S03]  /*2980*/  IADD3 R8, P2, R9, R226, RZ ;  /* 0x000000e209087210 */ /* 0x010fc60007f5e0ff */
[----:B------:R3:W4:Y:S01]  /*2990*/  SHFL.IDX PT, R15, R4, 0x5, 0x181f ;  /* 0x00b81f00040f7f89 */ /* 0x00072200000e0000 */
[----:B-----5:R-:W-:-:S03]  /*29a0*/  IMAD.X R13, R11, 0x1, R225, P0 ;  /* 0x000000010b0d7824 */ /* 0x020fc600000e06e1 */
[----:B------:R5:W-:Y:S04]  /*29b0*/  LDGSTS.E.BYPASS.LTC128B.128 [R202+0x3100], [R6.64], !P3 ;  /* 0x0310000006ca7fae */ /* 0x000be8000d901d70 */
[----:B------:R5:W-:Y:S01]  /*29c0*/  LDGSTS.E.BYPASS.LTC128B.128 [R202+0x3900], [R12.64], !P3 ;  /* 0x039000000cca7fae */ /* 0x000be2000d901d70 */
[--C-:B-1----:R-:W-:Y:S02]  /*29d0*/  IMAD.X R11, R18, 0x1, R225.reuse, P5 ;  /* 0x00000001120b7824 */ /* 0x102fe400028e06e1 */
[----:B--2---:R-:W-:-:S03]  /*29e0*/  IMAD.X R9, R17, 0x1, R225, P2 ;  /* 0x0000000111097824 */ /* 0x004fc600010e06e1 */
[----:B------:R1:W-:Y:S04]  /*29f0*/  LDGSTS.E.BYPASS.LTC128B.128 [R202+0x4100], [R10.64], !P3 ;  /* 0x041000000aca7fae */ /* 0x0003e8000d901d70 */
[----:B------:R1:W-:Y:S01]  /*2a00*/  LDGSTS.E.BYPASS.LTC128B.128 [R202+0x4900], [R8.64], !P3 ;  /* 0x0490000008ca7fae */ /* 0x0003e2000d901d70 */
[----:B---3--:R-:W-:-:S05]  /*2a10*/  IADD3 R4, P0, R5, R226, RZ ;  /* 0x000000e205047210 */ /* 0x008fca0007f1e0ff */
[----:B----4-:R-:W-:Y:S01]  /*2a20*/  IMAD.X R5, R15, 0x1, R225, P0 ;  /* 0x000000010f057824 */ /* 0x010fe200000e06e1 */
[----:B-----5:R-:W-:-:S05]  /*2a30*/  IADD3 R6, P1, R14, R226, RZ ;  /* 0x000000e20e067210 */ /* 0x020fca0007f3e0ff */
[----:B------:R-:W-:-:S05]  /*2a40*/  IMAD.X R7, R16, 0x1, R225, P1 ;  /* 0x0000000110077824 */ /* 0x000fca00008e06e1 */
[----:B------:R1:W-:Y:S04]  /*2a50*/  LDGSTS.E.BYPASS.LTC128B.128 [R202+0x5100], [R6.64], !P3 ;  /* 0x0510000006ca7fae */ /* 0x0003e8000d901d70 */
[----:B------:R1:W-:Y:S02]  /*2a60*/  LDGSTS.E.BYPASS.LTC128B.128 [R202+0x5900], [R4.64], !P3 ;  /* 0x0590000004ca7fae */ /* 0x0003e4000d901d70 */
.L_x_150:
[----:B-1----:R-:W-:Y:S01]  /*2a70*/  FMUL.FTZ R4, R93, c[0x0][0x320] ;  /* 0x0000c8005d047a20 */ /* 0x002fe20000410000 */
[----:B------:R-:W-:Y:S01]  /*2a80*/  SHF.R.S32.HI R7, RZ, 0x1f, R198 ;  /* 0x0000001fff077819 */ /* 0x000fe200000114c6 */
[----:B------:R-:W-:Y:S01]  /*2a90*/  FMUL.FTZ R5, R65, c[0x0][0x320] ;  /* 0x0000c80041057a20 */ /* 0x000fe20000410000 */
[----:B------:R-:W-:Y:S01]  /*2aa0*/  LEA.HI R6, R201, R200, RZ, 0x2 ;  /* 0x000000c8c9067211 */ /* 0x000fe200078f10ff */
[----:B------:R1:W2:Y:S01]  /*2ab0*/  MUFU.TANH R60, R4 ;  /* 0x00000004003c7308 */ /* 0x0002a20000002400 */
[----:B------:R-:W-:Y:S01]  /*2ac0*/  FMUL.FTZ R8, R72, c[0x0][0x320] ;  /* 0x0000c80048087a20 */ /* 0x000fe20000410000 */
[----:B------:R-:W-:Y:S01]  /*2ad0*/  PLOP3.LUT P1, PT, PT, PT, UP2, 0x80, 0x0 ;  /* 0x000000000000781c */ /* 0x000fe20003f2f028 */
[----:B------:R-:W-:Y:S01]  /*2ae0*/  FMUL.FTZ R10, R73, c[0x0][0x320] ;  /* 0x0000c800490a7a20 */ /* 0x000fe20000410000 */
[----:B------:R-:W-:Y:S01]  /*2af0*/  LOP3.LUT R6, R6, 0xfffffffc, RZ, 0xc0, !PT ;  /* 0xfffffffc06067812 */ /* 0x000fe200078ec0ff */
[----:B------:R-:W-:Y:S01]  /*2b00*/  ULDC UR12, c[0x0][0x324] ;  /* 0x0000c900000c7ab9 */ /* 0x000fe20000000800 */
[----:B------:R-:W-:Y:S01]  /*2b10*/  PLOP3.LUT P0, PT, PT, PT, UP2, 0x80, 0x0 ;  /* 0x000000000000781c */ /* 0x000fe20003f0f028 */
[----:B------:R-:W-:Y:S01]  /*2b20*/  ULDC UR15, c[0x0][0x1d0] ;  /* 0x00007400000f7ab9 */ /* 0x000fe20000000800 */
[----:B------:R3:W4:Y:S01]  /*2b30*/  MUFU.TANH R17, R5 ;  /* 0x0000000500117308 */ /* 0x0007220000002400 */
[----:B------:R-:W-:Y:S01]  /*2b40*/  IMAD.IADD R6, R200, 0x1, -R6 ;  /* 0x00000001c8067824 */ /* 0x000fe200078e0a06 */
[----:B------:R-:W-:Y:S01]  /*2b50*/  UIMAD UR15, UR7, UR15, UR35 ;  /* 0x0000000f070f72a4 */ /* 0x000fe2000f8e0223 */
[----:B------:R-:W0:Y:S01]  /*2b60*/  LDGDEPBAR ;  /* 0x00000000000079af */ /* 0x000e220000000000 */
[----:B------:R-:W-:Y:S01]  /*2b70*/  ULOP3.LUT UR12, URZ, UR12, URZ, 0x33, !UPT ;  /* 0x0000000c3f0c7292 */ /* 0x000fe2000f8e333f */
[----:B-1----:R-:W-:-:S03]  /*2b80*/  FMUL.FTZ R4, R84, c[0x0][0x320] ;  /* 0x0000c80054047a20 */ /* 0x002fc60000410000 */
[----:B------:R-:W1:Y:S01]  /*2b90*/  MUFU.TANH R16, R8 ;  /* 0x0000000800107308 */ /* 0x000e620000002400 */
[----:B---3--:R-:W-:-:S07]  /*2ba0*/  LEA.HI R5, R7, R198, RZ, 0x2 ;  /* 0x000000c607057211 */ /* 0x008fce00078f10ff */
[----:B------:R3:W1:Y:S01]  /*2bb0*/  MUFU.TANH R59, R4 ;  /* 0x00000004003b7308 */ /* 0x0006620000002400 */
[----:B------:R-:W-:-:S04]  /*2bc0*/  LOP3.LUT R5, R5, 0xffffffc, RZ, 0xc0, !PT ;  /* 0x0ffffffc05057812 */ /* 0x000fc800078ec0ff */
[----:B------:R-:W-:-:S03]  /*2bd0*/  IADD3 R9, -R5, R198, RZ ;  /* 0x000000c605097210 */ /* 0x000fc60007ffe1ff */
[----:B------:R5:W1:Y:S01]  /*2be0*/  MUFU.TANH R15, R10 ;  /* 0x0000000a000f7308 */ /* 0x000a620000002400 */
[----:B------:R-:W-:Y:S01]  /*2bf0*/  LEA.HI R5, R6, R6, RZ, 0x1 ;  /* 0x0000000606057211 */ /* 0x000fe200078f08ff */
[----:B---3--:R-:W-:-:S06]  /*2c00*/  FMUL.FTZ R4, R85, c[0x0][0x320] ;  /* 0x0000c80055047a20 */ /* 0x008fcc0000410000 */
[----:B------:R3:W1:Y:S01]  /*2c10*/  MUFU.TANH R58, R4 ;  /* 0x00000004003a7308 */ /* 0x0006620000002400 */
[----:B-----5:R-:W-:-:S07]  /*2c20*/  FMUL.FTZ R10, R76, c[0x0][0x320] ;  /* 0x0000c8004c0a7a20 */ /* 0x020fce0000410000 */
[----:B------:R-:W1:Y:S01]  /*2c30*/  MUFU.TANH R14, R10 ;  /* 0x0000000a000e7308 */ /* 0x000e620000002400 */
[----:B---3--:R-:W-:-:S07]  /*2c40*/  FMUL.FTZ R4, R88, c[0x0][0x320] ;  /* 0x0000c80058047a20 */ /* 0x008fce0000410000 */
[----:B------:R3:W1:Y:S02]  /*2c50*/  MUFU.TANH R57, R4 ;  /* 0x0000000400397308 */ /* 0x0006640000002400 */
[----:B---3--:R-:W-:-:S06]  /*2c60*/  FMUL.FTZ R4, R89, c[0x0][0x320] ;  /* 0x0000c80059047a20 */ /* 0x008fcc0000410000 */
        /* <DEDUP_REMOVED lines=21> */
[----:B---3--:R-:W-:-:S04]  /*2dc0*/  LOP3.LUT R4, R199, 0xffffffe0, RZ, 0xc0, !PT ;  /* 0xffffffe0c7047812 */ /* 0x008fc800078ec0ff */
[----:B------:R-:W-:-:S04]  /*2dd0*/  IADD3 R4, -R4, R200, RZ ;  /* 0x000000c804047210 */ /* 0x000fc80007ffe1ff */
[----:B------:R-:W-:-:S04]  /*2de0*/  SHF.R.S32.HI R7, RZ, 0x1f, R4 ;  /* 0x0000001fff077819 */ /* 0x000fc80000011404 */
[----:B------:R-:W-:-:S04]  /*2df0*/  LEA.HI R7, R7, R4, RZ, 0x2 ;  /* 0x0000000407077211 */ /* 0x000fc800078f10ff */
[C---:B------:R-:W-:Y:S02]  /*2e00*/  LEA.HI.SX32 R8, R7.reuse, UR14, 0x1e ;  /* 0x0000000e07087c11 */ /* 0x040fe4000f8ff2ff */
[----:B------:R-:W-:-:S03]  /*2e10*/  LOP3.LUT R7, R7, 0x7ffffffc, RZ, 0xc0, !PT ;  /* 0x7ffffffc07077812 */ /* 0x000fc600078ec0ff */
[----:B------:R-:W-:Y:S01]  /*2e20*/  IMAD R11, R9, 0x10, R8 ;  /* 0x00000010090b7824 */ /* 0x000fe200078e0208 */
[C---:B------:R-:W-:Y:S01]  /*2e30*/  SHF.L.U32 R8, R5.reuse, 0x5, RZ ;  /* 0x0000000505087819 */ /* 0x040fe200000006ff */
[----:B------:R-:W-:Y:S01]  /*2e40*/  IMAD.IADD R7, R4, 0x1, -R7 ;  /* 0x0000000104077824 */ /* 0x000fe200078e0a07 */
[----:B------:R-:W-:Y:S02]  /*2e50*/  LOP3.LUT R9, R5, 0x1ffffffe, RZ, 0xc0, !PT ;  /* 0x1ffffffe05097812 */ /* 0x000fe400078ec0ff */
[----:B------:R-:W-:Y:S01]  /*2e60*/  LOP3.LUT R5, R8, 0xffffffc0, RZ, 0xc0, !PT ;  /* 0xffffffc008057812 */ /* 0x000fe200078ec0ff */
[----:B------:R-:W-:Y:S01]  /*2e70*/  IMAD.SHL.U32 R8, R7, 0x2, RZ ;  /* 0x0000000207087824 */ /* 0x000fe200078e00ff */
[----:B------:R-:W-:Y:S01]  /*2e80*/  MOV R4, UR18 ;  /* 0x0000001200047c02 */ /* 0x000fe20008000f00 */
[----:B------:R-:W-:Y:S01]  /*2e90*/  IMAD.IADD R6, R6, 0x1, -R9 ;  /* 0x0000000106067824 */ /* 0x000fe200078e0a09 */
[----:B------:R-:W-:Y:S02]  /*2ea0*/  IADD3 R5, R5, R11, RZ ;  /* 0x0000000b05057210 */ /* 0x000fe40007ffe0ff */
[----:B------:R-:W-:-:S02]  /*2eb0*/  IADD3 R4, -R8, 0x1, R4 ;  /* 0x0000000108047810 */ /* 0x000fc40007ffe104 */
[----:B------:R-:W-:Y:S01]  /*2ec0*/  IADD3 R20, -R8, UR15, RZ ;  /* 0x0000000f08147c10 */ /* 0x000fe2000fffe1ff */
[----:B------:R-:W-:Y:S01]  /*2ed0*/  IMAD R12, R6, 0x8, R5 ;  /* 0x00000008060c7824 */ /* 0x000fe200078e0205 */
[----:B------:R-:W-:Y:S01]  /*2ee0*/  IADD3 R4, R4, -c[0x0][0x168], RZ ;  /* 0x80005a0004047a10 */ /* 0x000fe20007ffe0ff */
[----:B------:R-:W-:Y:S01]  /*2ef0*/  FMUL.FTZ R5, R77, c[0x0][0x320] ;  /* 0x0000c8004d057a20 */ /* 0x000fe20000410000 */
[----:B------:R-:W-:Y:S01]  /*2f00*/  IADD3 R23, -R8, UR35, RZ ;  /* 0x0000002308177c10 */ /* 0x000fe2000fffe1ff */
[----:B------:R-:W-:Y:S01]  /*2f10*/  @P1 IMAD.HI.U32 R6, R12, c[0x0][0x2c8], RZ ;  /* 0x0000b2000c061a27 */ /* 0x000fe200078e00ff */
[----:B------:R-:W-:Y:S01]  /*2f20*/  MOV R18, R12 ;  /* 0x0000000c00127202 */ /* 0x000fe20000000f00 */
[----:B------:R3:W1:Y:S01]  /*2f30*/  MUFU.TANH R13, R5 ;  /* 0x00000005000d7308 */ /* 0x0006620000002400 */
[----:B------:R5:W-:Y:S01]  /*2f40*/  STL [R1+0x28], R12 ;  /* 0x0000280c01007387 */ /* 0x000be20000100800 */
[----:B------:R-:W-:Y:S02]  /*2f50*/  IADD3 R19, R4, c[0x0][0x328], RZ ;  /* 0x0000ca0004137a10 */ /* 0x000fe40007ffe0ff */
[----:B------:R-:W-:Y:S01]  /*2f60*/  @P0 SHF.R.U32.HI R18, RZ, c[0x0][0x2cc], R6 ;  /* 0x0000b300ff120a19 */ /* 0x000fe20000011606 */
[----:B------:R-:W-:Y:S01]  /*2f70*/  STL [R1+0x24], R8 ;  /* 0x0000240801007387 */ /* 0x000fe20000100800 */
[----:B------:R-:W-:-:S02]  /*2f80*/  PLOP3.LUT P0, PT, PT, PT, UP0, 0x40, 0x0 ;  /* 0x000000000000781c */ /* 0x000fc40003f0e808 */
[----:B------:R-:W-:Y:S01]  /*2f90*/  IADD3 R21, R4, UR12, RZ ;  /* 0x0000000c04157c10 */ /* 0x000fe2000fffe0ff */
[----:B------:R-:W1:Y:S01]  /*2fa0*/  SHFL.IDX PT, R6, R18, RZ, 0x1c1f ;  /* 0x001c1fff12067589 */ /* 0x000e6200000e0000 */
[----:B---3--:R-:W-:-:S04]  /*2fb0*/  FMUL.FTZ R5, R68, c[0x0][0x320] ;  /* 0x0000c80044057a20 */ /* 0x008fc80000410000 */
[----:B-----5:R3:W2:Y:S01]  /*2fc0*/  MUFU.TANH R12, R5 ;  /* 0x00000005000c7308 */ /* 0x0206a20000002400 */
[----:B-1----:R-:W-:Y:S01]  /*2fd0*/  IADD3 R4, R21, R6, RZ ;  /* 0x0000000615047210 */ /* 0x002fe20007ffe0ff */
[----:B---3--:R-:W-:-:S06]  /*2fe0*/  FMUL.FTZ R5, R69, c[0x0][0x320] ;  /* 0x0000c80045057a20 */ /* 0x008fcc0000410000 */
[----:B------:R1:W3:Y:S02]  /*2ff0*/  MUFU.TANH R11, R5 ;  /* 0x00000005000b7308 */ /* 0x0002e40000002400 */
[----:B-1----:R-:W-:-:S06]  /*3000*/  FMUL.FTZ R5, R92, c[0x0][0x320] ;  /* 0x0000c8005c057a20 */ /* 0x002fcc0000410000 */
[----:B------:R1:W1:Y:S02]  /*3010*/  MUFU.TANH R10, R5 ;  /* 0x00000005000a7308 */ /* 0x0002640000002400 */
[----:B-1----:R-:W-:-:S06]  /*3020*/  FMUL.FTZ R5, R81, c[0x0][0x320] ;  /* 0x0000c80051057a20 */ /* 0x002fcc0000410000 */
[----:B------:R1:W1:Y:S02]  /*3030*/  MUFU.TANH R9, R5 ;  /* 0x0000000500097308 */ /* 0x0002640000002400 */
[----:B-1----:R-:W-:-:S04]  /*3040*/  IADD3 R5, R19, R6, RZ ;  /* 0x0000000613057210 */ /* 0x002fc80007ffe0ff */
[----:B------:R-:W-:Y:S01]  /*3050*/  IMNMX R5, R5, R20, PT ;  /* 0x0000001405057217 */ /* 0x000fe20003800200 */
[----:B------:R-:W-:Y:S05]  /*3060*/  @P0 BRA `(.L_x_151) ;  /* 0x0000015000000947 */ /* 0x000fea0003800000 */
[----:B--234-:R-:W-:Y:S01]  /*3070*/  IMAD.U32 R7, RZ, RZ, UR10 ;  /* 0x0000000aff077e24 */ /* 0x01cfe2000f8e00ff */
[----:B------:R-:W-:Y:S04]  /*3080*/  BSSY B0, `(.L_x_152) ;  /* 0x000000f000007945 */ /* 0x000fe80003800000 */
[----:B------:R-:W-:-:S04]  /*3090*/  IADD3 R6, R7, -c[0x0][0x168], R6 ;  /* 0x80005a0007067a10 */ /* 0x000fc80007ffe006 */
[----:B------:R-:W-:-:S13]  /*30a0*/  ISETP.GT.AND P0, PT, R6, -0x1, PT ;  /* 0xffffffff0600780c */ /* 0x000fda0003f04270 */
[----:B------:R-:W-:Y:S05]  /*30b0*/  @P0 BRA `(.L_x_153) ;  /* 0x0000007000000947 */ /* 0x000fea0003800000 */
[----:B------:R-:W-:Y:S01]  /*30c0*/  IMAD.MOV.U32 R7, RZ, RZ, c[0x0][0x32c] ;  /* 0x0000cb00ff077624 */ /* 0x000fe200078e00ff */
[----:B------:R-:W-:-:S04]  /*30d0*/  LOP3.LUT R6, RZ, R6, RZ, 0x33, !PT ;  /* 0x00000006ff067212 */ /* 0x000fc800078e33ff */
[----:B------:R-:W-:-:S13]  /*30e0*/  ISETP.NE.AND P0, PT, R7, 0x1, PT ;  /* 0x000000010700780c */ /* 0x000fda0003f05270 */
[----:B------:R-:W-:-:S05]  /*30f0*/  @P0 IMAD.HI.U32 R7, R6, c[0x0][0x330], RZ ;  /* 0x0000cc0006070a27 */ /* 0x000fca00078e00ff */
[----:B------:R-:W-:-:S04]  /*3100*/  @P0 SHF.R.U32.HI R6, RZ, c[0x0][0x334], R7 ;  /* 0x0000cd00ff060a19 */ /* 0x000fc80000011607 */
[----:B------:R-:W-:Y:S01]  /*3110*/  LOP3.LUT R6, RZ, R6, RZ, 0x33, !PT ;  /* 0x00000006ff067212 */ /* 0x000fe200078e33ff */
[----:B------:R-:W-:Y:S05]  /*3120*/  BRA `(.L_x_154) ;  /* 0x0000004000007947 */ /* 0x000fea0003800000 */
.L_x_153:
[----:B------:R-:W-:-:S04]  /*3130*/  MOV R7, c[0x0][0x32c] ;  /* 0x0000cb0000077a02 */ /* 0x000fc80000000f00 */
[----:B------:R-:W-:-:S13]  /*3140*/  ISETP.NE.AND P0, PT, R7, 0x1, PT ;  /* 0x000000010700780c */ /* 0x000fda0003f05270 */
[----:B------:R-:W-:-:S05]  /*3150*/  @P0 IMAD.HI.U32 R7, R6, c[0x0][0x330], RZ ;  /* 0x0000cc0006070a27 */ /* 0x000fca00078e00ff */
[----:B------:R-:W-:Y:S02]  /*3160*/  @P0 SHF.R.U32.HI R6, RZ, c[0x0][0x334], R7 ;  /* 0x0000cd00ff060a19 */ /* 0x000fe40000011607 */
.L_x_154:
[----:B------:R-:W-:Y:S05]  /*3170*/  BSYNC B0 ;  /* 0x0000000000007941 */ /* 0x000fea0003800000 */
.L_x_152:
[----:B------:R-:W-:-:S05]  /*3180*/  IMAD R6, R6, c[0x0][0x32c], R23 ;  /* 0x0000cb0006067a24 */ /* 0x000fca00078e0217 */
[----:B------:R-:W-:Y:S02]  /*3190*/  IADD3 R7, R6, c[0x0][0x32c], RZ ;  /* 0x0000cb0006077a10 */ /* 0x000fe40007ffe0ff */
[----:B------:R-:W-:Y:S02]  /*31a0*/  IMNMX R4, R4, R6, !PT ;  /* 0x0000000604047217 */ /* 0x000fe40007800200 */
[----:B------:R-:W-:Y:S02]  /*31b0*/  IMNMX R5, R5, R7, PT ;  /* 0x0000000705057217 */ /* 0x000fe40003800200 */
.L_x_151:
[----:B--234-:R-:W-:Y:S01]  /*31c0*/  FMUL.FTZ R6, R42, c[0x0][0x320] ;  /* 0x0000c8002a067a20 */ /* 0x01cfe20000410000 */
[----:B------:R-:W-:Y:S01]  /*31d0*/  UISETP.GE.AND UP3, UPT, UR35, 0xa, UPT ;  /* 0x0000000a2300788c */ /* 0x000fe2000bf66270 */
[----:B------:R-:W-:Y:S01]  /*31e0*/  FMUL.FTZ R8, R70, c[0x0][0x320] ;  /* 0x0000c80046087a20 */ /* 0x000fe20000410000 */
[----:B------:R-:W-:Y:S01]  /*31f0*/  UISETP.GE.AND UP6, UPT, UR35, 0x1, UPT ;  /* 0x000000012300788c */ /* 0x000fe2000bfc6270 */
[----:B------:R1:W2:Y:S01]  /*3200*/  MUFU.TANH R46, R6 ;  /* 0x00000006002e7308 */ /* 0x0002a20000002400 */
[----:B------:R-:W-:Y:S01]  /*3210*/  UP2UR UR31, UPR, URZ, 0x8 ;  /* 0x000000083f1f7883 */ /* 0x000fe20008000000 */
[----:B------:R-:W-:Y:S01]  /*3220*/  FMUL.FTZ R7, R71, c[0x0][0x320] ;  /* 0x0000c80047077a20 */ /* 0x000fe20000410000 */
[----:B------:R-:W-:Y:S01]  /*3230*/  PLOP3.LUT P1, PT, PT, PT, UP3, 0x40, 0x0 ;  /* 0x000000000000781c */ /* 0x000fe20003f2e838 */
[----:B------:R-:W-:Y:S01]  /*3240*/  UISETP.GE.AND UP3, UPT, UR35, 0x11, UPT ;  /* 0x000000112300788c */ /* 0x000fe2000bf66270 */
[----:B------:R-:W-:Y:S01]  /*3250*/  PLOP3.LUT P6, PT, PT, PT, UP6, 0x40, 0x0 ;  /* 0x000000000000781c */ /* 0x000fe20003fce868 */
[----:B------:R-:W-:Y:S01]  /*3260*/  UISETP.GE.AND UP5, UPT, UR35, 0x2, UPT ;  /* 0x000000022300788c */ /* 0x000fe2000bfa6270 */
[C---:B------:R-:W-:Y:S01]  /*3270*/  ISETP.GT.AND P1, PT, R4.reuse, 0x9, P1 ;  /* 0x000000090400780c */ /* 0x040fe20000f24270 */
[----:B------:R-:W-:Y:S01]  /*3280*/  UP2UR UR30, UPR, URZ, 0x8 ;  /* 0x000000083f1e7883 */ /* 0x000fe20008000000 */
[C---:B------:R-:W-:Y:S01]  /*3290*/  ISETP.GT.AND P6, PT, R4.reuse, RZ, P6 ;  /* 0x000000ff0400720c */ /* 0x040fe200037c4270 */
[----:B------:R-:W-:Y:S01]  /*32a0*/  UISETP.GE.AND UP4, UPT, UR35, 0x9, UPT ;  /* 0x000000092300788c */ /* 0x000fe2000bf86270 */
[----:B------:R-:W-:Y:S01]  /*32b0*/  PLOP3.LUT P0, PT, PT, PT, UP3, 0x40, 0x0 ;  /* 0x000000000000781c */ /* 0x000fe20003f0e838 */
[----:B------:R-:W-:Y:S01]  /*32c0*/  UISETP.GE.AND UP3, UPT, UR35, 0x12, UPT ;  /* 0x000000122300788c */ /* 0x000fe2000bf66270 */
[----:B------:R-:W-:Y:S01]  /*32d0*/  PLOP3.LUT P5, PT, PT, PT, UP5, 0x40, 0x0 ;  /* 0x000000000000781c */ /* 0x000fe20003fae858 */
[----:B------:R-:W-:Y:S01]  /*32e0*/  UP2UR UR34, UPR, URZ, 0x40 ;  /* 0x000000403f227883 */ /* 0x000fe20008000000 */
[----:B------:R-:W-:Y:S01]  /*32f0*/  ISETP.LT.OR P6, PT, R5, 0x1, P6 ;  /* 0x000000010500780c */ /* 0x000fe200037c1670 */
[----:B-1----:R-:W-:Y:S01]  /*3300*/  FMUL.FTZ R6, R43, c[0x0][0x320] ;  /* 0x0000c8002b067a20 */ /* 0x002fe20000410000 */
[C---:B------:R-:W-:Y:S01]  /*3310*/  ISETP.GT.AND P5, PT, R4.reuse, 0x1, P5 ;  /* 0x000000010400780c */ /* 0x040fe20002fa4270 */
[----:B------:R-:W-:Y:S01]  /*3320*/  UP2UR UR29, UPR, URZ, 0x8 ;  /* 0x000000083f1d7883 */ /* 0x000fe20008000000 */
[----:B------:R-:W-:Y:S01]  /*3330*/  PLOP3.LUT P2, PT, PT, PT, UP4, 0x40, 0x0 ;  /* 0x000000000000781c */ /* 0x000fe20003f4e848 */
[----:B------:R1:W3:Y:S01]  /*3340*/  MUFU.TANH R45, R6 ;  /* 0x00000006002d7308 */ /* 0x0002e20000002400 */
[C---:B------:R-:W-:Y:S01]  /*3350*/  ISETP.LT.OR P5, PT, R5.reuse, 0x2, P5 ;  /* 0x000000020500780c */ /* 0x040fe20002fa1670 */
[----:B------:R-:W-:Y:S01]  /*3360*/  UP2UR UR33, UPR, URZ, 0x20 ;  /* 0x000000203f217883 */ /* 0x000fe20008000000 */
[C---:B------:R-:W-:Y:S01]  /*3370*/  ISETP.GT.AND P2, PT, R4.reuse, 0x8, P2 ;  /* 0x000000080400780c */ /* 0x040fe20001744270 */
[----:B------:R-:W-:Y:S01]  /*3380*/  UP2UR UR32, UPR, URZ, 0x10 ;  /* 0x000000103f207883 */ /* 0x000fe20008000000 */
[C---:B------:R-:W-:Y:S01]  /*3390*/  ISETP.LT.OR P1, PT, R5.reuse, 0xa, P1 ;  /* 0x0000000a0500780c */ /* 0x040fe20000f21670 */
[----:B------:R-:W-:Y:S01]  /*33a0*/  UISETP.GE.AND UP6, UPT, UR35, 0x51, UPT ;  /* 0x000000512300788c */ /* 0x000fe2000bfc6270 */
[----:B------:R-:W-:Y:S01]  /*33b0*/  ISETP.LT.OR P2, PT, R5, 0x9, P2 ;  /* 0x000000090500780c */ /* 0x000fe20001741670 */
[----:B------:R-:W-:Y:S01]  /*33c0*/  UISETP.GE.AND UP5, UPT, UR35, 0x52, UPT ;  /* 0x000000522300788c */ /* 0x000fe2000bfa6270 */
[----:B------:R-:W-:Y:S01]  /*33d0*/  ISETP.GT.AND P0, PT, R4, 0x10, P0 ;  /* 0x000000100400780c */ /* 0x000fe20000704270 */
[----:B------:R-:W-:Y:S01]  /*33e0*/  UISETP.GE.AND UP4, UPT, UR35, 0x59, UPT ;  /* 0x000000592300788c */ /* 0x000fe2000bf86270 */
[----:B------:R-:W-:Y:S01]  /*33f0*/  FSEL R69, R59, -INF , !P2 ;  /* 0xff8000003b457808 */ /* 0x000fe20005000000 */
[----:B------:R-:W4:Y:S01]  /*3400*/  MUFU.TANH R25, R8 ;  /* 0x0000000800197308 */ /* 0x000f220000002400 */
[----:B------:R-:W-:-:S02]  /*3410*/  FSEL R68, R58, -INF , !P1 ;  /* 0xff8000003a447808 */ /* 0x000fc40004800000 */
[----:B------:R-:W-:Y:S01]  /*3420*/  ISETP.LT.OR P0, PT, R5, 0x11, P0 ;  /* 0x000000110500780c */ /* 0x000fe20000701670 */
[----:B-1----:R-:W-:-:S03]  /*3430*/  FMUL.FTZ R6, R94, c[0x0][0x320] ;  /* 0x0000c8005e067a20 */ /* 0x002fc60000410000 */
[----:B------:R-:W-:Y:S01]  /*3440*/  FSEL R70, R57, -INF , !P0 ;  /* 0xff80000039467808 */ /* 0x000fe20004000000 */
        /* <DEDUP_REMOVED lines=23> */
[----:B-1----:R-:W-:Y:S01]  /*35c0*/  FMUL.FTZ R6, R66, c[0x0][0x320] ;  /* 0x0000c80042067a20 */ /* 0x002fe20000410000 */
[----:B------:R-:W-:-:S05]  /*35d0*/  FSEL R66, R60, -INF , !P5 ;  /* 0xff8000003c427808 */ /* 0x000fca0006800000 */
[----:B------:R1:W1:Y:S02]  /*35e0*/  MUFU.TANH R31, R6 ;  /* 0x00000006001f7308 */ /* 0x0002640000002400 */
[----:B-1----:R-:W-:Y:S01]  /*35f0*/  FMUL.FTZ R6, R67, c[0x0][0x320] ;  /* 0x0000c80043067a20 */ /* 0x002fe20000410000 */
[----:B------:R-:W-:Y:S02]  /*3600*/  FSEL R67, R10, -INF , !P6 ;  /* 0xff8000000a437808 */ /* 0x000fe40007000000 */
[----:B------:R-:W-:Y:S01]  /*3610*/  PLOP3.LUT P6, PT, PT, PT, UP3, 0x40, 0x0 ;  /* 0x000000000000781c */ /* 0x000fe20003fce838 */
[----:B------:R-:W-:Y:S02]  /*3620*/  UISETP.GE.AND UP3, UPT, UR35, 0x19, UPT ;  /* 0x000000192300788c */ /* 0x000fe4000bf66270 */
[----:B------:R1:W1:Y:S01]  /*3630*/  MUFU.TANH R32, R6 ;  /* 0x0000000600207308 */ /* 0x0002620000002400 */
[----:B------:R-:W-:Y:S01]  /*3640*/  ISETP.GT.AND P6, PT, R4, 0x11, P6 ;  /* 0x000000110400780c */ /* 0x000fe200037c4270 */
[----:B------:R-:W-:-:S02]  /*3650*/  UP2UR UR28, UPR, URZ, 0x8 ;  /* 0x000000083f1c7883 */ /* 0x000fc40008000000 */
[----:B------:R-:W-:Y:S01]  /*3660*/  PLOP3.LUT P5, PT, PT, PT, UP3, 0x40, 0x0 ;  /* 0x000000000000781c */ /* 0x000fe20003fae838 */
[----:B------:R-:W-:Y:S01]  /*3670*/  UISETP.GE.AND UP3, UPT, UR35, 0x1a, UPT ;  /* 0x0000001a2300788c */ /* 0x000fe2000bf66270 */
[C---:B------:R-:W-:Y:S02]  /*3680*/  ISETP.LT.OR P6, PT, R5.reuse, 0x12, P6 ;  /* 0x000000120500780c */ /* 0x040fe400037c1670 */
[----:B------:R-:W-:Y:S01]  /*3690*/  ISETP.GT.AND P5, PT, R4, 0x18, P5 ;  /* 0x000000180400780c */ /* 0x000fe20002fa4270 */
[----:B------:R-:W-:Y:S01]  /*36a0*/  UP2UR UR27, UPR, URZ, 0x8 ;  /* 0x000000083f1b7883 */ /* 0x000fe20008000000 */
[----:B------:R-:W-:Y:S02]  /*36b0*/  FSEL R73, R56, -INF , !P6 ;  /* 0xff80000038497808 */ /* 0x000fe40007000000 */
[----:B------:R-:W-:Y:S01]  /*36c0*/  PLOP3.LUT P2, PT, PT, PT, UP3, 0x40, 0x0 ;  /* 0x000000000000781c */ /* 0x000fe20003f4e838 */
[----:B------:R-:W-:Y:S01]  /*36d0*/  UISETP.GE.AND UP3, UPT, UR35, 0x21, UPT ;  /* 0x000000212300788c */ /* 0x000fe2000bf66270 */
[----:B------:R-:W-:Y:S01]  /*36e0*/  ISETP.LT.OR P5, PT, R5, 0x19, P5 ;  /* 0x000000190500780c */ /* 0x000fe20002fa1670 */
[----:B-1----:R-:W-:Y:S01]  /*36f0*/  FMUL.FTZ R6, R90, c[0x0][0x320] ;  /* 0x0000c8005a067a20 */ /* 0x002fe20000410000 */
[----:B------:R-:W-:Y:S01]  /*3700*/  ISETP.GT.AND P2, PT, R4, 0x19, P2 ;  /* 0x000000190400780c */ /* 0x000fe20001744270 */
[----:B------:R-:W-:-:S02]  /*3710*/  UP2UR UR26, UPR, URZ, 0x8 ;  /* 0x000000083f1a7883 */ /* 0x000fc40008000000 */
[----:B------:R-:W-:Y:S01]  /*3720*/  PLOP3.LUT P1, PT, PT, PT, UP3, 0x40, 0x0 ;  /* 0x000000000000781c */ /* 0x000fe20003f2e838 */
[----:B------:R-:W-:Y:S01]  /*3730*/  UISETP.GE.AND UP3, UPT, UR35, 0x22, UPT ;  /* 0x000000222300788c */ /* 0x000fe2000bf66270 */
[----:B------:R1:W1:Y:S01]  /*3740*/  MUFU.TANH R28, R6 ;  /* 0x00000006001c7308 */ /* 0x0002620000002400 */
[C---:B------:R-:W-:Y:S02]  /*3750*/  ISETP.LT.OR P2, PT, R5.reuse, 0x1a, P2 ;  /* 0x0000001a0500780c */ /* 0x040fe40001741670 */
[----:B------:R-:W-:Y:S01]  /*3760*/  UP2UR UR25, UPR, URZ, 0x8 ;  /* 0x000000083f197883 */ /* 0x000fe20008000000 */
[----:B------:R-:W-:Y:S02]  /*3770*/  ISETP.GT.AND P1, PT, R4, 0x20, P1 ;  /* 0x000000200400780c */ /* 0x000fe40000f24270 */
[----:B------:R-:W-:Y:S01]  /*3780*/  PLOP3.LUT P0, PT, PT, PT, UP3, 0x40, 0x0 ;  /* 0x000000000000781c */ /* 0x000fe20003f0e838 */
[----:B------:R-:W-:Y:S01]  /*3790*/  UISETP.GE.AND UP3, UPT, UR35, 0x29, UPT ;  /* 0x000000292300788c */ /* 0x000fe2000bf66270 */
[----:B------:R-:W-:-:S02]  /*37a0*/  ISETP.LT.OR P1, PT, R5, 0x21, P1 ;  /* 0x000000210500780c */ /* 0x000fc40000f21670 */
[----:B------:R-:W-:Y:S01]  /*37b0*/  ISETP.GT.AND P0, PT, R4, 0x21, P0 ;  /* 0x000000210400780c */ /* 0x000fe20000704270 */
[----:B------:R-:W-:Y:S01]  /*37c0*/  UP2UR UR24, UPR, URZ, 0x8 ;  /* 0x000000083f187883 */ /* 0x000fe20008000000 */
[----:B------:R-:W-:Y:S02]  /*37d0*/  FSEL R77, R53, -INF , !P1 ;  /* 0xff800000354d7808 */ /* 0x000fe40004800000 */
[----:B------:R-:W-:Y:S01]  /*37e0*/  PLOP3.LUT P6, PT, PT, PT, UP3, 0x40, 0x0 ;  /* 0x000000000000781c */ /* 0x000fe20003fce838 */
[----:B------:R-:W-:Y:S01]  /*37f0*/  UISETP.GE.AND UP3, UPT, UR35, 0x2a, UPT ;  /* 0x0000002a2300788c */ /* 0x000fe2000bf66270 */
[----:B-1----:R-:W-:Y:S01]  /*3800*/  FMUL.FTZ R6, R74, c[0x0][0x320] ;  /* 0x0000c8004a067a20 */ /* 0x002fe20000410000 */
[----:B------:R-:W-:Y:S02]  /*3810*/  FSEL R74, R55, -INF , !P5 ;  /* 0xff800000374a7808 */ /* 0x000fe40006800000 */
[----:B------:R-:W-:Y:S01]  /*3820*/  UP2UR UR23, UPR, URZ, 0x8 ;  /* 0x000000083f177883 */ /* 0x000fe20008000000 */
[----:B------:R1:W1:Y:S01]  /*3830*/  MUFU.TANH R27, R6 ;  /* 0x00000006001b7308 */ /* 0x0002620000002400 */
[----:B------:R-:W-:Y:S01]  /*3840*/  PLOP3.LUT P5, PT, PT, PT, UP3, 0x40, 0x0 ;  /* 0x000000000000781c */ /* 0x000fe20003fae838 */
[----:B------:R-:W-:Y:S01]  /*3850*/  UISETP.GE.AND UP3, UPT, UR35, 0x31, UPT ;  /* 0x000000312300788c */ /* 0x000fe2000bf66270 */
[----:B------:R-:W-:-:S02]  /*3860*/  ISETP.LT.OR P0, PT, R5, 0x22, P0 ;  /* 0x000000220500780c */ /* 0x000fc40000701670 */
[C---:B------:R-:W-:Y:S01]  /*3870*/  ISETP.GT.AND P6, PT, R4.reuse, 0x28, P6 ;  /* 0x000000280400780c */ /* 0x040fe200037c4270 */
[----:B------:R-:W-:Y:S01]  /*3880*/  UP2UR UR22, UPR, URZ, 0x8 ;  /* 0x000000083f167883 */ /* 0x000fe20008000000 */
[----:B------:R-:W-:Y:S02]  /*3890*/  ISETP.GT.AND P5, PT, R4, 0x29, P5 ;  /* 0x000000290400780c */ /* 0x000fe40002fa4270 */
[C---:B------:R-:W-:Y:S02]  /*38a0*/  ISETP.LT.OR P6, PT, R5.reuse, 0x29, P6 ;  /* 0x000000290500780c */ /* 0x040fe400037c1670 */
[----:B------:R-:W-:Y:S02]  /*38b0*/  ISETP.LT.OR P5, PT, R5, 0x2a, P5 ;  /* 0x0000002a0500780c */ /* 0x000fe40002fa1670 */
[----:B------:R-:W-:Y:S02]  /*38c0*/  FSEL R80, R51, -INF , !P6 ;  /* 0xff80000033507808 */ /* 0x000fe40007000000 */
[----:B------:R-:W-:Y:S01]  /*38d0*/  FSEL R81, R50, -INF , !P5 ;  /* 0xff80000032517808 */ /* 0x000fe20006800000 */
[----:B-1----:R-:W-:Y:S01]  /*38e0*/  FMUL.FTZ R6, R75, c[0x0][0x320] ;  /* 0x0000c8004b067a20 */ /* 0x002fe20000410000 */
[----:B------:R-:W-:-:S02]  /*38f0*/  FSEL R75, R54, -INF , !P2 ;  /* 0xff800000364b7808 */ /* 0x000fc40005000000 */
[----:B------:R-:W-:Y:S01]  /*3900*/  PLOP3.LUT P2, PT, PT, PT, UP3, 0x40, 0x0 ;  /* 0x000000000000781c */ /* 0x000fe20003f4e838 */
[----:B------:R1:W1:Y:S01]  /*3910*/  MUFU.TANH R30, R6 ;  /* 0x00000006001e7308 */ /* 0x0002620000002400 */
[----:B------:R-:W-:Y:S02]  /*3920*/  UISETP.GE.AND UP3, UPT, UR35, 0x32, UPT ;  /* 0x000000322300788c */ /* 0x000fe4000bf66270 */
[----:B------:R-:W-:Y:S02]  /*3930*/  ISETP.GT.AND P2, PT, R4, 0x30, P2 ;  /* 0x000000300400780c */ /* 0x000fe40001744270 */
[----:B------:R-:W-:Y:S02]  /*3940*/  UP2UR UR21, UPR, URZ, 0x8 ;  /* 0x000000083f157883 */ /* 0x000fe40008000000 */
[----:B------:R-:W-:Y:S01]  /*3950*/  PLOP3.LUT P1, PT, PT, PT, UP3, 0x40, 0x0 ;  /* 0x000000000000781c */ /* 0x000fe20003f2e838 */
[----:B------:R-:W-:Y:S01]  /*3960*/  UISETP.GE.AND UP3, UPT, UR35, 0x39, UPT ;  /* 0x000000392300788c */ /* 0x000fe2000bf66270 */
[----:B------:R-:W-:-:S02]  /*3970*/  ISETP.LT.OR P2, PT, R5, 0x31, P2 ;  /* 0x000000310500780c */ /* 0x000fc40001741670 */
[----:B------:R-:W-:Y:S01]  /*3980*/  ISETP.GT.AND P1, PT, R4, 0x31, P1 ;  /* 0x000000310400780c */ /* 0x000fe20000f24270 */
[----:B------:R-:W-:Y:S01]  /*3990*/  UP2UR UR20, UPR, URZ, 0x8 ;  /* 0x000000083f147883 */ /* 0x000fe20008000000 */
[----:B------:R-:W-:Y:S02]  /*39a0*/  FSEL R82, R49, -INF , !P2 ;  /* 0xff80000031527808 */ /* 0x000fe40005000000 */
[----:B------:R-:W-:Y:S01]  /*39b0*/  ISETP.LT.OR P1, PT, R5, 0x32, P1 ;  /* 0x000000320500780c */ /* 0x000fe20000f21670 */
[----:B-1----:R-:W-:-:S03]  /*39c0*/  FMUL.FTZ R6, R91, c[0x0][0x320] ;  /* 0x0000c8005b067a20 */ /* 0x002fc60000410000 */
[----:B------:R-:W-:Y:S01]  /*39d0*/  FSEL R132, R9, -INF , !P1 ;  /* 0xff80000009847808 */ /* 0x000fe20004800000 */
[----:B------:R1:W1:Y:S02]  /*39e0*/  MUFU.TANH R24, R6 ;  /* 0x0000000600187308 */ /* 0x0002640000002400 */
[----:B-1----:R-:W-:-:S06]  /*39f0*/  FMUL.FTZ R6, R78, c[0x0][0x320] ;  /* 0x0000c8004e067a20 */ /* 0x002fcc0000410000 */
        /* <DEDUP_REMOVED lines=17> */
[----:B-1----:R-:W1:Y:S01]  /*3b10*/  SHFL.IDX PT, R6, R18, 0x1, 0x1c1f ;  /* 0x003c1f0012067f89 */ /* 0x002e6200000e0000 */
[----:B------:R-:W-:Y:S01]  /*3b20*/  ISETP.GT.AND P5, PT, R4, 0x40, P5 ;  /* 0x000000400400780c */ /* 0x000fe20002fa4270 */
[----:B------:R-:W-:Y:S01]  /*3b30*/  UP2UR UR17, UPR, URZ, 0x8 ;  /* 0x000000083f117883 */ /* 0x000fe20008000000 */
[----:B------:R-:W-:-:S02]  /*3b40*/  FSEL R134, R47, -INF , !P6 ;  /* 0xff8000002f867808 */ /* 0x000fc40007000000 */
        /* <DEDUP_REMOVED lines=9> */
[----:B------:R1:W1:Y:S01]  /*3be0*/  MUFU.TANH R22, R7 ;  /* 0x0000000700167308 */ /* 0x0002620000002400 */
[----:B------:R-:W-:Y:S01]  /*3bf0*/  ISETP.GT.AND P1, PT, R4, 0x48, P1 ;  /* 0x000000480400780c */ /* 0x000fe20000f24270 */
[----:B------:R-:W-:Y:S01]  /*3c00*/  UP2UR UR15, UPR, URZ, 0x8 ;  /* 0x000000083f0f7883 */ /* 0x000fe20008000000 */
[----:B------:R-:W-:-:S02]  /*3c10*/  FSEL R233, R17, -INF , !P2 ;  /* 0xff80000011e97808 */ /* 0x000fc40005000000 */
[----:B------:R-:W-:Y:S01]  /*3c20*/  PLOP3.LUT P0, PT, PT, PT, UP3, 0x40, 0x0 ;  /* 0x000000000000781c */ /* 0x000fe20003f0e838 */
[----:B------:R-:W-:Y:S01]  /*3c30*/  UISETP.GE.AND UP3, UPT, UR35, 0x5a, UPT ;  /* 0x0000005a2300788c */ /* 0x000fe2000bf66270 */
[C---:B------:R-:W-:Y:S02]  /*3c40*/  ISETP.LT.OR P1, PT, R5.reuse, 0x49, P1 ;  /* 0x000000490500780c */ /* 0x040fe40000f21670 */
[----:B------:R-:W-:Y:S02]  /*3c50*/  ISETP.GT.AND P0, PT, R4, 0x49, P0 ;  /* 0x000000490400780c */ /* 0x000fe40000704270 */
[----:B------:R-:W-:Y:S02]  /*3c60*/  FSEL R232, R16, -INF , !P1 ;  /* 0xff80000010e87808 */ /* 0x000fe40004800000 */
[----:B------:R-:W-:Y:S02]  /*3c70*/  ISETP.LT.OR P0, PT, R5, 0x4a, P0 ;  /* 0x0000004a0500780c */ /* 0x000fe40000701670 */
[----:B------:R-:W-:-:S02]  /*3c80*/  PLOP3.LUT P6, PT, PT, PT, UP6, 0x40, 0x0 ;  /* 0x000000000000781c */ /* 0x000fc40003fce868 */
[----:B------:R-:W-:Y:S02]  /*3c90*/  FSEL R235, R15, -INF , !P0 ;  /* 0xff8000000feb7808 */ /* 0x000fe40004000000 */
[----:B------:R-:W-:Y:S02]  /*3ca0*/  PLOP3.LUT P0, PT, PT, PT, UP0, 0x40, 0x0 ;  /* 0x000000000000781c */ /* 0x000fe40003f0e808 */
[----:B------:R-:W-:Y:S02]  /*3cb0*/  PLOP3.LUT P5, PT, PT, PT, UP5, 0x40, 0x0 ;  /* 0x000000000000781c */ /* 0x000fe40003fae858 */
[----:B------:R-:W-:Y:S02]  /*3cc0*/  PLOP3.LUT P2, PT, PT, PT, UP4, 0x40, 0x0 ;  /* 0x000000000000781c */ /* 0x000fe40003f4e848 */
[----:B------:R-:W-:Y:S02]  /*3cd0*/  PLOP3.LUT P1, PT, PT, PT, UP3, 0x40, 0x0 ;  /* 0x000000000000781c */ /* 0x000fe40003f2e838 */
[----:B------:R-:W-:-:S02]  /*3ce0*/  ISETP.GT.AND P6, PT, R4, 0x50, P6 ;  /* 0x000000500400780c */ /* 0x000fc400037c4270 */
[C---:B------:R-:W-:Y:S02]  /*3cf0*/  ISETP.GT.AND P5, PT, R4.reuse, 0x51, P5 ;  /* 0x000000510400780c */ /* 0x040fe40002fa4270 */
[C---:B------:R-:W-:Y:S02]  /*3d00*/  ISETP.GT.AND P2, PT, R4.reuse, 0x58, P2 ;  /* 0x000000580400780c */ /* 0x040fe40001744270 */
[----:B------:R-:W-:Y:S01]  /*3d10*/  ISETP.GT.AND P1, PT, R4, 0x59, P1 ;  /* 0x000000590400780c */ /* 0x000fe20000f24270 */
[----:B-1----:R-:W-:Y:S01]  /*3d20*/  IMAD.IADD R4, R21, 0x1, R6 ;  /* 0x0000000115047824 */ /* 0x002fe200078e0206 */
[C---:B------:R-:W-:Y:S02]  /*3d30*/  ISETP.LT.OR P6, PT, R5.reuse, 0x51, P6 ;  /* 0x000000510500780c */ /* 0x040fe400037c1670 */
[C---:B------:R-:W-:Y:S02]  /*3d40*/  ISETP.LT.OR P5, PT, R5.reuse, 0x52, P5 ;  /* 0x000000520500780c */ /* 0x040fe40002fa1670 */
[----:B------:R-:W-:-:S02]  /*3d50*/  ISETP.LT.OR P2, PT, R5, 0x59, P2 ;  /* 0x000000590500780c */ /* 0x000fc40001741670 */
[----:B------:R-:W-:Y:S01]  /*3d60*/  ISETP.LT.OR P1, PT, R5, 0x5a, P1 ;  /* 0x0000005a0500780c */ /* 0x000fe20000f21670 */
[----:B------:R-:W-:Y:S01]  /*3d70*/  IMAD.IADD R5, R19, 0x1, R6 ;  /* 0x0000000113057824 */ /* 0x000fe200078e0206 */
[----:B------:R-:W-:Y:S02]  /*3d80*/  FSEL R236, R14, -INF , !P6 ;  /* 0xff8000000eec7808 */ /* 0x000fe40007000000 */
[----:B------:R-:W-:Y:S02]  /*3d90*/  FSEL R237, R13, -INF , !P5 ;  /* 0xff8000000ded7808 */ /* 0x000fe40006800000 */
[----:B------:R-:W-:Y:S02]  /*3da0*/  IMNMX R5, R5, R20, PT ;  /* 0x0000001405057217 */ /* 0x000fe40003800200 */
[----:B------:R-:W-:Y:S02]  /*3db0*/  FSEL R244, R12, -INF , !P2 ;  /* 0xff8000000cf47808 */ /* 0x000fe40005000000 */
[----:B------:R-:W-:Y:S01]  /*3dc0*/  FSEL R247, R11, -INF , !P1 ;  /* 0xff8000000bf77808 */ /* 0x000fe20004800000 */
        /* <DEDUP_REMOVED lines=13> */
.L_x_157:
[----:B------:R-:W-:-:S04]  /*3ea0*/  MOV R7, c[0x0][0x32c] ;  /* 0x0000cb0000077a02 */ /* 0x000fc80000000f00 */
[----:B------:R-:W-:-:S13]  /*3eb0*/  ISETP.NE.AND P0, PT, R7, 0x1, PT ;  /* 0x000000010700780c */ /* 0x000fda0003f05270 */
[----:B------:R-:W-:-:S05]  /*3ec0*/  @P0 IMAD.HI.U32 R7, R6, c[0x0][0x330], RZ ;  /* 0x0000cc0006070a27 */ /* 0x000fca00078e00ff */
[----:B------:R-:W-:Y:S02]  /*3ed0*/  @P0 SHF.R.U32.HI R6, RZ, c[0x0][0x334], R7 ;  /* 0x0000cd00ff060a19 */ /* 0x000fe40000011607 */
.L_x_158:
[----:B------:R-:W-:Y:S05]  /*3ee0*/  BSYNC B0 ;  /* 0x0000000000007941 */ /* 0x000fea0003800000 */
.L_x_156:
[----:B------:R-:W-:-:S05]  /*3ef0*/  IMAD R6, R6, c[0x0][0x32c], R23 ;  /* 0x0000cb0006067a24 */ /* 0x000fca00078e0217 */
[----:B------:R-:W-:Y:S02]  /*3f00*/  IADD3 R7, R6, c[0x0][0x32c], RZ ;  /* 0x0000cb0006077a10 */ /* 0x000fe40007ffe0ff */
[----:B------:R-:W-:Y:S02]  /*3f10*/  IMNMX R4, R4, R6, !PT ;  /* 0x0000000604047217 */ /* 0x000fe40007800200 */
[----:B------:R-:W-:Y:S02]  /*3f20*/  IMNMX R5, R5, R7, PT ;  /* 0x0000000705057217 */ /* 0x000fe40003800200 */
.L_x_155:
[----:B--234-:R-:W-:Y:S01]  /*3f30*/  UP2UR UR40, UPR, URZ, 0x20 ;  /* 0x000000203f287883 */ /* 0x01cfe20008000000 */
[----:B------:R-:W-:Y:S01]  /*3f40*/  FMUL.FTZ R6, R100, c[0x0][0x320] ;  /* 0x0000c80064067a20 */ /* 0x000fe20000410000 */
[----:B------:R-:W-:Y:S01]  /*3f50*/  UISETP.NE.AND UP5, UPT, UR34, URZ, UPT ;  /* 0x0000003f2200728c */ /* 0x000fe2000bfa5270 */
[----:B------:R-:W-:Y:S01]  /*3f60*/  FMUL.FTZ R15, R112, c[0x0][0x320] ;  /* 0x0000c800700f7a20 */ /* 0x000fe20000410000 */
[----:B------:R-:W-:Y:S01]  /*3f70*/  UP2UR UR39, UPR, URZ, 0x10 ;  /* 0x000000103f277883 */ /* 0x000fe20008000000 */
[----:B------:R1:W2:Y:S01]  /*3f80*/  MUFU.TANH R63, R6 ;  /* 0x00000006003f7308 */ /* 0x0002a20000002400 */
[----:B------:R-:W-:Y:S01]  /*3f90*/  UP2UR UR37, UPR, URZ, 0x1 ;  /* 0x000000013f257883 */ /* 0x000fe20008000000 */
[----:B------:R-:W-:Y:S01]  /*3fa0*/  FMUL.FTZ R7, R144, c[0x0][0x320] ;  /* 0x0000c80090077a20 */ /* 0x000fe20000410000 */
[----:B------:R-:W-:Y:S01]  /*3fb0*/  UISETP.NE.AND UP4, UPT, UR32, URZ, UPT ;  /* 0x0000003f2000728c */ /* 0x000fe2000bf85270 */
[----:B------:R-:W-:Y:S01]  /*3fc0*/  PLOP3.LUT P6, PT, PT, PT, UP5, 0x40, 0x0 ;  /* 0x000000000000781c */ /* 0x000fe20003fce858 */
[----:B------:R-:W-:Y:S01]  /*3fd0*/  UISETP.NE.AND UP0, UPT, UR33, URZ, UPT ;  /* 0x0000003f2100728c */ /* 0x000fe2000bf05270 */
[----:B------:R-:W-:Y:S01]  /*3fe0*/  FMUL.FTZ R17, R96, c[0x0][0x320] ;  /* 0x0000c80060117a20 */ /* 0x000fe20000410000 */
[----:B------:R-:W-:Y:S01]  /*3ff0*/  UP2UR UR36, UPR, URZ, 0x4 ;  /* 0x000000043f247883 */ /* 0x000fe20008000000 */
[C---:B------:R-:W-:Y:S01]  /*4000*/  ISETP.GT.AND P6, PT, R4.reuse, RZ, P6 ;  /* 0x000000ff0400720c */ /* 0x040fe200037c4270 */
[----:B------:R-:W-:Y:S01]  /*4010*/  UP2UR UR35, UPR, URZ, 0x2 ;  /* 0x000000023f237883 */ /* 0x000fe20008000000 */
[----:B------:R-:W-:Y:S01]  /*4020*/  PLOP3.LUT P2, PT, PT, PT, UP4, 0x40, 0x0 ;  /* 0x000000000000781c */ /* 0x000fe20003f4e848 */
[----:B------:R-:W-:Y:S01]  /*4030*/  UP2UR UR38, UPR, URZ, 0x8 ;  /* 0x000000083f267883 */ /* 0x000fe20008000000 */
[----:B------:R-:W-:Y:S01]  /*4040*/  PLOP3.LUT P5, PT, PT, PT, UP0, 0x40, 0x0 ;  /* 0x000000000000781c */ /* 0x000fe20003fae808 */
[----:B------:R-:W-:Y:S01]  /*4050*/  UISETP.NE.AND UP2, UPT, UR30, URZ, UPT ;  /* 0x0000003f1e00728c */ /* 0x000fe2000bf45270 */
[----:B------:R-:W-:Y:S01]  /*4060*/  ISETP.LT.OR P6, PT, R5, 0x1, P6 ;  /* 0x000000010500780c */ /* 0x000fe200037c1670 */
[----:B------:R-:W-:Y:S01]  /*4070*/  UISETP.NE.AND UP1, UPT, UR31, URZ, UPT ;  /* 0x0000003f1f00728c */ /* 0x000fe2000bf25270 */
[----:B-1----:R-:W-:Y:S01]  /*4080*/  FMUL.FTZ R6, R101, c[0x0][0x320] ;  /* 0x0000c80065067a20 */ /* 0x002fe20000410000 */
[----:B------:R-:W-:Y:S01]  /*4090*/  UISETP.NE.AND UP3, UPT, UR29, URZ, UPT ;  /* 0x0000003f1d00728c */ /* 0x000fe2000bf65270 */
[C---:B------:R-:W-:Y:S01]  /*40a0*/  ISETP.GT.AND P5, PT, R4.reuse, 0x1, P5 ;  /* 0x000000010400780c */ /* 0x040fe20002fa4270 */
[----:B------:R-:W-:Y:S01]  /*40b0*/  UISETP.NE.AND UP0, UPT, UR28, URZ, UPT ;  /* 0x0000003f1c00728c */ /* 0x000fe2000bf05270 */
[----:B------:R1:W3:Y:S01]  /*40c0*/  MUFU.TANH R62, R6 ;  /* 0x00000006003e7308 */ /* 0x0002e20000002400 */
[C---:B------:R-:W-:Y:S01]  /*40d0*/  ISETP.GT.AND P2, PT, R4.reuse, 0x8, P2 ;  /* 0x000000080400780c */ /* 0x040fe20001744270 */
[----:B------:R-:W-:Y:S01]  /*40e0*/  UISETP.NE.AND UP5, UPT, UR40, URZ, UPT ;  /* 0x0000003f2800728c */ /* 0x000fe2000bfa5270 */
[----:B------:R-:W-:Y:S01]  /*40f0*/  PLOP3.LUT P1, PT, PT, PT, UP1, 0x40, 0x0 ;  /* 0x000000000000781c */ /* 0x000fe20003f2e818 */
[----:B------:R-:W-:Y:S01]  /*4100*/  UISETP.NE.AND UP1, UPT, UR26, URZ, UPT ;  /* 0x0000003f1a00728c */ /* 0x000fe2000bf25270 */
[----:B------:R-:W-:Y:S01]  /*4110*/  PLOP3.LUT P0, PT, PT, PT, UP2, 0x40, 0x0 ;  /* 0x000000000000781c */ /* 0x000fe20003f0e828 */
[----:B------:R-:W-:Y:S01]  /*4120*/  UISETP.NE.AND UP2, UPT, UR27, URZ, UPT ;  /* 0x0000003f1b00728c */ /* 0x000fe2000bf45270 */
[----:B------:R-:W-:Y:S01]  /*4130*/  FSEL R52, R43, -INF , !P6 ;  /* 0xff8000002b347808 */ /* 0x000fe20007000000 */
[----:B------:R-:W-:Y:S01]  /*4140*/  UISETP.NE.AND UP4, UPT, UR39, URZ, UPT ;  /* 0x0000003f2700728c */ /* 0x000fe2000bf85270 */
[----:B------:R-:W-:Y:S01]  /*4150*/  PLOP3.LUT P6, PT, PT, PT, UP3, 0x40, 0x0 ;  /* 0x000000000000781c */ /* 0x000fe20003fce838 */
[----:B------:R-:W-:Y:S01]  /*4160*/  UISETP.NE.AND UP3, UPT, UR25, URZ, UPT ;  /* 0x0000003f1900728c */ /* 0x000fe2000bf65270 */
[C---:B------:R-:W-:Y:S01]  /*4170*/  ISETP.LT.OR P5, PT, R5.reuse, 0x2, P5 ;  /* 0x000000020500780c */ /* 0x040fe20002fa1670 */
[----:B------:R4:W2:Y:S01]  /*4180*/  MUFU.TANH R50, R7 ;  /* 0x0000000700327308 */ /* 0x0008a20000002400 */
[----:B------:R-:W-:Y:S01]  /*4190*/  ISETP.LT.OR P2, PT, R5, 0x9, P2 ;  /* 0x000000090500780c */ /* 0x000fe20001741670 */
[----:B------:R-:W-:Y:S01]  /*41a0*/  FMUL.FTZ R16, R97, c[0x0][0x320] ;  /* 0x0000c80061107a20 */ /* 0x000fe20000410000 */
[----:B------:R-:W-:Y:S01]  /*41b0*/  ISETP.GT.AND P1, PT, R4, 0x9, P1 ;  /* 0x000000090400780c */ /* 0x000fe20000f24270 */
[----:B-1----:R-:W-:Y:S01]  /*41c0*/  FMUL.FTZ R6, R156, c[0x0][0x320] ;  /* 0x0000c8009c067a20 */ /* 0x002fe20000410000 */
[----:B------:R-:W-:Y:S01]  /*41d0*/  ISETP.GT.AND P6, PT, R4, 0x11, P6 ;  /* 0x000000110400780c */ /* 0x000fe200037c4270 */
[----:B------:R-:W-:Y:S01]  /*41e0*/  FMUL.FTZ R14, R152, c[0x0][0x320] ;  /* 0x0000c800980e7a20 */ /* 0x000fe20000410000 */
[----:B------:R-:W-:Y:S01]  /*41f0*/  FSEL R51, R41, -INF , !P5 ;  /* 0xff80000029337808 */ /* 0x000fe20006800000 */
[----:B------:R1:W1:Y:S01]  /*4200*/  MUFU.TANH R55, R6 ;  /* 0x0000000600377308 */ /* 0x0002620000002400 */
[----:B------:R-:W-:Y:S01]  /*4210*/  FSEL R56, R40, -INF , !P2 ;  /* 0xff80000028387808 */ /* 0x000fe20005000000 */
[----:B------:R-:W-:Y:S01]  /*4220*/  FMUL.FTZ R13, R113, c[0x0][0x320] ;  /* 0x0000c800710d7a20 */ /* 0x000fe20000410000 */
[----:B------:R-:W-:Y:S01]  /*4230*/  PLOP3.LUT P5, PT, PT, PT, UP0, 0x40, 0x0 ;  /* 0x000000000000781c */ /* 0x000fe20003fae808 */
[----:B------:R-:W-:Y:S01]  /*4240*/  UISETP.NE.AND UP0, UPT, UR24, URZ, UPT ;  /* 0x0000003f1800728c */ /* 0x000fe2000bf05270 */
[----:B------:R-:W-:Y:S01]  /*4250*/  PLOP3.LUT P2, PT, PT, PT, UP2, 0x40, 0x0 ;  /* 0x000000000000781c */ /* 0x000fe20003f4e828 */
[----:B------:R-:W-:Y:S01]  /*4260*/  UISETP.NE.AND UP2, UPT, UR23, URZ, UPT ;  /* 0x0000003f1700728c */ /* 0x000fe2000bf45270 */
[----:B------:R-:W-:Y:S01]  /*4270*/  ISETP.GT.AND P0, PT, R4, 0x10, P0 ;  /* 0x000000100400780c */ /* 0x000fe20000704270 */
[----:B------:R-:W-:Y:S01]  /*4280*/  FMUL.FTZ R12, R149, c[0x0][0x320] ;  /* 0x0000c800950c7a20 */ /* 0x000fe20000410000 */
[C---:B------:R-:W-:Y:S01]  /*4290*/  ISETP.LT.OR P1, PT, R5.reuse, 0xa, P1 ;  /* 0x0000000a0500780c */ /* 0x040fe20000f21670 */
[----:B------:R-:W-:Y:S01]  /*42a0*/  FMUL.FTZ R11, R120, c[0x0][0x320] ;  /* 0x0000c800780b7a20 */ /* 0x000fe20000410000 */
[----:B------:R-:W-:Y:S01]  /*42b0*/  ISETP.LT.OR P6, PT, R5, 0x12, P6 ;  /* 0x000000120500780c */ /* 0x000fe200037c1670 */
[----:B------:R-:W-:Y:S01]  /*42c0*/  FMUL.FTZ R8, R121, c[0x0][0x320] ;  /* 0x0000c80079087a20 */ /* 0x000fe20000410000 */
[----:B------:R-:W-:Y:S01]  /*42d0*/  ISETP.LT.OR P0, PT, R5, 0x11, P0 ;  /* 0x000000110500780c */ /* 0x000fe20000701670 */
[----:B----4-:R-:W-:Y:S01]  /*42e0*/  FMUL.FTZ R7, R153, c[0x0][0x320] ;  /* 0x0000c80099077a20 */ /* 0x010fe20000410000 */
[----:B------:R-:W-:Y:S01]  /*42f0*/  ISETP.GT.AND P2, PT, R4, 0x19, P2 ;  /* 0x000000190400780c */ /* 0x000fe20001744270 */
[----:B-1----:R-:W-:Y:S01]  /*4300*/  FMUL.FTZ R6, R140, c[0x0][0x320] ;  /* 0x0000c8008c067a20 */ /* 0x002fe20000410000 */
[----:B------:R-:W-:Y:S01]  /*4310*/  FSEL R57, R38, -INF , !P1 ;  /* 0xff80000026397808 */ /* 0x000fe20004800000 */
[----:B------:R-:W-:Y:S01]  /*4320*/  FMUL.FTZ R10, R137, c[0x0][0x320] ;  /* 0x0000c800890a7a20 */ /* 0x000fe20000410000 */
[----:B------:R-:W-:Y:S01]  /*4330*/  PLOP3.LUT P1, PT, PT, PT, UP1, 0x40, 0x0 ;  /* 0x000000000000781c */ /* 0x000fe20003f2e818 */
[----:B------:R1:W4:Y:S01]  /*4340*/  MUFU.TANH R60, R6 ;  /* 0x00000006003c7308 */ /* 0x0003220000002400 */
[----:B------:R-:W-:Y:S01]  /*4350*/  ISETP.GT.AND P5, PT, R4, 0x18, P5 ;  /* 0x000000180400780c */ /* 0x000fe20002fa4270 */
[----:B------:R-:W-:Y:S01]  /*4360*/  UISETP.NE.AND UP1, UPT, UR22, URZ, UPT ;  /* 0x0000003f1600728c */ /* 0x000fe2000bf25270 */
[----:B------:R-:W-:Y:S01]  /*4370*/  FSEL R65, R24, -INF , !P6 ;  /* 0xff80000018417808 */ /* 0x000fe20007000000 */
[----:B------:R-:W-:Y:S01]  /*4380*/  FMUL.FTZ R9, R108, c[0x0][0x320] ;  /* 0x0000c8006c097a20 */ /* 0x000fe20000410000 */
[----:B------:R-:W-:Y:S01]  /*4390*/  PLOP3.LUT P6, PT, PT, PT, UP0, 0x40, 0x0 ;  /* 0x000000000000781c */ /* 0x000fe20003fce808 */
[----:B------:R-:W-:Y:S01]  /*43a0*/  UISETP.NE.AND UP0, UPT, UR21, URZ, UPT ;  /* 0x0000003f1500728c */ /* 0x000fe2000bf05270 */
[----:B------:R-:W-:Y:S01]  /*43b0*/  FSEL R64, R28, -INF , !P0 ;  /* 0xff8000001c407808 */ /* 0x000fe20004000000 */
[----:B------:R-:W2:Y:S01]  /*43c0*/  MUFU.TANH R53, R17 ;  /* 0x0000001100357308 */ /* 0x000ea20000002400 */
[----:B------:R-:W-:-:S02]  /*43d0*/  ISETP.LT.OR P2, PT, R5, 0x1a, P2 ;  /* 0x0000001a0500780c */ /* 0x000fc40001741670 */
[----:B------:R-:W-:Y:S01]  /*43e0*/  PLOP3.LUT P0, PT, PT, PT, UP3, 0x40, 0x0 ;  /* 0x000000000000781c */ /* 0x000fe20003f0e838 */
[----:B------:R-:W-:Y:S01]  /*43f0*/  UISETP.NE.AND UP3, UPT, UR18, URZ, UPT ;  /* 0x0000003f1200728c */ /* 0x000fe2000bf65270 */
[----:B------:R-:W-:Y:S02]  /*4400*/  ISETP.LT.OR P5, PT, R5, 0x19, P5 ;  /* 0x000000190500780c */ /* 0x000fe40002fa1670 */
[C---:B------:R-:W-:Y:S01]  /*4410*/  ISETP.GT.AND P6, PT, R4.reuse, 0x28, P6 ;  /* 0x000000280400780c */ /* 0x040fe200037c4270 */
[----:B-1----:R-:W-:Y:S01]  /*4420*/  FMUL.FTZ R6, R141, c[0x0][0x320] ;  /* 0x0000c8008d067a20 */ /* 0x002fe20000410000 */
[----:B------:R-:W-:Y:S01]  /*4430*/  FSEL R45, R45, -INF , !P2 ;  /* 0xff8000002d2d7808 */ /* 0x000fe20005000000 */
[----:B------:R-:W1:Y:S01]  /*4440*/  MUFU.TANH R54, R16 ;  /* 0x0000001000367308 */ /* 0x000e620000002400 */
[----:B------:R-:W-:Y:S01]  /*4450*/  PLOP3.LUT P2, PT, PT, PT, UP1, 0x40, 0x0 ;  /* 0x000000000000781c */ /* 0x000fe20003f4e818 */
[----:B------:R-:W-:Y:S01]  /*4460*/  UISETP.NE.AND UP1, UPT, UR19, URZ, UPT ;  /* 0x0000003f1300728c */ /* 0x000fe2000bf25270 */
[----:B------:R-:W-:-:S02]  /*4470*/  ISETP.GT.AND P0, PT, R4, 0x21, P0 ;  /* 0x000000210400780c */ /* 0x000fc40000704270 */
[----:B------:R-:W-:Y:S02]  /*4480*/  FSEL R46, R46, -INF , !P5 ;  /* 0xff8000002e2e7808 */ /* 0x000fe40006800000 */
[----:B------:R-:W-:Y:S01]  /*4490*/  ISETP.GT.AND P1, PT, R4, 0x20, P1 ;  /* 0x000000200400780c */ /* 0x000fe20000f24270 */
[----:B------:R5:W1:Y:S01]  /*44a0*/  MUFU.TANH R58, R6 ;  /* 0x00000006003a7308 */ /* 0x000a620000002400 */
[----:B------:R-:W-:Y:S01]  /*44b0*/  PLOP3.LUT P5, PT, PT, PT, UP2, 0x40, 0x0 ;  /* 0x000000000000781c */ /* 0x000fe20003fae828 */
[----:B------:R-:W-:Y:S01]  /*44c0*/  UISETP.NE.AND UP2, UPT, UR20, URZ, UPT ;  /* 0x0000003f1400728c */ /* 0x000fe2000bf45270 */
[C---:B------:R-:W-:Y:S02]  /*44d0*/  ISETP.LT.OR P6, PT, R5.reuse, 0x29, P6 ;  /* 0x000000290500780c */ /* 0x040fe400037c1670 */
[C---:B------:R-:W-:Y:S02]  /*44e0*/  ISETP.LT.OR P0, PT, R5.reuse, 0x22, P0 ;  /* 0x000000220500780c */ /* 0x040fe40000701670 */
[----:B------:R-:W-:Y:S01]  /*44f0*/  ISETP.LT.OR P1, PT, R5, 0x21, P1 ;  /* 0x000000210500780c */ /* 0x000fe20000f21670 */
[----:B------:R-:W1:Y:S01]  /*4500*/  MUFU.TANH R43, R15 ;  /* 0x0000000f002b7308 */ /* 0x000e620000002400 */
[----:B------:R-:W-:-:S02]  /*4510*/  FSEL R112, R39, -INF , !P6 ;  /* 0xff80000027707808 */ /* 0x000fc40007000000 */
[----:B------:R-:W-:Y:S01]  /*4520*/  PLOP3.LUT P6, PT, PT, PT, UP1, 0x40, 0x0 ;  /* 0x000000000000781c */ /* 0x000fe20003fce818 */
[----:B------:R-:W-:Y:S01]  /*4530*/  UISETP.NE.AND UP1, UPT, UR15, URZ, UPT ;  /* 0x0000003f0f00728c */ /* 0x000fe2000bf25270 */
[----:B------:R-:W-:Y:S02]  /*4540*/  FSEL R78, R42, -INF , !P0 ;  /* 0xff8000002a4e7808 */ /* 0x000fe40004000000 */
[----:B------:R-:W-:Y:S01]  /*4550*/  FSEL R76, R44, -INF , !P1 ;  /* 0xff8000002c4c7808 */ /* 0x000fe20004800000 */
[----:B-----5:R-:W-:Y:S01]  /*4560*/  FMUL.FTZ R6, R104, c[0x0][0x320] ;  /* 0x0000c80068067a20 */ /* 0x020fe20000410000 */
[----:B------:R-:W-:Y:S01]  /*4570*/  PLOP3.LUT P0, PT, PT, PT, UP2, 0x40, 0x0 ;  /* 0x000000000000781c */ /* 0x000fe20003f0e828 */
[----:B------:R-:W-:Y:S01]  /*4580*/  UISETP.NE.AND UP2, UPT, UR16, URZ, UPT ;  /* 0x0000003f1000728c */ /* 0x000fe2000bf45270 */
[----:B------:R-:W-:Y:S01]  /*4590*/  PLOP3.LUT P1, PT, PT, PT, UP0, 0x40, 0x0 ;  /* 0x000000000000781c */ /* 0x000fe20003f2e808 */
[----:B------:R5:W1:Y:S01]  /*45a0*/  MUFU.TANH R61, R6 ;  /* 0x00000006003d7308 */ /* 0x000a620000002400 */
[C---:B------:R-:W-:Y:S01]  /*45b0*/  ISETP.GT.AND P6, PT, R4.reuse, 0x39, P6 ;  /* 0x000000390400780c */ /* 0x040fe200037c4270 */
[----:B------:R-:W-:Y:S01]  /*45c0*/  UISETP.NE.AND UP0, UPT, UR17, URZ, UPT ;  /* 0x0000003f1100728c */ /* 0x000fe2000bf05270 */
[----:B------:R-:W-:-:S02]  /*45d0*/  ISETP.GT.AND P0, PT, R4, 0x38, P0 ;  /* 0x000000380400780c */ /* 0x000fc40000704270 */
[C---:B------:R-:W-:Y:S02]  /*45e0*/  ISETP.GT.AND P5, PT, R4.reuse, 0x29, P5 ;  /* 0x000000290400780c */ /* 0x040fe40002fa4270 */
[C---:B------:R-:W-:Y:S01]  /*45f0*/  ISETP.GT.AND P2, PT, R4.reuse, 0x30, P2 ;  /* 0x000000300400780c */ /* 0x040fe20001744270 */
[----:B------:R-:W1:Y:S01]  /*4600*/  MUFU.TANH R41, R14 ;  /* 0x0000000e00297308 */ /* 0x000e620000002400 */
[----:B------:R-:W-:Y:S02]  /*4610*/  ISETP.GT.AND P1, PT, R4, 0x31, P1 ;  /* 0x000000310400780c */ /* 0x000fe40000f24270 */
[C---:B------:R-:W-:Y:S02]  /*4620*/  ISETP.LT.OR P6, PT, R5.reuse, 0x3a, P6 ;  /* 0x0000003a0500780c */ /* 0x040fe400037c1670 */
[C---:B------:R-:W-:Y:S02]  /*4630*/  ISETP.LT.OR P0, PT, R5.reuse, 0x39, P0 ;  /* 0x000000390500780c */ /* 0x040fe40000701670 */
[----:B------:R-:W-:Y:S01]  /*4640*/  ISETP.LT.OR P5, PT, R5, 0x2a, P5 ;  /* 0x0000002a0500780c */ /* 0x000fe20002fa1670 */
[----:B-----5:R-:W-:Y:S01]  /*4650*/  FMUL.FTZ R6, R105, c[0x0][0x320] ;  /* 0x0000c80069067a20 */ /* 0x020fe20000410000 */
[C---:B------:R-:W-:Y:S01]  /*4660*/  ISETP.LT.OR P2, PT, R5.reuse, 0x31, P2 ;  /* 0x000000310500780c */ /* 0x040fe20001741670 */
[----:B------:R-:W1:Y:S01]  /*4670*/  MUFU.TANH R40, R13 ;  /* 0x0000000d00287308 */ /* 0x000e620000002400 */
[----:B------:R-:W-:-:S02]  /*4680*/  ISETP.LT.OR P1, PT, R5, 0x32, P1 ;  /* 0x000000320500780c */ /* 0x000fc40000f21670 */
[----:B------:R-:W-:Y:S02]  /*4690*/  FSEL R131, R33, -INF , !P6 ;  /* 0xff80000021837808 */ /* 0x000fe40007000000 */
[----:B------:R-:W-:Y:S02]  /*46a0*/  FSEL R127, R34, -INF , !P0 ;  /* 0xff800000227f7808 */ /* 0x000fe40004000000 */
[----:B------:R-:W-:Y:S01]  /*46b0*/  FSEL R118, R37, -INF , !P5 ;  /* 0xff80000025767808 */ /* 0x000fe20006800000 */
[----:B------:R5:W1:Y:S01]  /*46c0*/  MUFU.TANH R59, R6 ;  /* 0x00000006003b7308 */ /* 0x000a620000002400 */
[----:B------:R-:W-:Y:S02]  /*46d0*/  FSEL R126, R36, -INF , !P2 ;  /* 0xff800000247e7808 */ /* 0x000fe40005000000 */
[----:B------:R-:W-:Y:S02]  /*46e0*/  FSEL R128, R35, -INF , !P1 ;  /* 0xff80000023807808 */ /* 0x000fe40004800000 */
[----:B------:R-:W-:Y:S01]  /*46f0*/  PLOP3.LUT P0, PT, PT, PT, UP1, 0x40, 0x0 ;  /* 0x000000000000781c */ /* 0x000fe20003f0e818 */
[----:B------:R-:W-:Y:S01]  /*4700*/  UISETP.NE.AND UP1, UPT, UR35, URZ, UPT ;  /* 0x0000003f2300728c */ /* 0x000fe2000bf25270 */
[----:B------:R-:W-:Y:S01]  /*4710*/  PLOP3.LUT P5, PT, PT, PT, UP3, 0x40, 0x0 ;  /* 0x000000000000781c */ /* 0x000fe20003fae838 */
[----:B------:R-:W-:Y:S01]  /*4720*/  UISETP.NE.AND UP3, UPT, UR38, URZ, UPT ;  /* 0x0000003f2600728c */ /* 0x000fe2000bf65270 */
[----:B------:R-:W-:Y:S01]  /*4730*/  PLOP3.LUT P2, PT, PT, PT, UP0, 0x40, 0x0 ;  /* 0x000000000000781c */ /* 0x000fe20003f4e808 */
[----:B------:R-:W-:Y:S01]  /*4740*/  UISETP.NE.AND UP0, UPT, UR37, URZ, UPT ;  /* 0x0000003f2500728c */ /* 0x000fe2000bf05270 */
[----:B------:R-:W-:Y:S01]  /*4750*/  PLOP3.LUT P1, PT, PT, PT, UP2, 0x40, 0x0 ;  /* 0x000000000000781c */ /* 0x000fe20003f2e828 */
[----:B------:R-:W1:Y:S01]  /*4760*/  MUFU.TANH R38, R12 ;  /* 0x0000000c00267308 */ /* 0x000e620000002400 */
[C---:B------:R-:W-:Y:S01]  /*4770*/  ISETP.GT.AND P0, PT, R4.reuse, 0x49, P0 ;  /* 0x000000490400780c */ /* 0x040fe20000704270 */
[----:B------:R-:W-:Y:S01]  /*4780*/  UISETP.NE.AND UP2, UPT, UR36, URZ, UPT ;  /* 0x0000003f2400728c */ /* 0x000fe2000bf45270 */
[C---:B------:R-:W-:Y:S01]  /*4790*/  ISETP.GT.AND P5, PT, R4.reuse, 0x40, P5 ;  /* 0x000000400400780c */ /* 0x040fe20002fa4270 */
[----:B-----5:R-:W-:Y:S01]  /*47a0*/  FMUL.FTZ R6, R157, c[0x0][0x320] ;  /* 0x0000c8009d067a20 */ /* 0x020fe20000410000 */
[----:B------:R-:W-:-:S02]  /*47b0*/  ISETP.GT.AND P2, PT, R4, 0x41, P2 ;  /* 0x000000410400780c */ /* 0x000fc40001744270 */
[----:B------:R-:W-:Y:S01]  /*47c0*/  ISETP.GT.AND P1, PT, R4, 0x48, P1 ;  /* 0x000000480400780c */ /* 0x000fe20000f24270 */
[----:B------:R5:W1:Y:S01]  /*47d0*/  MUFU.TANH R49, R6 ;  /* 0x0000000600317308 */ /* 0x000a620000002400 */
[C---:B------:R-:W-:Y:S02]  /*47e0*/  ISETP.LT.OR P0, PT, R5.reuse, 0x4a, P0 ;  /* 0x0000004a0500780c */ /* 0x040fe40000701670 */
[C---:B------:R-:W-:Y:S02]  /*47f0*/  ISETP.LT.OR P5, PT, R5.reuse, 0x41, P5 ;  /* 0x000000410500780c */ /* 0x040fe40002fa1670 */
[C---:B------:R-:W-:Y:S02]  /*4800*/  ISETP.LT.OR P2, PT, R5.reuse, 0x42, P2 ;  /* 0x000000420500780c */ /* 0x040fe40001741670 */
[----:B------:R-:W-:Y:S01]  /*4810*/  ISETP.LT.OR P1, PT, R5, 0x49, P1 ;  /* 0x000000490500780c */ /* 0x000fe20000f21670 */
[----:B------:R-:W1:Y:S01]  /*4820*/  MUFU.TANH R42, R11 ;  /* 0x0000000b002a7308 */ /* 0x000e620000002400 */
[----:B------:R-:W-:-:S02]  /*4830*/  FSEL R205, R30, -INF , !P0 ;  /* 0xff8000001ecd7808 */ /* 0x000fc40004000000 */
[----:B------:R-:W-:Y:S02]  /*4840*/  FSEL R200, R31, -INF , !P5 ;  /* 0xff8000001fc87808 */ /* 0x000fe40006800000 */
[----:B------:R-:W-:Y:S02]  /*4850*/  FSEL R204, R32, -INF , !P2 ;  /* 0xff80000020cc7808 */ /* 0x000fe40005000000 */
[----:B------:R-:W-:Y:S01]  /*4860*/  FSEL R203, R27, -INF , !P1 ;  /* 0xff8000001bcb7808 */ /* 0x000fe20004800000 */
[----:B-----5:R-:W-:Y:S01]  /*4870*/  FMUL.FTZ R6, R148, c[0x0][0x320] ;  /* 0x0000c80094067a20 */ /* 0x020fe20000410000 */
[----:B------:R-:W-:Y:S01]  /*4880*/  PLOP3.LUT P0, PT, PT, PT, UP0, 0x40, 0x0 ;  /* 0x000000000000781c */ /* 0x000fe20003f0e808 */
[----:B------:R-:W1:Y:S01]  /*4890*/  MUFU.TANH R37, R8 ;  /* 0x0000000800257308 */ /* 0x000e620000002400 */
[----:B------:R-:W-:Y:S02]  /*48a0*/  PLOP3.LUT P6, PT, PT, PT, UP6, 0x40, 0x0 ;  /* 0x000000000000781c */ /* 0x000fe40003fce868 */
[----:B------:R-:W-:-:S02]  /*48b0*/  PLOP3.LUT P5, PT, PT, PT, UP5, 0x40, 0x0 ;  /* 0x000000000000781c */ /* 0x000fc40003fae858 */
[----:B------:R-:W-:Y:S02]  /*48c0*/  PLOP3.LUT P2, PT, PT, PT, UP4, 0x40, 0x0 ;  /* 0x000000000000781c */ /* 0x000fe40003f4e848 */
[----:B------:R-:W-:Y:S01]  /*48d0*/  PLOP3.LUT P1, PT, PT, PT, UP3, 0x40, 0x0 ;  /* 0x000000000000781c */ /* 0x000fe20003f2e838 */
[----:B------:R5:W1:Y:S01]  /*48e0*/  MUFU.TANH R48, R6 ;  /* 0x0000000600307308 */ /* 0x000a620000002400 */
[C---:B------:R-:W-:Y:S02]  /*48f0*/  ISETP.GT.AND P6, PT, R4.reuse, 0x50, P6 ;  /* 0x000000500400780c */ /* 0x040fe400037c4270 */
[C---:B------:R-:W-:Y:S02]  /*4900*/  ISETP.GT.AND P5, PT, R4.reuse, 0x51, P5 ;  /* 0x000000510400780c */ /* 0x040fe40002fa4270 */
[C---:B------:R-:W-:Y:S02]  /*4910*/  ISETP.GT.AND P2, PT, R4.reuse, 0x58, P2 ;  /* 0x000000580400780c */ /* 0x040fe40001744270 */
[----:B------:R-:W-:Y:S01]  /*4920*/  ISETP.GT.AND P1, PT, R4, 0x59, P1 ;  /* 0x000000590400780c */ /* 0x000fe20000f24270 */
[----:B------:R-:W1:Y:S01]  /*4930*/  MUFU.TANH R35, R7 ;  /* 0x0000000700237308 */ /* 0x000e620000002400 */
[----:B------:R-:W-:Y:S01]  /*4940*/  ISETP.LT.OR P6, PT, R5, 0x51, P6 ;  /* 0x000000510500780c */ /* 0x000fe200037c1670 */
[----:B------:R-:W-:Y:S01]  /*4950*/  FMUL.FTZ R4, R109, c[0x0][0x320] ;  /* 0x0000c8006d047a20 */ /* 0x000fe20000410000 */
[----:B------:R-:W-:-:S02]  /*4960*/  ISETP.LT.OR P5, PT, R5, 0x52, P5 ;  /* 0x000000520500780c */ /* 0x000fc40002fa1670 */
[C---:B------:R-:W-:Y:S02]  /*4970*/  ISETP.LT.OR P2, PT, R5.reuse, 0x59, P2 ;  /* 0x000000590500780c */ /* 0x040fe40001741670 */
[----:B------:R-:W-:Y:S01]  /*4980*/  ISETP.LT.OR P1, PT, R5, 0x5a, P1 ;  /* 0x0000005a0500780c */ /* 0x000fe20000f21670 */
[----:B-----5:R-:W-:Y:S01]  /*4990*/  FMUL.FTZ R6, R145, c[0x0][0x320] ;  /* 0x0000c80091067a20 */ /* 0x020fe20000410000 */
[----:B------:R-:W1:Y:S01]  /*49a0*/  MUFU.TANH R31, R10 ;  /* 0x0000000a001f7308 */ /* 0x000e620000002400 */
[----:B------:R-:W-:Y:S02]  /*49b0*/  FSEL R207, R29, -INF , !P6 ;  /* 0xff8000001dcf7808 */ /* 0x000fe40007000000 */
[----:B------:R-:W-:Y:S02]  /*49c0*/  FSEL R229, R26, -INF , !P5 ;  /* 0xff8000001ae57808 */ /* 0x000fe40006800000 */
[----:B------:R-:W-:Y:S02]  /*49d0*/  FSEL R230, R25, -INF , !P2 ;  /* 0xff80000019e67808 */ /* 0x000fe40005000000 */
[----:B------:R-:W-:Y:S01]  /*49e0*/  FSEL R231, R22, -INF , !P1 ;  /* 0xff80000016e77808 */ /* 0x000fe20004800000 */
[----:B------:R5:W1:Y:S08]  /*49f0*/  MUFU.TANH R47, R6 ;  /* 0x00000006002f7308 */ /* 0x000a700000002400 */
[----:B------:R-:W1:Y:S01]  /*4a00*/  MUFU.TANH R34, R9 ;  /* 0x0000000900227308 */ /* 0x000e620000002400 */
[----:B-----5:R-:W-:-:S07]  /*4a10*/  FMUL.FTZ R6, R136, c[0x0][0x320] ;  /* 0x0000c80088067a20 */ /* 0x020fce0000410000 */
[----:B------:R-:W1:Y:S08]  /*4a20*/  MUFU.TANH R32, R4 ;  /* 0x0000000400207308 */ /* 0x000e700000002400 */
[----:B------:R5:W1:Y:S02]  /*4a30*/  MUFU.TANH R33, R6 ;  /* 0x0000000600217308 */ /* 0x000a640000002400 */
[----:B-----5:R-:W5:Y:S02]  /*4a40*/  SHFL.IDX PT, R6, R18, 0x2, 0x1c1f ;  /* 0x005c1f0012067f89 */ /* 0x020f6400000e0000 */
[----:B-----5:R-:W-:-:S02]  /*4a50*/  IMAD.IADD R5, R19, 0x1, R6 ;  /* 0x0000000113057824 */ /* 0x020fc400078e0206 */
[----:B------:R-:W-:-:S03]  /*4a60*/  IMAD.IADD R4, R21, 0x1, R6 ;  /* 0x0000000115047824 */ /* 0x000fc600078e0206 */
[----:B------:R-:W-:Y:S01]  /*4a70*/  IMNMX R5, R5, R20, PT ;  /* 0x0000001405057217 */ /* 0x000fe20003800200 */
[----:B------:R-:W-:Y:S05]  /*4a80*/  @P0 BRA `(.L_x_159) ;  /* 0x0000015000000947 */ /* 0x000fea0003800000 */
[----:B-1234-:R-:W-:Y:S01]  /*4a90*/  IMAD.U32 R7, RZ, RZ, UR10 ;  /* 0x0000000aff077e24 */ /* 0x01efe2000f8e00ff */
        /* <DEDUP_REMOVED lines=11> */
.L_x_161:
[----:B------:R-:W-:-:S04]  /*4b50*/  MOV R7, c[0x0][0x32c] ;  /* 0x0000cb0000077a02 */ /* 0x000fc80000000f00 */
[----:B------:R-:W-:-:S13]  /*4b60*/  ISETP.NE.AND P0, PT, R7, 0x1, PT ;  /* 0x000000010700780c */ /* 0x000fda0003f05270 */
[----:B------:R-:W-:-:S05]  /*4b70*/  @P0 IMAD.HI.U32 R7, R6, c[0x0][0x330], RZ ;  /* 0x0000cc0006070a27 */ /* 0x000fca00078e00ff */
[----:B------:R-:W-:Y:S02]  /*4b80*/  @P0 SHF.R.U32.HI R6, RZ, c[0x0][0x334], R7 ;  /* 0x0000cd00ff060a19 */ /* 0x000fe40000011607 */
.L_x_162:
[----:B------:R-:W-:Y:S05]  /*4b90*/  BSYNC B0 ;  /* 0x0000000000007941 */ /* 0x000fea0003800000 */
.L_x_160:
[----:B------:R-:W-:-:S05]  /*4ba0*/  IMAD R6, R6, c[0x0][0x32c], R23 ;  /* 0x0000cb0006067a24 */ /* 0x000fca00078e0217 */
[----:B------:R-:W-:Y:S02]  /*4bb0*/  IADD3 R7, R6, c[0x0][0x32c], RZ ;  /* 0x0000cb0006077a10 */ /* 0x000fe40007ffe0ff */
[----:B------:R-:W-:Y:S02]  /*4bc0*/  IMNMX R4, R4, R6, !PT ;  /* 0x0000000604047217 */ /* 0x000fe40007800200 */
[----:B------:R-:W-:Y:S02]  /*4bd0*/  IMNMX R5, R5, R7, PT ;  /* 0x0000000705057217 */ /* 0x000fe40003800200 */
.L_x_159:
[----:B-1234-:R-:W-:Y:S01]  /*4be0*/  FMUL.FTZ R6, R103, c[0x0][0x320] ;  /* 0x0000c80067067a20 */ /* 0x01efe20000410000 */
[----:B------:R-:W-:Y:S01]  /*4bf0*/  UP2UR UR37, UPR, URZ, 0x1 ;  /* 0x000000013f257883 */ /* 0x000fe20008000000 */
[----:B------:R-:W-:Y:S01]  /*4c00*/  FMUL.FTZ R16, R107, c[0x0][0x320] ;  /* 0x0000c8006b107a20 */ /* 0x000fe20000410000 */
[----:B------:R-:W-:Y:S01]  /*4c10*/  UISETP.NE.AND UP0, UPT, UR34, URZ, UPT ;  /* 0x0000003f2200728c */ /* 0x000fe2000bf05270 */
[----:B------:R1:W2:Y:S01]  /*4c20*/  MUFU.TANH R39, R6 ;  /* 0x0000000600277308 */ /* 0x0002a20000002400 */
[----:B------:R-:W-:Y:S01]  /*4c30*/  UP2UR UR40, UPR, URZ, 0x20 ;  /* 0x000000203f287883 */ /* 0x000fe20008000000 */
[----:B------:R-:W-:Y:S01]  /*4c40*/  FMUL.FTZ R15, R146, c[0x0][0x320] ;  /* 0x0000c800920f7a20 */ /* 0x000fe20000410000 */
[----:B------:R-:W-:Y:S01]  /*4c50*/  UP2UR UR39, UPR, URZ, 0x10 ;  /* 0x000000103f277883 */ /* 0x000fe20008000000 */
[----:B------:R-:W-:Y:S01]  /*4c60*/  FMUL.FTZ R14, R147, c[0x0][0x320] ;  /* 0x0000c800930e7a20 */ /* 0x000fe20000410000 */
[----:B------:R-:W-:Y:S01]  /*4c70*/  UISETP.NE.AND UP5, UPT, UR33, URZ, UPT ;  /* 0x0000003f2100728c */ /* 0x000fe2000bfa5270 */
[----:B------:R-:W-:Y:S01]  /*4c80*/  PLOP3.LUT P6, PT, PT, PT, UP0, 0x40, 0x0 ;  /* 0x000000000000781c */ /* 0x000fe20003fce808 */
[----:B------:R-:W-:Y:S01]  /*4c90*/  UISETP.NE.AND UP4, UPT, UR32, URZ, UPT ;  /* 0x0000003f2000728c */ /* 0x000fe2000bf85270 */
[----:B------:R-:W3:Y:S01]  /*4ca0*/  MUFU.TANH R36, R16 ;  /* 0x0000001000247308 */ /* 0x000ee20000002400 */
[----:B------:R-:W-:Y:S01]  /*4cb0*/  UP2UR UR38, UPR, URZ, 0x8 ;  /* 0x000000083f267883 */ /* 0x000fe20008000000 */
[C---:B------:R-:W-:Y:S01]  /*4cc0*/  ISETP.GT.AND P6, PT, R4.reuse, RZ, P6 ;  /* 0x000000ff0400720c */ /* 0x040fe200037c4270 */
[----:B------:R-:W-:Y:S01]  /*4cd0*/  UISETP.NE.AND UP3, UPT, UR30, URZ, UPT ;  /* 0x0000003f1e00728c */ /* 0x000fe2000bf65270 */
[----:B------:R-:W-:Y:S01]  /*4ce0*/  PLOP3.LUT P5, PT, PT, PT, UP5, 0x40, 0x0 ;  /* 0x000000000000781c */ /* 0x000fe20003fae858 */
[----:B------:R-:W-:Y:S01]  /*4cf0*/  UP2UR UR35, UPR, URZ, 0x2 ;  /* 0x000000023f237883 */ /* 0x000fe20008000000 */
[----:B------:R-:W-:Y:S01]  /*4d00*/  PLOP3.LUT P2, PT, PT, PT, UP4, 0x40, 0x0 ;  /* 0x000000000000781c */ /* 0x000fe20003f4e848 */
[----:B------:R-:W-:Y:S01]  /*4d10*/  UISETP.NE.AND UP1, UPT, UR31, URZ, UPT ;  /* 0x0000003f1f00728c */ /* 0x000fe2000bf25270 */
[----:B-1----:R-:W-:Y:S01]  /*4d20*/  FMUL.FTZ R6, R151, c[0x0][0x320] ;  /* 0x0000c80097067a20 */ /* 0x002fe20000410000 */
[----:B------:R-:W-:Y:S01]  /*4d30*/  UP2UR UR36, UPR, URZ, 0x4 ;  /* 0x000000043f247883 */ /* 0x000fe20008000000 */
[----:B------:R-:W-:Y:S01]  /*4d40*/  PLOP3.LUT P0, PT, PT, PT, UP3, 0x40, 0x0 ;  /* 0x000000000000781c */ /* 0x000fe20003f0e838 */
[----:B------:R-:W-:Y:S01]  /*4d50*/  UISETP.NE.AND UP2, UPT, UR29, URZ, UPT ;  /* 0x0000003f1d00728c */ /* 0x000fe2000bf45270 */
[----:B------:R1:W4:Y:S01]  /*4d60*/  MUFU.TANH R29, R6 ;  /* 0x00000006001d7308 */ /* 0x0003220000002400 */
[----:B------:R-:W-:Y:S01]  /*4d70*/  ISETP.LT.OR P6, PT, R5, 0x1, P6 ;  /* 0x000000010500780c */ /* 0x000fe200037c1670 */
[----:B------:R-:W-:Y:S01]  /*4d80*/  UISETP.NE.AND UP0, UPT, UR28, URZ, UPT ;  /* 0x0000003f1c00728c */ /* 0x000fe2000bf05270 */
[----:B------:R-:W-:Y:S01]  /*4d90*/  PLOP3.LUT P1, PT, PT, PT, UP1, 0x40, 0x0 ;  /* 0x000000000000781c */ /* 0x000fe20003f2e818 */
[----:B------:R-:W-:Y:S01]  /*4da0*/  UISETP.NE.AND UP3, UPT, UR27, URZ, UPT ;  /* 0x0000003f1b00728c */ /* 0x000fe2000bf65270 */
[C---:B------:R-:W-:Y:S01]  /*4db0*/  ISETP.GT.AND P5, PT, R4.reuse, 0x1, P5 ;  /* 0x000000010400780c */ /* 0x040fe20002fa4270 */
[----:B------:R-:W-:Y:S01]  /*4dc0*/  UISETP.NE.AND UP1, UPT, UR26, URZ, UPT ;  /* 0x0000003f1a00728c */ /* 0x000fe2000bf25270 */
[C---:B------:R-:W-:Y:S01]  /*4dd0*/  ISETP.GT.AND P2, PT, R4.reuse, 0x8, P2 ;  /* 0x000000080400780c */ /* 0x040fe20001744270 */
[----:B------:R-:W2:Y:S01]  /*4de0*/  MUFU.TANH R16, R15 ;  /* 0x0000000f00107308 */ /* 0x000ea20000002400 */
[----:B------:R-:W-:Y:S01]  /*4df0*/  ISETP.GT.AND P0, PT, R4, 0x10, P0 ;  /* 0x000000100400780c */ /* 0x000fe20000704270 */
[----:B------:R-:W-:Y:S01]  /*4e00*/  FMUL.FTZ R11, R111, c[0x0][0x320] ;  /* 0x0000c8006f0b7a20 */ /* 0x000fe20000410000 */
[----:B------:R-:W-:Y:S01]  /*4e10*/  FSEL R120, R55, -INF , !P6 ;  /* 0xff80000037787808 */ /* 0x000fe20007000000 */
[----:B------:R-:W-:Y:S01]  /*4e20*/  FMUL.FTZ R10, R155, c[0x0][0x320] ;  /* 0x0000c8009b0a7a20 */ /* 0x000fe20000410000 */
[----:B------:R-:W-:Y:S01]  /*4e30*/  PLOP3.LUT P6, PT, PT, PT, UP2, 0x40, 0x0 ;  /* 0x000000000000781c */ /* 0x000fe20003fce828 */
[----:B------:R-:W-:Y:S01]  /*4e40*/  UISETP.NE.AND UP2, UPT, UR25, URZ, UPT ;  /* 0x0000003f1900728c */ /* 0x000fe2000bf45270 */
[C---:B------:R-:W-:Y:S01]  /*4e50*/  ISETP.LT.OR P5, PT, R5.reuse, 0x2, P5 ;  /* 0x000000020500780c */ /* 0x040fe20002fa1670 */
[----:B-1----:R-:W-:Y:S01]  /*4e60*/  FMUL.FTZ R6, R98, c[0x0][0x320] ;  /* 0x0000c80062067a20 */ /* 0x002fe20000410000 */
[----:B------:R-:W-:Y:S01]  /*4e70*/  ISETP.GT.AND P1, PT, R4, 0x9, P1 ;  /* 0x000000090400780c */ /* 0x000fe20000f24270 */
[----:B------:R-:W1:Y:S01]  /*4e80*/  MUFU.TANH R15, R14 ;  /* 0x0000000e000f7308 */ /* 0x000e620000002400 */
[C---:B------:R-:W-:Y:S01]  /*4e90*/  ISETP.LT.OR P2, PT, R5.reuse, 0x9, P2 ;  /* 0x000000090500780c */ /* 0x040fe20001741670 */
[----:B------:R-:W-:Y:S01]  /*4ea0*/  FMUL.FTZ R9, R158, c[0x0][0x320] ;  /* 0x0000c8009e097a20 */ /* 0x000fe20000410000 */
[----:B------:R-:W-:Y:S01]  /*4eb0*/  ISETP.LT.OR P0, PT, R5, 0x11, P0 ;  /* 0x000000110500780c */ /* 0x000fe20000701670 */
[----:B------:R-:W-:Y:S01]  /*4ec0*/  FMUL.FTZ R13, R102, c[0x0][0x320] ;  /* 0x0000c800660d7a20 */ /* 0x000fe20000410000 */
[----:B------:R-:W-:Y:S01]  /*4ed0*/  ISETP.GT.AND P6, PT, R4, 0x11, P6 ;  /* 0x000000110400780c */ /* 0x000fe200037c4270 */
[----:B------:R-:W-:Y:S01]  /*4ee0*/  FMUL.FTZ R8, R159, c[0x0][0x320] ;  /* 0x0000c8009f087a20 */ /* 0x000fe20000410000 */
[----:B------:R-:W-:Y:S01]  /*4ef0*/  ISETP.LT.OR P1, PT, R5, 0xa, P1 ;  /* 0x0000000a0500780c */ /* 0x000fe20000f21670 */
[----:B------:R5:W1:Y:S01]  /*4f00*/  MUFU.TANH R44, R6 ;  /* 0x00000006002c7308 */ /* 0x000a620000002400 */
[----:B------:R-:W-:Y:S01]  /*4f10*/  FSEL R124, R48, -INF , !P2 ;  /* 0xff800000307c7808 */ /* 0x000fe20005000000 */
[----:B------:R-:W-:Y:S01]  /*4f20*/  UISETP.NE.AND UP5, UPT, UR40, URZ, UPT ;  /* 0x0000003f2800728c */ /* 0x000fe2000bfa5270 */
[----:B------:R-:W-:Y:S01]  /*4f30*/  PLOP3.LUT P2, PT, PT, PT, UP3, 0x40, 0x0 ;  /* 0x000000000000781c */ /* 0x000fe20003f4e838 */
[----:B------:R-:W-:Y:S01]  /*4f40*/  UISETP.NE.AND UP3, UPT, UR23, URZ, UPT ;  /* 0x0000003f1700728c */ /* 0x000fe2000bf65270 */
[----:B------:R-:W-:Y:S01]  /*4f50*/  FSEL R129, R41, -INF , !P0 ;  /* 0xff80000029817808 */ /* 0x000fe20004000000 */
[----:B------:R-:W-:Y:S01]  /*4f60*/  UISETP.NE.AND UP4, UPT, UR39, URZ, UPT ;  /* 0x0000003f2700728c */ /* 0x000fe2000bf85270 */
[----:B------:R-:W-:Y:S01]  /*4f70*/  PLOP3.LUT P0, PT, PT, PT, UP2, 0x40, 0x0 ;  /* 0x000000000000781c */ /* 0x000fe20003f0e828 */
[----:B------:R-:W-:Y:S01]  /*4f80*/  UISETP.NE.AND UP2, UPT, UR21, URZ, UPT ;  /* 0x0000003f1500728c */ /* 0x000fe2000bf45270 */
[----:B------:R-:W-:Y:S01]  /*4f90*/  ISETP.LT.OR P6, PT, R5, 0x12, P6 ;  /* 0x000000120500780c */ /* 0x000fe200037c1670 */
[----:B------:R-:W-:Y:S01]  /*4fa0*/  FMUL.FTZ R12, R110, c[0x0][0x320] ;  /* 0x0000c8006e0c7a20 */ /* 0x000fe20000410000 */
[----:B------:R-:W-:Y:S01]  /*4fb0*/  FSEL R125, R38, -INF , !P1 ;  /* 0xff800000267d7808 */ /* 0x000fe20004800000 */
[----:B------:R-:W-:Y:S01]  /*4fc0*/  FMUL.FTZ R7, R154, c[0x0][0x320] ;  /* 0x0000c8009a077a20 */ /* 0x000fe20000410000 */
[----:B------:R-:W-:Y:S01]  /*4fd0*/  PLOP3.LUT P1, PT, PT, PT, UP1, 0x40, 0x0 ;  /* 0x000000000000781c */ /* 0x000fe20003f2e818 */
[----:B------:R-:W-:Y:S01]  /*4fe0*/  UISETP.NE.AND UP1, UPT, UR22, URZ, UPT ;  /* 0x0000003f1600728c */ /* 0x000fe2000bf25270 */
[C---:B------:R-:W-:Y:S01]  /*4ff0*/  ISETP.GT.AND P2, PT, R4.reuse, 0x19, P2 ;  /* 0x000000190400780c */ /* 0x040fe20001744270 */
[----:B-----5:R-:W-:Y:S01]  /*5000*/  FMUL.FTZ R6, R99, c[0x0][0x320] ;  /* 0x0000c80063067a20 */ /* 0x020fe20000410000 */
[----:B------:R-:W-:Y:S01]  /*5010*/  ISETP.GT.AND P0, PT, R4, 0x21, P0 ;  /* 0x000000210400780c */ /* 0x000fe20000704270 */
[----:B------:R-:W-:Y:S01]  /*5020*/  FMUL.FTZ R17, R142, c[0x0][0x320] ;  /* 0x0000c8008e117a20 */ /* 0x000fe20000410000 */
[----:B------:R-:W-:Y:S01]  /*5030*/  FSEL R130, R35, -INF , !P6 ;  /* 0xff80000023827808 */ /* 0x000fe20007000000 */
[----:B------:R5:W1:Y:S01]  /*5040*/  MUFU.TANH R137, R6 ;  /* 0x0000000600897308 */ /* 0x000a620000002400 */
[----:B------:R-:W-:-:S02]  /*5050*/  ISETP.GT.AND P1, PT, R4, 0x20, P1 ;  /* 0x000000200400780c */ /* 0x000fc40000f24270 */
[C---:B------:R-:W-:Y:S02]  /*5060*/  ISETP.LT.OR P2, PT, R5.reuse, 0x1a, P2 ;  /* 0x0000001a0500780c */ /* 0x040fe40001741670 */
[C---:B------:R-:W-:Y:S02]  /*5070*/  ISETP.LT.OR P0, PT, R5.reuse, 0x22, P0 ;  /* 0x000000220500780c */ /* 0x040fe40000701670 */
[----:B------:R-:W-:Y:S01]  /*5080*/  ISETP.LT.OR P1, PT, R5, 0x21, P1 ;  /* 0x000000210500780c */ /* 0x000fe20000f21670 */
[----:B------:R-:W1:Y:S01]  /*5090*/  MUFU.TANH R22, R7 ;  /* 0x0000000700167308 */ /* 0x000e620000002400 */
[----:B------:R-:W-:Y:S02]  /*50a0*/  FSEL R140, R47, -INF , !P2 ;  /* 0xff8000002f8c7808 */ /* 0x000fe40005000000 */
[----:B------:R-:W-:Y:S01]  /*50b0*/  PLOP3.LUT P2, PT, PT, PT, UP1, 0x40, 0x0 ;  /* 0x000000000000781c */ /* 0x000fe20003f4e818 */
[----:B------:R-:W-:Y:S01]  /*50c0*/  UISETP.NE.AND UP1, UPT, UR19, URZ, UPT ;  /* 0x0000003f1300728c */ /* 0x000fe2000bf25270 */
[----:B------:R-:W-:-:S02]  /*50d0*/  FSEL R185, R31, -INF , !P0 ;  /* 0xff8000001fb97808 */ /* 0x000fc40004000000 */
[----:B------:R-:W-:Y:S01]  /*50e0*/  FSEL R186, R33, -INF , !P1 ;  /* 0xff80000021ba7808 */ /* 0x000fe20004800000 */
[----:B-----5:R-:W-:Y:S01]  /*50f0*/  FMUL.FTZ R6, R114, c[0x0][0x320] ;  /* 0x0000c80072067a20 */ /* 0x020fe20000410000 */
[----:B------:R-:W-:Y:S01]  /*5100*/  PLOP3.LUT P1, PT, PT, PT, UP2, 0x40, 0x0 ;  /* 0x000000000000781c */ /* 0x000fe20003f2e828 */
[----:B------:R-:W-:Y:S01]  /*5110*/  UISETP.NE.AND UP2, UPT, UR16, URZ, UPT ;  /* 0x0000003f1000728c */ /* 0x000fe2000bf45270 */
[C---:B------:R-:W-:Y:S01]  /*5120*/  ISETP.GT.AND P2, PT, R4.reuse, 0x30, P2 ;  /* 0x000000300400780c */ /* 0x040fe20001744270 */
[----:B------:R5:W1:Y:S01]  /*5130*/  MUFU.TANH R28, R6 ;  /* 0x00000006001c7308 */ /* 0x000a620000002400 */
[----:B------:R-:W-:Y:S02]  /*5140*/  ISETP.GT.AND P1, PT, R4, 0x31, P1 ;  /* 0x000000310400780c */ /* 0x000fe40000f24270 */
[C---:B------:R-:W-:Y:S02]  /*5150*/  ISETP.LT.OR P2, PT, R5.reuse, 0x31, P2 ;  /* 0x000000310500780c */ /* 0x040fe40001741670 */
[----:B------:R-:W-:-:S02]  /*5160*/  ISETP.LT.OR P1, PT, R5, 0x32, P1 ;  /* 0x000000320500780c */ /* 0x000fc40000f21670 */
[----:B------:R-:W-:Y:S01]  /*5170*/  FSEL R199, R43, -INF , !P2 ;  /* 0xff8000002bc77808 */ /* 0x000fe20005000000 */
[----:B------:R-:W1:Y:S01]  /*5180*/  MUFU.TANH R13, R13 ;  /* 0x0000000d000d7308 */ /* 0x000e620000002400 */
[----:B------:R-:W-:Y:S02]  /*5190*/  FSEL R201, R40, -INF , !P1 ;  /* 0xff80000028c97808 */ /* 0x000fe40004800000 */
[----:B------:R-:W-:Y:S01]  /*51a0*/  PLOP3.LUT P1, PT, PT, PT, UP2, 0x40, 0x0 ;  /* 0x000000000000781c */ /* 0x000fe20003f2e828 */
[----:B------:R-:W-:-:S03]  /*51b0*/  UISETP.NE.AND UP2, UPT, UR36, URZ, UPT ;  /* 0x0000003f2400728c */ /* 0x000fc6000bf45270 */
[----:B------:R-:W-:Y:S01]  /*51c0*/  ISETP.GT.AND P1, PT, R4, 0x48, P1 ;  /* 0x000000480400780c */ /* 0x000fe20000f24270 */
[----:B-----5:R-:W-:Y:S01]  /*51d0*/  FMUL.FTZ R6, R115, c[0x0][0x320] ;  /* 0x0000c80073067a20 */ /* 0x020fe20000410000 */
[----:B------:R-:W1:Y:S02]  /*51e0*/  MUFU.TANH R135, R12 ;  /* 0x0000000c00877308 */ /* 0x000e640000002400 */
[----:B------:R-:W-:-:S04]  /*51f0*/  ISETP.LT.OR P1, PT, R5, 0x49, P1 ;  /* 0x000000490500780c */ /* 0x000fc80000f21670 */
[----:B------:R-:W-:Y:S02]  /*5200*/  FSEL R242, R53, -INF , !P1 ;  /* 0xff80000035f27808 */ /* 0x000fe40004800000 */
[----:B------:R5:W1:Y:S02]  /*5210*/  MUFU.TANH R27, R6 ;  /* 0x00000006001b7308 */ /* 0x000a640000002400 */
[----:B-----5:R-:W-:-:S06]  /*5220*/  FMUL.FTZ R6, R138, c[0x0][0x320] ;  /* 0x0000c8008a067a20 */ /* 0x020fcc0000410000 */
[----:B------:R5:W1:Y:S02]  /*5230*/  MUFU.TANH R26, R6 ;  /* 0x00000006001a7308 */ /* 0x000a640000002400 */
[----:B-----5:R-:W-:-:S06]  /*5240*/  FMUL.FTZ R6, R150, c[0x0][0x320] ;  /* 0x0000c80096067a20 */ /* 0x020fcc0000410000 */
[----:B------:R5:W1:Y:S02]  /*5250*/  MUFU.TANH R25, R6 ;  /* 0x0000000600197308 */ /* 0x000a640000002400 */
[----:B-----5:R-:W-:-:S06]  /*5260*/  FMUL.FTZ R6, R139, c[0x0][0x320] ;  /* 0x0000c8008b067a20 */ /* 0x020fcc0000410000 */
[----:B------:R5:W1:Y:S02]  /*5270*/  MUFU.TANH R24, R6 ;  /* 0x0000000600187308 */ /* 0x000a640000002400 */
[----:B-----5:R-:W-:-:S06]  /*5280*/  FMUL.FTZ R6, R106, c[0x0][0x320] ;  /* 0x0000c8006a067a20 */ /* 0x020fcc0000410000 */
[----:B------:R5:W1:Y:S02]  /*5290*/  MUFU.TANH R30, R6 ;  /* 0x00000006001e7308 */ /* 0x000a640000002400 */
[----:B-----5:R-:W-:Y:S01]  /*52a0*/  FMUL.FTZ R6, R122, c[0x0][0x320] ;  /* 0x0000c8007a067a20 */ /* 0x020fe20000410000 */
[----:B------:R-:W-:Y:S02]  /*52b0*/  FSEL R122, R49, -INF , !P5 ;  /* 0xff800000317a7808 */ /* 0x000fe40006800000 */
[----:B------:R-:W-:Y:S01]  /*52c0*/  PLOP3.LUT P5, PT, PT, PT, UP0, 0x40, 0x0 ;  /* 0x000000000000781c */ /* 0x000fe20003fae808 */
[----:B------:R-:W-:Y:S02]  /*52d0*/  UISETP.NE.AND UP0, UPT, UR24, URZ, UPT ;  /* 0x0000003f1800728c */ /* 0x000fe4000bf05270 */
[----:B------:R5:W1:Y:S01]  /*52e0*/  MUFU.TANH R136, R6 ;  /* 0x0000000600887308 */ /* 0x000a620000002400 */
[----:B------:R-:W-:-:S03]  /*52f0*/  ISETP.GT.AND P5, PT, R4, 0x18, P5 ;  /* 0x000000180400780c */ /* 0x000fc60002fa4270 */
[----:B------:R-:W-:Y:S01]  /*5300*/  PLOP3.LUT P6, PT, PT, PT, UP0, 0x40, 0x0 ;  /* 0x000000000000781c */ /* 0x000fe20003fce808 */
[----:B------:R-:W-:Y:S01]  /*5310*/  UISETP.NE.AND UP0, UPT, UR20, URZ, UPT ;  /* 0x0000003f1400728c */ /* 0x000fe2000bf05270 */
[C---:B------:R-:W-:Y:S02]  /*5320*/  ISETP.LT.OR P5, PT, R5.reuse, 0x19, P5 ;  /* 0x000000190500780c */ /* 0x040fe40002fa1670 */
[----:B------:R-:W-:Y:S02]  /*5330*/  ISETP.GT.AND P6, PT, R4, 0x28, P6 ;  /* 0x000000280400780c */ /* 0x000fe400037c4270 */
[----:B------:R-:W-:Y:S02]  /*5340*/  FSEL R141, R50, -INF , !P5 ;  /* 0xff800000328d7808 */ /* 0x000fe40006800000 */
[----:B------:R-:W-:Y:S01]  /*5350*/  PLOP3.LUT P0, PT, PT, PT, UP0, 0x40, 0x0 ;  /* 0x000000000000781c */ /* 0x000fe20003f0e808 */
[----:B------:R-:W-:Y:S01]  /*5360*/  UISETP.NE.AND UP0, UPT, UR17, URZ, UPT ;  /* 0x0000003f1100728c */ /* 0x000fe2000bf05270 */
[----:B------:R-:W-:Y:S01]  /*5370*/  ISETP.LT.OR P6, PT, R5, 0x29, P6 ;  /* 0x000000290500780c */ /* 0x000fe200037c1670 */
[----:B-----5:R-:W-:Y:S01]  /*5380*/  FMUL.FTZ R6, R123, c[0x0][0x320] ;  /* 0x0000c8007b067a20 */ /* 0x020fe20000410000 */
[----:B------:R-:W-:Y:S01]  /*5390*/  PLOP3.LUT P5, PT, PT, PT, UP3, 0x40, 0x0 ;  /* 0x000000000000781c */ /* 0x000fe20003fae838 */
[----:B------:R-:W-:Y:S01]  /*53a0*/  UISETP.NE.AND UP3, UPT, UR18, URZ, UPT ;  /* 0x0000003f1200728c */ /* 0x000fe2000bf65270 */
[----:B------:R-:W-:Y:S01]  /*53b0*/  ISETP.GT.AND P0, PT, R4, 0x38, P0 ;  /* 0x000000380400780c */ /* 0x000fe20000704270 */
[----:B------:R5:W1:Y:S01]  /*53c0*/  MUFU.TANH R138, R6 ;  /* 0x00000006008a7308 */ /* 0x000a620000002400 */
[----:B------:R-:W-:-:S02]  /*53d0*/  FSEL R147, R60, -INF , !P6 ;  /* 0xff8000003c937808 */ /* 0x000fc40007000000 */
[----:B------:R-:W-:Y:S01]  /*53e0*/  PLOP3.LUT P6, PT, PT, PT, UP1, 0x40, 0x0 ;  /* 0x000000000000781c */ /* 0x000fe20003fce818 */
[----:B------:R-:W-:Y:S01]  /*53f0*/  UISETP.NE.AND UP1, UPT, UR15, URZ, UPT ;  /* 0x0000003f0f00728c */ /* 0x000fe2000bf25270 */
[----:B------:R-:W-:Y:S02]  /*5400*/  ISETP.GT.AND P5, PT, R4, 0x29, P5 ;  /* 0x000000290400780c */ /* 0x000fe40002fa4270 */
[C---:B------:R-:W-:Y:S02]  /*5410*/  ISETP.LT.OR P0, PT, R5.reuse, 0x39, P0 ;  /* 0x000000390500780c */ /* 0x040fe40000701670 */
[----:B------:R-:W-:Y:S02]  /*5420*/  ISETP.LT.OR P5, PT, R5, 0x2a, P5 ;  /* 0x0000002a0500780c */ /* 0x000fe40002fa1670 */
[----:B------:R-:W-:Y:S02]  /*5430*/  FSEL R202, R63, -INF , !P0 ;  /* 0xff8000003fca7808 */ /* 0x000fe40004000000 */
[----:B------:R-:W-:Y:S01]  /*5440*/  PLOP3.LUT P0, PT, PT, PT, UP1, 0x40, 0x0 ;  /* 0x000000000000781c */ /* 0x000fe20003f0e818 */
[----:B------:R-:W-:Y:S01]  /*5450*/  UISETP.NE.AND UP1, UPT, UR35, URZ, UPT ;  /* 0x0000003f2300728c */ /* 0x000fe2000bf25270 */
        /* <DEDUP_REMOVED lines=10> */
[----:B------:R-:W-:Y:S01]  /*5500*/  ISETP.GT.AND P2, PT, R4, 0x41, P2 ;  /* 0x000000410400780c */ /* 0x000fe20001744270 */
[----:B------:R1:W1:Y:S01]  /*5510*/  MUFU.TANH R58, R11 ;  /* 0x0000000b003a7308 */ /* 0x0002620000002400 */
[C---:B------:R-:W-:Y:S02]  /*5520*/  ISETP.LT.OR P0, PT, R5.reuse, 0x4a, P0 ;  /* 0x0000004a0500780c */ /* 0x040fe40000701670 */
[C---:B------:R-:W-:Y:S02]  /*5530*/  ISETP.LT.OR P6, PT, R5.reuse, 0x3a, P6 ;  /* 0x0000003a0500780c */ /* 0x040fe400037c1670 */
[C---:B------:R-:W-:Y:S02]  /*5540*/  ISETP.LT.OR P5, PT, R5.reuse, 0x41, P5 ;  /* 0x000000410500780c */ /* 0x040fe40002fa1670 */
[----:B------:R-:W-:Y:S01]  /*5550*/  ISETP.LT.OR P2, PT, R5, 0x42, P2 ;  /* 0x000000420500780c */ /* 0x000fe20001741670 */
[----:B-----5:R-:W5:Y:S01]  /*5560*/  SHFL.IDX PT, R6, R18, 0x3, 0x1c1f ;  /* 0x007c1f0012067f89 */ /* 0x020f6200000e0000 */
[----:B------:R-:W-:Y:S01]  /*5570*/  FSEL R240, R54, -INF , !P0 ;  /* 0xff80000036f07808 */ /* 0x000fe20004000000 */
[----:B------:R1:W1:Y:S01]  /*5580*/  MUFU.TANH R11, R10 ;  /* 0x0000000a000b7308 */ /* 0x0002620000002400 */
[----:B------:R-:W-:-:S02]  /*5590*/  PLOP3.LUT P0, PT, PT, PT, UP0, 0x40, 0x0 ;  /* 0x000000000000781c */ /* 0x000fc40003f0e808 */
[----:B------:R-:W-:Y:S02]  /*55a0*/  FSEL R206, R62, -INF , !P6 ;  /* 0xff8000003ece7808 */ /* 0x000fe40007000000 */
[----:B------:R-:W-:Y:S02]  /*55b0*/  FSEL R241, R61, -INF , !P5 ;  /* 0xff8000003df17808 */ /* 0x000fe40006800000 */
[----:B------:R-:W-:Y:S01]  /*55c0*/  FSEL R243, R59, -INF , !P2 ;  /* 0xff8000003bf37808 */ /* 0x000fe20005000000 */
[----:B------:R1:W1:Y:S01]  /*55d0*/  MUFU.TANH R10, R9 ;  /* 0x00000009000a7308 */ /* 0x0002620000002400 */
[----:B------:R-:W-:Y:S02]  /*55e0*/  PLOP3.LUT P6, PT, PT, PT, UP6, 0x40, 0x0 ;  /* 0x000000000000781c */ /* 0x000fe40003fce868 */
[----:B------:R-:W-:Y:S02]  /*55f0*/  PLOP3.LUT P5, PT, PT, PT, UP5, 0x40, 0x0 ;  /* 0x000000000000781c */ /* 0x000fe40003fae858 */
[----:B------:R-:W-:-:S02]  /*5600*/  PLOP3.LUT P2, PT, PT, PT, UP4, 0x40, 0x0 ;  /* 0x000000000000781c */ /* 0x000fc40003f4e848 */
[----:B------:R-:W-:Y:S01]  /*5610*/  PLOP3.LUT P1, PT, PT, PT, UP3, 0x40, 0x0 ;  /* 0x000000000000781c */ /* 0x000fe20003f2e838 */
[----:B------:R1:W1:Y:S01]  /*5620*/  MUFU.TANH R9, R8 ;  /* 0x0000000800097308 */ /* 0x0002620000002400 */
[C---:B------:R-:W-:Y:S02]  /*5630*/  ISETP.GT.AND P6, PT, R4.reuse, 0x50, P6 ;  /* 0x000000500400780c */ /* 0x040fe400037c4270 */
[C---:B------:R-:W-:Y:S02]  /*5640*/  ISETP.GT.AND P5, PT, R4.reuse, 0x51, P5 ;  /* 0x000000510400780c */ /* 0x040fe40002fa4270 */
[C---:B------:R-:W-:Y:S02]  /*5650*/  ISETP.GT.AND P2, PT, R4.reuse, 0x58, P2 ;  /* 0x000000580400780c */ /* 0x040fe40001744270 */
[----:B------:R-:W-:Y:S01]  /*5660*/  ISETP.GT.AND P1, PT, R4, 0x59, P1 ;  /* 0x000000590400780c */ /* 0x000fe20000f24270 */
[----:B------:R1:W1:Y:S01]  /*5670*/  MUFU.TANH R8, R17 ;  /* 0x0000001100087308 */ /* 0x0002620000002400 */
[----:B-----5:R-:W-:Y:S01]  /*5680*/  IMAD.IADD R4, R19, 0x1, R6 ;  /* 0x0000000113047824 */ /* 0x020fe200078e0206 */
[----:B------:R-:W-:-:S02]  /*5690*/  ISETP.LT.OR P6, PT, R5, 0x51, P6 ;  /* 0x000000510500780c */ /* 0x000fc400037c1670 */
[C---:B------:R-:W-:Y:S02]  /*56a0*/  ISETP.LT.OR P5, PT, R5.reuse, 0x52, P5 ;  /* 0x000000520500780c */ /* 0x040fe40002fa1670 */
[C---:B------:R-:W-:Y:S02]  /*56b0*/  ISETP.LT.OR P2, PT, R5.reuse, 0x59, P2 ;  /* 0x000000590500780c */ /* 0x040fe40001741670 */
[----:B------:R-:W-:Y:S02]  /*56c0*/  ISETP.LT.OR P1, PT, R5, 0x5a, P1 ;  /* 0x0000005a0500780c */ /* 0x000fe40000f21670 */
[----:B------:R-:W-:Y:S01]  /*56d0*/  IMNMX R5, R4, R20, PT ;  /* 0x0000001404057217 */ /* 0x000fe20003800200 */
[----:B------:R-:W-:Y:S01]  /*56e0*/  IMAD.IADD R4, R21, 0x1, R6 ;  /* 0x0000000115047824 */ /* 0x000fe200078e0206 */
[----:B------:R-:W-:Y:S02]  /*56f0*/  FSEL R238, R42, -INF , !P6 ;  /* 0xff8000002aee7808 */ /* 0x000fe40007000000 */
[----:B------:R-:W-:-:S02]  /*5700*/  FSEL R239, R37, -INF , !P5 ;  /* 0xff80000025ef7808 */ /* 0x000fc40006800000 */
[----:B------:R-:W-:Y:S02]  /*5710*/  FSEL R245, R34, -INF , !P2 ;  /* 0xff80000022f57808 */ /* 0x000fe40005000000 */
[----:B------:R-:W-:Y:S01]  /*5720*/  FSEL R246, R32, -INF , !P1 ;  /* 0xff80000020f67808 */ /* 0x000fe20004800000 */
        /* <DEDUP_REMOVED lines=13> */
.L_x_165:
[----:B------:R-:W-:-:S04]  /*5800*/  MOV R7, c[0x0][0x32c] ;  /* 0x0000cb0000077a02 */ /* 0x000fc80000000f00 */
[----:B------:R-:W-:-:S13]  /*5810*/  ISETP.NE.AND P0, PT, R7, 0x1, PT ;  /* 0x000000010700780c */ /* 0x000fda0003f05270 */
[----:B------:R-:W-:-:S05]  /*5820*/  @P0 IMAD.HI.U32 R7, R6, c[0x0][0x330], RZ ;  /* 0x0000cc0006070a27 */ /* 0x000fca00078e00ff */
[----:B------:R-:W-:Y:S02]  /*5830*/  @P0 SHF.R.U32.HI R6, RZ, c[0x0][0x334], R7 ;  /* 0x0000cd00ff060a19 */ /* 0x000fe40000011607 */
.L_x_166:
[----:B------:R-:W-:Y:S05]  /*5840*/  BSYNC B0 ;  /* 0x0000000000007941 */ /* 0x000fea0003800000 */
.L_x_164:
[----:B------:R-:W-:-:S05]  /*5850*/  IMAD R6, R6, c[0x0][0x32c], R23 ;  /* 0x0000cb0006067a24 */ /* 0x000fca00078e0217 */
[----:B------:R-:W-:Y:S02]  /*5860*/  IADD3 R7, R6, c[0x0][0x32c], RZ ;  /* 0x0000cb0006077a10 */ /* 0x000fe40007ffe0ff */
[----:B------:R-:W-:Y:S02]  /*5870*/  IMNMX R4, R4, R6, !PT ;  /* 0x0000000604047217 */ /* 0x000fe40007800200 */
[----:B------:R-:W-:Y:S02]  /*5880*/  IMNMX R5, R5, R7, PT ;  /* 0x0000000705057217 */ /* 0x000fe40003800200 */
.L_x_163:
[----:B-1234-:R-:W-:Y:S01]  /*5890*/  FMNMX.FTZ R7, R67, R66, !PT ;  /* 0x0000004243077209 */ /* 0x01efe20007810000 */
[----:B------:R-:W-:Y:S01]  /*58a0*/  UP2UR UR35, UPR, URZ, 0x40 ;  /* 0x000000403f237883 */ /* 0x000fe20008000000 */
[----:B------:R-:W-:Y:S01]  /*58b0*/  FMNMX.FTZ R6, R52, R51, !PT ;  /* 0x0000003334067209 */ /* 0x000fe20007810000 */
[----:B------:R-:W-:Y:S01]  /*58c0*/  UISETP.NE.AND UP6, UPT, UR34, URZ, UPT ;  /* 0x0000003f2200728c */ /* 0x000fe2000bfc5270 */
[----:B------:R-:W-:Y:S01]  /*58d0*/  FMNMX.FTZ R7, R69, R7, !PT ;  /* 0x0000000745077209 */ /* 0x000fe20007810000 */
        /* <DEDUP_REMOVED lines=20> */
[----:B------:R-:W-:Y:S01]  /*5a20*/  IMAD.SHL.U32 R209, R0, 0x2, RZ ;  /* 0x0000000200d17824 */ /* 0x000fe200078e00ff */
[----:B------:R-:W-:Y:S01]  /*5a30*/  FMNMX.FTZ R6, R45, R6, !PT ;  /* 0x000000062d067209 */ /* 0x000fe20007810000 */
[----:B------:R-:W-:Y:S01]  /*5a40*/  UP2UR UR30, UPR, URZ, 0x2 ;  /* 0x000000023f1e7883 */ /* 0x000fe20008000000 */
[----:B------:R-:W-:Y:S01]  /*5a50*/  FMNMX.FTZ R72, R77, R72, !PT ;  /* 0x000000484d487209 */ /* 0x000fe20007810000 */
[--C-:B------:R-:W-:Y:S01]  /*5a60*/  IMAD R210, R3, 0x2, R209.reuse ;  /* 0x0000000203d27824 */ /* 0x100fe200078e02d1 */
[----:B------:R-:W-:Y:S01]  /*5a70*/  FMNMX.FTZ R6, R76, R6, !PT ;  /* 0x000000064c067209 */ /* 0x000fe20007810000 */
[----:B------:R-:W-:Y:S01]  /*5a80*/  IMAD R212, R2, 0x2, R209 ;  /* 0x0000000202d47824 */ /* 0x000fe200078e02d1 */
[----:B------:R-:W-:Y:S01]  /*5a90*/  FMNMX.FTZ R72, R79, R72, !PT ;  /* 0x000000484f487209 */ /* 0x000fe20007810000 */
[----:B------:R-:W-:Y:S01]  /*5aa0*/  UISETP.NE.AND UP1, UPT, UR31, URZ, UPT ;  /* 0x0000003f1f00728c */ /* 0x000fe2000bf25270 */
[----:B------:R-:W-:Y:S01]  /*5ab0*/  FMNMX.FTZ R6, R78, R6, !PT ;  /* 0x000000064e067209 */ /* 0x000fe20007810000 */
[----:B------:R-:W-:Y:S01]  /*5ac0*/  LDSM.16.MT88.4 R60, [R209+0x100] ;  /* 0x00010000d13c783b */ /* 0x000fe20000004200 */
[----:B------:R-:W-:-:S02]  /*5ad0*/  FMNMX.FTZ R72, R80, R72, !PT ;  /* 0x0000004850487209 */ /* 0x000fc40007810000 */
[----:B------:R-:W-:Y:S01]  /*5ae0*/  FMNMX.FTZ R6, R112, R6, !PT ;  /* 0x0000000670067209 */ /* 0x000fe20007810000 */
[----:B------:R-:W-:Y:S01]  /*5af0*/  LDSM.16.MT88.4 R84, [R212+0x100] ;  /* 0x00010000d454783b */ /* 0x000fe20000004200 */
[----:B------:R-:W-:Y:S02]  /*5b00*/  FMNMX.FTZ R72, R81, R72, !PT ;  /* 0x0000004851487209 */ /* 0x000fe40007810000 */
[----:B------:R-:W-:Y:S01]  /*5b10*/  FMNMX.FTZ R6, R118, R6, !PT ;  /* 0x0000000676067209 */ /* 0x000fe20007810000 */
[----:B------:R-:W-:Y:S01]  /*5b20*/  STL [R1+0x3c], R215 ;  /* 0x00003cd701007387 */ /* 0x000fe20000100800 */
[----:B------:R-:W-:Y:S02]  /*5b30*/  FMNMX.FTZ R72, R82, R72, !PT ;  /* 0x0000004852487209 */ /* 0x000fe40007810000 */
[----:B------:R-:W-:Y:S01]  /*5b40*/  FMNMX.FTZ R6, R126, R6, !PT ;  /* 0x000000067e067209 */ /* 0x000fe20007810000 */
[----:B------:R-:W-:Y:S01]  /*5b50*/  LDSM.16.MT88.4 R100, [R210+0x100] ;  /* 0x00010000d264783b */ /* 0x000fe20000004200 */
[----:B------:R-:W-:-:S02]  /*5b60*/  FMNMX.FTZ R72, R132, R72, !PT ;  /* 0x0000004884487209 */ /* 0x000fc40007810000 */
[----:B------:R-:W-:Y:S01]  /*5b70*/  FMNMX.FTZ R6, R128, R6, !PT ;  /* 0x0000000680067209 */ /* 0x000fe20007810000 */
[----:B------:R-:W-:Y:S01]  /*5b80*/  STL [R1+0x38], R214 ;  /* 0x000038d601007387 */ /* 0x000fe20000100800 */
[----:B------:R-:W-:Y:S02]  /*5b90*/  FMNMX.FTZ R72, R133, R72, !PT ;  /* 0x0000004885487209 */ /* 0x000fe40007810000 */
[----:B------:R-:W-:Y:S01]  /*5ba0*/  FMNMX.FTZ R6, R127, R6, !PT ;  /* 0x000000067f067209 */ /* 0x000fe20007810000 */
[----:B------:R-:W-:Y:S01]  /*5bb0*/  LDSM.16.MT88.4 R104, [R209+0x900] ;  /* 0x00090000d168783b */ /* 0x000fe20000004200 */
[----:B------:R-:W-:Y:S02]  /*5bc0*/  FMNMX.FTZ R72, R134, R72, !PT ;  /* 0x0000004886487209 */ /* 0x000fe40007810000 */
[----:B------:R-:W-:Y:S01]  /*5bd0*/  FMNMX.FTZ R6, R131, R6, !PT ;  /* 0x0000000683067209 */ /* 0x000fe20007810000 */
[----:B------:R-:W-:Y:S01]  /*5be0*/  LDSM.16.MT88.4 R92, [R212+0x900] ;  /* 0x00090000d45c783b */ /* 0x000fe20000004200 */
[----:B------:R-:W-:-:S02]  /*5bf0*/  FMNMX.FTZ R72, R227, R72, !PT ;  /* 0x00000048e3487209 */ /* 0x000fc40007810000 */
[----:B------:R-:W-:Y:S01]  /*5c00*/  FMNMX.FTZ R6, R200, R6, !PT ;  /* 0x00000006c8067209 */ /* 0x000fe20007810000 */
[----:B------:R-:W-:Y:S01]  /*5c10*/  LDSM.16.MT88.4 R88, [R210+0x900] ;  /* 0x00090000d258783b */ /* 0x000fe20000004200 */
        /* <DEDUP_REMOVED lines=11> */
[----:B------:R-:W-:Y:S01]  /*5cd0*/  STL [R1+0x30], R208 ;  /* 0x000030d001007387 */ /* 0x000fe20000100800 */
[----:B------:R-:W-:Y:S02]  /*5ce0*/  FMNMX.FTZ R72, R237, R72, !PT ;  /* 0x00000048ed487209 */ /* 0x000fe40007810000 */
[----:B------:R-:W-:Y:S02]  /*5cf0*/  FMNMX.FTZ R6, R229, R6, !PT ;  /* 0x00000006e5067209 */ /* 0x000fe40007810000 */
[----:B------:R-:W-:-:S02]  /*5d00*/  FMNMX.FTZ R72, R244, R72, !PT ;  /* 0x00000048f4487209 */ /* 0x000fc40007810000 */
[----:B------:R-:W-:Y:S02]  /*5d10*/  FMNMX.FTZ R6, R230, R6, !PT ;  /* 0x00000006e6067209 */ /* 0x000fe40007810000 */
[----:B------:R-:W-:Y:S02]  /*5d20*/  FMNMX.FTZ R72, R247, R72, !PT ;  /* 0x00000048f7487209 */ /* 0x000fe40007810000 */
[----:B------:R-:W-:Y:S02]  /*5d30*/  FMNMX.FTZ R71, R231, R6, !PT ;  /* 0x00000006e7477209 */ /* 0x000fe40007810000 */
[----:B------:R-:W-:Y:S01]  /*5d40*/  PLOP3.LUT P6, PT, PT, PT, UP0, 0x40, 0x0 ;  /* 0x000000000000781c */ /* 0x000fe20003fce808 */
[----:B------:R-:W1:Y:S01]  /*5d50*/  SHFL.BFLY PT, R6, R72, 0x2, 0x1f ;  /* 0x0c401f0048067f89 */ /* 0x000e6200000e0000 */
[----:B------:R-:W-:Y:S01]  /*5d60*/  PLOP3.LUT P2, PT, PT, PT, UP5, 0x40, 0x0 ;  /* 0x000000000000781c */ /* 0x000fe20003f4e858 */
[----:B------:R-:W-:Y:S01]  /*5d70*/  UISETP.NE.AND UP0, UPT, UR25, URZ, UPT ;  /* 0x0000003f1900728c */ /* 0x000fe2000bf05270 */
[C---:B------:R-:W-:Y:S01]  /*5d80*/  ISETP.GT.AND P6, PT, R4.reuse, 0x10, P6 ;  /* 0x000000100400780c */ /* 0x040fe200037c4270 */
[----:B------:R-:W2:Y:S01]  /*5d90*/  SHFL.BFLY PT, R7, R71, 0x2, 0x1f ;  /* 0x0c401f0047077f89 */ /* 0x000ea200000e0000 */
[----:B------:R-:W-:Y:S01]  /*5da0*/  ISETP.GT.AND P2, PT, R4, 0x1, P2 ;  /* 0x000000010400780c */ /* 0x000fe20001744270 */
[----:B------:R-:W-:Y:S01]  /*5db0*/  UISETP.NE.AND UP5, UPT, UR34, URZ, UPT ;  /* 0x0000003f2200728c */ /* 0x000fe2000bfa5270 */
[----:B------:R-:W-:-:S02]  /*5dc0*/  ISETP.LT.OR P6, PT, R5, 0x11, P6 ;  /* 0x000000110500780c */ /* 0x000fc400037c1670 */
[----:B------:R-:W-:Y:S02]  /*5dd0*/  ISETP.LT.OR P2, PT, R5, 0x2, P2 ;  /* 0x000000020500780c */ /* 0x000fe40001741670 */
[----:B------:R-:W-:Y:S02]  /*5de0*/  FSEL R117, R22, -INF , !P6 ;  /* 0xff80000016757808 */ /* 0x000fe40007000000 */
[----:B------:R-:W-:Y:S01]  /*5df0*/  PLOP3.LUT P6, PT, PT, PT, UP0, 0x40, 0x0 ;  /* 0x000000000000781c */ /* 0x000fe20003fce808 */
[----:B------:R-:W-:Y:S01]  /*5e00*/  UISETP.NE.AND UP0, UPT, UR21, URZ, UPT ;  /* 0x0000003f1500728c */ /* 0x000fe2000bf05270 */
[----:B------:R-:W-:Y:S02]  /*5e10*/  FSEL R115, R9, -INF , !P2 ;  /* 0xff80000009737808 */ /* 0x000fe40005000000 */
[----:B------:R-:W-:Y:S02]  /*5e20*/  ISETP.GT.AND P6, PT, R4, 0x21, P6 ;  /* 0x000000210400780c */ /* 0x000fe400037c4270 */
[----:B------:R-:W-:Y:S01]  /*5e30*/  PLOP3.LUT P2, PT, PT, PT, UP4, 0x40, 0x0 ;  /* 0x000000000000781c */ /* 0x000fe20003f4e848 */
[----:B------:R-:W-:Y:S01]  /*5e40*/  UISETP.NE.AND UP4, UPT, UR20, URZ, UPT ;  /* 0x0000003f1400728c */ /* 0x000fe2000bf85270 */
[----:B------:R-:W-:-:S02]  /*5e50*/  ISETP.LT.OR P6, PT, R5, 0x22, P6 ;  /* 0x000000220500780c */ /* 0x000fc400037c1670 */
[----:B------:R-:W-:Y:S02]  /*5e60*/  FMNMX.FTZ R3, R120, R122, !PT ;  /* 0x0000007a78037209 */ /* 0x000fe40007810000 */
[----:B-1----:R-:W-:Y:S02]  /*5e70*/  FMNMX.FTZ R72, R72, R6, !PT ;  /* 0x0000000648487209 */ /* 0x002fe40007810000 */
[----:B------:R-:W-:Y:S02]  /*5e80*/  FSEL R143, R24, -INF , !P6 ;  /* 0xff800000188f7808 */ /* 0x000fe40007000000 */
[----:B--2---:R-:W-:Y:S01]  /*5e90*/  FMNMX.FTZ R71, R71, R7, !PT ;  /* 0x0000000747477209 */ /* 0x004fe20007810000 */
[----:B------:R-:W1:Y:S01]  /*5ea0*/  SHFL.BFLY PT, R6, R72, 0x1, 0x1f ;  /* 0x0c201f0048067f89 */ /* 0x000e6200000e0000 */
[----:B------:R-:W-:Y:S01]  /*5eb0*/  PLOP3.LUT P6, PT, PT, PT, UP4, 0x40, 0x0 ;  /* 0x000000000000781c */ /* 0x000fe20003fce848 */
[----:B------:R-:W-:Y:S01]  /*5ec0*/  UISETP.NE.AND UP4, UPT, UR33, URZ, UPT ;  /* 0x0000003f2100728c */ /* 0x000fe2000bf85270 */
[----:B------:R-:W-:Y:S01]  /*5ed0*/  LEA R211, R2, R210, 0x1 ;  /* 0x000000d202d37211 */ /* 0x000fe200078e08ff */
[----:B------:R-:W2:Y:S01]  /*5ee0*/  SHFL.BFLY PT, R7, R71, 0x1, 0x1f ;  /* 0x0c201f0047077f89 */ /* 0x000ea200000e0000 */
[----:B------:R-:W-:-:S02]  /*5ef0*/  ISETP.GT.AND P6, PT, R4, 0x38, P6 ;  /* 0x000000380400780c */ /* 0x000fc400037c4270 */
[----:B------:R-:W-:Y:S01]  /*5f00*/  FMNMX.FTZ R2, R124, R3, !PT ;  /* 0x000000037c027209 */ /* 0x000fe20007810000 */
[----:B------:R-:W3:Y:S01]  /*5f10*/  LDSM.16.MT88.4 R96, [R211+0x100] ;  /* 0x00010000d360783b */ /* 0x000ee20000004200 */
[----:B------:R-:W-:Y:S02]  /*5f20*/  ISETP.LT.OR P6, PT, R5, 0x39, P6 ;  /* 0x000000390500780c */ /* 0x000fe400037c1670 */
[----:B------:R-:W-:Y:S01]  /*5f30*/  FMNMX.FTZ R2, R125, R2, !PT ;  /* 0x000000027d027209 */ /* 0x000fe20007810000 */
[----:B------:R-:W4:Y:S01]  /*5f40*/  LDSM.16.MT88.4 R108, [R211+0x900] ;  /* 0x00090000d36c783b */ /* 0x000f220000004200 */
[----:B------:R-:W-:Y:S02]  /*5f50*/  FSEL R193, R13, -INF , !P6 ;  /* 0xff8000000dc17808 */ /* 0x000fe40007000000 */
[----:B------:R-:W-:Y:S01]  /*5f60*/  FMNMX.FTZ R2, R129, R2, !PT ;  /* 0x0000000281027209 */ /* 0x000fe20007810000 */
[----:B------:R-:W-:Y:S01]  /*5f70*/  LDSM.16.MT88.4 R172, [R211+0x1900] ;  /* 0x00190000d3ac783b */ /* 0x000fe20000004200 */
[----:B------:R-:W-:Y:S01]  /*5f80*/  PLOP3.LUT P5, PT, PT, PT, UP6, 0x40, 0x0 ;  /* 0x000000000000781c */ /* 0x000fe20003fae868 */
[----:B------:R-:W-:Y:S01]  /*5f90*/  UISETP.NE.AND UP6, UPT, UR35, URZ, UPT ;  /* 0x0000003f2300728c */ /* 0x000fe2000bfc5270 */
[----:B------:R-:W-:Y:S01]  /*5fa0*/  PLOP3.LUT P1, PT, PT, PT, UP2, 0x40, 0x0 ;  /* 0x000000000000781c */ /* 0x000fe20003f2e828 */
[----:B------:R-:W-:Y:S01]  /*5fb0*/  UISETP.NE.AND UP2, UPT, UR27, URZ, UPT ;  /* 0x0000003f1b00728c */ /* 0x000fe2000bf45270 */
[----:B------:R-:W-:-:S02]  /*5fc0*/  ISETP.GT.AND P5, PT, R4, RZ, P5 ;  /* 0x000000ff0400720c */ /* 0x000fc40002fa4270 */
[----:B------:R-:W-:Y:S01]  /*5fd0*/  PLOP3.LUT P0, PT, PT, PT, UP1, 0x40, 0x0 ;  /* 0x000000000000781c */ /* 0x000fe20003f0e818 */
[----:B------:R-:W-:Y:S01]  /*5fe0*/  UISETP.NE.AND UP1, UPT, UR26, URZ, UPT ;  /* 0x0000003f1a00728c */ /* 0x000fe2000bf25270 */
[----:B-1----:R-:W-:Y:S02]  /*5ff0*/  FMNMX.FTZ R72, R72, R6, !PT ;  /* 0x0000000648487209 */ /* 0x002fe40007810000 */
[----:B------:R-:W-:Y:S02]  /*6000*/  ISETP.LT.OR P5, PT, R5, 0x1, P5 ;  /* 0x000000010500780c */ /* 0x000fe40002fa1670 */
[----:B--2---:R-:W-:Y:S01]  /*6010*/  FMNMX.FTZ R71, R71, R7, !PT ;  /* 0x0000000747477209 */ /* 0x004fe20007810000 */
[C---:B------:R-:W-:Y:S01]  /*6020*/  FMUL.FTZ R7, R72.reuse, c[0x0][0x2d0] ;  /* 0x0000b40048077a20 */ /* 0x040fe20000410000 */
[----:B------:R-:W-:Y:S02]  /*6030*/  FSETP.NEU.FTZ.AND P6, PT, R72, -INF , PT ;  /* 0xff8000004800780b */ /* 0x000fe40003fdd000 */
[----:B------:R-:W-:Y:S01]  /*6040*/  ISETP.GT.AND P1, PT, R4, 0x8, P1 ;  /* 0x000000080400780c */ /* 0x000fe20000f24270 */
[----:B------:R-:W-:Y:S01]  /*6050*/  FMUL.FTZ R6, R71, c[0x0][0x2d0] ;  /* 0x0000b40047067a20 */ /* 0x000fe20000410000 */
[----:B------:R-:W-:-:S02]  /*6060*/  FSEL R7, R7, RZ, P6 ;  /* 0x000000ff07077208 */ /* 0x000fc40003000000 */
[----:B------:R-:W-:Y:S02]  /*6070*/  FSETP.NEU.FTZ.AND P6, PT, R71, -INF , PT ;  /* 0xff8000004700780b */ /* 0x000fe40003fdd000 */
[----:B------:R-:W-:Y:S02]  /*6080*/  FSEL R116, R10, -INF , !P5 ;  /* 0xff8000000a747808 */ /* 0x000fe40006800000 */
[----:B------:R-:W-:Y:S02]  /*6090*/  FSEL R6, R6, RZ, P6 ;  /* 0x000000ff06067208 */ /* 0x000fe40003000000 */
[----:B------:R-:W-:Y:S02]  /*60a0*/  ISETP.LT.OR P1, PT, R5, 0x9, P1 ;  /* 0x000000090500780c */ /* 0x000fe40000f21670 */
[----:B------:R-:W-:Y:S01]  /*60b0*/  ISETP.GT.AND P0, PT, R4, 0x9, P0 ;  /* 0x000000090400780c */ /* 0x000fe20000704270 */
[----:B------:R-:W-:Y:S01]  /*60c0*/  FFMA.FTZ R0, R56, c[0x0][0x2d0], -R6 ;  /* 0x0000b40038007a23 */ /* 0x000fe20000010806 */
[----:B------:R-:W-:Y:S01]  /*60d0*/  PLOP3.LUT P5, PT, PT, PT, UP3, 0x40, 0x0 ;  /* 0x000000000000781c */ /* 0x000fe20003fae838 */
[----:B------:R-:W-:Y:S01]  /*60e0*/  UISETP.NE.AND UP3, UPT, UR24, URZ, UPT ;  /* 0x0000003f1800728c */ /* 0x000fe2000bf65270 */
[----:B------:R-:W-:Y:S01]  /*60f0*/  FSEL R114, R25, -INF , !P1 ;  /* 0xff80000019727808 */ /* 0x000fe20004800000 */
[----:B------:R1:W-:Y:S01]  /*6100*/  MUFU.EX2 R167, R0 ;  /* 0x0000000000a77308 */ /* 0x0003e20000000800 */
[----:B------:R-:W-:-:S02]  /*6110*/  ISETP.LT.OR P0, PT, R5, 0xa, P0 ;  /* 0x0000000a0500780c */ /* 0x000fc40000701670 */
[----:B------:R-:W-:Y:S02]  /*6120*/  FMNMX.FTZ R3, R116, R115, !PT ;  /* 0x0000007374037209 */ /* 0x000fe40007810000 */
[----:B------:R-:W-:Y:S02]  /*6130*/  FSEL R113, R29, -INF , !P0 ;  /* 0xff8000001d717808 */ /* 0x000fe40004000000 */
[----:B------:R-:W-:Y:S02]  /*6140*/  ISETP.GT.AND P5, PT, R4, 0x11, P5 ;  /* 0x000000110400780c */ /* 0x000fe40002fa4270 */
[----:B------:R-:W-:Y:S02]  /*6150*/  FMNMX.FTZ R3, R114, R3, !PT ;  /* 0x0000000372037209 */ /* 0x000fe40007810000 */
[----:B------:R-:W-:Y:S01]  /*6160*/  PLOP3.LUT P1, PT, PT, PT, UP2, 0x40, 0x0 ;  /* 0x000000000000781c */ /* 0x000fe20003f2e828 */
[----:B------:R-:W-:Y:S01]  /*6170*/  UISETP.NE.AND UP2, UPT, UR23, URZ, UPT ;  /* 0x0000003f1700728c */ /* 0x000fe2000bf45270 */
[----:B------:R-:W-:-:S02]  /*6180*/  ISETP.LT.OR P5, PT, R5, 0x12, P5 ;  /* 0x000000120500780c */ /* 0x000fc40002fa1670 */
[C---:B------:R-:W-:Y:S01]  /*6190*/  ISETP.GT.AND P2, PT, R4.reuse, 0x18, P2 ;  /* 0x000000180400780c */ /* 0x040fe20001744270 */
[----:B-1----:R-:W-:Y:S01]  /*61a0*/  FFMA.FTZ R0, R57, c[0x0][0x2d0], -R6 ;  /* 0x0000b40039007a23 */ /* 0x002fe20000010806 */
[----:B------:R-:W-:Y:S02]  /*61b0*/  FMNMX.FTZ R3, R113, R3, !PT ;  /* 0x0000000371037209 */ /* 0x000fe40007810000 */
[----:B------:R-:W-:Y:S01]  /*61c0*/  PLOP3.LUT P0, PT, PT, PT, UP1, 0x40, 0x0 ;  /* 0x000000000000781c */ /* 0x000fe20003f0e818 */
[----:B------:R1:W2:Y:S01]  /*61d0*/  MUFU.EX2 R183, R0 ;  /* 0x0000000000b77308 */ /* 0x0002a20000000800 */
[----:B------:R-:W-:Y:S01]  /*61e0*/  FSEL R119, R11, -INF , !P5 ;  /* 0xff8000000b777808 */ /* 0x000fe20006800000 */
[----:B------:R-:W-:Y:S01]  /*61f0*/  UISETP.NE.AND UP1, UPT, UR22, URZ, UPT ;  /* 0x0000003f1600728c */ /* 0x000fe2000bf25270 */
[----:B------:R-:W-:Y:S02]  /*6200*/  ISETP.LT.OR P2, PT, R5, 0x19, P2 ;  /* 0x000000190500780c */ /* 0x000fe40001741670 */
[----:B------:R-:W-:-:S02]  /*6210*/  ISETP.GT.AND P1, PT, R4, 0x19, P1 ;  /* 0x000000190400780c */ /* 0x000fc40000f24270 */
[----:B------:R-:W-:Y:S02]  /*6220*/  FMNMX.FTZ R3, R117, R3, !PT ;  /* 0x0000000375037209 */ /* 0x000fe40007810000 */
[----:B------:R-:W-:Y:S02]  /*6230*/  FSEL R121, R16, -INF , !P2 ;  /* 0xff80000010797808 */ /* 0x000fe40005000000 */
[----:B------:R-:W-:Y:S02]  /*6240*/  ISETP.LT.OR P1, PT, R5, 0x1a, P1 ;  /* 0x0000001a0500780c */ /* 0x000fe40000f21670 */
[----:B------:R-:W-:Y:S02]  /*6250*/  ISETP.GT.AND P0, PT, R4, 0x20, P0 ;  /* 0x000000200400780c */ /* 0x000fe40000704270 */
[----:B------:R-:W-:Y:S01]  /*6260*/  FMNMX.FTZ R3, R119, R3, !PT ;  /* 0x0000000377037209 */ /* 0x000fe20007810000 */
[----:B-1----:R-:W-:Y:S01]  /*6270*/  FFMA.FTZ R0, R70, c[0x0][0x2d0], -R7 ;  /* 0x0000b40046007a23 */ /* 0x002fe20000010807 */
[----:B------:R-:W-:-:S02]  /*6280*/  FSEL R123, R15, -INF , !P1 ;  /* 0xff8000000f7b7808 */ /* 0x000fc40004800000 */
[C---:B------:R-:W-:Y:S01]  /*6290*/  ISETP.LT.OR P0, PT, R5.reuse, 0x21, P0 ;  /* 0x000000210500780c */ /* 0x040fe20000701670 */
[----:B------:R1:W-:Y:S01]  /*62a0*/  MUFU.EX2 R151, R0 ;  /* 0x0000000000977308 */ /* 0x0003e20000000800 */
[----:B------:R-:W-:Y:S01]  /*62b0*/  PLOP3.LUT P5, PT, PT, PT, UP3, 0x40, 0x0 ;  /* 0x000000000000781c */ /* 0x000fe20003fae838 */
[----:B------:R-:W-:Y:S01]  /*62c0*/  UISETP.NE.AND UP3, UPT, UR19, URZ, UPT ;  /* 0x0000003f1300728c */ /* 0x000fe2000bf65270 */
[----:B------:R-:W-:Y:S02]  /*62d0*/  FSEL R142, R26, -INF , !P0 ;  /* 0xff8000001a8e7808 */ /* 0x000fe40004000000 */
[----:B------:R-:W-:Y:S01]  /*62e0*/  PLOP3.LUT P2, PT, PT, PT, UP2, 0x40, 0x0 ;  /* 0x000000000000781c */ /* 0x000fe20003f4e828 */
[----:B------:R-:W-:Y:S01]  /*62f0*/  UISETP.NE.AND UP2, UPT, UR18, URZ, UPT ;  /* 0x0000003f1200728c */ /* 0x000fe2000bf45270 */
[----:B------:R-:W-:Y:S02]  /*6300*/  ISETP.GT.AND P5, PT, R4, 0x28, P5 ;  /* 0x000000280400780c */ /* 0x000fe40002fa4270 */
[----:B------:R-:W-:Y:S01]  /*6310*/  PLOP3.LUT P1, PT, PT, PT, UP1, 0x40, 0x0 ;  /* 0x000000000000781c */ /* 0x000fe20003f2e818 */
[----:B------:R-:W-:Y:S01]  /*6320*/  UISETP.NE.AND UP1, UPT, UR16, URZ, UPT ;  /* 0x0000003f1000728c */ /* 0x000fe2000bf25270 */
[----:B------:R-:W-:Y:S01]  /*6330*/  PLOP3.LUT P0, PT, PT, PT, UP0, 0x40, 0x0 ;  /* 0x000000000000781c */ /* 0x000fe20003f0e808 */
[----:B------:R-:W-:Y:S01]  /*6340*/  UISETP.NE.AND UP0, UPT, UR17, URZ, UPT ;  /* 0x0000003f1100728c */ /* 0x000fe2000bf05270 */
[----:B------:R-:W-:-:S02]  /*6350*/  ISETP.LT.OR P5, PT, R5, 0x29, P5 ;  /* 0x000000290500780c */ /* 0x000fc40002fa1670 */
[C---:B------:R-:W-:Y:S01]  /*6360*/  ISETP.GT.AND P2, PT, R4.reuse, 0x29, P2 ;  /* 0x000000290400780c */ /* 0x040fe20001744270 */
[--C-:B-1----:R-:W-:Y:S01]  /*6370*/  FFMA.FTZ R0, R73, c[0x0][0x2d0], -R7.reuse ;  /* 0x0000b40049007a23 */ /* 0x102fe20000010807 */
[C---:B------:R-:W-:Y:S01]  /*6380*/  ISETP.GT.AND P1, PT, R4.reuse, 0x30, P1 ;  /* 0x000000300400780c */ /* 0x040fe20000f24270 */
[----:B------:R-:W-:Y:S01]  /*6390*/  ULDC.64 UR16, c[0x0][0x2c8] ;  /* 0x0000b20000107ab9 */ /* 0x000fe20000000a00 */
[----:B------:R-:W-:Y:S01]  /*63a0*/  ISETP.GT.AND P0, PT, R4, 0x31, P0 ;  /* 0x000000310400780c */ /* 0x000fe20000704270 */
[----:B------:R1:W-:Y:S01]  /*63b0*/  MUFU.EX2 R250, R0 ;  /* 0x0000000000fa7308 */ /* 0x0003e20000000800 */
[----:B------:R-:W-:Y:S01]  /*63c0*/  FSEL R144, R8, -INF , !P5 ;  /* 0xff80000008907808 */ /* 0x000fe20006800000 */
[----:B------:R-:W-:Y:S01]  /*63d0*/  FFMA.FTZ R8, R67, c[0x0][0x2d0], -R7 ;  /* 0x0000b40043087a23 */ /* 0x000fe20000010807 */
[C---:B------:R-:W-:Y:S02]  /*63e0*/  ISETP.LT.OR P2, PT, R5.reuse, 0x2a, P2 ;  /* 0x0000002a0500780c */ /* 0x040fe40001741670 */
[----:B------:R-:W-:-:S02]  /*63f0*/  ISETP.LT.OR P1, PT, R5, 0x31, P1 ;  /* 0x000000310500780c */ /* 0x000fc40000f21670 */
[----:B------:R-:W-:Y:S01]  /*6400*/  ISETP.LT.OR P0, PT, R5, 0x32, P0 ;  /* 0x000000320500780c */ /* 0x000fe20000701670 */
[----:B------:R2:W-:Y:S01]  /*6410*/  MUFU.EX2 R149, R8 ;  /* 0x0000000800957308 */ /* 0x0005e20000000800 */
[----:B------:R-:W-:Y:S02]  /*6420*/  FSEL R145, R14, -INF , !P2 ;  /* 0xff8000000e917808 */ /* 0x000fe40005000000 */
[----:B------:R-:W-:Y:S02]  /*6430*/  FSEL R194, R28, -INF , !P1 ;  /* 0xff8000001cc27808 */ /* 0x000fe40004800000 */
[----:B------:R-:W-:Y:S02]  /*6440*/  FSEL R197, R27, -INF , !P0 ;  /* 0xff8000001bc57808 */ /* 0x000fe40004000000 */
[----:B------:R-:W-:Y:S01]  /*6450*/  PLOP3.LUT P5, PT, PT, PT, UP3, 0x40, 0x0 ;  /* 0x000000000000781c */ /* 0x000fe20003fae838 */
[--C-:B-1----:R-:W-:Y:S01]  /*6460*/  FFMA.FTZ R0, R74, c[0x0][0x2d0], -R7.reuse ;  /* 0x0000b4004a007a23 */ /* 0x102fe20000010807 */
[----:B------:R-:W-:Y:S01]  /*6470*/  PLOP3.LUT P2, PT, PT, PT, UP2, 0x40, 0x0 ;  /* 0x000000000000781c */ /* 0x000fe20003f4e828 */
[----:B------:R-:W-:Y:S01]  /*6480*/  UISETP.NE.AND UP3, UPT, UR28, URZ, UPT ;  /* 0x0000003f1c00728c */ /* 0x000fe2000bf65270 */
[----:B------:R-:W-:Y:S01]  /*6490*/  PLOP3.LUT P1, PT, PT, PT, UP0, 0x40, 0x0 ;  /* 0x000000000000781c */ /* 0x000fe20003f2e808 */
[----:B------:R1:W-:Y:S01]  /*64a0*/  MUFU.EX2 R165, R0 ;  /* 0x0000000000a57308 */ /* 0x0003e20000000800 */
[----:B------:R-:W-:Y:S01]  /*64b0*/  PLOP3.LUT P0, PT, PT, PT, UP1, 0x40, 0x0 ;  /* 0x000000000000781c */ /* 0x000fe20003f0e818 */
[----:B------:R-:W-:Y:S01]  /*64c0*/  UISETP.NE.AND UP1, UPT, UR15, URZ, UPT ;  /* 0x0000003f0f00728c */ /* 0x000fe2000bf25270 */
[----:B------:R-:W-:Y:S01]  /*64d0*/  ISETP.GT.AND P5, PT, R4, 0x39, P5 ;  /* 0x000000390400780c */ /* 0x000fe20002fa4270 */
[----:B--2---:R-:W-:Y:S01]  /*64e0*/  FFMA.FTZ R8, R66, c[0x0][0x2d0], -R7 ;  /* 0x0000b40042087a23 */ /* 0x004fe20000010807 */
[C---:B------:R-:W-:Y:S01]  /*64f0*/  ISETP.GT.AND P2, PT, R4.reuse, 0x40, P2 ;  /* 0x000000400400780c */ /* 0x040fe20001744270 */
[----:B------:R-:W-:Y:S01]  /*6500*/  UISETP.NE.AND UP2, UPT, UR29, URZ, UPT ;  /* 0x0000003f1d00728c */ /* 0x000fe2000bf45270 */
[C---:B------:R-:W-:Y:S01]  /*6510*/  ISETP.GT.AND P1, PT, R4.reuse, 0x41, P1 ;  /* 0x000000410400780c */ /* 0x040fe20000f24270 */
[----:B------:R2:W2:Y:S01]  /*6520*/  MUFU.EX2 R150, R8 ;  /* 0x0000000800967308 */ /* 0x0004a20000000800 */
[----:B------:R-:W-:Y:S01]  /*6530*/  ISETP.GT.AND P0, PT, R4, 0x48, P0 ;  /* 0x000000480400780c */ /* 0x000fe20000704270 */
[----:B------:R-:W-:Y:S01]  /*6540*/  UISETP.NE.AND UP0, UPT, UR32, URZ, UPT ;  /* 0x0000003f2000728c */ /* 0x000fe2000bf05270 */
[----:B------:R-:W-:-:S02]  /*6550*/  ISETP.LT.OR P5, PT, R5, 0x3a, P5 ;  /* 0x0000003a0500780c */ /* 0x000fc40002fa1670 */
[C---:B------:R-:W-:Y:S02]  /*6560*/  ISETP.LT.OR P2, PT, R5.reuse, 0x41, P2 ;  /* 0x000000410500780c */ /* 0x040fe40001741670 */
[----:B------:R-:W-:Y:S01]  /*6570*/  ISETP.LT.OR P1, PT, R5, 0x42, P1 ;  /* 0x000000420500780c */ /* 0x000fe20000f21670 */
[--C-:B-1----:R-:W-:Y:S01]  /*6580*/  FFMA.FTZ R0, R75, c[0x0][0x2d0], -R7.reuse ;  /* 0x0000b4004b007a23 */ /* 0x102fe20000010807 */
[----:B------:R-:W-:Y:S02]  /*6590*/  ISETP.LT.OR P0, PT, R5, 0x49, P0 ;  /* 0x000000490500780c */ /* 0x000fe40000701670 */
[----:B------:R-:W-:Y:S01]  /*65a0*/  FSEL R192, R39, -INF , !P5 ;  /* 0xff80000027c07808 */ /* 0x000fe20006800000 */
[----:B------:R1:W-:Y:S01]  /*65b0*/  MUFU.EX2 R155, R0 ;  /* 0x00000000009b7308 */ /* 0x0003e20000000800 */
[----:B------:R-:W-:Y:S02]  /*65c0*/  FSEL R198, R30, -INF , !P2 ;  /* 0xff8000001ec67808 */ /* 0x000fe40005000000 */
[----:B------:R-:W-:Y:S01]  /*65d0*/  FSEL R195, R36, -INF , !P1 ;  /* 0xff80000024c37808 */ /* 0x000fe20004800000 */
[----:B--2---:R-:W-:Y:S01]  /*65e0*/  FFMA.FTZ R8, R69, c[0x0][0x2d0], -R7 ;  /* 0x0000b40045087a23 */ /* 0x004fe20000010807 */
[----:B------:R-:W-:-:S02]  /*65f0*/  FSEL R196, R44, -INF , !P0 ;  /* 0xff8000002cc47808 */ /* 0x000fc40004000000 */
[----:B------:R-:W-:Y:S01]  /*6600*/  PLOP3.LUT P6, PT, PT, PT, UP1, 0x40, 0x0 ;  /* 0x000000000000781c */ /* 0x000fe20003fce818 */
[----:B------:R2:W-:Y:S01]  /*6610*/  MUFU.EX2 R148, R8 ;  /* 0x0000000800947308 */ /* 0x0005e20000000800 */
[----:B------:R-:W-:Y:S02]  /*6620*/  PLOP3.LUT P5, PT, PT, PT, UP6, 0x40, 0x0 ;  /* 0x000000000000781c */ /* 0x000fe40003fae868 */
[----:B------:R-:W-:Y:S01]  /*6630*/  F2FP.BF16.PACK_AB R15, R183, R167 ;  /* 0x000000a7b70f723e */ /* 0x000fe200000010ff */
[----:B------:R-:W-:Y:S01]  /*6640*/  UIMAD.WIDE.U32 UR18, UR14, UR16, URZ ;  /* 0x000000100e1272a5 */ /* 0x000fe2000f8e003f */
[----:B------:R-:W-:Y:S01]  /*6650*/  PLOP3.LUT P2, PT, PT, PT, UP5, 0x40, 0x0 ;  /* 0x000000000000781c */ /* 0x000fe20003f4e858 */
[----:B------:R-:W-:Y:S01]  /*6660*/  UIADD3 UR6, UR6, -0x2, URZ ;  /* 0xfffffffe06067890 */ /* 0x000fe2000fffe03f */
[----:B------:R-:W-:Y:S01]  /*6670*/  PLOP3.LUT P1, PT, PT, PT, UP4, 0x40, 0x0 ;  /* 0x000000000000781c */ /* 0x000fe20003f2e848 */
[----:B------:R-:W-:Y:S01]  /*6680*/  UISETP.NE.AND UP1, UPT, UR30, URZ, UPT ;  /* 0x0000003f1e00728c */ /* 0x000fe2000bf25270 */
[----:B-1----:R-:W-:Y:S01]  /*6690*/  FMNMX.FTZ R0, R130, R2, !PT ;  /* 0x0000000282007209 */ /* 0x002fe20007810000 */
[----:B------:R-:W-:Y:S01]  /*66a0*/  FFMA.FTZ R2, R64, c[0x0][0x2d0], -R6 ;  /* 0x0000b40040027a23 */ /* 0x000fe20000010806 */
[----:B------:R-:W-:-:S02]  /*66b0*/  PLOP3.LUT P0, PT, PT, PT, UP3, 0x40, 0x0 ;  /* 0x000000000000781c */ /* 0x000fc40003f0e838 */
[----:B------:R-:W-:Y:S01]  /*66c0*/  FMNMX.FTZ R0, R141, R0, !PT ;  /* 0x000000008d007209 */ /* 0x000fe20007810000 */
[----:B------:R1:W-:Y:S01]  /*66d0*/  MUFU.EX2 R74, R2 ;  /* 0x00000002004a7308 */ /* 0x0003e20000000800 */
[----:B------:R-:W-:Y:S01]  /*66e0*/  ISETP.GT.AND P6, PT, R4, 0x49, P6 ;  /* 0x000000490400780c */ /* 0x000fe200037c4270 */
[----:B--2---:R-:W-:Y:S01]  /*66f0*/  FFMA.FTZ R8, R68, c[0x0][0x2d0], -R7 ;  /* 0x0000b40044087a23 */ /* 0x004fe20000010807 */
[C---:B------:R-:W-:Y:S02]  /*6700*/  ISETP.GT.AND P5, PT, R4.reuse, 0x50, P5 ;  /* 0x000000500400780c */ /* 0x040fe40002fa4270 */
[C---:B------:R-:W-:Y:S02]  /*6710*/  ISETP.GT.AND P2, PT, R4.reuse, 0x51, P2 ;  /* 0x000000510400780c */ /* 0x040fe40001744270 */
[C---:B------:R-:W-:Y:S01]  /*6720*/  ISETP.GT.AND P1, PT, R4.reuse, 0x58, P1 ;  /* 0x000000580400780c */ /* 0x040fe20000f24270 */
[----:B------:R2:W2:Y:S01]  /*6730*/  MUFU.EX2 R180, R8 ;  /* 0x0000000800b47308 */ /* 0x0004a20000000800 */
[----:B------:R-:W-:-:S02]  /*6740*/  ISETP.GT.AND P0, PT, R4, 0x59, P0 ;  /* 0x000000590400780c */ /* 0x000fc40000704270 */
[C---:B------:R-:W-:Y:S02]  /*6750*/  ISETP.LT.OR P6, PT, R5.reuse, 0x4a, P6 ;  /* 0x0000004a0500780c */ /* 0x040fe400037c1670 */
[----:B------:R-:W-:Y:S02]  /*6760*/  ISETP.LT.OR P5, PT, R5, 0x51, P5 ;  /* 0x000000510500780c */ /* 0x000fe40002fa1670 */
[----:B------:R-:W-:Y:S02]  /*6770*/  FSEL R187, R137, -INF , !P6 ;  /* 0xff80000089bb7808 */ /* 0x000fe40007000000 */
[----:B-1----:R-:W-:Y:S01]  /*6780*/  FMNMX.FTZ R2, R140, R0, !PT ;  /* 0x000000008c027209 */ /* 0x002fe20007810000 */
[--C-:B------:R-:W-:Y:S01]  /*6790*/  FFMA.FTZ R0, R65, c[0x0][0x2d0], -R6.reuse ;  /* 0x0000b40041007a23 */ /* 0x100fe20000010806 */
[C---:B------:R-:W-:Y:S01]  /*67a0*/  ISETP.LT.OR P2, PT, R5.reuse, 0x52, P2 ;  /* 0x000000520500780c */ /* 0x040fe20001741670 */
[----:B------:R-:W-:Y:S01]  /*67b0*/  LDSM.16.MT88.4 R64, [R209+0x1100] ;  /* 0x00110000d140783b */ /* 0x000fe20000004200 */
[----:B------:R-:W-:Y:S01]  /*67c0*/  FMNMX.FTZ R2, R186, R2, !PT ;  /* 0x00000002ba027209 */ /* 0x000fe20007810000 */
[----:B------:R1:W1:Y:S01]  /*67d0*/  MUFU.EX2 R154, R0 ;  /* 0x00000000009a7308 */ /* 0x0002620000000800 */
[----:B------:R-:W-:Y:S01]  /*67e0*/  FSEL R189, R136, -INF , !P5 ;  /* 0xff80000088bd7808 */ /* 0x000fe20006800000 */
[----:B--2---:R-:W-:Y:S01]  /*67f0*/  FFMA.FTZ R8, R52, c[0x0][0x2d0], -R6 ;  /* 0x0000b40034087a23 */ /* 0x004fe20000010806 */
[----:B------:R-:W-:-:S02]  /*6800*/  ISETP.LT.OR P1, PT, R5, 0x59, P1 ;  /* 0x000000590500780c */ /* 0x000fc40000f21670 */
[----:B------:R-:W-:Y:S02]  /*6810*/  FSEL R191, R138, -INF , !P2 ;  /* 0xff8000008abf7808 */ /* 0x000fe40005000000 */
[----:B------:R-:W-:Y:S01]  /*6820*/  F2FP.BF16.PACK_AB R12, R150, R149 ;  /* 0x00000095960c723e */ /* 0x000fe200000010ff */
[----:B------:R2:W-:Y:S01]  /*6830*/  MUFU.EX2 R214, R8 ;  /* 0x0000000800d67308 */ /* 0x0005e20000000800 */
[----:B------:R-:W-:Y:S02]  /*6840*/  F2FP.BF16.PACK_AB R14, R180, R148 ;  /* 0x00000094b40e723e */ /* 0x000fe400000010ff */
[----:B------:R-:W-:Y:S02]  /*6850*/  ISETP.LT.OR P0, PT, R5, 0x5a, P0 ;  /* 0x0000005a0500780c */ /* 0x000fe40000701670 */
[----:B------:R-:W-:Y:S02]  /*6860*/  FSEL R190, R135, -INF , !P1 ;  /* 0xff80000087be7808 */ /* 0x000fe40004800000 */
[----:B------:R-:W-:-:S02]  /*6870*/  FSEL R188, R58, -INF , !P0 ;  /* 0xff8000003abc7808 */ /* 0x000fc40004000000 */
[----:B-1----:R-:W-:Y:S01]  /*6880*/  FMNMX.FTZ R0, R185, R2, !PT ;  /* 0x00000002b9007209 */ /* 0x002fe20007810000 */
[--C-:B------:R-:W-:Y:S01]  /*6890*/  FFMA.FTZ R2, R46, c[0x0][0x2d0], -R6.reuse ;  /* 0x0000b4002e027a23 */ /* 0x100fe20000010806 */
[----:B------:R-:W-:Y:S01]  /*68a0*/  F2FP.BF16.PACK_AB R9, R154, R74 ;  /* 0x0000004a9a09723e */ /* 0x000fe200000010ff */
[----:B------:R-:W-:Y:S01]  /*68b0*/  LDSM.16.MT88.4 R56, [R211+0x1100] ;  /* 0x00110000d338783b */ /* 0x000fe20000004200 */
[----:B------:R-:W-:Y:S01]  /*68c0*/  FMNMX.FTZ R0, R147, R0, !PT ;  /* 0x0000000093007209 */ /* 0x000fe20007810000 */
[----:B------:R1:W-:Y:S01]  /*68d0*/  MUFU.EX2 R158, R2 ;  /* 0x00000002009e7308 */ /* 0x0003e20000000800 */
[----:B------:R-:W-:Y:S01]  /*68e0*/  F2FP.BF16.PACK_AB R10, R155, R165 ;  /* 0x000000a59b0a723e */ /* 0x000fe200000010ff */
[----:B--2---:R-:W-:Y:S01]  /*68f0*/  FFMA.FTZ R8, R51, c[0x0][0x2d0], -R6 ;  /* 0x0000b40033087a23 */ /* 0x004fe20000010806 */
[----:B------:R-:W-:-:S04]  /*6900*/  FMNMX.FTZ R0, R146, R0, !PT ;  /* 0x0000000092007209 */ /* 0x000fc80007810000 */
[----:B------:R-:W-:Y:S01]  /*6910*/  FMNMX.FTZ R0, R199, R0, !PT ;  /* 0x00000000c7007209 */ /* 0x000fe20007810000 */
[----:B------:R-:W2:Y:S03]  /*6920*/  MUFU.EX2 R215, R8 ;  /* 0x0000000800d77308 */ /* 0x000ea60000000800 */
[----:B------:R-:W-:-:S04]  /*6930*/  FMNMX.FTZ R0, R201, R0, !PT ;  /* 0x00000000c9007209 */ /* 0x000fc80007810000 */
[----:B------:R-:W-:Y:S01]  /*6940*/  FMNMX.FTZ R0, R202, R0, !PT ;  /* 0x00000000ca007209 */ /* 0x000fe20007810000 */
[----:B-1----:R-:W-:-:S03]  /*6950*/  FFMA.FTZ R2, R45, c[0x0][0x2d0], -R6 ;  /* 0x0000b4002d027a23 */ /* 0x002fc60000010806 */
[----:B------:R-:W-:Y:S01]  /*6960*/  FMNMX.FTZ R0, R206, R0, !PT ;  /* 0x00000000ce007209 */ /* 0x000fe20007810000 */
[----:B------:R1:W1:Y:S03]  /*6970*/  MUFU.EX2 R182, R2 ;  /* 0x0000000200b67308 */ /* 0x0002660000000800 */
[----:B------:R-:W-:Y:S02]  /*6980*/  FMNMX.FTZ R0, R241, R0, !PT ;  /* 0x00000000f1007209 */ /* 0x000fe40007810000 */
[----:B--2---:R-:W-:Y:S02]  /*6990*/  F2FP.BF16.PACK_AB R13, R215, R214 ;  /* 0x000000d6d70d723e */ /* 0x004fe400000010ff */
[----:B------:R-:W-:-:S05]  /*69a0*/  F2FP.BF16.PACK_AB R8, R250, R151 ;  /* 0x00000097fa08723e */ /* 0x000fca00000010ff */
[C---:B------:R-:W-:Y:S01]  /*69b0*/  HMMA.16816.F32.BF16 R16, R12.reuse, R60, RZ ;  /* 0x0000003c0c10723c */ /* 0x040fe200000418ff */
[----:B-1----:R-:W-:Y:S01]  /*69c0*/  FMNMX.FTZ R2, R121, R3, !PT ;  /* 0x0000000379027209 */ /* 0x002fe20007810000 */
[--C-:B------:R-:W-:Y:S01]  /*69d0*/  FFMA.FTZ R3, R77, c[0x0][0x2d0], -R7.reuse ;  /* 0x0000b4004d037a23 */ /* 0x100fe20000010807 */
[----:B------:R-:W-:Y:S02]  /*69e0*/  F2FP.BF16.PACK_AB R11, R182, R158 ;  /* 0x0000009eb60b723e */ /* 0x000fe400000010ff */
[----:B------:R-:W-:Y:S01]  /*69f0*/  FMNMX.FTZ R2, R123, R2, !PT ;  /* 0x000000027b027209 */ /* 0x000fe20007810000 */
[----:B------:R1:W-:Y:S02]  /*6a00*/  MUFU.EX2 R181, R3 ;  /* 0x0000000300b57308 */ /* 0x0003e40000000800 */
[C---:B------:R-:W-:Y:S08]  /*6a10*/  HMMA.16816.F32.BF16 R20, R12.reuse, R84, RZ ;  /* 0x000000540c14723c */ /* 0x040ff000000418ff */
[----:B------:R-:W-:Y:S01]  /*6a20*/  HMMA.16816.F32.BF16 R24, R12, R100, RZ ;  /* 0x000000640c18723c */ /* 0x000fe200000418ff */
[----:B-1----:R-:W-:Y:S01]  /*6a30*/  FMNMX.FTZ R3, R142, R2, !PT ;  /* 0x000000028e037209 */ /* 0x002fe20007810000 */
[----:B------:R-:W-:-:S06]  /*6a40*/  FFMA.FTZ R2, R79, c[0x0][0x2d0], -R7 ;  /* 0x0000b4004f027a23 */ /* 0x000fcc0000010807 */
[C---:B------:R-:W-:Y:S01]  /*6a50*/  HMMA.16816.F32.BF16 R36, R12.reuse, R86, RZ ;  /* 0x000000560c24723c */ /* 0x040fe200000418ff */
[----:B------:R-:W-:Y:S01]  /*6a60*/  FMNMX.FTZ R3, R143, R3, !PT ;  /* 0x000000038f037209 */ /* 0x000fe20007810000 */
[----:B------:R1:W2:Y:S06]  /*6a70*/  MUFU.EX2 R251, R2 ;  /* 0x0000000200fb7308 */ /* 0x0002ac0000000800 */
[C---:B---3--:R-:W-:Y:S08]  /*6a80*/  HMMA.16816.F32.BF16 R28, R12.reuse, R96, RZ ;  /* 0x000000600c1c723c */ /* 0x048ff000000418ff */
[----:B------:R-:W-:Y:S01]  /*6a90*/  HMMA.16816.F32.BF16 R32, R12, R62, RZ ;  /* 0x0000003e0c20723c */ /* 0x000fe200000418ff */
[----:B-1----:R-:W-:Y:S01]  /*6aa0*/  FMNMX.FTZ R2, R243, R0, !PT ;  /* 0x00000000f3027209 */ /* 0x002fe20007810000 */
[----:B------:R-:W-:-:S04]  /*6ab0*/  FFMA.FTZ R0, R80, c[0x0][0x2d0], -R7 ;  /* 0x0000b40050007a23 */ /* 0x000fc80000010807 */
[----:B------:R1:W-:Y:S02]  /*6ac0*/  MUFU.EX2 R164, R0 ;  /* 0x0000000000a47308 */ /* 0x0003e40000000800 */
[C---:B------:R-:W-:Y:S08]  /*6ad0*/  HMMA.16816.F32.BF16 R48, R12.reuse, R102, RZ ;  /* 0x000000660c30723c */ /* 0x040ff000000418ff */
[----:B------:R-:W-:Y:S01]  /*6ae0*/  HMMA.16816.F32.BF16 R44, R12, R98, RZ ;  /* 0x000000620c2c723c */ /* 0x000fe200000418ff */
[----:B-1----:R-:W-:-:S07]  /*6af0*/  FMNMX.FTZ R0, R242, R2, !PT ;  /* 0x00000002f2007209 */ /* 0x002fce0007810000 */
[C---:B------:R-:W-:Y:S01]  /*6b00*/  HMMA.16816.F32.BF16 R52, R8.reuse, R104, R16 ;  /* 0x000000680834723c */ /* 0x040fe20000041810 */
[----:B------:R-:W-:Y:S01]  /*6b10*/  FMNMX.FTZ R2, R144, R3, !PT ;  /* 0x0000000390027209 */ /* 0x000fe20007810000 */
[----:B------:R-:W-:Y:S01]  /*6b20*/  FFMA.FTZ R3, R81, c[0x0][0x2d0], -R7 ;  /* 0x0000b40051037a23 */ /* 0x000fe20000010807 */
[----:B------:R-:W-:Y:S02]  /*6b30*/  FMNMX.FTZ R0, R240, R0, !PT ;  /* 0x00000000f0007209 */ /* 0x000fe40007810000 */
[----:B------:R-:W-:Y:S01]  /*6b40*/  FMNMX.FTZ R2, R145, R2, !PT ;  /* 0x0000000291027209 */ /* 0x000fe20007810000 */
[----:B------:R1:W3:Y:S01]  /*6b50*/  MUFU.EX2 R139, R3 ;  /* 0x00000003008b7308 */ /* 0x0002e20000000800 */
[----:B------:R-:W-:Y:S01]  /*6b60*/  FMNMX.FTZ R0, R238, R0, !PT ;  /* 0x00000000ee007209 */ /* 0x000fe20007810000 */
[----:B------:R-:W-:Y:S01]  /*6b70*/  HMMA.16816.F32.BF16 R40, R8, R92, R20 ;  /* 0x0000005c0828723c */ /* 0x000fe20000041814 */
[----:B------:R-:W-:Y:S02]  /*6b80*/  FMNMX.FTZ R2, R194, R2, !PT ;  /* 0x00000002c2027209 */ /* 0x000fe40007810000 */
[----:B------:R-:W-:-:S02]  /*6b90*/  FMNMX.FTZ R0, R239, R0, !PT ;  /* 0x00000000ef007209 */ /* 0x000fc40007810000 */
[----:B------:R-:W-:Y:S02]  /*6ba0*/  FMNMX.FTZ R2, R197, R2, !PT ;  /* 0x00000002c5027209 */ /* 0x000fe40007810000 */
[----:B------:R-:W-:Y:S01]  /*6bb0*/  FMNMX.FTZ R0, R245, R0, !PT ;  /* 0x00000000f5007209 */ /* 0x000fe20007810000 */
[----:B------:R-:W-:Y:S03]  /*6bc0*/  HMMA.16816.F32.BF16 R20, R8, R88, R24 ;  /* 0x000000580814723c */ /* 0x000fe60000041818 */
[----:B------:R-:W-:Y:S01]  /*6bd0*/  FMNMX.FTZ R0, R246, R0, !PT ;  /* 0x00000000f6007209 */ /* 0x000fe20007810000 */
[----:B-1----:R-:W-:-:S04]  /*6be0*/  FFMA.FTZ R3, R82, c[0x0][0x2d0], -R7 ;  /* 0x0000b40052037a23 */ /* 0x002fc80000010807 */
[----:B------:R-:W1:Y:S01]  /*6bf0*/  SHFL.BFLY PT, R4, R0, 0x2, 0x1f ;  /* 0x0c401f0000047f89 */ /* 0x000e6200000e0000 */
[C---:B------:R-:W-:Y:S01]  /*6c00*/  HMMA.16816.F32.BF16 R36, R8.reuse, R94, R36 ;  /* 0x0000005e0824723c */ /* 0x040fe20000041824 */
[----:B------:R2:W-:Y:S02]  /*6c10*/  MUFU.EX2 R157, R3 ;  /* 0x00000003009d7308 */ /* 0x0005e40000000800 */
[----:B------:R-:W-:Y:S05]  /*6c20*/  LDSM.16.MT88.4 R80, [R212+0x1100] ;  /* 0x00110000d450783b */ /* 0x000fea0000004200 */
[C---:B----4-:R-:W-:Y:S08]  /*6c30*/  HMMA.16816.F32.BF16 R12, R8.reuse, R108, R28 ;  /* 0x0000006c080c723c */ /* 0x050ff0000004181c */
[----:B------:R-:W-:Y:S01]  /*6c40*/  HMMA.16816.F32.BF16 R16, R8, R106, R32 ;  /* 0x0000006a0810723c */ /* 0x000fe20000041820 */
[----:B--2---:R-:W-:Y:S01]  /*6c50*/  FMNMX.FTZ R3, R193, R2, !PT ;  /* 0x00000002c1037209 */ /* 0x004fe20007810000 */
[----:B------:R-:W-:-:S03]  /*6c60*/  FFMA.FTZ R2, R76, c[0x0][0x2d0], -R6 ;  /* 0x0000b4004c027a23 */ /* 0x000fc60000010806 */
[----:B------:R-:W-:Y:S01]  /*6c70*/  FMNMX.FTZ R3, R192, R3, !PT ;  /* 0x00000003c0037209 */ /* 0x000fe20007810000 */
[----:B------:R2:W-:Y:S01]  /*6c80*/  MUFU.EX2 R73, R2 ;  /* 0x0000000200497308 */ /* 0x0005e20000000800 */
[----:B-1----:R-:W-:Y:S01]  /*6c90*/  FMNMX.FTZ R0, R0, R4, !PT ;  /* 0x0000000400007209 */ /* 0x002fe20007810000 */
[----:B------:R-:W-:Y:S01]  /*6ca0*/  HMMA.16816.F32.BF16 R24, R8, R90, R48 ;  /* 0x0000005a0818723c */ /* 0x000fe20000041830 */
[----:B------:R-:W-:-:S03]  /*6cb0*/  FMNMX.FTZ R3, R198, R3, !PT ;  /* 0x00000003c6037209 */ /* 0x000fc60007810000 */
[----:B------:R-:W1:Y:S04]  /*6cc0*/  SHFL.BFLY PT, R5, R0, 0x1, 0x1f ;  /* 0x0c201f0000057f89 */ /* 0x000e6800000e0000 */
[----:B------:R-:W-:Y:S01]  /*6cd0*/  HMMA.16816.F32.BF16 R32, R8, R110, R44 ;  /* 0x0000006e0820723c */ /* 0x000fe2000004182c */
[----:B--2---:R-:W-:-:S06]  /*6ce0*/  FFMA.FTZ R2, R78, c[0x0][0x2d0], -R6 ;  /* 0x0000b4004e027a23 */ /* 0x004fcc0000010806 */
[----:B------:R-:W-:Y:S01]  /*6cf0*/  F2FP.BF16.PACK_AB R8, R251, R181 ;  /* 0x000000b5fb08723e */ /* 0x000fe200000010ff */
[----:B------:R-:W2:Y:S01]  /*6d00*/  LDSM.16.MT88.4 R76, [R210+0x1100] ;  /* 0x00110000d24c783b */ /* 0x000ea20000004200 */
[----:B---3--:R-:W-:Y:S01]  /*6d10*/  F2FP.BF16.PACK_AB R10, R139, R164 ;  /* 0x000000a48b0a723e */ /* 0x008fe200000010ff */
[----:B------:R3:W4:Y:S01]  /*6d20*/  MUFU.EX2 R152, R2 ;  /* 0x0000000200987308 */ /* 0x0007220000000800 */
[----:B-1----:R-:W-:Y:S01]  /*6d30*/  FMNMX.FTZ R70, R0, R5, !PT ;  /* 0x0000000500467209 */ /* 0x002fe20007810000 */
[----:B------:R-:W-:Y:S02]  /*6d40*/  FFMA.FTZ R0, R127, c[0x0][0x2d0], -R6 ;  /* 0x0000b4007f007a23 */ /* 0x000fe40000010806 */
[----:B------:R-:W-:Y:S01]  /*6d50*/  IMAD.MOV.U32 R5, RZ, RZ, R167 ;  /* 0x000000ffff057224 */ /* 0x000fe200078e00a7 */
[----:B------:R-:W-:-:S03]  /*6d60*/  FSETP.NEU.FTZ.AND P0, PT, R70, -INF , PT ;  /* 0xff8000004600780b */ /* 0x000fc60003f1d000 */
[----:B------:R1:W-:Y:S01]  /*6d70*/  MUFU.EX2 R184, R0 ;  /* 0x0000000000b87308 */ /* 0x0003e20000000800 */
[----:B---3--:R-:W-:Y:S01]  /*6d80*/  FMNMX.FTZ R2, R195, R3, !PT ;  /* 0x00000003c3027209 */ /* 0x008fe20007810000 */
[----:B------:R-:W-:Y:S01]  /*6d90*/  FFMA.FTZ R3, R112, c[0x0][0x2d0], -R6 ;  /* 0x0000b40070037a23 */ /* 0x000fe20000010806 */
[----:B----4-:R-:W-:Y:S01]  /*6da0*/  F2FP.BF16.PACK_AB R9, R152, R73 ;  /* 0x000000499809723e */ /* 0x010fe200000010ff */
[----:B------:R-:W-:Y:S01]  /*6db0*/  IMAD.MOV.U32 R112, RZ, RZ, R149 ;  /* 0x000000ffff707224 */ /* 0x000fe200078e0095 */
[----:B------:R-:W-:-:S03]  /*6dc0*/  FMNMX.FTZ R2, R196, R2, !PT ;  /* 0x00000002c4027209 */ /* 0x000fc60007810000 */
[----:B------:R3:W-:Y:S01]  /*6dd0*/  MUFU.EX2 R153, R3 ;  /* 0x0000000300997308 */ /* 0x0007e20000000800 */
[----:B------:R-:W-:-:S04]  /*6de0*/  FMNMX.FTZ R2, R187, R2, !PT ;  /* 0x00000002bb027209 */ /* 0x000fc80007810000 */
[----:B------:R-:W-:Y:S01]  /*6df0*/  FMNMX.FTZ R2, R189, R2, !PT ;  /* 0x00000002bd027209 */ /* 0x000fe20007810000 */
[--C-:B-1----:R-:W-:Y:S02]  /*6e00*/  FFMA.FTZ R0, R131, c[0x0][0x2d0], -R6.reuse ;  /* 0x0000b40083007a23 */ /* 0x102fe40000010806 */
[----:B------:R-:W-:Y:S02]  /*6e10*/  IMAD.MOV.U32 R131, RZ, RZ, R181 ;  /* 0x000000ffff837224 */ /* 0x000fe400078e00b5 */
[----:B------:R-:W-:Y:S01]  /*6e20*/  MUFU.EX2 R68, R0 ;  /* 0x0000000000447308 */ /* 0x000fe20000000800 */
[----:B---3--:R-:W-:Y:S01]  /*6e30*/  FFMA.FTZ R3, R118, c[0x0][0x2d0], -R6 ;  /* 0x0000b40076037a23 */ /* 0x008fe20000010806 */
[----:B------:R-:W-:-:S06]  /*6e40*/  MOV R118, R180 ;  /* 0x000000b400767202 */ /* 0x000fcc0000000f00 */
[----:B------:R1:W3:Y:S02]  /*6e50*/  MUFU.EX2 R69, R3 ;  /* 0x0000000300457308 */ /* 0x0002e40000000800 */
[----:B-1----:R-:W-:Y:S01]  /*6e60*/  FMNMX.FTZ R3, R191, R2, !PT ;  /* 0x00000002bf037209 */ /* 0x002fe20007810000 */
[--C-:B------:R-:W-:Y:S01]  /*6e70*/  FFMA.FTZ R2, R132, c[0x0][0x2d0], -R7.reuse ;  /* 0x0000b40084027a23 */ /* 0x100fe20000010807 */
[----:B---3--:R-:W-:Y:S02]  /*6e80*/  F2FP.BF16.PACK_AB R11, R69, R153 ;  /* 0x00000099450b723e */ /* 0x008fe400000010ff */
[----:B------:R-:W-:Y:S02]  /*6e90*/  FMNMX.FTZ R3, R190, R3, !PT ;  /* 0x00000003be037209 */ /* 0x000fe40007810000 */
[----:B------:R1:W3:Y:S02]  /*6ea0*/  MUFU.EX2 R249, R2 ;  /* 0x0000000200f97308 */ /* 0x0002e40000000800 */
[----:B------:R-:W-:Y:S01]  /*6eb0*/  FMNMX.FTZ R3, R188, R3, !PT ;  /* 0x00000003bc037209 */ /* 0x000fe20007810000 */
[C---:B------:R-:W-:Y:S04]  /*6ec0*/  HMMA.16816.F32.BF16 R48, R8.reuse, R64, R52 ;  /* 0x000000400830723c */ /* 0x040fe80000041834 */
[----:B------:R-:W4:Y:S04]  /*6ed0*/  SHFL.BFLY PT, R4, R3, 0x2, 0x1f ;  /* 0x0c401f0003047f89 */ /* 0x000f2800000e0000 */
[----:B------:R-:W-:Y:S01]  /*6ee0*/  HMMA.16816.F32.BF16 R44, R8, R80, R40 ;  /* 0x00000050082c723c */ /* 0x000fe20000041828 */
[----:B-1----:R-:W-:-:S04]  /*6ef0*/  FFMA.FTZ R2, R133, c[0x0][0x2d0], -R7 ;  /* 0x0000b40085027a23 */ /* 0x002fc80000010807 */
[----:B------:R1:W-:Y:S03]  /*6f00*/  MUFU.EX2 R159, R2 ;  /* 0x00000002009f7308 */ /* 0x0003e60000000800 */
[C---:B--2---:R-:W-:Y:S08]  /*6f10*/  HMMA.16816.F32.BF16 R40, R8.reuse, R76, R20 ;  /* 0x0000004c0828723c */ /* 0x044ff00000041814 */
[----:B------:R-:W-:Y:S01]  /*6f20*/  HMMA.16816.F32.BF16 R20, R8, R82, R36 ;  /* 0x000000520814723c */ /* 0x000fe20000041824 */
[----:B----4-:R-:W-:Y:S01]  /*6f30*/  FMNMX.FTZ R3, R3, R4, !PT ;  /* 0x0000000403037209 */ /* 0x010fe20007810000 */
[----:B-1----:R-:W-:-:S04]  /*6f40*/  FFMA.FTZ R2, R134, c[0x0][0x2d0], -R7 ;  /* 0x0000b40086027a23 */ /* 0x002fc80000010807 */
[----:B------:R-:W1:Y:S01]  /*6f50*/  SHFL.BFLY PT, R4, R3, 0x1, 0x1f ;  /* 0x0c201f0003047f89 */ /* 0x000e6200000e0000 */
[----:B------:R-:W-:Y:S01]  /*6f60*/  IMAD.MOV.U32 R36, RZ, RZ, R157 ;  /* 0x000000ffff247224 */ /* 0x000fe200078e009d */
[----:B------:R-:W-:Y:S01]  /*6f70*/  HMMA.16816.F32.BF16 R28, R8, R56, R12 ;  /* 0x00000038081c723c */ /* 0x000fe2000004180c */
[----:B------:R2:W-:Y:S01]  /*6f80*/  MUFU.EX2 R248, R2 ;  /* 0x0000000200f87308 */ /* 0x0005e20000000800 */
[----:B------:R-:W-:Y:S02]  /*6f90*/  IMAD.MOV.U32 R39, RZ, RZ, R183 ;  /* 0x000000ffff277224 */ /* 0x000fe400078e00b7 */
[----:B------:R-:W-:-:S04]  /*6fa0*/  IMAD.MOV.U32 R38, RZ, RZ, R182 ;  /* 0x000000ffff267224 */ /* 0x000fc800078e00b6 */
[C---:B------:R-:W-:Y:S08]  /*6fb0*/  HMMA.16816.F32.BF16 R16, R8.reuse, R66, R16 ;  /* 0x000000420810723c */ /* 0x040ff00000041810 */
[----:B------:R-:W-:Y:S01]  /*6fc0*/  HMMA.16816.F32.BF16 R24, R8, R78, R24 ;  /* 0x0000004e0818723c */ /* 0x000fe20000041818 */
[----:B--2---:R-:W-:-:S04]  /*6fd0*/  FFMA.FTZ R2, R126, c[0x0][0x2d0], -R6 ;  /* 0x0000b4007e027a23 */ /* 0x004fc80000010806 */
[----:B------:R2:W4:Y:S01]  /*6fe0*/  MUFU.EX2 R156, R2 ;  /* 0x00000002009c7308 */ /* 0x0005220000000800 */
[----:B-1----:R-:W-:Y:S02]  /*6ff0*/  FMNMX.FTZ R3, R3, R4, !PT ;  /* 0x0000000403037209 */ /* 0x002fe40007810000 */
[----:B------:R-:W-:Y:S07]  /*7000*/  HMMA.16816.F32.BF16 R12, R8, R58, R32 ;  /* 0x0000003a080c723c */ /* 0x000fee0000041820 */
[----:B---3--:R-:W-:-:S02]  /*7010*/  F2FP.BF16.PACK_AB R8, R249, R36 ;  /* 0x00000024f908723e */ /* 0x008fc400000010ff */
[----:B------:R-:W-:Y:S01]  /*7020*/  F2FP.BF16.PACK_AB R11, R68, R184 ;  /* 0x000000b8440b723e */ /* 0x000fe200000010ff */
[----:B--2---:R-:W-:Y:S01]  /*7030*/  FFMA.FTZ R2, R128, c[0x0][0x2d0], -R6 ;  /* 0x0000b40080027a23 */ /* 0x004fe20000010806 */
[----:B----4-:R-:W-:-:S03]  /*7040*/  MOV R37, R156 ;  /* 0x0000009c00257202 */ /* 0x010fc60000000f00 */
[----:B------:R1:W2:Y:S02]  /*7050*/  MUFU.EX2 R166, R2 ;  /* 0x0000000200a67308 */ /* 0x0002a40000000800 */
[----:B-1----:R-:W-:Y:S01]  /*7060*/  FMUL.FTZ R2, R70, c[0x0][0x2d0] ;  /* 0x0000b40046027a20 */ /* 0x002fe20000410000 */
[----:B--2---:R-:W-:-:S04]  /*7070*/  F2FP.BF16.PACK_AB R9, R166, R37 ;  /* 0x00000025a609723e */ /* 0x004fc800000010ff */
[----:B------:R-:W-:Y:S02]  /*7080*/  FSEL R2, R2, RZ, P0 ;  /* 0x000000ff02027208 */ /* 0x000fe40000000000 */
[----:B------:R-:W-:-:S03]  /*7090*/  FSETP.NEU.FTZ.AND P0, PT, R3, -INF , PT ;  /* 0xff8000000300780b */ /* 0x000fc60003f1d000 */
[--C-:B------:R-:W-:Y:S02]  /*70a0*/  FFMA.FTZ R0, R120, c[0x0][0x2d0], -R2.reuse ;  /* 0x0000b40078007a23 */ /* 0x100fe40000010802 */
[----:B------:R-:W-:Y:S02]  /*70b0*/  IMAD.MOV.U32 R120, RZ, RZ, R159 ;  /* 0x000000ffff787224 */ /* 0x000fe400078e009f */
[----:B------:R1:W-:Y:S01]  /*70c0*/  MUFU.EX2 R208, R0 ;  /* 0x0000000000d07308 */ /* 0x0003e20000000800 */
[----:B------:R-:W-:Y:S02]  /*70d0*/  FFMA.FTZ R4, R130, c[0x0][0x2d0], -R2 ;  /* 0x0000b40082047a23 */ /* 0x000fe40000010802 */
[----:B------:R-:W-:Y:S01]  /*70e0*/  F2FP.BF16.PACK_AB R10, R248, R120 ;  /* 0x00000078f80a723e */ /* 0x000fe200000010ff */
[----:B------:R-:W-:-:S06]  /*70f0*/  IMAD.MOV.U32 R130, RZ, RZ, R164 ;  /* 0x000000ffff827224 */ /* 0x000fcc00078e00a4 */
[----:B------:R-:W-:Y:S01]  /*7100*/  HMMA.16816.F32.BF16 R176, R8, R168, R48 ;  /* 0x000000a808b0723c */ /* 0x000fe20000041830 */
[----:B-1----:R-:W-:-:S06]  /*7110*/  FFMA.FTZ R0, R122, c[0x0][0x2d0], -R2 ;  /* 0x0000b4007a007a23 */ /* 0x002fcc0000010802 */
[----:B------:R-:W-:Y:S01]  /*7120*/  MOV R49, R166 ;  /* 0x000000a600317202 */ /* 0x000fe20000000f00 */
[----:B------:R-:W-:Y:S01]  /*7130*/  IMAD.MOV.U32 R122, RZ, RZ, R158 ;  /* 0x000000ffff7a7224 */ /* 0x000fe200078e009e */
[C---:B------:R-:W-:Y:S01]  /*7140*/  HMMA.16816.F32.BF16 R132, R8.reuse, R162, R20 ;  /* 0x000000a20884723c */ /* 0x040fe20000041814 */
[----:B------:R1:W-:Y:S01]  /*7150*/  MUFU.EX2 R213, R0 ;  /* 0x0000000000d57308 */ /* 0x0003e20000000800 */
[----:B------:R-:W2:Y:S01]  /*7160*/  LDSM.16.MT88.4 R156, [R210+0x1900] ;  /* 0x00190000d29c783b */ /* 0x000ea20000004200 */
[----:B------:R-:W-:Y:S02]  /*7170*/  IMAD.MOV.U32 R51, RZ, RZ, R251 ;  /* 0x000000ffff337224 */ /* 0x000fe400078e00fb */
[----:B------:R-:W-:Y:S02]  /*7180*/  IMAD.MOV.U32 R50, RZ, RZ, R250 ;  /* 0x000000ffff327224 */ /* 0x000fe400078e00fa */
[----:B------:R-:W-:Y:S02]  /*7190*/  IMAD.MOV.U32 R48, RZ, RZ, R165 ;  /* 0x000000ffff307224 */ /* 0x000fe400078e00a5 */
[----:B------:R-:W-:Y:S01]  /*71a0*/  MUFU.EX2 R251, R4 ;  /* 0x0000000400fb7308 */ /* 0x000fe20000000800 */
[----:B------:R-:W-:Y:S01]  /*71b0*/  HMMA.16816.F32.BF16 R164, R8, R170, R16 ;  /* 0x000000aa08a4723c */ /* 0x000fe20000041810 */
[----:B-1----:R-:W-:-:S06]  /*71c0*/  FFMA.FTZ R0, R124, c[0x0][0x2d0], -R2 ;  /* 0x0000b4007c007a23 */ /* 0x002fcc0000010802 */
[----:B------:R-:W-:Y:S01]  /*71d0*/  MOV R17, R152 ;  /* 0x0000009800117202 */ /* 0x000fe20000000f00 */
[----:B------:R-:W-:Y:S01]  /*71e0*/  IMAD.MOV.U32 R19, RZ, RZ, R154 ;  /* 0x000000ffff137224 */ /* 0x000fe200078e009a */
[----:B------:R1:W-:Y:S01]  /*71f0*/  MUFU.EX2 R128, R0 ;  /* 0x0000000000807308 */ /* 0x0003e20000000800 */
[----:B------:R-:W-:Y:S02]  /*7200*/  IMAD.MOV.U32 R18, RZ, RZ, R153 ;  /* 0x000000ffff127224 */ /* 0x000fe400078e0099 */
[----:B------:R-:W-:Y:S02]  /*7210*/  IMAD.MOV.U32 R16, RZ, RZ, R151 ;  /* 0x000000ffff107224 */ /* 0x000fe400078e0097 */
[----:B-1----:R-:W-:Y:S02]  /*7220*/  FFMA.FTZ R0, R125, c[0x0][0x2d0], -R2 ;  /* 0x0000b4007d007a23 */ /* 0x002fe40000010802 */
[C---:B------:R-:W-:Y:S02]  /*7230*/  HMMA.16816.F32.BF16 R124, R8.reuse, R160, R44 ;  /* 0x000000a0087c723c */ /* 0x040fe4000004182c */
[----:B------:R1:W-:Y:S05]  /*7240*/  MUFU.EX2 R252, R0 ;  /* 0x0000000000fc7308 */ /* 0x0003ea0000000800 */
[----:B------:R-:W-:Y:S01]  /*7250*/  MOV R47, R184 ;  /* 0x000000b8002f7202 */ /* 0x000fe20000000f00 */
[----:B------:R-:W-:Y:S01]  /*7260*/  IMAD.MOV.U32 R46, RZ, RZ, R150 ;  /* 0x000000ffff2e7224 */ /* 0x000fe200078e0096 */
[----:B------:R-:W-:Y:S01]  /*7270*/  MOV R45, R148 ;  /* 0x00000094002d7202 */ /* 0x000fe20000000f00 */
[----:B------:R-:W-:Y:S01]  /*7280*/  IMAD.MOV.U32 R44, RZ, RZ, R139 ;  /* 0x000000ffff2c7224 */ /* 0x000fe200078e008b */
[----:B--2---:R-:W-:Y:S01]  /*7290*/  HMMA.16816.F32.BF16 R148, R8, R158, R24 ;  /* 0x0000009e0894723c */ /* 0x004fe20000041818 */
[----:B-1----:R-:W-:-:S07]  /*72a0*/  FFMA.FTZ R0, R129, c[0x0][0x2d0], -R2 ;  /* 0x0000b40081007a23 */ /* 0x002fce0000010802 */
[C---:B------:R-:W-:Y:S01]  /*72b0*/  HMMA.16816.F32.BF16 R136, R8.reuse, R156, R40 ;  /* 0x0000009c0888723c */ /* 0x040fe20000041828 */
[----:B------:R-:W-:Y:S01]  /*72c0*/  IMAD.MOV.U32 R129, RZ, RZ, R155 ;  /* 0x000000ffff817224 */ /* 0x000fe200078e009b */
[----:B------:R1:W2:Y:S06]  /*72d0*/  MUFU.EX2 R52, R0 ;  /* 0x0000000000347308 */ /* 0x0002ac0000000800 */
[----:B------:R-:W-:Y:S01]  /*72e0*/  HMMA.16816.F32.BF16 R152, R8, R172, R28 ;  /* 0x000000ac0898723c */ /* 0x000fe2000004181c */
[----:B-1----:R-:W-:-:S05]  /*72f0*/  FMUL.FTZ R0, R3, c[0x0][0x2d0] ;  /* 0x0000b40003007a20 */ /* 0x002fca0000410000 */
[----:B------:R-:W-:-:S05]  /*7300*/  FSEL R0, R0, RZ, P0 ;  /* 0x000000ff00007208 */ /* 0x000fca0000000000 */
[--C-:B------:R-:W-:Y:S02]  /*7310*/  FFMA.FTZ R4, R116, c[0x0][0x2d0], -R0.reuse ;  /* 0x0000b40074047a23 */ /* 0x100fe40000010800 */
[----:B------:R-:W-:Y:S02]  /*7320*/  IMAD.MOV.U32 R116, RZ, RZ, R249 ;  /* 0x000000ffff747224 */ /* 0x000fe400078e00f9 */
[----:B------:R1:W-:Y:S02]  /*7330*/  MUFU.EX2 R184, R4 ;  /* 0x0000000400b87308 */ /* 0x0003e40000000800 */
[----:B-1----:R-:W-:Y:S02]  /*7340*/  FFMA.FTZ R4, R115, c[0x0][0x2d0], -R0 ;  /* 0x0000b40073047a23 */ /* 0x002fe40000010800 */
[----:B--2---:R-:W-:-:S04]  /*7350*/  IMAD.MOV.U32 R115, RZ, RZ, R52 ;  /* 0x000000ffff737224 */ /* 0x004fc800078e0034 */
[----:B------:R1:W2:Y:S01]  /*7360*/  MUFU.EX2 R183, R4 ;  /* 0x0000000400b77308 */ /* 0x0002a20000000800 */
[----:B------:R-:W-:Y:S07]  /*7370*/  HMMA.16816.F32.BF16 R52, R8, R174, R12 ;  /* 0x000000ae0834723c */ /* 0x000fee000004180c */
[----:B------:R-:W-:Y:S02]  /*7380*/  F2FP.BF16.PACK_AB R8, R213, R208 ;  /* 0x000000d0d508723e */ /* 0x000fe400000010ff */
[----:B------:R-:W-:Y:S01]  /*7390*/  F2FP.BF16.PACK_AB R10, R252, R128 ;  /* 0x00000080fc0a723e */ /* 0x000fe200000010ff */
[----:B-1----:R-:W-:Y:S01]  /*73a0*/  FFMA.FTZ R4, R114, c[0x0][0x2d0], -R0 ;  /* 0x0000b40072047a23 */ /* 0x002fe20000010800 */
[----:B--2---:R-:W-:Y:S01]  /*73b0*/  F2FP.BF16.PACK_AB R9, R183, R184 ;  /* 0x000000b8b709723e */ /* 0x004fe200000010ff */
[----:B------:R-:W-:-:S02]  /*73c0*/  IMAD.MOV.U32 R114, RZ, RZ, R16 ;  /* 0x000000ffff727224 */ /* 0x000fc400078e0010 */
[----:B------:R1:W-:Y:S02]  /*73d0*/  MUFU.EX2 R181, R4 ;  /* 0x0000000400b57308 */ /* 0x0003e40000000800 */
[----:B-1----:R-:W-:Y:S01]  /*73e0*/  FFMA.FTZ R4, R113, c[0x0][0x2d0], -R0 ;  /* 0x0000b40071047a23 */ /* 0x002fe20000010800 */
[----:B------:R-:W-:-:S05]  /*73f0*/  MOV R113, R17 ;  /* 0x0000001100717202 */ /* 0x000fca0000000f00 */
[----:B------:R1:W2:Y:S02]  /*7400*/  MUFU.EX2 R182, R4 ;  /* 0x0000000400b67308 */ /* 0x0002a40000000800 */
[----:B-1----:R-:W-:Y:S01]  /*7410*/  FFMA.FTZ R4, R141, c[0x0][0x2d0], -R2 ;  /* 0x0000b4008d047a23 */ /* 0x002fe20000010802 */
[----:B--2---:R-:W-:Y:S01]  /*7420*/  F2FP.BF16.PACK_AB R11, R182, R181 ;  /* 0x000000b5b60b723e */ /* 0x004fe200000010ff */
[----:B------:R-:W-:Y:S01]  /*7430*/  IMAD.MOV.U32 R141, RZ, RZ, R122 ;  /* 0x000000ffff8d7224 */ /* 0x000fe200078e007a */
[----:B------:R-:W-:-:S03]  /*7440*/  MOV R122, R73 ;  /* 0x00000049007a7202 */ /* 0x000fc60000000f00 */
[----:B------:R1:W-:Y:S02]  /*7450*/  MUFU.EX2 R250, R4 ;  /* 0x0000000400fa7308 */ /* 0x0003e40000000800 */
[C---:B------:R-:W-:Y:S08]  /*7460*/  HMMA.16816.F32.BF16 R24, R8.reuse, R84, RZ ;  /* 0x000000540818723c */ /* 0x040ff000000418ff */
[----:B------:R-:W-:Y:S01]  /*7470*/  HMMA.16816.F32.BF16 R32, R8, R60, RZ ;  /* 0x0000003c0820723c */ /* 0x000fe200000418ff */
[----:B-1----:R-:W-:-:S02]  /*7480*/  FFMA.FTZ R4, R140, c[0x0][0x2d0], -R2 ;  /* 0x0000b4008c047a23 */ /* 0x002fc40000010802 */
[----:B------:R-:W-:Y:S02]  /*7490*/  IMAD.MOV.U32 R140, RZ, RZ, R69 ;  /* 0x000000ffff8c7224 */ /* 0x000fe400078e0045 */
[----:B------:R1:W2:Y:S03]  /*74a0*/  MUFU.EX2 R249, R4 ;  /* 0x0000000400f97308 */ /* 0x0002a60000000800 */
[----:B------:R-:W-:Y:S01]  /*74b0*/  HMMA.16816.F32.BF16 R28, R8, R62, RZ ;  /* 0x0000003e081c723c */ /* 0x000fe200000418ff */
[----:B------:R-:W-:Y:S02]  /*74c0*/  IMAD.MOV.U32 R60, RZ, RZ, R18 ;  /* 0x000000ffff3c7224 */ /* 0x000fe400078e0012 */
[----:B------:R-:W-:-:S04]  /*74d0*/  IMAD.MOV.U32 R61, RZ, RZ, R45 ;  /* 0x000000ffff3d7224 */ /* 0x000fc800078e002d */
[----:B------:R-:W-:Y:S01]  /*74e0*/  IMAD.MOV.U32 R63, RZ, RZ, R129 ;  /* 0x000000ffff3f7224 */ /* 0x000fe200078e0081 */
[----:B------:R-:W-:Y:S01]  /*74f0*/  HMMA.16816.F32.BF16 R12, R8, R96, RZ ;  /* 0x00000060080c723c */ /* 0x000fe200000418ff */
[----:B------:R-:W-:Y:S02]  /*7500*/  MOV R62, R36 ;  /* 0x00000024003e7202 */ /* 0x000fe40000000f00 */
[----:B------:R-:W-:Y:S01]  /*7510*/  MOV R129, R39 ;  /* 0x0000002700817202 */ /* 0x000fe20000000f00 */
[----:B-1----:R-:W-:-:S04]  /*7520*/  FFMA.FTZ R4, R117, c[0x0][0x2d0], -R0 ;  /* 0x0000b40075047a23 */ /* 0x002fc80000010800 */
[----:B------:R-:W-:Y:S01]  /*7530*/  HMMA.16816.F32.BF16 R20, R8, R86, RZ ;  /* 0x000000560814723c */ /* 0x000fe200000418ff */
[----:B------:R-:W-:Y:S01]  /*7540*/  IMAD.MOV.U32 R97, RZ, RZ, R37 ;  /* 0x000000ffff617224 */ /* 0x000fe200078e0025 */
[----:B------:R-:W-:Y:S01]  /*7550*/  MOV R117, R44 ;  /* 0x0000002c00757202 */ /* 0x000fe20000000f00 */
[----:B------:R1:W-:Y:S01]  /*7560*/  MUFU.EX2 R75, R4 ;  /* 0x00000004004b7308 */ /* 0x0003e20000000800 */
[----:B------:R-:W-:-:S03]  /*7570*/  IMAD.MOV.U32 R96, RZ, RZ, R38 ;  /* 0x000000ffff607224 */ /* 0x000fc600078e0026 */
[----:B------:R-:W-:Y:S01]  /*7580*/  IMAD.MOV.U32 R86, RZ, RZ, R50 ;  /* 0x000000ffff567224 */ /* 0x000fe200078e0032 */
[----:B------:R-:W-:Y:S01]  /*7590*/  HMMA.16816.F32.BF16 R36, R8, R102, RZ ;  /* 0x000000660824723c */ /* 0x000fe200000418ff */
[----:B------:R-:W-:-:S06]  /*75a0*/  MOV R87, R51 ;  /* 0x0000003300577202 */ /* 0x000fcc0000000f00 */
[----:B------:R-:W-:Y:S01]  /*75b0*/  IMAD.MOV.U32 R103, RZ, RZ, R47 ;  /* 0x000000ffff677224 */ /* 0x000fe200078e002f */
[C---:B------:R-:W-:Y:S01]  /*75c0*/  HMMA.16816.F32.BF16 R40, R8.reuse, R98, RZ ;  /* 0x000000620828723c */ /* 0x040fe200000418ff */
[----:B-1----:R-:W-:Y:S02]  /*75d0*/  FFMA.FTZ R4, R119, c[0x0][0x2d0], -R0 ;  /* 0x0000b40077047a23 */ /* 0x002fe40000010800 */
[----:B------:R-:W-:Y:S02]  /*75e0*/  IMAD.MOV.U32 R119, RZ, RZ, R19 ;  /* 0x000000ffff777224 */ /* 0x000fe400078e0013 */
[----:B------:R1:W3:Y:S03]  /*75f0*/  MUFU.EX2 R180, R4 ;  /* 0x0000000400b47308 */ /* 0x0002e60000000800 */
[----:B------:R-:W-:Y:S01]  /*7600*/  HMMA.16816.F32.BF16 R16, R8, R100, RZ ;  /* 0x000000640810723c */ /* 0x000fe200000418ff */
[----:B------:R-:W-:Y:S01]  /*7610*/  IMAD.MOV.U32 R99, RZ, RZ, R116 ;  /* 0x000000ffff637224 */ /* 0x000fe200078e0074 */
[----:B------:R-:W-:Y:S01]  /*7620*/  MOV R116, R48 ;  /* 0x0000003000747202 */ /* 0x000fe20000000f00 */
[----:B------:R-:W-:-:S04]  /*7630*/  IMAD.MOV.U32 R98, RZ, RZ, R49 ;  /* 0x000000ffff627224 */ /* 0x000fc800078e0031 */
[----:B--2---:R-:W-:Y:S01]  /*7640*/  F2FP.BF16.PACK_AB R10, R249, R250 ;  /* 0x000000faf90a723e */ /* 0x004fe200000010ff */
[----:B-1----:R-:W-:Y:S01]  /*7650*/  FFMA.FTZ R4, R121, c[0x0][0x2d0], -R0 ;  /* 0x0000b40079047a23 */ /* 0x002fe20000010800 */
[----:B---3--:R-:W-:Y:S01]  /*7660*/  F2FP.BF16.PACK_AB R9, R180, R75 ;  /* 0x0000004bb409723e */ /* 0x008fe200000010ff */
[----:B------:R-:W-:Y:S02]  /*7670*/  IMAD.MOV.U32 R121, RZ, RZ, R74 ;  /* 0x000000ffff797224 */ /* 0x000fe400078e004a */
[----:B------:R1:W-:Y:S02]  /*7680*/  MUFU.EX2 R84, R4 ;  /* 0x0000000400547308 */ /* 0x0003e40000000800 */
[----:B-1----:R-:W-:Y:S02]  /*7690*/  FFMA.FTZ R4, R123, c[0x0][0x2d0], -R0 ;  /* 0x0000b4007b047a23 */ /* 0x002fe40000010800 */
[----:B------:R-:W-:-:S04]  /*76a0*/  IMAD.MOV.U32 R123, RZ, RZ, R115 ;  /* 0x000000ffff7b7224 */ /* 0x000fc800078e0073 */
[----:B------:R-:W1:Y:S01]  /*76b0*/  MUFU.EX2 R85, R4 ;  /* 0x0000000400557308 */ /* 0x000e620000000800 */
[----:B------:R-:W-:Y:S01]  /*76c0*/  IMAD.MOV.U32 R115, RZ, RZ, R46 ;  /* 0x000000ffff737224 */ /* 0x000fe200078e002e */
[----:B------:R-:W-:Y:S02]  /*76d0*/  F2FP.BF16.PACK_AB R8, R251, R123 ;  /* 0x0000007bfb08723e */ /* 0x000fe400000010ff */
[----:B-1----:R-:W-:Y:S01]  /*76e0*/  F2FP.BF16.PACK_AB R11, R85, R84 ;  /* 0x00000054550b723e */ /* 0x002fe200000010ff */
[----:B------:R-:W-:-:S06]  /*76f0*/  FFMA.FTZ R4, R227, c[0x0][0x2d0], -R7 ;  /* 0x0000b400e3047a23 */ /* 0x000fcc0000010807 */
[C---:B------:R-:W-:Y:S07]  /*7700*/  HMMA.16816.F32.BF16 R48, R8.reuse, R104, R32 ;  /* 0x000000680830723c */ /* 0x040fee0000041820 */
[----:B------:R-:W-:Y:S01]  /*7710*/  MOV R104, R248 ;  /* 0x000000f800687202 */ /* 0x000fe20000000f00 */
[----:B------:R-:W-:Y:S01]  /*7720*/  IMAD.MOV.U32 R105, RZ, RZ, R68 ;  /* 0x000000ffff697224 */ /* 0x000fe200078e0044 */
[----:B------:R1:W-:Y:S01]  /*7730*/  MUFU.EX2 R248, R4 ;  /* 0x0000000400f87308 */ /* 0x0003e20000000800 */
[C---:B------:R-:W-:Y:S08]  /*7740*/  HMMA.16816.F32.BF16 R44, R8.reuse, R92, R24 ;  /* 0x0000005c082c723c */ /* 0x040ff00000041818 */
[----:B------:R-:W-:Y:S01]  /*7750*/  HMMA.16816.F32.BF16 R32, R8, R88, R16 ;  /* 0x000000580820723c */ /* 0x000fe20000041810 */
[----:B-1----:R-:W-:-:S07]  /*7760*/  FFMA.FTZ R4, R186, c[0x0][0x2d0], -R2 ;  /* 0x0000b400ba047a23 */ /* 0x002fce0000010802 */
[C---:B------:R-:W-:Y:S01]  /*7770*/  HMMA.16816.F32.BF16 R28, R8.reuse, R106, R28 ;  /* 0x0000006a081c723c */ /* 0x040fe2000004181c */
[----:B------:R-:W-:Y:S01]  /*7780*/  IMAD.MOV.U32 R88, RZ, RZ, R99 ;  /* 0x000000ffff587224 */ /* 0x000fe200078e0063 */
[----:B------:R-:W-:Y:S01]  /*7790*/  MOV R89, R98 ;  /* 0x0000006200597202 */ /* 0x000fe20000000f00 */
[----:B------:R1:W-:Y:S05]  /*77a0*/  MUFU.EX2 R100, R4 ;  /* 0x0000000400647308 */ /* 0x0003ea0000000800 */
[C---:B------:R-:W-:Y:S08]  /*77b0*/  HMMA.16816.F32.BF16 R20, R8.reuse, R94, R20 ;  /* 0x0000005e0814723c */ /* 0x040ff00000041814 */
[----:B------:R-:W-:Y:S01]  /*77c0*/  HMMA.16816.F32.BF16 R16, R8, R90, R36 ;  /* 0x0000005a0810723c */ /* 0x000fe20000041824 */
[----:B------:R-:W2:Y:S01]  /*77d0*/  LDSM.16.MT88.4 R36, [R209+0x2100] ;  /* 0x00210000d124783b */ /* 0x000ea20000004200 */
[----:B-1----:R-:W-:-:S04]  /*77e0*/  FFMA.FTZ R4, R185, c[0x0][0x2d0], -R2 ;  /* 0x0000b400b9047a23 */ /* 0x002fc80000010802 */
[----:B------:R1:W3:Y:S01]  /*77f0*/  MUFU.EX2 R101, R4 ;  /* 0x0000000400657308 */ /* 0x0002e20000000800 */
[----:B------:R-:W-:Y:S01]  /*7800*/  IMAD.MOV.U32 R91, RZ, RZ, R103 ;  /* 0x000000ffff5b7224 */ /* 0x000fe200078e0067 */
[----:B------:R-:W-:Y:S01]  /*7810*/  HMMA.16816.F32.BF16 R24, R8, R108, R12 ;  /* 0x0000006c0818723c */ /* 0x000fe2000004180c */
[----:B------:R-:W-:-:S07]  /*7820*/  MOV R90, R96 ;  /* 0x00000060005a7202 */ /* 0x000fce0000000f00 */
[----:B------:R-:W-:Y:S01]  /*7830*/  HMMA.16816.F32.BF16 R12, R8, R110, R40 ;  /* 0x0000006e080c723c */ /* 0x000fe20000041828 */
[----:B-1----:R-:W-:-:S06]  /*7840*/  FFMA.FTZ R4, R147, c[0x0][0x2d0], -R2 ;  /* 0x0000b40093047a23 */ /* 0x002fcc0000010802 */
[----:B---3--:R-:W-:Y:S01]  /*7850*/  F2FP.BF16.PACK_AB R8, R101, R100 ;  /* 0x000000646508723e */ /* 0x008fe200000010ff */
[----:B------:R-:W-:Y:S01]  /*7860*/  IMAD.MOV.U32 R43, RZ, RZ, R97 ;  /* 0x000000ffff2b7224 */ /* 0x000fe200078e0061 */
[----:B------:R-:W-:Y:S01]  /*7870*/  MOV R41, R63 ;  /* 0x0000003f00297202 */ /* 0x000fe20000000f00 */
[----:B------:R1:W-:Y:S01]  /*7880*/  MUFU.EX2 R102, R4 ;  /* 0x0000000400667308 */ /* 0x0003e20000000800 */
[----:B------:R-:W-:Y:S02]  /*7890*/  IMAD.MOV.U32 R42, RZ, RZ, R62 ;  /* 0x000000ffff2a7224 */ /* 0x000fe400078e003e */
[----:B------:R-:W-:Y:S02]  /*78a0*/  IMAD.MOV.U32 R40, RZ, RZ, R119 ;  /* 0x000000ffff287224 */ /* 0x000fe400078e0077 */
[----:B-1----:R-:W-:-:S04]  /*78b0*/  FFMA.FTZ R4, R146, c[0x0][0x2d0], -R2 ;  /* 0x0000b40092047a23 */ /* 0x002fc80000010802 */
[----:B------:R1:W3:Y:S02]  /*78c0*/  MUFU.EX2 R185, R4 ;  /* 0x0000000400b97308 */ /* 0x0002e40000000800 */
[----:B-1----:R-:W-:Y:S01]  /*78d0*/  FFMA.FTZ R4, R142, c[0x0][0x2d0], -R0 ;  /* 0x0000b4008e047a23 */ /* 0x002fe20000010800 */
[----:B---3--:R-:W-:-:S05]  /*78e0*/  F2FP.BF16.PACK_AB R10, R185, R102 ;  /* 0x00000066b90a723e */ /* 0x008fca00000010ff */
        /* <DEDUP_REMOVED lines=10> */
[----:B------:R1:W3:Y:S02]  /*7990*/  MUFU.EX2 R233, R4 ;  /* 0x0000000400e97308 */ /* 0x0002e40000000800 */
[C---:B------:R-:W-:Y:S07]  /*79a0*/  HMMA.16816.F32.BF16 R108, R8.reuse, R64, R48 ;  /* 0x00000040086c723c */ /* 0x040fee0000041830 */
[----:B------:R-:W-:Y:S01]  /*79b0*/  MOV R50, R113 ;  /* 0x0000007100327202 */ /* 0x000fe20000000f00 */
[----:B------:R-:W-:Y:S01]  /*79c0*/  IMAD.MOV.U32 R64, RZ, RZ, R114 ;  /* 0x000000ffff407224 */ /* 0x000fe200078e0072 */
[----:B------:R-:W-:Y:S01]  /*79d0*/  MOV R48, R112 ;  /* 0x0000007000307202 */ /* 0x000fe20000000f00 */
[----:B------:R-:W-:Y:S01]  /*79e0*/  IMAD.MOV.U32 R49, RZ, RZ, R115 ;  /* 0x000000ffff317224 */ /* 0x000fe200078e0073 */
[----:B------:R-:W-:Y:S01]  /*79f0*/  HMMA.16816.F32.BF16 R44, R8, R80, R44 ;  /* 0x00000050082c723c */ /* 0x000fe2000004182c */
[----:B-1----:R-:W-:Y:S01]  /*7a00*/  FFMA.FTZ R4, R232, c[0x0][0x2d0], -R7 ;  /* 0x0000b400e8047a23 */ /* 0x002fe20000010807 */
[----:B------:R-:W-:Y:S01]  /*7a10*/  MOV R65, R130 ;  /* 0x0000008200417202 */ /* 0x000fe20000000f00 */
[----:B------:R-:W-:-:S02]  /*7a20*/  IMAD.MOV.U32 R51, RZ, RZ, R60 ;  /* 0x000000ffff337224 */ /* 0x000fc400078e003c */
[----:B------:R1:W-:Y:S03]  /*7a30*/  MUFU.EX2 R227, R4 ;  /* 0x0000000400e37308 */ /* 0x0003e60000000800 */
[C---:B------:R-:W-:Y:S01]  /*7a40*/  HMMA.16816.F32.BF16 R112, R8.reuse, R66, R28 ;  /* 0x000000420870723c */ /* 0x040fe2000004181c */
[----:B------:R-:W-:Y:S06]  /*7a50*/  LDSM.16.MT88.4 R28, [R210+0x2100] ;  /* 0x00210000d21c783b */ /* 0x000fec0000004200 */
[----:B------:R-:W-:Y:S01]  /*7a60*/  IMAD.MOV.U32 R67, RZ, RZ, R61 ;  /* 0x000000ffff437224 */ /* 0x000fe200078e003d */
[----:B------:R-:W-:Y:S01]  /*7a70*/  HMMA.16816.F32.BF16 R80, R8, R82, R20 ;  /* 0x000000520850723c */ /* 0x000fe20000041814 */
[----:B------:R-:W-:Y:S01]  /*7a80*/  LDSM.16.MT88.4 R20, [R211+0x2100] ;  /* 0x00210000d314783b */ /* 0x000fe20000004200 */
[----:B------:R-:W-:-:S02]  /*7a90*/  IMAD.MOV.U32 R66, RZ, RZ, R117 ;  /* 0x000000ffff427224 */ /* 0x000fc400078e0075 */
[----:B-1----:R-:W-:Y:S02]  /*7aa0*/  FFMA.FTZ R4, R235, c[0x0][0x2d0], -R7 ;  /* 0x0000b400eb047a23 */ /* 0x002fe40000010807 */
[----:B------:R-:W-:Y:S02]  /*7ab0*/  IMAD.MOV.U32 R235, RZ, RZ, R105 ;  /* 0x000000ffffeb7224 */ /* 0x000fe400078e0069 */
[C---:B------:R-:W-:Y:S01]  /*7ac0*/  HMMA.16816.F32.BF16 R144, R8.reuse, R78, R16 ;  /* 0x0000004e0890723c */ /* 0x040fe20000041810 */
[----:B------:R1:W4:Y:S01]  /*7ad0*/  MUFU.EX2 R232, R4 ;  /* 0x0000000400e87308 */ /* 0x0003220000000800 */
[----:B------:R-:W-:Y:S06]  /*7ae0*/  LDSM.16.MT88.4 R16, [R209+0x2900] ;  /* 0x00290000d110783b */ /* 0x000fec0000004200 */
[C---:B------:R-:W-:Y:S01]  /*7af0*/  HMMA.16816.F32.BF16 R60, R8.reuse, R56, R24 ;  /* 0x00000038083c723c */ /* 0x040fe20000041818 */
[----:B------:R-:W-:Y:S07]  /*7b00*/  LDSM.16.MT88.4 R24, [R212+0x2900] ;  /* 0x00290000d418783b */ /* 0x000fee0000004200 */
[----:B------:R-:W-:Y:S01]  /*7b10*/  HMMA.16816.F32.BF16 R56, R8, R58, R12 ;  /* 0x0000003a0838723c */ /* 0x000fe2000004180c */
[----:B-1----:R-:W-:-:S02]  /*7b20*/  FFMA.FTZ R4, R236, c[0x0][0x2d0], -R7 ;  /* 0x0000b400ec047a23 */ /* 0x002fc40000010807 */
[----:B------:R-:W-:Y:S02]  /*7b30*/  IMAD.MOV.U32 R236, RZ, RZ, R104 ;  /* 0x000000ffffec7224 */ /* 0x000fe400078e0068 */
[----:B------:R1:W-:Y:S02]  /*7b40*/  MUFU.EX2 R186, R4 ;  /* 0x0000000400ba7308 */ /* 0x0003e40000000800 */
[----:B------:R-:W-:Y:S01]  /*7b50*/  IMAD.MOV.U32 R15, RZ, RZ, R67 ;  /* 0x000000ffff0f7224 */ /* 0x000fe200078e0043 */
[----:B------:R-:W-:Y:S01]  /*7b60*/  MOV R67, R87 ;  /* 0x0000005700437202 */ /* 0x000fe20000000f00 */
[----:B------:R-:W-:Y:S01]  /*7b70*/  IMAD.MOV.U32 R12, RZ, RZ, R122 ;  /* 0x000000ffff0c7224 */ /* 0x000fe200078e007a */
[----:B------:R-:W-:Y:S01]  /*7b80*/  MOV R13, R90 ;  /* 0x0000005a000d7202 */ /* 0x000fe20000000f00 */
[----:B------:R-:W-:Y:S01]  /*7b90*/  IMAD.MOV.U32 R14, RZ, RZ, R64 ;  /* 0x000000ffff0e7224 */ /* 0x000fe200078e0040 */
[----:B------:R-:W-:Y:S01]  /*7ba0*/  MOV R64, R41 ;  /* 0x0000002900407202 */ /* 0x000fe20000000f00 */
[----:B-1----:R-:W-:Y:S01]  /*7bb0*/  FFMA.FTZ R4, R237, c[0x0][0x2d0], -R7 ;  /* 0x0000b400ed047a23 */ /* 0x002fe20000010807 */
[----:B------:R-:W-:-:S03]  /*7bc0*/  MOV R237, R140 ;  /* 0x0000008c00ed7202 */ /* 0x000fc60000000f00 */
[----:B------:R1:W-:Y:S02]  /*7bd0*/  MUFU.EX2 R103, R4 ;  /* 0x0000000400677308 */ /* 0x0003e40000000800 */
[----:B------:R-:W-:Y:S02]  /*7be0*/  IMAD.MOV.U32 R78, RZ, RZ, R237 ;  /* 0x000000ffff4e7224 */ /* 0x000fe400078e00ed */
[----:B------:R-:W-:Y:S02]  /*7bf0*/  IMAD.MOV.U32 R237, RZ, RZ, R91 ;  /* 0x000000ffffed7224 */ /* 0x000fe400078e005b */
[----:B-1----:R-:W-:Y:S02]  /*7c00*/  FFMA.FTZ R4, R200, c[0x0][0x2d0], -R6 ;  /* 0x0000b400c8047a23 */ /* 0x002fe40000010806 */
[----:B------:R-:W-:Y:S02]  /*7c10*/  IMAD.MOV.U32 R200, RZ, RZ, R141 ;  /* 0x000000ffffc87224 */ /* 0x000fe400078e008d */
[----:B------:R1:W-:Y:S01]  /*7c20*/  MUFU.EX2 R99, R4 ;  /* 0x0000000400637308 */ /* 0x0003e20000000800 */
[----:B------:R-:W-:Y:S01]  /*7c30*/  HMMA.16816.F32.BF16 R140, R8, R76, R32 ;  /* 0x0000004c088c723c */ /* 0x000fe20000041820 */
[----:B------:R-:W-:Y:S01]  /*7c40*/  IMAD.MOV.U32 R79, RZ, RZ, R200 ;  /* 0x000000ffff4f7224 */ /* 0x000fe200078e00c8 */
[----:B------:R-:W-:-:S05]  /*7c50*/  MOV R200, R120 ;  /* 0x0000007800c87202 */ /* 0x000fca0000000f00 */
[----:B------:R-:W-:Y:S01]  /*7c60*/  IMAD.MOV.U32 R33, RZ, RZ, R131 ;  /* 0x000000ffff217224 */ /* 0x000fe200078e0083 */
[----:B------:R-:W-:Y:S01]  /*7c70*/  MOV R34, R128 ;  /* 0x0000008000227202 */ /* 0x000fe20000000f00 */
[----:B------:R-:W-:Y:S01]  /*7c80*/  IMAD.MOV.U32 R35, RZ, RZ, R118 ;  /* 0x000000ffff237224 */ /* 0x000fe200078e0076 */
[----:B---3--:R-:W-:Y:S02]  /*7c90*/  F2FP.BF16.PACK_AB R8, R233, R248 ;  /* 0x000000f8e908723e */ /* 0x008fe400000010ff */
[----:B----4-:R-:W-:Y:S01]  /*7ca0*/  F2FP.BF16.PACK_AB R10, R232, R227 ;  /* 0x000000e3e80a723e */ /* 0x010fe200000010ff */
[----:B------:R-:W-:Y:S02]  /*7cb0*/  IMAD.MOV.U32 R32, RZ, RZ, R35 ;  /* 0x000000ffff207224 */ /* 0x000fe400078e0023 */
[----:B-1----:R-:W-:Y:S02]  /*7cc0*/  FFMA.FTZ R4, R204, c[0x0][0x2d0], -R6 ;  /* 0x0000b400cc047a23 */ /* 0x002fe40000010806 */
[----:B------:R-:W-:-:S02]  /*7cd0*/  IMAD.MOV.U32 R204, RZ, RZ, R116 ;  /* 0x000000ffffcc7224 */ /* 0x000fc400078e0074 */
[----:B------:R1:W3:Y:S01]  /*7ce0*/  MUFU.EX2 R98, R4 ;  /* 0x0000000400627308 */ /* 0x0002e20000000800 */
[----:B------:R-:W-:Y:S02]  /*7cf0*/  IMAD.MOV.U32 R35, RZ, RZ, R51 ;  /* 0x000000ffff237224 */ /* 0x000fe400078e0033 */
[----:B------:R-:W-:Y:S01]  /*7d00*/  MOV R76, R204 ;  /* 0x000000cc004c7202 */ /* 0x000fe20000000f00 */
[----:B------:R-:W-:Y:S01]  /*7d10*/  IMAD.MOV.U32 R51, RZ, RZ, R86 ;  /* 0x000000ffff337224 */ /* 0x000fe200078e0056 */
[----:B------:R-:W-:Y:S01]  /*7d20*/  MOV R204, R89 ;  /* 0x0000005900cc7202 */ /* 0x000fe20000000f00 */
[----:B-1----:R-:W-:Y:S01]  /*7d30*/  FFMA.FTZ R4, R203, c[0x0][0x2d0], -R6 ;  /* 0x0000b400cb047a23 */ /* 0x002fe20000010806 */
[----:B---3--:R-:W-:Y:S01]  /*7d40*/  F2FP.BF16.PACK_AB R9, R98, R99 ;  /* 0x000000636209723e */ /* 0x008fe200000010ff */
[----:B------:R-:W-:Y:S02]  /*7d50*/  IMAD.MOV.U32 R203, RZ, RZ, R129 ;  /* 0x000000ffffcb7224 */ /* 0x000fe400078e0081 */
[----:B------:R1:W-:Y:S01]  /*7d60*/  MUFU.EX2 R97, R4 ;  /* 0x0000000400617308 */ /* 0x0003e20000000800 */
[----:B------:R-:W3:Y:S01]  /*7d70*/  LDSM.16.MT88.4 R128, [R212+0x2100] ;  /* 0x00210000d480783b */ /* 0x000ee20000004200 */
[----:B------:R-:W-:-:S02]  /*7d80*/  IMAD.MOV.U32 R77, RZ, RZ, R203 ;  /* 0x000000ffff4d7224 */ /* 0x000fc400078e00cb */
[----:B------:R-:W-:Y:S02]  /*7d90*/  IMAD.MOV.U32 R203, RZ, RZ, R88 ;  /* 0x000000ffffcb7224 */ /* 0x000fe400078e0058 */
[----:B-1----:R-:W-:Y:S02]  /*7da0*/  FFMA.FTZ R4, R205, c[0x0][0x2d0], -R6 ;  /* 0x0000b400cd047a23 */ /* 0x002fe40000010806 */
[----:B------:R-:W-:Y:S02]  /*7db0*/  IMAD.MOV.U32 R205, RZ, RZ, R43 ;  /* 0x000000ffffcd7224 */ /* 0x000fe400078e002b */
[----:B------:R1:W4:Y:S02]  /*7dc0*/  MUFU.EX2 R95, R4 ;  /* 0x00000004005f7308 */ /* 0x0003240000000800 */
[--C-:B-1----:R-:W-:Y:S01]  /*7dd0*/  FFMA.FTZ R4, R244, c[0x0][0x2d0], -R7.reuse ;  /* 0x0000b400f4047a23 */ /* 0x102fe20000010807 */
[----:B----4-:R-:W-:Y:S01]  /*7de0*/  F2FP.BF16.PACK_AB R11, R95, R97 ;  /* 0x000000615f0b723e */ /* 0x010fe200000010ff */
[----:B------:R-:W-:Y:S01]  /*7df0*/  FFMA.FTZ R7, R247, c[0x0][0x2d0], -R7 ;  /* 0x0000b400f7077a23 */ /* 0x000fe20000010807 */
[----:B------:R-:W-:-:S03]  /*7e00*/  MOV R247, R66 ;  /* 0x0000004200f77202 */ /* 0x000fc60000000f00 */
[----:B------:R1:W-:Y:S01]  /*7e10*/  MUFU.EX2 R96, R4 ;  /* 0x0000000400607308 */ /* 0x0003e20000000800 */
[----:B------:R-:W-:Y:S02]  /*7e20*/  IMAD.MOV.U32 R66, RZ, RZ, R40 ;  /* 0x000000ffff427224 */ /* 0x000fe400078e0028 */
[----:B------:R-:W-:Y:S01]  /*7e30*/  IMAD.MOV.U32 R244, RZ, RZ, R42 ;  /* 0x000000fffff47224 */ /* 0x000fe200078e002a */
[C---:B--2---:R-:W-:Y:S01]  /*7e40*/  HMMA.16816.F32.BF16 R104, R8.reuse, R36, R176 ;  /* 0x000000240868723c */ /* 0x044fe200000418b0 */
[----:B------:R-:W2:Y:S03]  /*7e50*/  LDSM.16.MT88.4 R40, [R210+0x2900] ;  /* 0x00290000d228783b */ /* 0x000ea60000004200 */
[----:B------:R4:W4:Y:S04]  /*7e60*/  MUFU.EX2 R94, R7 ;  /* 0x00000007005e7308 */ /* 0x0009280000000800 */
[----:B------:R-:W-:Y:S01]  /*7e70*/  HMMA.16816.F32.BF16 R116, R8, R38, R164 ;  /* 0x000000260874723c */ /* 0x000fe200000418a4 */
[----:B-1----:R-:W-:-:S02]  /*7e80*/  FFMA.FTZ R4, R207, c[0x0][0x2d0], -R6 ;  /* 0x0000b400cf047a23 */ /* 0x002fc40000010806 */
[----:B------:R-:W-:-:S04]  /*7e90*/  IMAD.MOV.U32 R207, RZ, RZ, R123 ;  /* 0x000000ffffcf7224 */ /* 0x000fc800078e007b */
[----:B------:R-:W-:Y:S01]  /*7ea0*/  F2FP.BF16.PACK_AB R164, R103, R186 ;  /* 0x000000ba67a4723e */ /* 0x000fe200000010ff */
[----:B------:R1:W-:Y:S01]  /*7eb0*/  MUFU.EX2 R93, R4 ;  /* 0x00000004005d7308 */ /* 0x0003e20000000800 */
[----:B---3--:R-:W-:Y:S01]  /*7ec0*/  HMMA.16816.F32.BF16 R132, R8, R130, R132 ;  /* 0x000000820884723c */ /* 0x008fe20000041884 */
[----:B----4-:R-:W-:Y:S01]  /*7ed0*/  IMAD.MOV.U32 R7, RZ, RZ, R121 ;  /* 0x000000ffff077224 */ /* 0x010fe200078e0079 */
[----:B------:R-:W-:-:S06]  /*7ee0*/  F2FP.BF16.PACK_AB R166, R94, R96 ;  /* 0x000000605ea6723e */ /* 0x000fcc00000010ff */
[----:B------:R-:W-:Y:S01]  /*7ef0*/  HMMA.16816.F32.BF16 R120, R8, R128, R124 ;  /* 0x000000800878723c */ /* 0x000fe2000004187c */
[----:B-1----:R-:W-:-:S07]  /*7f00*/  FFMA.FTZ R4, R229, c[0x0][0x2d0], -R6 ;  /* 0x0000b400e5047a23 */ /* 0x002fce0000010806 */
[C---:B------:R-:W-:Y:S01]  /*7f10*/  HMMA.16816.F32.BF16 R136, R8.reuse, R28, R136 ;  /* 0x0000001c0888723c */ /* 0x040fe20000041888 */
[----:B------:R1:W3:Y:S07]  /*7f20*/  MUFU.EX2 R92, R4 ;  /* 0x00000004005c7308 */ /* 0x0002ee0000000800 */
[C---:B------:R-:W-:Y:S08]  /*7f30*/  HMMA.16816.F32.BF16 R148, R8.reuse, R30, R148 ;  /* 0x0000001e0894723c */ /* 0x040ff00000041894 */
[----:B------:R-:W-:Y:S01]  /*7f40*/  HMMA.16816.F32.BF16 R152, R8, R20, R152 ;  /* 0x000000140898723c */ /* 0x000fe20000041898 */
[----:B-1----:R-:W-:Y:S01]  /*7f50*/  FFMA.FTZ R4, R230, c[0x0][0x2d0], -R6 ;  /* 0x0000b400e6047a23 */ /* 0x002fe20000010806 */
[----:B---3--:R-:W-:Y:S01]  /*7f60*/  F2FP.BF16.PACK_AB R165, R92, R93 ;  /* 0x0000005d5ca5723e */ /* 0x008fe200000010ff */
[----:B------:R-:W-:Y:S01]  /*7f70*/  IMAD.MOV.U32 R230, RZ, RZ, R33 ;  /* 0x000000ffffe67224 */ /* 0x000fe200078e0021 */
[----:B------:R-:W-:Y:S01]  /*7f80*/  MOV R33, R34 ;  /* 0x0000002200217202 */ /* 0x000fe20000000f00 */
[----:B------:R1:W-:Y:S01]  /*7f90*/  MUFU.EX2 R91, R4 ;  /* 0x00000004005b7308 */ /* 0x0003e20000000800 */
[----:B------:R-:W-:-:S02]  /*7fa0*/  MOV R34, R50 ;  /* 0x0000003200227202 */ /* 0x000fc40000000f00 */
[----:B------:R-:W-:Y:S01]  /*7fb0*/  HMMA.16816.F32.BF16 R8, R8, R22, R52 ;  /* 0x000000160808723c */ /* 0x000fe20000041834 */
[----:B------:R-:W3:Y:S01]  /*7fc0*/  LDSM.16.MT88.4 R52, [R211+0x2900] ;  /* 0x00290000d334783b */ /* 0x000ee20000004200 */
[----:B------:R-:W-:-:S04]  /*7fd0*/  FFMA.FTZ R6, R231, c[0x0][0x2d0], -R6 ;  /* 0x0000b400e7067a23 */ /* 0x000fc80000010806 */
[----:B------:R-:W4:Y:S01]  /*7fe0*/  MUFU.EX2 R90, R6 ;  /* 0x00000006005a7308 */ /* 0x000f220000000800 */
[----:B-1----:R-:W-:Y:S01]  /*7ff0*/  FFMA.FTZ R4, R199, c[0x0][0x2d0], -R2 ;  /* 0x0000b400c7047a23 */ /* 0x002fe20000010802 */
[----:B------:R-:W-:-:S06]  /*8000*/  MOV R199, R64 ;  /* 0x0000004000c77202 */ /* 0x000fcc0000000f00 */
[----:B------:R1:W-:Y:S01]  /*8010*/  MUFU.EX2 R89, R4 ;  /* 0x0000000400597308 */ /* 0x0003e20000000800 */
[----:B----4-:R-:W-:-:S07]  /*8020*/  F2FP.BF16.PACK_AB R167, R90, R91 ;  /* 0x0000005b5aa7723e */ /* 0x010fce00000010ff */
[----:B------:R-:W-:Y:S01]  /*8030*/  HMMA.16816.F32.BF16 R104, R164, R16, R104 ;  /* 0x00000010a468723c */ /* 0x000fe20000041868 */
[----:B-1----:R-:W-:-:S07]  /*8040*/  FFMA.FTZ R4, R201, c[0x0][0x2d0], -R2 ;  /* 0x0000b400c9047a23 */ /* 0x002fce0000010802 */
[C---:B------:R-:W-:Y:S01]  /*8050*/  HMMA.16816.F32.BF16 R116, R164.reuse, R18, R116 ;  /* 0x00000012a474723c */ /* 0x040fe20000041874 */
[----:B------:R1:W-:Y:S07]  /*8060*/  MUFU.EX2 R88, R4 ;  /* 0x0000000400587308 */ /* 0x0003ee0000000800 */
[C---:B------:R-:W-:Y:S08]  /*8070*/  HMMA.16816.F32.BF16 R120, R164.reuse, R24, R120 ;  /* 0x00000018a478723c */ /* 0x040ff00000041878 */
[----:B------:R-:W-:Y:S01]  /*8080*/  HMMA.16816.F32.BF16 R132, R164, R26, R132 ;  /* 0x0000001aa484723c */ /* 0x000fe20000041884 */
[----:B-1----:R-:W-:-:S04]  /*8090*/  FFMA.FTZ R4, R202, c[0x0][0x2d0], -R2 ;  /* 0x0000b400ca047a23 */ /* 0x002fc80000010802 */
[----:B------:R1:W-:Y:S03]  /*80a0*/  MUFU.EX2 R87, R4 ;  /* 0x0000000400577308 */ /* 0x0003e60000000800 */
[C---:B--2---:R-:W-:Y:S08]  /*80b0*/  HMMA.16816.F32.BF16 R136, R164.reuse, R40, R136 ;  /* 0x00000028a488723c */ /* 0x044ff00000041888 */
[----:B------:R-:W-:Y:S01]  /*80c0*/  HMMA.16816.F32.BF16 R148, R164, R42, R148 ;  /* 0x0000002aa494723c */ /* 0x000fe20000041894 */
[----:B-1----:R-:W-:-:S07]  /*80d0*/  FFMA.FTZ R4, R206, c[0x0][0x2d0], -R2 ;  /* 0x0000b400ce047a23 */ /* 0x002fce0000010802 */
[C---:B---3--:R-:W-:Y:S01]  /*80e0*/  HMMA.16816.F32.BF16 R152, R164.reuse, R52, R152 ;  /* 0x00000034a498723c */ /* 0x048fe20000041898 */
[----:B------:R1:W2:Y:S07]  /*80f0*/  MUFU.EX2 R86, R4 ;  /* 0x0000000400567308 */ /* 0x0002ae0000000800 */
[----:B------:R-:W-:Y:S07]  /*8100*/  HMMA.16816.F32.BF16 R164, R164, R54, R8 ;  /* 0x00000036a4a4723c */ /* 0x000fee0000041808 */
[----:B------:R-:W-:-:S02]  /*8110*/  FFMA.FTZ R8, R241, c[0x0][0x2d0], -R2 ;  /* 0x0000b400f1087a23 */ /* 0x000fc40000010802 */
[----:B-1----:R-:W-:Y:S01]  /*8120*/  FFMA.FTZ R4, R194, c[0x0][0x2d0], -R0 ;  /* 0x0000b400c2047a23 */ /* 0x002fe20000010800 */
[----:B--2---:R-:W-:-:S03]  /*8130*/  F2FP.BF16.PACK_AB R6, R86, R87 ;  /* 0x000000575606723e */ /* 0x004fc600000010ff */
[----:B------:R1:W-:Y:S02]  /*8140*/  MUFU.EX2 R50, R4 ;  /* 0x0000000400327308 */ /* 0x0003e40000000800 */
[----:B-1----:R-:W-:Y:S02]  /*8150*/  FFMA.FTZ R4, R197, c[0x0][0x2d0], -R0 ;  /* 0x0000b400c5047a23 */ /* 0x002fe40000010800 */
[----:B------:R-:W-:Y:S02]  /*8160*/  IMAD.MOV.U32 R197, RZ, RZ, R207 ;  /* 0x000000ffffc57224 */ /* 0x000fe400078e00cf */
[----:B------:R-:W-:Y:S01]  /*8170*/  IMAD.MOV.U32 R207, RZ, RZ, R7 ;  /* 0x000000ffffcf7224 */ /* 0x000fe200078e0007 */
[----:B------:R-:W-:Y:S01]  /*8180*/  MOV R7, R12 ;  /* 0x0000000c00077202 */ /* 0x000fe20000000f00 */
[----:B------:R-:W-:Y:S02]  /*8190*/  IMAD.MOV.U32 R12, RZ, RZ, R13 ;  /* 0x000000ffff0c7224 */ /* 0x000fe400078e000d */
[----:B------:R-:W-:Y:S01]  /*81a0*/  IMAD.MOV.U32 R13, RZ, RZ, R14 ;  /* 0x000000ffff0d7224 */ /* 0x000fe200078e000e */
[----:B------:R-:W-:Y:S01]  /*81b0*/  MOV R14, R15 ;  /* 0x0000000f000e7202 */ /* 0x000fe20000000f00 */
[----:B------:R-:W-:-:S02]  /*81c0*/  IMAD.MOV.U32 R15, RZ, RZ, R247 ;  /* 0x000000ffff0f7224 */ /* 0x000fc400078e00f7 */
[----:B------:R-:W-:Y:S01]  /*81d0*/  IMAD.MOV.U32 R247, RZ, RZ, R78 ;  /* 0x000000fffff77224 */ /* 0x000fe200078e004e */
[----:B------:R-:W-:Y:S01]  /*81e0*/  MOV R78, R79 ;  /* 0x0000004f004e7202 */ /* 0x000fe20000000f00 */
[----:B------:R-:W-:Y:S02]  /*81f0*/  IMAD.MOV.U32 R79, RZ, RZ, R76 ;  /* 0x000000ffff4f7224 */ /* 0x000fe400078e004c */
[----:B------:R-:W-:Y:S01]  /*8200*/  IMAD.MOV.U32 R76, RZ, RZ, R77 ;  /* 0x000000ffff4c7224 */ /* 0x000fe200078e004d */
[----:B------:R-:W-:Y:S01]  /*8210*/  MOV R77, R32 ;  /* 0x00000020004d7202 */ /* 0x000fe20000000f00 */
[----:B------:R-:W-:Y:S02]  /*8220*/  IMAD.MOV.U32 R32, RZ, RZ, R33 ;  /* 0x000000ffff207224 */ /* 0x000fe400078e0021 */
[----:B------:R-:W-:Y:S02]  /*8230*/  IMAD.MOV.U32 R33, RZ, RZ, R65 ;  /* 0x000000ffff217224 */ /* 0x000fe400078e0041 */
[----:B------:R1:W2:Y:S01]  /*8240*/  MUFU.EX2 R65, R4 ;  /* 0x0000000400417308 */ /* 0x0002a20000000800 */
[----:B------:R-:W-:Y:S01]  /*8250*/  IMAD.MOV.U32 R231, RZ, RZ, R12 ;  /* 0x000000ffffe77224 */ /* 0x000fe200078e000c */
[----:B------:R-:W-:Y:S01]  /*8260*/  MOV R12, R76 ;  /* 0x0000004c000c7202 */ /* 0x000fe20000000f00 */
[----:B------:R-:W-:Y:S01]  /*8270*/  IMAD.MOV.U32 R229, RZ, RZ, R7 ;  /* 0x000000ffffe57224 */ /* 0x000fe200078e0007 */
[----:B------:R-:W-:Y:S01]  /*8280*/  MOV R76, R66 ;  /* 0x00000042004c7202 */ /* 0x000fe20000000f00 */
[----:B------:R-:W-:-:S02]  /*8290*/  IMAD.MOV.U32 R66, RZ, RZ, R51 ;  /* 0x000000ffff427224 */ /* 0x000fc400078e0033 */
[----:B------:R-:W-:Y:S02]  /*82a0*/  IMAD.MOV.U32 R178, RZ, RZ, R78 ;  /* 0x000000ffffb27224 */ /* 0x000fe400078e004e */
[----:B------:R-:W-:Y:S01]  /*82b0*/  IMAD.MOV.U32 R206, RZ, RZ, R76 ;  /* 0x000000ffffce7224 */ /* 0x000fe200078e004c */
[----:B------:R-:W-:Y:S01]  /*82c0*/  MOV R194, R66 ;  /* 0x0000004200c27202 */ /* 0x000fe20000000f00 */
[----:B------:R-:W-:Y:S01]  /*82d0*/  IMAD.MOV.U32 R177, RZ, RZ, R14 ;  /* 0x000000ffffb17224 */ /* 0x000fe200078e000e */
[----:B------:R3:W-:Y:S01]  /*82e0*/  MUFU.EX2 R66, R8 ;  /* 0x0000000800427308 */ /* 0x0007e20000000800 */
[----:B------:R-:W-:Y:S02]  /*82f0*/  IMAD.MOV.U32 R78, RZ, RZ, R34 ;  /* 0x000000ffff4e7224 */ /* 0x000fe400078e0022 */
[----:B------:R-:W-:Y:S02]  /*8300*/  IMAD.MOV.U32 R179, RZ, RZ, R79 ;  /* 0x000000ffffb37224 */ /* 0x000fe400078e004f */
[----:B-1----:R-:W-:Y:S01]  /*8310*/  FFMA.FTZ R4, R193, c[0x0][0x2d0], -R0 ;  /* 0x0000b400c1047a23 */ /* 0x002fe20000010800 */
[----:B------:R-:W-:Y:S01]  /*8320*/  MOV R193, R207 ;  /* 0x000000cf00c17202 */ /* 0x000fe20000000f00 */
[----:B------:R-:W-:Y:S01]  /*8330*/  IMAD.MOV.U32 R14, RZ, RZ, R32 ;  /* 0x000000ffff0e7224 */ /* 0x000fe200078e0020 */
[----:B------:R-:W-:Y:S01]  /*8340*/  MOV R207, R15 ;  /* 0x0000000f00cf7202 */ /* 0x000fe20000000f00 */
[----:B------:R1:W-:Y:S01]  /*8350*/  MUFU.EX2 R64, R4 ;  /* 0x0000000400407308 */ /* 0x0003e20000000800 */
[----:B------:R-:W-:Y:S01]  /*8360*/  MOV R15, R33 ;  /* 0x00000021000f7202 */ /* 0x000fe20000000f00 */
[----:B------:R-:W-:Y:S01]  /*8370*/  IMAD.MOV.U32 R79, RZ, RZ, R35 ;  /* 0x000000ffff4f7224 */ /* 0x000fe200078e0023 */
[----:B------:R-:W-:Y:S01]  /*8380*/  MOV R202, R179 ;  /* 0x000000b300ca7202 */ /* 0x000fe20000000f00 */
[----:B------:R-:W-:-:S02]  /*8390*/  IMAD.MOV.U32 R201, RZ, RZ, R178 ;  /* 0x000000ffffc97224 */ /* 0x000fc400078e00b2 */
[----:B------:R-:W-:Y:S01]  /*83a0*/  IMAD.MOV.U32 R178, RZ, RZ, R15 ;  /* 0x000000ffffb27224 */ /* 0x000fe200078e000f */
[----:B------:R-:W-:Y:S01]  /*83b0*/  MOV R179, R79 ;  /* 0x0000004f00b37202 */ /* 0x000fe20000000f00 */
[----:B---3--:R-:W-:Y:S02]  /*83c0*/  FFMA.FTZ R8, R243, c[0x0][0x2d0], -R2 ;  /* 0x0000b400f3087a23 */ /* 0x008fe40000010802 */
[----:B-1----:R-:W-:Y:S02]  /*83d0*/  FFMA.FTZ R4, R192, c[0x0][0x2d0], -R0 ;  /* 0x0000b400c0047a23 */ /* 0x002fe40000010800 */
[----:B------:R-:W-:Y:S02]  /*83e0*/  IMAD.MOV.U32 R192, RZ, RZ, R13 ;  /* 0x000000ffffc07224 */ /* 0x000fe400078e000d */
[----:B------:R1:W3:Y:S01]  /*83f0*/  MUFU.EX2 R51, R4 ;  /* 0x0000000400337308 */ /* 0x0002e20000000800 */
[----:B------:R-:W-:Y:S02]  /*8400*/  IMAD.MOV.U32 R13, RZ, RZ, R77 ;  /* 0x000000ffff0d7224 */ /* 0x000fe400078e004d */
[----:B------:R-:W-:Y:S01]  /*8410*/  IMAD.MOV.U32 R77, RZ, RZ, R67 ;  /* 0x000000ffff4d7224 */ /* 0x000fe200078e0043 */
[----:B------:R-:W-:-:S02]  /*8420*/  MOV R67, R5 ;  /* 0x0000000500437202 */ /* 0x000fc40000000f00 */
[----:B--2---:R-:W-:Y:S01]  /*8430*/  F2FP.BF16.PACK_AB R5, R65, R50 ;  /* 0x000000324105723e */ /* 0x004fe200000010ff */
[----:B------:R-:W-:Y:S01]  /*8440*/  IMAD.MOV.U32 R176, RZ, RZ, R77 ;  /* 0x000000ffffb07224 */ /* 0x000fe200078e004d */
[----:B-1----:R-:W-:Y:S02]  /*8450*/  F2FP.BF16.PACK_AB R4, R88, R89 ;  /* 0x000000595804723e */ /* 0x002fe400000010ff */
[----:B---3--:R-:W-:-:S07]  /*8460*/  F2FP.BF16.PACK_AB R7, R51, R64 ;  /* 0x000000403307723e */ /* 0x008fce00000010ff */
[C---:B------:R-:W-:Y:S07]  /*8470*/  HMMA.16816.F32.BF16 R112, R4.reuse, R170, R112 ;  /* 0x000000aa0470723c */ /* 0x040fee0000041870 */
[----:B------:R-:W-:Y:S01]  /*8480*/  IMAD.MOV.U32 R170, RZ, RZ, R67 ;  /* 0x000000ffffaa7224 */ /* 0x000fe200078e0043 */
[----:B------:R-:W-:Y:S01]  /*8490*/  HMMA.16816.F32.BF16 R32, R4, R162, R80 ;  /* 0x000000a20420723c */ /* 0x000fe20000041850 */
[----:B------:R1:W-:Y:S01]  /*84a0*/  MUFU.EX2 R67, R8 ;  /* 0x0000000800437308 */ /* 0x0003e20000000800 */
[----:B------:R-:W-:-:S05]  /*84b0*/  MOV R171, R14 ;  /* 0x0000000e00ab7202 */ /* 0x000fca0000000f00 */
[----:B------:R-:W-:Y:S01]  /*84c0*/  IMAD.MOV.U32 R83, RZ, RZ, R177 ;  /* 0x000000ffff537224 */ /* 0x000fe200078e00b1 */
[----:B------:R-:W-:Y:S01]  /*84d0*/  HMMA.16816.F32.BF16 R124, R4, R160, R44 ;  /* 0x000000a0047c723c */ /* 0x000fe2000004182c */
[----:B------:R-:W-:Y:S01]  /*84e0*/  IMAD.MOV.U32 R177, RZ, RZ, R78 ;  /* 0x000000ffffb17224 */ /* 0x000fe200078e004e */
[----:B------:R-:W-:Y:S01]  /*84f0*/  MOV R81, R49 ;  /* 0x0000003100517202 */ /* 0x000fe20000000f00 */
[----:B------:R-:W-:-:S05]  /*8500*/  IMAD.MOV.U32 R82, RZ, RZ, R48 ;  /* 0x000000ffff527224 */ /* 0x000fca00078e0030 */
[----:B------:R-:W-:Y:S01]  /*8510*/  HMMA.16816.F32.BF16 R108, R4, R168, R108 ;  /* 0x000000a8046c723c */ /* 0x000fe2000004186c */
[----:B-1----:R-:W-:-:S04]  /*8520*/  FFMA.FTZ R8, R242, c[0x0][0x2d0], -R2 ;  /* 0x0000b400f2087a23 */ /* 0x002fc80000010802 */
[----:B------:R1:W-:Y:S02]  /*8530*/  MUFU.EX2 R76, R8 ;  /* 0x00000008004c7308 */ /* 0x0003e40000000800 */
[----:B------:R-:W-:Y:S01]  /*8540*/  IMAD.MOV.U32 R169, RZ, RZ, R12 ;  /* 0x000000ffffa97224 */ /* 0x000fe200078e000c */
[----:B------:R-:W-:Y:S01]  /*8550*/  HMMA.16816.F32.BF16 R140, R4, R156, R140 ;  /* 0x0000009c048c723c */ /* 0x000fe2000004188c */
[----:B------:R-:W-:-:S07]  /*8560*/  IMAD.MOV.U32 R168, RZ, RZ, R13 ;  /* 0x000000ffffa87224 */ /* 0x000fce00078e000d */
[----:B------:R-:W-:Y:S01]  /*8570*/  HMMA.16816.F32.BF16 R12, R4, R172, R60 ;  /* 0x000000ac040c723c */ /* 0x000fe2000004183c */
[----:B-1----:R-:W-:-:S07]  /*8580*/  FFMA.FTZ R8, R240, c[0x0][0x2d0], -R2 ;  /* 0x0000b400f0087a23 */ /* 0x002fce0000010802 */
[----:B------:R-:W-:Y:S01]  /*8590*/  HMMA.16816.F32.BF16 R144, R4, R158, R144 ;  /* 0x0000009e0490723c */ /* 0x000fe20000041890 */
[----:B------:R1:W-:Y:S02]  /*85a0*/  MUFU.EX2 R77, R8 ;  /* 0x00000008004d7308 */ /* 0x0003e40000000800 */
[----:B-1----:R-:W-:-:S06]  /*85b0*/  FFMA.FTZ R8, R238, c[0x0][0x2d0], -R2 ;  /* 0x0000b400ee087a23 */ /* 0x002fcc0000010802 */
[----:B------:R1:W-:Y:S02]  /*85c0*/  MUFU.EX2 R78, R8 ;  /* 0x00000008004e7308 */ /* 0x0003e40000000800 */
[----:B-1----:R-:W-:-:S06]  /*85d0*/  FFMA.FTZ R8, R239, c[0x0][0x2d0], -R2 ;  /* 0x0000b400ef087a23 */ /* 0x002fcc0000010802 */
[----:B------:R1:W2:Y:S02]  /*85e0*/  MUFU.EX2 R79, R8 ;  /* 0x00000008004f7308 */ /* 0x0002a40000000800 */
[----:B-1----:R-:W-:Y:S01]  /*85f0*/  FFMA.FTZ R8, R198, c[0x0][0x2d0], -R0 ;  /* 0x0000b400c6087a23 */ /* 0x002fe20000010800 */
[----:B------:R-:W-:Y:S01]  /*8600*/  PLOP3.LUT P0, PT, PT, PT, UP0, 0x40, 0x0 ;  /* 0x000000000000781c */ /* 0x000fe20003f0e808 */
[----:B------:R-:W-:Y:S01]  /*8610*/  @UP2 UMOV UR15, UR19 ;  /* 0x00000013000f2c82 */ /* 0x000fe20008000000 */
[----:B--2---:R-:W-:-:S03]  /*8620*/  F2FP.BF16.PACK_AB R160, R79, R78 ;  /* 0x0000004e4fa0723e */ /* 0x004fc600000010ff */
[----:B------:R1:W-:Y:S02]  /*8630*/  MUFU.EX2 R45, R8 ;  /* 0x00000008002d7308 */ /* 0x0003e40000000800 */
[----:B-1----:R-:W-:-:S06]  /*8640*/  FFMA.FTZ R8, R195, c[0x0][0x2d0], -R0 ;  /* 0x0000b400c3087a23 */ /* 0x002fcc0000010800 */
[----:B------:R1:W2:Y:S02]  /*8650*/  MUFU.EX2 R46, R8 ;  /* 0x00000008002e7308 */ /* 0x0002a40000000800 */
[----:B-1----:R-:W-:-:S06]  /*8660*/  FFMA.FTZ R8, R196, c[0x0][0x2d0], -R0 ;  /* 0x0000b400c4087a23 */ /* 0x002fcc0000010800 */
[----:B------:R1:W-:Y:S02]  /*8670*/  MUFU.EX2 R48, R8 ;  /* 0x0000000800307308 */ /* 0x0003e40000000800 */
[----:B-1----:R-:W-:-:S06]  /*8680*/  FFMA.FTZ R8, R187, c[0x0][0x2d0], -R0 ;  /* 0x0000b400bb087a23 */ /* 0x002fcc0000010800 */
[----:B------:R1:W3:Y:S02]  /*8690*/  MUFU.EX2 R49, R8 ;  /* 0x0000000800317308 */ /* 0x0002e40000000800 */
[--C-:B-1----:R-:W-:Y:S02]  /*86a0*/  FFMA.FTZ R8, R245, c[0x0][0x2d0], -R2.reuse ;  /* 0x0000b400f5087a23 */ /* 0x102fe40000010802 */
[----:B------:R-:W-:-:S04]  /*86b0*/  FFMA.FTZ R2, R246, c[0x0][0x2d0], -R2 ;  /* 0x0000b400f6027a23 */ /* 0x000fc80000010802 */
[----:B------:R1:W-:Y:S02]  /*86c0*/  MUFU.EX2 R60, R8 ;  /* 0x00000008003c7308 */ /* 0x0003e40000000800 */
[----:B-1----:R-:W-:Y:S06]  /*86d0*/  HMMA.16816.F32.BF16 R8, R4, R174, R56 ;  /* 0x000000ae0408723c */ /* 0x002fec0000041838 */
[----:B------:R1:W4:Y:S01]  /*86e0*/  MUFU.EX2 R56, R2 ;  /* 0x0000000200387308 */ /* 0x0003220000000800 */
[----:B------:R-:W-:Y:S02]  /*86f0*/  F2FP.BF16.PACK_AB R4, R67, R66 ;  /* 0x000000424304723e */ /* 0x000fe400000010ff */
[----:B------:R-:W-:-:S02]  /*8700*/  F2FP.BF16.PACK_AB R6, R77, R76 ;  /* 0x0000004c4d06723e */ /* 0x000fc400000010ff */
[----:B--2---:R-:W-:Y:S02]  /*8710*/  F2FP.BF16.PACK_AB R5, R46, R45 ;  /* 0x0000002d2e05723e */ /* 0x004fe400000010ff */
[----:B---3--:R-:W-:Y:S01]  /*8720*/  F2FP.BF16.PACK_AB R7, R49, R48 ;  /* 0x000000303107723e */ /* 0x008fe200000010ff */
[----:B-1----:R-:W-:Y:S01]  /*8730*/  FFMA.FTZ R2, R189, c[0x0][0x2d0], -R0 ;  /* 0x0000b400bd027a23 */ /* 0x002fe20000010800 */
[----:B----4-:R-:W-:-:S05]  /*8740*/  F2FP.BF16.PACK_AB R162, R56, R60 ;  /* 0x0000003c38a2723e */ /* 0x010fca00000010ff */
[C---:B------:R-:W-:Y:S01]  /*8750*/  HMMA.16816.F32.BF16 R108, R4.reuse, R36, R108 ;  /* 0x00000024046c723c */ /* 0x040fe2000004186c */
[----:B------:R1:W-:Y:S07]  /*8760*/  MUFU.EX2 R47, R2 ;  /* 0x00000002002f7308 */ /* 0x0003ee0000000800 */
[C---:B------:R-:W-:Y:S08]  /*8770*/  HMMA.16816.F32.BF16 R124, R4.reuse, R128, R124 ;  /* 0x00000080047c723c */ /* 0x040ff0000004187c */
[----:B------:R-:W-:Y:S01]  /*8780*/  HMMA.16816.F32.BF16 R112, R4, R38, R112 ;  /* 0x000000260470723c */ /* 0x000fe20000041870 */
[----:B-1----:R-:W-:-:S04]  /*8790*/  FFMA.FTZ R2, R191, c[0x0][0x2d0], -R0 ;  /* 0x0000b400bf027a23 */ /* 0x002fc80000010800 */
[----:B------:R1:W2:Y:S03]  /*87a0*/  MUFU.EX2 R44, R2 ;  /* 0x00000002002c7308 */ /* 0x0002a60000000800 */
[C---:B------:R-:W-:Y:S08]  /*87b0*/  HMMA.16816.F32.BF16 R128, R4.reuse, R130, R32 ;  /* 0x000000820480723c */ /* 0x040ff00000041820 */
[----:B------:R-:W-:Y:S01]  /*87c0*/  HMMA.16816.F32.BF16 R140, R4, R28, R140 ;  /* 0x0000001c048c723c */ /* 0x000fe2000004188c */
[--C-:B-1----:R-:W-:Y:S01]  /*87d0*/  FFMA.FTZ R2, R190, c[0x0][0x2d0], -R0.reuse ;  /* 0x0000b400be027a23 */ /* 0x102fe20000010800 */
[----:B--2---:R-:W-:Y:S01]  /*87e0*/  F2FP.BF16.PACK_AB R161, R44, R47 ;  /* 0x0000002f2ca1723e */ /* 0x004fe200000010ff */
[----:B------:R-:W-:-:S05]  /*87f0*/  FFMA.FTZ R0, R188, c[0x0][0x2d0], -R0 ;  /* 0x0000b400bc007a23 */ /* 0x000fca0000010800 */
[C---:B------:R-:W-:Y:S01]  /*8800*/  HMMA.16816.F32.BF16 R144, R4.reuse, R30, R144 ;  /* 0x0000001e0490723c */ /* 0x040fe20000041890 */
[----:B------:R1:W-:Y:S07]  /*8810*/  MUFU.EX2 R37, R2 ;  /* 0x0000000200257308 */ /* 0x0003ee0000000800 */
[C---:B------:R-:W-:Y:S01]  /*8820*/  HMMA.16816.F32.BF16 R12, R4.reuse, R20, R12 ;  /* 0x00000014040c723c */ /* 0x040fe2000004180c */
[----:B------:R2:W3:Y:S07]  /*8830*/  MUFU.EX2 R36, R0 ;  /* 0x0000000000247308 */ /* 0x0004ee0000000800 */
[----:B------:R-:W-:Y:S01]  /*8840*/  HMMA.16816.F32.BF16 R8, R4, R22, R8 ;  /* 0x000000160408723c */ /* 0x000fe20000041808 */
[----:B-1----:R-:W-:-:S02]  /*8850*/  FADD.FTZ R2, R214, R215 ;  /* 0x000000d7d6027221 */ /* 0x002fc40000010000 */
[----:B------:R1:W5:Y:S01]  /*8860*/  LDL.LU R215, [R1+0x3c] ;  /* 0x00003c0001d77983 */ /* 0x0003620000300800 */
[----:B--2---:R-:W-:-:S03]  /*8870*/  FADD.FTZ R0, R82, R81 ;  /* 0x0000005152007221 */ /* 0x004fc60000010000 */
[----:B------:R1:W5:Y:S01]  /*8880*/  LDL.LU R214, [R1+0x38] ;  /* 0x0000380001d67983 */ /* 0x0003620000300800 */
[----:B------:R-:W-:Y:S01]  /*8890*/  FADD.FTZ R6, R208, R213 ;  /* 0x000000d5d0067221 */ /* 0x000fe20000010000 */
[----:B---3--:R-:W-:Y:S01]  /*88a0*/  F2FP.BF16.PACK_AB R163, R36, R37 ;  /* 0x0000002524a3723e */ /* 0x008fe200000010ff */
[----:B------:R-:W-:Y:S01]  /*88b0*/  FADD.FTZ R0, R83, R0 ;  /* 0x0000000053007221 */ /* 0x000fe20000010000 */
[----:B------:R1:W5:Y:S01]  /*88c0*/  LDL.LU R213, [R1+0x34] ;  /* 0x0000340001d57983 */ /* 0x0003620000300800 */
[----:B------:R-:W-:Y:S02]  /*88d0*/  FADD.FTZ R2, R170, R2 ;  /* 0x00000002aa027221 */ /* 0x000fe40000010000 */
[----:B------:R-:W-:Y:S01]  /*88e0*/  FADD.FTZ R0, R168, R0 ;  /* 0x00000000a8007221 */ /* 0x000fe20000010000 */
[----:B------:R1:W5:Y:S01]  /*88f0*/  LDL.LU R208, [R1+0x30] ;  /* 0x0000300001d07983 */ /* 0x0003620000300800 */
[----:B------:R-:W-:Y:S01]  /*8900*/  FADD.FTZ R6, R171, R6 ;  /* 0x00000006ab067221 */ /* 0x000fe20000010000 */
[----:B------:R-:W-:Y:S01]  /*8910*/  @UP2 USHF.R.U32.HI UR14, URZ, UR17, UR15 ;  /* 0x000000113f0e2299 */ /* 0x000fe2000801160f */
        /* <DEDUP_REMOVED lines=86> */
[----:B------:R-:W-:Y:S01]  /*8e80*/  FADD.FTZ R0, R36, R0 ;  /* 0x0000000024007221 */ /* 0x000fe20000010000 */
[----:B------:R1:W-:Y:S04]  /*8e90*/  STL [R1+0x14], R5 ;  /* 0x0000140501007387 */ /* 0x0003e80000100800 */
[----:B------:R1:W-:Y:S04]  /*8ea0*/  STL [R1+0x18], R4 ;  /* 0x0000180401007387 */ /* 0x0003e80000100800 */
[----:B------:R1:W-:Y:S04]  /*8eb0*/  STL [R1+0x1c], R2 ;  /* 0x00001c0201007387 */ /* 0x0003e80000100800 */
[----:B------:R1:W-:Y:S01]  /*8ec0*/  STL [R1+0x20], R0 ;  /* 0x0000200001007387 */ /* 0x0003e20000100800 */
[----:B------:R-:W-:Y:S01]  /*8ed0*/  UIADD3 UR14, UR13, UR14, URZ ;  /* 0x0000000e0d0e7290 */ /* 0x000fe2000fffe03f */
[----:B------:R-:W-:Y:S02]  /*8ee0*/  HMMA.16816.F32.BF16 R124, R160, R24, R124 ;  /* 0x00000018a07c723c */ /* 0x000fe4000004187c */
[----:B------:R-:W-:Y:S01]  /*8ef0*/  ULDC UR13, c[0x0][0x328] ;  /* 0x0000ca00000d7ab9 */ /* 0x000fe20000000800 */
[----:B------:R-:W-:Y:S01]  /*8f00*/  IMAD.U32 R227, RZ, RZ, UR6 ;  /* 0x00000006ffe37e24 */ /* 0x000fe2000f8e00ff */
[----:B------:R-:W-:-:S04]  /*8f10*/  UIADD3 UR13, UR14, UR13, URZ ;  /* 0x0000000d0e0d7290 */ /* 0x000fc8000fffe03f */
[C---:B------:R-:W-:Y:S08]  /*8f20*/  HMMA.16816.F32.BF16 R128, R160.reuse, R26, R128 ;  /* 0x0000001aa080723c */ /* 0x040ff00000041880 */
[C---:B------:R-:W-:Y:S08]  /*8f30*/  HMMA.16816.F32.BF16 R140, R160.reuse, R40, R140 ;  /* 0x00000028a08c723c */ /* 0x040ff0000004188c */
[C---:B------:R-:W-:Y:S08]  /*8f40*/  HMMA.16816.F32.BF16 R144, R160.reuse, R42, R144 ;  /* 0x0000002aa090723c */ /* 0x040ff00000041890 */
[C---:B------:R-:W-:Y:S08]  /*8f50*/  HMMA.16816.F32.BF16 R156, R160.reuse, R52, R12 ;  /* 0x00000034a09c723c */ /* 0x040ff0000004180c */
[----:B------:R-:W-:Y:S01]  /*8f60*/  HMMA.16816.F32.BF16 R160, R160, R54, R8 ;  /* 0x00000036a0a0723c */ /* 0x000fe20000041808 */
[----:B------:R-:W-:Y:S07]  /*8f70*/  @P0 BRA `(.L_x_167) ;  /* 0x0000015000000947 */ /* 0x000fee0003800000 */
[----:B-1----:R-:W-:Y:S01]  /*8f80*/  ISETP.LT.AND P0, PT, RZ, UR14, PT ;  /* 0x0000000eff007c0c */ /* 0x002fe2000bf01270 */
[----:B------:R-:W-:-:S02]  /*8f90*/  UIADD3 UR16, UR14, -0x1, URZ ;  /* 0xffffffff0e107890 */ /* 0x000fc4000fffe03f */
[----:B------:R-:W-:-:S10]  /*8fa0*/  ULDC UR6, c[0x0][0x32c] ;  /* 0x0000cb0000067ab9 */ /* 0x000fd40000000800 */
[----:B------:R-:W-:Y:S05]  /*8fb0*/  @P0 BRA `(.L_x_168) ;  /* 0x0000008000000947 */ /* 0x000fea0003800000 */
[----:B------:R-:W-:Y:S02]  /*8fc0*/  UISETP.NE.AND UP3, UPT, UR6, 0x1, UPT ;  /* 0x000000010600788c */ /* 0x000fe4000bf65270 */
[----:B------:R-:W-:-:S03]  /*8fd0*/  UIADD3 UR16, -UR14, URZ, URZ ;  /* 0x0000003f0e107290 */ /* 0x000fc6000fffe13f */
[----:B------:R-:W-:Y:S02]  /*8fe0*/  ULDC.64 UR14, c[0x0][0x330] ;  /* 0x0000cc00000e7ab9 */ /* 0x000fe40000000a00 */
[----:B------:R-:W-:-:S07]  /*8ff0*/  UIMAD.WIDE.U32 UR18, UR16, UR14, URZ ;  /* 0x0000000e101272a5 */ /* 0x000fce000f8e003f */
[----:B------:R-:W-:Y:S02]  /*9000*/  @UP3 UMOV UR17, UR19 ;  /* 0x0000001300113c82 */ /* 0x000fe40008000000 */
[----:B------:R-:W-:-:S04]  /*9010*/  @UP3 USHF.R.U32.HI UR16, URZ, UR15, UR17 ;  /* 0x0000000f3f103299 */ /* 0x000fc80008011611 */
[----:B------:R-:W-:Y:S01]  /*9020*/  ULOP3.LUT UR16, URZ, UR16, URZ, 0x33, !UPT ;  /* 0x000000103f107292 */ /* 0x000fe2000f8e333f */
[----:B------:R-:W-:Y:S05]  /*9030*/  BRA `(.L_x_169) ;  /* 0x0000005000007947 */ /* 0x000fea0003800000 */
.L_x_168:
[----:B------:R-:W-:Y:S02]  /*9040*/  UISETP.NE.AND UP3, UPT, UR6, 0x1, UPT ;  /* 0x000000010600788c */ /* 0x000fe4000bf65270 */
[----:B------:R-:W-:Y:S02]  /*9050*/  ULDC.64 UR14, c[0x0][0x330] ;  /* 0x0000cc00000e7ab9 */ /* 0x000fe40000000a00 */
[----:B------:R-:W-:-:S07]  /*9060*/  UIMAD.WIDE.U32 UR18, UR16, UR14, URZ ;  /* 0x0000000e101272a5 */ /* 0x000fce000f8e003f */
[----:B------:R-:W-:Y:S02]  /*9070*/  @UP3 UMOV UR17, UR19 ;  /* 0x0000001300113c82 */ /* 0x000fe40008000000 */
[----:B------:R-:W-:Y:S02]  /*9080*/  @UP3 USHF.R.U32.HI UR16, URZ, UR15, UR17 ;  /* 0x0000000f3f103299 */ /* 0x000fe40008011611 */
.L_x_169:
[----:B------:R-:W-:Y:S02]  /*9090*/  ULDC UR14, c[0x0][0x32c] ;  /* 0x0000cb00000e7ab9 */ /* 0x000fe40000000800 */
[----:B------:R-:W-:-:S04]  /*90a0*/  UIMAD UR14, UR16, UR6, UR14 ;  /* 0x00000006100e72a4 */ /* 0x000fc8000f8e020e */
[----:B------:R-:W-:-:S04]  /*90b0*/  UISETP.LT.AND UP3, UPT, UR13, UR14, UPT ;  /* 0x0000000e0d00728c */ /* 0x000fc8000bf61270 */
[----:B------:R-:W-:-:S04]  /*90c0*/  USEL UR13, UR13, UR14, UP3 ;  /* 0x0000000e0d0d7287 */ /* 0x000fc80009800000 */
.L_x_167:
[----:B-1----:R-:W-:-:S07]  /*90d0*/  UIMAD.WIDE UR14, UR13, 0x2aaaaaab, URZ ;  /* 0x2aaaaaab0d0e78a5 */ /* 0x002fce000f8e023f */
[----:B------:R-:W-:Y:S02]  /*90e0*/  UMOV UR13, UR15 ;  /* 0x0000000f000d7c82 */ /* 0x000fe40008000000 */
[----:B------:R-:W-:-:S04]  /*90f0*/  USHF.R.U32.HI UR6, URZ, 0x1f, UR13 ;  /* 0x0000001f3f067899 */ /* 0x000fc8000801160d */
[----:B------:R-:W-:-:S04]  /*9100*/  ULEA.HI.SX32 UR6, UR13, UR6, 0x1c ;  /* 0x000000060d067291 */ /* 0x000fc8000f8fe23f */
[----:B------:R-:W-:-:S04]  /*9110*/  UISETP.LT.AND UP3, UPT, UR5, UR6, UPT ;  /* 0x000000060500728c */ /* 0x000fc8000bf61270 */
[----:B------:R-:W-:-:S06]  /*9120*/  USEL UR6, UR5, UR6, !UP3 ;  /* 0x0000000605067287 */ /* 0x000fcc000d800000 */
[----:B------:R-:W-:-:S13]  /*9130*/  ISETP.GE.AND P0, PT, R227, UR6, PT ;  /* 0x00000006e3007c0c */ /* 0x000fda000bf06270 */
[----:B------:R-:W-:Y:S05]  /*9140*/  @!P0 BRA `(.L_x_170) ;  /* 0x00006ad000008947 */ /* 0x000fea0003800000 */
[----:B------:R-:W-:Y:S01]  /*9150*/  IMAD.MOV.U32 R101, RZ, RZ, R71 ;  /* 0x000000ffff657224 */ /* 0x000fe200078e0047 */
[----:B------:R-:W-:Y:S01]  /*9160*/  MOV R103, R3 ;  /* 0x0000000300677202 */ /* 0x000fe20000000f00 */
[----:B------:R-:W-:Y:S01]  /*9170*/  IMAD.MOV.U32 R100, RZ, RZ, R72 ;  /* 0x000000ffff647224 */ /* 0x000fe200078e0048 */
[----:B------:R-:W-:Y:S02]  /*9180*/  MOV R102, R70 ;  /* 0x0000004600667202 */ /* 0x000fe40000000f00 */
.L_x_189:
[----:B------:R-:W-:Y:S04]  /*9190*/  DEPBAR.LE SB0, 0x0 ;  /* 0x000080000000791a */ /* 0x000fe80000000000 */
[----:B------:R-:W-:Y:S01]  /*91a0*/  BAR.SYNC.DEFER_BLOCKING 0x0 ;  /* 0x0000000000007b1d */ /* 0x000fe20000010000 */
[----:B------:R-:W-:Y:S05]  /*91b0*/  ISETP.LT.AND P0, PT, R227, UR5, PT ;  /* 0x00000005e3007c0c */ /* 0x000fea000bf01270 */
[----:B-1---5:R1:W2:Y:S04]  /*91c0*/  LDSM.16.M88.4 R96, [R215+0x6100] ;  /* 0x00610000d760783b */ /* 0x0222a80000000200 */
[----:B------:R1:W3:Y:S04]  /*91d0*/  LDSM.16.M88.4 R92, [R215+0x8100] ;  /* 0x00810000d75c783b */ /* 0x0002e80000000200 */
        /* <DEDUP_REMOVED lines=9> */
[----:B------:R1:W1:Y:S04]  /*9270*/  LDSM.16.M88.4 R184, [R224] ;  /* 0x00000000e0b8783b */ /* 0x0002680000000200 */
[----:B------:R1:W1:Y:S04]  /*9280*/  LDSM.16.M88.4 R188, [R223] ;  /* 0x00000000dfbc783b */ /* 0x0002680000000200 */
[----:B------:R1:W1:Y:S04]  /*9290*/  LDSM.16.M88.4 R192, [R222] ;  /* 0x00000000dec0783b */ /* 0x0002680000000200 */
[----:B------:R1:W1:Y:S04]  /*92a0*/  LDSM.16.M88.4 R196, [R221] ;  /* 0x00000000ddc4783b */ /* 0x0002680000000200 */
[----:B------:R1:W1:Y:S01]  /*92b0*/  LDSM.16.M88.4 R200, [R220] ;  /* 0x00000000dcc8783b */ /* 0x0002620000000200 */
[----:B------:R-:W-:-:S05]  /*92c0*/  @P0 BRA `(.L_x_171) ;  /* 0x000002c000000947 */ /* 0x000fca0003800000 */
[----:B--234-:R-:W2:Y:S01]  /*92d0*/  LDL R15, [R1+0xc] ;  /* 0x00000c00010f7983 */ /* 0x01cea20000100800 */
[----:B------:R-:W-:Y:S01]  /*92e0*/  SHF.R.S32.HI R0, RZ, 0x1f, R234 ;  /* 0x0000001fff007819 */ /* 0x000fe200000114ea */
[----:B------:R-:W-:Y:S01]  /*92f0*/  IMAD.WIDE.U32 R2, R234, c[0x0][0x208], RZ ;  /* 0x00008200ea027a25 */ /* 0x000fe200078e00ff */
[----:B------:R-:W-:Y:S03]  /*9300*/  SHF.R.S32.HI R4, RZ, 0x1f, R228 ;  /* 0x0000001fff047819 */ /* 0x000fe600000114e4 */
[----:B------:R-:W-:Y:S02]  /*9310*/  IMAD R0, R0, c[0x0][0x208], RZ ;  /* 0x0000820000007a24 */ /* 0x000fe400078e02ff */
[----:B------:R-:W-:Y:S02]  /*9320*/  IMAD R4, R4, c[0x0][0x218], RZ ;  /* 0x0000860004047a24 */ /* 0x000fe400078e02ff */
[----:B------:R-:W-:Y:S02]  /*9330*/  IMAD R0, R234, c[0x0][0x20c], R0 ;  /* 0x00008300ea007a24 */ /* 0x000fe400078e0200 */
[C---:B------:R-:W-:Y:S02]  /*9340*/  IMAD R4, R228.reuse, c[0x0][0x21c], R4 ;  /* 0x00008700e4047a24 */ /* 0x040fe400078e0204 */
[----:B------:R-:W-:Y:S04]  /*9350*/  IMAD.IADD R3, R3, 0x1, R0 ;  /* 0x0000000103037824 */ /* 0x000fe800078e0200 */
[----:B------:R-:W-:Y:S05]  /*9360*/  IMAD.WIDE.U32 R2, R228, c[0x0][0x218], R2 ;  /* 0x00008600e4027a25 */ /* 0x000fea00078e0002 */
[----:B------:R-:W-:Y:S04]  /*9370*/  IADD3 R0, P0, R2, UR44, RZ ;  /* 0x0000002c02007c10 */ /* 0x000fe8000ff1e0ff */
[----:B------:R-:W-:Y:S02]  /*9380*/  IADD3.X R3, R3, UR9, R4, P0, !PT ;  /* 0x0000000903037c10 */ /* 0x000fe400087fe404 */
[C---:B------:R-:W-:Y:S04]  /*9390*/  LEA R2, P0, R0.reuse, c[0x0][0x1f8], 0x1 ;  /* 0x00007e0000027a11 */ /* 0x040fe800078008ff */
[----:B------:R-:W-:Y:S01]  /*93a0*/  LEA.HI.X R0, R0, c[0x0][0x1fc], R3, 0x1, P0 ;  /* 0x00007f0000007a11 */ /* 0x000fe200000f0c03 */
[----:B------:R-:W3:Y:S04]  /*93b0*/  SHFL.IDX PT, R4, R2, RZ, 0x181f ;  /* 0x00181fff02047589 */ /* 0x000ee800000e0000 */
[----:B------:R-:W-:Y:S04]  /*93c0*/  SHFL.IDX PT, R3, R0, RZ, 0x181f ;  /* 0x00181fff00037589 */ /* 0x000fe800000e0000 */
[----:B------:R-:W-:Y:S04]  /*93d0*/  SHFL.IDX PT, R10, R2, 0x1, 0x181f ;  /* 0x00381f00020a7f89 */ /* 0x000fe800000e0000 */
[----:B------:R-:W4:Y:S04]  /*93e0*/  SHFL.IDX PT, R8, R2, 0x2, 0x181f ;  /* 0x00581f0002087f89 */ /* 0x000f2800000e0000 */
[----:B------:R-:W-:Y:S04]  /*93f0*/  SHFL.IDX PT, R7, R0, 0x1, 0x181f ;  /* 0x00381f0000077f89 */ /* 0x000fe800000e0000 */
[----:B------:R-:W5:Y:S04]  /*9400*/  SHFL.IDX PT, R6, R2, 0x3, 0x181f ;  /* 0x00781f0002067f89 */ /* 0x000f6800000e0000 */
[----:B------:R-:W-:Y:S04]  /*9410*/  SHFL.IDX PT, R9, R2, 0x4, 0x181f ;  /* 0x00981f0002097f89 */ /* 0x000fe800000e0000 */
[----:B------:R-:W-:Y:S04]  /*9420*/  SHFL.IDX PT, R14, R0, 0x2, 0x181f ;  /* 0x00581f00000e7f89 */ /* 0x000fe800000e0000 */
[----:B------:R-:W1:Y:S04]  /*9430*/  SHFL.IDX PT, R13, R0, 0x3, 0x181f ;  /* 0x00781f00000d7f89 */ /* 0x000e6800000e0000 */
[----:B------:R-:W1:Y:S04]  /*9440*/  SHFL.IDX PT, R2, R2, 0x5, 0x181f ;  /* 0x00b81f0002027f89 */ /* 0x000e6800000e0000 */
[----:B------:R-:W-:Y:S04]  /*9450*/  SHFL.IDX PT, R12, R0, 0x4, 0x181f ;  /* 0x00981f00000c7f89 */ /* 0x000fe800000e0000 */
[----:B------:R-:W1:Y:S01]  /*9460*/  SHFL.IDX PT, R0, R0, 0x5, 0x181f ;  /* 0x00b81f0000007f89 */ /* 0x000e6200000e0000 */
[-C--:B---3--:R-:W-:Y:S02]  /*9470*/  IADD3 R4, P0, R4, R226.reuse, RZ ;  /* 0x000000e204047210 */ /* 0x088fe40007f1e0ff */
[-C--:B----4-:R-:W-:Y:S02]  /*9480*/  IADD3 R8, P5, R8, R226.reuse, RZ ;  /* 0x000000e208087210 */ /* 0x090fe40007fbe0ff */
[-C--:B-----5:R-:W-:Y:S01]  /*9490*/  IADD3 R6, P2, R6, R226.reuse, RZ ;  /* 0x000000e206067210 */ /* 0x0a0fe20007f5e0ff */
[--C-:B------:R-:W-:Y:S01]  /*94a0*/  IMAD.X R5, R3, 0x1, R225.reuse, P0 ;  /* 0x0000000103057824 */ /* 0x100fe200000e06e1 */
[-C--:B------:R-:W-:Y:S05]  /*94b0*/  IADD3 R10, P0, R10, R226.reuse, RZ ;  /* 0x000000e20a0a7210 */ /* 0x080fea0007f1e0ff */
[--C-:B------:R-:W-:Y:S02]  /*94c0*/  IMAD.X R11, R7, 0x1, R225.reuse, P0 ;  /* 0x00000001070b7824 */ /* 0x100fe400000e06e1 */
[--C-:B-1----:R-:W-:Y:S01]  /*94d0*/  IMAD.X R7, R13, 0x1, R225.reuse, P2 ;  /* 0x000000010d077824 */ /* 0x102fe200010e06e1 */
[-C--:B------:R-:W-:Y:S04]  /*94e0*/  IADD3 R2, P0, R2, R226.reuse, RZ ;  /* 0x000000e202027210 */ /* 0x080fe80007f1e0ff */
[-C--:B------:R-:W-:Y:S01]  /*94f0*/  IADD3.X R3, R0, R225.reuse, RZ, P0, !PT ;  /* 0x000000e100037210 */ /* 0x080fe200007fe4ff */
[----:B--2---:R1:W-:Y:S04]  /*9500*/  LDGSTS.E.BYPASS.LTC128B.128 [R15], [R4.64], !P3 ;  /* 0x00000000040f7fae */ /* 0x0043e8000d901d70 */
[----:B------:R2:W-:Y:S01]  /*9510*/  LDGSTS.E.BYPASS.LTC128B.128 [R15+0x800], [R10.64], !P3 ;  /* 0x008000000a0f7fae */ /* 0x0005e2000d901d70 */
[----:B-1----:R-:W-:Y:S02]  /*9520*/  IADD3 R4, P1, R9, R226, RZ ;  /* 0x000000e209047210 */ /* 0x002fe40007f3e0ff */
[----:B------:R-:W-:Y:S03]  /*9530*/  IADD3.X R9, R14, R225, RZ, P5, !PT ;  /* 0x000000e10e097210 */ /* 0x000fe60002ffe4ff */
[----:B------:R-:W-:Y:S02]  /*9540*/  IMAD.X R5, R12, 0x1, R225, P1 ;  /* 0x000000010c057824 */ /* 0x000fe400008e06e1 */
[----:B------:R2:W-:Y:S04]  /*9550*/  LDGSTS.E.BYPASS.LTC128B.128 [R15+0x1000], [R8.64], !P3 ;  /* 0x01000000080f7fae */ /* 0x0005e8000d901d70 */
[----:B------:R2:W-:Y:S04]  /*9560*/  LDGSTS.E.BYPASS.LTC128B.128 [R15+0x1800], [R6.64], !P3 ;  /* 0x01800000060f7fae */ /* 0x0005e8000d901d70 */
[----:B------:R2:W-:Y:S04]  /*9570*/  LDGSTS.E.BYPASS.LTC128B.128 [R15+0x2000], [R4.64], !P3 ;  /* 0x02000000040f7fae */ /* 0x0005e8000d901d70 */
[----:B------:R2:W-:Y:S02]  /*9580*/  LDGSTS.E.BYPASS.LTC128B.128 [R15+0x2800], [R2.64], !P3 ;  /* 0x02800000020f7fae */ /* 0x0005e4000d901d70 */
.L_x_171:
[----:B--234-:R-:W-:Y:S01]  /*9590*/  LDSM.16.M88.4 R204, [R214+0x5900] ;  /* 0x00590000d6cc783b */ /* 0x01cfe20000000200 */
[-C--:B------:R-:W-:Y:S03]  /*95a0*/  HMMA.16816.F32.BF16 R4, R96, R16.reuse, RZ ;  /* 0x000000106004723c */ /* 0x080fe600000418ff */
[----:B------:R-:W-:Y:S04]  /*95b0*/  ISETP.GT.AND P0, PT, R227, UR5, PT ;  /* 0x00000005e3007c0c */ /* 0x000fe8000bf04270 */
[----:B------:R-:W0:Y:S01]  /*95c0*/  LDGDEPBAR ;  /* 0x00000000000079af */ /* 0x000e220000000000 */
[C---:B------:R-:W-:Y:S08]  /*95d0*/  HMMA.16816.F32.BF16 R8, R92.reuse, R16, RZ ;  /* 0x000000105c08723c */ /* 0x040ff000000418ff */
[-C--:B------:R-:W-:Y:S08]  /*95e0*/  HMMA.16816.F32.BF16 R12, R92, R18.reuse, RZ ;  /* 0x000000125c0c723c */ /* 0x080ff000000418ff */
[C---:B------:R-:W-:Y:S08]  /*95f0*/  HMMA.16816.F32.BF16 R16, R96.reuse, R18, RZ ;  /* 0x000000126010723c */ /* 0x040ff000000418ff */
[-C--:B-1----:R-:W-:Y:S08]  /*9600*/  HMMA.16816.F32.BF16 R20, R96, R32.reuse, RZ ;  /* 0x000000206014723c */ /* 0x082ff000000418ff */
        /* <DEDUP_REMOVED lines=47> */
[-C--:B------:R-:W-:Y:S01]  /*9900*/  HMMA.16816.F32.BF16 R92, R180, R202.reuse, R92 ;  /* 0x000000cab45c723c */ /* 0x080fe2000004185c */
[----:B------:R-:W3:Y:S07]  /*9910*/  LDSM.16.M88.4 R180, [R214+0x5100] ;  /* 0x00510000d6b4783b */ /* 0x000eee0000000200 */
[----:B------:R-:W-:Y:S01]  /*9920*/  HMMA.16816.F32.BF16 R96, R172, R202, R96 ;  /* 0x000000caac60723c */ /* 0x000fe20000041860 */
[----:B------:R-:W-:Y:S08]  /*9930*/  LDSM.16.M88.4 R172, [R217+0x6100] ;  /* 0x00610000d9ac783b */ /* 0x000ff00000000200 */
[----:B------:R-:W4:Y:S01]  /*9940*/  LDSM.16.M88.4 R200, [R213] ;  /* 0x00000000d5c8783b */ /* 0x000f220000000200 */
        /* <DEDUP_REMOVED lines=8> */
[C---:B------:R-:W-:Y:S08]  /*99d0*/  HMMA.16816.F32.BF16 R32, R168.reuse, R190, R32 ;  /* 0x000000bea820723c */ /* 0x040ff00000041820 */
        /* <DEDUP_REMOVED lines=16> */
[-C--:B------:R-:W-:Y:S08]  /*9ae0*/  HMMA.16816.F32.BF16 R4, R172, R200.reuse, R4 ;  /* 0x000000c8ac04723c */ /* 0x080ff00000041804 */
[C---:B-1----:R-:W-:Y:S08]  /*9af0*/  HMMA.16816.F32.BF16 R8, R176.reuse, R200, R8 ;  /* 0x000000c8b008723c */ /* 0x042ff00000041808 */
        /* <DEDUP_REMOVED lines=25> */
[----:B------:R-:W2:Y:S10]  /*9c90*/  MUFU.TANH R2, R10 ;  /* 0x0000000a00027308 */ /* 0x000eb40000002400 */
[----:B------:R3:W4:Y:S10]  /*9ca0*/  MUFU.TANH R0, R11 ;  /* 0x0000000b00007308 */ /* 0x0007340000002400 */
[----:B------:R4:W4:Y:S01]  /*9cb0*/  MUFU.TANH R229, R12 ;  /* 0x0000000c00e57308 */ /* 0x0009220000002400 */
[----:B--2---:R-:W-:Y:S09]  /*9cc0*/  STL [R1+0x4], R2 ;  /* 0x0000040201007387 */ /* 0x004ff20000100800 */
[----:B------:R2:W2:Y:S01]  /*9cd0*/  MUFU.TANH R207, R13 ;  /* 0x0000000d00cf7308 */ /* 0x0004a20000002400 */
[----:B---3--:R-:W3:Y:S01]  /*9ce0*/  LDSM.16.M88.4 R8, [R213+0x1000] ;  /* 0x00100000d508783b */ /* 0x008ee20000000200 */
[-C--:B-1----:R-:W-:Y:S08]  /*9cf0*/  HMMA.16816.F32.BF16 R20, R172, R4.reuse, R20 ;  /* 0x00000004ac14723c */ /* 0x082ff00000041814 */
[----:B------:R1:W1:Y:S01]  /*9d00*/  MUFU.TANH R252, R14 ;  /* 0x0000000e00fc7308 */ /* 0x0002620000002400 */
[----:B----4-:R-:W-:Y:S01]  /*9d10*/  STL [R1], R0 ;  /* 0x0000000001007387 */ /* 0x010fe20000100800 */
[C---:B------:R-:W-:Y:S08]  /*9d20*/  HMMA.16816.F32.BF16 R24, R176.reuse, R4, R24 ;  /* 0x00000004b018723c */ /* 0x040ff00000041818 */
[----:B------:R4:W1:Y:S01]  /*9d30*/  MUFU.TANH R251, R15 ;  /* 0x0000000f00fb7308 */ /* 0x0008620000002400 */
[-C--:B------:R-:W-:Y:S08]  /*9d40*/  HMMA.16816.F32.BF16 R28, R176, R6.reuse, R28 ;  /* 0x00000006b01c723c */ /* 0x080ff0000004181c */
[C---:B------:R-:W-:Y:S01]  /*9d50*/  HMMA.16816.F32.BF16 R32, R172.reuse, R6, R32 ;  /* 0x00000006ac20723c */ /* 0x040fe20000041820 */
[----:B------:R-:W1:Y:S01]  /*9d60*/  MUFU.TANH R16, R16 ;  /* 0x0000001000107308 */ /* 0x000e620000002400 */
[----:B------:R-:W5:Y:S02]  /*9d70*/  LDSM.16.M88.4 R4, [R213+0x1800] ;  /* 0x00180000d504783b */ /* 0x000f640000000200 */
[----:B------:R-:W-:Y:S02]  /*9d80*/  FMUL.FTZ R20, R20, c[0x0][0x320] ;  /* 0x0000c80014147a20 */ /* 0x000fe40000410000 */
[----:B------:R-:W-:Y:S02]  /*9d90*/  FMUL.FTZ R21, R21, c[0x0][0x320] ;  /* 0x0000c80015157a20 */ /* 0x000fe40000410000 */
[----:B------:R-:W-:Y:S03]  /*9da0*/  FMUL.FTZ R22, R22, c[0x0][0x320] ;  /* 0x0000c80016167a20 */ /* 0x000fe60000410000 */
[----:B------:R-:W1:Y:S01]  /*9db0*/  MUFU.TANH R17, R17 ;  /* 0x0000001100117308 */ /* 0x000e620000002400 */
[----:B------:R-:W-:Y:S02]  /*9dc0*/  FMUL.FTZ R23, R23, c[0x0][0x320] ;  /* 0x0000c80017177a20 */ /* 0x000fe40000410000 */
[----:B------:R-:W-:Y:S01]  /*9dd0*/  FMUL.FTZ R24, R24, c[0x0][0x320] ;  /* 0x0000c80018187a20 */ /* 0x000fe20000410000 */
[-C--:B---3--:R-:W-:Y:S03]  /*9de0*/  HMMA.16816.F32.BF16 R36, R172, R8.reuse, R36 ;  /* 0x00000008ac24723c */ /* 0x088fe60000041824 */
[----:B------:R-:W-:Y:S02]  /*9df0*/  FMUL.FTZ R30, R30, c[0x0][0x320] ;  /* 0x0000c8001e1e7a20 */ /* 0x000fe40000410000 */
[----:B------:R-:W-:Y:S01]  /*9e00*/  FMUL.FTZ R25, R25, c[0x0][0x320] ;  /* 0x0000c80019197a20 */ /* 0x000fe20000410000 */
[----:B------:R4:W3:Y:S01]  /*9e10*/  MUFU.TANH R192, R18 ;  /* 0x0000001200c07308 */ /* 0x0008e20000002400 */
[----:B------:R-:W-:Y:S01]  /*9e20*/  FMUL.FTZ R26, R26, c[0x0][0x320] ;  /* 0x0000c8001a1a7a20 */ /* 0x000fe20000410000 */
[C---:B------:R-:W-:Y:S04]  /*9e30*/  HMMA.16816.F32.BF16 R40, R176.reuse, R8, R40 ;  /* 0x00000008b028723c */ /* 0x040fe80000041828 */
[----:B------:R-:W-:Y:S02]  /*9e40*/  FMUL.FTZ R33, R33, c[0x0][0x320] ;  /* 0x0000c80021217a20 */ /* 0x000fe40000410000 */
[----:B------:R-:W-:Y:S02]  /*9e50*/  FMUL.FTZ R35, R35, c[0x0][0x320] ;  /* 0x0000c80023237a20 */ /* 0x000fe40000410000 */
[----:B------:R4:W1:Y:S01]  /*9e60*/  MUFU.TANH R190, R19 ;  /* 0x0000001300be7308 */ /* 0x0008620000002400 */
[-C--:B------:R-:W-:Y:S03]  /*9e70*/  HMMA.16816.F32.BF16 R44, R176, R10.reuse, R44 ;  /* 0x0000000ab02c723c */ /* 0x080fe6000004182c */
[----:B------:R-:W-:Y:S02]  /*9e80*/  FMUL.FTZ R27, R27, c[0x0][0x320] ;  /* 0x0000c8001b1b7a20 */ /* 0x000fe40000410000 */
[----:B------:R-:W-:Y:S02]  /*9e90*/  FMUL.FTZ R28, R28, c[0x0][0x320] ;  /* 0x0000c8001c1c7a20 */ /* 0x000fe40000410000 */
[----:B------:R-:W-:Y:S01]  /*9ea0*/  FMUL.FTZ R36, R36, c[0x0][0x320] ;  /* 0x0000c80024247a20 */ /* 0x000fe20000410000 */
[C---:B------:R-:W-:Y:S01]  /*9eb0*/  HMMA.16816.F32.BF16 R48, R172.reuse, R10, R48 ;  /* 0x0000000aac30723c */ /* 0x040fe20000041830 */
[----:B------:R-:W1:Y:S01]  /*9ec0*/  MUFU.TANH R20, R20 ;  /* 0x0000001400147308 */ /* 0x000e620000002400 */
[----:B------:R-:W1:Y:S02]  /*9ed0*/  LDSM.16.M88.4 R8, [R213+0x2000] ;  /* 0x00200000d508783b */ /* 0x000e640000000200 */
[----:B------:R-:W-:Y:S02]  /*9ee0*/  FMUL.FTZ R37, R37, c[0x0][0x320] ;  /* 0x0000c80025257a20 */ /* 0x000fe40000410000 */
[----:B------:R-:W-:Y:S02]  /*9ef0*/  FMUL.FTZ R38, R38, c[0x0][0x320] ;  /* 0x0000c80026267a20 */ /* 0x000fe40000410000 */
[-C--:B-----5:R-:W-:Y:S03]  /*9f00*/  HMMA.16816.F32.BF16 R52, R172, R4.reuse, R52 ;  /* 0x00000004ac34723c */ /* 0x0a0fe60000041834 */
[----:B------:R-:W1:Y:S01]  /*9f10*/  MUFU.TANH R21, R21 ;  /* 0x0000001500157308 */ /* 0x000e620000002400 */
[----:B------:R-:W-:Y:S02]  /*9f20*/  FMUL.FTZ R29, R29, c[0x0][0x320] ;  /* 0x0000c8001d1d7a20 */ /* 0x000fe40000410000 */
[----:B------:R-:W-:Y:S02]  /*9f30*/  FMUL.FTZ R31, R31, c[0x0][0x320] ;  /* 0x0000c8001f1f7a20 */ /* 0x000fe40000410000 */
[C---:B------:R-:W-:Y:S04]  /*9f40*/  HMMA.16816.F32.BF16 R56, R176.reuse, R4, R56 ;  /* 0x00000004b038723c */ /* 0x040fe80000041838 */
[----:B------:R-:W-:Y:S01]  /*9f50*/  FMUL.FTZ R32, R32, c[0x0][0x320] ;  /* 0x0000c80020207a20 */ /* 0x000fe20000410000 */
[----:B------:R4:W2:Y:S01]  /*9f60*/  MUFU.TANH R181, R22 ;  /* 0x0000001600b57308 */ /* 0x0008a20000002400 */
[----:B------:R-:W-:Y:S02]  /*9f70*/  FMUL.FTZ R34, R34, c[0x0][0x320] ;  /* 0x0000c80022227a20 */ /* 0x000fe40000410000 */
[-C--:B------:R-:W-:Y:S04]  /*9f80*/  HMMA.16816.F32.BF16 R60, R176, R6.reuse, R60 ;  /* 0x00000006b03c723c */ /* 0x080fe8000004183c */
[----:B------:R-:W-:Y:S02]  /*9f90*/  FMUL.FTZ R48, R48, c[0x0][0x320] ;  /* 0x0000c80030307a20 */ /* 0x000fe40000410000 */
[----:B------:R-:W-:Y:S01]  /*9fa0*/  FMUL.FTZ R49, R49, c[0x0][0x320] ;  /* 0x0000c80031317a20 */ /* 0x000fe20000410000 */
[----:B------:R4:W2:Y:S01]  /*9fb0*/  MUFU.TANH R171, R23 ;  /* 0x0000001700ab7308 */ /* 0x0008a20000002400 */
[C---:B------:R-:W-:Y:S01]  /*9fc0*/  HMMA.16816.F32.BF16 R64, R172.reuse, R6, R64 ;  /* 0x00000006ac40723c */ /* 0x040fe20000041840 */
[----:B------:R-:W5:Y:S01]  /*9fd0*/  LDSM.16.M88.4 R4, [R213+0x2800] ;  /* 0x00280000d504783b */ /* 0x000f620000000200 */
[----:B------:R-:W-:Y:S04]  /*9fe0*/  DEPBAR.LE SB0, 0x0 ;  /* 0x000080000000791a */ /* 0x000fe80000000000 */
[----:B------:R-:W-:Y:S02]  /*9ff0*/  FMUL.FTZ R50, R50, c[0x0][0x320] ;  /* 0x0000c80032327a20 */ /* 0x000fe40000410000 */
[----:B------:R-:W-:Y:S01]  /*a000*/  FMUL.FTZ R51, R51, c[0x0][0x320] ;  /* 0x0000c80033337a20 */ /* 0x000fe20000410000 */
[----:B------:R4:W2:Y:S01]  /*a010*/  MUFU.TANH R205, R24 ;  /* 0x0000001800cd7308 */ /* 0x0008a20000002400 */
[----:B------:R-:W-:Y:S01]  /*a020*/  BAR.SYNC.DEFER_BLOCKING 0x0 ;  /* 0x0000000000007b1d */ /* 0x000fe20000010000 */
[-C--:B-1----:R-:W-:Y:S05]  /*a030*/  HMMA.16816.F32.BF16 R68, R172, R8.reuse, R68 ;  /* 0x00000008ac44723c */ /* 0x082fea0000041844 */
[----:B------:R-:W-:Y:S02]  /*a040*/  FMUL.FTZ R52, R52, c[0x0][0x320] ;  /* 0x0000c80034347a20 */ /* 0x000fe40000410000 */
[----:B------:R-:W-:Y:S01]  /*a050*/  FMUL.FTZ R53, R53, c[0x0][0x320] ;  /* 0x0000c80035357a20 */ /* 0x000fe20000410000 */
[----:B------:R4:W1:Y:S01]  /*a060*/  MUFU.TANH R204, R25 ;  /* 0x0000001900cc7308 */ /* 0x0008620000002400 */
[C---:B------:R-:W-:Y:S04]  /*a070*/  HMMA.16816.F32.BF16 R72, R176.reuse, R8, R72 ;  /* 0x00000008b048723c */ /* 0x040fe80000041848 */
[----:B------:R-:W-:Y:S02]  /*a080*/  FMUL.FTZ R54, R54, c[0x0][0x320] ;  /* 0x0000c80036367a20 */ /* 0x000fe40000410000 */
[----:B------:R-:W-:Y:S02]  /*a090*/  FMUL.FTZ R55, R55, c[0x0][0x320] ;  /* 0x0000c80037377a20 */ /* 0x000fe40000410000 */
[-C--:B------:R-:W-:Y:S01]  /*a0a0*/  HMMA.16816.F32.BF16 R76, R176, R10.reuse, R76 ;  /* 0x0000000ab04c723c */ /* 0x080fe2000004184c */
[----:B------:R4:W1:Y:S03]  /*a0b0*/  MUFU.TANH R240, R26 ;  /* 0x0000001a00f07308 */ /* 0x0008660000002400 */
[----:B------:R-:W-:Y:S02]  /*a0c0*/  FMUL.FTZ R56, R56, c[0x0][0x320] ;  /* 0x0000c80038387a20 */ /* 0x000fe40000410000 */
[----:B------:R-:W-:Y:S02]  /*a0d0*/  FMUL.FTZ R59, R59, c[0x0][0x320] ;  /* 0x0000c8003b3b7a20 */ /* 0x000fe40000410000 */
[C---:B------:R-:W-:Y:S03]  /*a0e0*/  HMMA.16816.F32.BF16 R80, R172.reuse, R10, R80 ;  /* 0x0000000aac50723c */ /* 0x040fe60000041850 */
[----:B------:R4:W1:Y:S01]  /*a0f0*/  MUFU.TANH R238, R27 ;  /* 0x0000001b00ee7308 */ /* 0x0008620000002400 */
[----:B------:R-:W-:Y:S02]  /*a100*/  FMUL.FTZ R60, R60, c[0x0][0x320] ;  /* 0x0000c8003c3c7a20 */ /* 0x000fe40000410000 */
[----:B------:R-:W-:Y:S02]  /*a110*/  FMUL.FTZ R61, R61, c[0x0][0x320] ;  /* 0x0000c8003d3d7a20 */ /* 0x000fe40000410000 */
[-C--:B-----5:R-:W-:Y:S04]  /*a120*/  HMMA.16816.F32.BF16 R84, R172, R4.reuse, R84 ;  /* 0x00000004ac54723c */ /* 0x0a0fe80000041854 */
[----:B------:R-:W-:Y:S01]  /*a130*/  FMUL.FTZ R63, R63, c[0x0][0x320] ;  /* 0x0000c8003f3f7a20 */ /* 0x000fe20000410000 */
[----:B------:R4:W1:Y:S01]  /*a140*/  MUFU.TANH R191, R28 ;  /* 0x0000001c00bf7308 */ /* 0x0008620000002400 */
[----:B------:R-:W-:Y:S02]  /*a150*/  FMUL.FTZ R64, R64, c[0x0][0x320] ;  /* 0x0000c80040407a20 */ /* 0x000fe40000410000 */
[C---:B------:R-:W-:Y:S04]  /*a160*/  HMMA.16816.F32.BF16 R88, R176.reuse, R4, R88 ;  /* 0x00000004b058723c */ /* 0x040fe80000041858 */
[----:B------:R-:W-:Y:S02]  /*a170*/  FMUL.FTZ R65, R65, c[0x0][0x320] ;  /* 0x0000c80041417a20 */ /* 0x000fe40000410000 */
[----:B------:R-:W-:Y:S01]  /*a180*/  FMUL.FTZ R66, R66, c[0x0][0x320] ;  /* 0x0000c80042427a20 */ /* 0x000fe20000410000 */
[----:B------:R4:W1:Y:S01]  /*a190*/  MUFU.TANH R189, R29 ;  /* 0x0000001d00bd7308 */ /* 0x0008620000002400 */
[-C--:B------:R-:W-:Y:S04]  /*a1a0*/  HMMA.16816.F32.BF16 R92, R176, R6.reuse, R92 ;  /* 0x00000006b05c723c */ /* 0x080fe8000004185c */
[----:B------:R-:W-:Y:S02]  /*a1b0*/  FMUL.FTZ R67, R67, c[0x0][0x320] ;  /* 0x0000c80043437a20 */ /* 0x000fe40000410000 */
[----:B------:R-:W-:Y:S02]  /*a1c0*/  FMUL.FTZ R68, R68, c[0x0][0x320] ;  /* 0x0000c80044447a20 */ /* 0x000fe40000410000 */
[----:B------:R-:W-:Y:S01]  /*a1d0*/  HMMA.16816.F32.BF16 R96, R172, R6, R96 ;  /* 0x00000006ac60723c */ /* 0x000fe20000041860 */
[----:B------:R4:W1:Y:S03]  /*a1e0*/  MUFU.TANH R236, R30 ;  /* 0x0000001e00ec7308 */ /* 0x0008660000002400 */
[----:B------:R-:W-:Y:S02]  /*a1f0*/  FMUL.FTZ R69, R69, c[0x0][0x320] ;  /* 0x0000c80045457a20 */ /* 0x000fe40000410000 */
[----:B------:R-:W-:Y:S02]  /*a200*/  FMUL.FTZ R70, R70, c[0x0][0x320] ;  /* 0x0000c80046467a20 */ /* 0x000fe40000410000 */
[----:B------:R-:W-:Y:S03]  /*a210*/  FMUL.FTZ R71, R71, c[0x0][0x320] ;  /* 0x0000c80047477a20 */ /* 0x000fe60000410000 */
[----:B------:R4:W1:Y:S01]  /*a220*/  MUFU.TANH R235, R31 ;  /* 0x0000001f00eb7308 */ /* 0x0008620000002400 */
[----:B------:R-:W-:Y:S02]  /*a230*/  FMUL.FTZ R72, R72, c[0x0][0x320] ;  /* 0x0000c80048487a20 */ /* 0x000fe40000410000 */
[----:B------:R-:W-:Y:S02]  /*a240*/  FMUL.FTZ R73, R73, c[0x0][0x320] ;  /* 0x0000c80049497a20 */ /* 0x000fe40000410000 */
[----:B------:R-:W-:Y:S02]  /*a250*/  FMUL.FTZ R74, R74, c[0x0][0x320] ;  /* 0x0000c8004a4a7a20 */ /* 0x000fe40000410000 */
[----:B------:R-:W-:Y:S02]  /*a260*/  FMUL.FTZ R75, R75, c[0x0][0x320] ;  /* 0x0000c8004b4b7a20 */ /* 0x000fe40000410000 */
[----:B------:R-:W-:Y:S01]  /*a270*/  FMUL.FTZ R76, R76, c[0x0][0x320] ;  /* 0x0000c8004c4c7a20 */ /* 0x000fe20000410000 */
[----:B------:R4:W1:Y:S01]  /*a280*/  MUFU.TANH R15, R32 ;  /* 0x00000020000f7308 */ /* 0x0008620000002400 */
        /* <DEDUP_REMOVED lines=94> */
[----:B------:R-:W1:Y:S10]  /*a870*/  MUFU.TANH R92, R92 ;  /* 0x0000005c005c7308 */ /* 0x000e740000002400 */
[----:B------:R-:W1:Y:S10]  /*a880*/  MUFU.TANH R93, R93 ;  /* 0x0000005d005d7308 */ /* 0x000e740000002400 */
[----:B------:R4:W1:Y:S10]  /*a890*/  MUFU.TANH R91, R94 ;  /* 0x0000005e005b7308 */ /* 0x0008740000002400 */
[----:B------:R4:W1:Y:S10]  /*a8a0*/  MUFU.TANH R79, R95 ;  /* 0x0000005f004f7308 */ /* 0x0008740000002400 */
[----:B------:R-:W1:Y:S10]  /*a8b0*/  MUFU.TANH R96, R96 ;  /* 0x0000006000607308 */ /* 0x000e740000002400 */
[----:B------:R-:W1:Y:S10]  /*a8c0*/  MUFU.TANH R97, R97 ;  /* 0x0000006100617308 */ /* 0x000e740000002400 */
[----:B------:R-:W1:Y:S10]  /*a8d0*/  MUFU.TANH R98, R98 ;  /* 0x0000006200627308 */ /* 0x000e740000002400 */
[----:B------:R-:W1:Y:S01]  /*a8e0*/  MUFU.TANH R99, R99 ;  /* 0x0000006300637308 */ /* 0x000e620000002400 */
[----:B------:R-:W-:-:S05]  /*a8f0*/  @!P0 BRA `(.L_x_172) ;  /* 0x000003d000008947 */ /* 0x000fca0003800000 */
[----:B--234-:R-:W2:Y:S01]  /*a900*/  LDL R2, [R1+0x2c] ;  /* 0x00002c0001027983 */ /* 0x01cea20000100800 */
[----:B------:R-:W-:Y:S01]  /*a910*/  IMAD.MOV.U32 R228, RZ, RZ, RZ ;  /* 0x000000ffffe47224 */ /* 0x000fe200078e00ff */
[----:B------:R-:W-:Y:S02]  /*a920*/  PLOP3.LUT P1, PT, PT, PT, UP1, 0x80, 0x0 ;  /* 0x000000000000781c */ /* 0x000fe40003f2f018 */
[----:B------:R-:W3:Y:S01]  /*a930*/  LDL R0, [R1+0x10] ;  /* 0x0000100001007983 */ /* 0x000ee20000100800 */
[----:B------:R-:W-:Y:S03]  /*a940*/  PLOP3.LUT P0, PT, PT, PT, UP1, 0x80, 0x0 ;  /* 0x000000000000781c */ /* 0x000fe60003f0f018 */
[----:B------:R-:W4:Y:S01]  /*a950*/  LDL R18, [R1+0x8] ;  /* 0x0000080001127983 */ /* 0x000f220000100800 */
[----:B--2---:R-:W-:Y:S05]  /*a960*/  IMAD R2, R227, 0x60, R2 ;  /* 0x00000060e3027824 */ /* 0x004fea00078e0202 */
[----:B---3--:R-:W-:Y:S05]  /*a970*/  IADD3 R2, R2, -0x60, R0 ;  /* 0xffffffa002027810 */ /* 0x008fea0007ffe000 */
        /* <DEDUP_REMOVED lines=8> */
[----:B------:R-:W-:Y:S03]  /*aa00*/  @!P4 LEA.HI.X R5, R3, c[0x0][0x2a4], R5, 0x2, P0 ;  /* 0x0000a9000305ca11 */ /* 0x000fe600000f1405 */
[----:B------:R-:W-:Y:S01]  /*aa10*/  IMAD.WIDE.U32 R2, R234, c[0x0][0x1e0], RZ ;  /* 0x00007800ea027a25 */ /* 0x000fe200078e00ff */
[----:B------:R-:W-:Y:S01]  /*aa20*/  SHF.R.S32.HI R0, RZ, 0x1f, R234 ;  /* 0x0000001fff007819 */ /* 0x000fe200000114ea */
[----:B------:R-:W2:Y:S04]  /*aa30*/  @!P4 LDG.E R228, [R4.64] ;  /* 0x0000003004e4c981 */ /* 0x000ea8000c1e1900 */
        /* <DEDUP_REMOVED lines=11> */
[----:B------:R-:W2:Y:S04]  /*aaf0*/  SHFL.IDX PT, R4, R2, RZ, 0x181f ;  /* 0x00181fff02047589 */ /* 0x000ea800000e0000 */
[----:B------:R-:W3:Y:S04]  /*ab00*/  SHFL.IDX PT, R3, R0, RZ, 0x181f ;  /* 0x00181fff00037589 */ /* 0x000ee800000e0000 */
[----:B------:R-:W5:Y:S04]  /*ab10*/  SHFL.IDX PT, R10, R2, 0x1, 0x181f ;  /* 0x00381f00020a7f89 */ /* 0x000f6800000e0000 */
[----:B------:R-:W1:Y:S04]  /*ab20*/  SHFL.IDX PT, R8, R2, 0x2, 0x181f ;  /* 0x00581f0002087f89 */ /* 0x000e6800000e0000 */
[----:B------:R-:W1:Y:S04]  /*ab30*/  SHFL.IDX PT, R7, R0, 0x1, 0x181f ;  /* 0x00381f0000077f89 */ /* 0x000e6800000e0000 */
[----:B------:R-:W1:Y:S04]  /*ab40*/  SHFL.IDX PT, R6, R2, 0x3, 0x181f ;  /* 0x00781f0002067f89 */ /* 0x000e6800000e0000 */
[----:B------:R-:W-:Y:S01]  /*ab50*/  SHFL.IDX PT, R9, R2, 0x4, 0x181f ;  /* 0x00981f0002097f89 */ /* 0x000fe200000e0000 */
[-C--:B--2---:R-:W-:Y:S03]  /*ab60*/  IADD3 R4, P0, R4, R226.reuse, RZ ;  /* 0x000000e204047210 */ /* 0x084fe60007f1e0ff */
[----:B------:R-:W-:Y:S02]  /*ab70*/  SHFL.IDX PT, R14, R0, 0x2, 0x181f ;  /* 0x00581f00000e7f89 */ /* 0x000fe400000e0000 */
[--C-:B---3--:R-:W-:Y:S02]  /*ab80*/  IMAD.X R5, R3, 0x1, R225.reuse, P0 ;  /* 0x0000000103057824 */ /* 0x108fe400000e06e1 */
[----:B------:R-:W2:Y:S01]  /*ab90*/  SHFL.IDX PT, R13, R0, 0x3, 0x181f ;  /* 0x00781f00000d7f89 */ /* 0x000ea200000e0000 */
[-C--:B-----5:R-:W-:Y:S03]  /*aba0*/  IADD3 R10, P0, R10, R226.reuse, RZ ;  /* 0x000000e20a0a7210 */ /* 0x0a0fe60007f1e0ff */
[----:B----4-:R3:W-:Y:S01]  /*abb0*/  LDGSTS.E.BYPASS.LTC128B.128 [R18+0x3100], [R4.64], !P3 ;  /* 0x0310000004127fae */ /* 0x0107e2000d901d70 */
[-C--:B-1----:R-:W-:Y:S03]  /*abc0*/  IADD3 R8, P5, R8, R226.reuse, RZ ;  /* 0x000000e208087210 */ /* 0x082fe60007fbe0ff */
[----:B------:R-:W1:Y:S01]  /*abd0*/  SHFL.IDX PT, R2, R2, 0x5, 0x181f ;  /* 0x00b81f0002027f89 */ /* 0x000e6200000e0000 */
[--C-:B------:R-:W-:Y:S03]  /*abe0*/  IMAD.X R11, R7, 0x1, R225.reuse, P0 ;  /* 0x00000001070b7824 */ /* 0x100fe600000e06e1 */
[----:B------:R-:W4:Y:S01]  /*abf0*/  SHFL.IDX PT, R12, R0, 0x4, 0x181f ;  /* 0x00981f00000c7f89 */ /* 0x000f2200000e0000 */
[-C--:B------:R-:W-:Y:S03]  /*ac00*/  IADD3 R6, P2, R6, R226.reuse, RZ ;  /* 0x000000e206067210 */ /* 0x080fe60007f5e0ff */
[----:B------:R-:W5:Y:S04]  /*ac10*/  SHFL.IDX PT, R0, R0, 0x5, 0x181f ;  /* 0x00b81f0000007f89 */ /* 0x000f6800000e0000 */
[----:B------:R5:W-:Y:S01]  /*ac20*/  LDGSTS.E.BYPASS.LTC128B.128 [R18+0x3900], [R10.64], !P3 ;  /* 0x039000000a127fae */ /* 0x000be2000d901d70 */
[--C-:B--2---:R-:W-:Y:S01]  /*ac30*/  IMAD.X R7, R13, 0x1, R225.reuse, P2 ;  /* 0x000000010d077824 */ /* 0x104fe200010e06e1 */
[-C--:B---3--:R-:W-:Y:S01]  /*ac40*/  IADD3 R4, P1, R9, R226.reuse, RZ ;  /* 0x000000e209047210 */ /* 0x088fe20007f3e0ff */
[--C-:B------:R-:W-:Y:S01]  /*ac50*/  IMAD.X R9, R14, 0x1, R225.reuse, P5 ;  /* 0x000000010e097824 */ /* 0x100fe200028e06e1 */
[----:B-1----:R-:W-:Y:S03]  /*ac60*/  IADD3 R2, P0, R2, R226, RZ ;  /* 0x000000e202027210 */ /* 0x002fe60007f1e0ff */
[--C-:B----4-:R-:W-:Y:S01]  /*ac70*/  IMAD.X R5, R12, 0x1, R225.reuse, P1 ;  /* 0x000000010c057824 */ /* 0x110fe200008e06e1 */
[----:B------:R1:W-:Y:S01]  /*ac80*/  LDGSTS.E.BYPASS.LTC128B.128 [R18+0x4100], [R8.64], !P3 ;  /* 0x0410000008127fae */ /* 0x0003e2000d901d70 */
[----:B-----5:R-:W-:Y:S03]  /*ac90*/  IMAD.X R3, R0, 0x1, R225, P0 ;  /* 0x0000000100037824 */ /* 0x020fe600000e06e1 */
[----:B------:R1:W-:Y:S04]  /*aca0*/  LDGSTS.E.BYPASS.LTC128B.128 [R18+0x4900], [R6.64], !P3 ;  /* 0x0490000006127fae */ /* 0x0003e8000d901d70 */
[----:B------:R1:W-:Y:S04]  /*acb0*/  LDGSTS.E.BYPASS.LTC128B.128 [R18+0x5100], [R4.64], !P3 ;  /* 0x0510000004127fae */ /* 0x0003e8000d901d70 */
[----:B------:R1:W-:Y:S02]  /*acc0*/  LDGSTS.E.BYPASS.LTC128B.128 [R18+0x5900], [R2.64], !P3 ;  /* 0x0590000002127fae */ /* 0x0003e4000d901d70 */
.L_x_172:
[----:B-1234-:R-:W2:Y:S01]  /*acd0*/  LDL R2, [R1+0x28] ;  /* 0x0000280001027983 */ /* 0x01eea20000100800 */
[----:B------:R-:W-:Y:S02]  /*ace0*/  PLOP3.LUT P1, PT, PT, PT, UP2, 0x80, 0x0 ;  /* 0x000000000000781c */ /* 0x000fe40003f2f028 */
[----:B------:R-:W-:Y:S01]  /*acf0*/  PLOP3.LUT P0, PT, PT, PT, UP2, 0x80, 0x0 ;  /* 0x000000000000781c */ /* 0x000fe20003f0f028 */
[----:B------:R-:W3:Y:S04]  /*ad00*/  LDL R58, [R1+0x24] ;  /* 0x00002400013a7983 */ /* 0x000ee80000100800 */
[----:B------:R-:W0:Y:S06]  /*ad10*/  LDGDEPBAR ;  /* 0x00000000000079af */ /* 0x000e2c0000000000 */
[----:B--2---:R-:W-:Y:S04]  /*ad20*/  @P1 IMAD.HI.U32 R0, R2, c[0x0][0x2c8], RZ ;  /* 0x0000b20002001a27 */ /* 0x004fe800078e00ff */
[----:B------:R-:W-:Y:S01]  /*ad30*/  IMAD.MOV.U32 R5, RZ, RZ, R2 ;  /* 0x000000ffff057224 */ /* 0x000fe200078e0002 */
[----:B------:R-:W-:Y:S01]  /*ad40*/  @P0 SHF.R.U32.HI R5, RZ, c[0x0][0x2cc], R0 ;  /* 0x0000b300ff050a19 */ /* 0x000fe20000011600 */
[----:B------:R-:W-:Y:S01]  /*ad50*/  IMAD R0, R227, -0x60, RZ ;  /* 0xffffffa0e3007824 */ /* 0x000fe200078e02ff */
[----:B------:R-:W-:Y:S01]  /*ad60*/  PLOP3.LUT P0, PT, PT, PT, UP0, 0x40, 0x0 ;  /* 0x000000000000781c */ /* 0x000fe20003f0e808 */
[----:B------:R-:W-:Y:S02]  /*ad70*/  IMAD.U32 R2, RZ, RZ, UR7 ;  /* 0x00000007ff027e24 */ /* 0x000fe4000f8e00ff */
[----:B------:R-:W1:Y:S01]  /*ad80*/  SHFL.IDX PT, R4, R5, RZ, 0x1c1f ;  /* 0x001c1fff05047589 */ /* 0x000e6200000e0000 */
[----:B---3--:R-:W-:Y:S05]  /*ad90*/  IADD3 R7, -R58, 0x1, R0 ;  /* 0x000000013a077810 */ /* 0x008fea0007ffe100 */
[----:B------:R-:W-:Y:S05]  /*ada0*/  IMAD R7, R2, c[0x0][0x1d0], R7 ;  /* 0x0000740002077a24 */ /* 0x000fea00078e0207 */
[----:B------:R-:W-:Y:S04]  /*adb0*/  IADD3 R7, R7, -c[0x0][0x168], RZ ;  /* 0x80005a0007077a10 */ /* 0x000fe80007ffe0ff */
[C---:B------:R-:W-:Y:S02]  /*adc0*/  IADD3 R6, R7.reuse, c[0x0][0x328], RZ ;  /* 0x0000ca0007067a10 */ /* 0x040fe40007ffe0ff */
[----:B------:R-:W-:Y:S03]  /*add0*/  IADD3 R7, R7, UR12, RZ ;  /* 0x0000000c07077c10 */ /* 0x000fe6000fffe0ff */
[----:B-1----:R-:W-:Y:S02]  /*ade0*/  IMAD.IADD R3, R6, 0x1, R4 ;  /* 0x0000000106037824 */ /* 0x002fe400078e0204 */
[----:B------:R-:W-:Y:S01]  /*adf0*/  IMAD.IADD R2, R4, 0x1, R7 ;  /* 0x0000000104027824 */ /* 0x000fe200078e0207 */
[----:B------:R-:W-:-:S05]  /*ae00*/  @P0 BRA `(.L_x_173) ;  /* 0x000001a000000947 */ /* 0x000fca0003800000 */
[----:B------:R-:W-:Y:S01]  /*ae10*/  MOV R8, UR7 ;  /* 0x0000000700087c02 */ /* 0x000fe20008000f00 */
[----:B------:R-:W-:Y:S04]  /*ae20*/  BSSY B0, `(.L_x_174) ;  /* 0x0000013000007945 */ /* 0x000fe80003800000 */
[----:B------:R-:W-:Y:S05]  /*ae30*/  IMAD R4, R8, c[0x0][0x1d0], R4 ;  /* 0x0000740008047a24 */ /* 0x000fea00078e0204 */
[----:B------:R-:W-:Y:S04]  /*ae40*/  IADD3 R4, R4, -c[0x0][0x168], RZ ;  /* 0x80005a0004047a10 */ /* 0x000fe80007ffe0ff */
[----:B------:R-:W-:Y:S11]  /*ae50*/  ISETP.GT.AND P0, PT, R4, -0x1, PT ;  /* 0xffffffff0400780c */ /* 0x000ff60003f04270 */
[----:B------:R-:W-:Y:S02]  /*ae60*/  @!UPT UIADD3 URZ, URZ, URZ, URZ ;  /* 0x0000003f3f3ff290 */ /* 0x000fe4000fffe03f */
[----:B------:R-:W-:-:S05]  /*ae70*/  @P0 BRA `(.L_x_175) ;  /* 0x0000008000000947 */ /* 0x000fca0003800000 */
[----:B------:R-:W-:Y:S01]  /*ae80*/  LOP3.LUT R4, RZ, R4, RZ, 0x33, !PT ;  /* 0x00000004ff047212 */ /* 0x000fe200078e33ff */
[----:B------:R-:W-:Y:S05]  /*ae90*/  IMAD.MOV.U32 R8, RZ, RZ, c[0x0][0x32c] ;  /* 0x0000cb00ff087624 */ /* 0x000fea00078e00ff */
[----:B------:R-:W-:Y:S11]  /*aea0*/  ISETP.NE.AND P0, PT, R8, 0x1, PT ;  /* 0x000000010800780c */ /* 0x000ff60003f05270 */
[----:B------:R-:W-:Y:S02]  /*aeb0*/  @!UPT UIADD3 URZ, URZ, URZ, URZ ;  /* 0x0000003f3f3ff290 */ /* 0x000fe4000fffe03f */
[----:B------:R-:W-:Y:S05]  /*aec0*/  @P0 IMAD.HI.U32 R8, R4, c[0x0][0x330], RZ ;  /* 0x0000cc0004080a27 */ /* 0x000fea00078e00ff */
[----:B------:R-:W-:Y:S04]  /*aed0*/  @P0 SHF.R.U32.HI R4, RZ, c[0x0][0x334], R8 ;  /* 0x0000cd00ff040a19 */ /* 0x000fe80000011608 */
[----:B------:R-:W-:Y:S01]  /*aee0*/  LOP3.LUT R4, RZ, R4, RZ, 0x33, !PT ;  /* 0x00000004ff047212 */ /* 0x000fe200078e33ff */
[----:B------:R-:W-:-:S05]  /*aef0*/  BRA `(.L_x_176) ;  /* 0x0000005000007947 */ /* 0x000fca0003800000 */
.L_x_175:
[----:B------:R-:W-:Y:S04]  /*af00*/  MOV R8, c[0x0][0x32c] ;  /* 0x0000cb0000087a02 */ /* 0x000fe80000000f00 */
[----:B------:R-:W-:Y:S11]  /*af10*/  ISETP.NE.AND P0, PT, R8, 0x1, PT ;  /* 0x000000010800780c */ /* 0x000ff60003f05270 */
[----:B------:R-:W-:Y:S02]  /*af20*/  @!UPT UIADD3 URZ, URZ, URZ, URZ ;  /* 0x0000003f3f3ff290 */ /* 0x000fe4000fffe03f */
[----:B------:R-:W-:Y:S05]  /*af30*/  @P0 IMAD.HI.U32 R8, R4, c[0x0][0x330], RZ ;  /* 0x0000cc0004080a27 */ /* 0x000fea00078e00ff */
[----:B------:R-:W-:Y:S02]  /*af40*/  @P0 SHF.R.U32.HI R4, RZ, c[0x0][0x334], R8 ;  /* 0x0000cd00ff040a19 */ /* 0x000fe40000011608 */
.L_x_176:
[----:B------:R-:W-:Y:S05]  /*af50*/  BSYNC B0 ;  /* 0x0000000000007941 */ /* 0x000fea0003800000 */
.L_x_174:
[----:B------:R-:W-:Y:S04]  /*af60*/  IMAD.IADD R8, R0, 0x1, -R58 ;  /* 0x0000000100087824 */ /* 0x000fe800078e0a3a */
[----:B------:R-:W-:Y:S05]  /*af70*/  IMAD R4, R4, c[0x0][0x32c], R8 ;  /* 0x0000cb0004047a24 */ /* 0x000fea00078e0208 */
[----:B------:R-:W-:Y:S02]  /*af80*/  IADD3 R8, R4, c[0x0][0x32c], RZ ;  /* 0x0000cb0004087a10 */ /* 0x000fe40007ffe0ff */
[----:B------:R-:W-:Y:S02]  /*af90*/  IMNMX R2, R2, R4, !PT ;  /* 0x0000000402027217 */ /* 0x000fe40007800200 */
[----:B------:R-:W-:Y:S02]  /*afa0*/  IMNMX R3, R3, R8, PT ;  /* 0x0000000803037217 */ /* 0x000fe40003800200 */
.L_x_173:
[C---:B------:R-:W-:Y:S01]  /*afb0*/  ISETP.GE.AND P0, PT, R0.reuse, 0x1, PT ;  /* 0x000000010000780c */ /* 0x040fe20003f06270 */
[----:B------:R-:W1:Y:S01]  /*afc0*/  SHFL.IDX PT, R4, R5, 0x1, 0x1c1f ;  /* 0x003c1f0005047f89 */ /* 0x000e6200000e0000 */
[----:B------:R-:W-:Y:S02]  /*afd0*/  ISETP.GE.AND P2, PT, R0, 0x9, PT ;  /* 0x000000090000780c */ /* 0x000fe40003f46270 */
[----:B------:R-:W-:Y:S02]  /*afe0*/  P2R R27, PR, RZ, 0x1 ;  /* 0x00000001ff1b7803 */ /* 0x000fe40000000000 */
[----:B------:R-:W-:Y:S02]  /*aff0*/  ISETP.GT.AND P0, PT, R2, RZ, !P0 ;  /* 0x000000ff0200720c */ /* 0x000fe40004704270 */
[----:B------:R-:W-:Y:S02]  /*b000*/  ISETP.GE.AND P1, PT, R0, 0x2, PT ;  /* 0x000000020000780c */ /* 0x000fe40003f26270 */
[C---:B------:R-:W-:Y:S02]  /*b010*/  ISETP.LT.OR P0, PT, R3.reuse, 0x1, P0 ;  /* 0x000000010300780c */ /* 0x040fe40000701670 */
[----:B------:R-:W-:Y:S02]  /*b020*/  P2R R26, PR, RZ, 0x2 ;  /* 0x00000002ff1a7803 */ /* 0x000fe40000000000 */
[----:B------:R-:W-:Y:S02]  /*b030*/  FSEL R29, R188, -INF , !P0 ;  /* 0xff800000bc1d7808 */ /* 0x000fe40004000000 */
[C---:B------:R-:W-:Y:S02]  /*b040*/  ISETP.GT.AND P0, PT, R2.reuse, 0x8, !P2 ;  /* 0x000000080200780c */ /* 0x040fe40005704270 */
[----:B------:R-:W-:Y:S02]  /*b050*/  ISETP.GT.AND P1, PT, R2, 0x1, !P1 ;  /* 0x000000010200780c */ /* 0x000fe40004f24270 */
[----:B------:R-:W-:Y:S02]  /*b060*/  P2R R25, PR, RZ, 0x4 ;  /* 0x00000004ff197803 */ /* 0x000fe40000000000 */
[C---:B------:R-:W-:Y:S02]  /*b070*/  ISETP.LT.OR P0, PT, R3.reuse, 0x9, P0 ;  /* 0x000000090300780c */ /* 0x040fe40000701670 */
[----:B------:R-:W-:Y:S02]  /*b080*/  ISETP.GE.AND P2, PT, R0, 0xa, PT ;  /* 0x0000000a0000780c */ /* 0x000fe40003f46270 */
[C---:B------:R-:W-:Y:S02]  /*b090*/  ISETP.LT.OR P1, PT, R3.reuse, 0x2, P1 ;  /* 0x000000020300780c */ /* 0x040fe40000f21670 */
[----:B------:R-:W-:Y:S02]  /*b0a0*/  FSEL R32, R16, -INF , !P0 ;  /* 0xff80000010207808 */ /* 0x000fe40004000000 */
[----:B------:R-:W-:Y:S02]  /*b0b0*/  ISETP.GT.AND P0, PT, R2, 0x9, !P2 ;  /* 0x000000090200780c */ /* 0x000fe40005704270 */
[----:B------:R-:W-:Y:S02]  /*b0c0*/  FSEL R31, R184, -INF , !P1 ;  /* 0xff800000b81f7808 */ /* 0x000fe40004800000 */
[----:B------:R-:W-:Y:S02]  /*b0d0*/  ISETP.LT.OR P0, PT, R3, 0xa, P0 ;  /* 0x0000000a0300780c */ /* 0x000fe40000701670 */
[----:B------:R-:W-:Y:S02]  /*b0e0*/  ISETP.GE.AND P1, PT, R0, 0x11, PT ;  /* 0x000000110000780c */ /* 0x000fe40003f26270 */
[----:B------:R-:W-:Y:S02]  /*b0f0*/  FSEL R34, R17, -INF , !P0 ;  /* 0xff80000011227808 */ /* 0x000fe40004000000 */
[----:B------:R-:W-:Y:S02]  /*b100*/  ISETP.GT.AND P0, PT, R2, 0x10, !P1 ;  /* 0x000000100200780c */ /* 0x000fe40004f04270 */
[----:B------:R-:W-:Y:S02]  /*b110*/  P2R R23, PR, RZ, 0x2 ;  /* 0x00000002ff177803 */ /* 0x000fe40000000000 */
[C---:B------:R-:W-:Y:S02]  /*b120*/  ISETP.LT.OR P0, PT, R3.reuse, 0x11, P0 ;  /* 0x000000110300780c */ /* 0x040fe40000701670 */
[----:B------:R-:W-:Y:S02]  /*b130*/  ISETP.GE.AND P1, PT, R0, 0x12, PT ;  /* 0x000000120000780c */ /* 0x000fe40003f26270 */
[----:B------:R-:W-:Y:S02]  /*b140*/  FSEL R40, R20, -INF , !P0 ;  /* 0xff80000014287808 */ /* 0x000fe40004000000 */
[----:B------:R-:W-:Y:S02]  /*b150*/  ISETP.GT.AND P0, PT, R2, 0x11, !P1 ;  /* 0x000000110200780c */ /* 0x000fe40004f04270 */
[----:B------:R-:W-:Y:S02]  /*b160*/  P2R R22, PR, RZ, 0x2 ;  /* 0x00000002ff167803 */ /* 0x000fe40000000000 */
[----:B------:R-:W-:Y:S02]  /*b170*/  ISETP.LT.OR P0, PT, R3, 0x12, P0 ;  /* 0x000000120300780c */ /* 0x000fe40000701670 */
        /* <DEDUP_REMOVED lines=73> */
[C---:B------:R-:W-:Y:S02]  /*b610*/  ISETP.GE.AND P6, PT, R0.reuse, 0x52, PT ;  /* 0x000000520000780c */ /* 0x040fe40003fc6270 */
[C---:B------:R-:W-:Y:S02]  /*b620*/  ISETP.LT.OR P0, PT, R3.reuse, 0x51, P0 ;  /* 0x000000510300780c */ /* 0x040fe40000701670 */
[----:B------:R-:W-:Y:S02]  /*b630*/  ISETP.GE.AND P5, PT, R0, 0x59, PT ;  /* 0x000000590000780c */ /* 0x000fe40003fa6270 */
[----:B------:R-:W-:Y:S02]  /*b640*/  FSEL R237, R84, -INF , !P0 ;  /* 0xff80000054ed7808 */ /* 0x000fe40004000000 */
[C---:B------:R-:W-:Y:S02]  /*b650*/  ISETP.GT.AND P0, PT, R2.reuse, 0x51, !P6 ;  /* 0x000000510200780c */ /* 0x040fe40007704270 */
[----:B------:R-:W-:Y:S02]  /*b660*/  P2R R24, PR, RZ, 0x4 ;  /* 0x00000004ff187803 */ /* 0x000fe40000000000 */
[----:B------:R-:W-:Y:S04]  /*b670*/  ISETP.LT.OR P0, PT, R3, 0x52, P0 ;  /* 0x000000520300780c */ /* 0x000fe80000701670 */
[----:B------:R-:W-:Y:S02]  /*b680*/  FSEL R243, R85, -INF , !P0 ;  /* 0xff80000055f37808 */ /* 0x000fe40004000000 */
[----:B------:R-:W-:Y:S04]  /*b690*/  ISETP.GT.AND P0, PT, R2, 0x58, !P5 ;  /* 0x000000580200780c */ /* 0x000fe80006f04270 */
[----:B------:R-:W-:Y:S04]  /*b6a0*/  ISETP.LT.OR P0, PT, R3, 0x59, P0 ;  /* 0x000000590300780c */ /* 0x000fe80000701670 */
[----:B------:R-:W-:Y:S02]  /*b6b0*/  FSEL R249, R96, -INF , !P0 ;  /* 0xff80000060f97808 */ /* 0x000fe40004000000 */
[----:B------:R-:W-:Y:S04]  /*b6c0*/  ISETP.GE.AND P0, PT, R0, 0x5a, PT ;  /* 0x0000005a0000780c */ /* 0x000fe80003f06270 */
[----:B------:R-:W-:Y:S01]  /*b6d0*/  ISETP.GT.AND P2, PT, R2, 0x59, !P0 ;  /* 0x000000590200780c */ /* 0x000fe20004744270 */
[--C-:B-1----:R-:W-:Y:S03]  /*b6e0*/  IMAD.IADD R2, R7, 0x1, R4.reuse ;  /* 0x0000000107027824 */ /* 0x102fe600078e0204 */
[----:B------:R-:W-:Y:S01]  /*b6f0*/  ISETP.LT.OR P2, PT, R3, 0x5a, P2 ;  /* 0x0000005a0300780c */ /* 0x000fe20001741670 */
[----:B------:R-:W-:Y:S03]  /*b700*/  IMAD.IADD R3, R6, 0x1, R4 ;  /* 0x0000000106037824 */ /* 0x000fe600078e0204 */
[----:B------:R-:W-:Y:S02]  /*b710*/  FSEL R250, R97, -INF , !P2 ;  /* 0xff80000061fa7808 */ /* 0x000fe40005000000 */
[----:B------:R-:W-:Y:S11]  /*b720*/  PLOP3.LUT P2, PT, PT, PT, UP0, 0x40, 0x0 ;  /* 0x000000000000781c */ /* 0x000ff60003f4e808 */
[----:B------:R-:W-:Y:S02]  /*b730*/  @!UPT UIADD3 URZ, URZ, URZ, URZ ;  /* 0x0000003f3f3ff290 */ /* 0x000fe4000fffe03f */
        /* <DEDUP_REMOVED lines=16> */
.L_x_179:
[----:B------:R-:W-:Y:S04]  /*b840*/  MOV R28, c[0x0][0x32c] ;  /* 0x0000cb00001c7a02 */ /* 0x000fe80000000f00 */
[----:B------:R-:W-:Y:S11]  /*b850*/  ISETP.NE.AND P2, PT, R28, 0x1, PT ;  /* 0x000000011c00780c */ /* 0x000ff60003f45270 */
[----:B------:R-:W-:Y:S02]  /*b860*/  @!UPT UIADD3 URZ, URZ, URZ, URZ ;  /* 0x0000003f3f3ff290 */ /* 0x000fe4000fffe03f */
[----:B------:R-:W-:Y:S05]  /*b870*/  @P2 IMAD.HI.U32 R28, R4, c[0x0][0x330], RZ ;  /* 0x0000cc00041c2a27 */ /* 0x000fea00078e00ff */
[----:B------:R-:W-:Y:S02]  /*b880*/  @P2 SHF.R.U32.HI R4, RZ, c[0x0][0x334], R28 ;  /* 0x0000cd00ff042a19 */ /* 0x000fe4000001161c */
.L_x_180:
[----:B------:R-:W-:Y:S05]  /*b890*/  BSYNC B0 ;  /* 0x0000000000007941 */ /* 0x000fea0003800000 */
.L_x_178:
[----:B------:R-:W-:Y:S04]  /*b8a0*/  IMAD.IADD R28, R0, 0x1, -R58 ;  /* 0x00000001001c7824 */ /* 0x000fe800078e0a3a */
[----:B------:R-:W-:Y:S05]  /*b8b0*/  IMAD R4, R4, c[0x0][0x32c], R28 ;  /* 0x0000cb0004047a24 */ /* 0x000fea00078e021c */
[----:B------:R-:W-:Y:S02]  /*b8c0*/  IADD3 R28, R4, c[0x0][0x32c], RZ ;  /* 0x0000cb00041c7a10 */ /* 0x000fe40007ffe0ff */
[----:B------:R-:W-:Y:S02]  /*b8d0*/  IMNMX R2, R2, R4, !PT ;  /* 0x0000000402027217 */ /* 0x000fe40007800200 */
[----:B------:R-:W-:Y:S02]  /*b8e0*/  IMNMX R3, R3, R28, PT ;  /* 0x0000001c03037217 */ /* 0x000fe40003800200 */
.L_x_177:
[----:B------:R-:W-:Y:S01]  /*b8f0*/  ISETP.NE.AND P2, PT, R26, RZ, PT ;  /* 0x000000ff1a00720c */ /* 0x000fe20003f45270 */
[----:B------:R-:W1:Y:S03]  /*b900*/  SHFL.IDX PT, R4, R5, 0x2, 0x1c1f ;  /* 0x005c1f0005047f89 */ /* 0x000e6600000e0000 */
[----:B------:R-:W-:Y:S04]  /*b910*/  ISETP.GT.AND P2, PT, R2, 0x1, !P2 ;  /* 0x000000010200780c */ /* 0x000fe80005744270 */
[----:B------:R-:W-:Y:S04]  /*b920*/  ISETP.LT.OR P2, PT, R3, 0x2, P2 ;  /* 0x000000020300780c */ /* 0x000fe80001741670 */
[----:B------:R-:W-:Y:S02]  /*b930*/  FSEL R33, R200, -INF , !P2 ;  /* 0xff800000c8217808 */ /* 0x000fe40005000000 */
[----:B------:R-:W-:Y:S04]  /*b940*/  ISETP.NE.AND P2, PT, R25, RZ, PT ;  /* 0x000000ff1900720c */ /* 0x000fe80003f45270 */
[----:B------:R-:W-:Y:S04]  /*b950*/  ISETP.GT.AND P2, PT, R2, 0x8, !P2 ;  /* 0x000000080200780c */ /* 0x000fe80005744270 */
[C---:B------:R-:W-:Y:S04]  /*b960*/  ISETP.LT.OR P2, PT, R3.reuse, 0x9, P2 ;  /* 0x000000090300780c */ /* 0x040fe80001741670 */
[----:B------:R-:W-:Y:S02]  /*b970*/  FSEL R37, R192, -INF , !P2 ;  /* 0xff800000c0257808 */ /* 0x000fe40005000000 */
[----:B------:R-:W-:Y:S04]  /*b980*/  ISETP.NE.AND P2, PT, R24, RZ, PT ;  /* 0x000000ff1800720c */ /* 0x000fe80003f45270 */
[----:B------:R-:W-:Y:S04]  /*b990*/  ISETP.GT.AND P2, PT, R2, 0x9, !P2 ;  /* 0x000000090200780c */ /* 0x000fe80005744270 */
[----:B------:R-:W-:Y:S04]  /*b9a0*/  ISETP.LT.OR P2, PT, R3, 0xa, P2 ;  /* 0x0000000a0300780c */ /* 0x000fe80001741670 */
[----:B------:R-:W-:Y:S02]  /*b9b0*/  FSEL R39, R190, -INF , !P2 ;  /* 0xff800000be277808 */ /* 0x000fe40005000000 */
[----:B------:R-:W-:Y:S04]  /*b9c0*/  ISETP.NE.AND P2, PT, R23, RZ, PT ;  /* 0x000000ff1700720c */ /* 0x000fe80003f45270 */
[----:B------:R-:W-:Y:S04]  /*b9d0*/  ISETP.GT.AND P2, PT, R2, 0x10, !P2 ;  /* 0x000000100200780c */ /* 0x000fe80005744270 */
[----:B------:R-:W-:Y:S04]  /*b9e0*/  ISETP.LT.OR P2, PT, R3, 0x11, P2 ;  /* 0x000000110300780c */ /* 0x000fe80001741670 */
[----:B------:R-:W-:Y:S02]  /*b9f0*/  FSEL R41, R181, -INF , !P2 ;  /* 0xff800000b5297808 */ /* 0x000fe40005000000 */
[----:B------:R-:W-:Y:S04]  /*ba00*/  ISETP.NE.AND P2, PT, R22, RZ, PT ;  /* 0x000000ff1600720c */ /* 0x000fe80003f45270 */
[C---:B------:R-:W-:Y:S04]  /*ba10*/  ISETP.GT.AND P2, PT, R2.reuse, 0x11, !P2 ;  /* 0x000000110200780c */ /* 0x040fe80005744270 */
[----:B------:R-:W-:Y:S04]  /*ba20*/  ISETP.LT.OR P2, PT, R3, 0x12, P2 ;  /* 0x000000120300780c */ /* 0x000fe80001741670 */
[----:B------:R-:W-:Y:S02]  /*ba30*/  FSEL R43, R171, -INF , !P2 ;  /* 0xff800000ab2b7808 */ /* 0x000fe40005000000 */
[----:B------:R-:W-:Y:S04]  /*ba40*/  ISETP.NE.AND P2, PT, R21, RZ, PT ;  /* 0x000000ff1500720c */ /* 0x000fe80003f45270 */
[----:B------:R-:W-:Y:S04]  /*ba50*/  ISETP.GT.AND P2, PT, R2, 0x18, !P2 ;  /* 0x000000180200780c */ /* 0x000fe80005744270 */
[C---:B------:R-:W-:Y:S04]  /*ba60*/  ISETP.LT.OR P2, PT, R3.reuse, 0x19, P2 ;  /* 0x000000190300780c */ /* 0x040fe80001741670 */
        /* <DEDUP_REMOVED lines=53> */
[----:B------:R-:W-:Y:S04]  /*bdc0*/  ISETP.GT.AND P2, PT, R2, 0x50, !P1 ;  /* 0x000000500200780c */ /* 0x000fe80004f44270 */
[C---:B------:R-:W-:Y:S04]  /*bdd0*/  ISETP.LT.OR P2, PT, R3.reuse, 0x51, P2 ;  /* 0x000000510300780c */ /* 0x040fe80001741670 */
[----:B------:R-:W-:Y:S02]  /*bde0*/  FSEL R239, R86, -INF , !P2 ;  /* 0xff80000056ef7808 */ /* 0x000fe40005000000 */
[C---:B------:R-:W-:Y:S04]  /*bdf0*/  ISETP.GT.AND P2, PT, R2.reuse, 0x51, !P6 ;  /* 0x000000510200780c */ /* 0x040fe80007744270 */
[----:B------:R-:W-:Y:S04]  /*be00*/  ISETP.LT.OR P2, PT, R3, 0x52, P2 ;  /* 0x000000520300780c */ /* 0x000fe80001741670 */
[----:B------:R-:W-:Y:S02]  /*be10*/  FSEL R241, R87, -INF , !P2 ;  /* 0xff80000057f17808 */ /* 0x000fe40005000000 */
[----:B------:R-:W-:Y:S04]  /*be20*/  ISETP.GT.AND P2, PT, R2, 0x58, !P5 ;  /* 0x000000580200780c */ /* 0x000fe80006f44270 */
[----:B------:R-:W-:Y:S04]  /*be30*/  ISETP.LT.OR P2, PT, R3, 0x59, P2 ;  /* 0x000000590300780c */ /* 0x000fe80001741670 */
[----:B------:R-:W-:Y:S02]  /*be40*/  FSEL R247, R98, -INF , !P2 ;  /* 0xff80000062f77808 */ /* 0x000fe40005000000 */
[----:B------:R-:W-:Y:S04]  /*be50*/  ISETP.NE.AND P2, PT, R27, RZ, PT ;  /* 0x000000ff1b00720c */ /* 0x000fe80003f45270 */
[----:B------:R-:W-:Y:S04]  /*be60*/  ISETP.GT.AND P2, PT, R2, RZ, !P2 ;  /* 0x000000ff0200720c */ /* 0x000fe80005744270 */
[----:B------:R-:W-:Y:S04]  /*be70*/  ISETP.LT.OR P2, PT, R3, 0x1, P2 ;  /* 0x000000010300780c */ /* 0x000fe80001741670 */
[----:B------:R-:W-:Y:S02]  /*be80*/  FSEL R30, R242, -INF , !P2 ;  /* 0xff800000f21e7808 */ /* 0x000fe40005000000 */
        /* <DEDUP_REMOVED lines=23> */
.L_x_183:
[----:B------:R-:W-:Y:S04]  /*c000*/  MOV R28, c[0x0][0x32c] ;  /* 0x0000cb00001c7a02 */ /* 0x000fe80000000f00 */
[----:B------:R-:W-:Y:S11]  /*c010*/  ISETP.NE.AND P2, PT, R28, 0x1, PT ;  /* 0x000000011c00780c */ /* 0x000ff60003f45270 */
[----:B------:R-:W-:Y:S02]  /*c020*/  @!UPT UIADD3 URZ, URZ, URZ, URZ ;  /* 0x0000003f3f3ff290 */ /* 0x000fe4000fffe03f */
[----:B------:R-:W-:Y:S05]  /*c030*/  @P2 IMAD.HI.U32 R28, R4, c[0x0][0x330], RZ ;  /* 0x0000cc00041c2a27 */ /* 0x000fea00078e00ff */
[----:B------:R-:W-:Y:S02]  /*c040*/  @P2 SHF.R.U32.HI R4, RZ, c[0x0][0x334], R28 ;  /* 0x0000cd00ff042a19 */ /* 0x000fe4000001161c */
.L_x_184:
[----:B------:R-:W-:Y:S05]  /*c050*/  BSYNC B0 ;  /* 0x0000000000007941 */ /* 0x000fea0003800000 */
.L_x_182:
[----:B------:R-:W-:Y:S04]  /*c060*/  IMAD.IADD R28, R0, 0x1, -R58 ;  /* 0x00000001001c7824 */ /* 0x000fe800078e0a3a */
[----:B------:R-:W-:Y:S05]  /*c070*/  IMAD R4, R4, c[0x0][0x32c], R28 ;  /* 0x0000cb0004047a24 */ /* 0x000fea00078e021c */
[----:B------:R-:W-:Y:S02]  /*c080*/  IADD3 R28, R4, c[0x0][0x32c], RZ ;  /* 0x0000cb00041c7a10 */ /* 0x000fe40007ffe0ff */
[----:B------:R-:W-:Y:S02]  /*c090*/  IMNMX R2, R2, R4, !PT ;  /* 0x0000000402027217 */ /* 0x000fe40007800200 */
[----:B------:R-:W-:Y:S02]  /*c0a0*/  IMNMX R3, R3, R28, PT ;  /* 0x0000001c03037217 */ /* 0x000fe40003800200 */
.L_x_181:
[----:B------:R-:W-:Y:S01]  /*c0b0*/  ISETP.NE.AND P2, PT, R26, RZ, PT ;  /* 0x000000ff1a00720c */ /* 0x000fe20003f45270 */
[----:B------:R-:W1:Y:S03]  /*c0c0*/  SHFL.IDX PT, R4, R5, 0x3, 0x1c1f ;  /* 0x007c1f0005047f89 */ /* 0x000e6600000e0000 */
        /* <DEDUP_REMOVED lines=111> */
.L_x_187:
[----:B------:R-:W-:Y:S04]  /*c7c0*/  MOV R5, c[0x0][0x32c] ;  /* 0x0000cb0000057a02 */ /* 0x000fe80000000f00 */
[----:B------:R-:W-:Y:S11]  /*c7d0*/  ISETP.NE.AND P2, PT, R5, 0x1, PT ;  /* 0x000000010500780c */ /* 0x000ff60003f45270 */
[----:B------:R-:W-:Y:S02]  /*c7e0*/  @!UPT UIADD3 URZ, URZ, URZ, URZ ;  /* 0x0000003f3f3ff290 */ /* 0x000fe4000fffe03f */
[----:B------:R-:W-:Y:S05]  /*c7f0*/  @P2 IMAD.HI.U32 R5, R4, c[0x0][0x330], RZ ;  /* 0x0000cc0004052a27 */ /* 0x000fea00078e00ff */
[----:B------:R-:W-:Y:S02]  /*c800*/  @P2 SHF.R.U32.HI R4, RZ, c[0x0][0x334], R5 ;  /* 0x0000cd00ff042a19 */ /* 0x000fe40000011605 */
.L_x_188:
[----:B------:R-:W-:Y:S05]  /*c810*/  BSYNC B0 ;  /* 0x0000000000007941 */ /* 0x000fea0003800000 */
.L_x_186:
[----:B------:R-:W-:Y:S04]  /*c820*/  IMAD.IADD R0, R0, 0x1, -R58 ;  /* 0x0000000100007824 */ /* 0x000fe800078e0a3a */
[----:B------:R-:W-:Y:S05]  /*c830*/  IMAD R4, R4, c[0x0][0x32c], R0 ;  /* 0x0000cb0004047a24 */ /* 0x000fea00078e0200 */
[----:B------:R-:W-:Y:S02]  /*c840*/  IADD3 R0, R4, c[0x0][0x32c], RZ ;  /* 0x0000cb0004007a10 */ /* 0x000fe40007ffe0ff */
[----:B------:R-:W-:Y:S02]  /*c850*/  IMNMX R2, R2, R4, !PT ;  /* 0x0000000402027217 */ /* 0x000fe40007800200 */
[----:B------:R-:W-:Y:S02]  /*c860*/  IMNMX R3, R3, R0, PT ;  /* 0x0000000003037217 */ /* 0x000fe40003800200 */
.L_x_185:
[----:B------:R-:W2:Y:S01]  /*c870*/  LDL.LU R4, [R1+0x4] ;  /* 0x0000040001047983 */ /* 0x000ea20000300800 */
[----:B------:R-:W-:Y:S02]  /*c880*/  ISETP.NE.AND P2, PT, R27, RZ, PT ;  /* 0x000000ff1b00720c */ /* 0x000fe40003f45270 */
[----:B------:R-:W-:Y:S01]  /*c890*/  FMNMX.FTZ R72, R29, R100, !PT ;  /* 0x000000641d487209 */ /* 0x000fe20007810000 */
[----:B------:R-:W3:Y:S01]  /*c8a0*/  LDL.LU R0, [R1] ;  /* 0x0000000001007983 */ /* 0x000ee20000300800 */
[----:B------:R-:W-:Y:S02]  /*c8b0*/  ISETP.GT.AND P2, PT, R2, RZ, !P2 ;  /* 0x000000ff0200720c */ /* 0x000fe40005744270 */
[----:B------:R-:W-:Y:S02]  /*c8c0*/  FMNMX.FTZ R72, R31, R72, !PT ;  /* 0x000000481f487209 */ /* 0x000fe40007810000 */
[C---:B------:R-:W-:Y:S02]  /*c8d0*/  ISETP.LT.OR P2, PT, R3.reuse, 0x1, P2 ;  /* 0x000000010300780c */ /* 0x040fe40001741670 */
[----:B------:R-:W-:Y:S02]  /*c8e0*/  FMNMX.FTZ R72, R32, R72, !PT ;  /* 0x0000004820487209 */ /* 0x000fe40007810000 */
[----:B------:R-:W-:Y:S02]  /*c8f0*/  ISETP.GT.AND P1, PT, R2, 0x50, !P1 ;  /* 0x000000500200780c */ /* 0x000fe40004f24270 */
[----:B------:R-:W-:Y:S02]  /*c900*/  FMNMX.FTZ R72, R34, R72, !PT ;  /* 0x0000004822487209 */ /* 0x000fe40007810000 */
[----:B------:R-:W-:Y:S02]  /*c910*/  ISETP.LT.OR P1, PT, R3, 0x51, P1 ;  /* 0x000000510300780c */ /* 0x000fe40000f21670 */
[----:B------:R-:W-:Y:S02]  /*c920*/  FMNMX.FTZ R72, R40, R72, !PT ;  /* 0x0000004828487209 */ /* 0x000fe40007810000 */
[----:B------:R-:W-:Y:S02]  /*c930*/  ISETP.GT.AND P6, PT, R2, 0x51, !P6 ;  /* 0x000000510200780c */ /* 0x000fe400077c4270 */
[----:B------:R-:W-:Y:S02]  /*c940*/  FMNMX.FTZ R72, R42, R72, !PT ;  /* 0x000000482a487209 */ /* 0x000fe40007810000 */
[----:B------:R-:W-:Y:S02]  /*c950*/  ISETP.GT.AND P5, PT, R2, 0x58, !P5 ;  /* 0x000000580200780c */ /* 0x000fe40006fa4270 */
[----:B------:R-:W-:Y:S02]  /*c960*/  FMNMX.FTZ R72, R44, R72, !PT ;  /* 0x000000482c487209 */ /* 0x000fe40007810000 */
[----:B------:R-:W-:Y:S02]  /*c970*/  ISETP.GT.AND P0, PT, R2, 0x59, !P0 ;  /* 0x000000590200780c */ /* 0x000fe40004704270 */
[----:B------:R-:W-:Y:S02]  /*c980*/  FMNMX.FTZ R72, R47, R72, !PT ;  /* 0x000000482f487209 */ /* 0x000fe40007810000 */
[----:B------:R-:W-:Y:S02]  /*c990*/  ISETP.LT.OR P6, PT, R3, 0x52, P6 ;  /* 0x000000520300780c */ /* 0x000fe400037c1670 */
[----:B------:R-:W-:Y:S02]  /*c9a0*/  FMNMX.FTZ R72, R57, R72, !PT ;  /* 0x0000004839487209 */ /* 0x000fe40007810000 */
[C---:B------:R-:W-:Y:S02]  /*c9b0*/  ISETP.LT.OR P5, PT, R3.reuse, 0x59, P5 ;  /* 0x000000590300780c */ /* 0x040fe40002fa1670 */
[----:B------:R-:W-:Y:S02]  /*c9c0*/  FMNMX.FTZ R72, R90, R72, !PT ;  /* 0x000000485a487209 */ /* 0x000fe40007810000 */
[----:B------:R-:W-:Y:S02]  /*c9d0*/  ISETP.LT.OR P0, PT, R3, 0x5a, P0 ;  /* 0x0000005a0300780c */ /* 0x000fe40000701670 */
[----:B------:R-:W-:Y:S02]  /*c9e0*/  FMNMX.FTZ R72, R176, R72, !PT ;  /* 0x00000048b0487209 */ /* 0x000fe40007810000 */
[----:B------:R-:W-:Y:S02]  /*c9f0*/  FSEL R73, R79, -INF , !P0 ;  /* 0xff8000004f497808 */ /* 0x000fe40004000000 */
[----:B------:R-:W-:Y:S02]  /*ca00*/  FMNMX.FTZ R72, R177, R72, !PT ;  /* 0x00000048b1487209 */ /* 0x000fe40007810000 */
[----:B------:R-:W-:Y:S02]  /*ca10*/  FSEL R194, R194, -INF , !P6 ;  /* 0xff800000c2c27808 */ /* 0x000fe40007000000 */
[----:B------:R-:W-:Y:S04]  /*ca20*/  FMNMX.FTZ R72, R178, R72, !PT ;  /* 0x00000048b2487209 */ /* 0x000fe80007810000 */
        /* <DEDUP_REMOVED lines=10> */
[----:B------:R-:W-:Y:S05]  /*cad0*/  FMNMX.FTZ R72, R250, R72, !PT ;  /* 0x00000048fa487209 */ /* 0x000fea0007810000 */
[----:B------:R-:W1:Y:S02]  /*cae0*/  SHFL.BFLY PT, R5, R72, 0x2, 0x1f ;  /* 0x0c401f0048057f89 */ /* 0x000e6400000e0000 */
[----:B-1----:R-:W-:Y:S06]  /*caf0*/  FMNMX.FTZ R72, R72, R5, !PT ;  /* 0x0000000548487209 */ /* 0x002fec0007810000 */
[----:B------:R-:W1:Y:S02]  /*cb00*/  SHFL.BFLY PT, R7, R72, 0x1, 0x1f ;  /* 0x0c201f0048077f89 */ /* 0x000e6400000e0000 */
[----:B-1----:R-:W-:Y:S02]  /*cb10*/  FMNMX.FTZ R72, R72, R7, !PT ;  /* 0x0000000748487209 */ /* 0x002fe40007810000 */
[----:B--2---:R-:W-:Y:S02]  /*cb20*/  FSEL R27, R4, -INF , !P2 ;  /* 0xff800000041b7808 */ /* 0x004fe40005000000 */
[----:B------:R-:W-:Y:S02]  /*cb30*/  ISETP.NE.AND P2, PT, R26, RZ, PT ;  /* 0x000000ff1a00720c */ /* 0x000fe40003f45270 */
[----:B------:R-:W-:Y:S02]  /*cb40*/  FMNMX.FTZ R4, R28, R102, !PT ;  /* 0x000000661c047209 */ /* 0x000fe40007810000 */
[----:B------:R-:W-:Y:S02]  /*cb50*/  ISETP.GT.AND P2, PT, R2, 0x1, !P2 ;  /* 0x000000010200780c */ /* 0x000fe40005744270 */
[----:B------:R-:W-:Y:S02]  /*cb60*/  FMNMX.FTZ R4, R35, R4, !PT ;  /* 0x0000000423047209 */ /* 0x000fe40007810000 */
[----:B------:R-:W-:Y:S02]  /*cb70*/  ISETP.LT.OR P2, PT, R3, 0x2, P2 ;  /* 0x000000020300780c */ /* 0x000fe40001741670 */
[----:B------:R-:W-:Y:S02]  /*cb80*/  FMNMX.FTZ R4, R36, R4, !PT ;  /* 0x0000000424047209 */ /* 0x000fe40007810000 */
[----:B---3--:R-:W-:Y:S02]  /*cb90*/  FSEL R26, R0, -INF , !P2 ;  /* 0xff800000001a7808 */ /* 0x008fe40005000000 */
[----:B------:R-:W-:Y:S02]  /*cba0*/  ISETP.NE.AND P2, PT, R25, RZ, PT ;  /* 0x000000ff1900720c */ /* 0x000fe40003f45270 */
[----:B------:R-:W-:Y:S02]  /*cbb0*/  FMNMX.FTZ R0, R30, R101, !PT ;  /* 0x000000651e007209 */ /* 0x000fe40007810000 */
[----:B------:R-:W-:Y:S02]  /*cbc0*/  ISETP.GT.AND P2, PT, R2, 0x8, !P2 ;  /* 0x000000080200780c */ /* 0x000fe40005744270 */
[----:B------:R-:W-:Y:S02]  /*cbd0*/  FMNMX.FTZ R0, R33, R0, !PT ;  /* 0x0000000021007209 */ /* 0x000fe40007810000 */
[----:B------:R-:W-:Y:S02]  /*cbe0*/  ISETP.LT.OR P2, PT, R3, 0x9, P2 ;  /* 0x000000090300780c */ /* 0x000fe40001741670 */
[----:B------:R-:W-:Y:S02]  /*cbf0*/  FMNMX.FTZ R0, R37, R0, !PT ;  /* 0x0000000025007209 */ /* 0x000fe40007810000 */
[----:B------:R-:W-:Y:S02]  /*cc00*/  FSEL R25, R252, -INF , !P2 ;  /* 0xff800000fc197808 */ /* 0x000fe40005000000 */
[----:B------:R-:W-:Y:S02]  /*cc10*/  ISETP.NE.AND P2, PT, R24, RZ, PT ;  /* 0x000000ff1800720c */ /* 0x000fe40003f45270 */
[----:B------:R-:W-:Y:S02]  /*cc20*/  FMNMX.FTZ R0, R39, R0, !PT ;  /* 0x0000000027007209 */ /* 0x000fe40007810000 */
[C---:B------:R-:W-:Y:S02]  /*cc30*/  ISETP.GT.AND P2, PT, R2.reuse, 0x9, !P2 ;  /* 0x000000090200780c */ /* 0x040fe40005744270 */
[----:B------:R-:W-:Y:S02]  /*cc40*/  FMNMX.FTZ R0, R41, R0, !PT ;  /* 0x0000000029007209 */ /* 0x000fe40007810000 */
[----:B------:R-:W-:Y:S02]  /*cc50*/  ISETP.LT.OR P2, PT, R3, 0xa, P2 ;  /* 0x0000000a0300780c */ /* 0x000fe40001741670 */
[----:B------:R-:W-:Y:S02]  /*cc60*/  FMNMX.FTZ R0, R43, R0, !PT ;  /* 0x000000002b007209 */ /* 0x000fe40007810000 */
[----:B------:R-:W-:Y:S02]  /*cc70*/  FSEL R24, R251, -INF , !P2 ;  /* 0xff800000fb187808 */ /* 0x000fe40005000000 */
        /* <DEDUP_REMOVED lines=22> */
[----:B------:R-:W-:Y:S01]  /*cde0*/  FMNMX.FTZ R4, R49, R4, !PT ;  /* 0x0000000431047209 */ /* 0x000fe20007810000 */
[----:B------:R-:W-:Y:S01]  /*cdf0*/  LDSM.16.MT88.4 R20, [R209+0x100] ;  /* 0x00010000d114783b */ /* 0x000fe20000004200 */
        /* <DEDUP_REMOVED lines=50> */
[----:B------:R-:W-:Y:S01]  /*d120*/  FMNMX.FTZ R4, R204, R4, !PT ;  /* 0x00000004cc047209 */ /* 0x000fe20007810000 */
[----:B------:R-:W1:Y:S01]  /*d130*/  SHFL.BFLY PT, R6, R0, 0x2, 0x1f ;  /* 0x0c401f0000067f89 */ /* 0x000e6200000e0000 */
        /* <DEDUP_REMOVED lines=16> */
[----:B------:R-:W-:Y:S01]  /*d240*/  FSEL R198, R74, -INF , !P2 ;  /* 0xff8000004ac67808 */ /* 0x000fe20005000000 */
[----:B------:R-:W-:Y:S01]  /*d250*/  FMUL.FTZ R74, R72, c[0x0][0x2d0] ;  /* 0x0000b400484a7a20 */ /* 0x000fe20000410000 */
        /* <DEDUP_REMOVED lines=10> */
[----:B-1----:R-:W-:Y:S02]  /*d300*/  FMNMX.FTZ R0, R0, R6, !PT ;  /* 0x0000000600007209 */ /* 0x002fe40007810000 */
[C---:B------:R-:W-:Y:S02]  /*d310*/  ISETP.LT.OR P2, PT, R3.reuse, 0x49, P2 ;  /* 0x000000490300780c */ /* 0x040fe40001741670 */
[----:B------:R-:W-:Y:S01]  /*d320*/  FMNMX.FTZ R4, R246, R4, !PT ;  /* 0x00000004f6047209 */ /* 0x000fe20007810000 */
[----:B------:R-:W1:Y:S01]  /*d330*/  SHFL.BFLY PT, R71, R0, 0x1, 0x1f ;  /* 0x0c201f0000477f89 */ /* 0x000e6200000e0000 */
[----:B------:R-:W-:Y:S02]  /*d340*/  FSEL R202, R78, -INF , !P2 ;  /* 0xff8000004eca7808 */ /* 0x000fe40005000000 */
[----:B------:R-:W-:Y:S02]  /*d350*/  ISETP.NE.AND P2, PT, R8, RZ, PT ;  /* 0x000000ff0800720c */ /* 0x000fe40003f45270 */
[----:B------:R-:W-:Y:S02]  /*d360*/  FMNMX.FTZ R5, R58, R5, !PT ;  /* 0x000000053a057209 */ /* 0x000fe40007810000 */
[----:B------:R-:W-:Y:S01]  /*d370*/  ISETP.GT.AND P2, PT, R2, 0x49, !P2 ;  /* 0x000000490200780c */ /* 0x000fe20005744270 */
[----:B------:R-:W2:Y:S01]  /*d380*/  SHFL.BFLY PT, R7, R4, 0x2, 0x1f ;  /* 0x0c401f0004077f89 */ /* 0x000ea200000e0000 */
[----:B------:R-:W-:Y:S02]  /*d390*/  FMNMX.FTZ R5, R62, R5, !PT ;  /* 0x000000053e057209 */ /* 0x000fe40007810000 */
[----:B------:R-:W-:Y:S02]  /*d3a0*/  ISETP.LT.OR P2, PT, R3, 0x4a, P2 ;  /* 0x0000004a0300780c */ /* 0x000fe40001741670 */
[----:B------:R-:W-:Y:S02]  /*d3b0*/  FMNMX.FTZ R5, R88, R5, !PT ;  /* 0x0000000558057209 */ /* 0x000fe40007810000 */
[----:B------:R-:W-:Y:S02]  /*d3c0*/  FSEL R193, R193, -INF , !P2 ;  /* 0xff800000c1c17808 */ /* 0x000fe40005000000 */
[----:B------:R-:W-:Y:S02]  /*d3d0*/  FSETP.NEU.FTZ.AND P2, PT, R72, -INF , PT ;  /* 0xff8000004800780b */ /* 0x000fe40003f5d000 */
[----:B------:R-:W-:Y:S02]  /*d3e0*/  FMNMX.FTZ R6, R98, R5, !PT ;  /* 0x0000000562067209 */ /* 0x000fe40007810000 */
[----:B------:R-:W-:Y:S02]  /*d3f0*/  FSEL R74, R74, RZ, P2 ;  /* 0x000000ff4a4a7208 */ /* 0x000fe40001000000 */
[----:B------:R-:W-:Y:S02]  /*d400*/  FSEL R199, R182, -INF , !P1 ;  /* 0xff800000b6c77808 */ /* 0x000fe40004800000 */
[----:B-1----:R-:W-:Y:S01]  /*d410*/  FMNMX.FTZ R71, R0, R71, !PT ;  /* 0x0000004700477209 */ /* 0x002fe20007810000 */
[--C-:B------:R-:W-:Y:S01]  /*d420*/  FFMA.FTZ R5, R29, c[0x0][0x2d0], -R74.reuse ;  /* 0x0000b4001d057a23 */ /* 0x100fe2000001084a */
[----:B------:R-:W-:Y:S01]  /*d430*/  FMNMX.FTZ R6, R168, R6, !PT ;  /* 0x00000006a8067209 */ /* 0x000fe20007810000 */
[--C-:B------:R-:W-:Y:S01]  /*d440*/  FFMA.FTZ R0, R32, c[0x0][0x2d0], -R74.reuse ;  /* 0x0000b40020007a23 */ /* 0x100fe2000001084a */
[----:B------:R-:W-:Y:S01]  /*d450*/  FSEL R182, R91, -INF , !P5 ;  /* 0xff8000005bb67808 */ /* 0x000fe20006800000 */
[----:B------:R1:W-:Y:S01]  /*d460*/  MUFU.EX2 R64, R5 ;  /* 0x0000000500407308 */ /* 0x0003e20000000800 */
[--C-:B------:R-:W-:Y:S01]  /*d470*/  FFMA.FTZ R16, R44, c[0x0][0x2d0], -R74.reuse ;  /* 0x0000b4002c107a23 */ /* 0x100fe2000001084a */
[----:B--2---:R-:W-:Y:S01]  /*d480*/  FMNMX.FTZ R4, R4, R7, !PT ;  /* 0x0000000704047209 */ /* 0x004fe20007810000 */
[C---:B------:R-:W-:Y:S01]  /*d490*/  FMUL.FTZ R75, R71.reuse, c[0x0][0x2d0] ;  /* 0x0000b400474b7a20 */ /* 0x040fe20000410000 */
[----:B------:R-:W-:Y:S03]  /*d4a0*/  FSETP.NEU.FTZ.AND P1, PT, R71, -INF , PT ;  /* 0xff8000004700780b */ /* 0x000fe60003f3d000 */
[----:B------:R-:W2:Y:S01]  /*d4b0*/  SHFL.BFLY PT, R70, R4, 0x1, 0x1f ;  /* 0x0c201f0004467f89 */ /* 0x000ea200000e0000 */
[----:B------:R-:W-:Y:S02]  /*d4c0*/  FSEL R75, R75, RZ, P1 ;  /* 0x000000ff4b4b7208 */ /* 0x000fe40000800000 */
[----:B------:R3:W-:Y:S03]  /*d4d0*/  MUFU.EX2 R84, R0 ;  /* 0x0000000000547308 */ /* 0x0007e60000000800 */
[--C-:B------:R-:W-:Y:S02]  /*d4e0*/  FFMA.FTZ R3, R39, c[0x0][0x2d0], -R75.reuse ;  /* 0x0000b40027037a23 */ /* 0x100fe4000001084b */
[--C-:B------:R-:W-:Y:S02]  /*d4f0*/  FFMA.FTZ R12, R43, c[0x0][0x2d0], -R75.reuse ;  /* 0x0000b4002b0c7a23 */ /* 0x100fe4000001084b */
[--C-:B------:R-:W-:Y:S03]  /*d500*/  FFMA.FTZ R8, R41, c[0x0][0x2d0], -R75.reuse ;  /* 0x0000b40029087a23 */ /* 0x100fe6000001084b */
[----:B------:R4:W-:Y:S01]  /*d510*/  MUFU.EX2 R86, R3 ;  /* 0x0000000300567308 */ /* 0x0009e20000000800 */
[----:B-1----:R-:W-:Y:S01]  /*d520*/  FMNMX.FTZ R5, R169, R6, !PT ;  /* 0x00000006a9057209 */ /* 0x002fe20007810000 */
[--C-:B------:R-:W-:Y:S03]  /*d530*/  FFMA.FTZ R6, R31, c[0x0][0x2d0], -R74.reuse ;  /* 0x0000b4001f067a23 */ /* 0x100fe6000001084a */
[----:B------:R-:W-:Y:S05]  /*d540*/  FMNMX.FTZ R5, R172, R5, !PT ;  /* 0x00000005ac057209 */ /* 0x000fea0007810000 */
[----:B------:R-:W-:Y:S01]  /*d550*/  MUFU.EX2 R53, R6 ;  /* 0x0000000600357308 */ /* 0x000fe20000000800 */
[----:B--2---:R-:W-:Y:S02]  /*d560*/  FMNMX.FTZ R70, R4, R70, !PT ;  /* 0x0000004604467209 */ /* 0x004fe40007810000 */
[----:B------:R-:W-:Y:S02]  /*d570*/  FMNMX.FTZ R5, R180, R5, !PT ;  /* 0x00000005b4057209 */ /* 0x000fe40007810000 */
[C---:B------:R-:W-:Y:S01]  /*d580*/  FSETP.NEU.FTZ.AND P0, PT, R70.reuse, -INF , PT ;  /* 0xff8000004600780b */ /* 0x040fe20003f1d000 */
[----:B------:R-:W-:Y:S01]  /*d590*/  FMUL.FTZ R96, R70, c[0x0][0x2d0] ;  /* 0x0000b40046607a20 */ /* 0x000fe20000410000 */
[----:B------:R-:W-:Y:S03]  /*d5a0*/  FMNMX.FTZ R5, R183, R5, !PT ;  /* 0x00000005b7057209 */ /* 0x000fe60007810000 */
[----:B------:R-:W-:Y:S01]  /*d5b0*/  MUFU.EX2 R31, R8 ;  /* 0x00000008001f7308 */ /* 0x000fe20000000800 */
[----:B---3--:R-:W-:Y:S01]  /*d5c0*/  FMNMX.FTZ R0, R186, R5, !PT ;  /* 0x00000005ba007209 */ /* 0x008fe20007810000 */
[----:B------:R-:W-:Y:S01]  /*d5d0*/  FFMA.FTZ R5, R34, c[0x0][0x2d0], -R74 ;  /* 0x0000b40022057a23 */ /* 0x000fe2000001084a */
[----:B------:R-:W-:Y:S02]  /*d5e0*/  FSEL R96, R96, RZ, P0 ;  /* 0x000000ff60607208 */ /* 0x000fe40000000000 */
[----:B------:R-:W-:Y:S03]  /*d5f0*/  FMNMX.FTZ R0, R187, R0, !PT ;  /* 0x00000000bb007209 */ /* 0x000fe60007810000 */
[--C-:B----4-:R-:W-:Y:S01]  /*d600*/  FFMA.FTZ R3, R28, c[0x0][0x2d0], -R96.reuse ;  /* 0x0000b4001c037a23 */ /* 0x110fe20000010860 */
[----:B------:R-:W-:Y:S01]  /*d610*/  FMNMX.FTZ R0, R198, R0, !PT ;  /* 0x00000000c6007209 */ /* 0x000fe20007810000 */
[----:B------:R-:W1:Y:S01]  /*d620*/  MUFU.EX2 R87, R5 ;  /* 0x0000000500577308 */ /* 0x000e620000000800 */
[--C-:B------:R-:W-:Y:S02]  /*d630*/  FFMA.FTZ R4, R38, c[0x0][0x2d0], -R96.reuse ;  /* 0x0000b40026047a23 */ /* 0x100fe40000010860 */
[----:B------:R-:W-:Y:S01]  /*d640*/  FMNMX.FTZ R0, R201, R0, !PT ;  /* 0x00000000c9007209 */ /* 0x000fe20007810000 */
[--C-:B------:R-:W-:Y:S02]  /*d650*/  FFMA.FTZ R32, R46, c[0x0][0x2d0], -R96.reuse ;  /* 0x0000b4002e207a23 */ /* 0x100fe40000010860 */
[----:B------:R-:W-:Y:S01]  /*d660*/  FFMA.FTZ R44, R51, c[0x0][0x2d0], -R96 ;  /* 0x0000b400332c7a23 */ /* 0x000fe20000010860 */
[----:B------:R-:W-:Y:S01]  /*d670*/  FMNMX.FTZ R0, R202, R0, !PT ;  /* 0x00000000ca007209 */ /* 0x000fe20007810000 */
[--C-:B------:R-:W-:Y:S02]  /*d680*/  FFMA.FTZ R28, R48, c[0x0][0x2d0], -R75.reuse ;  /* 0x0000b400301c7a23 */ /* 0x100fe4000001084b */
[----:B------:R2:W-:Y:S01]  /*d690*/  MUFU.EX2 R54, R3 ;  /* 0x0000000300367308 */ /* 0x0005e20000000800 */
[----:B------:R-:W-:Y:S01]  /*d6a0*/  FMNMX.FTZ R2, R193, R0, !PT ;  /* 0x00000000c1027209 */ /* 0x000fe20007810000 */
[--C-:B------:R-:W-:Y:S02]  /*d6b0*/  FFMA.FTZ R0, R33, c[0x0][0x2d0], -R75.reuse ;  /* 0x0000b40021007a23 */ /* 0x100fe4000001084b */
[----:B------:R-:W-:Y:S01]  /*d6c0*/  FFMA.FTZ R48, R57, c[0x0][0x2d0], -R74 ;  /* 0x0000b40039307a23 */ /* 0x000fe2000001084a */
[----:B------:R-:W-:Y:S05]  /*d6d0*/  FMNMX.FTZ R2, R199, R2, !PT ;  /* 0x00000002c7027209 */ /* 0x000fea0007810000 */
[----:B------:R3:W-:Y:S01]  /*d6e0*/  MUFU.EX2 R89, R0 ;  /* 0x0000000000597308 */ /* 0x0007e20000000800 */
[----:B-1----:R-:W-:Y:S01]  /*d6f0*/  F2FP.BF16.PACK_AB R78, R87, R84 ;  /* 0x00000054574e723e */ /* 0x002fe200000010ff */
[--C-:B------:R-:W-:Y:S08]  /*d700*/  FFMA.FTZ R5, R30, c[0x0][0x2d0], -R75.reuse ;  /* 0x0000b4001e057a23 */ /* 0x100ff0000001084b */
[----:B------:R-:W-:Y:S01]  /*d710*/  MUFU.EX2 R61, R4 ;  /* 0x00000004003d7308 */ /* 0x000fe20000000800 */
[--C-:B--2---:R-:W-:Y:S09]  /*d720*/  FFMA.FTZ R3, R35, c[0x0][0x2d0], -R96.reuse ;  /* 0x0000b40023037a23 */ /* 0x104ff20000010860 */
[----:B------:R1:W-:Y:S01]  /*d730*/  MUFU.EX2 R60, R3 ;  /* 0x00000003003c7308 */ /* 0x0003e20000000800 */
[----:B---3--:R-:W-:Y:S01]  /*d740*/  FMNMX.FTZ R0, R194, R2, !PT ;  /* 0x00000002c2007209 */ /* 0x008fe20007810000 */
[----:B------:R-:W-:Y:S03]  /*d750*/  FFMA.FTZ R2, R37, c[0x0][0x2d0], -R75 ;  /* 0x0000b40025027a23 */ /* 0x000fe6000001084b */
[----:B------:R-:W-:Y:S05]  /*d760*/  FMNMX.FTZ R0, R182, R0, !PT ;  /* 0x00000000b6007209 */ /* 0x000fea0007810000 */
[----:B------:R2:W3:Y:S01]  /*d770*/  MUFU.EX2 R85, R2 ;  /* 0x0000000200557308 */ /* 0x0004e20000000800 */
[----:B------:R-:W-:Y:S09]  /*d780*/  FMNMX.FTZ R0, R73, R0, !PT ;  /* 0x0000000049007209 */ /* 0x000ff20007810000 */
[----:B------:R-:W4:Y:S01]  /*d790*/  MUFU.EX2 R55, R5 ;  /* 0x0000000500377308 */ /* 0x000f220000000800 */
[----:B-1----:R-:W-:Y:S02]  /*d7a0*/  FFMA.FTZ R3, R36, c[0x0][0x2d0], -R96 ;  /* 0x0000b40024037a23 */ /* 0x002fe40000010860 */
[----:B------:R-:W-:Y:S07]  /*d7b0*/  LDSM.16.MT88.4 R36, [R212+0x100] ;  /* 0x00010000d424783b */ /* 0x000fee0000004200 */
[----:B------:R1:W-:Y:S01]  /*d7c0*/  MUFU.EX2 R52, R3 ;  /* 0x0000000300347308 */ /* 0x0003e20000000800 */
[----:B--2---:R-:W1:Y:S01]  /*d7d0*/  SHFL.BFLY PT, R2, R0, 0x2, 0x1f ;  /* 0x0c401f0000027f89 */ /* 0x004e6200000e0000 */
[----:B---3--:R-:W-:Y:S08]  /*d7e0*/  F2FP.BF16.PACK_AB R79, R86, R85 ;  /* 0x00000055564f723e */ /* 0x008ff000000010ff */
[----:B------:R-:W-:Y:S10]  /*d7f0*/  MUFU.EX2 R93, R12 ;  /* 0x0000000c005d7308 */ /* 0x000ff40000000800 */
[----:B------:R-:W-:Y:S01]  /*d800*/  MUFU.EX2 R33, R16 ;  /* 0x0000001000217308 */ /* 0x000fe20000000800 */
[----:B-1----:R-:W-:Y:S01]  /*d810*/  FMNMX.FTZ R3, R0, R2, !PT ;  /* 0x0000000200037209 */ /* 0x002fe20007810000 */
[----:B------:R-:W-:Y:S01]  /*d820*/  FFMA.FTZ R2, R40, c[0x0][0x2d0], -R74 ;  /* 0x0000b40028027a23 */ /* 0x000fe2000001084a */
[----:B------:R-:W-:Y:S01]  /*d830*/  FSEL R0, R72, RZ, P2 ;  /* 0x000000ff48007208 */ /* 0x000fe20001000000 */
[----:B------:R-:W-:Y:S06]  /*d840*/  FFMA.FTZ R40, R50, c[0x0][0x2d0], -R96 ;  /* 0x0000b40032287a23 */ /* 0x000fec0000010860 */
[----:B------:R1:W-:Y:S01]  /*d850*/  MUFU.EX2 R80, R2 ;  /* 0x0000000200507308 */ /* 0x0003e20000000800 */
[----:B------:R-:W2:Y:S01]  /*d860*/  SHFL.BFLY PT, R4, R3, 0x1, 0x1f ;  /* 0x0c201f0003047f89 */ /* 0x000ea200000e0000 */
[----:B------:R-:W-:Y:S01]  /*d870*/  FADD.FTZ R0, -R0, R100 ;  /* 0x0000006400007221 */ /* 0x000fe20000010100 */
[----:B------:R-:W-:Y:S03]  /*d880*/  MOV R100, R64 ;  /* 0x0000004000647202 */ /* 0x000fe60000000f00 */
[----:B------:R-:W-:Y:S04]  /*d890*/  FMUL.FTZ R0, R0, c[0x0][0x2d0] ;  /* 0x0000b40000007a20 */ /* 0x000fe80000410000 */
[----:B------:R3:W5:Y:S01]  /*d8a0*/  MUFU.EX2 R69, R0 ;  /* 0x0000000000457308 */ /* 0x0007620000000800 */
[----:B-1----:R-:W-:Y:S02]  /*d8b0*/  FSEL R2, R71, RZ, P1 ;  /* 0x000000ff47027208 */ /* 0x002fe40000800000 */
[----:B--2---:R-:W-:Y:S03]  /*d8c0*/  FMNMX.FTZ R3, R3, R4, !PT ;  /* 0x0000000403037209 */ /* 0x004fe60007810000 */
[----:B------:R-:W-:Y:S02]  /*d8d0*/  FADD.FTZ R2, -R2, R101 ;  /* 0x0000006502027221 */ /* 0x000fe40000010100 */
[C---:B------:R-:W-:Y:S02]  /*d8e0*/  FMUL.FTZ R97, R3.reuse, c[0x0][0x2d0] ;  /* 0x0000b40003617a20 */ /* 0x040fe40000410000 */
[----:B------:R-:W-:Y:S01]  /*d8f0*/  FMUL.FTZ R2, R2, c[0x0][0x2d0] ;  /* 0x0000b40002027a20 */ /* 0x000fe20000410000 */
[----:B---3--:R-:W-:Y:S01]  /*d900*/  FSEL R0, R70, RZ, P0 ;  /* 0x000000ff46007208 */ /* 0x008fe20000000000 */
[----:B----4-:R-:W-:Y:S01]  /*d910*/  IMAD.MOV.U32 R101, RZ, RZ, R55 ;  /* 0x000000ffff657224 */ /* 0x010fe200078e0037 */
[----:B------:R-:W-:Y:S01]  /*d920*/  FSETP.NEU.FTZ.AND P0, PT, R3, -INF , PT ;  /* 0xff8000000300780b */ /* 0x000fe20003f1d000 */
[----:B------:R-:W1:Y:S01]  /*d930*/  MUFU.EX2 R68, R2 ;  /* 0x0000000200447308 */ /* 0x000e620000000800 */
[----:B-----5:R-:W-:Y:S01]  /*d940*/  FMUL.FTZ R5, R69, R105 ;  /* 0x0000006945057220 */ /* 0x020fe20000410000 */
[----:B------:R-:W-:Y:S01]  /*d950*/  MOV R105, R87 ;  /* 0x0000005700697202 */ /* 0x000fe20000000f00 */
[----:B------:R-:W-:Y:S01]  /*d960*/  FADD.FTZ R0, -R0, R102 ;  /* 0x0000006600007221 */ /* 0x000fe20000010100 */
[----:B------:R-:W-:Y:S01]  /*d970*/  FSEL R97, R97, RZ, P0 ;  /* 0x000000ff61617208 */ /* 0x000fe20000000000 */
[----:B------:R-:W-:Y:S01]  /*d980*/  FMUL.FTZ R16, R69, R116 ;  /* 0x0000007445107220 */ /* 0x000fe20000410000 */
[----:B------:R-:W-:Y:S01]  /*d990*/  F2FP.BF16.PACK_AB R77, R89, R101 ;  /* 0x00000065594d723e */ /* 0x000fe200000010ff */
[----:B------:R-:W-:Y:S01]  /*d9a0*/  FMUL.FTZ R0, R0, c[0x0][0x2d0] ;  /* 0x0000b40000007a20 */ /* 0x000fe20000410000 */
[----:B------:R-:W-:Y:S01]  /*d9b0*/  MOV R102, R54 ;  /* 0x0000003600667202 */ /* 0x000fe20000000f00 */
[----:B------:R-:W-:Y:S02]  /*d9c0*/  FMUL.FTZ R17, R69, R117 ;  /* 0x0000007545117220 */ /* 0x000fe40000410000 */
[----:B------:R2:W3:Y:S01]  /*d9d0*/  MUFU.EX2 R2, R0 ;  /* 0x0000000000027308 */ /* 0x0004e20000000800 */
[--C-:B------:R-:W-:Y:S01]  /*d9e0*/  FFMA.FTZ R4, R25, c[0x0][0x2d0], -R97.reuse ;  /* 0x0000b40019047a23 */ /* 0x100fe20000010861 */
[----:B------:R-:W-:Y:S01]  /*d9f0*/  F2FP.BF16.PACK_AB R64, R60, R102 ;  /* 0x000000663c40723e */ /* 0x000fe200000010ff */
[--C-:B------:R-:W-:Y:S02]  /*da00*/  FFMA.FTZ R58, R58, c[0x0][0x2d0], -R97.reuse ;  /* 0x0000b4003a3a7a23 */ /* 0x100fe40000010861 */
[--C-:B------:R-:W-:Y:S05]  /*da10*/  FFMA.FTZ R62, R62, c[0x0][0x2d0], -R97.reuse ;  /* 0x0000b4003e3e7a23 */ /* 0x100fea0000010861 */
[----:B------:R4:W5:Y:S01]  /*da20*/  MUFU.EX2 R91, R4 ;  /* 0x00000004005b7308 */ /* 0x0009620000000800 */
[C---:B-1----:R-:W-:Y:S01]  /*da30*/  FMUL.FTZ R7, R68.reuse, R107 ;  /* 0x0000006b44077220 */ /* 0x042fe20000410000 */
[----:B------:R-:W-:Y:S01]  /*da40*/  MOV R107, R52 ;  /* 0x00000034006b7202 */ /* 0x000fe20000000f00 */
[C---:B------:R-:W-:Y:S02]  /*da50*/  FMUL.FTZ R6, R68.reuse, R106 ;  /* 0x0000006a44067220 */ /* 0x040fe40000410000 */
[C---:B------:R-:W-:Y:S01]  /*da60*/  FMUL.FTZ R18, R68.reuse, R118 ;  /* 0x0000007644127220 */ /* 0x040fe20000410000 */
[----:B------:R-:W-:Y:S01]  /*da70*/  F2FP.BF16.PACK_AB R66, R61, R107 ;  /* 0x0000006b3d42723e */ /* 0x000fe200000010ff */
[C---:B------:R-:W-:Y:S02]  /*da80*/  FMUL.FTZ R19, R68.reuse, R119 ;  /* 0x0000007744137220 */ /* 0x040fe40000410000 */
[C---:B------:R-:W-:Y:S01]  /*da90*/  FMUL.FTZ R34, R68.reuse, R134 ;  /* 0x0000008644227220 */ /* 0x040fe20000410000 */
[----:B------:R-:W-:Y:S01]  /*daa0*/  LDSM.16.MT88.4 R116, [R209+0x2900] ;  /* 0x00290000d174783b */ /* 0x000fe20000004200 */
[C---:B------:R-:W-:Y:S02]  /*dab0*/  FMUL.FTZ R35, R68.reuse, R135 ;  /* 0x0000008744237220 */ /* 0x040fe40000410000 */
[--C-:B--2---:R-:W-:Y:S02]  /*dac0*/  FFMA.FTZ R0, R27, c[0x0][0x2d0], -R97.reuse ;  /* 0x0000b4001b007a23 */ /* 0x104fe40000010861 */
[----:B------:R-:W-:Y:S02]  /*dad0*/  FMUL.FTZ R50, R68, R150 ;  /* 0x0000009644327220 */ /* 0x000fe40000410000 */
[----:B------:R1:W2:Y:S01]  /*dae0*/  MUFU.EX2 R9, R0 ;  /* 0x0000000000097308 */ /* 0x0002a20000000800 */
[C---:B---3--:R-:W-:Y:S02]  /*daf0*/  FMUL.FTZ R8, R2.reuse, R108 ;  /* 0x0000006c02087220 */ /* 0x048fe40000410000 */
[----:B------:R-:W-:Y:S02]  /*db00*/  FMUL.FTZ R12, R2, R112 ;  /* 0x00000070020c7220 */ /* 0x000fe40000410000 */
[----:B----4-:R-:W-:Y:S02]  /*db10*/  FFMA.FTZ R4, R24, c[0x0][0x2d0], -R97 ;  /* 0x0000b40018047a23 */ /* 0x010fe40000010861 */
[----:B-----5:R-:W-:Y:S02]  /*db20*/  IMAD.MOV.U32 R150, RZ, RZ, R91 ;  /* 0x000000ffff967224 */ /* 0x020fe400078e005b */
[----:B------:R-:W-:Y:S01]  /*db30*/  FMUL.FTZ R51, R68, R151 ;  /* 0x0000009744337220 */ /* 0x000fe20000410000 */
[----:B------:R-:W3:Y:S01]  /*db40*/  MUFU.EX2 R63, R4 ;  /* 0x00000004003f7308 */ /* 0x000ee20000000800 */
[C---:B------:R-:W-:Y:S02]  /*db50*/  FMUL.FTZ R13, R2.reuse, R113 ;  /* 0x00000071020d7220 */ /* 0x040fe40000410000 */
[----:B------:R-:W-:Y:S02]  /*db60*/  FFMA.FTZ R24, R45, c[0x0][0x2d0], -R75 ;  /* 0x0000b4002d187a23 */ /* 0x000fe4000001084b */
[----:B------:R-:W-:Y:S02]  /*db70*/  IMAD.MOV.U32 R151, RZ, RZ, R89 ;  /* 0x000000ffff977224 */ /* 0x000fe400078e0059 */
[C---:B------:R-:W-:Y:S02]  /*db80*/  FMUL.FTZ R45, R2.reuse, R145 ;  /* 0x00000091022d7220 */ /* 0x040fe40000410000 */
[C---:B------:R-:W-:Y:S01]  /*db90*/  FMUL.FTZ R25, R2.reuse, R125 ;  /* 0x0000007d02197220 */ /* 0x040fe20000410000 */
[----:B------:R4:W5:Y:S01]  /*dba0*/  MUFU.EX2 R30, R24 ;  /* 0x00000018001e7308 */ /* 0x0009620000000800 */
[C---:B------:R-:W-:Y:S02]  /*dbb0*/  FMUL.FTZ R29, R2.reuse, R129 ;  /* 0x00000081021d7220 */ /* 0x040fe40000410000 */
[----:B------:R-:W-:Y:S02]  /*dbc0*/  FMUL.FTZ R41, R2, R141 ;  /* 0x0000008d02297220 */ /* 0x000fe40000410000 */
[----:B-1----:R-:W-:Y:S02]  /*dbd0*/  FFMA.FTZ R0, R26, c[0x0][0x2d0], -R97 ;  /* 0x0000b4001a007a23 */ /* 0x002fe40000010861 */
[----:B--2---:R-:W-:Y:S02]  /*dbe0*/  IMAD.MOV.U32 R108, RZ, RZ, R9 ;  /* 0x000000ffff6c7224 */ /* 0x004fe400078e0009 */
[C---:B------:R-:W-:Y:S01]  /*dbf0*/  FMUL.FTZ R9, R2.reuse, R109 ;  /* 0x0000006d02097220 */ /* 0x040fe20000410000 */
[----:B------:R1:W2:Y:S01]  /*dc00*/  MUFU.EX2 R92, R0 ;  /* 0x00000000005c7308 */ /* 0x0002a20000000800 */
[----:B------:R-:W-:Y:S02]  /*dc10*/  FMUL.FTZ R57, R2, R157 ;  /* 0x0000009d02397220 */ /* 0x000fe40000410000 */
[----:B------:R-:W-:Y:S01]  /*dc20*/  IMAD.MOV.U32 R109, RZ, RZ, R86 ;  /* 0x000000ffff6d7224 */ /* 0x000fe200078e0056 */
[----:B---3--:R-:W-:Y:S01]  /*dc30*/  F2FP.BF16.PACK_AB R67, R63, R91 ;  /* 0x0000005b3f43723e */ /* 0x008fe200000010ff */
[----:B------:R-:W-:Y:S05]  /*dc40*/  FFMA.FTZ R4, R42, c[0x0][0x2d0], -R74 ;  /* 0x0000b4002a047a23 */ /* 0x000fea000001084a */
[----:B------:R3:W-:Y:S01]  /*dc50*/  MUFU.EX2 R59, R4 ;  /* 0x00000004003b7308 */ /* 0x0007e20000000800 */
[----:B----4-:R-:W-:Y:S01]  /*dc60*/  FMUL.FTZ R24, R2, R124 ;  /* 0x0000007c02187220 */ /* 0x010fe20000410000 */
[----:B-----5:R-:W-:Y:S08]  /*dc70*/  MOV R129, R30 ;  /* 0x0000001e00817202 */ /* 0x020ff00000000f00 */
[----:B------:R4:W-:Y:S01]  /*dc80*/  MUFU.EX2 R124, R32 ;  /* 0x00000020007c7308 */ /* 0x0009e20000000800 */
[----:B-1----:R-:W-:Y:S02]  /*dc90*/  FSEL R0, R3, RZ, P0 ;  /* 0x000000ff03007208 */ /* 0x002fe40000000000 */
[----:B--2---:R-:W-:Y:S02]  /*dca0*/  F2FP.BF16.PACK_AB R65, R92, R108 ;  /* 0x0000006c5c41723e */ /* 0x004fe400000010ff */
[C---:B------:R-:W-:Y:S01]  /*dcb0*/  ISETP.GT.AND P0, PT, R227.reuse, UR6, PT ;  /* 0x00000006e3007c0c */ /* 0x040fe2000bf04270 */
[----:B------:R-:W-:Y:S01]  /*dcc0*/  FADD.FTZ R0, -R0, R103 ;  /* 0x0000006700007221 */ /* 0x000fe20000010100 */
[----:B------:R-:W-:Y:S01]  /*dcd0*/  IADD3 R227, R227, -0x1, RZ ;  /* 0xffffffffe3e37810 */ /* 0x000fe20007ffe0ff */
[----:B------:R-:W-:Y:S02]  /*dce0*/  IMAD.MOV.U32 R103, RZ, RZ, R53 ;  /* 0x000000ffff677224 */ /* 0x000fe400078e0035 */
[----:B------:R-:W-:Y:S01]  /*dcf0*/  FMUL.FTZ R0, R0, c[0x0][0x2d0] ;  /* 0x0000b40000007a20 */ /* 0x000fe20000410000 */
[----:B------:R-:W1:Y:S01]  /*dd00*/  LDSM.16.MT88.4 R52, [R210+0x100] ;  /* 0x00010000d234783b */ /* 0x000e620000004200 */
[----:B---3--:R-:W-:Y:S01]  /*dd10*/  FMUL.FTZ R4, R69, R104 ;  /* 0x0000006845047220 */ /* 0x008fe20000410000 */
[----:B------:R-:W-:Y:S01]  /*dd20*/  F2FP.BF16.PACK_AB R76, R103, R100 ;  /* 0x00000064674c723e */ /* 0x000fe200000010ff */
[----:B------:R-:W-:Y:S06]  /*dd30*/  MUFU.EX2 R104, R62 ;  /* 0x0000003e00687308 */ /* 0x000fec0000000800 */
[-C--:B------:R-:W-:Y:S01]  /*dd40*/  HMMA.16816.F32.BF16 R4, R76, R20.reuse, R4 ;  /* 0x000000144c04723c */ /* 0x080fe20000041804 */
[----:B----4-:R-:W-:Y:S03]  /*dd50*/  FMUL.FTZ R32, R69, R132 ;  /* 0x0000008445207220 */ /* 0x010fe60000410000 */
[----:B------:R-:W2:Y:S02]  /*dd60*/  MUFU.EX2 R0, R0 ;  /* 0x0000000000007308 */ /* 0x000ea40000000800 */
[C---:B--2---:R-:W-:Y:S02]  /*dd70*/  FMUL.FTZ R10, R0.reuse, R110 ;  /* 0x0000006e000a7220 */ /* 0x044fe40000410000 */
[C---:B------:R-:W-:Y:S06]  /*dd80*/  FMUL.FTZ R11, R0.reuse, R111 ;  /* 0x0000006f000b7220 */ /* 0x040fec0000410000 */
[----:B------:R-:W-:Y:S01]  /*dd90*/  MUFU.EX2 R110, R44 ;  /* 0x0000002c006e7308 */ /* 0x000fe20000000800 */
[C---:B------:R-:W-:Y:S01]  /*dda0*/  FMUL.FTZ R15, R0.reuse, R115 ;  /* 0x00000073000f7220 */ /* 0x040fe20000410000 */
[----:B------:R-:W-:Y:S01]  /*ddb0*/  MOV R115, R85 ;  /* 0x0000005500737202 */ /* 0x000fe20000000f00 */
[C---:B------:R-:W-:Y:S02]  /*ddc0*/  FMUL.FTZ R27, R0.reuse, R127 ;  /* 0x0000007f001b7220 */ /* 0x040fe40000410000 */
[----:B------:R-:W-:Y:S01]  /*ddd0*/  IMAD.MOV.U32 R127, RZ, RZ, R80 ;  /* 0x000000ffff7f7224 */ /* 0x000fe200078e0050 */
[C---:B------:R-:W-:Y:S01]  /*dde0*/  HMMA.16816.F32.BF16 R8, R64.reuse, R20, R8 ;  /* 0x000000144008723c */ /* 0x040fe20000041808 */
[C---:B------:R-:W-:Y:S01]  /*ddf0*/  FMUL.FTZ R14, R0.reuse, R114 ;  /* 0x00000072000e7220 */ /* 0x040fe20000410000 */
[----:B------:R-:W2:Y:S01]  /*de00*/  LDSM.16.MT88.4 R80, [R211+0x100] ;  /* 0x00010000d350783b */ /* 0x000ea20000004200 */
[C---:B------:R-:W-:Y:S01]  /*de10*/  FMUL.FTZ R26, R0.reuse, R126 ;  /* 0x0000007e001a7220 */ /* 0x040fe20000410000 */
[----:B------:R-:W-:Y:S01]  /*de20*/  MOV R126, R31 ;  /* 0x0000001f007e7202 */ /* 0x000fe20000000f00 */
[----:B------:R3:W-:Y:S01]  /*de30*/  MUFU.EX2 R111, R28 ;  /* 0x0000001c006f7308 */ /* 0x0007e20000000800 */
[C---:B------:R-:W-:Y:S02]  /*de40*/  FMUL.FTZ R30, R0.reuse, R130 ;  /* 0x00000082001e7220 */ /* 0x040fe40000410000 */
[-C--:B------:R-:W-:Y:S01]  /*de50*/  HMMA.16816.F32.BF16 R12, R64, R22.reuse, R12 ;  /* 0x00000016400c723c */ /* 0x080fe2000004180c */
[----:B------:R-:W-:Y:S03]  /*de60*/  FFMA.FTZ R20, R47, c[0x0][0x2d0], -R74 ;  /* 0x0000b4002f147a23 */ /* 0x000fe6000001084a */
[----:B------:R-:W-:Y:S02]  /*de70*/  IMAD.MOV.U32 R130, RZ, RZ, R33 ;  /* 0x000000ffff827224 */ /* 0x000fe400078e0021 */
[C---:B------:R-:W-:Y:S01]  /*de80*/  FMUL.FTZ R33, R69.reuse, R133 ;  /* 0x0000008545217220 */ /* 0x040fe20000410000 */
[----:B------:R4:W-:Y:S01]  /*de90*/  MUFU.EX2 R112, R20 ;  /* 0x0000001400707308 */ /* 0x0009e20000000800 */
[C---:B------:R-:W-:Y:S01]  /*dea0*/  HMMA.16816.F32.BF16 R16, R76.reuse, R22, R16 ;  /* 0x000000164c10723c */ /* 0x040fe20000041810 */
[C---:B------:R-:W-:Y:S01]  /*deb0*/  FMUL.FTZ R21, R69.reuse, R121 ;  /* 0x0000007945157220 */ /* 0x040fe20000410000 */
[----:B------:R-:W-:Y:S02]  /*dec0*/  LDSM.16.MT88.4 R132, [R212+0x2900] ;  /* 0x00290000d484783b */ /* 0x000fe40000004200 */
[C---:B------:R-:W-:Y:S01]  /*ded0*/  FMUL.FTZ R31, R0.reuse, R131 ;  /* 0x00000083001f7220 */ /* 0x040fe20000410000 */
[----:B------:R-:W-:Y:S01]  /*dee0*/  MOV R121, R60 ;  /* 0x0000003c00797202 */ /* 0x000fe20000000f00 */
[----:B------:R-:W-:Y:S01]  /*def0*/  FMUL.FTZ R42, R0, R142 ;  /* 0x0000008e002a7220 */ /* 0x000fe20000410000 */
[----:B------:R-:W-:Y:S01]  /*df00*/  MOV R131, R63 ;  /* 0x0000003f00837202 */ /* 0x000fe20000000f00 */
[C---:B------:R-:W-:Y:S01]  /*df10*/  FMUL.FTZ R22, R68.reuse, R122 ;  /* 0x0000007a44167220 */ /* 0x040fe20000410000 */
[----:B------:R5:W-:Y:S03]  /*df20*/  MUFU.EX2 R114, R40 ;  /* 0x0000002800727308 */ /* 0x000be60000000800 */
[----:B------:R-:W-:Y:S02]  /*df30*/  FMUL.FTZ R23, R68, R123 ;  /* 0x0000007b44177220 */ /* 0x000fe40000410000 */
[----:B---3--:R-:W-:Y:S02]  /*df40*/  FMUL.FTZ R28, R2, R128 ;  /* 0x00000080021c7220 */ /* 0x008fe40000410000 */
[----:B------:R-:W-:Y:S02]  /*df50*/  FMUL.FTZ R43, R0, R143 ;  /* 0x0000008f002b7220 */ /* 0x000fe40000410000 */
[----:B------:R-:W-:Y:S01]  /*df60*/  FMUL.FTZ R44, R2, R144 ;  /* 0x00000090022c7220 */ /* 0x000fe20000410000 */
[----:B------:R3:W-:Y:S01]  /*df70*/  MUFU.EX2 R122, R48 ;  /* 0x00000030007a7308 */ /* 0x0007e20000000800 */
[C---:B------:R-:W-:Y:S02]  /*df80*/  FMUL.FTZ R46, R0.reuse, R146 ;  /* 0x00000092002e7220 */ /* 0x040fe40000410000 */
[----:B------:R-:W-:Y:S02]  /*df90*/  FMUL.FTZ R47, R0, R147 ;  /* 0x00000093002f7220 */ /* 0x000fe40000410000 */
[----:B----4-:R-:W-:Y:S02]  /*dfa0*/  FMUL.FTZ R20, R69, R120 ;  /* 0x0000007845147220 */ /* 0x010fe40000410000 */
[----:B------:R-:W-:Y:S02]  /*dfb0*/  IMAD.MOV.U32 R120, RZ, RZ, R84 ;  /* 0x000000ffff787224 */ /* 0x000fe400078e0054 */
[----:B------:R-:W4:Y:S01]  /*dfc0*/  LDSM.16.MT88.4 R84, [R209+0x900] ;  /* 0x00090000d154783b */ /* 0x000f220000004200 */
[----:B------:R1:W-:Y:S01]  /*dfd0*/  MUFU.EX2 R123, R58 ;  /* 0x0000003a007b7308 */ /* 0x0003e20000000800 */
[----:B------:R-:W-:Y:S01]  /*dfe0*/  FMUL.FTZ R60, R2, R160 ;  /* 0x000000a0023c7220 */ /* 0x000fe20000410000 */
[-C--:B------:R-:W-:Y:S01]  /*dff0*/  HMMA.16816.F32.BF16 R20, R76, R36.reuse, R20 ;  /* 0x000000244c14723c */ /* 0x080fe20000041814 */
[----:B------:R-:W-:Y:S01]  /*e000*/  FMUL.FTZ R62, R0, R162 ;  /* 0x000000a2003e7220 */ /* 0x000fe20000410000 */
[----:B------:R-:W-:Y:S01]  /*e010*/  MOV R162, R92 ;  /* 0x0000005c00a27202 */ /* 0x000fe20000000f00 */
[----:B------:R-:W-:Y:S02]  /*e020*/  FFMA.FTZ R92, R95, c[0x0][0x2d0], -R75 ;  /* 0x0000b4005f5c7a23 */ /* 0x000fe4000001084b */
[----:B-----5:R-:W-:Y:S02]  /*e030*/  FMUL.FTZ R40, R2, R140 ;  /* 0x0000008c02287220 */ /* 0x020fe40000410000 */
[----:B------:R-:W-:Y:S01]  /*e040*/  FMUL.FTZ R63, R0, R163 ;  /* 0x000000a3003f7220 */ /* 0x000fe20000410000 */
[C---:B------:R-:W-:Y:S01]  /*e050*/  HMMA.16816.F32.BF16 R24, R64.reuse, R36, R24 ;  /* 0x000000244018723c */ /* 0x040fe20000041818 */
[----:B------:R-:W-:Y:S03]  /*e060*/  IMAD.MOV.U32 R160, RZ, RZ, R61 ;  /* 0x000000ffffa07224 */ /* 0x000fe600078e003d */
[----:B---3--:R-:W-:Y:S01]  /*e070*/  FMUL.FTZ R48, R69, R148 ;  /* 0x0000009445307220 */ /* 0x008fe20000410000 */
[----:B------:R-:W-:Y:S01]  /*e080*/  MOV R148, R93 ;  /* 0x0000005d00947202 */ /* 0x000fe20000000f00 */
[----:B------:R-:W-:Y:S02]  /*e090*/  FMUL.FTZ R61, R2, R161 ;  /* 0x000000a1023d7220 */ /* 0x000fe40000410000 */
[-C--:B------:R-:W-:Y:S01]  /*e0a0*/  HMMA.16816.F32.BF16 R28, R64, R38.reuse, R28 ;  /* 0x00000026401c723c */ /* 0x080fe2000004181c */
[----:B------:R-:W-:Y:S03]  /*e0b0*/  FFMA.FTZ R36, R49, c[0x0][0x2d0], -R96 ;  /* 0x0000b40031247a23 */ /* 0x000fe60000010860 */
[C---:B------:R-:W-:Y:S01]  /*e0c0*/  FMUL.FTZ R37, R69.reuse, R137 ;  /* 0x0000008945257220 */ /* 0x040fe20000410000 */
[----:B------:R3:W-:Y:S01]  /*e0d0*/  MUFU.EX2 R128, R36 ;  /* 0x0000002400807308 */ /* 0x0007e20000000800 */
[C---:B------:R-:W-:Y:S02]  /*e0e0*/  FMUL.FTZ R49, R69.reuse, R149 ;  /* 0x0000009545317220 */ /* 0x040fe40000410000 */
[C---:B------:R-:W-:Y:S01]  /*e0f0*/  HMMA.16816.F32.BF16 R32, R76.reuse, R38, R32 ;  /* 0x000000264c20723c */ /* 0x040fe20000041820 */
[----:B------:R-:W-:Y:S03]  /*e100*/  IMAD.MOV.U32 R149, RZ, RZ, R59 ;  /* 0x000000ffff957224 */ /* 0x000fe600078e003b */
[C---:B-1----:R-:W-:Y:S02]  /*e110*/  FMUL.FTZ R58, R0.reuse, R158 ;  /* 0x0000009e003a7220 */ /* 0x042fe40000410000 */
[----:B------:R-:W-:Y:S02]  /*e120*/  FMUL.FTZ R59, R0, R159 ;  /* 0x0000009f003b7220 */ /* 0x000fe40000410000 */
[C---:B------:R-:W-:Y:S02]  /*e130*/  FMUL.FTZ R38, R68.reuse, R138 ;  /* 0x0000008a44267220 */ /* 0x040fe40000410000 */
[----:B------:R-:W-:Y:S02]  /*e140*/  MUFU.EX2 R138, R92 ;  /* 0x0000005c008a7308 */ /* 0x000fe40000000800 */
[----:B------:R-:W-:Y:S02]  /*e150*/  FMUL.FTZ R39, R68, R139 ;  /* 0x0000008b44277220 */ /* 0x000fe40000410000 */
[C---:B---3--:R-:W-:Y:S07]  /*e160*/  FMUL.FTZ R36, R69.reuse, R136 ;  /* 0x0000008845247220 */ /* 0x048fee0000410000 */
[-C--:B------:R-:W-:Y:S08]  /*e170*/  HMMA.16816.F32.BF16 R36, R76, R52.reuse, R36 ;  /* 0x000000344c24723c */ /* 0x080ff00000041824 */
[C---:B------:R-:W-:Y:S07]  /*e180*/  HMMA.16816.F32.BF16 R40, R64.reuse, R52, R40 ;  /* 0x000000344028723c */ /* 0x040fee0000041828 */
[--C-:B------:R-:W-:Y:S01]  /*e190*/  FFMA.FTZ R52, R56, c[0x0][0x2d0], -R97.reuse ;  /* 0x0000b40038347a23 */ /* 0x100fe20000010861 */
[-C--:B------:R-:W-:Y:S01]  /*e1a0*/  HMMA.16816.F32.BF16 R44, R64, R54.reuse, R44 ;  /* 0x00000036402c723c */ /* 0x080fe2000004182c */
[----:B------:R-:W-:Y:S02]  /*e1b0*/  FMUL.FTZ R56, R2, R156 ;  /* 0x0000009c02387220 */ /* 0x000fe40000410000 */
[----:B------:R1:W3:Y:S01]  /*e1c0*/  MUFU.EX2 R113, R52 ;  /* 0x0000003400717308 */ /* 0x0002e20000000800 */
[C---:B------:R-:W-:Y:S04]  /*e1d0*/  FMUL.FTZ R53, R69.reuse, R153 ;  /* 0x0000009945357220 */ /* 0x040fe80000410000 */
[C---:B------:R-:W-:Y:S07]  /*e1e0*/  HMMA.16816.F32.BF16 R48, R76.reuse, R54, R48 ;  /* 0x000000364c30723c */ /* 0x040fee0000041830 */
[C---:B------:R-:W-:Y:S02]  /*e1f0*/  FMUL.FTZ R54, R68.reuse, R154 ;  /* 0x0000009a44367220 */ /* 0x040fe40000410000 */
[----:B------:R-:W-:Y:S03]  /*e200*/  FMUL.FTZ R55, R68, R155 ;  /* 0x0000009b44377220 */ /* 0x000fe60000410000 */
[----:B-1----:R-:W-:Y:S07]  /*e210*/  FMUL.FTZ R52, R69, R152 ;  /* 0x0000009845347220 */ /* 0x002fee0000410000 */
[-C--:B--2---:R-:W-:Y:S08]  /*e220*/  HMMA.16816.F32.BF16 R52, R76, R80.reuse, R52 ;  /* 0x000000504c34723c */ /* 0x084ff00000041834 */
[C---:B------:R-:W-:Y:S07]  /*e230*/  HMMA.16816.F32.BF16 R56, R64.reuse, R80, R56 ;  /* 0x000000504038723c */ /* 0x040fee0000041838 */
[----:B------:R-:W-:Y:S01]  /*e240*/  FFMA.FTZ R80, R88, c[0x0][0x2d0], -R97 ;  /* 0x0000b40058507a23 */ /* 0x000fe20000010861 */
[-C--:B------:R-:W-:Y:S01]  /*e250*/  HMMA.16816.F32.BF16 R60, R64, R82.reuse, R60 ;  /* 0x00000052403c723c */ /* 0x080fe2000004183c */
[----:B---3--:R-:W-:Y:S02]  /*e260*/  F2FP.BF16.PACK_AB R81, R123, R113 ;  /* 0x000000717b51723e */ /* 0x008fe400000010ff */
[----:B------:R1:W2:Y:S04]  /*e270*/  MUFU.EX2 R161, R80 ;  /* 0x0000005000a17308 */ /* 0x0002a80000000800 */
[C---:B------:R-:W-:Y:S02]  /*e280*/  FMUL.FTZ R64, R69.reuse, R164 ;  /* 0x000000a445407220 */ /* 0x040fe40000410000 */
[----:B------:R-:W-:Y:S03]  /*e290*/  FMUL.FTZ R65, R69, R165 ;  /* 0x000000a545417220 */ /* 0x000fe60000410000 */
[C---:B------:R-:W-:Y:S02]  /*e2a0*/  FMUL.FTZ R66, R68.reuse, R166 ;  /* 0x000000a644427220 */ /* 0x040fe40000410000 */
[----:B------:R-:W-:Y:S07]  /*e2b0*/  FMUL.FTZ R67, R68, R167 ;  /* 0x000000a744437220 */ /* 0x000fee0000410000 */
[----:B------:R-:W-:Y:S01]  /*e2c0*/  HMMA.16816.F32.BF16 R64, R76, R82, R64 ;  /* 0x000000524c40723c */ /* 0x000fe20000041840 */
[--C-:B-1----:R-:W-:Y:S06]  /*e2d0*/  FFMA.FTZ R80, R90, c[0x0][0x2d0], -R74.reuse ;  /* 0x0000b4005a507a23 */ /* 0x102fec000001084a */
[----:B------:R-:W-:Y:S01]  /*e2e0*/  F2FP.BF16.PACK_AB R76, R149, R127 ;  /* 0x0000007f954c723e */ /* 0x000fe200000010ff */
[----:B------:R-:W1:Y:S01]  /*e2f0*/  LDSM.16.MT88.4 R88, [R212+0x900] ;  /* 0x00090000d458783b */ /* 0x000e620000004200 */
[----:B------:R-:W-:Y:S01]  /*e300*/  F2FP.BF16.PACK_AB R77, R148, R126 ;  /* 0x0000007e944d723e */ /* 0x000fe200000010ff */
[----:B------:R3:W-:Y:S02]  /*e310*/  MUFU.EX2 R106, R80 ;  /* 0x00000050006a7308 */ /* 0x0007e40000000800 */
[----:B------:R-:W-:Y:S02]  /*e320*/  F2FP.BF16.PACK_AB R78, R112, R130 ;  /* 0x00000082704e723e */ /* 0x000fe400000010ff */
[----:B------:R-:W-:Y:S02]  /*e330*/  F2FP.BF16.PACK_AB R79, R111, R129 ;  /* 0x000000816f4f723e */ /* 0x000fe400000010ff */
[----:B------:R-:W-:Y:S02]  /*e340*/  F2FP.BF16.PACK_AB R82, R110, R114 ;  /* 0x000000726e52723e */ /* 0x000fe400000010ff */
[----:B--2---:R-:W-:Y:S03]  /*e350*/  F2FP.BF16.PACK_AB R83, R161, R104 ;  /* 0x00000068a153723e */ /* 0x004fe600000010ff */
[-C--:B----4-:R-:W-:Y:S01]  /*e360*/  HMMA.16816.F32.BF16 R4, R76, R84.reuse, R4 ;  /* 0x000000544c04723c */ /* 0x090fe20000041804 */
[--C-:B---3--:R-:W-:Y:S02]  /*e370*/  FFMA.FTZ R80, R94, c[0x0][0x2d0], -R75.reuse ;  /* 0x0000b4005e507a23 */ /* 0x108fe4000001084b */
[----:B------:R-:W2:Y:S02]  /*e380*/  LDSM.16.MT88.4 R92, [R210+0x900] ;  /* 0x00090000d25c783b */ /* 0x000ea40000004200 */
[----:B------:R3:W-:Y:S02]  /*e390*/  MUFU.EX2 R139, R80 ;  /* 0x00000050008b7308 */ /* 0x0007e40000000800 */
[----:B---3--:R-:W-:Y:S07]  /*e3a0*/  F2FP.BF16.PACK_AB R80, R128, R124 ;  /* 0x0000007c8050723e */ /* 0x008fee00000010ff */
[C---:B------:R-:W-:Y:S07]  /*e3b0*/  HMMA.16816.F32.BF16 R8, R80.reuse, R84, R8 ;  /* 0x000000545008723c */ /* 0x040fee0000041808 */
[--C-:B------:R-:W-:Y:S01]  /*e3c0*/  FFMA.FTZ R84, R176, c[0x0][0x2d0], -R74.reuse ;  /* 0x0000b400b0547a23 */ /* 0x100fe2000001084a */
[-C--:B------:R-:W-:Y:S03]  /*e3d0*/  HMMA.16816.F32.BF16 R12, R80, R86.reuse, R12 ;  /* 0x00000056500c723c */ /* 0x080fe6000004180c */
[----:B------:R3:W-:Y:S05]  /*e3e0*/  MUFU.EX2 R163, R84 ;  /* 0x0000005400a37308 */ /* 0x0007ea0000000800 */
[C---:B------:R-:W-:Y:S08]  /*e3f0*/  HMMA.16816.F32.BF16 R16, R76.reuse, R86, R16 ;  /* 0x000000564c10723c */ /* 0x040ff00000041810 */
[-C--:B-1----:R-:W-:Y:S08]  /*e400*/  HMMA.16816.F32.BF16 R20, R76, R88.reuse, R20 ;  /* 0x000000584c14723c */ /* 0x082ff00000041814 */
[C---:B------:R-:W-:Y:S01]  /*e410*/  HMMA.16816.F32.BF16 R24, R80.reuse, R88, R24 ;  /* 0x000000585018723c */ /* 0x040fe20000041818 */
[----:B---3--:R-:W-:Y:S06]  /*e420*/  FFMA.FTZ R84, R177, c[0x0][0x2d0], -R74 ;  /* 0x0000b400b1547a23 */ /* 0x008fec000001084a */
[--C-:B------:R-:W-:Y:S01]  /*e430*/  FFMA.FTZ R88, R170, c[0x0][0x2d0], -R96.reuse ;  /* 0x0000b400aa587a23 */ /* 0x100fe20000010860 */
[-C--:B------:R-:W-:Y:S01]  /*e440*/  HMMA.16816.F32.BF16 R28, R80, R90.reuse, R28 ;  /* 0x0000005a501c723c */ /* 0x080fe2000004181c */
[----:B------:R1:W-:Y:S07]  /*e450*/  MUFU.EX2 R125, R84 ;  /* 0x00000054007d7308 */ /* 0x0003ee0000000800 */
[C---:B------:R-:W-:Y:S03]  /*e460*/  HMMA.16816.F32.BF16 R32, R76.reuse, R90, R32 ;  /* 0x0000005a4c20723c */ /* 0x040fe60000041820 */
[----:B------:R3:W-:Y:S05]  /*e470*/  MUFU.EX2 R136, R88 ;  /* 0x0000005800887308 */ /* 0x0007ea0000000800 */
[-C--:B--2---:R-:W-:Y:S08]  /*e480*/  HMMA.16816.F32.BF16 R36, R76, R92.reuse, R36 ;  /* 0x0000005c4c24723c */ /* 0x084ff00000041824 */
[C---:B------:R-:W-:Y:S01]  /*e490*/  HMMA.16816.F32.BF16 R40, R80.reuse, R92, R40 ;  /* 0x0000005c5028723c */ /* 0x040fe20000041828 */
[----:B-1----:R-:W-:Y:S04]  /*e4a0*/  FFMA.FTZ R84, R171, c[0x0][0x2d0], -R75 ;  /* 0x0000b400ab547a23 */ /* 0x002fe8000001084b */
[----:B------:R1:W-:Y:S02]  /*e4b0*/  MUFU.EX2 R252, R84 ;  /* 0x0000005400fc7308 */ /* 0x0003e40000000800 */
[----:B------:R-:W-:Y:S01]  /*e4c0*/  FFMA.FTZ R92, R168, c[0x0][0x2d0], -R97 ;  /* 0x0000b400a85c7a23 */ /* 0x000fe20000010861 */
[-C--:B------:R-:W-:Y:S01]  /*e4d0*/  HMMA.16816.F32.BF16 R44, R80, R94.reuse, R44 ;  /* 0x0000005e502c723c */ /* 0x080fe2000004182c */
[--C-:B---3--:R-:W-:Y:S06]  /*e4e0*/  FFMA.FTZ R88, R173, c[0x0][0x2d0], -R96.reuse ;  /* 0x0000b400ad587a23 */ /* 0x108fec0000010860 */
[----:B------:R2:W-:Y:S01]  /*e4f0*/  MUFU.EX2 R240, R92 ;  /* 0x0000005c00f07308 */ /* 0x0005e20000000800 */
[C---:B------:R-:W-:Y:S09]  /*e500*/  HMMA.16816.F32.BF16 R48, R76.reuse, R94, R48 ;  /* 0x0000005e4c30723c */ /* 0x040ff20000041830 */
[----:B------:R3:W-:Y:S03]  /*e510*/  MUFU.EX2 R142, R88 ;  /* 0x00000058008e7308 */ /* 0x0007e60000000800 */
[----:B-1----:R-:W-:Y:S07]  /*e520*/  FFMA.FTZ R84, R174, c[0x0][0x2d0], -R75 ;  /* 0x0000b400ae547a23 */ /* 0x002fee000001084b */
[----:B------:R1:W-:Y:S01]  /*e530*/  MUFU.EX2 R143, R84 ;  /* 0x00000054008f7308 */ /* 0x0003e20000000800 */
[----:B--2---:R-:W-:Y:S09]  /*e540*/  FFMA.FTZ R92, R169, c[0x0][0x2d0], -R97 ;  /* 0x0000b400a95c7a23 */ /* 0x004ff20000010861 */
[----:B------:R2:W-:Y:S01]  /*e550*/  MUFU.EX2 R238, R92 ;  /* 0x0000005c00ee7308 */ /* 0x0005e20000000800 */
[--C-:B---3--:R-:W-:Y:S09]  /*e560*/  FFMA.FTZ R88, R175, c[0x0][0x2d0], -R96.reuse ;  /* 0x0000b400af587a23 */ /* 0x108ff20000010860 */
[----:B------:R3:W4:Y:S01]  /*e570*/  MUFU.EX2 R141, R88 ;  /* 0x00000058008d7308 */ /* 0x0007220000000800 */
[----:B-1----:R-:W-:Y:S09]  /*e580*/  FFMA.FTZ R84, R99, c[0x0][0x2d0], -R96 ;  /* 0x0000b40063547a23 */ /* 0x002ff20000010860 */
[----:B------:R1:W-:Y:S01]  /*e590*/  MUFU.EX2 R137, R84 ;  /* 0x0000005400897308 */ /* 0x0003e20000000800 */
[----:B--2---:R-:W-:Y:S09]  /*e5a0*/  FFMA.FTZ R92, R181, c[0x0][0x2d0], -R75 ;  /* 0x0000b400b55c7a23 */ /* 0x004ff2000001084b */
[----:B------:R2:W-:Y:S01]  /*e5b0*/  MUFU.EX2 R145, R92 ;  /* 0x0000005c00917308 */ /* 0x0005e20000000800 */
[--C-:B---3--:R-:W-:Y:S09]  /*e5c0*/  FFMA.FTZ R88, R178, c[0x0][0x2d0], -R74.reuse ;  /* 0x0000b400b2587a23 */ /* 0x108ff2000001084a */
[----:B------:R3:W-:Y:S01]  /*e5d0*/  MUFU.EX2 R251, R88 ;  /* 0x0000005800fb7308 */ /* 0x0007e20000000800 */
[----:B-1----:R-:W1:Y:S08]  /*e5e0*/  LDSM.16.MT88.4 R84, [R211+0x900] ;  /* 0x00090000d354783b */ /* 0x002e700000004200 */
[----:B--2---:R-:W-:Y:S01]  /*e5f0*/  LDSM.16.MT88.4 R92, [R210+0x1100] ;  /* 0x00110000d25c783b */ /* 0x004fe20000004200 */
[--C-:B---3--:R-:W-:Y:S04]  /*e600*/  FFMA.FTZ R88, R98, c[0x0][0x2d0], -R97.reuse ;  /* 0x0000b40062587a23 */ /* 0x108fe80000010861 */
[----:B------:R2:W3:Y:S01]  /*e610*/  MUFU.EX2 R140, R88 ;  /* 0x00000058008c7308 */ /* 0x0004e20000000800 */
[-C--:B-1----:R-:W-:Y:S08]  /*e620*/  HMMA.16816.F32.BF16 R52, R76, R84.reuse, R52 ;  /* 0x000000544c34723c */ /* 0x082ff00000041834 */
[C---:B------:R-:W-:Y:S01]  /*e630*/  HMMA.16816.F32.BF16 R56, R80.reuse, R84, R56 ;  /* 0x000000545038723c */ /* 0x040fe20000041838 */
[----:B--2---:R-:W1:Y:S06]  /*e640*/  LDSM.16.MT88.4 R88, [R209+0x1100] ;  /* 0x00110000d158783b */ /* 0x004e6c0000004200 */
[----:B------:R-:W-:Y:S01]  /*e650*/  FFMA.FTZ R84, R172, c[0x0][0x2d0], -R97 ;  /* 0x0000b400ac547a23 */ /* 0x000fe20000010861 */
[-C--:B------:R-:W-:Y:S03]  /*e660*/  HMMA.16816.F32.BF16 R60, R80, R86.reuse, R60 ;  /* 0x00000056503c723c */ /* 0x080fe6000004183c */
[----:B------:R2:W5:Y:S04]  /*e670*/  MUFU.EX2 R236, R84 ;  /* 0x0000005400ec7308 */ /* 0x0005680000000800 */
[--C-:B------:R-:W-:Y:S01]  /*e680*/  FFMA.FTZ R80, R184, c[0x0][0x2d0], -R74.reuse ;  /* 0x0000b400b8507a23 */ /* 0x100fe2000001084a */
[----:B------:R-:W-:Y:S01]  /*e690*/  HMMA.16816.F32.BF16 R64, R76, R86, R64 ;  /* 0x000000564c40723c */ /* 0x000fe20000041840 */
[----:B----4-:R-:W-:Y:S03]  /*e6a0*/  F2FP.BF16.PACK_AB R82, R141, R142 ;  /* 0x0000008e8d52723e */ /* 0x010fe600000010ff */
[----:B---3--:R-:W-:Y:S01]  /*e6b0*/  F2FP.BF16.PACK_AB R81, R240, R140 ;  /* 0x0000008cf051723e */ /* 0x008fe200000010ff */
[----:B------:R3:W-:Y:S02]  /*e6c0*/  MUFU.EX2 R147, R80 ;  /* 0x0000005000937308 */ /* 0x0007e40000000800 */
[----:B------:R-:W-:Y:S02]  /*e6d0*/  F2FP.BF16.PACK_AB R76, R106, R122 ;  /* 0x0000007a6a4c723e */ /* 0x000fe400000010ff */
[----:B------:R-:W-:Y:S03]  /*e6e0*/  F2FP.BF16.PACK_AB R77, R138, R139 ;  /* 0x0000008b8a4d723e */ /* 0x000fe600000010ff */
[----:B------:R-:W-:Y:S02]  /*e6f0*/  F2FP.BF16.PACK_AB R78, R125, R163 ;  /* 0x000000a37d4e723e */ /* 0x000fe400000010ff */
[----:B------:R-:W-:Y:S01]  /*e700*/  F2FP.BF16.PACK_AB R79, R143, R252 ;  /* 0x000000fc8f4f723e */ /* 0x000fe200000010ff */
[----:B--2---:R-:W2:Y:S01]  /*e710*/  LDSM.16.MT88.4 R84, [R212+0x1100] ;  /* 0x00110000d454783b */ /* 0x004ea20000004200 */
[----:B-----5:R-:W-:Y:S05]  /*e720*/  F2FP.BF16.PACK_AB R83, R236, R238 ;  /* 0x000000eeec53723e */ /* 0x020fea00000010ff */
[-C--:B-1----:R-:W-:Y:S01]  /*e730*/  HMMA.16816.F32.BF16 R4, R76, R88.reuse, R4 ;  /* 0x000000584c04723c */ /* 0x082fe20000041804 */
[--C-:B---3--:R-:W-:Y:S04]  /*e740*/  FFMA.FTZ R80, R179, c[0x0][0x2d0], -R75.reuse ;  /* 0x0000b400b3507a23 */ /* 0x108fe8000001084b */
[----:B------:R1:W-:Y:S02]  /*e750*/  MUFU.EX2 R146, R80 ;  /* 0x0000005000927308 */ /* 0x0003e40000000800 */
[----:B-1----:R-:W-:Y:S07]  /*e760*/  F2FP.BF16.PACK_AB R80, R136, R137 ;  /* 0x000000898850723e */ /* 0x002fee00000010ff */
[C---:B------:R-:W-:Y:S07]  /*e770*/  HMMA.16816.F32.BF16 R8, R80.reuse, R88, R8 ;  /* 0x000000585008723c */ /* 0x040fee0000041808 */
[--C-:B------:R-:W-:Y:S01]  /*e780*/  FFMA.FTZ R88, R195, c[0x0][0x2d0], -R74.reuse ;  /* 0x0000b400c3587a23 */ /* 0x100fe2000001084a */
[-C--:B------:R-:W-:Y:S03]  /*e790*/  HMMA.16816.F32.BF16 R12, R80, R90.reuse, R12 ;  /* 0x0000005a500c723c */ /* 0x080fe6000004180c */
[----:B------:R1:W-:Y:S05]  /*e7a0*/  MUFU.EX2 R235, R88 ;  /* 0x0000005800eb7308 */ /* 0x0003ea0000000800 */
[C---:B------:R-:W-:Y:S08]  /*e7b0*/  HMMA.16816.F32.BF16 R16, R76.reuse, R90, R16 ;  /* 0x0000005a4c10723c */ /* 0x040ff00000041810 */
[-C--:B--2---:R-:W-:Y:S08]  /*e7c0*/  HMMA.16816.F32.BF16 R20, R76, R84.reuse, R20 ;  /* 0x000000544c14723c */ /* 0x084ff00000041814 */
[C---:B------:R-:W-:Y:S01]  /*e7d0*/  HMMA.16816.F32.BF16 R24, R80.reuse, R84, R24 ;  /* 0x000000545018723c */ /* 0x040fe20000041818 */
[----:B-1----:R-:W-:Y:S06]  /*e7e0*/  FFMA.FTZ R88, R196, c[0x0][0x2d0], -R74 ;  /* 0x0000b400c4587a23 */ /* 0x002fec000001084a */
[--C-:B------:R-:W-:Y:S01]  /*e7f0*/  FFMA.FTZ R84, R185, c[0x0][0x2d0], -R96.reuse ;  /* 0x0000b400b9547a23 */ /* 0x100fe20000010860 */
[-C--:B------:R-:W-:Y:S01]  /*e800*/  HMMA.16816.F32.BF16 R28, R80, R86.reuse, R28 ;  /* 0x00000056501c723c */ /* 0x080fe2000004181c */
[----:B------:R1:W-:Y:S07]  /*e810*/  MUFU.EX2 R196, R88 ;  /* 0x0000005800c47308 */ /* 0x0003ee0000000800 */
[C---:B------:R-:W-:Y:S03]  /*e820*/  HMMA.16816.F32.BF16 R32, R76.reuse, R86, R32 ;  /* 0x000000564c20723c */ /* 0x040fe60000041820 */
[----:B------:R2:W-:Y:S05]  /*e830*/  MUFU.EX2 R144, R84 ;  /* 0x0000005400907308 */ /* 0x0005ea0000000800 */
[-C--:B------:R-:W-:Y:S08]  /*e840*/  HMMA.16816.F32.BF16 R36, R76, R92.reuse, R36 ;  /* 0x0000005c4c24723c */ /* 0x080ff00000041824 */
[C---:B------:R-:W-:Y:S01]  /*e850*/  HMMA.16816.F32.BF16 R40, R80.reuse, R92, R40 ;  /* 0x0000005c5028723c */ /* 0x040fe20000041828 */
[----:B-1----:R-:W-:Y:S04]  /*e860*/  FFMA.FTZ R88, R190, c[0x0][0x2d0], -R75 ;  /* 0x0000b400be587a23 */ /* 0x002fe8000001084b */
[----:B------:R1:W-:Y:S02]  /*e870*/  MUFU.EX2 R195, R88 ;  /* 0x0000005800c37308 */ /* 0x0003e40000000800 */
[----:B------:R-:W-:Y:S01]  /*e880*/  FFMA.FTZ R92, R183, c[0x0][0x2d0], -R97 ;  /* 0x0000b400b75c7a23 */ /* 0x000fe20000010861 */
[-C--:B------:R-:W-:Y:S01]  /*e890*/  HMMA.16816.F32.BF16 R44, R80, R94.reuse, R44 ;  /* 0x0000005e502c723c */ /* 0x080fe2000004182c */
[----:B------:R-:W-:Y:S03]  /*e8a0*/  MOV R183, R101 ;  /* 0x0000006500b77202 */ /* 0x000fe60000000f00 */
[--C-:B--2---:R-:W-:Y:S03]  /*e8b0*/  FFMA.FTZ R84, R188, c[0x0][0x2d0], -R96.reuse ;  /* 0x0000b400bc547a23 */ /* 0x104fe60000010860 */
[----:B------:R2:W-:Y:S01]  /*e8c0*/  MUFU.EX2 R155, R92 ;  /* 0x0000005c009b7308 */ /* 0x0005e20000000800 */
[C---:B------:R-:W-:Y:S09]  /*e8d0*/  HMMA.16816.F32.BF16 R48, R76.reuse, R94, R48 ;  /* 0x0000005e4c30723c */ /* 0x040ff20000041830 */
[----:B------:R3:W-:Y:S03]  /*e8e0*/  MUFU.EX2 R190, R84 ;  /* 0x0000005400be7308 */ /* 0x0007e60000000800 */
[----:B-1----:R-:W-:Y:S07]  /*e8f0*/  FFMA.FTZ R88, R192, c[0x0][0x2d0], -R75 ;  /* 0x0000b400c0587a23 */ /* 0x002fee000001084b */
[----:B------:R1:W-:Y:S01]  /*e900*/  MUFU.EX2 R192, R88 ;  /* 0x0000005800c07308 */ /* 0x0003e20000000800 */
[----:B--2---:R-:W-:Y:S09]  /*e910*/  FFMA.FTZ R92, R186, c[0x0][0x2d0], -R97 ;  /* 0x0000b400ba5c7a23 */ /* 0x004ff20000010861 */
[----:B------:R2:W-:Y:S01]  /*e920*/  MUFU.EX2 R154, R92 ;  /* 0x0000005c009a7308 */ /* 0x0005e20000000800 */
[--C-:B---3--:R-:W-:Y:S01]  /*e930*/  FFMA.FTZ R84, R189, c[0x0][0x2d0], -R96.reuse ;  /* 0x0000b400bd547a23 */ /* 0x108fe20000010860 */
[----:B------:R-:W-:Y:S08]  /*e940*/  MOV R189, R103 ;  /* 0x0000006700bd7202 */ /* 0x000ff00000000f00 */
[----:B------:R3:W-:Y:S01]  /*e950*/  MUFU.EX2 R185, R84 ;  /* 0x0000005400b97308 */ /* 0x0007e20000000800 */
[----:B-1----:R-:W1:Y:S01]  /*e960*/  LDSM.16.MT88.4 R88, [R211+0x1100] ;  /* 0x00110000d358783b */ /* 0x002e620000004200 */
[----:B--2---:R-:W-:Y:S01]  /*e970*/  FFMA.FTZ R92, R203, c[0x0][0x2d0], -R75 ;  /* 0x0000b400cb5c7a23 */ /* 0x004fe2000001084b */
[----:B------:R-:W-:Y:S07]  /*e980*/  MOV R203, R113 ;  /* 0x0000007100cb7202 */ /* 0x000fee0000000f00 */
[----:B------:R2:W-:Y:S01]  /*e990*/  MUFU.EX2 R178, R92 ;  /* 0x0000005c00b27308 */ /* 0x0005e20000000800 */
[----:B---3--:R-:W-:Y:S02]  /*e9a0*/  FFMA.FTZ R84, R191, c[0x0][0x2d0], -R96 ;  /* 0x0000b400bf547a23 */ /* 0x008fe40000010860 */
[----:B------:R-:W-:Y:S07]  /*e9b0*/  IMAD.MOV.U32 R191, RZ, RZ, R102 ;  /* 0x000000ffffbf7224 */ /* 0x000fee00078e0066 */
[----:B------:R3:W4:Y:S01]  /*e9c0*/  MUFU.EX2 R188, R84 ;  /* 0x0000005400bc7308 */ /* 0x0007220000000800 */
[----:B--2---:R-:W-:Y:S01]  /*e9d0*/  LDSM.16.MT88.4 R92, [R210+0x1900] ;  /* 0x00190000d25c783b */ /* 0x004fe20000004200 */
[-C--:B-1----:R-:W-:Y:S08]  /*e9e0*/  HMMA.16816.F32.BF16 R52, R76, R88.reuse, R52 ;  /* 0x000000584c34723c */ /* 0x082ff00000041834 */
[C---:B------:R-:W-:Y:S01]  /*e9f0*/  HMMA.16816.F32.BF16 R56, R80.reuse, R88, R56 ;  /* 0x000000585038723c */ /* 0x040fe20000041838 */
[----:B---3--:R-:W-:Y:S02]  /*ea00*/  FFMA.FTZ R84, R197, c[0x0][0x2d0], -R74 ;  /* 0x0000b400c5547a23 */ /* 0x008fe4000001084a */
[----:B------:R-:W2:Y:S02]  /*ea10*/  LDL.LU R197, [R1+0x18] ;  /* 0x0000180001c57983 */ /* 0x000ea40000300800 */
[----:B------:R1:W-:Y:S02]  /*ea20*/  MUFU.EX2 R184, R84 ;  /* 0x0000005400b87308 */ /* 0x0003e40000000800 */
[----:B------:R-:W3:Y:S01]  /*ea30*/  LDL.LU R186, [R1+0x14] ;  /* 0x0000140001ba7983 */ /* 0x000ee20000300800 */
[-C--:B------:R-:W-:Y:S01]  /*ea40*/  HMMA.16816.F32.BF16 R60, R80, R90.reuse, R60 ;  /* 0x0000005a503c723c */ /* 0x080fe2000004183c */
[----:B------:R-:W-:Y:S03]  /*ea50*/  FFMA.FTZ R88, R187, c[0x0][0x2d0], -R97 ;  /* 0x0000b400bb587a23 */ /* 0x000fe60000010861 */
[----:B------:R-:W-:Y:S03]  /*ea60*/  IMAD.MOV.U32 R187, RZ, RZ, R100 ;  /* 0x000000ffffbb7224 */ /* 0x000fe600078e0064 */
[--C-:B------:R-:W-:Y:S01]  /*ea70*/  FFMA.FTZ R80, R206, c[0x0][0x2d0], -R74.reuse ;  /* 0x0000b400ce507a23 */ /* 0x100fe2000001084a */
[----:B------:R-:W-:Y:S01]  /*ea80*/  HMMA.16816.F32.BF16 R64, R76, R90, R64 ;  /* 0x0000005a4c40723c */ /* 0x000fe20000041840 */
[----:B----4-:R-:W-:Y:S02]  /*ea90*/  F2FP.BF16.PACK_AB R82, R188, R185 ;  /* 0x000000b9bc52723e */ /* 0x010fe400000010ff */
[----:B------:R4:W-:Y:S01]  /*eaa0*/  MUFU.EX2 R179, R80 ;  /* 0x0000005000b37308 */ /* 0x0009e20000000800 */
[----:B------:R-:W-:Y:S03]  /*eab0*/  IMAD.MOV.U32 R206, RZ, RZ, R111 ;  /* 0x000000ffffce7224 */ /* 0x000fe600078e006f */
[----:B------:R-:W-:Y:S02]  /*eac0*/  F2FP.BF16.PACK_AB R76, R147, R251 ;  /* 0x000000fb934c723e */ /* 0x000fe400000010ff */
[----:B------:R-:W-:Y:S03]  /*ead0*/  F2FP.BF16.PACK_AB R77, R145, R146 ;  /* 0x00000092914d723e */ /* 0x000fe600000010ff */
[----:B------:R-:W-:Y:S01]  /*eae0*/  F2FP.BF16.PACK_AB R78, R196, R235 ;  /* 0x000000ebc44e723e */ /* 0x000fe200000010ff */
[----:B-1----:R-:W-:Y:S01]  /*eaf0*/  FFMA.FTZ R84, R180, c[0x0][0x2d0], -R97 ;  /* 0x0000b400b4547a23 */ /* 0x002fe20000010861 */
[----:B------:R-:W-:Y:S01]  /*eb00*/  F2FP.BF16.PACK_AB R79, R192, R195 ;  /* 0x000000c3c04f723e */ /* 0x000fe200000010ff */
[----:B------:R-:W1:Y:S10]  /*eb10*/  MUFU.EX2 R180, R88 ;  /* 0x0000005800b47308 */ /* 0x000e740000000800 */
[----:B------:R5:W5:Y:S01]  /*eb20*/  MUFU.EX2 R181, R84 ;  /* 0x0000005400b57308 */ /* 0x000b620000000800 */
[--C-:B----4-:R-:W-:Y:S01]  /*eb30*/  FFMA.FTZ R80, R200, c[0x0][0x2d0], -R75.reuse ;  /* 0x0000b400c8507a23 */ /* 0x110fe2000001084b */
[----:B------:R-:W-:Y:S08]  /*eb40*/  MOV R200, R112 ;  /* 0x0000007000c87202 */ /* 0x000ff00000000f00 */
[----:B------:R4:W-:Y:S01]  /*eb50*/  MUFU.EX2 R153, R80 ;  /* 0x0000005000997308 */ /* 0x0009e20000000800 */
[----:B-1----:R-:W-:Y:S01]  /*eb60*/  F2FP.BF16.PACK_AB R83, R180, R154 ;  /* 0x0000009ab453723e */ /* 0x002fe200000010ff */
[----:B------:R-:W-:Y:S08]  /*eb70*/  LDSM.16.MT88.4 R88, [R212+0x1900] ;  /* 0x00190000d458783b */ /* 0x000ff00000004200 */
[----:B-----5:R-:W1:Y:S01]  /*eb80*/  LDSM.16.MT88.4 R84, [R209+0x1900] ;  /* 0x00190000d154783b */ /* 0x020e620000004200 */
[----:B------:R-:W-:Y:S02]  /*eb90*/  F2FP.BF16.PACK_AB R81, R155, R181 ;  /* 0x000000b59b51723e */ /* 0x000fe400000010ff */
[----:B----4-:R-:W-:Y:S01]  /*eba0*/  F2FP.BF16.PACK_AB R80, R190, R144 ;  /* 0x00000090be50723e */ /* 0x010fe200000010ff */
[-C--:B-1----:R-:W-:Y:S08]  /*ebb0*/  HMMA.16816.F32.BF16 R4, R76, R84.reuse, R4 ;  /* 0x000000544c04723c */ /* 0x082ff00000041804 */
[C---:B------:R-:W-:Y:S07]  /*ebc0*/  HMMA.16816.F32.BF16 R8, R80.reuse, R84, R8 ;  /* 0x000000545008723c */ /* 0x040fee0000041808 */
[----:B------:R-:W-:Y:S01]  /*ebd0*/  FFMA.FTZ R84, R232, c[0x0][0x2d0], -R74 ;  /* 0x0000b400e8547a23 */ /* 0x000fe2000001084a */
[-C--:B------:R-:W-:Y:S01]  /*ebe0*/  HMMA.16816.F32.BF16 R12, R80, R86.reuse, R12 ;  /* 0x00000056500c723c */ /* 0x080fe2000004180c */
[----:B------:R-:W-:Y:S02]  /*ebf0*/  IMAD.MOV.U32 R232, RZ, RZ, R114 ;  /* 0x000000ffffe87224 */ /* 0x000fe400078e0072 */
[----:B------:R1:W-:Y:S05]  /*ec00*/  MUFU.EX2 R159, R84 ;  /* 0x00000054009f7308 */ /* 0x0003ea0000000800 */
[C---:B------:R-:W-:Y:S08]  /*ec10*/  HMMA.16816.F32.BF16 R16, R76.reuse, R86, R16 ;  /* 0x000000564c10723c */ /* 0x040ff00000041810 */
[-C--:B------:R-:W-:Y:S08]  /*ec20*/  HMMA.16816.F32.BF16 R20, R76, R88.reuse, R20 ;  /* 0x000000584c14723c */ /* 0x080ff00000041814 */
[C---:B------:R-:W-:Y:S01]  /*ec30*/  HMMA.16816.F32.BF16 R24, R80.reuse, R88, R24 ;  /* 0x000000585018723c */ /* 0x040fe20000041818 */
[----:B-1----:R-:W-:Y:S03]  /*ec40*/  FFMA.FTZ R84, R233, c[0x0][0x2d0], -R74 ;  /* 0x0000b400e9547a23 */ /* 0x002fe6000001084a */
[----:B------:R-:W-:Y:S03]  /*ec50*/  MOV R233, R115 ;  /* 0x0000007300e97202 */ /* 0x000fe60000000f00 */
[----:B------:R-:W-:Y:S01]  /*ec60*/  FFMA.FTZ R88, R205, c[0x0][0x2d0], -R96 ;  /* 0x0000b400cd587a23 */ /* 0x000fe20000010860 */
[-C--:B------:R-:W-:Y:S01]  /*ec70*/  HMMA.16816.F32.BF16 R28, R80, R90.reuse, R28 ;  /* 0x0000005a501c723c */ /* 0x080fe2000004181c */
[----:B------:R1:W-:Y:S03]  /*ec80*/  MUFU.EX2 R177, R84 ;  /* 0x0000005400b17308 */ /* 0x0003e60000000800 */
[----:B------:R-:W-:Y:S04]  /*ec90*/  MOV R205, R150 ;  /* 0x0000009600cd7202 */ /* 0x000fe80000000f00 */
[C---:B------:R-:W-:Y:S03]  /*eca0*/  HMMA.16816.F32.BF16 R32, R76.reuse, R90, R32 ;  /* 0x0000005a4c20723c */ /* 0x040fe60000041820 */
[----:B------:R4:W-:Y:S05]  /*ecb0*/  MUFU.EX2 R157, R88 ;  /* 0x00000058009d7308 */ /* 0x0009ea0000000800 */
[-C--:B------:R-:W-:Y:S08]  /*ecc0*/  HMMA.16816.F32.BF16 R36, R76, R92.reuse, R36 ;  /* 0x0000005c4c24723c */ /* 0x080ff00000041824 */
[C---:B------:R-:W-:Y:S01]  /*ecd0*/  HMMA.16816.F32.BF16 R40, R80.reuse, R92, R40 ;  /* 0x0000005c5028723c */ /* 0x040fe20000041828 */
[----:B-1----:R-:W-:Y:S03]  /*ece0*/  FFMA.FTZ R84, R230, c[0x0][0x2d0], -R75 ;  /* 0x0000b400e6547a23 */ /* 0x002fe6000001084b */
[----:B------:R-:W-:Y:S01]  /*ecf0*/  IMAD.MOV.U32 R230, RZ, RZ, R120 ;  /* 0x000000ffffe67224 */ /* 0x000fe200078e0078 */
[----:B------:R1:W-:Y:S01]  /*ed00*/  MUFU.EX2 R158, R84 ;  /* 0x00000054009e7308 */ /* 0x0003e20000000800 */
[----:B------:R-:W-:Y:S02]  /*ed10*/  IMAD.MOV.U32 R120, RZ, RZ, R108 ;  /* 0x000000ffff787224 */ /* 0x000fe400078e006c */
[-C--:B------:R-:W-:Y:S01]  /*ed20*/  HMMA.16816.F32.BF16 R44, R80, R94.reuse, R44 ;  /* 0x0000005e502c723c */ /* 0x080fe2000004182c */
[----:B------:R-:W-:Y:S03]  /*ed30*/  FFMA.FTZ R92, R201, c[0x0][0x2d0], -R97 ;  /* 0x0000b400c95c7a23 */ /* 0x000fe60000010861 */
[----:B----4-:R-:W-:Y:S02]  /*ed40*/  FFMA.FTZ R88, R207, c[0x0][0x2d0], -R96 ;  /* 0x0000b400cf587a23 */ /* 0x010fe40000010860 */
[----:B------:R-:W-:Y:S01]  /*ed50*/  IMAD.MOV.U32 R207, RZ, RZ, R160 ;  /* 0x000000ffffcf7224 */ /* 0x000fe200078e00a0 */
[----:B------:R4:W-:Y:S01]  /*ed60*/  MUFU.EX2 R172, R92 ;  /* 0x0000005c00ac7308 */ /* 0x0009e20000000800 */
[C---:B------:R-:W-:Y:S09]  /*ed70*/  HMMA.16816.F32.BF16 R48, R76.reuse, R94, R48 ;  /* 0x0000005e4c30723c */ /* 0x040ff20000041830 */
[----:B------:R5:W-:Y:S03]  /*ed80*/  MUFU.EX2 R175, R88 ;  /* 0x0000005800af7308 */ /* 0x000be60000000800 */
[----:B-1----:R-:W-:Y:S02]  /*ed90*/  FFMA.FTZ R84, R231, c[0x0][0x2d0], -R75 ;  /* 0x0000b400e7547a23 */ /* 0x002fe4000001084b */
[----:B------:R-:W-:Y:S01]  /*eda0*/  IMAD.MOV.U32 R231, RZ, RZ, R189 ;  /* 0x000000ffffe77224 */ /* 0x000fe200078e00bd */
[----:B------:R-:W-:Y:S04]  /*edb0*/  MOV R189, R163 ;  /* 0x000000a300bd7202 */ /* 0x000fe80000000f00 */
[----:B------:R1:W-:Y:S01]  /*edc0*/  MUFU.EX2 R176, R84 ;  /* 0x0000005400b07308 */ /* 0x0003e20000000800 */
[----:B----4-:R-:W-:Y:S09]  /*edd0*/  FFMA.FTZ R92, R202, c[0x0][0x2d0], -R97 ;  /* 0x0000b400ca5c7a23 */ /* 0x010ff20000010861 */
[----:B------:R4:W-:Y:S01]  /*ede0*/  MUFU.EX2 R171, R92 ;  /* 0x0000005c00ab7308 */ /* 0x0009e20000000800 */
[--C-:B-----5:R-:W-:Y:S01]  /*edf0*/  FFMA.FTZ R88, R229, c[0x0][0x2d0], -R96.reuse ;  /* 0x0000b400e5587a23 */ /* 0x120fe20000010860 */
[----:B------:R-:W-:Y:S08]  /*ee00*/  MOV R229, R109 ;  /* 0x0000006d00e57202 */ /* 0x000ff00000000f00 */
[----:B------:R5:W2:Y:S01]  /*ee10*/  MUFU.EX2 R174, R88 ;  /* 0x0000005800ae7308 */ /* 0x000aa20000000800 */
[----:B-1----:R-:W-:Y:S01]  /*ee20*/  FFMA.FTZ R84, R204, c[0x0][0x2d0], -R96 ;  /* 0x0000b400cc547a23 */ /* 0x002fe20000010860 */
[----:B------:R-:W-:Y:S01]  /*ee30*/  MOV R204, R191 ;  /* 0x000000bf00cc7202 */ /* 0x000fe20000000f00 */
[----:B------:R-:W-:Y:S07]  /*ee40*/  IMAD.MOV.U32 R191, RZ, RZ, R162 ;  /* 0x000000ffffbf7224 */ /* 0x000fee00078e00a2 */
[----:B------:R1:W-:Y:S01]  /*ee50*/  MUFU.EX2 R152, R84 ;  /* 0x0000005400987308 */ /* 0x0003e20000000800 */
[----:B----4-:R-:W-:Y:S09]  /*ee60*/  FFMA.FTZ R92, R241, c[0x0][0x2d0], -R75 ;  /* 0x0000b400f15c7a23 */ /* 0x010ff2000001084b */
[----:B------:R4:W-:Y:S01]  /*ee70*/  MUFU.EX2 R103, R92 ;  /* 0x0000005c00677308 */ /* 0x0009e20000000800 */
[--C-:B-----5:R-:W-:Y:S02]  /*ee80*/  FFMA.FTZ R88, R237, c[0x0][0x2d0], -R74.reuse ;  /* 0x0000b400ed587a23 */ /* 0x120fe4000001084a */
[----:B------:R-:W-:Y:S07]  /*ee90*/  IMAD.MOV.U32 R237, RZ, RZ, R105 ;  /* 0x000000ffffed7224 */ /* 0x000fee00078e0069 */
[----:B------:R5:W-:Y:S01]  /*eea0*/  MUFU.EX2 R173, R88 ;  /* 0x0000005800ad7308 */ /* 0x000be20000000800 */
[----:B-1----:R-:W1:Y:S08]  /*eeb0*/  LDSM.16.MT88.4 R84, [R211+0x1900] ;  /* 0x00190000d354783b */ /* 0x002e700000004200 */
[----:B----4-:R-:W-:Y:S01]  /*eec0*/  LDSM.16.MT88.4 R92, [R210+0x2100] ;  /* 0x00210000d25c783b */ /* 0x010fe20000004200 */
[----:B-----5:R-:W-:Y:S01]  /*eed0*/  FFMA.FTZ R88, R198, c[0x0][0x2d0], -R97 ;  /* 0x0000b400c6587a23 */ /* 0x020fe20000010861 */
[----:B------:R-:W-:Y:S02]  /*eee0*/  MOV R198, R121 ;  /* 0x0000007900c67202 */ /* 0x000fe40000000f00 */
[----:B------:R-:W-:Y:S01]  /*eef0*/  MOV R121, R107 ;  /* 0x0000006b00797202 */ /* 0x000fe20000000f00 */
[----:B------:R4:W5:Y:S01]  /*ef00*/  MUFU.EX2 R156, R88 ;  /* 0x00000058009c7308 */ /* 0x0009620000000800 */
[----:B--2---:R-:W-:Y:S01]  /*ef10*/  FFMA.FTZ R68, R68, R197, R183 ;  /* 0x000000c544447223 */ /* 0x004fe200000100b7 */
[----:B------:R-:W-:Y:S01]  /*ef20*/  MOV R183, R106 ;  /* 0x0000006a00b77202 */ /* 0x000fe20000000f00 */
[-C--:B-1----:R-:W-:Y:S01]  /*ef30*/  HMMA.16816.F32.BF16 R52, R76, R84.reuse, R52 ;  /* 0x000000544c34723c */ /* 0x082fe20000041834 */
[----:B---3--:R-:W-:Y:S01]  /*ef40*/  FFMA.FTZ R69, R69, R186, R187 ;  /* 0x000000ba45457223 */ /* 0x008fe200000100bb */
[----:B------:R-:W-:Y:S02]  /*ef50*/  MOV R186, R104 ;  /* 0x0000006800ba7202 */ /* 0x000fe40000000f00 */
[----:B------:R-:W-:Y:S02]  /*ef60*/  MOV R187, R110 ;  /* 0x0000006e00bb7202 */ /* 0x000fe40000000f00 */
[----:B------:R-:W-:Y:S02]  /*ef70*/  MOV R197, R161 ;  /* 0x000000a100c57202 */ /* 0x000fe40000000f00 */
[C---:B------:R-:W-:Y:S01]  /*ef80*/  HMMA.16816.F32.BF16 R56, R80.reuse, R84, R56 ;  /* 0x000000545038723c */ /* 0x040fe20000041838 */
[----:B----4-:R-:W1:Y:S06]  /*ef90*/  LDSM.16.MT88.4 R88, [R209+0x2100] ;  /* 0x00210000d158783b */ /* 0x010e6c0000004200 */
[----:B------:R-:W-:Y:S01]  /*efa0*/  FFMA.FTZ R84, R193, c[0x0][0x2d0], -R97 ;  /* 0x0000b400c1547a23 */ /* 0x000fe20000010861 */
[-C--:B------:R-:W-:Y:S03]  /*efb0*/  HMMA.16816.F32.BF16 R60, R80, R86.reuse, R60 ;  /* 0x00000056503c723c */ /* 0x080fe6000004183c */
[----:B------:R2:W3:Y:S04]  /*efc0*/  MUFU.EX2 R98, R84 ;  /* 0x0000005400627308 */ /* 0x0004e80000000800 */
[--C-:B------:R-:W-:Y:S01]  /*efd0*/  FFMA.FTZ R80, R243, c[0x0][0x2d0], -R74.reuse ;  /* 0x0000b400f3507a23 */ /* 0x100fe2000001084a */
[----:B------:R-:W-:Y:S01]  /*efe0*/  HMMA.16816.F32.BF16 R64, R76, R86, R64 ;  /* 0x000000564c40723c */ /* 0x000fe20000041840 */
[----:B------:R-:W-:Y:S03]  /*eff0*/  F2FP.BF16.PACK_AB R82, R174, R175 ;  /* 0x000000afae52723e */ /* 0x000fe600000010ff */
[----:B-----5:R-:W-:Y:S01]  /*f000*/  F2FP.BF16.PACK_AB R81, R172, R156 ;  /* 0x0000009cac51723e */ /* 0x020fe200000010ff */
[----:B------:R4:W5:Y:S02]  /*f010*/  MUFU.EX2 R170, R80 ;  /* 0x0000005000aa7308 */ /* 0x0009640000000800 */
[----:B------:R-:W-:Y:S02]  /*f020*/  F2FP.BF16.PACK_AB R76, R179, R184 ;  /* 0x000000b8b34c723e */ /* 0x000fe400000010ff */
[----:B------:R-:W-:Y:S03]  /*f030*/  F2FP.BF16.PACK_AB R77, R178, R153 ;  /* 0x00000099b24d723e */ /* 0x000fe600000010ff */
[----:B------:R-:W-:Y:S02]  /*f040*/  F2FP.BF16.PACK_AB R78, R177, R159 ;  /* 0x0000009fb14e723e */ /* 0x000fe400000010ff */
[----:B------:R-:W-:Y:S01]  /*f050*/  F2FP.BF16.PACK_AB R79, R176, R158 ;  /* 0x0000009eb04f723e */ /* 0x000fe200000010ff */
[----:B--2---:R-:W2:Y:S01]  /*f060*/  LDSM.16.MT88.4 R84, [R212+0x2100] ;  /* 0x00210000d454783b */ /* 0x004ea20000004200 */
[----:B---3--:R-:W-:Y:S05]  /*f070*/  F2FP.BF16.PACK_AB R83, R98, R171 ;  /* 0x000000ab6253723e */ /* 0x008fea00000010ff */
[-C--:B-1----:R-:W-:Y:S01]  /*f080*/  HMMA.16816.F32.BF16 R4, R76, R88.reuse, R4 ;  /* 0x000000584c04723c */ /* 0x082fe20000041804 */
[--C-:B----4-:R-:W-:Y:S01]  /*f090*/  FFMA.FTZ R80, R239, c[0x0][0x2d0], -R75.reuse ;  /* 0x0000b400ef507a23 */ /* 0x110fe2000001084b */
[----:B-----5:R-:W-:Y:S03]  /*f0a0*/  F2FP.BF16.PACK_AB R164, R170, R173 ;  /* 0x000000adaaa4723e */ /* 0x020fe600000010ff */
[----:B------:R1:W3:Y:S02]  /*f0b0*/  MUFU.EX2 R169, R80 ;  /* 0x0000005000a97308 */ /* 0x0002e40000000800 */
[----:B-1----:R-:W-:Y:S02]  /*f0c0*/  F2FP.BF16.PACK_AB R80, R157, R152 ;  /* 0x000000989d50723e */ /* 0x002fe400000010ff */
[----:B---3--:R-:W-:Y:S05]  /*f0d0*/  F2FP.BF16.PACK_AB R165, R103, R169 ;  /* 0x000000a967a5723e */ /* 0x008fea00000010ff */
[C---:B------:R-:W-:Y:S07]  /*f0e0*/  HMMA.16816.F32.BF16 R8, R80.reuse, R88, R8 ;  /* 0x000000585008723c */ /* 0x040fee0000041808 */
[--C-:B------:R-:W-:Y:S01]  /*f0f0*/  FFMA.FTZ R88, R249, c[0x0][0x2d0], -R74.reuse ;  /* 0x0000b400f9587a23 */ /* 0x100fe2000001084a */
[-C--:B------:R-:W-:Y:S01]  /*f100*/  HMMA.16816.F32.BF16 R12, R80, R90.reuse, R12 ;  /* 0x0000005a500c723c */ /* 0x080fe2000004180c */
[----:B------:R-:W-:Y:S02]  /*f110*/  FFMA.FTZ R74, R250, c[0x0][0x2d0], -R74 ;  /* 0x0000b400fa4a7a23 */ /* 0x000fe4000001084a */
[----:B------:R1:W-:Y:S05]  /*f120*/  MUFU.EX2 R168, R88 ;  /* 0x0000005800a87308 */ /* 0x0003ea0000000800 */
[C---:B------:R-:W-:Y:S05]  /*f130*/  HMMA.16816.F32.BF16 R16, R76.reuse, R90, R16 ;  /* 0x0000005a4c10723c */ /* 0x040fea0000041810 */
[----:B------:R3:W4:Y:S03]  /*f140*/  MUFU.EX2 R102, R74 ;  /* 0x0000004a00667308 */ /* 0x0007260000000800 */
[-C--:B--2---:R-:W-:Y:S08]  /*f150*/  HMMA.16816.F32.BF16 R20, R76, R84.reuse, R20 ;  /* 0x000000544c14723c */ /* 0x084ff00000041814 */
[C---:B------:R-:W-:Y:S01]  /*f160*/  HMMA.16816.F32.BF16 R24, R80.reuse, R84, R24 ;  /* 0x000000545018723c */ /* 0x040fe20000041818 */
[----:B-1----:R-:W1:Y:S07]  /*f170*/  LDSM.16.MT88.4 R88, [R211+0x2100] ;  /* 0x00210000d358783b */ /* 0x002e6e0000004200 */
[-C--:B------:R-:W-:Y:S01]  /*f180*/  HMMA.16816.F32.BF16 R28, R80, R86.reuse, R28 ;  /* 0x00000056501c723c */ /* 0x080fe2000004181c */
[--C-:B---3--:R-:W-:Y:S03]  /*f190*/  FFMA.FTZ R74, R247, c[0x0][0x2d0], -R75.reuse ;  /* 0x0000b400f74a7a23 */ /* 0x108fe6000001084b */
[----:B----4-:R-:W-:Y:S01]  /*f1a0*/  F2FP.BF16.PACK_AB R166, R102, R168 ;  /* 0x000000a866a6723e */ /* 0x010fe200000010ff */
[----:B------:R-:W-:Y:S03]  /*f1b0*/  FFMA.FTZ R75, R248, c[0x0][0x2d0], -R75 ;  /* 0x0000b400f84b7a23 */ /* 0x000fe6000001084b */
[C---:B------:R-:W-:Y:S01]  /*f1c0*/  HMMA.16816.F32.BF16 R32, R76.reuse, R86, R32 ;  /* 0x000000564c20723c */ /* 0x040fe20000041820 */
[----:B------:R2:W-:Y:S07]  /*f1d0*/  MUFU.EX2 R101, R74 ;  /* 0x0000004a00657308 */ /* 0x0005ee0000000800 */
[-C--:B------:R-:W-:Y:S03]  /*f1e0*/  HMMA.16816.F32.BF16 R36, R76, R92.reuse, R36 ;  /* 0x0000005c4c24723c */ /* 0x080fe60000041824 */
[----:B------:R-:W3:Y:S05]  /*f1f0*/  MUFU.EX2 R100, R75 ;  /* 0x0000004b00647308 */ /* 0x000eea0000000800 */
[C---:B------:R-:W-:Y:S08]  /*f200*/  HMMA.16816.F32.BF16 R40, R80.reuse, R92, R40 ;  /* 0x0000005c5028723c */ /* 0x040ff00000041828 */
[-C--:B------:R-:W-:Y:S01]  /*f210*/  HMMA.16816.F32.BF16 R44, R80, R94.reuse, R44 ;  /* 0x0000005e502c723c */ /* 0x080fe2000004182c */
[--C-:B--2---:R-:W-:Y:S04]  /*f220*/  FFMA.FTZ R74, R242, c[0x0][0x2d0], -R96.reuse ;  /* 0x0000b400f24a7a23 */ /* 0x104fe80000010860 */
[----:B------:R2:W-:Y:S03]  /*f230*/  MUFU.EX2 R99, R74 ;  /* 0x0000004a00637308 */ /* 0x0005e60000000800 */
[C---:B------:R-:W-:Y:S01]  /*f240*/  HMMA.16816.F32.BF16 R48, R76.reuse, R94, R48 ;  /* 0x0000005e4c30723c */ /* 0x040fe20000041830 */
[----:B---3--:R-:W-:Y:S07]  /*f250*/  F2FP.BF16.PACK_AB R167, R100, R101 ;  /* 0x0000006564a7723e */ /* 0x008fee00000010ff */
[-C--:B-1----:R-:W-:Y:S08]  /*f260*/  HMMA.16816.F32.BF16 R52, R76, R88.reuse, R52 ;  /* 0x000000584c34723c */ /* 0x082ff00000041834 */
[C---:B------:R-:W-:Y:S01]  /*f270*/  HMMA.16816.F32.BF16 R56, R80.reuse, R88, R56 ;  /* 0x000000585038723c */ /* 0x040fe20000041838 */
[--C-:B--2---:R-:W-:Y:S07]  /*f280*/  FFMA.FTZ R74, R244, c[0x0][0x2d0], -R96.reuse ;  /* 0x0000b400f44a7a23 */ /* 0x104fee0000010860 */
[-C--:B------:R-:W-:Y:S01]  /*f290*/  HMMA.16816.F32.BF16 R60, R80, R90.reuse, R60 ;  /* 0x0000005a503c723c */ /* 0x080fe2000004183c */
[----:B------:R1:W2:Y:S07]  /*f2a0*/  MUFU.EX2 R85, R74 ;  /* 0x0000004a00557308 */ /* 0x0002ae0000000800 */
[----:B------:R-:W-:Y:S01]  /*f2b0*/  HMMA.16816.F32.BF16 R64, R76, R90, R64 ;  /* 0x0000005a4c40723c */ /* 0x000fe20000041840 */
[----:B------:R-:W3:Y:S07]  /*f2c0*/  LDL.LU R76, [R1+0x1c] ;  /* 0x00001c00014c7983 */ /* 0x000eee0000300800 */
[-C--:B------:R-:W-:Y:S07]  /*f2d0*/  HMMA.16816.F32.BF16 R104, R164, R116.reuse, R4 ;  /* 0x00000074a468723c */ /* 0x080fee0000041804 */
[----:B------:R-:W-:Y:S01]  /*f2e0*/  FADD.FTZ R4, R231, R69 ;  /* 0x00000045e7047221 */ /* 0x000fe20000010000 */
[----:B------:R-:W-:Y:S01]  /*f2f0*/  MOV R231, R148 ;  /* 0x0000009400e77202 */ /* 0x000fe20000000f00 */
[--C-:B-1----:R-:W-:Y:S03]  /*f300*/  FFMA.FTZ R74, R245, c[0x0][0x2d0], -R96.reuse ;  /* 0x0000b400f54a7a23 */ /* 0x102fe60000010860 */
[----:B------:R-:W-:Y:S01]  /*f310*/  FFMA.FTZ R96, R246, c[0x0][0x2d0], -R96 ;  /* 0x0000b400f6607a23 */ /* 0x000fe20000010860 */
[----:B------:R1:W-:Y:S01]  /*f320*/  MUFU.EX2 R86, R74 ;  /* 0x0000004a00567308 */ /* 0x0003e20000000800 */
[----:B------:R-:W-:Y:S01]  /*f330*/  FADD.FTZ R6, R151, R68 ;  /* 0x0000004497067221 */ /* 0x000fe20000010000 */
[----:B--2---:R-:W-:Y:S01]  /*f340*/  F2FP.BF16.PACK_AB R160, R85, R99 ;  /* 0x0000006355a0723e */ /* 0x004fe200000010ff */
[----:B------:R-:W-:Y:S01]  /*f350*/  FADD.FTZ R4, R230, R4 ;  /* 0x00000004e6047221 */ /* 0x000fe20000010000 */
[----:B------:R-:W-:Y:S01]  /*f360*/  MOV R230, R232 ;  /* 0x000000e800e67202 */ /* 0x000fe20000000f00 */
[----:B------:R-:W-:Y:S01]  /*f370*/  FADD.FTZ R6, R233, R6 ;  /* 0x00000006e9067221 */ /* 0x000fe20000010000 */
[----:B------:R-:W-:Y:S01]  /*f380*/  MOV R232, R200 ;  /* 0x000000c800e87202 */ /* 0x000fe20000000f00 */
[----:B------:R-:W-:Y:S01]  /*f390*/  IMAD.MOV.U32 R233, RZ, RZ, R203 ;  /* 0x000000ffffe97224 */ /* 0x000fe200078e00cb */
[----:B------:R-:W-:Y:S01]  /*f3a0*/  MOV R203, R206 ;  /* 0x000000ce00cb7202 */ /* 0x000fe20000000f00 */
[----:B------:R-:W-:Y:S01]  /*f3b0*/  FADD.FTZ R4, R237, R4 ;  /* 0x00000004ed047221 */ /* 0x000fe20000010000 */
[----:B------:R-:W2:Y:S01]  /*f3c0*/  MUFU.EX2 R96, R96 ;  /* 0x0000006000607308 */ /* 0x000ea20000000800 */
[----:B------:R-:W-:Y:S01]  /*f3d0*/  IMAD.MOV.U32 R200, RZ, RZ, R187 ;  /* 0x000000ffffc87224 */ /* 0x000fe200078e00bb */
[----:B------:R-:W-:Y:S02]  /*f3e0*/  MOV R206, R123 ;  /* 0x0000007b00ce7202 */ /* 0x000fe40000000f00 */
[----:B------:R-:W-:Y:S01]  /*f3f0*/  MOV R187, R122 ;  /* 0x0000007a00bb7202 */ /* 0x000fe20000000f00 */
[--C-:B-1----:R-:W-:Y:S05]  /*f400*/  FFMA.FTZ R74, R199, c[0x0][0x2d0], -R97.reuse ;  /* 0x0000b400c74a7a23 */ /* 0x102fea0000010861 */
[----:B------:R1:W-:Y:S01]  /*f410*/  MUFU.EX2 R84, R74 ;  /* 0x0000004a00547308 */ /* 0x0003e20000000800 */
[----:B--2---:R-:W-:Y:S01]  /*f420*/  F2FP.BF16.PACK_AB R162, R96, R86 ;  /* 0x0000005660a2723e */ /* 0x004fe200000010ff */
[--C-:B-1----:R-:W-:Y:S08]  /*f430*/  FFMA.FTZ R74, R194, c[0x0][0x2d0], -R97.reuse ;  /* 0x0000b400c24a7a23 */ /* 0x102ff00000010861 */
[----:B------:R1:W2:Y:S02]  /*f440*/  MUFU.EX2 R75, R74 ;  /* 0x0000004a004b7308 */ /* 0x0002a40000000800 */
[--C-:B-1----:R-:W-:Y:S01]  /*f450*/  FFMA.FTZ R74, R182, c[0x0][0x2d0], -R97.reuse ;  /* 0x0000b400b64a7a23 */ /* 0x102fe20000010861 */
[----:B--2---:R-:W-:Y:S01]  /*f460*/  F2FP.BF16.PACK_AB R161, R75, R84 ;  /* 0x000000544ba1723e */ /* 0x004fe200000010ff */
[----:B------:R-:W-:Y:S02]  /*f470*/  FFMA.FTZ R97, R73, c[0x0][0x2d0], -R97 ;  /* 0x0000b40049617a23 */ /* 0x000fe40000010861 */
[----:B------:R-:W2:Y:S04]  /*f480*/  LDL.LU R73, [R1+0x20] ;  /* 0x0000200001497983 */ /* 0x000ea80000300800 */
[----:B------:R-:W-:Y:S10]  /*f490*/  MUFU.EX2 R74, R74 ;  /* 0x0000004a004a7308 */ /* 0x000ff40000000800 */
[----:B------:R-:W1:Y:S02]  /*f4a0*/  MUFU.EX2 R97, R97 ;  /* 0x0000006100617308 */ /* 0x000e640000000800 */
[----:B-1----:R-:W-:Y:S07]  /*f4b0*/  F2FP.BF16.PACK_AB R163, R97, R74 ;  /* 0x0000004a61a3723e */ /* 0x002fee00000010ff */
[C---:B------:R-:W-:Y:S08]  /*f4c0*/  HMMA.16816.F32.BF16 R108, R160.reuse, R116, R8 ;  /* 0x00000074a06c723c */ /* 0x040ff00000041808 */
[-C--:B------:R-:W-:Y:S08]  /*f4d0*/  HMMA.16816.F32.BF16 R112, R160, R118.reuse, R12 ;  /* 0x00000076a070723c */ /* 0x080ff0000004180c */
[C---:B------:R-:W-:Y:S01]  /*f4e0*/  HMMA.16816.F32.BF16 R116, R164.reuse, R118, R16 ;  /* 0x00000076a474723c */ /* 0x040fe20000041810 */
[----:B---3--:R-:W-:Y:S03]  /*f4f0*/  FFMA.FTZ R2, R2, R76, R204 ;  /* 0x0000004c02027223 */ /* 0x008fe600000100cc */
[----:B------:R-:W-:Y:S02]  /*f500*/  IMAD.MOV.U32 R204, RZ, RZ, R149 ;  /* 0x000000ffffcc7224 */ /* 0x000fe400078e0095 */
[----:B------:R-:W-:Y:S01]  /*f510*/  FADD.FTZ R2, R198, R2 ;  /* 0x00000002c6027221 */ /* 0x000fe20000010000 */
[----:B------:R-:W1:Y:S05]  /*f520*/  LDSM.16.MT88.4 R148, [R210+0x2900] ;  /* 0x00290000d294783b */ /* 0x000e6a0000004200 */
[----:B------:R-:W-:Y:S02]  /*f530*/  FADD.FTZ R5, R121, R2 ;  /* 0x0000000279057221 */ /* 0x000fe40000010000 */
[----:B------:R-:W-:Y:S02]  /*f540*/  FADD.FTZ R2, R229, R6 ;  /* 0x00000006e5027221 */ /* 0x000fe40000010000 */
[----:B------:R-:W-:Y:S02]  /*f550*/  FADD.FTZ R6, R127, R4 ;  /* 0x000000047f067221 */ /* 0x000fe40000010000 */
[----:B--2---:R-:W-:Y:S02]  /*f560*/  FFMA.FTZ R8, R0, R73, R120 ;  /* 0x0000004900087223 */ /* 0x004fe40000010078 */
[----:B------:R-:W-:Y:S01]  /*f570*/  FADD.FTZ R0, R207, R5 ;  /* 0x00000005cf007221 */ /* 0x000fe20000010000 */
[-C--:B------:R-:W-:Y:S01]  /*f580*/  HMMA.16816.F32.BF16 R120, R164, R132.reuse, R20 ;  /* 0x00000084a478723c */ /* 0x080fe20000041814 */
[----:B------:R-:W-:Y:S02]  /*f590*/  FADD.FTZ R8, R191, R8 ;  /* 0x00000008bf087221 */ /* 0x000fe40000010000 */
[----:B------:R-:W-:Y:S02]  /*f5a0*/  FADD.FTZ R5, R126, R2 ;  /* 0x000000027e057221 */ /* 0x000fe40000010000 */
[----:B------:R-:W-:Y:S02]  /*f5b0*/  FADD.FTZ R7, R124, R0 ;  /* 0x000000007c077221 */ /* 0x000fe40000010000 */
[----:B------:R-:W-:Y:S02]  /*f5c0*/  FADD.FTZ R4, R205, R8 ;  /* 0x00000008cd047221 */ /* 0x000fe40000010000 */
[----:B------:R-:W-:Y:S03]  /*f5d0*/  FADD.FTZ R2, R204, R6 ;  /* 0x00000006cc027221 */ /* 0x000fe60000010000 */
        /* <DEDUP_REMOVED lines=10> */
[----:B------:R-:W-:Y:S01]  /*f680*/  IMAD.MOV.U32 R191, RZ, RZ, R189 ;  /* 0x000000ffffbf7224 */ /* 0x000fe200078e00bd */
[----:B------:R-:W2:Y:S01]  /*f690*/  LDSM.16.MT88.4 R4, [R211+0x2900] ;  /* 0x00290000d304783b */ /* 0x000ea20000004200 */
[----:B------:R-:W-:Y:S01]  /*f6a0*/  FADD.FTZ R8, R200, R2 ;  /* 0x00000002c8087221 */ /* 0x000fe20000010000 */
[----:B------:R-:W-:Y:S01]  /*f6b0*/  MOV R189, R125 ;  /* 0x0000007d00bd7202 */ /* 0x000fe20000000f00 */
[----:B------:R-:W-:Y:S01]  /*f6c0*/  FADD.FTZ R9, R187, R0 ;  /* 0x00000000bb097221 */ /* 0x000fe20000010000 */
[C---:B------:R-:W-:Y:S01]  /*f6d0*/  HMMA.16816.F32.BF16 R124, R160.reuse, R132, R24 ;  /* 0x00000084a07c723c */ /* 0x040fe20000041818 */
[----:B------:R-:W-:Y:S02]  /*f6e0*/  FADD.FTZ R2, R139, R10 ;  /* 0x0000000a8b027221 */ /* 0x000fe40000010000 */
[----:B------:R-:W-:Y:S02]  /*f6f0*/  FADD.FTZ R0, R137, R8 ;  /* 0x0000000889007221 */ /* 0x000fe40000010000 */
[----:B------:R-:W-:Y:S02]  /*f700*/  FADD.FTZ R8, R186, R11 ;  /* 0x0000000bba087221 */ /* 0x000fe40000010000 */
[----:B------:R-:W-:Y:S01]  /*f710*/  FADD.FTZ R9, R183, R9 ;  /* 0x00000009b7097221 */ /* 0x000fe20000010000 */
[-C--:B------:R-:W-:Y:S01]  /*f720*/  HMMA.16816.F32.BF16 R128, R160, R134.reuse, R28 ;  /* 0x00000086a080723c */ /* 0x080fe2000004181c */
[----:B------:R-:W-:Y:S03]  /*f730*/  FADD.FTZ R2, R138, R2 ;  /* 0x000000028a027221 */ /* 0x000fe60000010000 */
[----:B------:R-:W-:Y:S02]  /*f740*/  FADD.FTZ R0, R136, R0 ;  /* 0x0000000088007221 */ /* 0x000fe40000010000 */
[----:B------:R-:W-:Y:S02]  /*f750*/  FADD.FTZ R12, R197, R8 ;  /* 0x00000008c50c7221 */ /* 0x000fe40000010000 */
[----:B------:R-:W-:Y:S01]  /*f760*/  FADD.FTZ R8, R191, R9 ;  /* 0x00000009bf087221 */ /* 0x000fe20000010000 */
[C---:B------:R-:W-:Y:S03]  /*f770*/  HMMA.16816.F32.BF16 R132, R164.reuse, R134, R32 ;  /* 0x00000086a484723c */ /* 0x040fe60000041820 */
[----:B------:R-:W-:Y:S02]  /*f780*/  FADD.FTZ R2, R252, R2 ;  /* 0x00000002fc027221 */ /* 0x000fe40000010000 */
[----:B------:R-:W-:Y:S02]  /*f790*/  FADD.FTZ R0, R142, R0 ;  /* 0x000000008e007221 */ /* 0x000fe40000010000 */
[----:B------:R-:W-:Y:S01]  /*f7a0*/  FADD.FTZ R12, R140, R12 ;  /* 0x0000000c8c0c7221 */ /* 0x000fe20000010000 */
[-C--:B-1----:R-:W-:Y:S01]  /*f7b0*/  HMMA.16816.F32.BF16 R136, R164, R148.reuse, R36 ;  /* 0x00000094a488723c */ /* 0x082fe20000041824 */
[----:B------:R-:W-:Y:S03]  /*f7c0*/  FADD.FTZ R10, R189, R8 ;  /* 0x00000008bd0a7221 */ /* 0x000fe60000010000 */
[----:B------:R-:W-:Y:S02]  /*f7d0*/  FADD.FTZ R9, R143, R2 ;  /* 0x000000028f097221 */ /* 0x000fe40000010000 */
[----:B------:R-:W-:Y:S02]  /*f7e0*/  FADD.FTZ R11, R141, R0 ;  /* 0x000000008d0b7221 */ /* 0x000fe40000010000 */
[----:B------:R-:W-:Y:S01]  /*f7f0*/  FADD.FTZ R8, R240, R12 ;  /* 0x0000000cf0087221 */ /* 0x000fe20000010000 */
[C---:B------:R-:W-:Y:S03]  /*f800*/  HMMA.16816.F32.BF16 R140, R160.reuse, R148, R40 ;  /* 0x00000094a08c723c */ /* 0x040fe60000041828 */
[----:B------:R-:W-:Y:S02]  /*f810*/  FADD.FTZ R2, R251, R10 ;  /* 0x0000000afb027221 */ /* 0x000fe40000010000 */
[----:B------:R-:W-:Y:S02]  /*f820*/  FADD.FTZ R0, R146, R9 ;  /* 0x0000000992007221 */ /* 0x000fe40000010000 */
[----:B------:R-:W-:Y:S02]  /*f830*/  FADD.FTZ R11, R144, R11 ;  /* 0x0000000b900b7221 */ /* 0x000fe40000010000 */
[----:B------:R-:W-:Y:S03]  /*f840*/  FADD.FTZ R8, R238, R8 ;  /* 0x00000008ee087221 */ /* 0x000fe60000010000 */
[----:B------:R-:W-:Y:S02]  /*f850*/  FADD.FTZ R10, R147, R2 ;  /* 0x00000002930a7221 */ /* 0x000fe40000010000 */
[----:B------:R-:W-:Y:S02]  /*f860*/  FADD.FTZ R9, R145, R0 ;  /* 0x0000000091097221 */ /* 0x000fe40000010000 */
[----:B------:R-:W-:Y:S01]  /*f870*/  FADD.FTZ R2, R190, R11 ;  /* 0x0000000bbe027221 */ /* 0x000fe20000010000 */
[-C--:B------:R-:W-:Y:S01]  /*f880*/  HMMA.16816.F32.BF16 R144, R160, R150.reuse, R44 ;  /* 0x00000096a090723c */ /* 0x080fe2000004182c */
[----:B------:R-:W-:Y:S02]  /*f890*/  FADD.FTZ R8, R236, R8 ;  /* 0x00000008ec087221 */ /* 0x000fe40000010000 */
[----:B------:R-:W-:Y:S02]  /*f8a0*/  FADD.FTZ R0, R235, R10 ;  /* 0x0000000aeb007221 */ /* 0x000fe40000010000 */
[----:B------:R-:W-:Y:S02]  /*f8b0*/  FADD.FTZ R9, R195, R9 ;  /* 0x00000009c3097221 */ /* 0x000fe40000010000 */
[----:B------:R-:W-:Y:S01]  /*f8c0*/  FADD.FTZ R11, R185, R2 ;  /* 0x00000002b90b7221 */ /* 0x000fe20000010000 */
[C---:B------:R-:W-:Y:S01]  /*f8d0*/  HMMA.16816.F32.BF16 R148, R164.reuse, R150, R48 ;  /* 0x00000096a494723c */ /* 0x040fe20000041830 */
[----:B------:R-:W-:Y:S03]  /*f8e0*/  FADD.FTZ R8, R181, R8 ;  /* 0x00000008b5087221 */ /* 0x000fe60000010000 */
        /* <DEDUP_REMOVED lines=8> */
[----:B------:R-:W-:Y:S01]  /*f970*/  FADD.FTZ R2, R179, R10 ;  /* 0x0000000ab3027221 */ /* 0x000fe20000010000 */
[-C--:B--2---:R-:W-:Y:S01]  /*f980*/  HMMA.16816.F32.BF16 R152, R164, R4.reuse, R52 ;  /* 0x00000004a498723c */ /* 0x084fe20000041834 */
[----:B------:R-:W-:Y:S02]  /*f990*/  FADD.FTZ R8, R180, R8 ;  /* 0x00000008b4087221 */ /* 0x000fe40000010000 */
[----:B------:R-:W-:Y:S02]  /*f9a0*/  FADD.FTZ R0, R178, R11 ;  /* 0x0000000bb2007221 */ /* 0x000fe40000010000 */
[----:B------:R-:W-:Y:S02]  /*f9b0*/  FADD.FTZ R10, R157, R9 ;  /* 0x000000099d0a7221 */ /* 0x000fe40000010000 */
[----:B------:R-:W-:Y:S02]  /*f9c0*/  FADD.FTZ R11, R159, R2 ;  /* 0x000000029f0b7221 */ /* 0x000fe40000010000 */
[----:B------:R-:W-:Y:S03]  /*f9d0*/  FADD.FTZ R8, R156, R8 ;  /* 0x000000089c087221 */ /* 0x000fe60000010000 */
[----:B------:R-:W-:Y:S02]  /*f9e0*/  FADD.FTZ R9, R158, R0 ;  /* 0x000000009e097221 */ /* 0x000fe40000010000 */
[----:B------:R-:W-:Y:S01]  /*f9f0*/  FADD.FTZ R2, R175, R10 ;  /* 0x0000000aaf027221 */ /* 0x000fe20000010000 */
[C---:B------:R-:W-:Y:S01]  /*fa00*/  HMMA.16816.F32.BF16 R156, R160.reuse, R4, R56 ;  /* 0x00000004a09c723c */ /* 0x040fe20000041838 */
[----:B------:R-:W-:Y:S06]  /*fa10*/  FADD.FTZ R0, R177, R11 ;  /* 0x0000000bb1007221 */ /* 0x000fec0000010000 */
[----:B------:R-:W-:Y:S01]  /*fa20*/  FADD.FTZ R4, R172, R8 ;  /* 0x00000008ac047221 */ /* 0x000fe20000010000 */
[-C--:B------:R-:W-:Y:S01]  /*fa30*/  HMMA.16816.F32.BF16 R160, R160, R6.reuse, R60 ;  /* 0x00000006a0a0723c */ /* 0x080fe2000004183c */
[----:B------:R-:W-:Y:S03]  /*fa40*/  FADD.FTZ R8, R176, R9 ;  /* 0x00000009b0087221 */ /* 0x000fe60000010000 */
[----:B------:R-:W-:Y:S02]  /*fa50*/  FADD.FTZ R9, R174, R2 ;  /* 0x00000002ae097221 */ /* 0x000fe40000010000 */
[----:B------:R-:W-:Y:S02]  /*fa60*/  FADD.FTZ R4, R171, R4 ;  /* 0x00000004ab047221 */ /* 0x000fe40000010000 */
[----:B------:R-:W-:Y:S01]  /*fa70*/  FADD.FTZ R5, R173, R0 ;  /* 0x00000000ad057221 */ /* 0x000fe20000010000 */
[----:B------:R-:W-:Y:S03]  /*fa80*/  HMMA.16816.F32.BF16 R164, R164, R6, R64 ;  /* 0x00000006a4a4723c */ /* 0x000fe60000041840 */
[----:B------:R-:W-:Y:S02]  /*fa90*/  FADD.FTZ R2, R169, R8 ;  /* 0x00000008a9027221 */ /* 0x000fe40000010000 */
[----:B------:R-:W-:Y:S02]  /*faa0*/  FADD.FTZ R4, R98, R4 ;  /* 0x0000000462047221 */ /* 0x000fe40000010000 */
[----:B------:R-:W-:Y:S02]  /*fab0*/  FADD.FTZ R0, R99, R9 ;  /* 0x0000000963007221 */ /* 0x000fe40000010000 */
[----:B------:R-:W-:Y:S03]  /*fac0*/  FADD.FTZ R5, R170, R5 ;  /* 0x00000005aa057221 */ /* 0x000fe60000010000 */
[----:B------:R-:W-:Y:S01]  /*fad0*/  FADD.FTZ R8, R103, R2 ;  /* 0x0000000267087221 */ /* 0x000fe20000010000 */
[----:B------:R-:W-:Y:S01]  /*fae0*/  MOV R103, R3 ;  /* 0x0000000300677202 */ /* 0x000fe20000000f00 */
[----:B------:R-:W-:Y:S02]  /*faf0*/  FADD.FTZ R2, R84, R4 ;  /* 0x0000000454027221 */ /* 0x000fe40000010000 */
[----:B------:R-:W-:Y:S02]  /*fb00*/  FADD.FTZ R4, R85, R0 ;  /* 0x0000000055047221 */ /* 0x000fe40000010000 */
[----:B------:R-:W-:Y:S02]  /*fb10*/  FADD.FTZ R0, R168, R5 ;  /* 0x00000005a8007221 */ /* 0x000fe40000010000 */
[----:B------:R-:W-:Y:S01]  /*fb20*/  FADD.FTZ R5, R101, R8 ;  /* 0x0000000865057221 */ /* 0x000fe20000010000 */
[----:B------:R-:W-:Y:S01]  /*fb30*/  MOV R101, R71 ;  /* 0x0000004700657202 */ /* 0x000fe20000000f00 */
[----:B------:R-:W-:Y:S01]  /*fb40*/  FADD.FTZ R6, R102, R0 ;  /* 0x0000000066067221 */ /* 0x000fe20000010000 */
[----:B------:R-:W-:Y:S01]  /*fb50*/  MOV R102, R70 ;  /* 0x0000004600667202 */ /* 0x000fe20000000f00 */
[----:B------:R-:W-:Y:S02]  /*fb60*/  FADD.FTZ R5, R100, R5 ;  /* 0x0000000564057221 */ /* 0x000fe40000010000 */
[----:B------:R-:W-:Y:S01]  /*fb70*/  FADD.FTZ R2, R75, R2 ;  /* 0x000000024b027221 */ /* 0x000fe20000010000 */
[----:B------:R1:W-:Y:S01]  /*fb80*/  STL [R1+0x14], R6 ;  /* 0x0000140601007387 */ /* 0x0003e20000100800 */
[----:B------:R-:W-:Y:S02]  /*fb90*/  FADD.FTZ R4, R86, R4 ;  /* 0x0000000456047221 */ /* 0x000fe40000010000 */
[----:B------:R-:W-:Y:S01]  /*fba0*/  FADD.FTZ R0, R74, R2 ;  /* 0x000000024a007221 */ /* 0x000fe20000010000 */
[----:B------:R1:W-:Y:S01]  /*fbb0*/  STL [R1+0x18], R5 ;  /* 0x0000180501007387 */ /* 0x0003e20000100800 */
[----:B------:R-:W-:Y:S02]  /*fbc0*/  FADD.FTZ R2, R96, R4 ;  /* 0x0000000460027221 */ /* 0x000fe40000010000 */
[----:B------:R-:W-:Y:S02]  /*fbd0*/  FADD.FTZ R0, R97, R0 ;  /* 0x0000000061007221 */ /* 0x000fe40000010000 */
[----:B------:R-:W-:Y:S01]  /*fbe0*/  IMAD.MOV.U32 R100, RZ, RZ, R72 ;  /* 0x000000ffff647224 */ /* 0x000fe200078e0048 */
[----:B------:R1:W-:Y:S04]  /*fbf0*/  STL [R1+0x1c], R2 ;  /* 0x00001c0201007387 */ /* 0x0003e80000100800 */
[----:B------:R1:W-:Y:S01]  /*fc00*/  STL [R1+0x20], R0 ;  /* 0x0000200001007387 */ /* 0x0003e20000100800 */
[----:B------:R-:W-:-:S05]  /*fc10*/  @P0 BRA `(.L_x_189) ;  /* 0xffff957000000947 */ /* 0x000fca000383ffff */
.L_x_170:
[----:B------:R-:W2:Y:S01]  /*fc20*/  S2UR UR6, SR_CTAID.X ;  /* 0x00000000000679c3 */ /* 0x000ea20000002500 */
[----:B------:R-:W-:Y:S01]  /*fc30*/  ULDC.64 UR14, c[0x0][0x2c8] ;  /* 0x0000b200000e7ab9 */ /* 0x000fe20000000a00 */
[----:B------:R-:W-:Y:S01]  /*fc40*/  PLOP3.LUT P0, PT, PT, PT, UP0, 0x40, 0x0 ;  /* 0x000000000000781c */ /* 0x000fe20003f0e808 */
[----:B------:R-:W-:-:S02]  /*fc50*/  ULDC UR13, c[0x0][0x168] ;  /* 0x00005a00000d7ab9 */ /* 0x000fc40000000800 */
[----:B--2---:R-:W-:-:S04]  /*fc60*/  ULEA UR6, UR6, 0x7f, 0x7 ;  /* 0x0000007f06067891 */ /* 0x004fc8000f8e383f */
[----:B------:R-:W-:Y:S02]  /*fc70*/  UIMAD.WIDE.U32 UR16, UR6, UR14, URZ ;  /* 0x0000000e061072a5 */ /* 0x000fe4000f8e003f */
[----:B------:R-:W-:Y:S02]  /*fc80*/  UIADD3 UR14, -UR13, 0x1, URZ ;  /* 0x000000010d0e7890 */ /* 0x000fe4000fffe13f */
[----:B------:R-:W-:Y:S02]  /*fc90*/  @UP2 USHF.R.U32.HI UR6, URZ, UR15, UR17 ;  /* 0x0000000f3f062299 */ /* 0x000fe40008011611 */
[----:B------:R-:W-:Y:S02]  /*fca0*/  ULDC UR13, c[0x0][0x1d0] ;  /* 0x00007400000d7ab9 */ /* 0x000fe40000000800 */
[----:B------:R-:W-:-:S04]  /*fcb0*/  UIMAD UR13, UR7, UR13, UR14 ;  /* 0x0000000d070d72a4 */ /* 0x000fc8000f8e020e */
[----:B------:R-:W-:-:S03]  /*fcc0*/  UIADD3 UR14, UR13, UR6, URZ ;  /* 0x000000060d0e7290 */ /* 0x000fc6000fffe03f */
[----:B------:R-:W-:Y:S02]  /*fcd0*/  ULDC UR13, c[0x0][0x324] ;  /* 0x0000c900000d7ab9 */ /* 0x000fe40000000800 */
[----:B------:R-:W-:Y:S01]  /*fce0*/  UIADD3 UR13, UR14, -UR13, URZ ;  /* 0x8000000d0e0d7290 */ /* 0x000fe2000fffe03f */
[----:B------:R-:W-:Y:S05]  /*fcf0*/  @P0 BRA `(.L_x_190) ;  /* 0x0000016000000947 */ /* 0x000fea0003800000 */
        /* <DEDUP_REMOVED lines=12> */
.L_x_191:
[----:B------:R-:W-:Y:S02]  /*fdc0*/  ULDC UR6, c[0x0][0x32c] ;  /* 0x0000cb0000067ab9 */ /* 0x000fe40000000800 */
[----:B------:R-:W-:-:S03]  /*fdd0*/  UISETP.NE.AND UP3, UPT, UR6, 0x1, UPT ;  /* 0x000000010600788c */ /* 0x000fc6000bf65270 */
[----:B------:R-:W-:Y:S02]  /*fde0*/  ULDC.64 UR6, c[0x0][0x330] ;  /* 0x0000cc0000067ab9 */ /* 0x000fe40000000a00 */
[----:B------:R-:W-:-:S07]  /*fdf0*/  UIMAD.WIDE.U32 UR16, UR14, UR6, URZ ;  /* 0x000000060e1072a5 */ /* 0x000fce000f8e003f */
[----:B------:R-:W-:Y:S02]  /*fe00*/  @UP3 UMOV UR15, UR17 ;  /* 0x00000011000f3c82 */ /* 0x000fe40008000000 */
[----:B------:R-:W-:Y:S02]  /*fe10*/  @UP3 USHF.R.U32.HI UR14, URZ, UR7, UR15 ;  /* 0x000000073f0e3299 */ /* 0x000fe4000801160f */
.L_x_192:
[----:B------:R-:W-:Y:S02]  /*fe20*/  ULDC UR6, c[0x0][0x32c] ;  /* 0x0000cb0000067ab9 */ /* 0x000fe40000000800 */
[----:B------:R-:W-:-:S04]  /*fe30*/  UIMAD UR6, UR14, UR6, URZ ;  /* 0x000000060e0672a4 */ /* 0x000fc8000f8e023f */
[----:B------:R-:W-:-:S04]  /*fe40*/  UISETP.LT.AND UP3, UPT, UR13, UR6, UPT ;  /* 0x000000060d00728c */ /* 0x000fc8000bf61270 */
[----:B------:R-:W-:-:S04]  /*fe50*/  USEL UR13, UR13, UR6, !UP3 ;  /* 0x000000060d0d7287 */ /* 0x000fc8000d800000 */
.L_x_190:
[----:B------:R-:W-:-:S04]  /*fe60*/  UIADD3 UR13, UR13, 0x5f, URZ ;  /* 0x0000005f0d0d7890 */ /* 0x000fc8000fffe03f */
[----:B------:R-:W-:-:S04]  /*fe70*/  UIMAD.WIDE UR6, UR13, 0x2aaaaaab, URZ ;  /* 0x2aaaaaab0d0678a5 */ /* 0x000fc8000f8e023f */
        /* <DEDUP_REMOVED lines=8> */
[----:B-1----:R-:W-:Y:S01]  /*ff00*/  IMAD.MOV.U32 R2, RZ, RZ, R72 ;  /* 0x000000ffff027224 */ /* 0x002fe200078e0048 */
[----:B------:R-:W-:Y:S02]  /*ff10*/  MOV R101, R70 ;  /* 0x0000004600657202 */ /* 0x000fe40000000f00 */
.L_x_196:
[----:B------:R-:W-:Y:S04]  /*ff20*/  DEPBAR.LE SB0, 0x0 ;  /* 0x000080000000791a */ /* 0x000fe80000000000 */
[----:B------:R-:W-:Y:S01]  /*ff30*/  BAR.SYNC.DEFER_BLOCKING 0x0 ;  /* 0x0000000000007b1d */ /* 0x000fe20000010000 */
[----:B------:R-:W-:Y:S05]  /*ff40*/  ISETP.LT.AND P0, PT, R227, UR5, PT ;  /* 0x00000005e3007c0c */ /* 0x000fea000bf01270 */
[----:B--2--5:R1:W2:Y:S04]  /*ff50*/  LDSM.16.M88.4 R96, [R215+0x6100] ;  /* 0x00610000d760783b */ /* 0x0242a80000000200 */
        /* <DEDUP_REMOVED lines=30> */
[----:B------:R-:W-:Y:S04]  /*10140*/  SHFL.IDX PT, R12, R3, 0x1, 0x181f ;  /* 0x00381f00030c7f89 */ /* 0x000fe800000e0000 */
[----:B------:R-:W3:Y:S04]  /*10150*/  SHFL.IDX PT, R4, R3, RZ, 0x181f ;  /* 0x00181fff03047589 */ /* 0x000ee800000e0000 */
[----:B------:R-:W-:Y:S04]  /*10160*/  SHFL.IDX PT, R5, R0, RZ, 0x181f ;  /* 0x00181fff00057589 */ /* 0x000fe800000e0000 */
[----:B------:R-:W4:Y:S04]  /*10170*/  SHFL.IDX PT, R10, R3, 0x2, 0x181f ;  /* 0x00581f00030a7f89 */ /* 0x000f2800000e0000 */
[----:B------:R-:W-:Y:S04]  /*10180*/  SHFL.IDX PT, R6, R0, 0x1, 0x181f ;  /* 0x00381f0000067f89 */ /* 0x000fe800000e0000 */
[----:B------:R-:W5:Y:S04]  /*10190*/  SHFL.IDX PT, R8, R3, 0x3, 0x181f ;  /* 0x00781f0003087f89 */ /* 0x000f6800000e0000 */
[----:B------:R-:W1:Y:S04]  /*101a0*/  SHFL.IDX PT, R11, R0, 0x2, 0x181f ;  /* 0x00581f00000b7f89 */ /* 0x000e6800000e0000 */
[----:B------:R-:W1:Y:S04]  /*101b0*/  SHFL.IDX PT, R7, R3, 0x4, 0x181f ;  /* 0x00981f0003077f89 */ /* 0x000e6800000e0000 */
[----:B------:R-:W1:Y:S04]  /*101c0*/  SHFL.IDX PT, R9, R0, 0x3, 0x181f ;  /* 0x00781f0000097f89 */ /* 0x000e6800000e0000 */
[----:B------:R-:W-:Y:S04]  /*101d0*/  SHFL.IDX PT, R3, R3, 0x5, 0x181f ;  /* 0x00b81f0003037f89 */ /* 0x000fe800000e0000 */
[----:B------:R-:W1:Y:S04]  /*101e0*/  SHFL.IDX PT, R14, R0, 0x4, 0x181f ;  /* 0x00981f00000e7f89 */ /* 0x000e6800000e0000 */
[----:B------:R-:W2:Y:S01]  /*101f0*/  SHFL.IDX PT, R0, R0, 0x5, 0x181f ;  /* 0x00b81f0000007f89 */ /* 0x000ea200000e0000 */
[-C--:B---3--:R-:W-:Y:S02]  /*10200*/  IADD3 R4, P0, R4, R226.reuse, RZ ;  /* 0x000000e204047210 */ /* 0x088fe40007f1e0ff */
[-C--:B----4-:R-:W-:Y:S02]  /*10210*/  IADD3 R10, P5, R10, R226.reuse, RZ ;  /* 0x000000e20a0a7210 */ /* 0x090fe40007fbe0ff */
[-C--:B-----5:R-:W-:Y:S01]  /*10220*/  IADD3 R8, P2, R8, R226.reuse, RZ ;  /* 0x000000e208087210 */ /* 0x0a0fe20007f5e0ff */
[--C-:B------:R-:W-:Y:S01]  /*10230*/  IMAD.X R5, R5, 0x1, R225.reuse, P0 ;  /* 0x0000000105057824 */ /* 0x100fe200000e06e1 */
[-C--:B------:R-:W-:Y:S02]  /*10240*/  IADD3 R12, P0, R12, R226.reuse, RZ ;  /* 0x000000e20c0c7210 */ /* 0x080fe40007f1e0ff */
[-C--:B-1----:R-:W-:Y:S03]  /*10250*/  IADD3.X R11, R11, R225.reuse, RZ, P5, !PT ;  /* 0x000000e10b0b7210 */ /* 0x082fe60002ffe4ff */
[--C-:B------:R-:W-:Y:S01]  /*10260*/  IMAD.X R13, R6, 0x1, R225.reuse, P0 ;  /* 0x00000001060d7824 */ /* 0x100fe200000e06e1 */
[-C--:B------:R-:W-:Y:S01]  /*10270*/  IADD3 R6, P1, R7, R226.reuse, RZ ;  /* 0x000000e207067210 */ /* 0x080fe20007f3e0ff */
[--C-:B------:R-:W-:Y:S04]  /*10280*/  IMAD.X R9, R9, 0x1, R225.reuse, P2 ;  /* 0x0000000109097824 */ /* 0x100fe800010e06e1 */
[----:B------:R-:W-:Y:S01]  /*10290*/  IMAD.X R7, R14, 0x1, R225, P1 ;  /* 0x000000010e077824 */ /* 0x000fe200008e06e1 */
[----:B--2---:R1:W-:Y:S04]  /*102a0*/  LDGSTS.E.BYPASS.LTC128B.128 [R15], [R4.64], !P3 ;  /* 0x00000000040f7fae */ /* 0x0043e8000d901d70 */
[----:B------:R2:W-:Y:S04]  /*102b0*/  LDGSTS.E.BYPASS.LTC128B.128 [R15+0x800], [R12.64], !P3 ;  /* 0x008000000c0f7fae */ /* 0x0005e8000d901d70 */
[----:B------:R2:W-:Y:S04]  /*102c0*/  LDGSTS.E.BYPASS.LTC128B.128 [R15+0x1000], [R10.64], !P3 ;  /* 0x010000000a0f7fae */ /* 0x0005e8000d901d70 */
[----:B------:R2:W-:Y:S04]  /*102d0*/  LDGSTS.E.BYPASS.LTC128B.128 [R15+0x1800], [R8.64], !P3 ;  /* 0x01800000080f7fae */ /* 0x0005e8000d901d70 */
[----:B------:R2:W-:Y:S01]  /*102e0*/  LDGSTS.E.BYPASS.LTC128B.128 [R15+0x2000], [R6.64], !P3 ;  /* 0x02000000060f7fae */ /* 0x0005e2000d901d70 */
[----:B-1----:R-:W-:Y:S04]  /*102f0*/  IADD3 R4, P0, R3, R226, RZ ;  /* 0x000000e203047210 */ /* 0x002fe80007f1e0ff */
[----:B------:R-:W-:Y:S05]  /*10300*/  IADD3.X R5, R0, R225, RZ, P0, !PT ;  /* 0x000000e100057210 */ /* 0x000fea00007fe4ff */
[----:B------:R2:W-:Y:S04]  /*10310*/  LDGSTS.E.BYPASS.LTC128B.128 [R15+0x2800], [R4.64], !P3 ;  /* 0x02800000040f7fae */ /* 0x0005e8000d901d70 */
.L_x_194:
        /* <DEDUP_REMOVED lines=90> */
[----:B------:R-:W1:Y:S01]  /*108c0*/  MUFU.TANH R168, R4 ;  /* 0x0000000400a87308 */ /* 0x000e620000002400 */
[----:B------:R-:W-:Y:S02]  /*108d0*/  FMUL.FTZ R5, R5, c[0x0][0x320] ;  /* 0x0000c80005057a20 */ /* 0x000fe40000410000 */
[----:B------:R-:W-:Y:S02]  /*108e0*/  FMUL.FTZ R6, R6, c[0x0][0x320] ;  /* 0x0000c80006067a20 */ /* 0x000fe40000410000 */
[----:B------:R-:W-:Y:S04]  /*108f0*/  FMUL.FTZ R7, R7, c[0x0][0x320] ;  /* 0x0000c80007077a20 */ /* 0x000fe80000410000 */
        /* <DEDUP_REMOVED lines=8> */
[----:B------:R-:W-:Y:S02]  /*10980*/  FMUL.FTZ R16, R16, c[0x0][0x320] ;  /* 0x0000c80010107a20 */ /* 0x000fe40000410000 */
[----:B------:R-:W-:Y:S02]  /*10990*/  FMUL.FTZ R17, R17, c[0x0][0x320] ;  /* 0x0000c80011117a20 */ /* 0x000fe40000410000 */
[----:B------:R-:W-:Y:S02]  /*109a0*/  FMUL.FTZ R18, R18, c[0x0][0x320] ;  /* 0x0000c80012127a20 */ /* 0x000fe40000410000 */
[----:B------:R-:W-:Y:S02]  /*109b0*/  FMUL.FTZ R19, R19, c[0x0][0x320] ;  /* 0x0000c80013137a20 */ /* 0x000fe40000410000 */
[----:B------:R-:W-:Y:S01]  /*109c0*/  FMUL.FTZ R13, R13, c[0x0][0x320] ;  /* 0x0000c8000d0d7a20 */ /* 0x000fe20000410000 */
[----:B------:R4:W1:Y:S01]  /*109d0*/  MUFU.TANH R185, R7 ;  /* 0x0000000700b97308 */ /* 0x0008620000002400 */
[----:B------:R-:W-:Y:S09]  /*109e0*/  FMUL.FTZ R14, R14, c[0x0][0x320] ;  /* 0x0000c8000e0e7a20 */ /* 0x000ff20000410000 */
[----:B------:R-:W1:Y:S10]  /*109f0*/  MUFU.TANH R183, R8 ;  /* 0x0000000800b77308 */ /* 0x000e740000002400 */
[----:B------:R-:W1:Y:S01]  /*10a00*/  MUFU.TANH R186, R9 ;  /* 0x0000000900ba7308 */ /* 0x000e620000002400 */
[----:B----4-:R-:W4:Y:S09]  /*10a10*/  LDSM.16.M88.4 R4, [R213+0x800] ;  /* 0x00080000d504783b */ /* 0x010f320000000200 */
[----:B------:R-:W1:Y:S10]  /*10a20*/  MUFU.TANH R181, R10 ;  /* 0x0000000a00b57308 */ /* 0x000e740000002400 */
[----:B------:R5:W1:Y:S10]  /*10a30*/  MUFU.TANH R187, R11 ;  /* 0x0000000b00bb7308 */ /* 0x000a740000002400 */
[----:B------:R-:W1:Y:S10]  /*10a40*/  MUFU.TANH R180, R12 ;  /* 0x0000000c00b47308 */ /* 0x000e740000002400 */
[----:B------:R-:W1:Y:S01]  /*10a50*/  MUFU.TANH R170, R13 ;  /* 0x0000000d00aa7308 */ /* 0x000e620000002400 */
[----:B-----5:R-:W5:Y:S01]  /*10a60*/  LDSM.16.M88.4 R8, [R213+0x1000] ;  /* 0x00100000d508783b */ /* 0x020f620000000200 */
[-C--:B----4-:R-:W-:Y:S08]  /*10a70*/  HMMA.16816.F32.BF16 R20, R172, R4.reuse, R20 ;  /* 0x00000004ac14723c */ /* 0x090ff00000041814 */
[----:B------:R-:W4:Y:S01]  /*10a80*/  MUFU.TANH R182, R14 ;  /* 0x0000000e00b67308 */ /* 0x000f220000002400 */
[C---:B------:R-:W-:Y:S09]  /*10a90*/  HMMA.16816.F32.BF16 R24, R176.reuse, R4, R24 ;  /* 0x00000004b018723c */ /* 0x040ff20000041818 */
[----:B------:R-:W1:Y:S01]  /*10aa0*/  MUFU.TANH R171, R15 ;  /* 0x0000000f00ab7308 */ /* 0x000e620000002400 */
[-C--:B------:R-:W-:Y:S08]  /*10ab0*/  HMMA.16816.F32.BF16 R28, R176, R6.reuse, R28 ;  /* 0x00000006b01c723c */ /* 0x080ff0000004181c */
[C---:B------:R-:W-:Y:S01]  /*10ac0*/  HMMA.16816.F32.BF16 R32, R172.reuse, R6, R32 ;  /* 0x00000006ac20723c */ /* 0x040fe20000041820 */
[----:B------:R-:W1:Y:S01]  /*10ad0*/  MUFU.TANH R16, R16 ;  /* 0x0000001000107308 */ /* 0x000e620000002400 */
[----:B------:R-:W1:Y:S02]  /*10ae0*/  LDSM.16.M88.4 R4, [R213+0x1800] ;  /* 0x00180000d504783b */ /* 0x000e640000000200 */
[----:B------:R-:W-:Y:S02]  /*10af0*/  FMUL.FTZ R20, R20, c[0x0][0x320] ;  /* 0x0000c80014147a20 */ /* 0x000fe40000410000 */
[----:B------:R-:W-:Y:S02]  /*10b00*/  FMUL.FTZ R21, R21, c[0x0][0x320] ;  /* 0x0000c80015157a20 */ /* 0x000fe40000410000 */
[----:B------:R-:W-:Y:S03]  /*10b10*/  FMUL.FTZ R22, R22, c[0x0][0x320] ;  /* 0x0000c80016167a20 */ /* 0x000fe60000410000 */
[----:B------:R-:W1:Y:S01]  /*10b20*/  MUFU.TANH R17, R17 ;  /* 0x0000001100117308 */ /* 0x000e620000002400 */
[----:B------:R-:W-:Y:S02]  /*10b30*/  FMUL.FTZ R23, R23, c[0x0][0x320] ;  /* 0x0000c80017177a20 */ /* 0x000fe40000410000 */
[----:B------:R-:W-:Y:S01]  /*10b40*/  FMUL.FTZ R24, R24, c[0x0][0x320] ;  /* 0x0000c80018187a20 */ /* 0x000fe20000410000 */
[-C--:B-----5:R-:W-:Y:S03]  /*10b50*/  HMMA.16816.F32.BF16 R36, R172, R8.reuse, R36 ;  /* 0x00000008ac24723c */ /* 0x0a0fe60000041824 */
[----:B------:R-:W-:Y:S02]  /*10b60*/  FMUL.FTZ R30, R30, c[0x0][0x320] ;  /* 0x0000c8001e1e7a20 */ /* 0x000fe40000410000 */
[----:B------:R-:W-:Y:S01]  /*10b70*/  FMUL.FTZ R25, R25, c[0x0][0x320] ;  /* 0x0000c80019197a20 */ /* 0x000fe20000410000 */
[----:B------:R-:W1:Y:S01]  /*10b80*/  MUFU.TANH R18, R18 ;  /* 0x0000001200127308 */ /* 0x000e620000002400 */
[----:B------:R-:W-:Y:S01]  /*10b90*/  FMUL.FTZ R26, R26, c[0x0][0x320] ;  /* 0x0000c8001a1a7a20 */ /* 0x000fe20000410000 */
[C---:B------:R-:W-:Y:S04]  /*10ba0*/  HMMA.16816.F32.BF16 R40, R176.reuse, R8, R40 ;  /* 0x00000008b028723c */ /* 0x040fe80000041828 */
[----:B------:R-:W-:Y:S02]  /*10bb0*/  FMUL.FTZ R27, R27, c[0x0][0x320] ;  /* 0x0000c8001b1b7a20 */ /* 0x000fe40000410000 */
[----:B------:R-:W-:Y:S02]  /*10bc0*/  FMUL.FTZ R28, R28, c[0x0][0x320] ;  /* 0x0000c8001c1c7a20 */ /* 0x000fe40000410000 */
[----:B------:R-:W2:Y:S01]  /*10bd0*/  MUFU.TANH R194, R30 ;  /* 0x0000001e00c27308 */ /* 0x000ea20000002400 */
[-C--:B------:R-:W-:Y:S03]  /*10be0*/  HMMA.16816.F32.BF16 R44, R176, R10.reuse, R44 ;  /* 0x0000000ab02c723c */ /* 0x080fe6000004182c */
[----:B------:R-:W-:Y:S02]  /*10bf0*/  FMUL.FTZ R29, R29, c[0x0][0x320] ;  /* 0x0000c8001d1d7a20 */ /* 0x000fe40000410000 */
[----:B------:R-:W-:Y:S02]  /*10c00*/  FMUL.FTZ R31, R31, c[0x0][0x320] ;  /* 0x0000c8001f1f7a20 */ /* 0x000fe40000410000 */
[----:B------:R-:W-:Y:S01]  /*10c10*/  FMUL.FTZ R32, R32, c[0x0][0x320] ;  /* 0x0000c80020207a20 */ /* 0x000fe20000410000 */
[C---:B------:R-:W-:Y:S01]  /*10c20*/  HMMA.16816.F32.BF16 R48, R172.reuse, R10, R48 ;  /* 0x0000000aac30723c */ /* 0x040fe20000041830 */
[----:B------:R-:W2:Y:S01]  /*10c30*/  MUFU.TANH R19, R19 ;  /* 0x0000001300137308 */ /* 0x000ea20000002400 */
[----:B------:R-:W5:Y:S02]  /*10c40*/  LDSM.16.M88.4 R8, [R213+0x2000] ;  /* 0x00200000d508783b */ /* 0x000f640000000200 */
[----:B------:R-:W-:Y:S02]  /*10c50*/  FMUL.FTZ R33, R33, c[0x0][0x320] ;  /* 0x0000c80021217a20 */ /* 0x000fe40000410000 */
[----:B------:R-:W-:Y:S02]  /*10c60*/  FMUL.FTZ R34, R34, c[0x0][0x320] ;  /* 0x0000c80022227a20 */ /* 0x000fe40000410000 */
[-C--:B-1----:R-:W-:Y:S03]  /*10c70*/  HMMA.16816.F32.BF16 R52, R172, R4.reuse, R52 ;  /* 0x00000004ac34723c */ /* 0x082fe60000041834 */
[----:B------:R-:W1:Y:S01]  /*10c80*/  MUFU.TANH R20, R20 ;  /* 0x0000001400147308 */ /* 0x000e620000002400 */
[----:B------:R-:W-:Y:S02]  /*10c90*/  FMUL.FTZ R35, R35, c[0x0][0x320] ;  /* 0x0000c80023237a20 */ /* 0x000fe40000410000 */
[----:B------:R-:W-:Y:S02]  /*10ca0*/  FMUL.FTZ R36, R36, c[0x0][0x320] ;  /* 0x0000c80024247a20 */ /* 0x000fe40000410000 */
[C---:B------:R-:W-:Y:S04]  /*10cb0*/  HMMA.16816.F32.BF16 R56, R176.reuse, R4, R56 ;  /* 0x00000004b038723c */ /* 0x040fe80000041838 */
[----:B------:R-:W-:Y:S01]  /*10cc0*/  FMUL.FTZ R37, R37, c[0x0][0x320] ;  /* 0x0000c80025257a20 */ /* 0x000fe20000410000 */
[----:B------:R-:W1:Y:S01]  /*10cd0*/  MUFU.TANH R21, R21 ;  /* 0x0000001500157308 */ /* 0x000e620000002400 */
[----:B------:R-:W-:Y:S02]  /*10ce0*/  FMUL.FTZ R38, R38, c[0x0][0x320] ;  /* 0x0000c80026267a20 */ /* 0x000fe40000410000 */
[-C--:B------:R-:W-:Y:S04]  /*10cf0*/  HMMA.16816.F32.BF16 R60, R176, R6.reuse, R60 ;  /* 0x00000006b03c723c */ /* 0x080fe8000004183c */
[----:B------:R-:W-:Y:S02]  /*10d00*/  FMUL.FTZ R39, R39, c[0x0][0x320] ;  /* 0x0000c80027277a20 */ /* 0x000fe40000410000 */
[----:B------:R-:W-:Y:S01]  /*10d10*/  FMUL.FTZ R40, R40, c[0x0][0x320] ;  /* 0x0000c80028287a20 */ /* 0x000fe20000410000 */
[----:B------:R-:W1:Y:S01]  /*10d20*/  MUFU.TANH R103, R22 ;  /* 0x0000001600677308 */ /* 0x000e620000002400 */
[C---:B------:R-:W-:Y:S01]  /*10d30*/  HMMA.16816.F32.BF16 R64, R172.reuse, R6, R64 ;  /* 0x00000006ac40723c */ /* 0x040fe20000041840 */
[----:B------:R-:W1:Y:S01]  /*10d40*/  LDSM.16.M88.4 R4, [R213+0x2800] ;  /* 0x00280000d504783b */ /* 0x000e620000000200 */
[----:B------:R-:W-:Y:S04]  /*10d50*/  DEPBAR.LE SB0, 0x0 ;  /* 0x000080000000791a */ /* 0x000fe80000000000 */
[----:B------:R-:W-:Y:S02]  /*10d60*/  FMUL.FTZ R41, R41, c[0x0][0x320] ;  /* 0x0000c80029297a20 */ /* 0x000fe40000410000 */
[----:B------:R-:W-:Y:S01]  /*10d70*/  FMUL.FTZ R56, R56, c[0x0][0x320] ;  /* 0x0000c80038387a20 */ /* 0x000fe20000410000 */
[----:B------:R-:W1:Y:S01]  /*10d80*/  MUFU.TANH R15, R23 ;  /* 0x00000017000f7308 */ /* 0x000e620000002400 */
[----:B------:R-:W-:Y:S01]  /*10d90*/  BAR.SYNC.DEFER_BLOCKING 0x0 ;  /* 0x0000000000007b1d */ /* 0x000fe20000010000 */
[-C--:B-----5:R-:W-:Y:S05]  /*10da0*/  HMMA.16816.F32.BF16 R68, R172, R8.reuse, R68 ;  /* 0x00000008ac44723c */ /* 0x0a0fea0000041844 */
[----:B------:R-:W-:Y:S02]  /*10db0*/  FMUL.FTZ R57, R57, c[0x0][0x320] ;  /* 0x0000c80039397a20 */ /* 0x000fe40000410000 */
[----:B------:R-:W-:Y:S01]  /*10dc0*/  FMUL.FTZ R58, R58, c[0x0][0x320] ;  /* 0x0000c8003a3a7a20 */ /* 0x000fe20000410000 */
[----:B------:R-:W1:Y:S01]  /*10dd0*/  MUFU.TANH R24, R24 ;  /* 0x0000001800187308 */ /* 0x000e620000002400 */
[C---:B------:R-:W-:Y:S04]  /*10de0*/  HMMA.16816.F32.BF16 R72, R176.reuse, R8, R72 ;  /* 0x00000008b048723c */ /* 0x040fe80000041848 */
[----:B------:R-:W-:Y:S02]  /*10df0*/  FMUL.FTZ R59, R59, c[0x0][0x320] ;  /* 0x0000c8003b3b7a20 */ /* 0x000fe40000410000 */
[----:B------:R-:W-:Y:S02]  /*10e00*/  FMUL.FTZ R62, R62, c[0x0][0x320] ;  /* 0x0000c8003e3e7a20 */ /* 0x000fe40000410000 */
[-C--:B------:R-:W-:Y:S01]  /*10e10*/  HMMA.16816.F32.BF16 R76, R176, R10.reuse, R76 ;  /* 0x0000000ab04c723c */ /* 0x080fe2000004184c */
[----:B------:R-:W2:Y:S03]  /*10e20*/  MUFU.TANH R25, R25 ;  /* 0x0000001900197308 */ /* 0x000ea60000002400 */
[----:B------:R-:W-:Y:S02]  /*10e30*/  FMUL.FTZ R63, R63, c[0x0][0x320] ;  /* 0x0000c8003f3f7a20 */ /* 0x000fe40000410000 */
[----:B------:R-:W-:Y:S02]  /*10e40*/  FMUL.FTZ R42, R42, c[0x0][0x320] ;  /* 0x0000c8002a2a7a20 */ /* 0x000fe40000410000 */
[C---:B------:R-:W-:Y:S03]  /*10e50*/  HMMA.16816.F32.BF16 R80, R172.reuse, R10, R80 ;  /* 0x0000000aac50723c */ /* 0x040fe60000041850 */
[----:B------:R-:W2:Y:S01]  /*10e60*/  MUFU.TANH R188, R26 ;  /* 0x0000001a00bc7308 */ /* 0x000ea20000002400 */
[----:B------:R-:W-:Y:S02]  /*10e70*/  FMUL.FTZ R43, R43, c[0x0][0x320] ;  /* 0x0000c8002b2b7a20 */ /* 0x000fe40000410000 */
[----:B------:R-:W-:Y:S02]  /*10e80*/  FMUL.FTZ R44, R44, c[0x0][0x320] ;  /* 0x0000c8002c2c7a20 */ /* 0x000fe40000410000 */
[-C--:B-1----:R-:W-:Y:S04]  /*10e90*/  HMMA.16816.F32.BF16 R84, R172, R4.reuse, R84 ;  /* 0x00000004ac54723c */ /* 0x082fe80000041854 */
[----:B------:R-:W-:Y:S01]  /*10ea0*/  FMUL.FTZ R74, R74, c[0x0][0x320] ;  /* 0x0000c8004a4a7a20 */ /* 0x000fe20000410000 */
[----:B------:R-:W1:Y:S01]  /*10eb0*/  MUFU.TANH R189, R27 ;  /* 0x0000001b00bd7308 */ /* 0x000e620000002400 */
        /* <DEDUP_REMOVED lines=16> */
[----:B-----5:R-:W-:Y:S02]  /*10fc0*/  FMUL.FTZ R74, R94, c[0x0][0x320] ;  /* 0x0000c8005e4a7a20 */ /* 0x020fe40000410000 */
        /* <DEDUP_REMOVED lines=104> */
[----:B------:R-:W1:Y:S01]  /*11650*/  MUFU.TANH R99, R99 ;  /* 0x0000006300637308 */ /* 0x000e620000002400 */
[----:B------:R-:W-:-:S05]  /*11660*/  @!P0 BRA `(.L_x_195) ;  /* 0x000003d000008947 */ /* 0x000fca0003800000 */
[----:B--234-:R-:W2:Y:S01]  /*11670*/  LDL R3, [R1+0x2c] ;  /* 0x00002c0001037983 */ /* 0x01cea20000100800 */
[----:B------:R-:W-:Y:S01]  /*11680*/  IMAD.MOV.U32 R228, RZ, RZ, RZ ;  /* 0x000000ffffe47224 */ /* 0x000fe200078e00ff */
[----:B------:R-:W-:Y:S02]  /*11690*/  PLOP3.LUT P1, PT, PT, PT, UP1, 0x80, 0x0 ;  /* 0x000000000000781c */ /* 0x000fe40003f2f018 */
[----:B------:R-:W3:Y:S01]  /*116a0*/  LDL R12, [R1+0x10] ;  /* 0x00001000010c7983 */ /* 0x000ee20000100800 */
[----:B------:R-:W-:Y:S03]  /*116b0*/  PLOP3.LUT P0, PT, PT, PT, UP1, 0x80, 0x0 ;  /* 0x000000000000781c */ /* 0x000fe60003f0f018 */
[----:B-1----:R-:W4:Y:S01]  /*116c0*/  LDL R38, [R1+0x8] ;  /* 0x0000080001267983 */ /* 0x002f220000100800 */
[----:B--2---:R-:W-:Y:S05]  /*116d0*/  IMAD R3, R227, 0x60, R3 ;  /* 0x00000060e3037824 */ /* 0x004fea00078e0203 */
[----:B---3--:R-:W-:Y:S05]  /*116e0*/  IADD3 R3, R3, -0x60, R12 ;  /* 0xffffffa003037810 */ /* 0x008fea0007ffe00c */
[----:B------:R-:W-:Y:S04]  /*116f0*/  @P1 IMAD.HI.U32 R4, R3, c[0x0][0x2bc], RZ ;  /* 0x0000af0003041a27 */ /* 0x000fe800078e00ff */
[--C-:B------:R-:W-:Y:S01]  /*11700*/  IMAD.MOV.U32 R0, RZ, RZ, R3.reuse ;  /* 0x000000ffff007224 */ /* 0x100fe200078e0003 */
[----:B------:R-:W-:Y:S04]  /*11710*/  @P0 SHF.R.U32.HI R0, RZ, c[0x0][0x2c0], R4 ;  /* 0x0000b000ff000a19 */ /* 0x000fe80000011604 */
[C---:B------:R-:W-:Y:S04]  /*11720*/  @!P4 IADD3 R5, P0, R0.reuse, UR42, RZ ;  /* 0x0000002a0005cc10 */ /* 0x040fe8000ff1e0ff */
[----:B------:R-:W-:Y:S01]  /*11730*/  @!P4 LEA.HI.X.SX32 R6, R0, UR4, 0x1, P0 ;  /* 0x000000040006cc11 */ /* 0x000fe200080f0eff */
[----:B------:R-:W-:Y:S01]  /*11740*/  IMAD.MOV R0, RZ, RZ, -R0 ;  /* 0x000000ffff007224 */ /* 0x000fe200078e0a00 */
[C---:B------:R-:W-:Y:S03]  /*11750*/  @!P4 LEA R4, P0, R5.reuse, c[0x0][0x2a0], 0x2 ;  /* 0x0000a8000504ca11 */ /* 0x040fe600078010ff */
[----:B------:R-:W-:Y:S01]  /*11760*/  IMAD R234, R0, c[0x0][0x2b8], R3 ;  /* 0x0000ae0000ea7a24 */ /* 0x000fe200078e0203 */
[----:B------:R-:W-:Y:S04]  /*11770*/  @!P4 LEA.HI.X R5, R5, c[0x0][0x2a4], R6, 0x2, P0 ;  /* 0x0000a9000505ca11 */ /* 0x000fe800000f1406 */
[----:B------:R-:W-:Y:S01]  /*11780*/  SHF.R.S32.HI R0, RZ, 0x1f, R234 ;  /* 0x0000001fff007819 */ /* 0x000fe200000114ea */
[----:B------:R1:W2:Y:S04]  /*11790*/  @!P4 LDG.E R228, [R4.64] ;  /* 0x0000003004e4c981 */ /* 0x0002a8000c1e1900 */
        /* <DEDUP_REMOVED lines=12> */
[----:B------:R-:W-:Y:S04]  /*11860*/  SHFL.IDX PT, R12, R3, 0x1, 0x181f ;  /* 0x00381f00030c7f89 */ /* 0x000fe800000e0000 */
[----:B------:R-:W1:Y:S04]  /*11870*/  SHFL.IDX PT, R4, R3, RZ, 0x181f ;  /* 0x00181fff03047589 */ /* 0x000e6800000e0000 */
[----:B------:R-:W2:Y:S04]  /*11880*/  SHFL.IDX PT, R5, R0, RZ, 0x181f ;  /* 0x00181fff00057589 */ /* 0x000ea800000e0000 */
[----:B------:R-:W3:Y:S04]  /*11890*/  SHFL.IDX PT, R10, R3, 0x2, 0x181f ;  /* 0x00581f00030a7f89 */ /* 0x000ee800000e0000 */
[----:B------:R-:W5:Y:S04]  /*118a0*/  SHFL.IDX PT, R6, R0, 0x1, 0x181f ;  /* 0x00381f0000067f89 */ /* 0x000f6800000e0000 */
[----:B------:R-:W5:Y:S04]  /*118b0*/  SHFL.IDX PT, R8, R3, 0x3, 0x181f ;  /* 0x00781f0003087f89 */ /* 0x000f6800000e0000 */
[----:B------:R-:W5:Y:S04]  /*118c0*/  SHFL.IDX PT, R11, R0, 0x2, 0x181f ;  /* 0x00581f00000b7f89 */ /* 0x000f6800000e0000 */
[----:B------:R-:W5:Y:S01]  /*118d0*/  SHFL.IDX PT, R7, R3, 0x4, 0x181f ;  /* 0x00981f0003077f89 */ /* 0x000f6200000e0000 */
[-C--:B-1----:R-:W-:Y:S03]  /*118e0*/  IADD3 R4, P0, R4, R226.reuse, RZ ;  /* 0x000000e204047210 */ /* 0x082fe60007f1e0ff */
[----:B------:R-:W1:Y:S02]  /*118f0*/  SHFL.IDX PT, R9, R0, 0x3, 0x181f ;  /* 0x00781f0000097f89 */ /* 0x000e6400000e0000 */
[--C-:B--2---:R-:W-:Y:S01]  /*11900*/  IMAD.X R5, R5, 0x1, R225.reuse, P0 ;  /* 0x0000000105057824 */ /* 0x104fe200000e06e1 */
[-C--:B------:R-:W-:Y:S01]  /*11910*/  IADD3 R12, P0, R12, R226.reuse, RZ ;  /* 0x000000e20c0c7210 */ /* 0x080fe20007f1e0ff */
[----:B------:R-:W2:Y:S01]  /*11920*/  SHFL.IDX PT, R3, R3, 0x5, 0x181f ;  /* 0x00b81f0003037f89 */ /* 0x000ea200000e0000 */
[-C--:B---3--:R-:W-:Y:S03]  /*11930*/  IADD3 R10, P5, R10, R226.reuse, RZ ;  /* 0x000000e20a0a7210 */ /* 0x088fe60007fbe0ff */
[----:B----4-:R2:W-:Y:S01]  /*11940*/  LDGSTS.E.BYPASS.LTC128B.128 [R38+0x3100], [R4.64], !P3 ;  /* 0x0310000004267fae */ /* 0x0105e2000d901d70 */
[--C-:B-----5:R-:W-:Y:S03]  /*11950*/  IMAD.X R13, R6, 0x1, R225.reuse, P0 ;  /* 0x00000001060d7824 */ /* 0x120fe600000e06e1 */
[----:B------:R-:W3:Y:S01]  /*11960*/  SHFL.IDX PT, R14, R0, 0x4, 0x181f ;  /* 0x00981f00000e7f89 */ /* 0x000ee200000e0000 */
[-C--:B------:R-:W-:Y:S03]  /*11970*/  IADD3 R8, P2, R8, R226.reuse, RZ ;  /* 0x000000e208087210 */ /* 0x080fe60007f5e0ff */
[----:B------:R-:W4:Y:S01]  /*11980*/  SHFL.IDX PT, R0, R0, 0x5, 0x181f ;  /* 0x00b81f0000007f89 */ /* 0x000f2200000e0000 */
[--C-:B------:R-:W-:Y:S03]  /*11990*/  IMAD.X R11, R11, 0x1, R225.reuse, P5 ;  /* 0x000000010b0b7824 */ /* 0x100fe600028e06e1 */
[----:B------:R4:W-:Y:S01]  /*119a0*/  LDGSTS.E.BYPASS.LTC128B.128 [R38+0x3900], [R12.64], !P3 ;  /* 0x039000000c267fae */ /* 0x0009e2000d901d70 */
[-C--:B------:R-:W-:Y:S03]  /*119b0*/  IADD3 R6, P1, R7, R226.reuse, RZ ;  /* 0x000000e207067210 */ /* 0x080fe60007f3e0ff */
[----:B------:R4:W-:Y:S01]  /*119c0*/  LDGSTS.E.BYPASS.LTC128B.128 [R38+0x4100], [R10.64], !P3 ;  /* 0x041000000a267fae */ /* 0x0009e2000d901d70 */
[--C-:B-1----:R-:W-:Y:S05]  /*119d0*/  IMAD.X R9, R9, 0x1, R225.reuse, P2 ;  /* 0x0000000109097824 */ /* 0x102fea00010e06e1 */
[----:B------:R1:W-:Y:S01]  /*119e0*/  LDGSTS.E.BYPASS.LTC128B.128 [R38+0x4900], [R8.64], !P3 ;  /* 0x0490000008267fae */ /* 0x0003e2000d901d70 */
[----:B--2---:R-:W-:Y:S01]  /*119f0*/  IADD3 R4, P0, R3, R226, RZ ;  /* 0x000000e203047210 */ /* 0x004fe20007f1e0ff */
[--C-:B---3--:R-:W-:Y:S04]  /*11a00*/  IMAD.X R7, R14, 0x1, R225.reuse, P1 ;  /* 0x000000010e077824 */ /* 0x108fe800008e06e1 */
[----:B----4-:R-:W-:Y:S01]  /*11a10*/  IMAD.X R5, R0, 0x1, R225, P0 ;  /* 0x0000000100057824 */ /* 0x010fe200000e06e1 */
[----:B------:R1:W-:Y:S04]  /*11a20*/  LDGSTS.E.BYPASS.LTC128B.128 [R38+0x5100], [R6.64], !P3 ;  /* 0x0510000006267fae */ /* 0x0003e8000d901d70 */
[----:B------:R1:W-:Y:S03]  /*11a30*/  LDGSTS.E.BYPASS.LTC128B.128 [R38+0x5900], [R4.64], !P3 ;  /* 0x0590000004267fae */ /* 0x0003e6000d901d70 */
.L_x_195:
[----:B-1234-:R-:W-:Y:S01]  /*11a40*/  FMNMX.FTZ R72, R168, R2, !PT ;  /* 0x00000002a8487209 */ /* 0x01efe20007810000 */
[----:B------:R-:W-:Y:S01]  /*11a50*/  LDSM.16.MT88.4 R52, [R210+0x100] ;  /* 0x00010000d234783b */ /* 0x000fe20000004200 */
[----:B------:R-:W-:Y:S02]  /*11a60*/  FMNMX.FTZ R0, R169, R100, !PT ;  /* 0x00000064a9007209 */ /* 0x000fe40007810000 */
[----:B------:R-:W-:Y:S02]  /*11a70*/  FMNMX.FTZ R72, R184, R72, !PT ;  /* 0x00000048b8487209 */ /* 0x000fe40007810000 */
[----:B------:R-:W-:Y:S02]  /*11a80*/  FMNMX.FTZ R0, R185, R0, !PT ;  /* 0x00000000b9007209 */ /* 0x000fe40007810000 */
[----:B------:R-:W-:Y:S01]  /*11a90*/  FMNMX.FTZ R72, R16, R72, !PT ;  /* 0x0000004810487209 */ /* 0x000fe20007810000 */
[----:B------:R-:W-:Y:S01]  /*11aa0*/  LDSM.16.MT88.4 R80, [R211+0x100] ;  /* 0x00010000d350783b */ /* 0x000fe20000004200 */
[----:B------:R-:W-:Y:S02]  /*11ab0*/  FMNMX.FTZ R0, R18, R0, !PT ;  /* 0x0000000012007209 */ /* 0x000fe40007810000 */
[----:B------:R-:W-:Y:S02]  /*11ac0*/  FMNMX.FTZ R72, R17, R72, !PT ;  /* 0x0000004811487209 */ /* 0x000fe40007810000 */
        /* <DEDUP_REMOVED lines=40> */
[----:B------:R-:W-:Y:S02]  /*11d50*/  MOV R92, R23 ;  /* 0x00000017005c7202 */ /* 0x000fe40000000f00 */
        /* <DEDUP_REMOVED lines=31> */
[----:B------:R-:W2:Y:S01]  /*11f50*/  SHFL.BFLY PT, R71, R0, 0x2, 0x1f ;  /* 0x0c401f0000477f89 */ /* 0x000ea200000e0000 */
        /* <DEDUP_REMOVED lines=16> */
[----:B------:R-:W-:Y:S02]  /*12060*/  MOV R93, R22 ;  /* 0x00000016005d7202 */ /* 0x000fe40000000f00 */
[----:B------:R-:W-:Y:S02]  /*12070*/  FMNMX.FTZ R3, R175, R3, !PT ;  /* 0x00000003af037209 */ /* 0x000fe40007810000 */
[----:B--2---:R-:W-:Y:S02]  /*12080*/  FMNMX.FTZ R71, R0, R71, !PT ;  /* 0x0000004700477209 */ /* 0x004fe40007810000 */
[----:B------:R-:W-:Y:S01]  /*12090*/  FMNMX.FTZ R0, R251, R4, !PT ;  /* 0x00000004fb007209 */ /* 0x000fe20007810000 */
[----:B------:R-:W2:Y:S01]  /*120a0*/  SHFL.BFLY PT, R5, R3, 0x2, 0x1f ;  /* 0x0c401f0003057f89 */ /* 0x000ea200000e0000 */
[----:B------:R-:W-:Y:S02]  /*120b0*/  MOV R87, R30 ;  /* 0x0000001e00577202 */ /* 0x000fe40000000f00 */
[----:B------:R-:W-:Y:S02]  /*120c0*/  FMNMX.FTZ R0, R93, R0, !PT ;  /* 0x000000005d007209 */ /* 0x000fe40007810000 */
[----:B------:R-:W-:Y:S02]  /*120d0*/  MOV R89, R28 ;  /* 0x0000001c00597202 */ /* 0x000fe40000000f00 */
[----:B------:R-:W-:Y:S01]  /*120e0*/  FMNMX.FTZ R0, R87, R0, !PT ;  /* 0x0000000057007209 */ /* 0x000fe20007810000 */
[----:B------:R-:W3:Y:S01]  /*120f0*/  SHFL.BFLY PT, R6, R71, 0x1, 0x1f ;  /* 0x0c201f0047067f89 */ /* 0x000ee200000e0000 */
[----:B------:R-:W-:Y:S02]  /*12100*/  MOV R85, R36 ;  /* 0x0000002400557202 */ /* 0x000fe40000000f00 */
[----:B------:R-:W-:Y:S02]  /*12110*/  FMNMX.FTZ R0, R89, R0, !PT ;  /* 0x0000000059007209 */ /* 0x000fe40007810000 */
[----:B------:R-:W-:Y:S02]  /*12120*/  ISETP.GT.AND P0, PT, R227, UR6, PT ;  /* 0x00000006e3007c0c */ /* 0x000fe4000bf04270 */
[----:B------:R-:W-:Y:S01]  /*12130*/  FMNMX.FTZ R0, R57, R0, !PT ;  /* 0x0000000039007209 */ /* 0x000fe20007810000 */
[----:B------:R-:W-:Y:S01]  /*12140*/  LDSM.16.MT88.4 R36, [R212+0x100] ;  /* 0x00010000d424783b */ /* 0x000fe20000004200 */
[----:B-1----:R-:W-:Y:S02]  /*12150*/  FMNMX.FTZ R72, R72, R7, !PT ;  /* 0x0000000748487209 */ /* 0x002fe40007810000 */
[----:B------:R-:W-:Y:S02]  /*12160*/  FMNMX.FTZ R4, R85, R0, !PT ;  /* 0x0000000055047209 */ /* 0x000fe40007810000 */
[----:B------:R-:W-:Y:S01]  /*12170*/  IADD3 R227, R227, -0x1, RZ ;  /* 0xffffffffe3e37810 */ /* 0x000fe20007ffe0ff */
[----:B------:R-:W-:Y:S01]  /*12180*/  FADD.FTZ R0, -R72, R2 ;  /* 0x0000000248007221 */ /* 0x000fe20000010100 */
[----:B------:R-:W-:Y:S01]  /*12190*/  FMNMX.FTZ R4, R178, R4, !PT ;  /* 0x00000004b2047209 */ /* 0x000fe20007810000 */
[----:B------:R-:W-:Y:S01]  /*121a0*/  FMUL.FTZ R96, R72, c[0x0][0x2d0] ;  /* 0x0000b40048607a20 */ /* 0x000fe20000410000 */
[----:B--2---:R-:W-:Y:S01]  /*121b0*/  FMNMX.FTZ R3, R3, R5, !PT ;  /* 0x0000000503037209 */ /* 0x004fe20007810000 */
[----:B------:R-:W-:Y:S01]  /*121c0*/  FMUL.FTZ R2, R0, c[0x0][0x2d0] ;  /* 0x0000b40000027a20 */ /* 0x000fe20000410000 */
[----:B------:R-:W-:Y:S01]  /*121d0*/  FMNMX.FTZ R0, R179, R4, !PT ;  /* 0x00000004b3007209 */ /* 0x000fe20007810000 */
[--C-:B------:R-:W-:Y:S02]  /*121e0*/  FFMA.FTZ R5, R20, c[0x0][0x2d0], -R96.reuse ;  /* 0x0000b40014057a23 */ /* 0x100fe40000010860 */
[----:B------:R1:W2:Y:S01]  /*121f0*/  MUFU.EX2 R73, R2 ;  /* 0x0000000200497308 */ /* 0x0002a20000000800 */
[----:B------:R-:W4:Y:S01]  /*12200*/  SHFL.BFLY PT, R70, R3, 0x1, 0x1f ;  /* 0x0c201f0003467f89 */ /* 0x000f2200000e0000 */
[----:B---3--:R-:W-:Y:S01]  /*12210*/  FMNMX.FTZ R71, R71, R6, !PT ;  /* 0x0000000647477209 */ /* 0x008fe20007810000 */
[----:B------:R-:W-:Y:S01]  /*12220*/  FFMA.FTZ R4, R168, c[0x0][0x2d0], -R96 ;  /* 0x0000b400a8047a23 */ /* 0x000fe20000010860 */
[----:B------:R-:W-:Y:S03]  /*12230*/  FMNMX.FTZ R0, R74, R0, !PT ;  /* 0x000000004a007209 */ /* 0x000fe60007810000 */
[----:B------:R-:W-:Y:S01]  /*12240*/  FMUL.FTZ R97, R71, c[0x0][0x2d0] ;  /* 0x0000b40047617a20 */ /* 0x000fe20000410000 */
[----:B------:R-:W-:Y:S02]  /*12250*/  FMNMX.FTZ R0, R75, R0, !PT ;  /* 0x000000004b007209 */ /* 0x000fe40007810000 */
[----:B------:R2:W-:Y:S01]  /*12260*/  MUFU.EX2 R40, R5 ;  /* 0x0000000500287308 */ /* 0x0005e20000000800 */
[----:B------:R-:W-:Y:S02]  /*12270*/  FFMA.FTZ R7, R103, c[0x0][0x2d0], -R97 ;  /* 0x0000b40067077a23 */ /* 0x000fe40000010861 */
[----:B-1----:R-:W-:Y:S01]  /*12280*/  FADD.FTZ R2, -R71, R100 ;  /* 0x0000006447027221 */ /* 0x002fe20000010100 */
[----:B----4-:R-:W-:Y:S02]  /*12290*/  FMNMX.FTZ R70, R3, R70, !PT ;  /* 0x0000004603467209 */ /* 0x010fe40007810000 */
[----:B------:R-:W1:Y:S01]  /*122a0*/  SHFL.BFLY PT, R3, R0, 0x2, 0x1f ;  /* 0x0c401f0000037f89 */ /* 0x000e6200000e0000 */
[----:B------:R-:W-:Y:S02]  /*122b0*/  FMUL.FTZ R2, R2, c[0x0][0x2d0] ;  /* 0x0000b40002027a20 */ /* 0x000fe40000410000 */
[----:B------:R-:W-:Y:S02]  /*122c0*/  FMUL.FTZ R98, R70, c[0x0][0x2d0] ;  /* 0x0000b40046627a20 */ /* 0x000fe40000410000 */
[----:B------:R3:W4:Y:S01]  /*122d0*/  MUFU.EX2 R69, R2 ;  /* 0x0000000200457308 */ /* 0x0007220000000800 */
[----:B--2---:R-:W-:Y:S01]  /*122e0*/  FMUL.FTZ R5, R73, R105 ;  /* 0x0000006949057220 */ /* 0x004fe20000410000 */
[----:B-1----:R-:W-:Y:S01]  /*122f0*/  FMNMX.FTZ R0, R0, R3, !PT ;  /* 0x0000000300007209 */ /* 0x002fe20007810000 */
[--C-:B------:R-:W-:Y:S02]  /*12300*/  FFMA.FTZ R3, R17, c[0x0][0x2d0], -R96.reuse ;  /* 0x0000b40011037a23 */ /* 0x100fe40000010860 */
[----:B------:R-:W-:Y:S01]  /*12310*/  FMUL.FTZ R17, R73, R117 ;  /* 0x0000007549117220 */ /* 0x000fe20000410000 */
[----:B------:R-:W-:Y:S04]  /*12320*/  MOV R117, R87 ;  /* 0x0000005700757202 */ /* 0x000fe80000000f00 */
[----:B------:R1:W2:Y:S01]  /*12330*/  MUFU.EX2 R11, R3 ;  /* 0x00000003000b7308 */ /* 0x0002a20000000800 */
[----:B---3--:R-:W-:Y:S02]  /*12340*/  FADD.FTZ R2, -R70, R101 ;  /* 0x0000006546027221 */ /* 0x008fe40000010100 */
[----:B----4-:R-:W-:Y:S02]  /*12350*/  FMUL.FTZ R6, R69, R106 ;  /* 0x0000006a45067220 */ /* 0x010fe40000410000 */
[----:B------:R-:W-:Y:S05]  /*12360*/  FMUL.FTZ R2, R2, c[0x0][0x2d0] ;  /* 0x0000b40002027a20 */ /* 0x000fea0000410000 */
[----:B------:R3:W4:Y:S10]  /*12370*/  MUFU.EX2 R68, R2 ;  /* 0x0000000200447308 */ /* 0x0007340000000800 */
[----:B------:R-:W-:Y:S01]  /*12380*/  MUFU.EX2 R101, R4 ;  /* 0x0000000400657308 */ /* 0x000fe20000000800 */
[--C-:B-1----:R-:W-:Y:S01]  /*12390*/  FFMA.FTZ R3, R169, c[0x0][0x2d0], -R97.reuse ;  /* 0x0000b400a9037a23 */ /* 0x102fe20000010861 */
[----:B--2---:R-:W-:Y:S08]  /*123a0*/  MOV R106, R11 ;  /* 0x0000000b006a7202 */ /* 0x004ff00000000f00 */
[----:B------:R1:W-:Y:S01]  /*123b0*/  MUFU.EX2 R100, R3 ;  /* 0x0000000300647308 */ /* 0x0003e20000000800 */
[--C-:B---3--:R-:W-:Y:S01]  /*123c0*/  FFMA.FTZ R2, R184, c[0x0][0x2d0], -R96.reuse ;  /* 0x0000b400b8027a23 */ /* 0x108fe20000010860 */
[----:B------:R-:W-:Y:S01]  /*123d0*/  MOV R184, R62 ;  /* 0x0000003e00b87202 */ /* 0x000fe20000000f00 */
[C---:B----4-:R-:W-:Y:S02]  /*123e0*/  FMUL.FTZ R29, R68.reuse, R129 ;  /* 0x00000081441d7220 */ /* 0x050fe40000410000 */
[----:B------:R-:W-:Y:S05]  /*123f0*/  FMUL.FTZ R45, R68, R145 ;  /* 0x00000091442d7220 */ /* 0x000fea0000410000 */
[----:B------:R2:W3:Y:S10]  /*12400*/  MUFU.EX2 R61, R2 ;  /* 0x00000002003d7308 */ /* 0x0004f40000000800 */
[----:B------:R4:W-:Y:S01]  /*12410*/  MUFU.EX2 R169, R7 ;  /* 0x0000000700a97308 */ /* 0x0009e20000000800 */
[--C-:B-1----:R-:W-:Y:S09]  /*12420*/  FFMA.FTZ R3, R185, c[0x0][0x2d0], -R97.reuse ;  /* 0x0000b400b9037a23 */ /* 0x102ff20000010861 */
[----:B------:R1:W5:Y:S01]  /*12430*/  MUFU.EX2 R60, R3 ;  /* 0x00000003003c7308 */ /* 0x0003620000000800 */
[----:B--2---:R-:W-:Y:S01]  /*12440*/  FFMA.FTZ R2, R16, c[0x0][0x2d0], -R96 ;  /* 0x0000b40010027a23 */ /* 0x004fe20000010860 */
[----:B---3--:R-:W-:Y:S01]  /*12450*/  F2FP.BF16.PACK_AB R76, R61, R101 ;  /* 0x000000653d4c723e */ /* 0x008fe200000010ff */
[--C-:B------:R-:W-:Y:S02]  /*12460*/  FFMA.FTZ R16, R35, c[0x0][0x2d0], -R97.reuse ;  /* 0x0000b40023107a23 */ /* 0x100fe40000010861 */
[C---:B------:R-:W-:Y:S05]  /*12470*/  FMUL.FTZ R35, R69.reuse, R135 ;  /* 0x0000008745237220 */ /* 0x040fea0000410000 */
[----:B------:R2:W3:Y:S01]  /*12480*/  MUFU.EX2 R8, R2 ;  /* 0x0000000200087308 */ /* 0x0004e20000000800 */
[C---:B----4-:R-:W-:Y:S09]  /*12490*/  FMUL.FTZ R7, R69.reuse, R107 ;  /* 0x0000006b45077220 */ /* 0x050ff20000410000 */
[----:B------:R4:W-:Y:S01]  /*124a0*/  MUFU.EX2 R95, R16 ;  /* 0x00000010005f7308 */ /* 0x0009e20000000800 */
[--C-:B-1----:R-:W-:Y:S01]  /*124b0*/  FFMA.FTZ R3, R18, c[0x0][0x2d0], -R97.reuse ;  /* 0x0000b40012037a23 */ /* 0x102fe20000010861 */
[----:B-----5:R-:W-:Y:S01]  /*124c0*/  F2FP.BF16.PACK_AB R77, R60, R100 ;  /* 0x000000643c4d723e */ /* 0x020fe200000010ff */
[----:B------:R-:W-:Y:S01]  /*124d0*/  FMUL.FTZ R18, R69, R118 ;  /* 0x0000007645127220 */ /* 0x000fe20000410000 */
[----:B------:R-:W-:Y:S06]  /*124e0*/  MOV R118, R89 ;  /* 0x0000005900767202 */ /* 0x000fec0000000f00 */
[----:B------:R1:W-:Y:S01]  /*124f0*/  MUFU.EX2 R10, R3 ;  /* 0x00000003000a7308 */ /* 0x0003e20000000800 */
[----:B--2---:R-:W1:Y:S01]  /*12500*/  SHFL.BFLY PT, R2, R0, 0x1, 0x1f ;  /* 0x0c201f0000027f89 */ /* 0x004e6200000e0000 */
[----:B---3--:R-:W-:Y:S04]  /*12510*/  MOV R185, R8 ;  /* 0x0000000800b97202 */ /* 0x008fe80000000f00 */
[----:B------:R-:W-:Y:S01]  /*12520*/  F2FP.BF16.PACK_AB R78, R106, R185 ;  /* 0x000000b96a4e723e */ /* 0x000fe200000010ff */
[----:B----4-:R-:W-:Y:S01]  /*12530*/  FMUL.FTZ R16, R73, R116 ;  /* 0x0000007449107220 */ /* 0x010fe20000410000 */
[----:B------:R-:W-:Y:S02]  /*12540*/  MOV R116, R84 ;  /* 0x0000005400747202 */ /* 0x000fe40000000f00 */
[----:B-1----:R-:W-:Y:S01]  /*12550*/  FMNMX.FTZ R3, R0, R2, !PT ;  /* 0x0000000200037209 */ /* 0x002fe20007810000 */
[--C-:B------:R-:W-:Y:S01]  /*12560*/  FFMA.FTZ R2, R183, c[0x0][0x2d0], -R98.reuse ;  /* 0x0000b400b7027a23 */ /* 0x100fe20000010862 */
[----:B------:R-:W-:Y:S01]  /*12570*/  MOV R183, R91 ;  /* 0x0000005b00b77202 */ /* 0x000fe20000000f00 */
[--C-:B------:R-:W-:Y:S02]  /*12580*/  FFMA.FTZ R0, R19, c[0x0][0x2d0], -R97.reuse ;  /* 0x0000b40013007a23 */ /* 0x100fe40000010861 */
[----:B------:R1:W2:Y:S01]  /*12590*/  MUFU.EX2 R14, R2 ;  /* 0x00000002000e7308 */ /* 0x0002a20000000800 */
[----:B------:R-:W-:Y:S09]  /*125a0*/  FMUL.FTZ R19, R69, R119 ;  /* 0x0000007745137220 */ /* 0x000ff20000410000 */
[----:B------:R3:W4:Y:S01]  /*125b0*/  MUFU.EX2 R12, R0 ;  /* 0x00000000000c7308 */ /* 0x0007220000000800 */
[----:B-1----:R-:W-:Y:S01]  /*125c0*/  FFMA.FTZ R2, R186, c[0x0][0x2d0], -R98 ;  /* 0x0000b400ba027a23 */ /* 0x002fe20000010862 */
[----:B--2---:R-:W-:Y:S08]  /*125d0*/  MOV R103, R14 ;  /* 0x0000000e00677202 */ /* 0x004ff00000000f00 */
[----:B------:R1:W2:Y:S01]  /*125e0*/  MUFU.EX2 R186, R2 ;  /* 0x0000000200ba7308 */ /* 0x0002a20000000800 */
[----:B---3--:R-:W-:Y:S01]  /*125f0*/  FADD.FTZ R0, -R3, R102 ;  /* 0x0000006603007221 */ /* 0x008fe20000010100 */
[----:B----4-:R-:W-:Y:S01]  /*12600*/  MOV R105, R12 ;  /* 0x0000000c00697202 */ /* 0x010fe20000000f00 */
[--C-:B------:R-:W-:Y:S02]  /*12610*/  FFMA.FTZ R12, R34, c[0x0][0x2d0], -R97.reuse ;  /* 0x0000b400220c7a23 */ /* 0x100fe40000010861 */
[----:B------:R-:W-:Y:S02]  /*12620*/  FMUL.FTZ R0, R0, c[0x0][0x2d0] ;  /* 0x0000b40000007a20 */ /* 0x000fe40000410000 */
[----:B------:R-:W-:Y:S04]  /*12630*/  FMUL.FTZ R34, R69, R134 ;  /* 0x0000008645227220 */ /* 0x000fe80000410000 */
[----:B------:R-:W3:Y:S01]  /*12640*/  MUFU.EX2 R0, R0 ;  /* 0x0000000000007308 */ /* 0x000ee20000000800 */
[--C-:B-1----:R-:W-:Y:S01]  /*12650*/  FFMA.FTZ R2, R180, c[0x0][0x2d0], -R98.reuse ;  /* 0x0000b400b4027a23 */ /* 0x102fe20000010862 */
[----:B------:R-:W-:Y:S02]  /*12660*/  MOV R180, R85 ;  /* 0x0000005500b47202 */ /* 0x000fe40000000f00 */
[----:B--2---:R-:W-:Y:S06]  /*12670*/  F2FP.BF16.PACK_AB R64, R186, R103 ;  /* 0x00000067ba40723e */ /* 0x004fec00000010ff */
[----:B------:R1:W-:Y:S01]  /*12680*/  MUFU.EX2 R9, R2 ;  /* 0x0000000200097308 */ /* 0x0003e20000000800 */
[C---:B---3--:R-:W-:Y:S01]  /*12690*/  FMUL.FTZ R11, R0.reuse, R111 ;  /* 0x0000006f000b7220 */ /* 0x048fe20000410000 */
[----:B------:R-:W-:Y:S01]  /*126a0*/  MOV R111, R56 ;  /* 0x00000038006f7202 */ /* 0x000fe20000000f00 */
[C---:B------:R-:W-:Y:S02]  /*126b0*/  FMUL.FTZ R14, R0.reuse, R114 ;  /* 0x00000072000e7220 */ /* 0x040fe40000410000 */
[C---:B------:R-:W-:Y:S01]  /*126c0*/  FMUL.FTZ R26, R0.reuse, R126 ;  /* 0x0000007e001a7220 */ /* 0x040fe20000410000 */
[----:B------:R-:W-:Y:S01]  /*126d0*/  MOV R126, R93 ;  /* 0x0000005d007e7202 */ /* 0x000fe20000000f00 */
[C---:B------:R-:W-:Y:S02]  /*126e0*/  FMUL.FTZ R27, R0.reuse, R127 ;  /* 0x0000007f001b7220 */ /* 0x040fe40000410000 */
[C---:B------:R-:W-:Y:S02]  /*126f0*/  FMUL.FTZ R42, R0.reuse, R142 ;  /* 0x0000008e002a7220 */ /* 0x040fe40000410000 */
[----:B------:R-:W-:Y:S02]  /*12700*/  FMUL.FTZ R43, R0, R143 ;  /* 0x0000008f002b7220 */ /* 0x000fe40000410000 */
[----:B-1----:R-:W-:Y:S02]  /*12710*/  FFMA.FTZ R2, R170, c[0x0][0x2d0], -R98 ;  /* 0x0000b400aa027a23 */ /* 0x002fe40000010862 */
[----:B------:R1:W-:Y:S01]  /*12720*/  MUFU.EX2 R170, R12 ;  /* 0x0000000c00aa7308 */ /* 0x0003e20000000800 */
[C---:B------:R-:W-:Y:S02]  /*12730*/  FMUL.FTZ R46, R0.reuse, R146 ;  /* 0x00000092002e7220 */ /* 0x040fe40000410000 */
[----:B------:R-:W-:Y:S02]  /*12740*/  FFMA.FTZ R56, R193, c[0x0][0x2d0], -R96 ;  /* 0x0000b400c1387a23 */ /* 0x000fe40000010860 */
[C---:B------:R-:W-:Y:S02]  /*12750*/  FMUL.FTZ R47, R0.reuse, R147 ;  /* 0x00000093002f7220 */ /* 0x040fe40000410000 */
[----:B------:R-:W-:Y:S03]  /*12760*/  FMUL.FTZ R62, R0, R162 ;  /* 0x000000a2003e7220 */ /* 0x000fe60000410000 */
[----:B------:R2:W-:Y:S01]  /*12770*/  MUFU.EX2 R13, R2 ;  /* 0x00000002000d7308 */ /* 0x0005e20000000800 */
[C---:B-1----:R-:W-:Y:S01]  /*12780*/  FMUL.FTZ R12, R68.reuse, R112 ;  /* 0x00000070440c7220 */ /* 0x042fe20000410000 */
[----:B------:R-:W-:Y:S01]  /*12790*/  MOV R112, R57 ;  /* 0x0000003900707202 */ /* 0x000fe20000000f00 */
[----:B------:R-:W-:Y:S02]  /*127a0*/  FMUL.FTZ R57, R68, R157 ;  /* 0x0000009d44397220 */ /* 0x000fe40000410000 */
[----:B--2---:R-:W-:Y:S04]  /*127b0*/  FMUL.FTZ R2, R3, c[0x0][0x2d0] ;  /* 0x0000b40003027a20 */ /* 0x004fe80000410000 */
[--C-:B------:R-:W-:Y:S01]  /*127c0*/  FFMA.FTZ R4, R181, c[0x0][0x2d0], -R2.reuse ;  /* 0x0000b400b5047a23 */ /* 0x100fe20000010802 */
[----:B------:R-:W-:Y:S01]  /*127d0*/  MOV R181, R10 ;  /* 0x0000000a00b57202 */ /* 0x000fe20000000f00 */
[--C-:B------:R-:W-:Y:S02]  /*127e0*/  FFMA.FTZ R28, R188, c[0x0][0x2d0], -R2.reuse ;  /* 0x0000b400bc1c7a23 */ /* 0x100fe40000010802 */
[----:B------:R1:W-:Y:S01]  /*127f0*/  MUFU.EX2 R102, R4 ;  /* 0x0000000400667308 */ /* 0x0003e20000000800 */
[----:B------:R-:W-:Y:S01]  /*12800*/  F2FP.BF16.PACK_AB R79, R105, R181 ;  /* 0x000000b5694f723e */ /* 0x000fe200000010ff */
[--C-:B------:R-:W-:Y:S02]  /*12810*/  FFMA.FTZ R44, R194, c[0x0][0x2d0], -R2.reuse ;  /* 0x0000b400c22c7a23 */ /* 0x100fe40000010802 */
[--C-:B------:R-:W-:Y:S02]  /*12820*/  FFMA.FTZ R48, R196, c[0x0][0x2d0], -R2.reuse ;  /* 0x0000b400c4307a23 */ /* 0x100fe40000010802 */
[--C-:B------:R-:W-:Y:S04]  /*12830*/  FFMA.FTZ R74, R74, c[0x0][0x2d0], -R2.reuse ;  /* 0x0000b4004a4a7a23 */ /* 0x100fe80000010802 */
[----:B------:R2:W-:Y:S10]  /*12840*/  MUFU.EX2 R50, R44 ;  /* 0x0000002c00327308 */ /* 0x0005f40000000800 */
[----:B------:R3:W-:Y:S01]  /*12850*/  MUFU.EX2 R114, R48 ;  /* 0x0000003000727308 */ /* 0x0007e20000000800 */
[--C-:B-1----:R-:W-:Y:S09]  /*12860*/  FFMA.FTZ R4, R187, c[0x0][0x2d0], -R2.reuse ;  /* 0x0000b400bb047a23 */ /* 0x102ff20000010802 */
[----:B------:R1:W4:Y:S01]  /*12870*/  MUFU.EX2 R187, R4 ;  /* 0x0000000400bb7308 */ /* 0x0003220000000800 */
[----:B--2---:R-:W-:Y:S02]  /*12880*/  FMUL.FTZ R44, R68, R144 ;  /* 0x00000090442c7220 */ /* 0x004fe40000410000 */
[----:B---3--:R-:W-:Y:S02]  /*12890*/  FMUL.FTZ R48, R73, R148 ;  /* 0x0000009449307220 */ /* 0x008fe40000410000 */
[--C-:B-1----:R-:W-:Y:S01]  /*128a0*/  FFMA.FTZ R4, R182, c[0x0][0x2d0], -R2.reuse ;  /* 0x0000b400b6047a23 */ /* 0x102fe20000010802 */
[----:B----4-:R-:W-:Y:S02]  /*128b0*/  F2FP.BF16.PACK_AB R65, R187, R102 ;  /* 0x00000066bb41723e */ /* 0x010fe400000010ff */
[----:B------:R-:W-:Y:S02]  /*128c0*/  MOV R182, R63 ;  /* 0x0000003f00b67202 */ /* 0x000fe40000000f00 */
[----:B------:R1:W2:Y:S01]  /*128d0*/  MUFU.EX2 R8, R4 ;  /* 0x0000000400087308 */ /* 0x0002a20000000800 */
[----:B------:R-:W-:Y:S02]  /*128e0*/  FMUL.FTZ R63, R0, R163 ;  /* 0x000000a3003f7220 */ /* 0x000fe40000410000 */
[----:B-1----:R-:W-:Y:S01]  /*128f0*/  FFMA.FTZ R4, R171, c[0x0][0x2d0], -R2 ;  /* 0x0000b400ab047a23 */ /* 0x002fe20000010802 */
[----:B--2---:R-:W-:Y:S01]  /*12900*/  MOV R107, R8 ;  /* 0x00000008006b7202 */ /* 0x004fe20000000f00 */
[C---:B------:R-:W-:Y:S01]  /*12910*/  FMUL.FTZ R8, R68.reuse, R108 ;  /* 0x0000006c44087220 */ /* 0x040fe20000410000 */
[----:B------:R-:W-:Y:S04]  /*12920*/  MOV R108, R9 ;  /* 0x00000009006c7202 */ /* 0x000fe80000000f00 */
[----:B------:R1:W2:Y:S01]  /*12930*/  MUFU.EX2 R10, R4 ;  /* 0x00000004000a7308 */ /* 0x0002a20000000800 */
[----:B------:R-:W-:Y:S01]  /*12940*/  FMUL.FTZ R9, R68, R109 ;  /* 0x0000006d44097220 */ /* 0x000fe20000410000 */
[----:B------:R-:W-:Y:S02]  /*12950*/  MOV R171, R86 ;  /* 0x0000005600ab7202 */ /* 0x000fe40000000f00 */
[----:B------:R-:W-:Y:S01]  /*12960*/  LDSM.16.MT88.4 R84, [R209+0x900] ;  /* 0x00090000d154783b */ /* 0x000fe20000004200 */
[--C-:B-1----:R-:W-:Y:S01]  /*12970*/  FFMA.FTZ R4, R21, c[0x0][0x2d0], -R96.reuse ;  /* 0x0000b40015047a23 */ /* 0x102fe20000010860 */
[----:B--2---:R-:W-:Y:S06]  /*12980*/  MOV R109, R10 ;  /* 0x0000000a006d7202 */ /* 0x004fec0000000f00 */
[----:B------:R-:W1:Y:S01]  /*12990*/  LDSM.16.MT88.4 R20, [R209+0x100] ;  /* 0x00010000d114783b */ /* 0x000e620000004200 */
[----:B------:R-:W-:Y:S01]  /*129a0*/  FMUL.FTZ R10, R0, R110 ;  /* 0x0000006e000a7220 */ /* 0x000fe20000410000 */
[----:B------:R2:W-:Y:S01]  /*129b0*/  MUFU.EX2 R41, R4 ;  /* 0x0000000400297308 */ /* 0x0005e20000000800 */
[----:B------:R-:W-:Y:S02]  /*129c0*/  F2FP.BF16.PACK_AB R67, R109, R107 ;  /* 0x0000006b6d43723e */ /* 0x000fe400000010ff */
[----:B------:R-:W-:Y:S01]  /*129d0*/  MOV R110, R61 ;  /* 0x0000003d006e7202 */ /* 0x000fe20000000f00 */
[----:B------:R-:W-:Y:S02]  /*129e0*/  FMUL.FTZ R61, R68, R161 ;  /* 0x000000a1443d7220 */ /* 0x000fe40000410000 */
[--C-:B--2---:R-:W-:Y:S02]  /*129f0*/  FFMA.FTZ R4, R15, c[0x0][0x2d0], -R97.reuse ;  /* 0x0000b4000f047a23 */ /* 0x104fe40000010861 */
[----:B------:R-:W-:Y:S01]  /*12a00*/  FMUL.FTZ R15, R0, R115 ;  /* 0x00000073000f7220 */ /* 0x000fe20000410000 */
[----:B------:R-:W-:Y:S01]  /*12a10*/  MOV R115, R60 ;  /* 0x0000003c00737202 */ /* 0x000fe20000000f00 */
[----:B------:R2:W-:Y:S01]  /*12a20*/  MUFU.EX2 R31, R4 ;  /* 0x00000004001f7308 */ /* 0x0005e20000000800 */
[--C-:B------:R-:W-:Y:S02]  /*12a30*/  FFMA.FTZ R60, R198, c[0x0][0x2d0], -R97.reuse ;  /* 0x0000b400c63c7a23 */ /* 0x100fe40000010861 */
[----:B--2---:R-:W-:Y:S02]  /*12a40*/  FFMA.FTZ R4, R32, c[0x0][0x2d0], -R96 ;  /* 0x0000b40020047a23 */ /* 0x004fe40000010860 */
[----:B------:R-:W-:Y:S05]  /*12a50*/  FFMA.FTZ R32, R189, c[0x0][0x2d0], -R2 ;  /* 0x0000b400bd207a23 */ /* 0x000fea0000010802 */
[----:B------:R2:W3:Y:S02]  /*12a60*/  MUFU.EX2 R94, R4 ;  /* 0x00000004005e7308 */ /* 0x0004e40000000800 */
[----:B--2---:R-:W-:Y:S01]  /*12a70*/  FFMA.FTZ R4, R33, c[0x0][0x2d0], -R96 ;  /* 0x0000b40021047a23 */ /* 0x004fe20000010860 */
[----:B---3--:R-:W-:Y:S01]  /*12a80*/  MOV R127, R94 ;  /* 0x0000005e007f7202 */ /* 0x008fe20000000f00 */
[C---:B------:R-:W-:Y:S06]  /*12a90*/  FMUL.FTZ R33, R73.reuse, R133 ;  /* 0x0000008549217220 */ /* 0x040fec0000410000 */
[----:B------:R2:W3:Y:S10]  /*12aa0*/  MUFU.EX2 R49, R4 ;  /* 0x0000000400317308 */ /* 0x0004f40000000800 */
[----:B------:R4:W-:Y:S01]  /*12ab0*/  MUFU.EX2 R133, R56 ;  /* 0x0000003800857308 */ /* 0x0009e20000000800 */
[C---:B--2---:R-:W-:Y:S01]  /*12ac0*/  FMUL.FTZ R4, R73.reuse, R104 ;  /* 0x0000006849047220 */ /* 0x044fe20000410000 */
[----:B------:R-:W-:Y:S01]  /*12ad0*/  MOV R104, R13 ;  /* 0x0000000d00687202 */ /* 0x000fe20000000f00 */
[----:B------:R-:W-:Y:S01]  /*12ae0*/  FMUL.FTZ R13, R68, R113 ;  /* 0x00000071440d7220 */ /* 0x000fe20000410000 */
[----:B---3--:R-:W-:Y:S01]  /*12af0*/  MOV R148, R49 ;  /* 0x0000003100947202 */ /* 0x008fe20000000f00 */
[----:B------:R-:W-:Y:S01]  /*12b00*/  FMUL.FTZ R49, R73, R149 ;  /* 0x0000009549317220 */ /* 0x000fe20000410000 */
[----:B------:R-:W-:Y:S01]  /*12b10*/  MOV R149, R50 ;  /* 0x0000003200957202 */ /* 0x000fe20000000f00 */
[----:B------:R-:W-:Y:S01]  /*12b20*/  FMUL.FTZ R50, R69, R150 ;  /* 0x0000009645327220 */ /* 0x000fe20000410000 */
[-C--:B-1----:R-:W-:Y:S05]  /*12b30*/  HMMA.16816.F32.BF16 R4, R76, R20.reuse, R4 ;  /* 0x000000144c04723c */ /* 0x082fea0000041804 */
[----:B------:R-:W-:Y:S01]  /*12b40*/  F2FP.BF16.PACK_AB R66, R104, R108 ;  /* 0x0000006c6842723e */ /* 0x000fe200000010ff */
[----:B----4-:R-:W-:Y:S01]  /*12b50*/  FMUL.FTZ R56, R68, R156 ;  /* 0x0000009c44387220 */ /* 0x010fe20000410000 */
[----:B------:R-:W-:Y:S01]  /*12b60*/  MOV R113, R59 ;  /* 0x0000003b00717202 */ /* 0x000fe20000000f00 */
[----:B------:R-:W-:Y:S04]  /*12b70*/  FMUL.FTZ R59, R0, R159 ;  /* 0x0000009f003b7220 */ /* 0x000fe80000410000 */
[C---:B------:R-:W-:Y:S07]  /*12b80*/  HMMA.16816.F32.BF16 R8, R64.reuse, R20, R8 ;  /* 0x000000144008723c */ /* 0x040fee0000041808 */
[--C-:B------:R-:W-:Y:S01]  /*12b90*/  FFMA.FTZ R20, R24, c[0x0][0x2d0], -R98.reuse ;  /* 0x0000b40018147a23 */ /* 0x100fe20000010862 */
[-C--:B------:R-:W-:Y:S03]  /*12ba0*/  HMMA.16816.F32.BF16 R12, R64, R22.reuse, R12 ;  /* 0x00000016400c723c */ /* 0x080fe6000004180c */
[----:B------:R1:W2:Y:S01]  /*12bb0*/  MUFU.EX2 R168, R20 ;  /* 0x0000001400a87308 */ /* 0x0002a20000000800 */
[----:B------:R-:W-:Y:S01]  /*12bc0*/  FMUL.FTZ R21, R73, R121 ;  /* 0x0000007949157220 */ /* 0x000fe20000410000 */
[----:B------:R-:W-:Y:S01]  /*12bd0*/  MOV R121, R169 ;  /* 0x000000a900797202 */ /* 0x000fe20000000f00 */
[--C-:B------:R-:W-:Y:S01]  /*12be0*/  FFMA.FTZ R24, R25, c[0x0][0x2d0], -R98.reuse ;  /* 0x0000b40019187a23 */ /* 0x100fe20000010862 */
[----:B------:R-:W-:Y:S01]  /*12bf0*/  MOV R169, R90 ;  /* 0x0000005a00a97202 */ /* 0x000fe20000000f00 */
[C---:B------:R-:W-:Y:S04]  /*12c00*/  HMMA.16816.F32.BF16 R16, R76.reuse, R22, R16 ;  /* 0x000000164c10723c */ /* 0x040fe80000041810 */
[C---:B------:R-:W-:Y:S01]  /*12c10*/  FMUL.FTZ R25, R68.reuse, R125 ;  /* 0x0000007d44197220 */ /* 0x040fe20000410000 */
[----:B------:R3:W4:Y:S01]  /*12c20*/  MUFU.EX2 R30, R24 ;  /* 0x00000018001e7308 */ /* 0x0007220000000800 */
[----:B------:R-:W-:Y:S01]  /*12c30*/  MOV R125, R92 ;  /* 0x0000005c007d7202 */ /* 0x000fe20000000f00 */
[C---:B------:R-:W-:Y:S02]  /*12c40*/  FMUL.FTZ R23, R69.reuse, R123 ;  /* 0x0000007b45177220 */ /* 0x040fe40000410000 */
[----:B------:R-:W-:Y:S03]  /*12c50*/  FMUL.FTZ R22, R69, R122 ;  /* 0x0000007a45167220 */ /* 0x000fe60000410000 */
[--C-:B------:R-:W-:Y:S03]  /*12c60*/  FFMA.FTZ R92, R199, c[0x0][0x2d0], -R97.reuse ;  /* 0x0000b400c75c7a23 */ /* 0x100fe60000010861 */
[----:B------:R5:W-:Y:S01]  /*12c70*/  MUFU.EX2 R123, R28 ;  /* 0x0000001c007b7308 */ /* 0x000be20000000800 */
[----:B-1----:R-:W-:Y:S01]  /*12c80*/  FMUL.FTZ R20, R73, R120 ;  /* 0x0000007849147220 */ /* 0x002fe20000410000 */
[----:B------:R-:W-:Y:S02]  /*12c90*/  MOV R120, R95 ;  /* 0x0000005f00787202 */ /* 0x000fe40000000f00 */
[----:B--2---:R-:W-:Y:S02]  /*12ca0*/  MOV R122, R168 ;  /* 0x000000a8007a7202 */ /* 0x004fe40000000f00 */
[----:B------:R-:W-:Y:S04]  /*12cb0*/  MOV R168, R58 ;  /* 0x0000003a00a87202 */ /* 0x000fe80000000f00 */
[----:B------:R1:W-:Y:S01]  /*12cc0*/  MUFU.EX2 R135, R92 ;  /* 0x0000005c00877308 */ /* 0x0003e20000000800 */
[-C--:B------:R-:W-:Y:S03]  /*12cd0*/  HMMA.16816.F32.BF16 R20, R76, R36.reuse, R20 ;  /* 0x000000244c14723c */ /* 0x080fe60000041814 */
[----:B---3--:R-:W-:Y:S01]  /*12ce0*/  FMUL.FTZ R24, R68, R124 ;  /* 0x0000007c44187220 */ /* 0x008fe20000410000 */
[----:B----4-:R-:W-:Y:S01]  /*12cf0*/  MOV R129, R30 ;  /* 0x0000001e00817202 */ /* 0x010fe20000000f00 */
[C---:B------:R-:W-:Y:S01]  /*12d00*/  FMUL.FTZ R30, R0.reuse, R130 ;  /* 0x00000082001e7220 */ /* 0x040fe20000410000 */
[----:B------:R-:W-:Y:S01]  /*12d10*/  MOV R130, R31 ;  /* 0x0000001f00827202 */ /* 0x000fe20000000f00 */
[----:B------:R-:W-:Y:S01]  /*12d20*/  FMUL.FTZ R31, R0, R131 ;  /* 0x00000083001f7220 */ /* 0x000fe20000410000 */
[----:B------:R-:W-:Y:S01]  /*12d30*/  MOV R124, R40 ;  /* 0x00000028007c7202 */ /* 0x000fe20000000f00 */
[--C-:B------:R-:W-:Y:S01]  /*12d40*/  FFMA.FTZ R40, R191, c[0x0][0x2d0], -R98.reuse ;  /* 0x0000b400bf287a23 */ /* 0x100fe20000010862 */
[C---:B------:R-:W-:Y:S03]  /*12d50*/  HMMA.16816.F32.BF16 R24, R64.reuse, R36, R24 ;  /* 0x000000244018723c */ /* 0x040fe60000041818 */
[----:B------:R2:W-:Y:S01]  /*12d60*/  MUFU.EX2 R119, R40 ;  /* 0x0000002800777308 */ /* 0x0005e20000000800 */
[C---:B-----5:R-:W-:Y:S01]  /*12d70*/  FMUL.FTZ R28, R68.reuse, R128 ;  /* 0x00000080441c7220 */ /* 0x060fe20000410000 */
[----:B------:R-:W-:Y:S01]  /*12d80*/  MOV R131, R41 ;  /* 0x0000002900837202 */ /* 0x000fe20000000f00 */
[----:B------:R-:W-:Y:S02]  /*12d90*/  FMUL.FTZ R41, R68, R141 ;  /* 0x0000008d44297220 */ /* 0x000fe40000410000 */
[----:B------:R-:W-:Y:S03]  /*12da0*/  FFMA.FTZ R36, R190, c[0x0][0x2d0], -R98 ;  /* 0x0000b400be247a23 */ /* 0x000fe60000010862 */
[-C--:B------:R-:W-:Y:S02]  /*12db0*/  HMMA.16816.F32.BF16 R28, R64, R38.reuse, R28 ;  /* 0x00000026401c723c */ /* 0x080fe4000004181c */
[----:B------:R3:W-:Y:S01]  /*12dc0*/  MUFU.EX2 R128, R32 ;  /* 0x0000002000807308 */ /* 0x0007e20000000800 */
[C---:B------:R-:W-:Y:S01]  /*12dd0*/  FMUL.FTZ R37, R73.reuse, R137 ;  /* 0x0000008949257220 */ /* 0x040fe20000410000 */
[----:B-1----:R-:W-:Y:S01]  /*12de0*/  LDSM.16.MT88.4 R92, [R210+0x900] ;  /* 0x00090000d25c783b */ /* 0x002fe20000004200 */
[----:B------:R-:W-:Y:S07]  /*12df0*/  FMUL.FTZ R58, R0, R158 ;  /* 0x0000009e003a7220 */ /* 0x000fee0000410000 */
[----:B------:R1:W4:Y:S01]  /*12e00*/  MUFU.EX2 R51, R36 ;  /* 0x0000002400337308 */ /* 0x0003220000000800 */
[----:B--2---:R-:W-:Y:S02]  /*12e10*/  FMUL.FTZ R40, R68, R140 ;  /* 0x0000008c44287220 */ /* 0x004fe40000410000 */
[C---:B---3--:R-:W-:Y:S07]  /*12e20*/  FMUL.FTZ R32, R73.reuse, R132 ;  /* 0x0000008449207220 */ /* 0x048fee0000410000 */
[C---:B------:R-:W-:Y:S04]  /*12e30*/  HMMA.16816.F32.BF16 R32, R76.reuse, R38, R32 ;  /* 0x000000264c20723c */ /* 0x040fe80000041820 */
[----:B-1----:R-:W-:Y:S01]  /*12e40*/  FMUL.FTZ R36, R73, R136 ;  /* 0x0000008849247220 */ /* 0x002fe20000410000 */
[----:B----4-:R-:W-:Y:S01]  /*12e50*/  MOV R150, R51 ;  /* 0x0000003300967202 */ /* 0x010fe20000000f00 */
[C---:B------:R-:W-:Y:S01]  /*12e60*/  FMUL.FTZ R51, R69.reuse, R151 ;  /* 0x0000009745337220 */ /* 0x040fe20000410000 */
[----:B------:R-:W-:Y:S01]  /*12e70*/  MOV R151, R170 ;  /* 0x000000aa00977202 */ /* 0x000fe20000000f00 */
[C---:B------:R-:W-:Y:S01]  /*12e80*/  FMUL.FTZ R38, R69.reuse, R138 ;  /* 0x0000008a45267220 */ /* 0x040fe20000410000 */
[----:B------:R-:W-:Y:S02]  /*12e90*/  MOV R170, R88 ;  /* 0x0000005800aa7202 */ /* 0x000fe40000000f00 */
[----:B------:R-:W1:Y:S01]  /*12ea0*/  LDSM.16.MT88.4 R88, [R212+0x900] ;  /* 0x00090000d458783b */ /* 0x000e620000004200 */
[----:B------:R-:W-:Y:S02]  /*12eb0*/  FMUL.FTZ R39, R69, R139 ;  /* 0x0000008b45277220 */ /* 0x000fe40000410000 */
[----:B------:R2:W-:Y:S05]  /*12ec0*/  MUFU.EX2 R139, R60 ;  /* 0x0000003c008b7308 */ /* 0x0005ea0000000800 */
[-C--:B------:R-:W-:Y:S08]  /*12ed0*/  HMMA.16816.F32.BF16 R36, R76, R52.reuse, R36 ;  /* 0x000000344c24723c */ /* 0x080ff00000041824 */
[C---:B------:R-:W-:Y:S07]  /*12ee0*/  HMMA.16816.F32.BF16 R40, R64.reuse, R52, R40 ;  /* 0x000000344028723c */ /* 0x040fee0000041828 */
[--C-:B------:R-:W-:Y:S01]  /*12ef0*/  FFMA.FTZ R52, R192, c[0x0][0x2d0], -R96.reuse ;  /* 0x0000b400c0347a23 */ /* 0x100fe20000010860 */
[-C--:B------:R-:W-:Y:S03]  /*12f00*/  HMMA.16816.F32.BF16 R44, R64, R54.reuse, R44 ;  /* 0x00000036402c723c */ /* 0x080fe6000004182c */
[----:B------:R3:W-:Y:S01]  /*12f10*/  MUFU.EX2 R132, R52 ;  /* 0x0000003400847308 */ /* 0x0007e20000000800 */
[----:B------:R-:W-:Y:S02]  /*12f20*/  FMUL.FTZ R53, R73, R153 ;  /* 0x0000009949357220 */ /* 0x000fe40000410000 */
[----:B--2---:R-:W-:Y:S02]  /*12f30*/  FMUL.FTZ R60, R68, R160 ;  /* 0x000000a0443c7220 */ /* 0x004fe40000410000 */
[C---:B------:R-:W-:Y:S07]  /*12f40*/  HMMA.16816.F32.BF16 R48, R76.reuse, R54, R48 ;  /* 0x000000364c30723c */ /* 0x040fee0000041830 */
[C---:B------:R-:W-:Y:S02]  /*12f50*/  FMUL.FTZ R55, R69.reuse, R155 ;  /* 0x0000009b45377220 */ /* 0x040fe40000410000 */
[----:B------:R-:W-:Y:S03]  /*12f60*/  FMUL.FTZ R54, R69, R154 ;  /* 0x0000009a45367220 */ /* 0x000fe60000410000 */
[----:B---3--:R-:W-:Y:S07]  /*12f70*/  FMUL.FTZ R52, R73, R152 ;  /* 0x0000009849347220 */ /* 0x008fee0000410000 */
[-C--:B------:R-:W-:Y:S08]  /*12f80*/  HMMA.16816.F32.BF16 R52, R76, R80.reuse, R52 ;  /* 0x000000504c34723c */ /* 0x080ff00000041834 */
        /* <DEDUP_REMOVED lines=10> */
[--C-:B--2---:R-:W-:Y:S03]  /*13030*/  FFMA.FTZ R80, R195, c[0x0][0x2d0], -R96.reuse ;  /* 0x0000b400c3507a23 */ /* 0x104fe60000010860 */
[----:B------:R-:W-:Y:S02]  /*13040*/  F2FP.BF16.PACK_AB R78, R148, R127 ;  /* 0x0000007f944e723e */ /* 0x000fe400000010ff */
[----:B------:R-:W-:Y:S01]  /*13050*/  F2FP.BF16.PACK_AB R79, R120, R151 ;  /* 0x00000097784f723e */ /* 0x000fe200000010ff */
[----:B------:R2:W-:Y:S02]  /*13060*/  MUFU.EX2 R134, R80 ;  /* 0x0000005000867308 */ /* 0x0005e40000000800 */
[----:B------:R-:W-:Y:S02]  /*13070*/  F2FP.BF16.PACK_AB R76, R131, R124 ;  /* 0x0000007c834c723e */ /* 0x000fe400000010ff */
[----:B------:R-:W-:Y:S02]  /*13080*/  F2FP.BF16.PACK_AB R77, R130, R121 ;  /* 0x00000079824d723e */ /* 0x000fe400000010ff */
[----:B------:R-:W-:Y:S02]  /*13090*/  F2FP.BF16.PACK_AB R82, R119, R150 ;  /* 0x000000967752723e */ /* 0x000fe400000010ff */
[----:B------:R-:W-:Y:S03]  /*130a0*/  F2FP.BF16.PACK_AB R83, R114, R149 ;  /* 0x000000957253723e */ /* 0x000fe600000010ff */
[-C--:B------:R-:W-:Y:S03]  /*130b0*/  HMMA.16816.F32.BF16 R4, R76, R84.reuse, R4 ;  /* 0x000000544c04723c */ /* 0x080fe60000041804 */
[----:B--2---:R-:W-:Y:S04]  /*130c0*/  FFMA.FTZ R80, R197, c[0x0][0x2d0], -R96 ;  /* 0x0000b400c5507a23 */ /* 0x004fe80000010860 */
[----:B------:R2:W-:Y:S02]  /*130d0*/  MUFU.EX2 R136, R80 ;  /* 0x0000005000887308 */ /* 0x0005e40000000800 */
[----:B--2---:R-:W-:Y:S07]  /*130e0*/  F2FP.BF16.PACK_AB R80, R129, R122 ;  /* 0x0000007a8150723e */ /* 0x004fee00000010ff */
[C---:B------:R-:W-:Y:S07]  /*130f0*/  HMMA.16816.F32.BF16 R8, R80.reuse, R84, R8 ;  /* 0x000000545008723c */ /* 0x040fee0000041808 */
[--C-:B------:R-:W-:Y:S01]  /*13100*/  FFMA.FTZ R84, R200, c[0x0][0x2d0], -R97.reuse ;  /* 0x0000b400c8547a23 */ /* 0x100fe20000010861 */
[-C--:B------:R-:W-:Y:S03]  /*13110*/  HMMA.16816.F32.BF16 R12, R80, R86.reuse, R12 ;  /* 0x00000056500c723c */ /* 0x080fe6000004180c */
[----:B------:R2:W3:Y:S05]  /*13120*/  MUFU.EX2 R137, R84 ;  /* 0x0000005400897308 */ /* 0x0004ea0000000800 */
[C---:B------:R-:W-:Y:S08]  /*13130*/  HMMA.16816.F32.BF16 R16, R76.reuse, R86, R16 ;  /* 0x000000564c10723c */ /* 0x040ff00000041810 */
[-C--:B-1----:R-:W-:Y:S08]  /*13140*/  HMMA.16816.F32.BF16 R20, R76, R88.reuse, R20 ;  /* 0x000000584c14723c */ /* 0x082ff00000041814 */
[C---:B------:R-:W-:Y:S04]  /*13150*/  HMMA.16816.F32.BF16 R24, R80.reuse, R88, R24 ;  /* 0x000000585018723c */ /* 0x040fe80000041818 */
[----:B--2---:R-:W-:Y:S01]  /*13160*/  FFMA.FTZ R84, R204, c[0x0][0x2d0], -R98 ;  /* 0x0000b400cc547a23 */ /* 0x004fe20000010862 */
[----:B---3--:R-:W-:Y:S02]  /*13170*/  MOV R204, R137 ;  /* 0x0000008900cc7202 */ /* 0x008fe40000000f00 */
[----:B------:R-:W-:Y:S01]  /*13180*/  FFMA.FTZ R88, R232, c[0x0][0x2d0], -R2 ;  /* 0x0000b400e8587a23 */ /* 0x000fe20000010802 */
[-C--:B------:R-:W-:Y:S01]  /*13190*/  HMMA.16816.F32.BF16 R28, R80, R90.reuse, R28 ;  /* 0x0000005a501c723c */ /* 0x080fe2000004181c */
[----:B------:R1:W-:Y:S03]  /*131a0*/  MUFU.EX2 R137, R84 ;  /* 0x0000005400897308 */ /* 0x0003e60000000800 */
[----:B------:R-:W-:Y:S04]  /*131b0*/  MOV R232, R134 ;  /* 0x0000008600e87202 */ /* 0x000fe80000000f00 */
[C---:B------:R-:W-:Y:S03]  /*131c0*/  HMMA.16816.F32.BF16 R32, R76.reuse, R90, R32 ;  /* 0x0000005a4c20723c */ /* 0x040fe60000041820 */
[----:B------:R2:W-:Y:S05]  /*131d0*/  MUFU.EX2 R142, R88 ;  /* 0x00000058008e7308 */ /* 0x0005ea0000000800 */
[-C--:B------:R-:W-:Y:S08]  /*131e0*/  HMMA.16816.F32.BF16 R36, R76, R92.reuse, R36 ;  /* 0x0000005c4c24723c */ /* 0x080ff00000041824 */
[C---:B------:R-:W-:Y:S04]  /*131f0*/  HMMA.16816.F32.BF16 R40, R80.reuse, R92, R40 ;  /* 0x0000005c5028723c */ /* 0x040fe80000041828 */
[----:B-1----:R-:W-:Y:S01]  /*13200*/  FFMA.FTZ R84, R203, c[0x0][0x2d0], -R98 ;  /* 0x0000b400cb547a23 */ /* 0x002fe20000010862 */
[----:B------:R-:W-:Y:S02]  /*13210*/  MOV R203, R136 ;  /* 0x0000008800cb7202 */ /* 0x000fe40000000f00 */
[----:B------:R-:W-:Y:S01]  /*13220*/  FFMA.FTZ R92, R230, c[0x0][0x2d0], -R96 ;  /* 0x0000b400e65c7a23 */ /* 0x000fe20000010860 */
[-C--:B------:R-:W-:Y:S01]  /*13230*/  HMMA.16816.F32.BF16 R44, R80, R94.reuse, R44 ;  /* 0x0000005e502c723c */ /* 0x080fe2000004182c */
[----:B------:R1:W-:Y:S03]  /*13240*/  MUFU.EX2 R143, R84 ;  /* 0x00000054008f7308 */ /* 0x0003e60000000800 */
[----:B--2---:R-:W-:Y:S01]  /*13250*/  FFMA.FTZ R88, R207, c[0x0][0x2d0], -R98 ;  /* 0x0000b400cf587a23 */ /* 0x004fe20000010862 */
[----:B------:R-:W-:Y:S02]  /*13260*/  MOV R207, R133 ;  /* 0x0000008500cf7202 */ /* 0x000fe40000000f00 */
[----:B------:R-:W-:Y:S01]  /*13270*/  MOV R230, R120 ;  /* 0x0000007800e67202 */ /* 0x000fe20000000f00 */
[C---:B------:R-:W-:Y:S03]  /*13280*/  HMMA.16816.F32.BF16 R48, R76.reuse, R94, R48 ;  /* 0x0000005e4c30723c */ /* 0x040fe60000041830 */
[----:B------:R2:W-:Y:S10]  /*13290*/  MUFU.EX2 R141, R88 ;  /* 0x00000058008d7308 */ /* 0x0005f40000000800 */
[----:B------:R3:W-:Y:S01]  /*132a0*/  MUFU.EX2 R147, R92 ;  /* 0x0000005c00937308 */ /* 0x0007e20000000800 */
[----:B-1----:R-:W-:Y:S01]  /*132b0*/  FFMA.FTZ R84, R205, c[0x0][0x2d0], -R2 ;  /* 0x0000b400cd547a23 */ /* 0x002fe20000010802 */
[----:B------:R-:W-:Y:S08]  /*132c0*/  MOV R205, R135 ;  /* 0x0000008700cd7202 */ /* 0x000ff00000000f00 */
[----:B------:R1:W4:Y:S01]  /*132d0*/  MUFU.EX2 R136, R84 ;  /* 0x0000005400887308 */ /* 0x0003220000000800 */
[----:B--2---:R-:W-:Y:S01]  /*132e0*/  FFMA.FTZ R88, R231, c[0x0][0x2d0], -R98 ;  /* 0x0000b400e7587a23 */ /* 0x004fe20000010862 */
[----:B------:R-:W-:Y:S02]  /*132f0*/  MOV R231, R132 ;  /* 0x0000008400e77202 */ /* 0x000fe40000000f00 */
[----:B------:R-:W-:Y:S02]  /*13300*/  MOV R132, R113 ;  /* 0x0000007100847202 */ /* 0x000fe40000000f00 */
[----:B------:R-:W-:Y:S04]  /*13310*/  MOV R113, R186 ;  /* 0x000000ba00717202 */ /* 0x000fe80000000f00 */
[----:B------:R2:W5:Y:S01]  /*13320*/  MUFU.EX2 R201, R88 ;  /* 0x0000005800c97308 */ /* 0x0005620000000800 */
[----:B---3--:R-:W-:Y:S01]  /*13330*/  FFMA.FTZ R92, R233, c[0x0][0x2d0], -R96 ;  /* 0x0000b400e95c7a23 */ /* 0x008fe20000010860 */
[----:B------:R-:W-:Y:S02]  /*13340*/  MOV R233, R127 ;  /* 0x0000007f00e97202 */ /* 0x000fe40000000f00 */
[----:B------:R-:W-:Y:S06]  /*13350*/  MOV R127, R105 ;  /* 0x00000069007f7202 */ /* 0x000fec0000000f00 */
[----:B------:R3:W-:Y:S01]  /*13360*/  MUFU.EX2 R199, R92 ;  /* 0x0000005c00c77308 */ /* 0x0007e20000000800 */
[----:B-1----:R-:W1:Y:S01]  /*13370*/  LDSM.16.MT88.4 R84, [R211+0x900] ;  /* 0x00090000d354783b */ /* 0x002e620000004200 */
[----:B--2---:R-:W-:Y:S01]  /*13380*/  FFMA.FTZ R88, R235, c[0x0][0x2d0], -R2 ;  /* 0x0000b400eb587a23 */ /* 0x004fe20000010802 */
[----:B------:R-:W-:Y:S07]  /*13390*/  MOV R235, R114 ;  /* 0x0000007200eb7202 */ /* 0x000fee0000000f00 */
[----:B------:R2:W-:Y:S01]  /*133a0*/  MUFU.EX2 R140, R88 ;  /* 0x00000058008c7308 */ /* 0x0005e20000000800 */
[----:B---3--:R-:W-:Y:S01]  /*133b0*/  FFMA.FTZ R92, R206, c[0x0][0x2d0], -R96 ;  /* 0x0000b400ce5c7a23 */ /* 0x008fe20000010860 */
[----:B------:R-:W-:Y:S02]  /*133c0*/  MOV R206, R233 ;  /* 0x000000e900ce7202 */ /* 0x000fe40000000f00 */
[----:B------:R-:W-:Y:S06]  /*133d0*/  MOV R233, R148 ;  /* 0x0000009400e97202 */ /* 0x000fec0000000f00 */
[----:B------:R3:W-:Y:S01]  /*133e0*/  MUFU.EX2 R197, R92 ;  /* 0x0000005c00c57308 */ /* 0x0007e20000000800 */
[----:B--2---:R-:W-:Y:S01]  /*133f0*/  FFMA.FTZ R88, R238, c[0x0][0x2d0], -R2 ;  /* 0x0000b400ee587a23 */ /* 0x004fe20000010802 */
[----:B------:R-:W-:Y:S01]  /*13400*/  MOV R238, R119 ;  /* 0x0000007700ee7202 */ /* 0x000fe20000000f00 */
[-C--:B-1----:R-:W-:Y:S07]  /*13410*/  HMMA.16816.F32.BF16 R52, R76, R84.reuse, R52 ;  /* 0x000000544c34723c */ /* 0x082fee0000041834 */
[----:B------:R1:W2:Y:S01]  /*13420*/  MUFU.EX2 R200, R88 ;  /* 0x0000005800c87308 */ /* 0x0002a20000000800 */
[C---:B------:R-:W-:Y:S01]  /*13430*/  HMMA.16816.F32.BF16 R56, R80.reuse, R84, R56 ;  /* 0x000000545038723c */ /* 0x040fe20000041838 */
[----:B---3--:R-:W-:Y:S06]  /*13440*/  LDSM.16.MT88.4 R92, [R210+0x1100] ;  /* 0x00110000d25c783b */ /* 0x008fec0000004200 */
[--C-:B------:R-:W-:Y:S01]  /*13450*/  FFMA.FTZ R84, R236, c[0x0][0x2d0], -R97.reuse ;  /* 0x0000b400ec547a23 */ /* 0x100fe20000010861 */
[-C--:B------:R-:W-:Y:S03]  /*13460*/  HMMA.16816.F32.BF16 R60, R80, R86.reuse, R60 ;  /* 0x00000056503c723c */ /* 0x080fe6000004183c */
[----:B------:R3:W-:Y:S04]  /*13470*/  MUFU.EX2 R146, R84 ;  /* 0x0000005400927308 */ /* 0x0007e80000000800 */
[--C-:B------:R-:W-:Y:S01]  /*13480*/  FFMA.FTZ R80, R239, c[0x0][0x2d0], -R97.reuse ;  /* 0x0000b400ef507a23 */ /* 0x100fe20000010861 */
[----:B------:R-:W-:Y:S01]  /*13490*/  HMMA.16816.F32.BF16 R64, R76, R86, R64 ;  /* 0x000000564c40723c */ /* 0x000fe20000041840 */
[----:B-1----:R-:W1:Y:S03]  /*134a0*/  LDSM.16.MT88.4 R88, [R209+0x1100] ;  /* 0x00110000d158783b */ /* 0x002e660000004200 */
[----:B----4-:R-:W-:Y:S01]  /*134b0*/  F2FP.BF16.PACK_AB R81, R142, R136 ;  /* 0x000000888e51723e */ /* 0x010fe200000010ff */
[----:B------:R4:W-:Y:S01]  /*134c0*/  MUFU.EX2 R198, R80 ;  /* 0x0000005000c67308 */ /* 0x0009e20000000800 */
[----:B-----5:R-:W-:Y:S02]  /*134d0*/  F2FP.BF16.PACK_AB R82, R201, R141 ;  /* 0x0000008dc952723e */ /* 0x020fe400000010ff */
[----:B------:R-:W-:Y:S04]  /*134e0*/  F2FP.BF16.PACK_AB R76, R207, R231 ;  /* 0x000000e7cf4c723e */ /* 0x000fe800000010ff */
[----:B------:R-:W-:Y:S02]  /*134f0*/  F2FP.BF16.PACK_AB R77, R138, R139 ;  /* 0x0000008b8a4d723e */ /* 0x000fe400000010ff */
[----:B------:R-:W-:Y:S02]  /*13500*/  F2FP.BF16.PACK_AB R78, R203, R232 ;  /* 0x000000e8cb4e723e */ /* 0x000fe400000010ff */
[----:B------:R-:W-:Y:S02]  /*13510*/  F2FP.BF16.PACK_AB R79, R204, R205 ;  /* 0x000000cdcc4f723e */ /* 0x000fe400000010ff */
[----:B--2---:R-:W-:Y:S01]  /*13520*/  F2FP.BF16.PACK_AB R83, R200, R140 ;  /* 0x0000008cc853723e */ /* 0x004fe200000010ff */
[----:B---3--:R-:W2:Y:S01]  /*13530*/  LDSM.16.MT88.4 R84, [R212+0x1100] ;  /* 0x00110000d454783b */ /* 0x008ea20000004200 */
[----:B----4-:R-:W-:Y:S01]  /*13540*/  FFMA.FTZ R80, R202, c[0x0][0x2d0], -R96 ;  /* 0x0000b400ca507a23 */ /* 0x010fe20000010860 */
[----:B------:R-:W-:Y:S03]  /*13550*/  MOV R202, R151 ;  /* 0x0000009700ca7202 */ /* 0x000fe60000000f00 */
[----:B------:R3:W-:Y:S01]  /*13560*/  MUFU.EX2 R196, R80 ;  /* 0x0000005000c47308 */ /* 0x0007e20000000800 */
[-C--:B-1----:R-:W-:Y:S03]  /*13570*/  HMMA.16816.F32.BF16 R4, R76, R88.reuse, R4 ;  /* 0x000000584c04723c */ /* 0x082fe60000041804 */
[----:B---3--:R-:W-:Y:S07]  /*13580*/  F2FP.BF16.PACK_AB R80, R143, R137 ;  /* 0x000000898f50723e */ /* 0x008fee00000010ff */
[C---:B------:R-:W-:Y:S07]  /*13590*/  HMMA.16816.F32.BF16 R8, R80.reuse, R88, R8 ;  /* 0x000000585008723c */ /* 0x040fee0000041808 */
[--C-:B------:R-:W-:Y:S01]  /*135a0*/  FFMA.FTZ R88, R229, c[0x0][0x2d0], -R97.reuse ;  /* 0x0000b400e5587a23 */ /* 0x100fe20000010861 */
[-C--:B------:R-:W-:Y:S03]  /*135b0*/  HMMA.16816.F32.BF16 R12, R80, R90.reuse, R12 ;  /* 0x0000005a500c723c */ /* 0x080fe6000004180c */
[----:B------:R1:W-:Y:S01]  /*135c0*/  MUFU.EX2 R194, R88 ;  /* 0x0000005800c27308 */ /* 0x0003e20000000800 */
[----:B------:R-:W-:Y:S02]  /*135d0*/  MOV R229, R123 ;  /* 0x0000007b00e57202 */ /* 0x000fe40000000f00 */
[----:B------:R-:W-:Y:S02]  /*135e0*/  MOV R123, R113 ;  /* 0x00000071007b7202 */ /* 0x000fe40000000f00 */
[C---:B------:R-:W-:Y:S08]  /*135f0*/  HMMA.16816.F32.BF16 R16, R76.reuse, R90, R16 ;  /* 0x0000005a4c10723c */ /* 0x040ff00000041810 */
[-C--:B--2---:R-:W-:Y:S08]  /*13600*/  HMMA.16816.F32.BF16 R20, R76, R84.reuse, R20 ;  /* 0x000000544c14723c */ /* 0x084ff00000041814 */
[C---:B------:R-:W-:Y:S04]  /*13610*/  HMMA.16816.F32.BF16 R24, R80.reuse, R84, R24 ;  /* 0x000000545018723c */ /* 0x040fe80000041818 */
[--C-:B-1----:R-:W-:Y:S01]  /*13620*/  FFMA.FTZ R88, R237, c[0x0][0x2d0], -R97.reuse ;  /* 0x0000b400ed587a23 */ /* 0x102fe20000010861 */
[----:B------:R-:W-:Y:S02]  /*13630*/  MOV R237, R122 ;  /* 0x0000007a00ed7202 */ /* 0x000fe40000000f00 */
        /* <DEDUP_REMOVED lines=10> */
[--C-:B------:R-:W-:Y:S01]  /*136e0*/  FFMA.FTZ R92, R126, c[0x0][0x2d0], -R2.reuse ;  /* 0x0000b4007e5c7a23 */ /* 0x100fe20000010802 */
[-C--:B------:R-:W-:Y:S01]  /*136f0*/  HMMA.16816.F32.BF16 R44, R80, R94.reuse, R44 ;  /* 0x0000005e502c723c */ /* 0x080fe2000004182c */
[----:B------:R1:W-:Y:S03]  /*13700*/  MUFU.EX2 R145, R88 ;  /* 0x0000005800917308 */ /* 0x0003e60000000800 */
[----:B--2---:R-:W-:Y:S01]  /*13710*/  FFMA.FTZ R84, R248, c[0x0][0x2d0], -R2 ;  /* 0x0000b400f8547a23 */ /* 0x004fe20000010802 */
[----:B------:R-:W-:Y:S02]  /*13720*/  MOV R126, R116 ;  /* 0x00000074007e7202 */ /* 0x000fe40000000f00 */
[----:B------:R-:W-:Y:S01]  /*13730*/  MOV R116, R111 ;  /* 0x0000006f00747202 */ /* 0x000fe20000000f00 */
[C---:B------:R-:W-:Y:S03]  /*13740*/  HMMA.16816.F32.BF16 R48, R76.reuse, R94, R48 ;  /* 0x0000005e4c30723c */ /* 0x040fe60000041830 */
[----:B------:R2:W3:Y:S01]  /*13750*/  MUFU.EX2 R192, R84 ;  /* 0x0000005400c07308 */ /* 0x0004e20000000800 */
[----:B------:R-:W-:Y:S02]  /*13760*/  MOV R111, R185 ;  /* 0x000000b9006f7202 */ /* 0x000fe40000000f00 */
[----:B------:R-:W-:Y:S02]  /*13770*/  MOV R248, R108 ;  /* 0x0000006c00f87202 */ /* 0x000fe40000000f00 */
[----:B------:R-:W-:Y:S05]  /*13780*/  MOV R121, R111 ;  /* 0x0000006f00797202 */ /* 0x000fea0000000f00 */
[----:B------:R4:W-:Y:S01]  /*13790*/  MUFU.EX2 R154, R92 ;  /* 0x0000005c009a7308 */ /* 0x0009e20000000800 */
[--C-:B-1----:R-:W-:Y:S01]  /*137a0*/  FFMA.FTZ R88, R240, c[0x0][0x2d0], -R98.reuse ;  /* 0x0000b400f0587a23 */ /* 0x102fe20000010862 */
[----:B------:R-:W-:Y:S08]  /*137b0*/  MOV R240, R106 ;  /* 0x0000006a00f07202 */ /* 0x000ff00000000f00 */
[----:B------:R1:W-:Y:S01]  /*137c0*/  MUFU.EX2 R193, R88 ;  /* 0x0000005800c17308 */ /* 0x0003e20000000800 */
[----:B--2---:R-:W-:Y:S01]  /*137d0*/  FFMA.FTZ R84, R244, c[0x0][0x2d0], -R98 ;  /* 0x0000b400f4547a23 */ /* 0x004fe20000010862 */
[----:B------:R-:W-:Y:S08]  /*137e0*/  MOV R244, R115 ;  /* 0x0000007300f47202 */ /* 0x000ff00000000f00 */
[----:B------:R2:W-:Y:S01]  /*137f0*/  MUFU.EX2 R190, R84 ;  /* 0x0000005400be7308 */ /* 0x0005e20000000800 */
[----:B----4-:R-:W-:Y:S09]  /*13800*/  FFMA.FTZ R92, R246, c[0x0][0x2d0], -R96 ;  /* 0x0000b400f65c7a23 */ /* 0x010ff20000010860 */
[----:B------:R4:W-:Y:S01]  /*13810*/  MUFU.EX2 R153, R92 ;  /* 0x0000005c00997308 */ /* 0x0009e20000000800 */
[----:B-1----:R-:W1:Y:S01]  /*13820*/  LDSM.16.MT88.4 R88, [R211+0x1100] ;  /* 0x00110000d358783b */ /* 0x002e620000004200 */
[----:B--2---:R-:W-:Y:S08]  /*13830*/  FFMA.FTZ R84, R247, c[0x0][0x2d0], -R98 ;  /* 0x0000b400f7547a23 */ /* 0x004ff00000010862 */
[----:B------:R2:W5:Y:S01]  /*13840*/  MUFU.EX2 R191, R84 ;  /* 0x0000005400bf7308 */ /* 0x0005620000000800 */
[----:B----4-:R-:W-:Y:S02]  /*13850*/  FFMA.FTZ R92, R242, c[0x0][0x2d0], -R96 ;  /* 0x0000b400f25c7a23 */ /* 0x010fe40000010860 */
[----:B--2---:R-:W-:Y:S01]  /*13860*/  FFMA.FTZ R84, R251, c[0x0][0x2d0], -R2 ;  /* 0x0000b400fb547a23 */ /* 0x004fe20000010802 */
[-C--:B-1----:R-:W-:Y:S06]  /*13870*/  HMMA.16816.F32.BF16 R52, R76, R88.reuse, R52 ;  /* 0x000000584c34723c */ /* 0x082fec0000041834 */
[----:B------:R1:W2:Y:S02]  /*13880*/  MUFU.EX2 R155, R84 ;  /* 0x00000054009b7308 */ /* 0x0002a40000000800 */
[C---:B------:R-:W-:Y:S07]  /*13890*/  HMMA.16816.F32.BF16 R56, R80.reuse, R88, R56 ;  /* 0x000000585038723c */ /* 0x040fee0000041838 */
[--C-:B------:R-:W-:Y:S01]  /*138a0*/  FFMA.FTZ R88, R249, c[0x0][0x2d0], -R96.reuse ;  /* 0x0000b400f9587a23 */ /* 0x100fe20000010860 */
[-C--:B------:R-:W-:Y:S03]  /*138b0*/  HMMA.16816.F32.BF16 R60, R80, R90.reuse, R60 ;  /* 0x0000005a503c723c */ /* 0x080fe6000004183c */
[----:B------:R4:W-:Y:S04]  /*138c0*/  MUFU.EX2 R189, R88 ;  /* 0x0000005800bd7308 */ /* 0x0009e80000000800 */
[--C-:B------:R-:W-:Y:S01]  /*138d0*/  FFMA.FTZ R80, R252, c[0x0][0x2d0], -R97.reuse ;  /* 0x0000b400fc507a23 */ /* 0x100fe20000010861 */
[----:B------:R-:W-:Y:S01]  /*138e0*/  HMMA.16816.F32.BF16 R64, R76, R90, R64 ;  /* 0x0000005a4c40723c */ /* 0x000fe20000041840 */
[----:B-1----:R-:W1:Y:S03]  /*138f0*/  LDSM.16.MT88.4 R84, [R209+0x1900] ;  /* 0x00190000d154783b */ /* 0x002e660000004200 */
[----:B---3--:R-:W-:Y:S01]  /*13900*/  F2FP.BF16.PACK_AB R81, R192, R144 ;  /* 0x00000090c051723e */ /* 0x008fe200000010ff */
[----:B------:R3:W-:Y:S01]  /*13910*/  MUFU.EX2 R152, R80 ;  /* 0x0000005000987308 */ /* 0x0007e20000000800 */
[----:B-----5:R-:W-:Y:S02]  /*13920*/  F2FP.BF16.PACK_AB R82, R191, R190 ;  /* 0x000000bebf52723e */ /* 0x020fe400000010ff */
[----:B------:R-:W-:Y:S04]  /*13930*/  F2FP.BF16.PACK_AB R76, R199, R147 ;  /* 0x00000093c74c723e */ /* 0x000fe800000010ff */
[----:B------:R-:W-:Y:S02]  /*13940*/  F2FP.BF16.PACK_AB R77, R198, R146 ;  /* 0x00000092c64d723e */ /* 0x000fe400000010ff */
[----:B------:R-:W-:Y:S02]  /*13950*/  F2FP.BF16.PACK_AB R78, R197, R196 ;  /* 0x000000c4c54e723e */ /* 0x000fe400000010ff */
[----:B------:R-:W-:Y:S02]  /*13960*/  F2FP.BF16.PACK_AB R79, R195, R194 ;  /* 0x000000c2c34f723e */ /* 0x000fe400000010ff */
[----:B--2---:R-:W-:Y:S01]  /*13970*/  F2FP.BF16.PACK_AB R83, R154, R155 ;  /* 0x0000009b9a53723e */ /* 0x004fe200000010ff */
[----:B----4-:R-:W2:Y:S01]  /*13980*/  LDSM.16.MT88.4 R88, [R212+0x1900] ;  /* 0x00190000d458783b */ /* 0x010ea20000004200 */
[--C-:B---3--:R-:W-:Y:S01]  /*13990*/  FFMA.FTZ R80, R125, c[0x0][0x2d0], -R97.reuse ;  /* 0x0000b4007d507a23 */ /* 0x108fe20000010861 */
[----:B------:R-:W-:Y:S02]  /*139a0*/  MOV R125, R117 ;  /* 0x00000075007d7202 */ /* 0x000fe40000000f00 */
[----:B------:R-:W-:Y:S01]  /*139b0*/  MOV R117, R112 ;  /* 0x0000007000757202 */ /* 0x000fe20000000f00 */
[----:B------:R3:W-:Y:S01]  /*139c0*/  MUFU.EX2 R188, R80 ;  /* 0x0000005000bc7308 */ /* 0x0007e20000000800 */
[----:B------:R-:W-:Y:S04]  /*139d0*/  MOV R112, R187 ;  /* 0x000000bb00707202 */ /* 0x000fe80000000f00 */
[----:B------:R-:W-:Y:S01]  /*139e0*/  MOV R122, R112 ;  /* 0x00000070007a7202 */ /* 0x000fe20000000f00 */
[-C--:B-1----:R-:W-:Y:S04]  /*139f0*/  HMMA.16816.F32.BF16 R4, R76, R84.reuse, R4 ;  /* 0x000000544c04723c */ /* 0x082fe80000041804 */
[----:B------:R1:W-:Y:S01]  /*13a00*/  MUFU.EX2 R187, R92 ;  /* 0x0000005c00bb7308 */ /* 0x0003e20000000800 */
[----:B---3--:R-:W-:Y:S07]  /*13a10*/  F2FP.BF16.PACK_AB R80, R193, R145 ;  /* 0x00000091c150723e */ /* 0x008fee00000010ff */
[C---:B------:R-:W-:Y:S01]  /*13a20*/  HMMA.16816.F32.BF16 R8, R80.reuse, R84, R8 ;  /* 0x000000545008723c */ /* 0x040fe20000041808 */
[----:B-1----:R-:W1:Y:S06]  /*13a30*/  LDSM.16.MT88.4 R92, [R210+0x1900] ;  /* 0x00190000d25c783b */ /* 0x002e6c0000004200 */
[----:B------:R-:W-:Y:S01]  /*13a40*/  FFMA.FTZ R84, R243, c[0x0][0x2d0], -R96 ;  /* 0x0000b400f3547a23 */ /* 0x000fe20000010860 */
[-C--:B------:R-:W-:Y:S03]  /*13a50*/  HMMA.16816.F32.BF16 R12, R80, R86.reuse, R12 ;  /* 0x00000056500c723c */ /* 0x080fe6000004180c */
[----:B------:R3:W-:Y:S05]  /*13a60*/  MUFU.EX2 R186, R84 ;  /* 0x0000005400ba7308 */ /* 0x0007ea0000000800 */
[C---:B------:R-:W-:Y:S08]  /*13a70*/  HMMA.16816.F32.BF16 R16, R76.reuse, R86, R16 ;  /* 0x000000564c10723c */ /* 0x040ff00000041810 */
[-C--:B--2---:R-:W-:Y:S08]  /*13a80*/  HMMA.16816.F32.BF16 R20, R76, R88.reuse, R20 ;  /* 0x000000584c14723c */ /* 0x084ff00000041814 */
[C---:B------:R-:W-:Y:S04]  /*13a90*/  HMMA.16816.F32.BF16 R24, R80.reuse, R88, R24 ;  /* 0x000000585018723c */ /* 0x040fe80000041818 */
[--C-:B---3--:R-:W-:Y:S03]  /*13aa0*/  FFMA.FTZ R84, R250, c[0x0][0x2d0], -R97.reuse ;  /* 0x0000b400fa547a23 */ /* 0x108fe60000010861 */
[----:B------:R-:W-:Y:S01]  /*13ab0*/  FFMA.FTZ R88, R126, c[0x0][0x2d0], -R98 ;  /* 0x0000b4007e587a23 */ /* 0x000fe20000010862 */
[-C--:B------:R-:W-:Y:S01]  /*13ac0*/  HMMA.16816.F32.BF16 R28, R80, R90.reuse, R28 ;  /* 0x0000005a501c723c */ /* 0x080fe2000004181c */
[----:B------:R2:W-:Y:S03]  /*13ad0*/  MUFU.EX2 R185, R84 ;  /* 0x0000005400b97308 */ /* 0x0005e60000000800 */
[----:B------:R-:W-:Y:S04]  /*13ae0*/  MOV R126, R101 ;  /* 0x00000065007e7202 */ /* 0x000fe80000000f00 */
[C---:B------:R-:W-:Y:S03]  /*13af0*/  HMMA.16816.F32.BF16 R32, R76.reuse, R90, R32 ;  /* 0x0000005a4c20723c */ /* 0x040fe60000041820 */
[----:B------:R3:W-:Y:S05]  /*13b00*/  MUFU.EX2 R158, R88 ;  /* 0x00000058009e7308 */ /* 0x0007ea0000000800 */
[-C--:B-1----:R-:W-:Y:S08]  /*13b10*/  HMMA.16816.F32.BF16 R36, R76, R92.reuse, R36 ;  /* 0x0000005c4c24723c */ /* 0x082ff00000041824 */
[C---:B------:R-:W-:Y:S04]  /*13b20*/  HMMA.16816.F32.BF16 R40, R80.reuse, R92, R40 ;  /* 0x0000005c5028723c */ /* 0x040fe80000041828 */
[--C-:B--2---:R-:W-:Y:S01]  /*13b30*/  FFMA.FTZ R84, R182, c[0x0][0x2d0], -R97.reuse ;  /* 0x0000b400b6547a23 */ /* 0x104fe20000010861 */
[----:B------:R-:W-:Y:S02]  /*13b40*/  MOV R182, R184 ;  /* 0x000000b800b67202 */ /* 0x000fe40000000f00 */
[--C-:B------:R-:W-:Y:S01]  /*13b50*/  FFMA.FTZ R92, R117, c[0x0][0x2d0], -R2.reuse ;  /* 0x0000b400755c7a23 */ /* 0x100fe20000010802 */
[-C--:B------:R-:W-:Y:S01]  /*13b60*/  HMMA.16816.F32.BF16 R44, R80, R94.reuse, R44 ;  /* 0x0000005e502c723c */ /* 0x080fe2000004182c */
[----:B------:R1:W-:Y:S03]  /*13b70*/  MUFU.EX2 R184, R84 ;  /* 0x0000005400b87308 */ /* 0x0003e60000000800 */
[----:B---3--:R-:W-:Y:S01]  /*13b80*/  FFMA.FTZ R88, R125, c[0x0][0x2d0], -R2 ;  /* 0x0000b4007d587a23 */ /* 0x008fe20000010802 */
[----:B------:R-:W-:Y:S02]  /*13b90*/  MOV R117, R116 ;  /* 0x0000007400757202 */ /* 0x000fe40000000f00 */
[----:B------:R-:W-:Y:S01]  /*13ba0*/  MOV R116, R110 ;  /* 0x0000006e00747202 */ /* 0x000fe20000000f00 */
[C---:B------:R-:W-:Y:S03]  /*13bb0*/  HMMA.16816.F32.BF16 R48, R76.reuse, R94, R48 ;  /* 0x0000005e4c30723c */ /* 0x040fe60000041830 */
[----:B------:R2:W-:Y:S01]  /*13bc0*/  MUFU.EX2 R157, R88 ;  /* 0x00000058009d7308 */ /* 0x0005e20000000800 */
[----:B------:R-:W-:Y:S02]  /*13bd0*/  MOV R110, R181 ;  /* 0x000000b5006e7202 */ /* 0x000fe40000000f00 */
[----:B------:R-:W-:Y:S02]  /*13be0*/  MOV R120, R116 ;  /* 0x0000007400787202 */ /* 0x000fe40000000f00 */
[----:B------:R-:W-:Y:S04]  /*13bf0*/  MOV R125, R100 ;  /* 0x00000064007d7202 */ /* 0x000fe80000000f00 */
[----:B------:R-:W-:Y:S01]  /*13c00*/  MOV R247, R120 ;  /* 0x0000007800f77202 */ /* 0x000fe20000000f00 */
[----:B------:R3:W-:Y:S01]  /*13c10*/  MUFU.EX2 R181, R92 ;  /* 0x0000005c00b57308 */ /* 0x0007e20000000800 */
[----:B------:R-:W-:Y:S01]  /*13c20*/  MOV R120, R110 ;  /* 0x0000006e00787202 */ /* 0x000fe20000000f00 */
[----:B-1----:R-:W-:Y:S01]  /*13c30*/  FFMA.FTZ R84, R132, c[0x0][0x2d0], -R98 ;  /* 0x0000b40084547a23 */ /* 0x002fe20000010862 */
[----:B------:R-:W-:Y:S07]  /*13c40*/  MOV R132, R168 ;  /* 0x000000a800847202 */ /* 0x000fee0000000f00 */
[----:B------:R1:W-:Y:S01]  /*13c50*/  MUFU.EX2 R159, R84 ;  /* 0x00000054009f7308 */ /* 0x0003e20000000800 */
[--C-:B--2---:R-:W-:Y:S01]  /*13c60*/  FFMA.FTZ R88, R118, c[0x0][0x2d0], -R2.reuse ;  /* 0x0000b40076587a23 */ /* 0x104fe20000010802 */
[----:B------:R-:W-:Y:S04]  /*13c70*/  MOV R118, R102 ;  /* 0x0000006600767202 */ /* 0x000fe80000000f00 */
[----:B------:R-:W-:Y:S04]  /*13c80*/  MOV R236, R118 ;  /* 0x0000007600ec7202 */ /* 0x000fe80000000f00 */
[----:B------:R2:W4:Y:S01]  /*13c90*/  MUFU.EX2 R156, R88 ;  /* 0x00000058009c7308 */ /* 0x0005220000000800 */
[----:B---3--:R-:W-:Y:S09]  /*13ca0*/  FFMA.FTZ R92, R180, c[0x0][0x2d0], -R2 ;  /* 0x0000b400b45c7a23 */ /* 0x008ff20000010802 */
[----:B------:R3:W-:Y:S01]  /*13cb0*/  MUFU.EX2 R180, R92 ;  /* 0x0000005c00b47308 */ /* 0x0007e20000000800 */
[----:B-1----:R-:W1:Y:S01]  /*13cc0*/  LDSM.16.MT88.4 R84, [R211+0x1900] ;  /* 0x00190000d354783b */ /* 0x002e620000004200 */
[--C-:B--2---:R-:W-:Y:S08]  /*13cd0*/  FFMA.FTZ R88, R183, c[0x0][0x2d0], -R98.reuse ;  /* 0x0000b400b7587a23 */ /* 0x104ff00000010862 */
[----:B------:R2:W-:Y:S01]  /*13ce0*/  MUFU.EX2 R183, R88 ;  /* 0x0000005800b77308 */ /* 0x0005e20000000800 */
[--C-:B---3--:R-:W-:Y:S01]  /*13cf0*/  FFMA.FTZ R92, R117, c[0x0][0x2d0], -R97.reuse ;  /* 0x0000b400755c7a23 */ /* 0x108fe20000010861 */
[----:B------:R-:W-:Y:S08]  /*13d00*/  MOV R117, R103 ;  /* 0x0000006700757202 */ /* 0x000ff00000000f00 */
[----:B------:R3:W-:Y:S01]  /*13d10*/  MUFU.EX2 R168, R92 ;  /* 0x0000005c00a87308 */ /* 0x0007e20000000800 */
[----:B------:R-:W-:Y:S02]  /*13d20*/  MOV R239, R117 ;  /* 0x0000007500ef7202 */ /* 0x000fe40000000f00 */
[----:B------:R-:W-:Y:S01]  /*13d30*/  LDSM.16.MT88.4 R116, [R209+0x2900] ;  /* 0x00290000d174783b */ /* 0x000fe20000004200 */
[----:B--2---:R-:W-:Y:S01]  /*13d40*/  FFMA.FTZ R88, R182, c[0x0][0x2d0], -R98 ;  /* 0x0000b400b6587a23 */ /* 0x004fe20000010862 */
[-C--:B-1----:R-:W-:Y:S05]  /*13d50*/  HMMA.16816.F32.BF16 R52, R76, R84.reuse, R52 ;  /* 0x000000544c34723c */ /* 0x082fea0000041834 */
[----:B------:R1:W2:Y:S03]  /*13d60*/  MUFU.EX2 R182, R88 ;  /* 0x0000005800b67308 */ /* 0x0002a60000000800 */
        /* <DEDUP_REMOVED lines=9> */
[----:B------:R4:W5:Y:S01]  /*13e00*/  MUFU.EX2 R170, R80 ;  /* 0x0000005000aa7308 */ /* 0x0009620000000800 */
[----:B--2---:R-:W-:Y:S02]  /*13e10*/  F2FP.BF16.PACK_AB R82, R182, R183 ;  /* 0x000000b7b652723e */ /* 0x004fe400000010ff */
[----:B------:R-:W-:Y:S04]  /*13e20*/  F2FP.BF16.PACK_AB R76, R189, R153 ;  /* 0x00000099bd4c723e */ /* 0x000fe800000010ff */
[----:B------:R-:W-:Y:S02]  /*13e30*/  F2FP.BF16.PACK_AB R77, R188, R152 ;  /* 0x00000098bc4d723e */ /* 0x000fe400000010ff */
[----:B------:R-:W-:Y:S02]  /*13e40*/  F2FP.BF16.PACK_AB R78, R186, R187 ;  /* 0x000000bbba4e723e */ /* 0x000fe400000010ff */
[----:B------:R-:W-:Y:S02]  /*13e50*/  F2FP.BF16.PACK_AB R79, R184, R185 ;  /* 0x000000b9b84f723e */ /* 0x000fe400000010ff */
[----:B------:R-:W-:Y:S01]  /*13e60*/  F2FP.BF16.PACK_AB R83, R180, R181 ;  /* 0x000000b5b453723e */ /* 0x000fe200000010ff */
[----:B---3--:R-:W2:Y:S01]  /*13e70*/  LDSM.16.MT88.4 R84, [R212+0x2100] ;  /* 0x00210000d454783b */ /* 0x008ea20000004200 */
[--C-:B----4-:R-:W-:Y:S01]  /*13e80*/  FFMA.FTZ R80, R169, c[0x0][0x2d0], -R97.reuse ;  /* 0x0000b400a9507a23 */ /* 0x110fe20000010861 */
[----:B-----5:R-:W-:Y:S03]  /*13e90*/  F2FP.BF16.PACK_AB R164, R170, R171 ;  /* 0x000000abaaa4723e */ /* 0x020fe600000010ff */
[----:B------:R3:W4:Y:S01]  /*13ea0*/  MUFU.EX2 R169, R80 ;  /* 0x0000005000a97308 */ /* 0x0007220000000800 */
[-C--:B-1----:R-:W-:Y:S03]  /*13eb0*/  HMMA.16816.F32.BF16 R4, R76, R88.reuse, R4 ;  /* 0x000000584c04723c */ /* 0x082fe60000041804 */
[----:B---3--:R-:W-:Y:S02]  /*13ec0*/  F2FP.BF16.PACK_AB R80, R158, R159 ;  /* 0x0000009f9e50723e */ /* 0x008fe400000010ff */
[----:B----4-:R-:W-:Y:S05]  /*13ed0*/  F2FP.BF16.PACK_AB R165, R168, R169 ;  /* 0x000000a9a8a5723e */ /* 0x010fea00000010ff */
[C---:B------:R-:W-:Y:S07]  /*13ee0*/  HMMA.16816.F32.BF16 R8, R80.reuse, R88, R8 ;  /* 0x000000585008723c */ /* 0x040fee0000041808 */
[--C-:B------:R-:W-:Y:S01]  /*13ef0*/  FFMA.FTZ R88, R172, c[0x0][0x2d0], -R96.reuse ;  /* 0x0000b400ac587a23 */ /* 0x100fe20000010860 */
[-C--:B------:R-:W-:Y:S03]  /*13f00*/  HMMA.16816.F32.BF16 R12, R80, R90.reuse, R12 ;  /* 0x0000005a500c723c */ /* 0x080fe6000004180c */
[----:B------:R1:W-:Y:S05]  /*13f10*/  MUFU.EX2 R103, R88 ;  /* 0x0000005800677308 */ /* 0x0003ea0000000800 */
[C---:B------:R-:W-:Y:S08]  /*13f20*/  HMMA.16816.F32.BF16 R16, R76.reuse, R90, R16 ;  /* 0x0000005a4c10723c */ /* 0x040ff00000041810 */
[-C--:B--2---:R-:W-:Y:S08]  /*13f30*/  HMMA.16816.F32.BF16 R20, R76, R84.reuse, R20 ;  /* 0x000000544c14723c */ /* 0x084ff00000041814 */
[C---:B------:R-:W-:Y:S04]  /*13f40*/  HMMA.16816.F32.BF16 R24, R80.reuse, R84, R24 ;  /* 0x000000545018723c */ /* 0x040fe80000041818 */
[----:B-1----:R-:W-:Y:S03]  /*13f50*/  FFMA.FTZ R88, R173, c[0x0][0x2d0], -R96 ;  /* 0x0000b400ad587a23 */ /* 0x002fe60000010860 */
[--C-:B------:R-:W-:Y:S01]  /*13f60*/  FFMA.FTZ R84, R176, c[0x0][0x2d0], -R98.reuse ;  /* 0x0000b400b0547a23 */ /* 0x100fe20000010862 */
[-C--:B------:R-:W-:Y:S01]  /*13f70*/  HMMA.16816.F32.BF16 R28, R80, R86.reuse, R28 ;  /* 0x00000056501c723c */ /* 0x080fe2000004181c */
[----:B------:R1:W2:Y:S07]  /*13f80*/  MUFU.EX2 R102, R88 ;  /* 0x0000005800667308 */ /* 0x0002ae0000000800 */
[C---:B------:R-:W-:Y:S08]  /*13f90*/  HMMA.16816.F32.BF16 R32, R76.reuse, R86, R32 ;  /* 0x000000564c20723c */ /* 0x040ff00000041820 */
[-C--:B------:R-:W-:Y:S08]  /*13fa0*/  HMMA.16816.F32.BF16 R36, R76, R92.reuse, R36 ;  /* 0x0000005c4c24723c */ /* 0x080ff00000041824 */
[C---:B------:R-:W-:Y:S01]  /*13fb0*/  HMMA.16816.F32.BF16 R40, R80.reuse, R92, R40 ;  /* 0x0000005c5028723c */ /* 0x040fe20000041828 */
[----:B------:R-:W3:Y:S03]  /*13fc0*/  LDL.LU R93, [R1+0x14] ;  /* 0x00001400015d7983 */ /* 0x000ee60000300800 */
[--C-:B-1----:R-:W-:Y:S01]  /*13fd0*/  FFMA.FTZ R88, R174, c[0x0][0x2d0], -R97.reuse ;  /* 0x0000b400ae587a23 */ /* 0x102fe20000010861 */
[----:B------:R-:W4:Y:S01]  /*13fe0*/  LDL.LU R92, [R1+0x18] ;  /* 0x00001800015c7983 */ /* 0x000f220000300800 */
[----:B--2---:R-:W-:Y:S02]  /*13ff0*/  F2FP.BF16.PACK_AB R166, R102, R103 ;  /* 0x0000006766a6723e */ /* 0x004fe400000010ff */
[----:B------:R1:W-:Y:S01]  /*14000*/  MUFU.EX2 R101, R88 ;  /* 0x0000005800657308 */ /* 0x0003e20000000800 */
[-C--:B------:R-:W-:Y:S08]  /*14010*/  HMMA.16816.F32.BF16 R44, R80, R94.reuse, R44 ;  /* 0x0000005e502c723c */ /* 0x080ff0000004182c */
[C---:B------:R-:W-:Y:S04]  /*14020*/  HMMA.16816.F32.BF16 R48, R76.reuse, R94, R48 ;  /* 0x0000005e4c30723c */ /* 0x040fe80000041830 */
[----:B-1----:R-:W-:Y:S02]  /*14030*/  FFMA.FTZ R88, R99, c[0x0][0x2d0], -R97 ;  /* 0x0000b40063587a23 */ /* 0x002fe40000010861 */
[----:B------:R1:W-:Y:S10]  /*14040*/  MUFU.EX2 R99, R84 ;  /* 0x0000005400637308 */ /* 0x0003f40000000800 */
[----:B------:R2:W5:Y:S01]  /*14050*/  MUFU.EX2 R100, R88 ;  /* 0x0000005800647308 */ /* 0x0005620000000800 */
[----:B-1----:R-:W-:Y:S09]  /*14060*/  FFMA.FTZ R84, R177, c[0x0][0x2d0], -R98 ;  /* 0x0000b400b1547a23 */ /* 0x002ff20000010862 */
[----:B------:R1:W1:Y:S01]  /*14070*/  MUFU.EX2 R97, R84 ;  /* 0x0000005400617308 */ /* 0x0002620000000800 */
[----:B--2---:R-:W2:Y:S01]  /*14080*/  LDSM.16.MT88.4 R88, [R211+0x2100] ;  /* 0x00210000d358783b */ /* 0x004ea20000004200 */
[----:B-----5:R-:W-:Y:S01]  /*14090*/  F2FP.BF16.PACK_AB R167, R100, R101 ;  /* 0x0000006564a7723e */ /* 0x020fe200000010ff */
[--C-:B-1----:R-:W-:Y:S01]  /*140a0*/  FFMA.FTZ R84, R178, c[0x0][0x2d0], -R2.reuse ;  /* 0x0000b400b2547a23 */ /* 0x102fe20000010802 */
[----:B------:R-:W-:Y:S06]  /*140b0*/  F2FP.BF16.PACK_AB R160, R97, R99 ;  /* 0x0000006361a0723e */ /* 0x000fec00000010ff */
[----:B------:R1:W-:Y:S01]  /*140c0*/  MUFU.EX2 R87, R84 ;  /* 0x0000005400577308 */ /* 0x0003e20000000800 */
[-C--:B--2---:R-:W-:Y:S03]  /*140d0*/  HMMA.16816.F32.BF16 R52, R76, R88.reuse, R52 ;  /* 0x000000584c34723c */ /* 0x084fe60000041834 */
[--C-:B-1----:R-:W-:Y:S02]  /*140e0*/  FFMA.FTZ R84, R179, c[0x0][0x2d0], -R2.reuse ;  /* 0x0000b400b3547a23 */ /* 0x102fe40000010802 */
[----:B------:R-:W-:Y:S03]  /*140f0*/  FFMA.FTZ R2, R75, c[0x0][0x2d0], -R2 ;  /* 0x0000b4004b027a23 */ /* 0x000fe60000010802 */
[C---:B------:R-:W-:Y:S01]  /*14100*/  HMMA.16816.F32.BF16 R56, R80.reuse, R88, R56 ;  /* 0x000000585038723c */ /* 0x040fe20000041838 */
[----:B------:R1:W2:Y:S01]  /*14110*/  MUFU.EX2 R96, R84 ;  /* 0x0000005400607308 */ /* 0x0002a20000000800 */
[----:B------:R-:W5:Y:S06]  /*14120*/  LDL.LU R75, [R1+0x1c] ;  /* 0x00001c00014b7983 */ /* 0x000f6c0000300800 */
[-C--:B------:R-:W-:Y:S08]  /*14130*/  HMMA.16816.F32.BF16 R60, R80, R90.reuse, R60 ;  /* 0x0000005a503c723c */ /* 0x080ff0000004183c */
[----:B------:R-:W-:Y:S04]  /*14140*/  HMMA.16816.F32.BF16 R64, R76, R90, R64 ;  /* 0x0000005a4c40723c */ /* 0x000fe80000041840 */
[--C-:B-1----:R-:W-:Y:S02]  /*14150*/  FFMA.FTZ R84, R132, c[0x0][0x2d0], -R98.reuse ;  /* 0x0000b40084547a23 */ /* 0x102fe40000010862 */
[----:B------:R-:W1:Y:S01]  /*14160*/  LDSM.16.MT88.4 R132, [R212+0x2900] ;  /* 0x00290000d484783b */ /* 0x000e620000004200 */
[----:B--2---:R-:W-:Y:S01]  /*14170*/  F2FP.BF16.PACK_AB R161, R96, R87 ;  /* 0x0000005760a1723e */ /* 0x004fe200000010ff */
[----:B------:R2:W-:Y:S04]  /*14180*/  MUFU.EX2 R86, R84 ;  /* 0x0000005400567308 */ /* 0x0005e80000000800 */
[----:B--2---:R-:W-:Y:S06]  /*14190*/  FFMA.FTZ R84, R175, c[0x0][0x2d0], -R98 ;  /* 0x0000b400af547a23 */ /* 0x004fec0000010862 */
[----:B------:R-:W2:Y:S10]  /*141a0*/  MUFU.EX2 R85, R84 ;  /* 0x0000005400557308 */ /* 0x000eb40000000800 */
[----:B------:R-:W-:Y:S10]  /*141b0*/  MUFU.EX2 R84, R74 ;  /* 0x0000004a00547308 */ /* 0x000ff40000000800 */
[----:B------:R1:W1:Y:S01]  /*141c0*/  MUFU.EX2 R74, R2 ;  /* 0x00000002004a7308 */ /* 0x0002620000000800 */
[----:B--2---:R-:W-:Y:S01]  /*141d0*/  F2FP.BF16.PACK_AB R162, R85, R86 ;  /* 0x0000005655a2723e */ /* 0x004fe200000010ff */
[----:B-1----:R-:W2:Y:S01]  /*141e0*/  LDL.LU R2, [R1+0x20] ;  /* 0x0000200001027983 */ /* 0x002ea20000300800 */
[----:B------:R-:W-:Y:S01]  /*141f0*/  F2FP.BF16.PACK_AB R163, R74, R84 ;  /* 0x000000544aa3723e */ /* 0x000fe200000010ff */
[----:B---3--:R-:W-:Y:S01]  /*14200*/  FFMA.FTZ R73, R73, R93, R126 ;  /* 0x0000005d49497223 */ /* 0x008fe2000001007e */
[----:B------:R-:W-:Y:S02]  /*14210*/  MOV R126, R104 ;  /* 0x00000068007e7202 */ /* 0x000fe40000000f00 */
[-C--:B------:R-:W-:Y:S05]  /*14220*/  HMMA.16816.F32.BF16 R104, R164, R116.reuse, R4 ;  /* 0x00000074a468723c */ /* 0x080fea0000041804 */
[----:B----4-:R-:W-:Y:S01]  /*14230*/  FFMA.FTZ R69, R69, R92, R125 ;  /* 0x0000005c45457223 */ /* 0x010fe2000001007d */
[----:B------:R-:W-:Y:S02]  /*14240*/  MOV R125, R109 ;  /* 0x0000006d007d7202 */ /* 0x000fe40000000f00 */
[C---:B------:R-:W-:Y:S04]  /*14250*/  HMMA.16816.F32.BF16 R108, R160.reuse, R116, R8 ;  /* 0x00000074a06c723c */ /* 0x040fe80000041808 */
[----:B------:R-:W-:Y:S03]  /*14260*/  FADD.FTZ R4, R244, R69 ;  /* 0x00000045f4047221 */ /* 0x000fe60000010000 */
[----:B------:R-:W-:Y:S01]  /*14270*/  FADD.FTZ R8, R247, R73 ;  /* 0x00000049f7087221 */ /* 0x000fe20000010000 */
[-C--:B------:R-:W-:Y:S04]  /*14280*/  HMMA.16816.F32.BF16 R112, R160, R118.reuse, R12 ;  /* 0x00000076a070723c */ /* 0x080fe8000004180c */
        /* <DEDUP_REMOVED lines=9> */
[----:B------:R-:W-:Y:S04]  /*14320*/  FADD.FTZ R4, R206, R8 ;  /* 0x00000008ce047221 */ /* 0x000fe80000010000 */
[----:B------:R-:W-:Y:S02]  /*14330*/  FADD.FTZ R11, R233, R4 ;  /* 0x00000004e90b7221 */ /* 0x000fe40000010000 */
[----:B-----5:R-:W-:Y:S01]  /*14340*/  FFMA.FTZ R68, R68, R75, R239 ;  /* 0x0000004b44447223 */ /* 0x020fe200000100ef */
[----:B------:R-:W-:Y:S01]  /*14350*/  MOV R239, R150 ;  /* 0x0000009600ef7202 */ /* 0x000fe20000000f00 */
[----:B--2---:R-:W-:Y:S01]  /*14360*/  FFMA.FTZ R0, R0, R2, R236 ;  /* 0x0000000200007223 */ /* 0x004fe200000100ec */
[----:B------:R-:W-:Y:S01]  /*14370*/  MOV R236, R149 ;  /* 0x0000009500ec7202 */ /* 0x000fe20000000f00 */
[----:B------:R-:W-:Y:S01]  /*14380*/  FADD.FTZ R2, R123, R68 ;  /* 0x000000447b027221 */ /* 0x000fe20000010000 */
[----:B------:R-:W1:Y:S01]  /*14390*/  LDSM.16.MT88.4 R148, [R210+0x2900] ;  /* 0x00290000d294783b */ /* 0x000e620000004200 */
[----:B------:R-:W-:Y:S02]  /*143a0*/  FADD.FTZ R0, R122, R0 ;  /* 0x000000007a007221 */ /* 0x000fe40000010000 */
[----:B------:R-:W-:Y:S01]  /*143b0*/  FADD.FTZ R2, R248, R2 ;  /* 0x00000002f8027221 */ /* 0x000fe20000010000 */
[-C--:B------:R-:W-:Y:S03]  /*143c0*/  HMMA.16816.F32.BF16 R120, R164, R132.reuse, R20 ;  /* 0x00000084a478723c */ /* 0x080fe60000041814 */
[----:B------:R-:W-:Y:S02]  /*143d0*/  FADD.FTZ R0, R245, R0 ;  /* 0x00000000f5007221 */ /* 0x000fe40000010000 */
        /* <DEDUP_REMOVED lines=11> */
[C---:B------:R-:W-:Y:S01]  /*14490*/  HMMA.16816.F32.BF16 R132, R164.reuse, R134, R32 ;  /* 0x00000086a484723c */ /* 0x040fe20000041820 */
[----:B------:R-:W2:Y:S03]  /*144a0*/  LDSM.16.MT88.4 R4, [R211+0x2900] ;  /* 0x00290000d304783b */ /* 0x000ea60000004200 */
        /* <DEDUP_REMOVED lines=9> */
[-C--:B-1----:R-:W-:Y:S03]  /*14540*/  HMMA.16816.F32.BF16 R136, R164, R148.reuse, R36 ;  /* 0x00000094a488723c */ /* 0x082fe60000041824 */
        /* <DEDUP_REMOVED lines=62> */
[----:B------:R-:W-:Y:S01]  /*14930*/  STL [R1+0x14], R5 ;  /* 0x0000140501007387 */ /* 0x000fe20000100800 */
[----:B------:R-:W-:Y:S01]  /*14940*/  FADD.FTZ R2, R86, R2 ;  /* 0x0000000256027221 */ /* 0x000fe20000010000 */
[----:B------:R-:W-:Y:S01]  /*14950*/  MOV R100, R71 ;  /* 0x0000004700647202 */ /* 0x000fe20000000f00 */
[----:B------:R-:W-:Y:S01]  /*14960*/  FADD.FTZ R0, R96, R8 ;  /* 0x0000000860007221 */ /* 0x000fe20000010000 */
[----:B------:R-:W-:Y:S01]  /*14970*/  STL [R1+0x18], R4 ;  /* 0x0000180401007387 */ /* 0x000fe20000100800 */
[----:B------:R-:W-:Y:S02]  /*14980*/  FADD.FTZ R2, R85, R2 ;  /* 0x0000000255027221 */ /* 0x000fe40000010000 */
[----:B------:R-:W-:Y:S03]  /*14990*/  FADD.FTZ R0, R84, R0 ;  /* 0x0000000054007221 */ /* 0x000fe60000010000 */
[----:B------:R1:W-:Y:S01]  /*149a0*/  STL [R1+0x1c], R2 ;  /* 0x00001c0201007387 */ /* 0x0003e20000100800 */
[----:B------:R-:W-:Y:S05]  /*149b0*/  FADD.FTZ R0, R74, R0 ;  /* 0x000000004a007221 */ /* 0x000fea0000010000 */
[----:B------:R2:W-:Y:S01]  /*149c0*/  STL [R1+0x20], R0 ;  /* 0x0000200001007387 */ /* 0x0005e20000100800 */
[----:B-1----:R-:W-:Y:S01]  /*149d0*/  MOV R2, R72 ;  /* 0x0000004800027202 */ /* 0x002fe20000000f00 */
[----:B------:R-:W-:-:S05]  /*149e0*/  @P0 BRA `(.L_x_196) ;  /* 0xffffb53000000947 */ /* 0x000fca000383ffff */
.L_x_193:
[----:B------:R-:W-:-:S13]  /*149f0*/  ISETP.GE.AND P0, PT, R227, UR5, PT ;  /* 0x00000005e3007c0c */ /* 0x000fda000bf06270 */
[----:B------:R-:W-:Y:S05]  /*14a00*/  @!P0 BRA `(.L_x_197) ;  /* 0x00006aa000008947 */ /* 0x000fea0003800000 */
[----:B------:R-:W-:Y:S01]  /*14a10*/  IMAD.MOV.U32 R101, RZ, RZ, R71 ;  /* 0x000000ffff657224 */ /* 0x000fe200078e0047 */
[----:B------:R-:W-:Y:S01]  /*14a20*/  MOV R103, R3 ;  /* 0x0000000300677202 */ /* 0x000fe20000000f00 */
[----:B------:R-:W-:Y:S01]  /*14a30*/  IMAD.MOV.U32 R100, RZ, RZ, R72 ;  /* 0x000000ffff647224 */ /* 0x000fe200078e0048 */
[----:B------:R-:W-:Y:S02]  /*14a40*/  MOV R102, R70 ;  /* 0x0000004600667202 */ /* 0x000fe40000000f00 */
.L_x_215:
[----:B------:R-:W-:Y:S04]  /*14a50*/  DEPBAR.LE SB0, 0x0 ;  /* 0x000080000000791a */ /* 0x000fe80000000000 */
[----:B------:R-:W-:Y:S01]  /*14a60*/  BAR.SYNC.DEFER_BLOCKING 0x0 ;  /* 0x0000000000007b1d */ /* 0x000fe20000010000 */
[----:B-12---:R-:W-:Y:S01]  /*14a70*/  IMAD.WIDE.U32 R2, R234, c[0x0][0x208], RZ ;  /* 0x00008200ea027a25 */ /* 0x006fe200078e00ff */
[----:B--2---:R-:W-:Y:S05]  /*14a80*/  SHF.R.S32.HI R0, RZ, 0x1f, R234 ;  /* 0x0000001fff007819 */ /* 0x004fea00000114ea */
[----:B------:R-:W-:Y:S04]  /*14a90*/  IMAD R0, R0, c[0x0][0x208], RZ ;  /* 0x0000820000007a24 */ /* 0x000fe800078e02ff */
[----:B------:R-:W-:Y:S05]  /*14aa0*/  IMAD R0, R234, c[0x0][0x20c], R0 ;  /* 0x00008300ea007a24 */ /* 0x000fea00078e0200 */
[----:B------:R-:W-:Y:S02]  /*14ab0*/  IADD3 R3, R3, R0, RZ ;  /* 0x0000000003037210 */ /* 0x000fe40007ffe0ff */
[----:B------:R-:W-:Y:S03]  /*14ac0*/  SHF.R.S32.HI R0, RZ, 0x1f, R228 ;  /* 0x0000001fff007819 */ /* 0x000fe600000114e4 */
[----:B------:R-:W-:Y:S01]  /*14ad0*/  IMAD.WIDE.U32 R2, R228, c[0x0][0x218], R2 ;  /* 0x00008600e4027a25 */ /* 0x000fe200078e0002 */
[----:B-----5:R-:W-:Y:S03]  /*14ae0*/  LDSM.16.M88.4 R96, [R215+0x6100] ;  /* 0x00610000d760783b */ /* 0x020fe60000000200 */
[----:B------:R-:W-:Y:S05]  /*14af0*/  IMAD R0, R0, c[0x0][0x218], RZ ;  /* 0x0000860000007a24 */ /* 0x000fea00078e02ff */
[----:B------:R-:W2:Y:S04]  /*14b00*/  LDL R197, [R1+0xc] ;  /* 0x00000c0001c57983 */ /* 0x000ea80000100800 */
[----:B------:R-:W1:Y:S08]  /*14b10*/  LDSM.16.M88.4 R16, [R208+0x3100] ;  /* 0x00310000d010783b */ /* 0x000e700000000200 */
[----:B------:R-:W3:Y:S08]  /*14b20*/  LDSM.16.M88.4 R92, [R215+0x8100] ;  /* 0x00810000d75c783b */ /* 0x000ef00000000200 */
[----:B------:R-:W4:Y:S08]  /*14b30*/  LDSM.16.M88.4 R32, [R208+0x3900] ;  /* 0x00390000d020783b */ /* 0x000f300000000200 */
[----:B------:R-:W1:Y:S08]  /*14b40*/  LDSM.16.M88.4 R48, [R208+0x4100] ;  /* 0x00410000d030783b */ /* 0x000e700000000200 */
[----:B------:R-:W1:Y:S08]  /*14b50*/  LDSM.16.M88.4 R64, [R208+0x4900] ;  /* 0x00490000d040783b */ /* 0x000e700000000200 */
[----:B------:R-:W1:Y:S08]  /*14b60*/  LDSM.16.M88.4 R80, [R208+0x5100] ;  /* 0x00510000d050783b */ /* 0x000e700000000200 */
[----:B------:R-:W3:Y:S08]  /*14b70*/  LDSM.16.M88.4 R168, [R208+0x5900] ;  /* 0x00590000d0a8783b */ /* 0x000ef00000000200 */
[----:B------:R-:W-:Y:S08]  /*14b80*/  LDSM.16.M88.4 R172, [R218+0x6100] ;  /* 0x00610000daac783b */ /* 0x000ff00000000200 */
[----:B------:R-:W4:Y:S08]  /*14b90*/  LDSM.16.M88.4 R176, [R219] ;  /* 0x00000000dbb0783b */ /* 0x000f300000000200 */
[----:B------:R-:W4:Y:S08]  /*14ba0*/  LDSM.16.M88.4 R180, [R218+0x8100] ;  /* 0x00810000dab4783b */ /* 0x000f300000000200 */
[----:B------:R-:W2:Y:S01]  /*14bb0*/  LDSM.16.M88.4 R184, [R224] ;  /* 0x00000000e0b8783b */ /* 0x000ea20000000200 */
[-C--:B-1----:R-:W-:Y:S08]  /*14bc0*/  HMMA.16816.F32.BF16 R4, R96, R16.reuse, RZ ;  /* 0x000000106004723c */ /* 0x082ff000000418ff */
[C---:B---3--:R-:W-:Y:S08]  /*14bd0*/  HMMA.16816.F32.BF16 R8, R92.reuse, R16, RZ ;  /* 0x000000105c08723c */ /* 0x048ff000000418ff */
[-C--:B------:R-:W-:Y:S08]  /*14be0*/  HMMA.16816.F32.BF16 R12, R92, R18.reuse, RZ ;  /* 0x000000125c0c723c */ /* 0x080ff000000418ff */
[C---:B------:R-:W-:Y:S08]  /*14bf0*/  HMMA.16816.F32.BF16 R16, R96.reuse, R18, RZ ;  /* 0x000000126010723c */ /* 0x040ff000000418ff */
[-C--:B----4-:R-:W-:Y:S08]  /*14c00*/  HMMA.16816.F32.BF16 R20, R96, R32.reuse, RZ ;  /* 0x000000206014723c */ /* 0x090ff000000418ff */
        /* <DEDUP_REMOVED lines=19> */
[----:B------:R-:W1:Y:S07]  /*14d40*/  LDSM.16.M88.4 R168, [R223] ;  /* 0x00000000dfa8783b */ /* 0x000e6e0000000200 */
[-C--:B------:R-:W-:Y:S08]  /*14d50*/  HMMA.16816.F32.BF16 R4, R172, R176.reuse, R4 ;  /* 0x000000b0ac04723c */ /* 0x080ff00000041804 */
[C---:B------:R-:W-:Y:S08]  /*14d60*/  HMMA.16816.F32.BF16 R8, R180.reuse, R176, R8 ;  /* 0x000000b0b408723c */ /* 0x040ff00000041808 */
[-C--:B------:R-:W-:Y:S08]  /*14d70*/  HMMA.16816.F32.BF16 R12, R180, R178.reuse, R12 ;  /* 0x000000b2b40c723c */ /* 0x080ff0000004180c */
[C---:B------:R-:W-:Y:S01]  /*14d80*/  HMMA.16816.F32.BF16 R16, R172.reuse, R178, R16 ;  /* 0x000000b2ac10723c */ /* 0x040fe20000041810 */
[----:B------:R-:W3:Y:S07]  /*14d90*/  LDSM.16.M88.4 R176, [R222] ;  /* 0x00000000deb0783b */ /* 0x000eee0000000200 */
[-C--:B--2---:R-:W-:Y:S08]  /*14da0*/  HMMA.16816.F32.BF16 R20, R172, R184.reuse, R20 ;  /* 0x000000b8ac14723c */ /* 0x084ff00000041814 */
[C---:B------:R-:W-:Y:S07]  /*14db0*/  HMMA.16816.F32.BF16 R24, R180.reuse, R184, R24 ;  /* 0x000000b8b418723c */ /* 0x040fee0000041818 */
[----:B------:R-:W-:Y:S01]  /*14dc0*/  IMAD R184, R228, c[0x0][0x21c], R0 ;  /* 0x00008700e4b87a24 */ /* 0x000fe200078e0200 */
[-C--:B------:R-:W-:Y:S04]  /*14dd0*/  HMMA.16816.F32.BF16 R28, R180, R186.reuse, R28 ;  /* 0x000000bab41c723c */ /* 0x080fe8000004181c */
[----:B------:R-:W-:Y:S04]  /*14de0*/  IADD3 R0, P0, R2, UR44, RZ ;  /* 0x0000002c02007c10 */ /* 0x000fe8000ff1e0ff */
[C---:B------:R-:W-:Y:S04]  /*14df0*/  HMMA.16816.F32.BF16 R32, R172.reuse, R186, R32 ;  /* 0x000000baac20723c */ /* 0x040fe80000041820 */
[----:B------:R-:W-:Y:S02]  /*14e00*/  IADD3.X R3, R3, UR9, R184, P0, !PT ;  /* 0x0000000903037c10 */ /* 0x000fe400087fe4b8 */
[C---:B------:R-:W-:Y:S02]  /*14e10*/  LEA R2, P0, R0.reuse, c[0x0][0x1f8], 0x1 ;  /* 0x00007e0000027a11 */ /* 0x040fe400078008ff */
[-C--:B-1----:R-:W-:Y:S03]  /*14e20*/  HMMA.16816.F32.BF16 R36, R172, R168.reuse, R36 ;  /* 0x000000a8ac24723c */ /* 0x082fe60000041824 */
[----:B------:R-:W-:Y:S01]  /*14e30*/  SHFL.IDX PT, R193, R2, 0x4, 0x181f ;  /* 0x00981f0002c17f89 */ /* 0x000fe200000e0000 */
[----:B------:R-:W-:Y:S04]  /*14e40*/  LEA.HI.X R0, R0, c[0x0][0x1fc], R3, 0x1, P0 ;  /* 0x00007f0000007a11 */ /* 0x000fe800000f0c03 */
[C---:B------:R-:W-:Y:S03]  /*14e50*/  HMMA.16816.F32.BF16 R40, R180.reuse, R168, R40 ;  /* 0x000000a8b428723c */ /* 0x040fe60000041828 */
[----:B------:R-:W-:Y:S05]  /*14e60*/  SHFL.IDX PT, R194, R2, 0x5, 0x181f ;  /* 0x00b81f0002c27f89 */ /* 0x000fea00000e0000 */
[-C--:B------:R-:W-:Y:S03]  /*14e70*/  HMMA.16816.F32.BF16 R44, R180, R170.reuse, R44 ;  /* 0x000000aab42c723c */ /* 0x080fe6000004182c */
[----:B------:R-:W-:Y:S05]  /*14e80*/  SHFL.IDX PT, R185, R0, RZ, 0x181f ;  /* 0x00181fff00b97589 */ /* 0x000fea00000e0000 */
[C---:B------:R-:W-:Y:S03]  /*14e90*/  HMMA.16816.F32.BF16 R48, R172.reuse, R170, R48 ;  /* 0x000000aaac30723c */ /* 0x040fe60000041830 */
[----:B------:R-:W1:Y:S05]  /*14ea0*/  LDSM.16.M88.4 R168, [R221] ;  /* 0x00000000dda8783b */ /* 0x000e6a0000000200 */
[-C--:B---3--:R-:W-:Y:S03]  /*14eb0*/  HMMA.16816.F32.BF16 R52, R172, R176.reuse, R52 ;  /* 0x000000b0ac34723c */ /* 0x088fe60000041834 */
[----:B------:R-:W-:Y:S05]  /*14ec0*/  SHFL.IDX PT, R184, R0, 0x1, 0x181f ;  /* 0x00381f0000b87f89 */ /* 0x000fea00000e0000 */
[C---:B------:R-:W-:Y:S03]  /*14ed0*/  HMMA.16816.F32.BF16 R56, R180.reuse, R176, R56 ;  /* 0x000000b0b438723c */ /* 0x040fe60000041838 */
[----:B------:R-:W-:Y:S05]  /*14ee0*/  SHFL.IDX PT, R192, R0, 0x2, 0x181f ;  /* 0x00581f0000c07f89 */ /* 0x000fea00000e0000 */
[-C--:B------:R-:W-:Y:S03]  /*14ef0*/  HMMA.16816.F32.BF16 R60, R180, R178.reuse, R60 ;  /* 0x000000b2b43c723c */ /* 0x080fe6000004183c */
[----:B------:R-:W-:Y:S05]  /*14f00*/  SHFL.IDX PT, R196, R0, 0x3, 0x181f ;  /* 0x00781f0000c47f89 */ /* 0x000fea00000e0000 */
[C---:B------:R-:W-:Y:S03]  /*14f10*/  HMMA.16816.F32.BF16 R64, R172.reuse, R178, R64 ;  /* 0x000000b2ac40723c */ /* 0x040fe60000041840 */
[----:B------:R-:W-:Y:S05]  /*14f20*/  SHFL.IDX PT, R195, R0, 0x4, 0x181f ;  /* 0x00981f0000c37f89 */ /* 0x000fea00000e0000 */
[-C--:B-1----:R-:W-:Y:S03]  /*14f30*/  HMMA.16816.F32.BF16 R68, R172, R168.reuse, R68 ;  /* 0x000000a8ac44723c */ /* 0x082fe60000041844 */
[----:B------:R-:W-:Y:S05]  /*14f40*/  SHFL.IDX PT, R3, R2, RZ, 0x181f ;  /* 0x00181fff02037589 */ /* 0x000fea00000e0000 */
[C---:B------:R-:W-:Y:S03]  /*14f50*/  HMMA.16816.F32.BF16 R72, R180.reuse, R168, R72 ;  /* 0x000000a8b448723c */ /* 0x040fe60000041848 */
[----:B------:R-:W1:Y:S05]  /*14f60*/  SHFL.IDX PT, R190, R2, 0x1, 0x181f ;  /* 0x00381f0002be7f89 */ /* 0x000e6a00000e0000 */
[-C--:B------:R-:W-:Y:S03]  /*14f70*/  HMMA.16816.F32.BF16 R76, R180, R170.reuse, R76 ;  /* 0x000000aab44c723c */ /* 0x080fe6000004184c */
[----:B------:R-:W2:Y:S05]  /*14f80*/  SHFL.IDX PT, R188, R2, 0x2, 0x181f ;  /* 0x00581f0002bc7f89 */ /* 0x000eaa00000e0000 */
[C---:B------:R-:W-:Y:S03]  /*14f90*/  HMMA.16816.F32.BF16 R80, R172.reuse, R170, R80 ;  /* 0x000000aaac50723c */ /* 0x040fe60000041850 */
[----:B------:R3:W-:Y:S01]  /*14fa0*/  SHFL.IDX PT, R189, R2, 0x3, 0x181f ;  /* 0x00781f0002bd7f89 */ /* 0x0007e200000e0000 */
[-C--:B-1----:R-:W-:Y:S07]  /*14fb0*/  IADD3 R190, P0, R190, R226.reuse, RZ ;  /* 0x000000e2bebe7210 */ /* 0x082fee0007f1e0ff */
[----:B------:R-:W-:Y:S01]  /*14fc0*/  SHFL.IDX PT, R0, R0, 0x5, 0x181f ;  /* 0x00b81f0000007f89 */ /* 0x000fe200000e0000 */
[-C--:B------:R-:W-:Y:S02]  /*14fd0*/  IADD3.X R191, R184, R225.reuse, RZ, P0, !PT ;  /* 0x000000e1b8bf7210 */ /* 0x080fe400007fe4ff */
[-C--:B--2---:R-:W-:Y:S02]  /*14fe0*/  IADD3 R188, P0, R188, R226.reuse, RZ ;  /* 0x000000e2bcbc7210 */ /* 0x084fe40007f1e0ff */
[-C--:B---3--:R-:W-:Y:S04]  /*14ff0*/  IADD3 R2, P1, R3, R226.reuse, RZ ;  /* 0x000000e203027210 */ /* 0x088fe80007f3e0ff */
[-C--:B------:R-:W-:Y:S02]  /*15000*/  IADD3.X R3, R185, R225.reuse, RZ, P1, !PT ;  /* 0x000000e1b9037210 */ /* 0x080fe40000ffe4ff */
[----:B------:R-:W1:Y:S01]  /*15010*/  LDSM.16.M88.4 R184, [R220] ;  /* 0x00000000dcb8783b */ /* 0x000e620000000200 */
[-C--:B------:R-:W-:Y:S04]  /*15020*/  IADD3 R176, P1, R193, R226.reuse, RZ ;  /* 0x000000e2c1b07210 */ /* 0x080fe80007f3e0ff */
[-C--:B------:R-:W-:Y:S03]  /*15030*/  IADD3.X R177, R195, R225.reuse, RZ, P1, !PT ;  /* 0x000000e1c3b17210 */ /* 0x080fe60000ffe4ff */
[----:B------:R-:W-:Y:S01]  /*15040*/  @!PT LDS RZ, [RZ] ;  /* 0x00000000fffff984 */ /* 0x000fe20000000800 */
[----:B------:R-:W-:Y:S01]  /*15050*/  @!PT LDS RZ, [RZ] ;  /* 0x00000000fffff984 */ /* 0x000fe20000000800 */
[----:B------:R-:W-:Y:S01]  /*15060*/  @!PT LDS RZ, [RZ] ;  /* 0x00000000fffff984 */ /* 0x000fe20000000800 */
[----:B------:R2:W-:Y:S08]  /*15070*/  LDGSTS.E.BYPASS.LTC128B.128 [R197], [R2.64], !P3 ;  /* 0x0000000002c57fae */ /* 0x0005f0000d901d70 */
[----:B------:R3:W-:Y:S01]  /*15080*/  LDGSTS.E.BYPASS.LTC128B.128 [R197+0x800], [R190.64], !P3 ;  /* 0x00800000bec57fae */ /* 0x0007e2000d901d70 */
[-C--:B-1----:R-:W-:Y:S03]  /*15090*/  HMMA.16816.F32.BF16 R84, R172, R184.reuse, R84 ;  /* 0x000000b8ac54723c */ /* 0x082fe60000041854 */
[-C--:B---3--:R-:W-:Y:S02]  /*150a0*/  IADD3 R190, P2, R189, R226.reuse, RZ ;  /* 0x000000e2bdbe7210 */ /* 0x088fe40007f5e0ff */
[-C--:B------:R-:W-:Y:S02]  /*150b0*/  IADD3.X R189, R192, R225.reuse, RZ, P0, !PT ;  /* 0x000000e1c0bd7210 */ /* 0x080fe400007fe4ff */
[-C--:B------:R-:W-:Y:S01]  /*150c0*/  IADD3.X R191, R196, R225.reuse, RZ, P2, !PT ;  /* 0x000000e1c4bf7210 */ /* 0x080fe200017fe4ff */
[C---:B------:R-:W-:Y:S02]  /*150d0*/  HMMA.16816.F32.BF16 R88, R180.reuse, R184, R88 ;  /* 0x000000b8b458723c */ /* 0x040fe40000041858 */
[----:B------:R1:W-:Y:S02]  /*150e0*/  LDGSTS.E.BYPASS.LTC128B.128 [R197+0x1000], [R188.64], !P3 ;  /* 0x01000000bcc57fae */ /* 0x0003e4000d901d70 */
[----:B--2---:R-:W-:Y:S04]  /*150f0*/  IADD3 R2, P0, R194, R226, RZ ;  /* 0x000000e2c2027210 */ /* 0x004fe80007f1e0ff */
[----:B------:R-:W-:Y:S01]  /*15100*/  IADD3.X R3, R0, R225, RZ, P0, !PT ;  /* 0x000000e100037210 */ /* 0x000fe200007fe4ff */
[-C--:B------:R-:W-:Y:S01]  /*15110*/  HMMA.16816.F32.BF16 R92, R180, R186.reuse, R92 ;  /* 0x000000bab45c723c */ /* 0x080fe2000004185c */
[----:B------:R1:W-:Y:S02]  /*15120*/  LDGSTS.E.BYPASS.LTC128B.128 [R197+0x1800], [R190.64], !P3 ;  /* 0x01800000bec57fae */ /* 0x0003e4000d901d70 */
[----:B------:R-:W-:Y:S05]  /*15130*/  ISETP.GT.AND P0, PT, R227, UR5, PT ;  /* 0x00000005e3007c0c */ /* 0x000fea000bf04270 */
[----:B------:R-:W-:Y:S01]  /*15140*/  HMMA.16816.F32.BF16 R96, R172, R186, R96 ;  /* 0x000000baac60723c */ /* 0x000fe20000041860 */
[----:B------:R2:W-:Y:S08]  /*15150*/  LDGSTS.E.BYPASS.LTC128B.128 [R197+0x2000], [R176.64], !P3 ;  /* 0x02000000b0c57fae */ /* 0x0005f0000d901d70 */
[----:B------:R3:W-:Y:S08]  /*15160*/  LDGSTS.E.BYPASS.LTC128B.128 [R197+0x2800], [R2.64], !P3 ;  /* 0x0280000002c57fae */ /* 0x0007f0000d901d70 */
[----:B------:R-:W-:Y:S08]  /*15170*/  LDSM.16.M88.4 R192, [R216+0x8100] ;  /* 0x00810000d8c0783b */ /* 0x000ff00000000200 */
[----:B------:R-:W0:Y:S08]  /*15180*/  LDGDEPBAR ;  /* 0x00000000000079af */ /* 0x000e300000000000 */
[----:B--2---:R-:W-:Y:S08]  /*15190*/  LDSM.16.M88.4 R176, [R216+0x6100] ;  /* 0x00610000d8b0783b */ /* 0x004ff00000000200 */
[----:B-1----:R-:W1:Y:S08]  /*151a0*/  LDSM.16.M88.4 R188, [R214+0x3100] ;  /* 0x00310000d6bc783b */ /* 0x002e700000000200 */
[----:B---3--:R-:W2:Y:S08]  /*151b0*/  LDSM.16.M88.4 R196, [R214+0x3900] ;  /* 0x00390000d6c4783b */ /* 0x008eb00000000200 */
[----:B------:R-:W3:Y:S08]  /*151c0*/  LDSM.16.M88.4 R200, [R214+0x4100] ;  /* 0x00410000d6c8783b */ /* 0x000ef00000000200 */
[----:B------:R-:W4:Y:S08]  /*151d0*/  LDSM.16.M88.4 R168, [R214+0x4900] ;  /* 0x00490000d6a8783b */ /* 0x000f300000000200 */
[----:B------:R-:W2:Y:S08]  /*151e0*/  LDSM.16.M88.4 R180, [R214+0x5100] ;  /* 0x00510000d6b4783b */ /* 0x000eb00000000200 */
[----:B------:R-:W3:Y:S01]  /*151f0*/  LDSM.16.M88.4 R204, [R214+0x5900] ;  /* 0x00590000d6cc783b */ /* 0x000ee20000000200 */
[-C--:B-1----:R-:W-:Y:S07]  /*15200*/  HMMA.16816.F32.BF16 R4, R176, R188.reuse, R4 ;  /* 0x000000bcb004723c */ /* 0x082fee0000041804 */
[----:B------:R-:W-:Y:S01]  /*15210*/  LDSM.16.M88.4 R172, [R217+0x6100] ;  /* 0x00610000d9ac783b */ /* 0x000fe20000000200 */
[C---:B------:R-:W-:Y:S07]  /*15220*/  HMMA.16816.F32.BF16 R8, R192.reuse, R188, R8 ;  /* 0x000000bcc008723c */ /* 0x040fee0000041808 */
[----:B------:R-:W1:Y:S01]  /*15230*/  LDSM.16.M88.4 R184, [R213] ;  /* 0x00000000d5b8783b */ /* 0x000e620000000200 */
[-C--:B------:R-:W-:Y:S08]  /*15240*/  HMMA.16816.F32.BF16 R12, R192, R190.reuse, R12 ;  /* 0x000000bec00c723c */ /* 0x080ff0000004180c */
[C---:B------:R-:W-:Y:S01]  /*15250*/  HMMA.16816.F32.BF16 R16, R176.reuse, R190, R16 ;  /* 0x000000beb010723c */ /* 0x040fe20000041810 */
[----:B------:R-:W1:Y:S07]  /*15260*/  LDSM.16.M88.4 R188, [R217+0x8100] ;  /* 0x00810000d9bc783b */ /* 0x000e6e0000000200 */
[-C--:B--2---:R-:W-:Y:S08]  /*15270*/  HMMA.16816.F32.BF16 R20, R176, R196.reuse, R20 ;  /* 0x000000c4b014723c */ /* 0x084ff00000041814 */
[C---:B------:R-:W-:Y:S08]  /*15280*/  HMMA.16816.F32.BF16 R24, R192.reuse, R196, R24 ;  /* 0x000000c4c018723c */ /* 0x040ff00000041818 */
[-C--:B------:R-:W-:Y:S08]  /*15290*/  HMMA.16816.F32.BF16 R28, R192, R198.reuse, R28 ;  /* 0x000000c6c01c723c */ /* 0x080ff0000004181c */
[C---:B------:R-:W-:Y:S08]  /*152a0*/  HMMA.16816.F32.BF16 R32, R176.reuse, R198, R32 ;  /* 0x000000c6b020723c */ /* 0x040ff00000041820 */
        /* <DEDUP_REMOVED lines=17> */
[C---:B------:R-:W-:Y:S08]  /*153c0*/  HMMA.16816.F32.BF16 R8, R188.reuse, R184, R8 ;  /* 0x000000b8bc08723c */ /* 0x040ff00000041808 */
        /* <DEDUP_REMOVED lines=54> */
[----:B------:R4:W2:Y:S01]  /*15730*/  MUFU.TANH R182, R19 ;  /* 0x0000001300b67308 */ /* 0x0008a20000002400 */
[-C--:B------:R-:W-:Y:S03]  /*15740*/  HMMA.16816.F32.BF16 R44, R188, R10.reuse, R44 ;  /* 0x0000000abc2c723c */ /* 0x080fe6000004182c */
[----:B------:R-:W-:Y:S02]  /*15750*/  FMUL.FTZ R27, R27, c[0x0][0x320] ;  /* 0x0000c8001b1b7a20 */ /* 0x000fe40000410000 */
[----:B------:R-:W-:Y:S02]  /*15760*/  FMUL.FTZ R28, R28, c[0x0][0x320] ;  /* 0x0000c8001c1c7a20 */ /* 0x000fe40000410000 */
[----:B------:R-:W-:Y:S01]  /*15770*/  FMUL.FTZ R36, R36, c[0x0][0x320] ;  /* 0x0000c80024247a20 */ /* 0x000fe20000410000 */
[C---:B------:R-:W-:Y:S01]  /*15780*/  HMMA.16816.F32.BF16 R48, R172.reuse, R10, R48 ;  /* 0x0000000aac30723c */ /* 0x040fe20000041830 */
[----:B------:R-:W2:Y:S01]  /*15790*/  MUFU.TANH R20, R20 ;  /* 0x0000001400147308 */ /* 0x000ea20000002400 */
[----:B------:R-:W2:Y:S02]  /*157a0*/  LDSM.16.M88.4 R8, [R213+0x2000] ;  /* 0x00200000d508783b */ /* 0x000ea40000000200 */
        /* <DEDUP_REMOVED lines=8> */
[----:B------:R4:W1:Y:S01]  /*15830*/  MUFU.TANH R179, R22 ;  /* 0x0000001600b37308 */ /* 0x0008620000002400 */
[----:B------:R-:W-:Y:S02]  /*15840*/  FMUL.FTZ R34, R34, c[0x0][0x320] ;  /* 0x0000c80022227a20 */ /* 0x000fe40000410000 */
[-C--:B------:R-:W-:Y:S04]  /*15850*/  HMMA.16816.F32.BF16 R60, R188, R6.reuse, R60 ;  /* 0x00000006bc3c723c */ /* 0x080fe8000004183c */
[----:B------:R-:W-:Y:S02]  /*15860*/  FMUL.FTZ R48, R48, c[0x0][0x320] ;  /* 0x0000c80030307a20 */ /* 0x000fe40000410000 */
[----:B------:R-:W-:Y:S01]  /*15870*/  FMUL.FTZ R49, R49, c[0x0][0x320] ;  /* 0x0000c80031317a20 */ /* 0x000fe20000410000 */
[----:B------:R4:W1:Y:S01]  /*15880*/  MUFU.TANH R170, R23 ;  /* 0x0000001700aa7308 */ /* 0x0008620000002400 */
[C---:B------:R-:W-:Y:S01]  /*15890*/  HMMA.16816.F32.BF16 R64, R172.reuse, R6, R64 ;  /* 0x00000006ac40723c */ /* 0x040fe20000041840 */
[----:B------:R-:W1:Y:S01]  /*158a0*/  LDSM.16.M88.4 R4, [R213+0x2800] ;  /* 0x00280000d504783b */ /* 0x000e620000000200 */
[----:B------:R-:W-:Y:S04]  /*158b0*/  DEPBAR.LE SB0, 0x0 ;  /* 0x000080000000791a */ /* 0x000fe80000000000 */
[----:B------:R-:W-:Y:S02]  /*158c0*/  FMUL.FTZ R50, R50, c[0x0][0x320] ;  /* 0x0000c80032327a20 */ /* 0x000fe40000410000 */
[----:B------:R-:W-:Y:S01]  /*158d0*/  FMUL.FTZ R51, R51, c[0x0][0x320] ;  /* 0x0000c80033337a20 */ /* 0x000fe20000410000 */
[----:B------:R4:W1:Y:S01]  /*158e0*/  MUFU.TANH R207, R24 ;  /* 0x0000001800cf7308 */ /* 0x0008620000002400 */
[----:B------:R-:W-:Y:S01]  /*158f0*/  BAR.SYNC.DEFER_BLOCKING 0x0 ;  /* 0x0000000000007b1d */ /* 0x000fe20000010000 */
[-C--:B--2---:R-:W-:Y:S05]  /*15900*/  HMMA.16816.F32.BF16 R68, R172, R8.reuse, R68 ;  /* 0x00000008ac44723c */ /* 0x084fea0000041844 */
[----:B------:R-:W-:Y:S02]  /*15910*/  FMUL.FTZ R52, R52, c[0x0][0x320] ;  /* 0x0000c80034347a20 */ /* 0x000fe40000410000 */
[----:B------:R-:W-:Y:S01]  /*15920*/  FMUL.FTZ R53, R53, c[0x0][0x320] ;  /* 0x0000c80035357a20 */ /* 0x000fe20000410000 */
[----:B------:R4:W2:Y:S01]  /*15930*/  MUFU.TANH R206, R25 ;  /* 0x0000001900ce7308 */ /* 0x0008a20000002400 */
[C---:B------:R-:W-:Y:S04]  /*15940*/  HMMA.16816.F32.BF16 R72, R188.reuse, R8, R72 ;  /* 0x00000008bc48723c */ /* 0x040fe80000041848 */
[----:B------:R-:W-:Y:S02]  /*15950*/  FMUL.FTZ R54, R54, c[0x0][0x320] ;  /* 0x0000c80036367a20 */ /* 0x000fe40000410000 */
[----:B------:R-:W-:Y:S02]  /*15960*/  FMUL.FTZ R55, R55, c[0x0][0x320] ;  /* 0x0000c80037377a20 */ /* 0x000fe40000410000 */
[-C--:B------:R-:W-:Y:S01]  /*15970*/  HMMA.16816.F32.BF16 R76, R188, R10.reuse, R76 ;  /* 0x0000000abc4c723c */ /* 0x080fe2000004184c */
[----:B------:R4:W2:Y:S03]  /*15980*/  MUFU.TANH R238, R26 ;  /* 0x0000001a00ee7308 */ /* 0x0008a60000002400 */
[----:B------:R-:W-:Y:S02]  /*15990*/  FMUL.FTZ R56, R56, c[0x0][0x320] ;  /* 0x0000c80038387a20 */ /* 0x000fe40000410000 */
[----:B------:R-:W-:Y:S02]  /*159a0*/  FMUL.FTZ R59, R59, c[0x0][0x320] ;  /* 0x0000c8003b3b7a20 */ /* 0x000fe40000410000 */
[C---:B------:R-:W-:Y:S03]  /*159b0*/  HMMA.16816.F32.BF16 R80, R172.reuse, R10, R80 ;  /* 0x0000000aac50723c */ /* 0x040fe60000041850 */
[----:B------:R4:W2:Y:S01]  /*159c0*/  MUFU.TANH R237, R27 ;  /* 0x0000001b00ed7308 */ /* 0x0008a20000002400 */
[----:B------:R-:W-:Y:S02]  /*159d0*/  FMUL.FTZ R60, R60, c[0x0][0x320] ;  /* 0x0000c8003c3c7a20 */ /* 0x000fe40000410000 */
[----:B------:R-:W-:Y:S02]  /*159e0*/  FMUL.FTZ R61, R61, c[0x0][0x320] ;  /* 0x0000c8003d3d7a20 */ /* 0x000fe40000410000 */
[-C--:B-1----:R-:W-:Y:S04]  /*159f0*/  HMMA.16816.F32.BF16 R84, R172, R4.reuse, R84 ;  /* 0x00000004ac54723c */ /* 0x082fe80000041854 */
        /* <DEDUP_REMOVED lines=186> */
.L_x_198:
        /* <DEDUP_REMOVED lines=12> */
[----:B---3--:R-:W-:Y:S01]  /*16660*/  IADD3 R7, -R3, 0x1, R2 ;  /* 0x0000000103077810 */ /* 0x008fe20007ffe102 */
[----:B------:R-:W-:Y:S03]  /*16670*/  IMAD.IADD R8, R2, 0x1, -R3 ;  /* 0x0000000102087824 */ /* 0x000fe600078e0a03 */
[----:B------:R-:W-:Y:S04]  /*16680*/  IADD3 R7, R7, -c[0x0][0x168], R0 ;  /* 0x80005a0007077a10 */ /* 0x000fe80007ffe000 */
[C---:B------:R-:W-:Y:S02]  /*16690*/  IADD3 R6, R7.reuse, c[0x0][0x328], RZ ;  /* 0x0000ca0007067a10 */ /* 0x040fe40007ffe0ff */
[----:B------:R-:W-:Y:S03]  /*166a0*/  IADD3 R7, R7, UR12, RZ ;  /* 0x0000000c07077c10 */ /* 0x000fe6000fffe0ff */
[--C-:B-1----:R-:W-:Y:S02]  /*166b0*/  IMAD.IADD R3, R6, 0x1, R4.reuse ;  /* 0x0000000106037824 */ /* 0x102fe400078e0204 */
[----:B------:R-:W-:Y:S01]  /*166c0*/  IMAD.IADD R0, R7, 0x1, R4 ;  /* 0x0000000107007824 */ /* 0x000fe200078e0204 */
[----:B------:R-:W-:-:S05]  /*166d0*/  @P0 BRA `(.L_x_199) ;  /* 0x0000019000000947 */ /* 0x000fca0003800000 */
[----:B------:R-:W-:Y:S01]  /*166e0*/  MOV R9, c[0x0][0x2ac] ;  /* 0x0000ab0000097a02 */ /* 0x000fe20000000f00 */
        /* <DEDUP_REMOVED lines=14> */
.L_x_201:
[----:B------:R-:W-:Y:S04]  /*167d0*/  MOV R9, c[0x0][0x32c] ;  /* 0x0000cb0000097a02 */ /* 0x000fe80000000f00 */
[----:B------:R-:W-:Y:S11]  /*167e0*/  ISETP.NE.AND P0, PT, R9, 0x1, PT ;  /* 0x000000010900780c */ /* 0x000ff60003f05270 */
[----:B------:R-:W-:Y:S02]  /*167f0*/  @!UPT UIADD3 URZ, URZ, URZ, URZ ;  /* 0x0000003f3f3ff290 */ /* 0x000fe4000fffe03f */
[----:B------:R-:W-:Y:S05]  /*16800*/  @P0 IMAD.HI.U32 R9, R4, c[0x0][0x330], RZ ;  /* 0x0000cc0004090a27 */ /* 0x000fea00078e00ff */
[----:B------:R-:W-:Y:S02]  /*16810*/  @P0 SHF.R.U32.HI R4, RZ, c[0x0][0x334], R9 ;  /* 0x0000cd00ff040a19 */ /* 0x000fe40000011609 */
.L_x_202:
[----:B------:R-:W-:Y:S05]  /*16820*/  BSYNC B0 ;  /* 0x0000000000007941 */ /* 0x000fea0003800000 */
.L_x_200:
[----:B------:R-:W-:Y:S05]  /*16830*/  IMAD R4, R4, c[0x0][0x32c], R8 ;  /* 0x0000cb0004047a24 */ /* 0x000fea00078e0208 */
[----:B------:R-:W-:Y:S02]  /*16840*/  IADD3 R9, R4, c[0x0][0x32c], RZ ;  /* 0x0000cb0004097a10 */ /* 0x000fe40007ffe0ff */
[----:B------:R-:W-:Y:S02]  /*16850*/  IMNMX R0, R0, R4, !PT ;  /* 0x0000000400007217 */ /* 0x000fe40007800200 */
[----:B------:R-:W-:Y:S02]  /*16860*/  IMNMX R3, R3, R9, PT ;  /* 0x0000000903037217 */ /* 0x000fe40003800200 */
.L_x_199:
[C---:B------:R-:W-:Y:S02]  /*16870*/  ISETP.GE.AND P0, PT, R2.reuse, 0x2, PT ;  /* 0x000000020200780c */ /* 0x040fe40003f06270 */
[----:B------:R-:W-:Y:S02]  /*16880*/  ISETP.GE.AND P2, PT, R2, 0xa, PT ;  /* 0x0000000a0200780c */ /* 0x000fe40003f46270 */
[----:B------:R-:W-:Y:S02]  /*16890*/  P2R R26, PR, RZ, 0x1 ;  /* 0x00000001ff1a7803 */ /* 0x000fe40000000000 */
[----:B------:R-:W-:Y:S02]  /*168a0*/  ISETP.GT.AND P0, PT, R0, 0x1, !P0 ;  /* 0x000000010000780c */ /* 0x000fe40004704270 */
        /* <DEDUP_REMOVED lines=9> */
[----:B------:R-:W-:Y:S02]  /*16940*/  ISETP.LT.OR P1, PT, R3, 0x9, P1 ;  /* 0x000000090300780c */ /* 0x000fe40000f21670 */
[----:B------:R-:W-:Y:S02]  /*16950*/  FSEL R34, R17, -INF , !P0 ;  /* 0xff80000011227808 */ /* 0x000fe40004000000 */
[----:B------:R-:W-:Y:S02]  /*16960*/  ISETP.GT.AND P0, PT, R0, 0x10, !P2 ;  /* 0x000000100000780c */ /* 0x000fe40005704270 */
[----:B------:R-:W-:Y:S02]  /*16970*/  FSEL R32, R16, -INF , !P1 ;  /* 0xff80000010207808 */ /* 0x000fe40004800000 */
        /* <DEDUP_REMOVED lines=90> */
[C---:B------:R-:W-:Y:S04]  /*16f20*/  ISETP.LT.OR P0, PT, R3.reuse, 0x59, P0 ;  /* 0x000000590300780c */ /* 0x040fe80000701670 */
[----:B------:R-:W-:Y:S02]  /*16f30*/  FSEL R251, R96, -INF , !P0 ;  /* 0xff80000060fb7808 */ /* 0x000fe40004000000 */
[----:B------:R-:W-:Y:S04]  /*16f40*/  ISETP.GT.AND P0, PT, R0, RZ, !P2 ;  /* 0x000000ff0000720c */ /* 0x000fe80005704270 */
[C---:B------:R-:W-:Y:S04]  /*16f50*/  ISETP.LT.OR P0, PT, R3.reuse, 0x1, P0 ;  /* 0x000000010300780c */ /* 0x040fe80000701670 */
[----:B------:R-:W-:Y:S02]  /*16f60*/  FSEL R29, R200, -INF , !P0 ;  /* 0xff800000c81d7808 */ /* 0x000fe40004000000 */
[----:B------:R-:W-:Y:S04]  /*16f70*/  ISETP.GE.AND P0, PT, R2, 0x5a, PT ;  /* 0x0000005a0200780c */ /* 0x000fe80003f06270 */
[----:B------:R-:W-:Y:S04]  /*16f80*/  ISETP.GT.AND P2, PT, R0, 0x59, !P0 ;  /* 0x000000590000780c */ /* 0x000fe80004744270 */
[----:B------:R-:W-:Y:S02]  /*16f90*/  ISETP.LT.OR P2, PT, R3, 0x5a, P2 ;  /* 0x0000005a0300780c */ /* 0x000fe40001741670 */
[----:B------:R-:W1:Y:S02]  /*16fa0*/  SHFL.IDX PT, R3, R5, 0x1, 0x1c1f ;  /* 0x003c1f0005037f89 */ /* 0x000e6400000e0000 */
[----:B------:R-:W-:Y:S02]  /*16fb0*/  FSEL R252, R97, -INF , !P2 ;  /* 0xff80000061fc7808 */ /* 0x000fe40005000000 */
[----:B------:R-:W-:Y:S01]  /*16fc0*/  PLOP3.LUT P2, PT, PT, PT, UP0, 0x40, 0x0 ;  /* 0x000000000000781c */ /* 0x000fe20003f4e808 */
[--C-:B-1----:R-:W-:Y:S02]  /*16fd0*/  IMAD.IADD R2, R6, 0x1, R3.reuse ;  /* 0x0000000106027824 */ /* 0x102fe400078e0203 */
[----:B------:R-:W-:Y:S10]  /*16fe0*/  IMAD.IADD R0, R7, 0x1, R3 ;  /* 0x0000000107007824 */ /* 0x000ff400078e0203 */
        /* <DEDUP_REMOVED lines=16> */
.L_x_205:
[----:B------:R-:W-:Y:S04]  /*170f0*/  MOV R28, c[0x0][0x32c] ;  /* 0x0000cb00001c7a02 */ /* 0x000fe80000000f00 */
[----:B------:R-:W-:Y:S11]  /*17100*/  ISETP.NE.AND P2, PT, R28, 0x1, PT ;  /* 0x000000011c00780c */ /* 0x000ff60003f45270 */
[----:B------:R-:W-:Y:S02]  /*17110*/  @!UPT UIADD3 URZ, URZ, URZ, URZ ;  /* 0x0000003f3f3ff290 */ /* 0x000fe4000fffe03f */
[----:B------:R-:W-:Y:S05]  /*17120*/  @P2 IMAD.HI.U32 R28, R3, c[0x0][0x330], RZ ;  /* 0x0000cc00031c2a27 */ /* 0x000fea00078e00ff */
[----:B------:R-:W-:Y:S02]  /*17130*/  @P2 SHF.R.U32.HI R3, RZ, c[0x0][0x334], R28 ;  /* 0x0000cd00ff032a19 */ /* 0x000fe4000001161c */
.L_x_206:
[----:B------:R-:W-:Y:S05]  /*17140*/  BSYNC B0 ;  /* 0x0000000000007941 */ /* 0x000fea0003800000 */
.L_x_204:
[----:B------:R-:W-:Y:S05]  /*17150*/  IMAD R3, R3, c[0x0][0x32c], R8 ;  /* 0x0000cb0003037a24 */ /* 0x000fea00078e0208 */
[----:B------:R-:W-:Y:S02]  /*17160*/  IADD3 R28, R3, c[0x0][0x32c], RZ ;  /* 0x0000cb00031c7a10 */ /* 0x000fe40007ffe0ff */
[----:B------:R-:W-:Y:S02]  /*17170*/  IMNMX R0, R0, R3, !PT ;  /* 0x0000000300007217 */ /* 0x000fe40007800200 */
[----:B------:R-:W-:Y:S02]  /*17180*/  IMNMX R2, R2, R28, PT ;  /* 0x0000001c02027217 */ /* 0x000fe40003800200 */
.L_x_203:
        /* <DEDUP_REMOVED lines=113> */
.L_x_209:
[----:B------:R-:W-:Y:S04]  /*178a0*/  MOV R28, c[0x0][0x32c] ;  /* 0x0000cb00001c7a02 */ /* 0x000fe80000000f00 */
[----:B------:R-:W-:Y:S11]  /*178b0*/  ISETP.NE.AND P2, PT, R28, 0x1, PT ;  /* 0x000000011c00780c */ /* 0x000ff60003f45270 */
[----:B------:R-:W-:Y:S02]  /*178c0*/  @!UPT UIADD3 URZ, URZ, URZ, URZ ;  /* 0x0000003f3f3ff290 */ /* 0x000fe4000fffe03f */
[----:B------:R-:W-:Y:S05]  /*178d0*/  @P2 IMAD.HI.U32 R28, R3, c[0x0][0x330], RZ ;  /* 0x0000cc00031c2a27 */ /* 0x000fea00078e00ff */
[----:B------:R-:W-:Y:S02]  /*178e0*/  @P2 SHF.R.U32.HI R3, RZ, c[0x0][0x334], R28 ;  /* 0x0000cd00ff032a19 */ /* 0x000fe4000001161c */
.L_x_210:
[----:B------:R-:W-:Y:S05]  /*178f0*/  BSYNC B0 ;  /* 0x0000000000007941 */ /* 0x000fea0003800000 */
.L_x_208:
[----:B------:R-:W-:Y:S05]  /*17900*/  IMAD R3, R3, c[0x0][0x32c], R8 ;  /* 0x0000cb0003037a24 */ /* 0x000fea00078e0208 */
[----:B------:R-:W-:Y:S02]  /*17910*/  IADD3 R28, R3, c[0x0][0x32c], RZ ;  /* 0x0000cb00031c7a10 */ /* 0x000fe40007ffe0ff */
[----:B------:R-:W-:Y:S02]  /*17920*/  IMNMX R0, R0, R3, !PT ;  /* 0x0000000300007217 */ /* 0x000fe40007800200 */
[----:B------:R-:W-:Y:S02]  /*17930*/  IMNMX R2, R2, R28, PT ;  /* 0x0000001c02027217 */ /* 0x000fe40003800200 */
.L_x_207:
        /* <DEDUP_REMOVED lines=113> */
.L_x_213:
[----:B------:R-:W-:Y:S04]  /*18050*/  MOV R5, c[0x0][0x32c] ;  /* 0x0000cb0000057a02 */ /* 0x000fe80000000f00 */
[----:B------:R-:W-:Y:S11]  /*18060*/  ISETP.NE.AND P2, PT, R5, 0x1, PT ;  /* 0x000000010500780c */ /* 0x000ff60003f45270 */
[----:B------:R-:W-:Y:S02]  /*18070*/  @!UPT UIADD3 URZ, URZ, URZ, URZ ;  /* 0x0000003f3f3ff290 */ /* 0x000fe4000fffe03f */
[----:B------:R-:W-:Y:S05]  /*18080*/  @P2 IMAD.HI.U32 R5, R3, c[0x0][0x330], RZ ;  /* 0x0000cc0003052a27 */ /* 0x000fea00078e00ff */
[----:B------:R-:W-:Y:S02]  /*18090*/  @P2 SHF.R.U32.HI R3, RZ, c[0x0][0x334], R5 ;  /* 0x0000cd00ff032a19 */ /* 0x000fe40000011605 */
.L_x_214:
[----:B------:R-:W-:Y:S05]  /*180a0*/  BSYNC B0 ;  /* 0x0000000000007941 */ /* 0x000fea0003800000 */
.L_x_212:
[----:B------:R-:W-:Y:S05]  /*180b0*/  IMAD R8, R3, c[0x0][0x32c], R8 ;  /* 0x0000cb0003087a24 */ /* 0x000fea00078e0208 */
[----:B------:R-:W-:Y:S02]  /*180c0*/  IADD3 R3, R8, c[0x0][0x32c], RZ ;  /* 0x0000cb0008037a10 */ /* 0x000fe40007ffe0ff */
[----:B------:R-:W-:Y:S02]  /*180d0*/  IMNMX R0, R0, R8, !PT ;  /* 0x0000000800007217 */ /* 0x000fe40007800200 */
[----:B------:R-:W-:Y:S02]  /*180e0*/  IMNMX R2, R2, R3, PT ;  /* 0x0000000302027217 */ /* 0x000fe40003800200 */
.L_x_211:
[----:B------:R-:W2:Y:S01]  /*180f0*/  LDL.LU R5, [R1+0x4] ;  /* 0x0000040001057983 */ /* 0x000ea20000300800 */
[----:B------:R-:W-:Y:S02]  /*18100*/  ISETP.NE.AND P2, PT, R27, RZ, PT ;  /* 0x000000ff1b00720c */ /* 0x000fe40003f45270 */
[----:B------:R-:W-:Y:S01]  /*18110*/  FMNMX.FTZ R72, R29, R100, !PT ;  /* 0x000000641d487209 */ /* 0x000fe20007810000 */
[----:B------:R-:W3:Y:S01]  /*18120*/  LDL.LU R3, [R1] ;  /* 0x0000000001037983 */ /* 0x000ee20000300800 */
[----:B------:R-:W-:Y:S02]  /*18130*/  ISETP.GT.AND P2, PT, R0, RZ, !P2 ;  /* 0x000000ff0000720c */ /* 0x000fe40005744270 */
[----:B------:R-:W-:Y:S02]  /*18140*/  FMNMX.FTZ R72, R31, R72, !PT ;  /* 0x000000481f487209 */ /* 0x000fe40007810000 */
[----:B------:R-:W-:Y:S02]  /*18150*/  ISETP.LT.OR P2, PT, R2, 0x1, P2 ;  /* 0x000000010200780c */ /* 0x000fe40001741670 */
        /* <DEDUP_REMOVED lines=13> */
[----:B------:R-:W-:Y:S02]  /*18230*/  FSEL R188, R188, -INF , !P6 ;  /* 0xff800000bcbc7808 */ /* 0x000fe40007000000 */
[----:B------:R-:W-:Y:S02]  /*18240*/  FMNMX.FTZ R72, R90, R72, !PT ;  /* 0x000000485a487209 */ /* 0x000fe40007810000 */
[----:B------:R-:W-:Y:S02]  /*18250*/  ISETP.LT.OR P0, PT, R2, 0x5a, P0 ;  /* 0x0000005a0200780c */ /* 0x000fe40000701670 */
[----:B------:R-:W-:Y:S02]  /*18260*/  FMNMX.FTZ R72, R176, R72, !PT ;  /* 0x00000048b0487209 */ /* 0x000fe40007810000 */
[----:B------:R-:W-:Y:S02]  /*18270*/  FSEL R73, R79, -INF , !P0 ;  /* 0xff8000004f497808 */ /* 0x000fe40004000000 */
[----:B------:R-:W-:Y:S02]  /*18280*/  FMNMX.FTZ R72, R177, R72, !PT ;  /* 0x00000048b1487209 */ /* 0x000fe40007810000 */
[----:B------:R-:W-:Y:S02]  /*18290*/  ISETP.LT.OR P5, PT, R2, 0x59, P5 ;  /* 0x000000590200780c */ /* 0x000fe40002fa1670 */
        /* <DEDUP_REMOVED lines=11> */
[----:B------:R-:W-:Y:S02]  /*18350*/  FMNMX.FTZ R72, R252, R72, !PT ;  /* 0x00000048fc487209 */ /* 0x000fe40007810000 */
[----:B--2---:R-:W-:Y:S02]  /*18360*/  FSEL R8, R5, -INF , !P2 ;  /* 0xff80000005087808 */ /* 0x004fe40005000000 */
[----:B------:R-:W-:Y:S01]  /*18370*/  ISETP.NE.AND P2, PT, R26, RZ, PT ;  /* 0x000000ff1a00720c */ /* 0x000fe20003f45270 */
[----:B------:R-:W1:Y:S03]  /*18380*/  SHFL.BFLY PT, R5, R72, 0x2, 0x1f ;  /* 0x0c401f0048057f89 */ /* 0x000e6600000e0000 */
[----:B------:R-:W-:Y:S04]  /*18390*/  ISETP.GT.AND P2, PT, R0, 0x1, !P2 ;  /* 0x000000010000780c */ /* 0x000fe80005744270 */
[----:B------:R-:W-:Y:S04]  /*183a0*/  ISETP.LT.OR P2, PT, R2, 0x2, P2 ;  /* 0x000000020200780c */ /* 0x000fe80001741670 */
        /* <DEDUP_REMOVED lines=56> */
[----:B-1----:R-:W-:Y:S02]  /*18730*/  FMNMX.FTZ R72, R72, R5, !PT ;  /* 0x0000000548487209 */ /* 0x002fe40007810000 */
[----:B------:R-:W-:Y:S02]  /*18740*/  FSEL R168, R201, -INF , !P2 ;  /* 0xff800000c9a87808 */ /* 0x000fe40005000000 */
[----:B------:R-:W-:Y:S01]  /*18750*/  ISETP.NE.AND P2, PT, R17, RZ, PT ;  /* 0x000000ff1100720c */ /* 0x000fe20003f45270 */
[----:B------:R-:W1:Y:S01]  /*18760*/  SHFL.BFLY PT, R7, R72, 0x1, 0x1f ;  /* 0x0c201f0048077f89 */ /* 0x000e6200000e0000 */
[----:B------:R-:W-:Y:S02]  /*18770*/  FMNMX.FTZ R3, R248, R3, !PT ;  /* 0x00000003f8037209 */ /* 0x000fe40007810000 */
[----:B------:R-:W-:Y:S02]  /*18780*/  ISETP.GT.AND P2, PT, R0, 0x28, !P2 ;  /* 0x000000280000780c */ /* 0x000fe40005744270 */
[----:B------:R-:W-:Y:S02]  /*18790*/  FMNMX.FTZ R5, R8, R103, !PT ;  /* 0x0000006708057209 */ /* 0x000fe40007810000 */
[----:B------:R-:W-:Y:S01]  /*187a0*/  ISETP.LT.OR P2, PT, R2, 0x29, P2 ;  /* 0x000000290200780c */ /* 0x000fe20001741670 */
[----:B------:R-:W2:Y:S01]  /*187b0*/  SHFL.BFLY PT, R6, R3, 0x2, 0x1f ;  /* 0x0c401f0003067f89 */ /* 0x000ea200000e0000 */
        /* <DEDUP_REMOVED lines=10> */
[----:B-1----:R-:W-:Y:S02]  /*18860*/  FMNMX.FTZ R72, R72, R7, !PT ;  /* 0x0000000748487209 */ /* 0x002fe40007810000 */
[----:B------:R-:W-:Y:S02]  /*18870*/  ISETP.GT.AND P2, PT, R0, 0x30, !P2 ;  /* 0x000000300000780c */ /* 0x000fe40005744270 */
[----:B--2---:R-:W-:Y:S02]  /*18880*/  FMNMX.FTZ R3, R3, R6, !PT ;  /* 0x0000000603037209 */ /* 0x004fe40007810000 */
[----:B------:R-:W-:Y:S02]  /*18890*/  ISETP.LT.OR P2, PT, R2, 0x31, P2 ;  /* 0x000000310200780c */ /* 0x000fe40001741670 */
[----:B------:R-:W-:Y:S01]  /*188a0*/  FMNMX.FTZ R5, R58, R5, !PT ;  /* 0x000000053a057209 */ /* 0x000fe20007810000 */
[----:B------:R-:W1:Y:S01]  /*188b0*/  SHFL.BFLY PT, R71, R3, 0x1, 0x1f ;  /* 0x0c201f0003477f89 */ /* 0x000e6200000e0000 */
        /* <DEDUP_REMOVED lines=11> */
[----:B------:R-:W-:Y:S02]  /*18970*/  FSEL R198, R180, -INF , !P1 ;  /* 0xff800000b4c67808 */ /* 0x000fe40004800000 */
[----:B------:R-:W-:Y:S02]  /*18980*/  ISETP.LT.OR P2, PT, R2, 0x39, P2 ;  /* 0x000000390200780c */ /* 0x000fe40001741670 */
[----:B-1----:R-:W-:Y:S02]  /*18990*/  FMNMX.FTZ R71, R3, R71, !PT ;  /* 0x0000004703477209 */ /* 0x002fe40007810000 */
[----:B------:R-:W-:Y:S02]  /*189a0*/  FSEL R186, R59, -INF , !P2 ;  /* 0xff8000003bba7808 */ /* 0x000fe40005000000 */
[----:B------:R-:W-:Y:S02]  /*189b0*/  ISETP.NE.AND P2, PT, R12, RZ, PT ;  /* 0x000000ff0c00720c */ /* 0x000fe40003f45270 */
[----:B------:R-:W-:Y:S02]  /*189c0*/  FSETP.NEU.FTZ.AND P1, PT, R71, -INF , PT ;  /* 0xff8000004700780b */ /* 0x000fe40003f3d000 */
[----:B------:R-:W-:Y:S02]  /*189d0*/  ISETP.GT.AND P2, PT, R0, 0x39, !P2 ;  /* 0x000000390000780c */ /* 0x000fe40005744270 */
[----:B------:R-:W-:Y:S02]  /*189e0*/  FSEL R180, R91, -INF , !P5 ;  /* 0xff8000005bb47808 */ /* 0x000fe40006800000 */
[----:B------:R-:W-:Y:S04]  /*189f0*/  ISETP.LT.OR P2, PT, R2, 0x3a, P2 ;  /* 0x0000003a0200780c */ /* 0x000fe80001741670 */
[----:B------:R-:W-:Y:S02]  /*18a00*/  FSEL R187, R63, -INF , !P2 ;  /* 0xff8000003fbb7808 */ /* 0x000fe40005000000 */
[----:B------:R-:W-:Y:S04]  /*18a10*/  ISETP.NE.AND P2, PT, R11, RZ, PT ;  /* 0x000000ff0b00720c */ /* 0x000fe80003f45270 */
[----:B------:R-:W-:Y:S04]  /*18a20*/  ISETP.GT.AND P2, PT, R0, 0x40, !P2 ;  /* 0x000000400000780c */ /* 0x000fe80005744270 */
[----:B------:R-:W-:Y:S04]  /*18a30*/  ISETP.LT.OR P2, PT, R2, 0x41, P2 ;  /* 0x000000410200780c */ /* 0x000fe80001741670 */
[----:B------:R-:W-:Y:S01]  /*18a40*/  FSEL R197, R74, -INF , !P2 ;  /* 0xff8000004ac57808 */ /* 0x000fe20005000000 */
[----:B------:R-:W-:Y:S01]  /*18a50*/  FMUL.FTZ R74, R72, c[0x0][0x2d0] ;  /* 0x0000b400484a7a20 */ /* 0x000fe20000410000 */
[----:B------:R-:W-:Y:S04]  /*18a60*/  ISETP.NE.AND P2, PT, R10, RZ, PT ;  /* 0x000000ff0a00720c */ /* 0x000fe80003f45270 */
[----:B------:R-:W-:Y:S04]  /*18a70*/  ISETP.GT.AND P2, PT, R0, 0x41, !P2 ;  /* 0x000000410000780c */ /* 0x000fe80005744270 */
[----:B------:R-:W-:Y:S04]  /*18a80*/  ISETP.LT.OR P2, PT, R2, 0x42, P2 ;  /* 0x000000420200780c */ /* 0x000fe80001741670 */
[----:B------:R-:W-:Y:S01]  /*18a90*/  FSEL R201, R75, -INF , !P2 ;  /* 0xff8000004bc97808 */ /* 0x000fe20005000000 */
[----:B------:R-:W-:Y:S01]  /*18aa0*/  FMUL.FTZ R75, R71, c[0x0][0x2d0] ;  /* 0x0000b400474b7a20 */ /* 0x000fe20000410000 */
[----:B------:R-:W-:Y:S04]  /*18ab0*/  ISETP.NE.AND P2, PT, R9, RZ, PT ;  /* 0x000000ff0900720c */ /* 0x000fe80003f45270 */
[----:B------:R-:W-:Y:S02]  /*18ac0*/  ISETP.GT.AND P2, PT, R0, 0x48, !P2 ;  /* 0x000000480000780c */ /* 0x000fe40005744270 */
[----:B------:R-:W-:Y:S02]  /*18ad0*/  FSEL R75, R75, RZ, P1 ;  /* 0x000000ff4b4b7208 */ /* 0x000fe40000800000 */
[----:B------:R-:W-:Y:S03]  /*18ae0*/  ISETP.LT.OR P2, PT, R2, 0x49, P2 ;  /* 0x000000490200780c */ /* 0x000fe60001741670 */
[--C-:B------:R-:W-:Y:S01]  /*18af0*/  FFMA.FTZ R12, R43, c[0x0][0x2d0], -R75.reuse ;  /* 0x0000b4002b0c7a23 */ /* 0x100fe2000001084b */
[----:B------:R-:W-:Y:S02]  /*18b00*/  FSEL R202, R78, -INF , !P2 ;  /* 0xff8000004eca7808 */ /* 0x000fe40005000000 */
[----:B------:R-:W-:Y:S01]  /*18b10*/  ISETP.NE.AND P2, PT, R4, RZ, PT ;  /* 0x000000ff0400720c */ /* 0x000fe20003f45270 */
[----:B------:R-:W-:Y:S01]  /*18b20*/  MUFU.EX2 R93, R12 ;  /* 0x0000000c005d7308 */ /* 0x000fe20000000800 */
[----:B------:R-:W-:Y:S02]  /*18b30*/  FMNMX.FTZ R4, R28, R102, !PT ;  /* 0x000000661c047209 */ /* 0x000fe40007810000 */
[----:B------:R-:W-:Y:S01]  /*18b40*/  ISETP.GT.AND P2, PT, R0, 0x49, !P2 ;  /* 0x000000490000780c */ /* 0x000fe20005744270 */
[--C-:B------:R-:W-:Y:S01]  /*18b50*/  FFMA.FTZ R0, R33, c[0x0][0x2d0], -R75.reuse ;  /* 0x0000b40021007a23 */ /* 0x100fe2000001084b */
[----:B------:R-:W-:Y:S02]  /*18b60*/  FMNMX.FTZ R4, R35, R4, !PT ;  /* 0x0000000423047209 */ /* 0x000fe40007810000 */
[----:B------:R-:W-:Y:S01]  /*18b70*/  ISETP.LT.OR P2, PT, R2, 0x4a, P2 ;  /* 0x0000004a0200780c */ /* 0x000fe20001741670 */
[--C-:B------:R-:W-:Y:S01]  /*18b80*/  FFMA.FTZ R2, R36, c[0x0][0x2d0], -R75.reuse ;  /* 0x0000b40024027a23 */ /* 0x100fe2000001084b */
[----:B------:R-:W-:Y:S01]  /*18b90*/  FMNMX.FTZ R4, R37, R4, !PT ;  /* 0x0000000425047209 */ /* 0x000fe20007810000 */
[----:B------:R-:W-:Y:S01]  /*18ba0*/  MUFU.EX2 R89, R0 ;  /* 0x0000000000597308 */ /* 0x000fe20000000800 */
[----:B------:R-:W-:Y:S02]  /*18bb0*/  FSEL R194, R194, -INF , !P2 ;  /* 0xff800000c2c27808 */ /* 0x000fe40005000000 */
[----:B------:R-:W-:Y:S02]  /*18bc0*/  FMNMX.FTZ R4, R38, R4, !PT ;  /* 0x0000000426047209 */ /* 0x000fe40007810000 */
[----:B------:R-:W-:Y:S02]  /*18bd0*/  FSETP.NEU.FTZ.AND P2, PT, R72, -INF , PT ;  /* 0xff8000004800780b */ /* 0x000fe40003f5d000 */
[----:B------:R-:W-:Y:S02]  /*18be0*/  FMNMX.FTZ R4, R46, R4, !PT ;  /* 0x000000042e047209 */ /* 0x000fe40007810000 */
[----:B------:R-:W-:Y:S01]  /*18bf0*/  FSEL R74, R74, RZ, P2 ;  /* 0x000000ff4a4a7208 */ /* 0x000fe20001000000 */
[----:B------:R-:W-:Y:S01]  /*18c00*/  MUFU.EX2 R85, R2 ;  /* 0x0000000200557308 */ /* 0x000fe20000000800 */
[----:B------:R-:W-:Y:S03]  /*18c10*/  FMNMX.FTZ R4, R49, R4, !PT ;  /* 0x0000000431047209 */ /* 0x000fe60007810000 */
[--C-:B------:R-:W-:Y:S01]  /*18c20*/  FFMA.FTZ R5, R29, c[0x0][0x2d0], -R74.reuse ;  /* 0x0000b4001d057a23 */ /* 0x100fe2000001084a */
[----:B------:R-:W-:Y:S01]  /*18c30*/  FMNMX.FTZ R4, R50, R4, !PT ;  /* 0x0000000432047209 */ /* 0x000fe20007810000 */
[--C-:B------:R-:W-:Y:S02]  /*18c40*/  FFMA.FTZ R3, R32, c[0x0][0x2d0], -R74.reuse ;  /* 0x0000b40020037a23 */ /* 0x100fe4000001084a */
[--C-:B------:R-:W-:Y:S01]  /*18c50*/  FFMA.FTZ R16, R44, c[0x0][0x2d0], -R74.reuse ;  /* 0x0000b4002c107a23 */ /* 0x100fe2000001084a */
[----:B------:R-:W-:Y:S01]  /*18c60*/  FMNMX.FTZ R4, R51, R4, !PT ;  /* 0x0000000433047209 */ /* 0x000fe20007810000 */
[----:B------:R1:W-:Y:S03]  /*18c70*/  MUFU.EX2 R55, R5 ;  /* 0x0000000500377308 */ /* 0x0003e60000000800 */
[----:B------:R-:W-:Y:S04]  /*18c80*/  FMNMX.FTZ R4, R99, R4, !PT ;  /* 0x0000000463047209 */ /* 0x000fe80007810000 */
[----:B------:R-:W-:Y:S03]  /*18c90*/  FMNMX.FTZ R4, R169, R4, !PT ;  /* 0x00000004a9047209 */ /* 0x000fe60007810000 */
[----:B------:R2:W-:Y:S01]  /*18ca0*/  MUFU.EX2 R84, R3 ;  /* 0x0000000300547308 */ /* 0x0005e20000000800 */
[----:B------:R-:W-:Y:S04]  /*18cb0*/  FMNMX.FTZ R4, R172, R4, !PT ;  /* 0x00000004ac047209 */ /* 0x000fe80007810000 */
[----:B------:R-:W-:Y:S04]  /*18cc0*/  FMNMX.FTZ R4, R175, R4, !PT ;  /* 0x00000004af047209 */ /* 0x000fe80007810000 */
[----:B------:R-:W-:Y:S01]  /*18cd0*/  FMNMX.FTZ R4, R185, R4, !PT ;  /* 0x00000004b9047209 */ /* 0x000fe20007810000 */
[----:B------:R-:W-:Y:S03]  /*18ce0*/  MUFU.EX2 R33, R16 ;  /* 0x0000001000217308 */ /* 0x000fe60000000800 */
[----:B------:R-:W-:Y:S02]  /*18cf0*/  FMNMX.FTZ R4, R189, R4, !PT ;  /* 0x00000004bd047209 */ /* 0x000fe40007810000 */
[----:B-1----:R-:W-:Y:S01]  /*18d00*/  FMNMX.FTZ R5, R171, R6, !PT ;  /* 0x00000006ab057209 */ /* 0x002fe20007810000 */
[--C-:B------:R-:W-:Y:S01]  /*18d10*/  FFMA.FTZ R6, R31, c[0x0][0x2d0], -R74.reuse ;  /* 0x0000b4001f067a23 */ /* 0x100fe2000001084a */
[----:B------:R-:W-:Y:S02]  /*18d20*/  FMNMX.FTZ R4, R191, R4, !PT ;  /* 0x00000004bf047209 */ /* 0x000fe40007810000 */
[----:B------:R-:W-:Y:S01]  /*18d30*/  FMNMX.FTZ R5, R173, R5, !PT ;  /* 0x00000005ad057209 */ /* 0x000fe20007810000 */
[----:B------:R-:W-:Y:S01]  /*18d40*/  MUFU.EX2 R52, R6 ;  /* 0x0000000600347308 */ /* 0x000fe20000000800 */
[----:B------:R-:W-:Y:S02]  /*18d50*/  FMNMX.FTZ R4, R193, R4, !PT ;  /* 0x00000004c1047209 */ /* 0x000fe40007810000 */
[----:B------:R-:W-:Y:S02]  /*18d60*/  FMNMX.FTZ R5, R181, R5, !PT ;  /* 0x00000005b5057209 */ /* 0x000fe40007810000 */
[----:B------:R-:W-:Y:S02]  /*18d70*/  FMNMX.FTZ R4, R204, R4, !PT ;  /* 0x00000004cc047209 */ /* 0x000fe40007810000 */
[----:B------:R-:W-:Y:S02]  /*18d80*/  FMNMX.FTZ R5, R184, R5, !PT ;  /* 0x00000005b8057209 */ /* 0x000fe40007810000 */
[----:B------:R-:W-:Y:S02]  /*18d90*/  FMNMX.FTZ R4, R206, R4, !PT ;  /* 0x00000004ce047209 */ /* 0x000fe40007810000 */
[----:B--2---:R-:W-:Y:S01]  /*18da0*/  FMNMX.FTZ R3, R186, R5, !PT ;  /* 0x00000005ba037209 */ /* 0x004fe20007810000 */
[----:B------:R-:W-:Y:S01]  /*18db0*/  FFMA.FTZ R5, R34, c[0x0][0x2d0], -R74 ;  /* 0x0000b40022057a23 */ /* 0x000fe2000001084a */
[----:B------:R-:W-:Y:S02]  /*18dc0*/  FMNMX.FTZ R4, R207, R4, !PT ;  /* 0x00000004cf047209 */ /* 0x000fe40007810000 */
[----:B------:R-:W-:Y:S01]  /*18dd0*/  FMNMX.FTZ R3, R187, R3, !PT ;  /* 0x00000003bb037209 */ /* 0x000fe20007810000 */
[----:B------:R-:W1:Y:S01]  /*18de0*/  MUFU.EX2 R87, R5 ;  /* 0x0000000500577308 */ /* 0x000e620000000800 */
        /* <DEDUP_REMOVED lines=9> */
[----:B------:R-:W-:Y:S03]  /*18e80*/  FMNMX.FTZ R3, R198, R3, !PT ;  /* 0x00000003c6037209 */ /* 0x000fe60007810000 */
[----:B------:R-:W2:Y:S01]  /*18e90*/  SHFL.BFLY PT, R7, R4, 0x2, 0x1f ;  /* 0x0c401f0004077f89 */ /* 0x000ea200000e0000 */
[----:B------:R-:W-:Y:S01]  /*18ea0*/  FMNMX.FTZ R0, R188, R3, !PT ;  /* 0x00000003bc007209 */ /* 0x000fe20007810000 */
[--C-:B------:R-:W-:Y:S01]  /*18eb0*/  FFMA.FTZ R3, R39, c[0x0][0x2d0], -R75.reuse ;  /* 0x0000b40027037a23 */ /* 0x100fe2000001084b */
[----:B-1----:R-:W-:Y:S01]  /*18ec0*/  F2FP.BF16.PACK_AB R78, R87, R84 ;  /* 0x00000054574e723e */ /* 0x002fe200000010ff */
[--C-:B------:R-:W-:Y:S01]  /*18ed0*/  FFMA.FTZ R5, R30, c[0x0][0x2d0], -R75.reuse ;  /* 0x0000b4001e057a23 */ /* 0x100fe2000001084b */
[----:B------:R-:W-:Y:S01]  /*18ee0*/  FMNMX.FTZ R0, R180, R0, !PT ;  /* 0x00000000b4007209 */ /* 0x000fe20007810000 */
[----:B------:R-:W1:Y:S03]  /*18ef0*/  MUFU.EX2 R86, R3 ;  /* 0x0000000300567308 */ /* 0x000e660000000800 */
[----:B------:R-:W-:Y:S05]  /*18f00*/  FMNMX.FTZ R0, R73, R0, !PT ;  /* 0x0000000049007209 */ /* 0x000fea0007810000 */
[----:B------:R-:W-:Y:S02]  /*18f10*/  SHFL.BFLY PT, R2, R0, 0x2, 0x1f ;  /* 0x0c401f0000027f89 */ /* 0x000fe400000e0000 */
[----:B------:R-:W3:Y:S01]  /*18f20*/  MUFU.EX2 R54, R5 ;  /* 0x0000000500367308 */ /* 0x000ee20000000800 */
[----:B--2---:R-:W-:Y:S05]  /*18f30*/  FMNMX.FTZ R4, R4, R7, !PT ;  /* 0x0000000704047209 */ /* 0x004fea0007810000 */
[----:B------:R-:W2:Y:S01]  /*18f40*/  SHFL.BFLY PT, R70, R4, 0x1, 0x1f ;  /* 0x0c201f0004467f89 */ /* 0x000ea200000e0000 */
[----:B-1----:R-:W-:Y:S02]  /*18f50*/  F2FP.BF16.PACK_AB R79, R86, R85 ;  /* 0x00000055564f723e */ /* 0x002fe400000010ff */
[----:B--2---:R-:W-:Y:S04]  /*18f60*/  FMNMX.FTZ R70, R4, R70, !PT ;  /* 0x0000004604467209 */ /* 0x004fe80007810000 */
[C---:B------:R-:W-:Y:S01]  /*18f70*/  FSETP.NEU.FTZ.AND P0, PT, R70.reuse, -INF , PT ;  /* 0xff8000004600780b */ /* 0x040fe20003f1d000 */
[----:B------:R-:W-:Y:S05]  /*18f80*/  FMUL.FTZ R96, R70, c[0x0][0x2d0] ;  /* 0x0000b40046607a20 */ /* 0x000fea0000410000 */
[----:B------:R-:W-:Y:S05]  /*18f90*/  FSEL R96, R96, RZ, P0 ;  /* 0x000000ff60607208 */ /* 0x000fea0000000000 */
[--C-:B------:R-:W-:Y:S02]  /*18fa0*/  FFMA.FTZ R3, R28, c[0x0][0x2d0], -R96.reuse ;  /* 0x0000b4001c037a23 */ /* 0x100fe40000010860 */
[--C-:B------:R-:W-:Y:S02]  /*18fb0*/  FFMA.FTZ R4, R38, c[0x0][0x2d0], -R96.reuse ;  /* 0x0000b40026047a23 */ /* 0x100fe40000010860 */
[----:B------:R1:W-:Y:S01]  /*18fc0*/  MUFU.EX2 R53, R3 ;  /* 0x0000000300357308 */ /* 0x0003e20000000800 */
[--C-:B------:R-:W-:Y:S02]  /*18fd0*/  FFMA.FTZ R32, R46, c[0x0][0x2d0], -R96.reuse ;  /* 0x0000b4002e207a23 */ /* 0x100fe40000010860 */
[----:B------:R-:W-:Y:S02]  /*18fe0*/  FFMA.FTZ R44, R51, c[0x0][0x2d0], -R96 ;  /* 0x0000b400332c7a23 */ /* 0x000fe40000010860 */
[----:B------:R-:W-:Y:S02]  /*18ff0*/  FFMA.FTZ R28, R48, c[0x0][0x2d0], -R75 ;  /* 0x0000b400301c7a23 */ /* 0x000fe4000001084b */
[----:B------:R-:W-:Y:S03]  /*19000*/  FFMA.FTZ R48, R57, c[0x0][0x2d0], -R74 ;  /* 0x0000b40039307a23 */ /* 0x000fe6000001084a */
[----:B------:R-:W-:Y:S01]  /*19010*/  MUFU.EX2 R61, R4 ;  /* 0x00000004003d7308 */ /* 0x000fe20000000800 */
[--C-:B-1----:R-:W-:Y:S09]  /*19020*/  FFMA.FTZ R3, R35, c[0x0][0x2d0], -R96.reuse ;  /* 0x0000b40023037a23 */ /* 0x102ff20000010860 */
[----:B------:R1:W-:Y:S02]  /*19030*/  MUFU.EX2 R60, R3 ;  /* 0x00000003003c7308 */ /* 0x0003e40000000800 */
[----:B-1----:R-:W-:Y:S02]  /*19040*/  FFMA.FTZ R3, R37, c[0x0][0x2d0], -R96 ;  /* 0x0000b40025037a23 */ /* 0x002fe40000010860 */
[----:B------:R-:W-:Y:S06]  /*19050*/  LDSM.16.MT88.4 R36, [R212+0x100] ;  /* 0x00010000d424783b */ /* 0x000fec0000004200 */
[----:B------:R1:W-:Y:S02]  /*19060*/  MUFU.EX2 R27, R3 ;  /* 0x00000003001b7308 */ /* 0x0003e40000000800 */
[----:B-1----:R-:W-:Y:S01]  /*19070*/  FMNMX.FTZ R3, R0, R2, !PT ;  /* 0x0000000200037209 */ /* 0x002fe20007810000 */
[----:B------:R-:W-:Y:S01]  /*19080*/  FFMA.FTZ R2, R40, c[0x0][0x2d0], -R74 ;  /* 0x0000b40028027a23 */ /* 0x000fe2000001084a */
[----:B------:R-:W-:Y:S01]  /*19090*/  FSEL R0, R72, RZ, P2 ;  /* 0x000000ff48007208 */ /* 0x000fe20001000000 */
[----:B------:R-:W-:Y:S05]  /*190a0*/  FFMA.FTZ R40, R50, c[0x0][0x2d0], -R96 ;  /* 0x0000b40032287a23 */ /* 0x000fea0000010860 */
        /* <DEDUP_REMOVED lines=11> */
[----:B----4-:R-:W-:Y:S01]  /*19160*/  FSEL R0, R70, RZ, P0 ;  /* 0x000000ff46007208 */ /* 0x010fe20000000000 */
[----:B---3--:R-:W-:Y:S01]  /*19170*/  IMAD.MOV.U32 R101, RZ, RZ, R54 ;  /* 0x000000ffff657224 */ /* 0x008fe200078e0036 */
        /* <DEDUP_REMOVED lines=11> */
[----:B------:R2:W-:Y:S01]  /*19230*/  MUFU.EX2 R2, R0 ;  /* 0x0000000000027308 */ /* 0x0005e20000000800 */
[--C-:B------:R-:W-:Y:S01]  /*19240*/  FFMA.FTZ R4, R25, c[0x0][0x2d0], -R97.reuse ;  /* 0x0000b40019047a23 */ /* 0x100fe20000010861 */
[----:B------:R-:W-:Y:S01]  /*19250*/  F2FP.BF16.PACK_AB R64, R60, R102 ;  /* 0x000000663c40723e */ /* 0x000fe200000010ff */
[--C-:B------:R-:W-:Y:S02]  /*19260*/  FFMA.FTZ R58, R58, c[0x0][0x2d0], -R97.reuse ;  /* 0x0000b4003a3a7a23 */ /* 0x100fe40000010861 */
[--C-:B------:R-:W-:Y:S05]  /*19270*/  FFMA.FTZ R62, R62, c[0x0][0x2d0], -R97.reuse ;  /* 0x0000b4003e3e7a23 */ /* 0x100fea0000010861 */
[----:B------:R3:W4:Y:S01]  /*19280*/  MUFU.EX2 R91, R4 ;  /* 0x00000004005b7308 */ /* 0x0007220000000800 */
[C---:B-1----:R-:W-:Y:S02]  /*19290*/  FMUL.FTZ R6, R68.reuse, R106 ;  /* 0x0000006a44067220 */ /* 0x042fe40000410000 */
[C---:B------:R-:W-:Y:S01]  /*192a0*/  FMUL.FTZ R7, R68.reuse, R107 ;  /* 0x0000006b44077220 */ /* 0x040fe20000410000 */
[----:B------:R-:W-:Y:S01]  /*192b0*/  MOV R107, R27 ;  /* 0x0000001b006b7202 */ /* 0x000fe20000000f00 */
[C---:B------:R-:W-:Y:S02]  /*192c0*/  FMUL.FTZ R18, R68.reuse, R118 ;  /* 0x0000007644127220 */ /* 0x040fe40000410000 */
[C---:B------:R-:W-:Y:S01]  /*192d0*/  FMUL.FTZ R19, R68.reuse, R119 ;  /* 0x0000007744137220 */ /* 0x040fe20000410000 */
[----:B------:R-:W-:Y:S01]  /*192e0*/  F2FP.BF16.PACK_AB R66, R61, R107 ;  /* 0x0000006b3d42723e */ /* 0x000fe200000010ff */
[C---:B------:R-:W-:Y:S01]  /*192f0*/  FMUL.FTZ R34, R68.reuse, R134 ;  /* 0x0000008644227220 */ /* 0x040fe20000410000 */
[----:B------:R-:W-:Y:S01]  /*19300*/  LDSM.16.MT88.4 R116, [R209+0x2900] ;  /* 0x00290000d174783b */ /* 0x000fe20000004200 */
[----:B------:R-:W-:Y:S02]  /*19310*/  FMUL.FTZ R35, R68, R135 ;  /* 0x0000008744237220 */ /* 0x000fe40000410000 */
[----:B--2---:R-:W-:Y:S02]  /*19320*/  FFMA.FTZ R0, R8, c[0x0][0x2d0], -R97 ;  /* 0x0000b40008007a23 */ /* 0x004fe40000010861 */
[C---:B------:R-:W-:Y:S02]  /*19330*/  FMUL.FTZ R50, R68.reuse, R150 ;  /* 0x0000009644327220 */ /* 0x040fe40000410000 */
[----:B------:R1:W-:Y:S01]  /*19340*/  MUFU.EX2 R9, R0 ;  /* 0x0000000000097308 */ /* 0x0003e20000000800 */
[----:B------:R-:W-:Y:S02]  /*19350*/  FFMA.FTZ R8, R41, c[0x0][0x2d0], -R75 ;  /* 0x0000b40029087a23 */ /* 0x000fe4000001084b */
[----:B------:R-:W-:Y:S02]  /*19360*/  FMUL.FTZ R51, R68, R151 ;  /* 0x0000009744337220 */ /* 0x000fe40000410000 */
[----:B---3--:R-:W-:Y:S02]  /*19370*/  FFMA.FTZ R4, R24, c[0x0][0x2d0], -R97 ;  /* 0x0000b40018047a23 */ /* 0x008fe40000010861 */
[----:B----4-:R-:W-:Y:S02]  /*19380*/  IMAD.MOV.U32 R150, RZ, RZ, R91 ;  /* 0x000000ffff967224 */ /* 0x010fe400078e005b */
[----:B------:R-:W-:Y:S01]  /*19390*/  IMAD.MOV.U32 R151, RZ, RZ, R89 ;  /* 0x000000ffff977224 */ /* 0x000fe200078e0059 */
[----:B------:R2:W3:Y:S01]  /*193a0*/  MUFU.EX2 R63, R4 ;  /* 0x00000004003f7308 */ /* 0x0004e20000000800 */
[C---:B------:R-:W-:Y:S02]  /*193b0*/  FMUL.FTZ R12, R2.reuse, R112 ;  /* 0x00000070020c7220 */ /* 0x040fe40000410000 */
[C---:B------:R-:W-:Y:S02]  /*193c0*/  FMUL.FTZ R13, R2.reuse, R113 ;  /* 0x00000071020d7220 */ /* 0x040fe40000410000 */
[----:B------:R-:W-:Y:S02]  /*193d0*/  FFMA.FTZ R24, R45, c[0x0][0x2d0], -R75 ;  /* 0x0000b4002d187a23 */ /* 0x000fe4000001084b */
[C---:B------:R-:W-:Y:S02]  /*193e0*/  FMUL.FTZ R45, R2.reuse, R145 ;  /* 0x00000091022d7220 */ /* 0x040fe40000410000 */
[C---:B------:R-:W-:Y:S01]  /*193f0*/  FMUL.FTZ R25, R2.reuse, R125 ;  /* 0x0000007d02197220 */ /* 0x040fe20000410000 */
[----:B------:R4:W-:Y:S01]  /*19400*/  MUFU.EX2 R31, R8 ;  /* 0x00000008001f7308 */ /* 0x0009e20000000800 */
[C---:B------:R-:W-:Y:S02]  /*19410*/  FMUL.FTZ R29, R2.reuse, R129 ;  /* 0x00000081021d7220 */ /* 0x040fe40000410000 */
[----:B------:R-:W-:Y:S02]  /*19420*/  FMUL.FTZ R41, R2, R141 ;  /* 0x0000008d02297220 */ /* 0x000fe40000410000 */
[----:B-1----:R-:W-:Y:S02]  /*19430*/  FFMA.FTZ R0, R26, c[0x0][0x2d0], -R97 ;  /* 0x0000b4001a007a23 */ /* 0x002fe40000010861 */
[----:B------:R-:W-:Y:S03]  /*19440*/  FMUL.FTZ R57, R2, R157 ;  /* 0x0000009d02397220 */ /* 0x000fe60000410000 */
[----:B------:R1:W5:Y:S01]  /*19450*/  MUFU.EX2 R92, R0 ;  /* 0x00000000005c7308 */ /* 0x0003620000000800 */
[----:B--2---:R-:W-:Y:S01]  /*19460*/  FFMA.FTZ R4, R42, c[0x0][0x2d0], -R74 ;  /* 0x0000b4002a047a23 */ /* 0x004fe2000001084a */
[----:B---3--:R-:W-:Y:S08]  /*19470*/  F2FP.BF16.PACK_AB R67, R63, R91 ;  /* 0x0000005b3f43723e */ /* 0x008ff000000010ff */
[----:B------:R2:W-:Y:S01]  /*19480*/  MUFU.EX2 R59, R4 ;  /* 0x00000004003b7308 */ /* 0x0005e20000000800 */
[C---:B----4-:R-:W-:Y:S02]  /*19490*/  FMUL.FTZ R8, R2.reuse, R108 ;  /* 0x0000006c02087220 */ /* 0x050fe40000410000 */
[----:B------:R-:W-:Y:S02]  /*194a0*/  IMAD.MOV.U32 R108, RZ, RZ, R9 ;  /* 0x000000ffff6c7224 */ /* 0x000fe400078e0009 */
[----:B------:R-:W-:Y:S05]  /*194b0*/  FMUL.FTZ R9, R2, R109 ;  /* 0x0000006d02097220 */ /* 0x000fea0000410000 */
[----:B------:R3:W4:Y:S01]  /*194c0*/  MUFU.EX2 R30, R24 ;  /* 0x00000018001e7308 */ /* 0x0007220000000800 */
[----:B------:R-:W-:Y:S01]  /*194d0*/  IMAD.MOV.U32 R109, RZ, RZ, R86 ;  /* 0x000000ffff6d7224 */ /* 0x000fe200078e0056 */
[----:B-1----:R-:W-:Y:S02]  /*194e0*/  FSEL R0, R3, RZ, P0 ;  /* 0x000000ff03007208 */ /* 0x002fe40000000000 */
[----:B-----5:R-:W-:Y:S02]  /*194f0*/  F2FP.BF16.PACK_AB R65, R92, R108 ;  /* 0x0000006c5c41723e */ /* 0x020fe400000010ff */
[----:B------:R-:W-:Y:S01]  /*19500*/  ISETP.GT.AND P0, PT, R227, UR5, PT ;  /* 0x00000005e3007c0c */ /* 0x000fe2000bf04270 */
[----:B------:R-:W-:Y:S02]  /*19510*/  FADD.FTZ R0, -R0, R103 ;  /* 0x0000006700007221 */ /* 0x000fe40000010100 */
[----:B------:R-:W-:Y:S02]  /*19520*/  IMAD.MOV.U32 R103, RZ, RZ, R52 ;  /* 0x000000ffff677224 */ /* 0x000fe400078e0034 */
[----:B------:R-:W-:Y:S01]  /*19530*/  FMUL.FTZ R0, R0, c[0x0][0x2d0] ;  /* 0x0000b40000007a20 */ /* 0x000fe20000410000 */
[----:B------:R-:W1:Y:S01]  /*19540*/  LDSM.16.MT88.4 R52, [R210+0x100] ;  /* 0x00010000d234783b */ /* 0x000e620000004200 */
[----:B--2---:R-:W-:Y:S01]  /*19550*/  FMUL.FTZ R4, R69, R104 ;  /* 0x0000006845047220 */ /* 0x004fe20000410000 */
[----:B------:R-:W-:Y:S01]  /*19560*/  F2FP.BF16.PACK_AB R76, R103, R100 ;  /* 0x00000064674c723e */ /* 0x000fe200000010ff */
[----:B------:R-:W-:Y:S06]  /*19570*/  MUFU.EX2 R104, R62 ;  /* 0x0000003e00687308 */ /* 0x000fec0000000800 */
[-C--:B------:R-:W-:Y:S01]  /*19580*/  HMMA.16816.F32.BF16 R4, R76, R20.reuse, R4 ;  /* 0x000000144c04723c */ /* 0x080fe20000041804 */
[----:B---3--:R-:W-:Y:S01]  /*19590*/  FMUL.FTZ R24, R2, R124 ;  /* 0x0000007c02187220 */ /* 0x008fe20000410000 */
[----:B----4-:R-:W-:Y:S02]  /*195a0*/  MOV R129, R30 ;  /* 0x0000001e00817202 */ /* 0x010fe40000000f00 */
[----:B------:R-:W2:Y:S10]  /*195b0*/  MUFU.EX2 R0, R0 ;  /* 0x0000000000007308 */ /* 0x000eb40000000800 */
[----:B------:R3:W-:Y:S01]  /*195c0*/  MUFU.EX2 R124, R32 ;  /* 0x00000020007c7308 */ /* 0x0007e20000000800 */
[C---:B--2---:R-:W-:Y:S02]  /*195d0*/  FMUL.FTZ R10, R0.reuse, R110 ;  /* 0x0000006e000a7220 */ /* 0x044fe40000410000 */
[C---:B------:R-:W-:Y:S07]  /*195e0*/  FMUL.FTZ R11, R0.reuse, R111 ;  /* 0x0000006f000b7220 */ /* 0x040fee0000410000 */
        /* <DEDUP_REMOVED lines=8> */
[----:B---3--:R-:W-:Y:S01]  /*19670*/  FMUL.FTZ R32, R69, R132 ;  /* 0x0000008445207220 */ /* 0x008fe20000410000 */
[----:B------:R3:W-:Y:S01]  /*19680*/  MUFU.EX2 R111, R28 ;  /* 0x0000001c006f7308 */ /* 0x0007e20000000800 */
[C---:B------:R-:W-:Y:S01]  /*19690*/  FMUL.FTZ R26, R0.reuse, R126 ;  /* 0x0000007e001a7220 */ /* 0x040fe20000410000 */
[----:B------:R-:W-:Y:S01]  /*196a0*/  MOV R126, R31 ;  /* 0x0000001f007e7202 */ /* 0x000fe20000000f00 */
[----:B------:R-:W-:Y:S01]  /*196b0*/  FFMA.FTZ R20, R47, c[0x0][0x2d0], -R74 ;  /* 0x0000b4002f147a23 */ /* 0x000fe2000001084a */
[-C--:B------:R-:W-:Y:S01]  /*196c0*/  HMMA.16816.F32.BF16 R12, R64, R22.reuse, R12 ;  /* 0x00000016400c723c */ /* 0x080fe2000004180c */
[C---:B------:R-:W-:Y:S03]  /*196d0*/  FMUL.FTZ R21, R69.reuse, R121 ;  /* 0x0000007945157220 */ /* 0x040fe60000410000 */
[C---:B------:R-:W-:Y:S01]  /*196e0*/  FMUL.FTZ R30, R0.reuse, R130 ;  /* 0x00000082001e7220 */ /* 0x040fe20000410000 */
[----:B------:R-:W-:Y:S01]  /*196f0*/  MOV R121, R60 ;  /* 0x0000003c00797202 */ /* 0x000fe20000000f00 */
[----:B------:R4:W-:Y:S01]  /*19700*/  MUFU.EX2 R112, R20 ;  /* 0x0000001400707308 */ /* 0x0009e20000000800 */
[----:B------:R-:W-:Y:S01]  /*19710*/  IMAD.MOV.U32 R130, RZ, RZ, R33 ;  /* 0x000000ffff827224 */ /* 0x000fe200078e0021 */
[C---:B------:R-:W-:Y:S01]  /*19720*/  HMMA.16816.F32.BF16 R16, R76.reuse, R22, R16 ;  /* 0x000000164c10723c */ /* 0x040fe20000041810 */
[C---:B------:R-:W-:Y:S03]  /*19730*/  FMUL.FTZ R31, R0.reuse, R131 ;  /* 0x00000083001f7220 */ /* 0x040fe60000410000 */
[C---:B------:R-:W-:Y:S01]  /*19740*/  FMUL.FTZ R33, R69.reuse, R133 ;  /* 0x0000008545217220 */ /* 0x040fe20000410000 */
[----:B------:R-:W-:Y:S01]  /*19750*/  MOV R131, R63 ;  /* 0x0000003f00837202 */ /* 0x000fe20000000f00 */
[----:B------:R-:W-:Y:S01]  /*19760*/  FMUL.FTZ R42, R0, R142 ;  /* 0x0000008e002a7220 */ /* 0x000fe20000410000 */
[----:B------:R-:W-:Y:S01]  /*19770*/  LDSM.16.MT88.4 R132, [R212+0x2900] ;  /* 0x00290000d484783b */ /* 0x000fe20000004200 */
        /* <DEDUP_REMOVED lines=8> */
[----:B----4-:R-:W-:Y:S02]  /*19800*/  FMUL.FTZ R20, R69, R120 ;  /* 0x0000007845147220 */ /* 0x010fe40000410000 */
[----:B------:R-:W-:Y:S02]  /*19810*/  IMAD.MOV.U32 R120, RZ, RZ, R84 ;  /* 0x000000ffff787224 */ /* 0x000fe400078e0054 */
[----:B------:R-:W4:Y:S01]  /*19820*/  LDSM.16.MT88.4 R84, [R209+0x900] ;  /* 0x00090000d154783b */ /* 0x000f220000004200 */
[----:B------:R-:W-:Y:S02]  /*19830*/  FMUL.FTZ R47, R0, R147 ;  /* 0x00000093002f7220 */ /* 0x000fe40000410000 */
[-C--:B------:R-:W-:Y:S01]  /*19840*/  HMMA.16816.F32.BF16 R20, R76, R36.reuse, R20 ;  /* 0x000000244c14723c */ /* 0x080fe20000041814 */
[----:B------:R1:W-:Y:S01]  /*19850*/  MUFU.EX2 R123, R58 ;  /* 0x0000003a007b7308 */ /* 0x0003e20000000800 */
[C---:B------:R-:W-:Y:S02]  /*19860*/  FMUL.FTZ R60, R2.reuse, R160 ;  /* 0x000000a0023c7220 */ /* 0x040fe40000410000 */
[----:B-----5:R-:W-:Y:S02]  /*19870*/  FMUL.FTZ R40, R2, R140 ;  /* 0x0000008c02287220 */ /* 0x020fe40000410000 */
[C---:B------:R-:W-:Y:S01]  /*19880*/  FMUL.FTZ R62, R0.reuse, R162 ;  /* 0x000000a2003e7220 */ /* 0x040fe20000410000 */
[----:B------:R-:W-:Y:S01]  /*19890*/  MOV R162, R92 ;  /* 0x0000005c00a27202 */ /* 0x000fe20000000f00 */
[C---:B------:R-:W-:Y:S01]  /*198a0*/  HMMA.16816.F32.BF16 R24, R64.reuse, R36, R24 ;  /* 0x000000244018723c */ /* 0x040fe20000041818 */
[----:B------:R-:W-:Y:S03]  /*198b0*/  FFMA.FTZ R92, R95, c[0x0][0x2d0], -R75 ;  /* 0x0000b4005f5c7a23 */ /* 0x000fe6000001084b */
[C---:B------:R-:W-:Y:S02]  /*198c0*/  FMUL.FTZ R63, R0.reuse, R163 ;  /* 0x000000a3003f7220 */ /* 0x040fe40000410000 */
[----:B---3--:R-:W-:Y:S01]  /*198d0*/  FMUL.FTZ R48, R69, R148 ;  /* 0x0000009445307220 */ /* 0x008fe20000410000 */
[----:B------:R-:W-:Y:S01]  /*198e0*/  MOV R148, R93 ;  /* 0x0000005d00947202 */ /* 0x000fe20000000f00 */
        /* <DEDUP_REMOVED lines=12> */
[----:B------:R-:W-:Y:S02]  /*199b0*/  IMAD.MOV.U32 R160, RZ, RZ, R61 ;  /* 0x000000ffffa07224 */ /* 0x000fe400078e003d */
        /* <DEDUP_REMOVED lines=130> */
[----:B--2---:R-:W-:Y:S02]  /*1a1e0*/  FFMA.FTZ R92, R203, c[0x0][0x2d0], -R75 ;  /* 0x0000b400cb5c7a23 */ /* 0x004fe4000001084b */
[----:B------:R-:W-:Y:S06]  /*1a1f0*/  IMAD.MOV.U32 R203, RZ, RZ, R113 ;  /* 0x000000ffffcb7224 */ /* 0x000fec00078e0071 */
        /* <DEDUP_REMOVED lines=12> */
[--C-:B------:R-:W-:Y:S03]  /*1a2c0*/  FFMA.FTZ R88, R187, c[0x0][0x2d0], -R97.reuse ;  /* 0x0000b400bb587a23 */ /* 0x100fe60000010861 */
[----:B------:R-:W-:Y:S03]  /*1a2d0*/  IMAD.MOV.U32 R187, RZ, RZ, R100 ;  /* 0x000000ffffbb7224 */ /* 0x000fe600078e0064 */
[--C-:B------:R-:W-:Y:S01]  /*1a2e0*/  FFMA.FTZ R80, R205, c[0x0][0x2d0], -R74.reuse ;  /* 0x0000b400cd507a23 */ /* 0x100fe2000001084a */
[----:B------:R-:W-:Y:S01]  /*1a2f0*/  HMMA.16816.F32.BF16 R64, R76, R90, R64 ;  /* 0x0000005a4c40723c */ /* 0x000fe20000041840 */
[----:B----4-:R-:W-:Y:S02]  /*1a300*/  F2FP.BF16.PACK_AB R82, R189, R185 ;  /* 0x000000b9bd52723e */ /* 0x010fe400000010ff */
[----:B------:R4:W-:Y:S01]  /*1a310*/  MUFU.EX2 R179, R80 ;  /* 0x0000005000b37308 */ /* 0x0009e20000000800 */
[----:B------:R-:W-:Y:S03]  /*1a320*/  MOV R205, R111 ;  /* 0x0000006f00cd7202 */ /* 0x000fe60000000f00 */
        /* <DEDUP_REMOVED lines=17> */
[--C-:B------:R-:W-:Y:S01]  /*1a440*/  FFMA.FTZ R84, R232, c[0x0][0x2d0], -R74.reuse ;  /* 0x0000b400e8547a23 */ /* 0x100fe2000001084a */
[-C--:B------:R-:W-:Y:S01]  /*1a450*/  HMMA.16816.F32.BF16 R12, R80, R86.reuse, R12 ;  /* 0x00000056500c723c */ /* 0x080fe2000004180c */
[----:B------:R-:W-:Y:S02]  /*1a460*/  MOV R232, R114 ;  /* 0x0000007200e87202 */ /* 0x000fe40000000f00 */
        /* <DEDUP_REMOVED lines=17> */
[----:B------:R-:W-:Y:S01]  /*1a580*/  MOV R120, R108 ;  /* 0x0000006c00787202 */ /* 0x000fe20000000f00 */
[----:B------:R-:W-:Y:S01]  /*1a590*/  FFMA.FTZ R92, R201, c[0x0][0x2d0], -R97 ;  /* 0x0000b400c95c7a23 */ /* 0x000fe20000010861 */
[-C--:B------:R-:W-:Y:S01]  /*1a5a0*/  HMMA.16816.F32.BF16 R44, R80, R94.reuse, R44 ;  /* 0x0000005e502c723c */ /* 0x080fe2000004182c */
[----:B----4-:R-:W-:Y:S03]  /*1a5b0*/  FFMA.FTZ R88, R207, c[0x0][0x2d0], -R96 ;  /* 0x0000b400cf587a23 */ /* 0x010fe60000010860 */
[----:B------:R-:W-:Y:S03]  /*1a5c0*/  IMAD.MOV.U32 R207, RZ, RZ, R160 ;  /* 0x000000ffffcf7224 */ /* 0x000fe600078e00a0 */
        /* <DEDUP_REMOVED lines=18> */
[----:B-----5:R-:W-:Y:S01]  /*1a6f0*/  FFMA.FTZ R88, R239, c[0x0][0x2d0], -R74 ;  /* 0x0000b400ef587a23 */ /* 0x020fe2000001084a */
[----:B------:R-:W-:Y:S08]  /*1a700*/  MOV R239, R105 ;  /* 0x0000006900ef7202 */ /* 0x000ff00000000f00 */
[----:B------:R5:W-:Y:S01]  /*1a710*/  MUFU.EX2 R173, R88 ;  /* 0x0000005800ad7308 */ /* 0x000be20000000800 */
[----:B-1----:R-:W1:Y:S08]  /*1a720*/  LDSM.16.MT88.4 R84, [R211+0x1900] ;  /* 0x00190000d354783b */ /* 0x002e700000004200 */
[----:B----4-:R-:W-:Y:S01]  /*1a730*/  LDSM.16.MT88.4 R92, [R210+0x2100] ;  /* 0x00210000d25c783b */ /* 0x010fe20000004200 */
[----:B-----5:R-:W-:Y:S01]  /*1a740*/  FFMA.FTZ R88, R197, c[0x0][0x2d0], -R97 ;  /* 0x0000b400c5587a23 */ /* 0x020fe20000010861 */
[----:B------:R-:W-:Y:S01]  /*1a750*/  MOV R197, R121 ;  /* 0x0000007900c57202 */ /* 0x000fe20000000f00 */
[----:B------:R-:W-:Y:S02]  /*1a760*/  IMAD.MOV.U32 R121, RZ, RZ, R107 ;  /* 0x000000ffff797224 */ /* 0x000fe400078e006b */
[----:B------:R4:W5:Y:S01]  /*1a770*/  MUFU.EX2 R156, R88 ;  /* 0x00000058009c7308 */ /* 0x0009620000000800 */
[----:B--2---:R-:W-:Y:S01]  /*1a780*/  FFMA.FTZ R68, R68, R199, R184 ;  /* 0x000000c744447223 */ /* 0x004fe200000100b8 */
[----:B------:R-:W-:Y:S01]  /*1a790*/  MOV R184, R106 ;  /* 0x0000006a00b87202 */ /* 0x000fe20000000f00 */
[-C--:B-1----:R-:W-:Y:S01]  /*1a7a0*/  HMMA.16816.F32.BF16 R52, R76, R84.reuse, R52 ;  /* 0x000000544c34723c */ /* 0x082fe20000041834 */
[----:B---3--:R-:W-:Y:S01]  /*1a7b0*/  FFMA.FTZ R69, R69, R186, R187 ;  /* 0x000000ba45457223 */ /* 0x008fe200000100bb */
[----:B------:R-:W-:Y:S01]  /*1a7c0*/  MOV R199, R161 ;  /* 0x000000a100c77202 */ /* 0x000fe20000000f00 */
[----:B------:R-:W-:Y:S02]  /*1a7d0*/  IMAD.MOV.U32 R186, RZ, RZ, R104 ;  /* 0x000000ffffba7224 */ /* 0x000fe400078e0068 */
[----:B------:R-:W-:Y:S03]  /*1a7e0*/  IMAD.MOV.U32 R187, RZ, RZ, R110 ;  /* 0x000000ffffbb7224 */ /* 0x000fe600078e006e */
        /* <DEDUP_REMOVED lines=54> */
[----:B------:R-:W-:Y:S02]  /*1ab50*/  FADD.FTZ R4, R231, R69 ;  /* 0x00000045e7047221 */ /* 0x000fe40000010000 */
[--C-:B-1----:R-:W-:Y:S03]  /*1ab60*/  FFMA.FTZ R74, R245, c[0x0][0x2d0], -R96.reuse ;  /* 0x0000b400f54a7a23 */ /* 0x102fe60000010860 */
[----:B------:R-:W-:Y:S01]  /*1ab70*/  FFMA.FTZ R96, R247, c[0x0][0x2d0], -R96 ;  /* 0x0000b400f7607a23 */ /* 0x000fe20000010860 */
[----:B------:R1:W-:Y:S01]  /*1ab80*/  MUFU.EX2 R86, R74 ;  /* 0x0000004a00567308 */ /* 0x0003e20000000800 */
[----:B------:R-:W-:Y:S01]  /*1ab90*/  FADD.FTZ R6, R151, R68 ;  /* 0x0000004497067221 */ /* 0x000fe20000010000 */
[----:B--2---:R-:W-:Y:S01]  /*1aba0*/  F2FP.BF16.PACK_AB R160, R85, R99 ;  /* 0x0000006355a0723e */ /* 0x004fe200000010ff */
[----:B------:R-:W-:Y:S02]  /*1abb0*/  IMAD.MOV.U32 R231, RZ, RZ, R148 ;  /* 0x000000ffffe77224 */ /* 0x000fe400078e0094 */
[----:B------:R-:W-:Y:S01]  /*1abc0*/  FADD.FTZ R4, R230, R4 ;  /* 0x00000004e6047221 */ /* 0x000fe20000010000 */
[----:B------:R-:W-:Y:S01]  /*1abd0*/  MOV R230, R232 ;  /* 0x000000e800e67202 */ /* 0x000fe20000000f00 */
[----:B------:R-:W-:Y:S01]  /*1abe0*/  FADD.FTZ R6, R233, R6 ;  /* 0x00000006e9067221 */ /* 0x000fe20000010000 */
[----:B------:R-:W-:Y:S01]  /*1abf0*/  MOV R233, R203 ;  /* 0x000000cb00e97202 */ /* 0x000fe20000000f00 */
[----:B------:R-:W-:Y:S01]  /*1ac00*/  IMAD.MOV.U32 R232, RZ, RZ, R200 ;  /* 0x000000ffffe87224 */ /* 0x000fe200078e00c8 */
[----:B------:R-:W2:Y:S01]  /*1ac10*/  MUFU.EX2 R96, R96 ;  /* 0x0000006000607308 */ /* 0x000ea20000000800 */
[----:B------:R-:W-:Y:S01]  /*1ac20*/  FADD.FTZ R4, R239, R4 ;  /* 0x00000004ef047221 */ /* 0x000fe20000010000 */
[----:B------:R-:W-:Y:S01]  /*1ac30*/  MOV R203, R205 ;  /* 0x000000cd00cb7202 */ /* 0x000fe20000000f00 */
[----:B------:R-:W-:Y:S01]  /*1ac40*/  IMAD.MOV.U32 R205, RZ, RZ, R123 ;  /* 0x000000ffffcd7224 */ /* 0x000fe200078e007b */
[----:B------:R-:W-:Y:S02]  /*1ac50*/  MOV R200, R187 ;  /* 0x000000bb00c87202 */ /* 0x000fe40000000f00 */
[----:B------:R-:W-:Y:S01]  /*1ac60*/  MOV R187, R122 ;  /* 0x0000007a00bb7202 */ /* 0x000fe20000000f00 */
[--C-:B-1----:R-:W-:Y:S04]  /*1ac70*/  FFMA.FTZ R74, R198, c[0x0][0x2d0], -R97.reuse ;  /* 0x0000b400c64a7a23 */ /* 0x102fe80000010861 */
        /* <DEDUP_REMOVED lines=15> */
[----:B------:R-:W-:Y:S02]  /*1ad70*/  MOV R204, R149 ;  /* 0x0000009500cc7202 */ /* 0x000fe40000000f00 */
[----:B------:R-:W1:Y:S01]  /*1ad80*/  LDSM.16.MT88.4 R148, [R210+0x2900] ;  /* 0x00290000d294783b */ /* 0x000e620000004200 */
[----:B------:R-:W-:Y:S05]  /*1ad90*/  FADD.FTZ R2, R197, R2 ;  /* 0x00000002c5027221 */ /* 0x000fea0000010000 */
[----:B------:R-:W-:Y:S02]  /*1ada0*/  FADD.FTZ R5, R121, R2 ;  /* 0x0000000279057221 */ /* 0x000fe40000010000 */
[----:B------:R-:W-:Y:S02]  /*1adb0*/  FADD.FTZ R2, R229, R6 ;  /* 0x00000006e5027221 */ /* 0x000fe40000010000 */
[----:B------:R-:W-:Y:S02]  /*1adc0*/  FADD.FTZ R6, R127, R4 ;  /* 0x000000047f067221 */ /* 0x000fe40000010000 */
[----:B--2---:R-:W-:Y:S02]  /*1add0*/  FFMA.FTZ R8, R0, R73, R120 ;  /* 0x0000004900087223 */ /* 0x004fe40000010078 */
[----:B------:R-:W-:Y:S01]  /*1ade0*/  FADD.FTZ R0, R207, R5 ;  /* 0x00000005cf007221 */ /* 0x000fe20000010000 */
[-C--:B------:R-:W-:Y:S01]  /*1adf0*/  HMMA.16816.F32.BF16 R120, R164, R132.reuse, R20 ;  /* 0x00000084a478723c */ /* 0x080fe20000041814 */
[----:B------:R-:W-:Y:S01]  /*1ae00*/  FADD.FTZ R8, R193, R8 ;  /* 0x00000008c1087221 */ /* 0x000fe20000010000 */
[----:B------:R-:W-:Y:S01]  /*1ae10*/  MOV R193, R191 ;  /* 0x000000bf00c17202 */ /* 0x000fe20000000f00 */
        /* <DEDUP_REMOVED lines=35> */
[----:B------:R-:W-:Y:S02]  /*1b050*/  FADD.FTZ R11, R141, R0 ;  /* 0x000000008d0b7221 */ /* 0x000fe40000010000 */
[C---:B------:R-:W-:Y:S02]  /*1b060*/  HMMA.16816.F32.BF16 R140, R160.reuse, R148, R40 ;  /* 0x00000094a08c723c */ /* 0x040fe40000041828 */
[----:B------:R-:W-:Y:S02]  /*1b070*/  FADD.FTZ R8, R238, R12 ;  /* 0x0000000cee087221 */ /* 0x000fe40000010000 */
[----:B------:R-:W-:Y:S02]  /*1b080*/  FADD.FTZ R2, R249, R10 ;  /* 0x0000000af9027221 */ /* 0x000fe40000010000 */
[----:B------:R-:W-:Y:S02]  /*1b090*/  FADD.FTZ R0, R146, R9 ;  /* 0x0000000992007221 */ /* 0x000fe40000010000 */
[----:B------:R-:W-:Y:S04]  /*1b0a0*/  FADD.FTZ R11, R144, R11 ;  /* 0x0000000b900b7221 */ /* 0x000fe80000010000 */
[----:B------:R-:W-:Y:S02]  /*1b0b0*/  FADD.FTZ R8, R237, R8 ;  /* 0x00000008ed087221 */ /* 0x000fe40000010000 */
        /* <DEDUP_REMOVED lines=56> */
[----:B------:R-:W-:Y:S01]  /*1b440*/  IMAD.MOV.U32 R100, RZ, RZ, R72 ;  /* 0x000000ffff647224 */ /* 0x000fe200078e0048 */
[----:B------:R2:W-:Y:S01]  /*1b450*/  STL [R1+0x1c], R4 ;  /* 0x00001c0401007387 */ /* 0x0005e20000100800 */
[----:B------:R-:W-:Y:S05]  /*1b460*/  FADD.FTZ R2, R97, R2 ;  /* 0x0000000261027221 */ /* 0x000fea0000010000 */
[----:B------:R2:W-:Y:S01]  /*1b470*/  STL [R1+0x20], R2 ;  /* 0x0000200201007387 */ /* 0x0005e20000100800 */
[----:B-1----:R-:W-:Y:S04]  /*1b480*/  IADD3 R0, R227, -0x1, RZ ;  /* 0xffffffffe3007810 */ /* 0x002fe80007ffe0ff */
[----:B------:R-:W-:Y:S01]  /*1b490*/  MOV R227, R0 ;  /* 0x0000000000e37202 */ /* 0x000fe20000000f00 */
[----:B------:R-:W-:-:S05]  /*1b4a0*/  @P0 BRA `(.L_x_215) ;  /* 0xffff95a000000947 */ /* 0x000fca000383ffff */
.L_x_197:
[----:B-12---:R-:W2:Y:S04]  /*1b4b0*/  LDL.LU R0, [R1+0x14] ;  /* 0x0000140001007983 */ /* 0x006ea80000300800 */
[----:B------:R-:W3:Y:S04]  /*1b4c0*/  LDL.LU R9, [R1+0x18] ;  /* 0x0000180001097983 */ /* 0x000ee80000300800 */
[----:B------:R-:W4:Y:S04]  /*1b4d0*/  LDL.LU R8, [R1+0x1c] ;  /* 0x00001c0001087983 */ /* 0x000f280000300800 */
[----:B------:R-:W4:Y:S01]  /*1b4e0*/  LDL.LU R4, [R1+0x20] ;  /* 0x0000200001047983 */ /* 0x000f220000300800 */
        /* <DEDUP_REMOVED lines=8> */
[----:B------:R-:W4:Y:S01]  /*1b570*/  SHFL.BFLY PT, R2, R4, 0x2, 0x1f ;  /* 0x0c401f0004027f89 */ /* 0x000f2200000e0000 */
        /* <DEDUP_REMOVED lines=11> */
[----:B------:R-:W-:Y:S01]  /*1b630*/  FSETP.NE.FTZ.AND P3, PT, R5, RZ, PT ;  /* 0x000000ff0500720b */ /* 0x000fe20003f75000 */
[----:B---3--:R-:W-:Y:S01]  /*1b640*/  FADD.FTZ R7, R7, R4 ;  /* 0x0000000407077221 */ /* 0x008fe20000010000 */
[----:B------:R-:W-:Y:S02]  /*1b650*/  FSETP.NE.FTZ.AND P2, PT, R6, RZ, PT ;  /* 0x000000ff0600720b */ /* 0x000fe40003f55000 */
[----:B------:R-:W-:Y:S01]  /*1b660*/  MOV R4, RZ ;  /* 0x000000ff00047202 */ /* 0x000fe20000000f00 */
[----:B----4-:R-:W-:Y:S01]  /*1b670*/  FADD.FTZ R8, R2, R8 ;  /* 0x0000000802087221 */ /* 0x010fe20000010000 */
[----:B------:R-:W-:Y:S02]  /*1b680*/  FSETP.NE.FTZ.AND P1, PT, R7, RZ, PT ;  /* 0x000000ff0700720b */ /* 0x000fe40003f35000 */
[----:B------:R-:W-:-:S05]  /*1b690*/  MOV R2, RZ ;  /* 0x000000ff00027202 */ /* 0x000fca0000000f00 */
[----:B------:R-:W1:Y:S01]  /*1b6a0*/  @P3 MUFU.RCP R0, R5 ;  /* 0x0000000500003308 */ /* 0x000e620000001000 */
[----:B------:R-:W-:-:S07]  /*1b6b0*/  FSETP.NE.FTZ.AND P0, PT, R8, RZ, PT ;  /* 0x000000ff0800720b */ /* 0x000fce0003f15000 */
[----:B------:R-:W-:Y:S01]  /*1b6c0*/  @P2 MUFU.RCP R4, R6 ;  /* 0x0000000600042308 */ /* 0x000fe20000001000 */
        /* <DEDUP_REMOVED lines=21> */
[C---:B-1----:R-:W-:Y:S01]  /*1b820*/  FMUL.FTZ R108, R2.reuse, R108 ;  /* 0x0000006c026c7220 */ /* 0x042fe20000410000 */
[----:B------:R-:W-:Y:S01]  /*1b830*/  @P0 MUFU.LG2 R6, R8 ;  /* 0x0000000800060308 */ /* 0x000fe20000000c00 */
[C---:B------:R-:W-:Y:S02]  /*1b840*/  FMUL.FTZ R109, R2.reuse, R109 ;  /* 0x0000006d026d7220 */ /* 0x040fe40000410000 */
[C---:B------:R-:W-:Y:S02]  /*1b850*/  FMUL.FTZ R112, R2.reuse, R112 ;  /* 0x0000007002707220 */ /* 0x040fe40000410000 */
[----:B------:R-:W-:-:S02]  /*1b860*/  FMUL.FTZ R113, R2, R113 ;  /* 0x0000007102717220 */ /* 0x000fc40000410000 */
[C---:B------:R-:W-:Y:S01]  /*1b870*/  FMUL.FTZ R124, R2.reuse, R124 ;  /* 0x0000007c027c7220 */ /* 0x040fe20000410000 */
[----:B------:R1:W2:Y:S01]  /*1b880*/  @P0 MUFU.RCP R0, R8 ;  /* 0x0000000800000308 */ /* 0x0002a20000001000 */
        /* <DEDUP_REMOVED lines=8> */
[----:B-1----:R-:W-:Y:S01]  /*1b910*/  @P0 MOV R8, 0x3f317218 ;  /* 0x3f31721800080802 */ /* 0x002fe20000000f00 */
[C---:B------:R-:W-:Y:S02]  /*1b920*/  FMUL.FTZ R157, R2.reuse, R157 ;  /* 0x0000009d029d7220 */ /* 0x040fe40000410000 */
[C---:B------:R-:W-:Y:S02]  /*1b930*/  FMUL.FTZ R160, R2.reuse, R160 ;  /* 0x000000a002a07220 */ /* 0x040fe40000410000 */
[----:B------:R-:W-:Y:S01]  /*1b940*/  FMUL.FTZ R161, R2, R161 ;  /* 0x000000a102a17220 */ /* 0x000fe20000410000 */
[----:B------:R-:W-:Y:S01]  /*1b950*/  @P2 MOV R2, 0x3f317218 ;  /* 0x3f31721800022802 */ /* 0x000fe20000000f00 */
        /* <DEDUP_REMOVED lines=17> */
[C---:B--2---:R-:W-:Y:S02]  /*1ba70*/  FMUL.FTZ R110, R0.reuse, R110 ;  /* 0x0000006e006e7220 */ /* 0x044fe40000410000 */
        /* <DEDUP_REMOVED lines=28> */
.L_x_149:
[----:B------:R-:W-:Y:S01]  /*1bc40*/  USHF.R.S32.HI UR6, URZ, 0x1f, UR11 ;  /* 0x0000001f3f067899 */ /* 0x000fe2000801140b */
[----:B------:R-:W-:Y:S05]  /*1bc50*/  @P4 BRA `(.L_x_216) ;  /* 0x0000121000004947 */ /* 0x000fea0003800000 */
[----:B------:R-:W2:Y:S01]  /*1bc60*/  S2R R12, SR_TID.X ;  /* 0x00000000000c7919 */ /* 0x000ea20000002100 */
[----:B------:R-:W-:Y:S01]  /*1bc70*/  ULDC.64 UR4, c[0x0][0x490] ;  /* 0x0001240000047ab9 */ /* 0x000fe20000000a00 */
[----:B------:R-:W-:Y:S01]  /*1bc80*/  IMAD.MOV.U32 R54, RZ, RZ, c[0x0][0x4e8] ;  /* 0x00013a00ff367624 */ /* 0x000fe200078e00ff */
[----:B------:R-:W-:Y:S01]  /*1bc90*/  UIMAD UR8, UR6, UR4, URZ ;  /* 0x00000004060872a4 */ /* 0x000fe2000f8e023f */
[----:B------:R-:W3:Y:S01]  /*1bca0*/  S2R R13, SR_CTAID.Z ;  /* 0x00000000000d7919 */ /* 0x000ee20000002700 */
[----:B------:R-:W-:Y:S01]  /*1bcb0*/  UIMAD.WIDE.U32 UR12, UR11, UR4, URZ ;  /* 0x000000040b0c72a5 */ /* 0x000fe2000f8e003f */
[----:B------:R-:W-:Y:S01]  /*1bcc0*/  F2FP.BF16.PACK_AB R104, R105, R104 ;  /* 0x000000686968723e */ /* 0x000fe200000010ff */
[----:B------:R-:W-:Y:S01]  /*1bcd0*/  UIMAD UR8, UR11, UR5, UR8 ;  /* 0x000000050b0872a4 */ /* 0x000fe2000f8e0208 */
[----:B------:R-:W4:Y:S01]  /*1bce0*/  S2R R29, SR_CTAID.X ;  /* 0x00000000001d7919 */ /* 0x000f220000002500 */
[C---:B------:R-:W-:Y:S01]  /*1bcf0*/  ISETP.NE.AND P0, PT, R54.reuse, 0x1, PT ;  /* 0x000000013600780c */ /* 0x040fe20003f05270 */
[----:B------:R-:W-:Y:S01]  /*1bd00*/  ULDC.64 UR4, c[0x0][0x3e8] ;  /* 0x0000fa0000047ab9 */ /* 0x000fe20000000a00 */
[----:B------:R-:W-:Y:S01]  /*1bd10*/  IMAD.U32 R3, RZ, RZ, UR13 ;  /* 0x0000000dff037e24 */ /* 0x000fe2000f8e00ff */
[----:B------:R-:W-:Y:S01]  /*1bd20*/  UIMAD.WIDE.U32 UR14, UR11, UR4, URZ ;  /* 0x000000040b0e72a5 */ /* 0x000fe2000f8e003f */
[----:B------:R-:W-:Y:S01]  /*1bd30*/  IMAD.U32 R2, RZ, RZ, UR12 ;  /* 0x0000000cff027e24 */ /* 0x000fe2000f8e00ff */
[----:B------:R-:W-:Y:S01]  /*1bd40*/  UIMAD UR7, UR6, UR4, URZ ;  /* 0x00000004060772a4 */ /* 0x000fe2000f8e023f */
[----:B------:R-:W-:Y:S01]  /*1bd50*/  IMAD R54, R54, c[0x0][0x388], RZ ;  /* 0x0000e20036367a24 */ /* 0x000fe200078e02ff */
[----:B------:R-:W-:Y:S01]  /*1bd60*/  UIADD3 UR8, UR13, UR8, URZ ;  /* 0x000000080d087290 */ /* 0x000fe2000fffe03f */
[----:B------:R-:W-:Y:S01]  /*1bd70*/  F2FP.BF16.PACK_AB R106, R107, R106 ;  /* 0x0000006a6b6a723e */ /* 0x000fe200000010ff */
[----:B------:R-:W-:Y:S01]  /*1bd80*/  IMAD.U32 R7, RZ, RZ, UR15 ;  /* 0x0000000fff077e24 */ /* 0x000fe2000f8e00ff */
[----:B------:R-:W-:Y:S01]  /*1bd90*/  UIMAD UR5, UR11, UR5, UR7 ;  /* 0x000000050b0572a4 */ /* 0x000fe2000f8e0207 */
[----:B------:R-:W-:Y:S01]  /*1bda0*/  IMAD.U32 R6, RZ, RZ, UR14 ;  /* 0x0000000eff067e24 */ /* 0x000fe2000f8e00ff */
[----:B------:R-:W-:Y:S01]  /*1bdb0*/  F2FP.BF16.PACK_AB R24, R24, R116 ;  /* 0x000000741818723e */ /* 0x000fe200000010ff */
[----:B------:R-:W-:Y:S01]  /*1bdc0*/  IMAD.U32 R5, RZ, RZ, UR8 ;  /* 0x00000008ff057e24 */ /* 0x000fe2000f8e00ff */
[----:B------:R-:W-:Y:S01]  /*1bdd0*/  UIADD3 UR5, UR15, UR5, URZ ;  /* 0x000000050f057290 */ /* 0x000fe2000fffe03f */
[----:B--2---:R-:W-:-:S02]  /*1bde0*/  SHF.R.S32.HI R19, RZ, 0x1f, R12 ;  /* 0x0000001fff137819 */ /* 0x004fc4000001140c */
[----:B------:R-:W-:Y:S02]  /*1bdf0*/  F2FP.BF16.PACK_AB R118, R119, R118 ;  /* 0x000000767776723e */ /* 0x000fe400000010ff */
[CC--:B------:R-:W-:Y:S02]  /*1be00*/  LEA.HI R4, R19.reuse, R12.reuse, RZ, 0x2 ;  /* 0x0000000c13047211 */ /* 0x0c0fe400078f10ff */
[----:B------:R-:W-:Y:S02]  /*1be10*/  LEA.HI R8, R19, R12, RZ, 0x5 ;  /* 0x0000000c13087211 */ /* 0x000fe400078f28ff */
[--C-:B------:R-:W-:Y:S02]  /*1be20*/  SHF.R.S32.HI R7, RZ, 0x2, R4.reuse ;  /* 0x00000002ff077819 */ /* 0x100fe40000011404 */
[----:B------:R-:W-:Y:S02]  /*1be30*/  SHF.R.S32.HI R0, RZ, 0x1f, R4 ;  /* 0x0000001fff007819 */ /* 0x000fe40000011404 */
[----:B------:R-:W-:-:S02]  /*1be40*/  LOP3.LUT R3, R4, 0xfffffffc, RZ, 0xc0, !PT ;  /* 0xfffffffc04037812 */ /* 0x000fc400078ec0ff */
[----:B------:R-:W-:Y:S02]  /*1be50*/  LOP3.LUT R4, R8, 0xffffffe0, RZ, 0xc0, !PT ;  /* 0xffffffe008047812 */ /* 0x000fe400078ec0ff */
[-C--:B------:R-:W-:Y:S01]  /*1be60*/  LEA.HI R11, R19, R12.reuse, RZ, 0x3 ;  /* 0x0000000c130b7211 */ /* 0x080fe200078f18ff */
[----:B------:R-:W-:Y:S01]  /*1be70*/  IMAD.IADD R10, R12, 0x1, -R3 ;  /* 0x000000010c0a7824 */ /* 0x000fe200078e0a03 */
[----:B------:R-:W-:Y:S01]  /*1be80*/  LEA.HI R9, R0, R7, RZ, 0x3 ;  /* 0x0000000700097211 */ /* 0x000fe200078f18ff */
[C---:B------:R-:W-:Y:S01]  /*1be90*/  IMAD.IADD R0, R12.reuse, 0x1, -R4 ;  /* 0x000000010c007824 */ /* 0x040fe200078e0a04 */
[----:B------:R-:W-:Y:S01]  /*1bea0*/  LOP3.LUT R14, R11, 0xfffffff8, RZ, 0xc0, !PT ;  /* 0xfffffff80b0e7812 */ /* 0x000fe200078ec0ff */
[----:B------:R-:W-:Y:S01]  /*1beb0*/  IMAD.MOV.U32 R4, RZ, RZ, R2 ;  /* 0x000000ffff047224 */ /* 0x000fe200078e0002 */
[----:B------:R-:W-:Y:S01]  /*1bec0*/  LEA.HI R19, R19, R12, RZ, 0x6 ;  /* 0x0000000c13137211 */ /* 0x000fe200078f30ff */
[----:B------:R-:W-:Y:S01]  /*1bed0*/  IMAD.MOV.U32 R2, RZ, RZ, R6 ;  /* 0x000000ffff027224 */ /* 0x000fe200078e0006 */
[----:B------:R-:W-:Y:S01]  /*1bee0*/  SHF.R.S32.HI R6, RZ, 0x1f, R0 ;  /* 0x0000001fff067819 */ /* 0x000fe20000011400 */
[----:B------:R-:W-:Y:S01]  /*1bef0*/  IMAD.IADD R14, R12, 0x1, -R14 ;  /* 0x000000010c0e7824 */ /* 0x000fe200078e0a0e */
[----:B---3--:R-:W-:Y:S01]  /*1bf00*/  SHF.R.S32.HI R12, RZ, 0x1f, R13 ;  /* 0x0000001fff0c7819 */ /* 0x008fe2000001140d */
[----:B------:R-:W-:Y:S01]  /*1bf10*/  IMAD.U32 R3, RZ, RZ, UR5 ;  /* 0x00000005ff037e24 */ /* 0x000fe2000f8e00ff */
[----:B------:R-:W-:Y:S01]  /*1bf20*/  LOP3.LUT P3, RZ, R0, 0x3, RZ, 0xc0, !PT ;  /* 0x0000000300ff7812 */ /* 0x000fe2000786c0ff */
[----:B------:R-:W-:Y:S01]  /*1bf30*/  IMAD.WIDE.U32 R20, R13, c[0x0][0x498], R4 ;  /* 0x000126000d147a25 */ /* 0x000fe200078e0004 */
[----:B------:R-:W-:-:S02]  /*1bf40*/  LEA.HI R16, R6, R0, RZ, 0x2 ;  /* 0x0000000006107211 */ /* 0x000fc400078f10ff */
[--C-:B------:R-:W-:Y:S01]  /*1bf50*/  SHF.R.S32.HI R6, RZ, 0x5, R8.reuse ;  /* 0x00000005ff067819 */ /* 0x100fe20000011408 */
[C---:B------:R-:W-:Y:S01]  /*1bf60*/  IMAD R23, R12.reuse, c[0x0][0x498], RZ ;  /* 0x000126000c177a24 */ /* 0x040fe200078e02ff */
[----:B------:R-:W-:Y:S01]  /*1bf70*/  SHF.R.S32.HI R0, RZ, 0x1f, R8 ;  /* 0x0000001fff007819 */ /* 0x000fe20000011408 */
[----:B------:R-:W-:Y:S01]  /*1bf80*/  IMAD R18, R12, c[0x0][0x3f0], RZ ;  /* 0x0000fc000c127a24 */ /* 0x000fe200078e02ff */
[----:B------:R-:W-:Y:S01]  /*1bf90*/  SHF.R.S32.HI R11, RZ, 0x3, R11 ;  /* 0x00000003ff0b7819 */ /* 0x000fe2000001140b */
[C---:B------:R-:W-:Y:S01]  /*1bfa0*/  IMAD R23, R13.reuse, c[0x0][0x49c], R23 ;  /* 0x000127000d177a24 */ /* 0x040fe200078e0217 */
[----:B------:R-:W-:Y:S01]  /*1bfb0*/  LEA.HI R0, R0, R6, RZ, 0x2 ;  /* 0x0000000600007211 */ /* 0x000fe200078f10ff */
[----:B------:R-:W-:Y:S01]  /*1bfc0*/  IMAD R18, R13, c[0x0][0x3f4], R18 ;  /* 0x0000fd000d127a24 */ /* 0x000fe200078e0212 */
[----:B------:R-:W-:Y:S01]  /*1bfd0*/  LOP3.LUT R9, R9, 0xfffffff8, RZ, 0xc0, !PT ;  /* 0xfffffff809097812 */ /* 0x000fe200078ec0ff */
[----:B------:R-:W-:Y:S01]  /*1bfe0*/  IMAD.SHL.U32 R4, R11, 0x40, RZ ;  /* 0x000000400b047824 */ /* 0x000fe200078e00ff */
[----:B------:R-:W-:Y:S01]  /*1bff0*/  F2FP.BF16.PACK_AB R108, R109, R108 ;  /* 0x0000006c6d6c723e */ /* 0x000fe200000010ff */
[----:B------:R-:W-:Y:S01]  /*1c000*/  IMAD.WIDE.U32 R12, R13, c[0x0][0x3f0], R2 ;  /* 0x0000fc000d0c7a25 */ /* 0x000fe200078e0002 */
[----:B------:R-:W-:-:S02]  /*1c010*/  LOP3.LUT R3, R0, 0xffffffc, RZ, 0xc0, !PT ;  /* 0x0ffffffc00037812 */ /* 0x000fc400078ec0ff */
[----:B------:R-:W-:Y:S01]  /*1c020*/  LEA.HI R2, R10, R10, RZ, 0x1 ;  /* 0x0000000a0a027211 */ /* 0x000fe200078f08ff */
[----:B------:R-:W-:Y:S01]  /*1c030*/  IMAD.SHL.U32 R8, R14, 0x8, RZ ;  /* 0x000000080e087824 */ /* 0x000fe200078e00ff */
[----:B------:R-:W-:Y:S01]  /*1c040*/  LOP3.LUT R0, R4, 0x1c0, RZ, 0xc0, !PT ;  /* 0x000001c004007812 */ /* 0x000fe200078ec0ff */
[----:B------:R-:W-:Y:S01]  /*1c050*/  IMAD.IADD R9, R7, 0x1, -R9 ;  /* 0x0000000107097824 */ /* 0x000fe200078e0a09 */
[----:B------:R-:W-:Y:S01]  /*1c060*/  LOP3.LUT R5, R2, 0x1ffffffe, RZ, 0xc0, !PT ;  /* 0x1ffffffe02057812 */ /* 0x000fe200078ec0ff */
[----:B------:R-:W-:Y:S01]  /*1c070*/  IMAD.IADD R7, R6, 0x1, -R3 ;  /* 0x0000000106077824 */ /* 0x000fe200078e0a03 */
[----:B------:R-:W-:Y:S01]  /*1c080*/  LOP3.LUT R4, R0, 0x38, R8, 0xf8, !PT ;  /* 0x0000003800047812 */ /* 0x000fe200078ef808 */
[----:B------:R-:W-:Y:S01]  /*1c090*/  IMAD R17, R6, 0x200, R10 ;  /* 0x0000020006117824 */ /* 0x000fe200078e020a */
[----:B------:R-:W-:Y:S01]  /*1c0a0*/  SHF.R.U32.HI R3, RZ, 0x3, R0 ;  /* 0x00000003ff037819 */ /* 0x000fe20000011600 */
[----:B------:R-:W-:Y:S01]  /*1c0b0*/  IMAD.SHL.U32 R0, R2, 0x20, RZ ;  /* 0x0000002002007824 */ /* 0x000fe200078e00ff */
[----:B------:R-:W-:Y:S01]  /*1c0c0*/  F2FP.BF16.PACK_AB R110, R111, R110 ;  /* 0x0000006e6f6e723e */ /* 0x000fe200000010ff */
[----:B------:R-:W-:Y:S01]  /*1c0d0*/  IMAD.IADD R5, R10, 0x1, -R5 ;  /* 0x000000010a057824 */ /* 0x000fe200078e0a05 */
[----:B------:R-:W-:Y:S01]  /*1c0e0*/  LOP3.LUT R15, R4, R3, RZ, 0x3c, !PT ;  /* 0x00000003040f7212 */ /* 0x000fe200078e3cff */
[----:B------:R-:W-:Y:S01]  /*1c0f0*/  IMAD.SHL.U32 R6, R19, 0x8, RZ ;  /* 0x0000000813067824 */ /* 0x000fe200078e00ff */
[----:B------:R-:W-:Y:S01]  /*1c100*/  LOP3.LUT R2, R0, 0xffffffc0, RZ, 0xc0, !PT ;  /* 0xffffffc000027812 */ /* 0x000fe200078ec0ff */
[--C-:B------:R-:W-:Y:S01]  /*1c110*/  IMAD R0, R14, 0x10, R11.reuse ;  /* 0x000000100e007824 */ /* 0x100fe200078e020b */
[----:B------:R-:W-:Y:S01]  /*1c120*/  LOP3.LUT R4, R9, 0x1, RZ, 0xc0, !PT ;  /* 0x0000000109047812 */ /* 0x000fe200078ec0ff */
[----:B----4-:R-:W-:Y:S01]  /*1c130*/  IMAD R22, R29, 0x80, R11 ;  /* 0x000000801d167824 */ /* 0x010fe200078e020b */
[----:B------:R-:W-:Y:S01]  /*1c140*/  SHF.R.S32.HI R3, RZ, 0x2, R16 ;  /* 0x00000002ff037819 */ /* 0x000fe20000011410 */
[----:B------:R-:W-:Y:S01]  /*1c150*/  IMAD R10, R5, 0x8, R2 ;  /* 0x00000008050a7824 */ /* 0x000fe200078e0202 */
[----:B------:R-:W-:Y:S01]  /*1c160*/  ISETP.NE.U32.AND P4, PT, R4, 0x1, PT ;  /* 0x000000010400780c */ /* 0x000fe20003f85070 */
[----:B------:R-:W-:Y:S01]  /*1c170*/  IMAD R5, R29, 0x80, R0 ;  /* 0x000000801d057824 */ /* 0x000fe200078e0200 */
[----:B------:R-:W-:Y:S01]  /*1c180*/  F2FP.BF16.PACK_AB R112, R113, R112 ;  /* 0x000000707170723e */ /* 0x000fe200000010ff */
[C---:B------:R-:W-:Y:S01]  /*1c190*/  IMAD.SHL.U32 R2, R9.reuse, 0x40, RZ ;  /* 0x0000004009027824 */ /* 0x040fe200078e00ff */
[----:B------:R-:W-:Y:S01]  /*1c1a0*/  R2P PR, R9, 0x6 ;  /* 0x0000000609007804 */ /* 0x000fe20000000000 */
[----:B------:R-:W-:Y:S01]  /*1c1b0*/  @P0 IMAD.HI.U32 R9, R5, c[0x0][0x4ec], RZ ;  /* 0x00013b0005090a27 */ /* 0x000fe200078e00ff */
[----:B------:R-:W-:-:S02]  /*1c1c0*/  F2FP.BF16.PACK_AB R114, R115, R114 ;  /* 0x000000727372723e */ /* 0x000fc400000010ff */
[----:B------:R-:W-:Y:S01]  /*1c1d0*/  F2FP.BF16.PACK_AB R120, R121, R120 ;  /* 0x000000787978723e */ /* 0x000fe200000010ff */
[----:B------:R-:W-:Y:S01]  /*1c1e0*/  IMAD.MOV.U32 R4, RZ, RZ, R5 ;  /* 0x000000ffff047224 */ /* 0x000fe200078e0005 */
[----:B------:R-:W-:Y:S01]  /*1c1f0*/  @P0 SHF.R.U32.HI R4, RZ, c[0x0][0x4f0], R9 ;  /* 0x00013c00ff040a19 */ /* 0x000fe20000011609 */
[----:B------:R-:W-:Y:S01]  /*1c200*/  IMAD R0, R7, 0x10, R3 ;  /* 0x0000001007007824 */ /* 0x000fe200078e0203 */
[----:B------:R-:W-:Y:S01]  /*1c210*/  LOP3.LUT R7, R2, 0x1c0, RZ, 0xc0, !PT ;  /* 0x000001c002077812 */ /* 0x000fe200078ec0ff */
[----:B------:R-:W-:Y:S01]  /*1c220*/  IMAD.IADD R3, R13, 0x1, R18 ;  /* 0x000000010d037824 */ /* 0x000fe200078e0212 */
[----:B------:R-:W-:Y:S01]  /*1c230*/  LOP3.LUT R18, R15, 0x7ffffe00, R6, 0xf8, !PT ;  /* 0x7ffffe000f127812 */ /* 0x000fe200078ef806 */
[----:B------:R-:W-:Y:S01]  /*1c240*/  IMAD.IADD R9, R0, 0x1, R10 ;  /* 0x0000000100097824 */ /* 0x000fe200078e020a */
[----:B------:R-:W-:Y:S01]  /*1c250*/  LEA.HI R7, R7, R7, RZ, 0x1d ;  /* 0x0000000707077211 */ /* 0x000fe200078fe8ff */
[----:B------:R-:W-:Y:S01]  /*1c260*/  IMAD.MOV R6, RZ, RZ, -R4 ;  /* 0x000000ffff067224 */ /* 0x000fe200078e0a04 */
[----:B------:R-:W-:Y:S01]  /*1c270*/  F2FP.BF16.PACK_AB R122, R123, R122 ;  /* 0x0000007a7b7a723e */ /* 0x000fe200000010ff */
[----:B------:R-:W-:Y:S01]  /*1c280*/  IMAD R0, R29, 0x80, R0 ;  /* 0x000000801d007824 */ /* 0x000fe200078e0200 */
[----:B------:R-:W-:Y:S01]  /*1c290*/  F2FP.BF16.PACK_AB R132, R133, R132 ;  /* 0x000000848584723e */ /* 0x000fe200000010ff */
[----:B------:R-:W-:Y:S01]  /*1c2a0*/  IMAD.MOV.U32 R2, RZ, RZ, R12 ;  /* 0x000000ffff027224 */ /* 0x000fe200078e000c */
[----:B------:R-:W-:Y:S01]  /*1c2b0*/  F2FP.BF16.PACK_AB R134, R135, R134 ;  /* 0x000000868786723e */ /* 0x000fe200000010ff */
[----:B------:R-:W-:Y:S01]  /*1c2c0*/  IMAD R10, R6, c[0x0][0x4e8], R5 ;  /* 0x00013a00060a7a24 */ /* 0x000fe200078e0205 */
[----:B------:R-:W-:Y:S01]  /*1c2d0*/  SHF.R.S32.HI R5, RZ, 0x1f, R4 ;  /* 0x0000001fff057819 */ /* 0x000fe20000011404 */
[----:B------:R-:W-:Y:S01]  /*1c2e0*/  IMAD.U32 R12, R17, 0x2, R7 ;  /* 0x00000002110c7824 */ /* 0x000fe200078e0007 */
[C---:B------:R-:W-:Y:S01]  /*1c2f0*/  IADD3 R7, R0.reuse, 0x8, RZ ;  /* 0x0000000800077810 */ /* 0x040fe20007ffe0ff */
[----:B------:R-:W-:Y:S01]  /*1c300*/  IMAD R14, R29, 0x80, R9 ;  /* 0x000000801d0e7824 */ /* 0x000fe200078e0209 */
[C---:B------:R-:W-:Y:S01]  /*1c310*/  IADD3 R6, R0.reuse, 0x40, RZ ;  /* 0x0000004000067810 */ /* 0x040fe20007ffe0ff */
[----:B------:R-:W-:Y:S01]  /*1c320*/  IMAD.MOV.U32 R15, RZ, RZ, -0x10 ;  /* 0xfffffff0ff0f7424 */ /* 0x000fe200078e00ff */
[-C--:B------:R-:W-:Y:S01]  /*1c330*/  ISETP.GE.OR P5, PT, R7, R54.reuse, P3 ;  /* 0x000000360700720c */ /* 0x080fe20001fa6670 */
[----:B------:R-:W-:Y:S01]  /*1c340*/  IMAD R5, R5, c[0x0][0x3e0], RZ ;  /* 0x0000f80005057a24 */ /* 0x000fe200078e02ff */
[----:B------:R-:W-:Y:S01]  /*1c350*/  ISETP.GE.OR P6, PT, R0, R54, P3 ;  /* 0x000000360000720c */ /* 0x000fe20001fc6670 */
[----:B------:R-:W-:Y:S01]  /*1c360*/  @P0 IMAD.HI.U32 R7, R14, c[0x0][0x4ec], RZ ;  /* 0x00013b000e070a27 */ /* 0x000fe200078e00ff */
[----:B------:R-:W-:-:S02]  /*1c370*/  SEL R15, R15, 0x10, !P4 ;  /* 0x000000100f0f7807 */ /* 0x000fc40006000000 */
[-C--:B------:R-:W-:Y:S01]  /*1c380*/  ISETP.GE.OR P4, PT, R6, R54.reuse, P3 ;  /* 0x000000360600720c */ /* 0x080fe20001f86670 */
[----:B------:R-:W-:Y:S01]  /*1c390*/  IMAD.WIDE.U32 R2, R4, c[0x0][0x3e0], R2 ;  /* 0x0000f80004027a25 */ /* 0x000fe200078e0002 */
[----:B------:R-:W-:Y:S02]  /*1c3a0*/  IADD3 R0, R0, 0x48, RZ ;  /* 0x0000004800007810 */ /* 0x000fe40007ffe0ff */
[----:B------:R-:W-:Y:S01]  /*1c3b0*/  SHF.R.S32.HI R11, RZ, 0x1f, R10 ;  /* 0x0000001fff0b7819 */ /* 0x000fe2000001140a */
[----:B------:R-:W-:Y:S01]  /*1c3c0*/  IMAD R6, R4, c[0x0][0x3e4], R5 ;  /* 0x0000f90004067a24 */ /* 0x000fe200078e0205 */
[----:B------:R-:W-:Y:S01]  /*1c3d0*/  ISETP.GE.OR P3, PT, R0, R54, P3 ;  /* 0x000000360000720c */ /* 0x000fe20001f66670 */
[----:B------:R-:W-:Y:S01]  /*1c3e0*/  IMAD.MOV.U32 R4, RZ, RZ, R14 ;  /* 0x000000ffff047224 */ /* 0x000fe200078e000e */
[----:B------:R-:W-:Y:S01]  /*1c3f0*/  @P0 SHF.R.U32.HI R4, RZ, c[0x0][0x4f0], R7 ;  /* 0x00013c00ff040a19 */ /* 0x000fe20000011607 */
[----:B------:R-:W-:Y:S01]  /*1c400*/  IMAD.SHL.U32 R0, R12, 0x2, RZ ;  /* 0x000000020c007824 */ /* 0x000fe200078e00ff */
[----:B------:R-:W-:Y:S01]  /*1c410*/  BAR.SYNC.DEFER_BLOCKING 0x1, 0x80 ;  /* 0x0042000000007b1d */ /* 0x000fe20000010000 */
[----:B------:R-:W-:Y:S01]  /*1c420*/  IMAD.IADD R3, R3, 0x1, R6 ;  /* 0x0000000103037824 */ /* 0x000fe200078e0206 */
[--C-:B------:R-:W-:Y:S01]  /*1c430*/  SHF.R.S32.HI R6, RZ, 0x1f, R4.reuse ;  /* 0x0000001fff067819 */ /* 0x100fe20000011404 */
[----:B------:R-:W-:Y:S01]  /*1c440*/  IMAD.MOV.U32 R16, RZ, RZ, 0x20 ;  /* 0x00000020ff107424 */ /* 0x000fe200078e00ff */
[----:B------:R-:W-:Y:S01]  /*1c450*/  IADD3 R12, P0, R4, R20, RZ ;  /* 0x00000014040c7210 */ /* 0x000fe20007f1e0ff */
[----:B------:R-:W-:Y:S01]  /*1c460*/  IMAD.MOV R4, RZ, RZ, -R4 ;  /* 0x000000ffff047224 */ /* 0x000fe200078e0a04 */
[----:B------:R-:W-:Y:S01]  /*1c470*/  IADD3 R7, R0, 0x80, RZ ;  /* 0x0000008000077810 */ /* 0x000fe20007ffe0ff */
[----:B------:R-:W-:Y:S01]  /*1c480*/  IMAD.WIDE.U32 R2, R10, c[0x0][0x3d8], R2 ;  /* 0x0000f6000a027a25 */ /* 0x000fe200078e0002 */
[----:B------:R-:W-:-:S02]  /*1c490*/  IADD3.X R13, R6, R21, R23, P0, !PT ;  /* 0x00000015060d7210 */ /* 0x000fc400007fe417 */
[----:B------:R-:W-:Y:S01]  /*1c4a0*/  SEL R16, R16, 0xffffffe0, !P1 ;  /* 0xffffffe010107807 */ /* 0x000fe20004800000 */
[----:B------:R-:W-:Y:S01]  /*1c4b0*/  IMAD R6, R11, c[0x0][0x3d8], RZ ;  /* 0x0000f6000b067a24 */ /* 0x000fe200078e02ff */
[----:B------:R-:W-:Y:S01]  /*1c4c0*/  IADD3 R9, R0, 0xc0, RZ ;  /* 0x000000c000097810 */ /* 0x000fe20007ffe0ff */
[----:B------:R-:W-:Y:S01]  /*1c4d0*/  IMAD R4, R4, c[0x0][0x4e8], R14 ;  /* 0x00013a0004047a24 */ /* 0x000fe200078e020e */
[----:B------:R-:W-:Y:S01]  /*1c4e0*/  LEA R21, P0, R2, c[0x0][0x380], 0x1 ;  /* 0x0000e00002157a11 */ /* 0x000fe200078008ff */
[----:B------:R-:W-:Y:S01]  /*1c4f0*/  IMAD R6, R10, c[0x0][0x3dc], R6 ;  /* 0x0000f7000a067a24 */ /* 0x000fe200078e0206 */
[----:B------:R-:W-:Y:S01]  /*1c500*/  F2FP.BF16.PACK_AB R124, R125, R124 ;  /* 0x0000007c7d7c723e */ /* 0x000fe200000010ff */
[----:B------:R-:W-:Y:S01]  /*1c510*/  IMAD.IADD R5, R0, 0x1, R15 ;  /* 0x0000000100057824 */ /* 0x000fe200078e020f */
[----:B------:R-:W-:Y:S01]  /*1c520*/  F2FP.BF16.PACK_AB R126, R127, R126 ;  /* 0x0000007e7f7e723e */ /* 0x000fe200000010ff */
[----:B------:R-:W-:Y:S01]  /*1c530*/  IMAD.IADD R3, R3, 0x1, R6 ;  /* 0x0000000103037824 */ /* 0x000fe200078e0206 */
[----:B------:R-:W-:Y:S01]  /*1c540*/  SHF.R.S32.HI R6, RZ, 0x1f, R4 ;  /* 0x0000001fff067819 */ /* 0x000fe20000011404 */
[----:B------:R-:W-:Y:S01]  /*1c550*/  SHFL.IDX PT, R48, R21, 0x4, 0x181f ;  /* 0x00981f0015307f89 */ /* 0x000fe200000e0000 */
[----:B------:R-:W-:-:S02]  /*1c560*/  @P2 IADD3 R9, R7, -0x40, RZ ;  /* 0xffffffc007092810 */ /* 0x000fc40007ffe0ff */
[----:B------:R-:W-:Y:S01]  /*1c570*/  LEA.HI.X R20, R2, c[0x0][0x384], R3, 0x1, P0 ;  /* 0x0000e10002147a11 */ /* 0x000fe200000f0c03 */
[----:B------:R-:W-:Y:S01]  /*1c580*/  STS [R0+0x80], R104 ;  /* 0x0000806800007388 */ /* 0x000fe20000000800 */
[----:B------:R-:W-:Y:S01]  /*1c590*/  IMAD R6, R6, c[0x0][0x488], RZ ;  /* 0x0001220006067a24 */ /* 0x000fe200078e02ff */
[----:B------:R-:W-:Y:S01]  /*1c5a0*/  F2FP.BF16.PACK_AB R128, R129, R128 ;  /* 0x000000808180723e */ /* 0x000fe200000010ff */
[C---:B------:R-:W-:Y:S01]  /*1c5b0*/  IMAD.WIDE.U32 R2, R4.reuse, c[0x0][0x488], R12 ;  /* 0x0001220004027a25 */ /* 0x040fe200078e000c */
[----:B------:R-:W-:Y:S01]  /*1c5c0*/  STS [R0+0x480], R106 ;  /* 0x0004806a00007388 */ /* 0x000fe20000000800 */
[----:B------:R-:W-:Y:S02]  /*1c5d0*/  F2FP.BF16.PACK_AB R130, R131, R130 ;  /* 0x000000828382723e */ /* 0x000fe400000010ff */
[----:B------:R-:W-:Y:S01]  /*1c5e0*/  IMAD R6, R4, c[0x0][0x48c], R6 ;  /* 0x0001230004067a24 */ /* 0x000fe200078e0206 */
[----:B------:R-:W-:Y:S01]  /*1c5f0*/  STS [R5+0x80], R24 ;  /* 0x0000801805007388 */ /* 0x000fe20000000800 */
[----:B------:R-:W-:-:S02]  /*1c600*/  LEA R4, P0, R2, c[0x0][0x450], 0x2 ;  /* 0x0001140002047a11 */ /* 0x000fc400078010ff */
[----:B------:R-:W-:Y:S01]  /*1c610*/  F2FP.BF16.PACK_AB R136, R137, R136 ;  /* 0x000000888988723e */ /* 0x000fe200000010ff */
[----:B------:R-:W-:Y:S01]  /*1c620*/  STS [R5+0x480], R118 ;  /* 0x0004807605007388 */ /* 0x000fe20000000800 */
[----:B------:R-:W-:Y:S02]  /*1c630*/  F2FP.BF16.PACK_AB R138, R139, R138 ;  /* 0x0000008a8b8a723e */ /* 0x000fe400000010ff */
[----:B------:R-:W-:Y:S01]  /*1c640*/  F2FP.BF16.PACK_AB R148, R149, R148 ;  /* 0x000000949594723e */ /* 0x000fe200000010ff */
[----:B------:R-:W-:Y:S01]  /*1c650*/  STS [R0+0x2080], R108 ;  /* 0x0020806c00007388 */ /* 0x000fe20000000800 */
[----:B------:R-:W-:Y:S02]  /*1c660*/  F2FP.BF16.PACK_AB R150, R151, R150 ;  /* 0x000000969796723e */ /* 0x000fe400000010ff */
[----:B------:R-:W-:Y:S01]  /*1c670*/  F2FP.BF16.PACK_AB R140, R141, R140 ;  /* 0x0000008c8d8c723e */ /* 0x000fe200000010ff */
[----:B------:R2:W-:Y:S01]  /*1c680*/  STS [R0+0x2480], R110 ;  /* 0x0024806e00007388 */ /* 0x0005e20000000800 */
        /* <DEDUP_REMOVED lines=8> */
[----:B------:R-:W-:Y:S01]  /*1c710*/  SHFL.IDX PT, R12, R4, RZ, 0x1c1f ;  /* 0x001c1fff040c7589 */ /* 0x000fe200000e0000 */
[----:B------:R-:W-:-:S02]  /*1c720*/  F2FP.BF16.PACK_AB R166, R167, R166 ;  /* 0x000000a6a7a6723e */ /* 0x000fc400000010ff */
[----:B------:R-:W-:Y:S01]  /*1c730*/  F2FP.BF16.PACK_AB R156, R157, R156 ;  /* 0x0000009c9d9c723e */ /* 0x000fe200000010ff */
[----:B------:R-:W-:Y:S01]  /*1c740*/  SHFL.IDX PT, R10, R4, 0x1, 0x1c1f ;  /* 0x003c1f00040a7f89 */ /* 0x000fe200000e0000 */
[----:B------:R-:W-:Y:S02]  /*1c750*/  F2FP.BF16.PACK_AB R158, R159, R158 ;  /* 0x0000009e9f9e723e */ /* 0x000fe400000010ff */
[----:B------:R-:W-:Y:S01]  /*1c760*/  F2FP.BF16.PACK_AB R160, R161, R160 ;  /* 0x000000a0a1a0723e */ /* 0x000fe200000010ff */
[----:B------:R-:W-:Y:S01]  /*1c770*/  SHFL.IDX PT, R23, R20, 0x3, 0x181f ;  /* 0x00781f0014177f89 */ /* 0x000fe200000e0000 */
[----:B------:R-:W-:Y:S02]  /*1c780*/  F2FP.BF16.PACK_AB R162, R163, R162 ;  /* 0x000000a2a3a2723e */ /* 0x000fe400000010ff */
[----:B------:R-:W-:Y:S01]  /*1c790*/  SHF.R.S32.HI R53, RZ, 0x1f, R8 ;  /* 0x0000001fff357819 */ /* 0x000fe20000011408 */
[----:B------:R-:W-:Y:S01]  /*1c7a0*/  SHFL.IDX PT, R49, R21, 0x6, 0x181f ;  /* 0x00d81f0015317f89 */ /* 0x000fe200000e0000 */
[----:B--2---:R-:W-:Y:S01]  /*1c7b0*/  IMAD.IADD R0, R0, 0x1, R16 ;  /* 0x0000000100007824 */ /* 0x004fe200078e0210 */
[----:B------:R-:W-:-:S02]  /*1c7c0*/  IADD3 R32, R22, 0x40, RZ ;  /* 0x0000004016207810 */ /* 0x000fc40007ffe0ff */
[----:B------:R-:W-:Y:S01]  /*1c7d0*/  SHFL.IDX PT, R52, R20, 0x4, 0x181f ;  /* 0x00981f0014347f89 */ /* 0x000fe200000e0000 */
[----:B------:R-:W-:-:S03]  /*1c7e0*/  IADD3 R44, R22, 0x50, RZ ;  /* 0x00000050162c7810 */ /* 0x000fc60007ffe0ff */
[----:B------:R-:W-:Y:S01]  /*1c7f0*/  STS [R0+0x80], R120 ;  /* 0x0000807800007388 */ /* 0x000fe20000000800 */
[----:B---3--:R-:W-:-:S03]  /*1c800*/  IMAD.IADD R5, R16, 0x1, R5 ;  /* 0x0000000110057824 */ /* 0x008fc600078e0205 */
[----:B------:R-:W-:Y:S04]  /*1c810*/  STS [R0+0x480], R122 ;  /* 0x0004807a00007388 */ /* 0x000fe80000000800 */
[----:B------:R-:W-:Y:S04]  /*1c820*/  STS [R5+0x80], R132 ;  /* 0x0000808405007388 */ /* 0x000fe80000000800 */
[----:B------:R-:W-:Y:S04]  /*1c830*/  STS [R5+0x480], R134 ;  /* 0x0004808605007388 */ /* 0x000fe80000000800 */
[----:B------:R-:W-:Y:S04]  /*1c840*/  STS [R0+0x2080], R124 ;  /* 0x0020807c00007388 */ /* 0x000fe80000000800 */
[----:B------:R2:W-:Y:S04]  /*1c850*/  STS [R0+0x2480], R126 ;  /* 0x0024807e00007388 */ /* 0x0005e80000000800 */
[----:B------:R-:W-:Y:S04]  /*1c860*/  STS [R5+0x2080], R128 ;  /* 0x0020808005007388 */ /* 0x000fe80000000800 */
[----:B------:R-:W-:Y:S04]  /*1c870*/  STS [R5+0x2480], R130 ;  /* 0x0024808205007388 */ /* 0x000fe80000000800 */
[----:B------:R-:W-:Y:S04]  /*1c880*/  STS [R9], R136 ;  /* 0x0000008809007388 */ /* 0x000fe80000000800 */
[----:B------:R-:W-:Y:S04]  /*1c890*/  STS [R9+0x400], R138 ;  /* 0x0004008a09007388 */ /* 0x000fe80000000800 */
[----:B------:R-:W-:Y:S04]  /*1c8a0*/  SHFL.IDX PT, R51, R20, 0x5, 0x181f ;  /* 0x00b81f0014337f89 */ /* 0x000fe800000e0000 */
[----:B------:R-:W-:Y:S01]  /*1c8b0*/  SHFL.IDX PT, R50, R20, 0x6, 0x181f ;  /* 0x00d81f0014327f89 */ /* 0x000fe200000e0000 */
[----:B--2---:R-:W-:Y:S01]  /*1c8c0*/  IMAD.IADD R0, R3, 0x1, R6 ;  /* 0x0000000103007824 */ /* 0x004fe200078e0206 */
[----:B------:R-:W-:-:S02]  /*1c8d0*/  IADD3 R3, R16, 0x400, R9 ;  /* 0x0000040010037810 */ /* 0x000fc40007ffe009 */
[----:B------:R-:W-:Y:S02]  /*1c8e0*/  SHFL.IDX PT, R6, R4, 0x2, 0x1c1f ;  /* 0x005c1f0004067f89 */ /* 0x000fe400000e0000 */
[----:B------:R-:W-:Y:S01]  /*1c8f0*/  LEA.HI.X R2, R2, c[0x0][0x454], R0, 0x2, P0 ;  /* 0x0001150002027a11 */ /* 0x000fe200000f1400 */
[C---:B------:R-:W-:Y:S01]  /*1c900*/  IMAD.IADD R0, R15.reuse, 0x1, R9 ;  /* 0x000000010f007824 */ /* 0x040fe200078e0209 */
[----:B------:R-:W-:Y:S01]  /*1c910*/  SHFL.IDX PT, R4, R4, 0x3, 0x1c1f ;  /* 0x007c1f0004047f89 */ /* 0x000fe200000e0000 */
[----:B------:R-:W-:Y:S02]  /*1c920*/  IMAD.IADD R14, R15, 0x1, R3 ;  /* 0x000000010f0e7824 */ /* 0x000fe400078e0203 */
[C---:B------:R-:W-:Y:S01]  /*1c930*/  IMAD.IADD R3, R16.reuse, 0x1, R9 ;  /* 0x0000000110037824 */ /* 0x040fe200078e0209 */
[----:B------:R-:W2:Y:S04]  /*1c940*/  SHFL.IDX PT, R13, R2, RZ, 0x1c1f ;  /* 0x001c1fff020d7589 */ /* 0x000ea800000e0000 */
[----:B------:R-:W3:Y:S04]  /*1c950*/  SHFL.IDX PT, R11, R2, 0x1, 0x1c1f ;  /* 0x003c1f00020b7f89 */ /* 0x000ee800000e0000 */
[----:B------:R-:W4:Y:S04]  /*1c960*/  SHFL.IDX PT, R7, R2, 0x2, 0x1c1f ;  /* 0x005c1f0002077f89 */ /* 0x000f2800000e0000 */
[----:B------:R1:W2:Y:S04]  /*1c970*/  SHFL.IDX PT, R5, R2, 0x3, 0x1c1f ;  /* 0x007c1f0002057f89 */ /* 0x0002a800000e0000 */
[----:B------:R-:W-:Y:S04]  /*1c980*/  STS [R0], R148 ;  /* 0x0000009400007388 */ /* 0x000fe80000000800 */
[----:B------:R-:W-:Y:S04]  /*1c990*/  STS [R0+0x400], R150 ;  /* 0x0004009600007388 */ /* 0x000fe80000000800 */
[----:B------:R-:W-:Y:S04]  /*1c9a0*/  STS [R9+0x2000], R140 ;  /* 0x0020008c09007388 */ /* 0x000fe80000000800 */
[----:B------:R-:W-:Y:S04]  /*1c9b0*/  STS [R9+0x2400], R142 ;  /* 0x0024008e09007388 */ /* 0x000fe80000000800 */
[----:B------:R-:W-:Y:S01]  /*1c9c0*/  STS [R0+0x2000], R144 ;  /* 0x0020009000007388 */ /* 0x000fe20000000800 */
[----:B-1----:R-:W-:-:S03]  /*1c9d0*/  IMAD.IADD R2, R16, 0x1, R0 ;  /* 0x0000000110027824 */ /* 0x002fc600078e0200 */
[----:B------:R1:W-:Y:S04]  /*1c9e0*/  STS [R0+0x2400], R146 ;  /* 0x0024009200007388 */ /* 0x0003e80000000800 */
[----:B------:R-:W-:Y:S04]  /*1c9f0*/  STS [R3], R152 ;  /* 0x0000009803007388 */ /* 0x000fe80000000800 */
[----:B------:R-:W-:Y:S04]  /*1ca00*/  STS [R3+0x400], R154 ;  /* 0x0004009a03007388 */ /* 0x000fe80000000800 */
[----:B------:R-:W-:Y:S04]  /*1ca10*/  STS [R2], R164 ;  /* 0x000000a402007388 */ /* 0x000fe80000000800 */
[----:B------:R-:W-:Y:S04]  /*1ca20*/  STS [R14], R166 ;  /* 0x000000a60e007388 */ /* 0x000fe80000000800 */
[----:B------:R-:W-:Y:S04]  /*1ca30*/  STS [R3+0x2000], R156 ;  /* 0x0020009c03007388 */ /* 0x000fe80000000800 */
[----:B------:R-:W-:Y:S01]  /*1ca40*/  STS [R3+0x2400], R158 ;  /* 0x0024009e03007388 */ /* 0x000fe20000000800 */
[----:B-1----:R-:W-:-:S03]  /*1ca50*/  IMAD.SHL.U32 R0, R18, 0x2, RZ ;  /* 0x0000000212007824 */ /* 0x002fc600078e00ff */
[----:B------:R1:W-:Y:S04]  /*1ca60*/  STS [R2+0x2000], R160 ;  /* 0x002000a002007388 */ /* 0x0003e80000000800 */
[----:B------:R-:W-:Y:S04]  /*1ca70*/  STS [R14+0x2000], R162 ;  /* 0x002000a20e007388 */ /* 0x000fe80000000800 */
[----:B------:R-:W-:Y:S06]  /*1ca80*/  BAR.SYNC.DEFER_BLOCKING 0x1, 0x80 ;  /* 0x0042000000007b1d */ /* 0x000fec0000010000 */
[----:B------:R-:W-:Y:S04]  /*1ca90*/  SHFL.IDX PT, R3, R21, 0x1, 0x181f ;  /* 0x00381f0015037f89 */ /* 0x000fe800000e0000 */
[----:B------:R-:W-:Y:S01]  /*1caa0*/  SHFL.IDX PT, R9, R21, 0x2, 0x181f ;  /* 0x00581f0015097f89 */ /* 0x000fe200000e0000 */
[----:B-1----:R-:W-:-:S03]  /*1cab0*/  IADD3 R2, R22, 0x10, RZ ;  /* 0x0000001016027810 */ /* 0x002fc60007ffe0ff */
[----:B--2---:R-:W-:Y:S01]  /*1cac0*/  @!P6 ST.E [R12.64], R25 ;  /* 0x000000190c00e985 */ /* 0x004fe2000c101930 */
[----:B------:R-:W-:-:S03]  /*1cad0*/  ISETP.GE.AND P6, PT, R8, c[0x0][0x3c8], PT ;  /* 0x0000f20008007a0c */ /* 0x000fc60003fc6270 */
[----:B---3--:R-:W-:Y:S01]  /*1cae0*/  @!P5 ST.E [R10.64], R26 ;  /* 0x0000001a0a00d985 */ /* 0x008fe2000c101930 */
[-C--:B------:R-:W-:Y:S02]  /*1caf0*/  ISETP.GE.OR P2, PT, R2, R54.reuse, P6 ;  /* 0x000000360200720c */ /* 0x080fe40003746670 */
[----:B------:R-:W-:Y:S01]  /*1cb00*/  IADD3 R2, R22, 0x20, RZ ;  /* 0x0000002016027810 */ /* 0x000fe20007ffe0ff */
[----:B----4-:R-:W-:Y:S03]  /*1cb10*/  @!P4 ST.E [R6.64], R27 ;  /* 0x0000001b0600c985 */ /* 0x010fe6000c101930 */
[----:B------:R-:W-:Y:S01]  /*1cb20*/  ISETP.GE.OR P1, PT, R2, R54, P6 ;  /* 0x000000360200720c */ /* 0x000fe20003726670 */
[----:B------:R-:W1:Y:S01]  /*1cb30*/  SHFL.IDX PT, R6, R21, RZ, 0x181f ;  /* 0x00181fff15067589 */ /* 0x000e6200000e0000 */
[----:B------:R-:W-:-:S03]  /*1cb40*/  IADD3 R2, R22, 0x30, RZ ;  /* 0x0000003016027810 */ /* 0x000fc60007ffe0ff */
[----:B------:R-:W2:Y:S01]  /*1cb50*/  SHFL.IDX PT, R7, R20, RZ, 0x181f ;  /* 0x00181fff14077589 */ /* 0x000ea200000e0000 */
[----:B------:R-:W-:-:S03]  /*1cb60*/  ISETP.GE.OR P0, PT, R2, R54, P6 ;  /* 0x000000360200720c */ /* 0x000fc60003706670 */
[----:B------:R3:W-:Y:S01]  /*1cb70*/  @!P3 ST.E [R4.64], R28 ;  /* 0x0000001c0400b985 */ /* 0x0007e2000c101930 */
[----:B------:R-:W-:-:S03]  /*1cb80*/  ISETP.GE.OR P3, PT, R22, R54, P6 ;  /* 0x000000361600720c */ /* 0x000fc60003766670 */
[----:B------:R-:W-:Y:S04]  /*1cb90*/  LDS.128 R24, [R0+0x80] ;  /* 0x0000800000187984 */ /* 0x000fe80000000c00 */
[----:B------:R-:W4:Y:S04]  /*1cba0*/  SHFL.IDX PT, R5, R20, 0x1, 0x181f ;  /* 0x00381f0014057f89 */ /* 0x000f2800000e0000 */
[----:B------:R-:W4:Y:S04]  /*1cbb0*/  SHFL.IDX PT, R11, R20, 0x2, 0x181f ;  /* 0x00581f00140b7f89 */ /* 0x000f2800000e0000 */
[----:B------:R-:W4:Y:S01]  /*1cbc0*/  SHFL.IDX PT, R10, R21, 0x3, 0x181f ;  /* 0x00781f00150a7f89 */ /* 0x000f2200000e0000 */
[----:B-1----:R-:W-:-:S03]  /*1cbd0*/  @!P3 LEA R6, P5, R8, R6, 0x1 ;  /* 0x000000060806b211 */ /* 0x002fc600078a08ff */
[----:B------:R-:W1:Y:S01]  /*1cbe0*/  LDS.128 R16, [R0+0x880] ;  /* 0x0008800000107984 */ /* 0x000e620000000c00 */
[----:B--2---:R-:W-:Y:S02]  /*1cbf0*/  @!P3 LEA.HI.X R7, R8, R7, R53, 0x1, P5 ;  /* 0x000000070807b211 */ /* 0x004fe400028f0c35 */
[----:B------:R-:W-:Y:S01]  /*1cc00*/  ISETP.GE.OR P5, PT, R32, R54, P6 ;  /* 0x000000362000720c */ /* 0x000fe200037a6670 */
[----:B------:R-:W2:Y:S01]  /*1cc10*/  LDS.128 R12, [R0+0x1080] ;  /* 0x00108000000c7984 */ /* 0x000ea20000000c00 */
[----:B---3--:R-:W-:-:S03]  /*1cc20*/  @!P2 LEA R4, P4, R8, R3, 0x1 ;  /* 0x000000030804a211 */ /* 0x008fc600078808ff */
[----:B------:R-:W3:Y:S04]  /*1cc30*/  LDS.128 R28, [R0+0x1880] ;  /* 0x00188000001c7984 */ /* 0x000ee80000000c00 */
[----:B------:R-:W-:Y:S01]  /*1cc40*/  LDS.128 R32, [R0+0x2080] ;  /* 0x0020800000207984 */ /* 0x000fe20000000c00 */
[C-C-:B----4-:R-:W-:Y:S02]  /*1cc50*/  @!P2 LEA.HI.X R5, R8.reuse, R5, R53.reuse, 0x1, P4 ;  /* 0x000000050805a211 */ /* 0x150fe400020f0c35 */
[C---:B------:R-:W-:Y:S01]  /*1cc60*/  @!P1 LEA R2, P4, R8.reuse, R9, 0x1 ;  /* 0x0000000908029211 */ /* 0x040fe200078808ff */
[----:B------:R-:W-:Y:S03]  /*1cc70*/  LDS.128 R36, [R0+0x2880] ;  /* 0x0028800000247984 */ /* 0x000fe60000000c00 */
[C---:B------:R-:W-:Y:S01]  /*1cc80*/  @!P1 LEA.HI.X R3, R8.reuse, R11, R53, 0x1, P4 ;  /* 0x0000000b08039211 */ /* 0x040fe200020f0c35 */
[----:B------:R-:W-:Y:S01]  /*1cc90*/  LDS.128 R40, [R0+0x3080] ;  /* 0x0030800000287984 */ /* 0x000fe20000000c00 */
[----:B------:R-:W-:-:S03]  /*1cca0*/  @!P0 LEA R10, P4, R8, R10, 0x1 ;  /* 0x0000000a080a8211 */ /* 0x000fc600078808ff */
[----:B------:R-:W4:Y:S01]  /*1ccb0*/  SHFL.IDX PT, R9, R21, 0x5, 0x181f ;  /* 0x00b81f0015097f89 */ /* 0x000f2200000e0000 */
[----:B------:R-:W-:Y:S02]  /*1ccc0*/  @!P0 LEA.HI.X R11, R8, R23, R53, 0x1, P4 ;  /* 0x00000017080b8211 */ /* 0x000fe400020f0c35 */
[----:B------:R-:W-:Y:S02]  /*1ccd0*/  IADD3 R23, R22, 0x60, RZ ;  /* 0x0000006016177810 */ /* 0x000fe40007ffe0ff */
[-C--:B------:R-:W-:Y:S02]  /*1cce0*/  ISETP.GE.OR P4, PT, R44, R54.reuse, P6 ;  /* 0x000000362c00720c */ /* 0x080fe40003786670 */
[----:B------:R4:W4:Y:S04]  /*1ccf0*/  LDS.128 R44, [R0+0x3880] ;  /* 0x00388000002c7984 */ /* 0x0009280000000c00 */
[----:B------:R4:W-:Y:S01]  /*1cd00*/  @!P3 ST.E.128 [R6.64], R24 ;  /* 0x000000180600b985 */ /* 0x0009e2000c101d30 */
[----:B------:R-:W-:-:S03]  /*1cd10*/  ISETP.GE.OR P3, PT, R23, R54, P6 ;  /* 0x000000361700720c */ /* 0x000fc60003766670 */
[----:B-1----:R1:W-:Y:S04]  /*1cd20*/  @!P2 ST.E.128 [R4.64], R16 ;  /* 0x000000100400a985 */ /* 0x0023e8000c101d30 */
[----:B--2---:R2:W-:Y:S04]  /*1cd30*/  @!P1 ST.E.128 [R2.64], R12 ;  /* 0x0000000c02009985 */ /* 0x0045e8000c101d30 */
[----:B---3--:R3:W-:Y:S01]  /*1cd40*/  @!P0 ST.E.128 [R10.64], R28 ;  /* 0x0000001c0a008985 */ /* 0x0087e2000c101d30 */
[----:B----4-:R-:W-:-:S04]  /*1cd50*/  IADD3 R0, R22, 0x70, RZ ;  /* 0x0000007016007810 */ /* 0x010fc80007ffe0ff */
[----:B------:R-:W-:Y:S02]  /*1cd60*/  ISETP.GE.OR P6, PT, R0, R54, P6 ;  /* 0x000000360000720c */ /* 0x000fe400037c6670 */
[----:B------:R-:W-:-:S04]  /*1cd70*/  @!P5 LEA R6, P2, R8, R48, 0x1 ;  /* 0x000000300806d211 */ /* 0x000fc800078408ff */
[C-C-:B------:R-:W-:Y:S02]  /*1cd80*/  @!P5 LEA.HI.X R7, R8.reuse, R52, R53.reuse, 0x1, P2 ;  /* 0x000000340807d211 */ /* 0x140fe400010f0c35 */
[C---:B-1----:R-:W-:Y:S02]  /*1cd90*/  @!P4 LEA R4, P1, R8.reuse, R9, 0x1 ;  /* 0x000000090804c211 */ /* 0x042fe400078208ff */
[C---:B--2---:R-:W-:Y:S01]  /*1cda0*/  @!P3 LEA R2, P0, R8.reuse, R49, 0x1 ;  /* 0x000000310802b211 */ /* 0x044fe200078008ff */
[----:B------:R3:W-:Y:S01]  /*1cdb0*/  @!P5 ST.E.128 [R6.64], R32 ;  /* 0x000000200600d985 */ /* 0x0007e2000c101d30 */
[C-C-:B------:R-:W-:Y:S02]  /*1cdc0*/  @!P4 LEA.HI.X R5, R8.reuse, R51, R53.reuse, 0x1, P1 ;  /* 0x000000330805c211 */ /* 0x140fe400008f0c35 */
[----:B------:R-:W-:Y:S01]  /*1cdd0*/  @!P3 LEA.HI.X R3, R8, R50, R53, 0x1, P0 ;  /* 0x000000320803b211 */ /* 0x000fe200000f0c35 */
[----:B------:R3:W1:Y:S04]  /*1cde0*/  SHFL.IDX PT, R6, R21, 0x7, 0x181f ;  /* 0x00f81f0015067f89 */ /* 0x00066800000e0000 */
[----:B------:R3:W-:Y:S04]  /*1cdf0*/  @!P4 ST.E.128 [R4.64], R36 ;  /* 0x000000240400c985 */ /* 0x0007e8000c101d30 */
[----:B------:R3:W2:Y:S04]  /*1ce00*/  SHFL.IDX PT, R4, R20, 0x7, 0x181f ;  /* 0x00f81f0014047f89 */ /* 0x0006a800000e0000 */
[----:B------:R3:W-:Y:S01]  /*1ce10*/  @!P3 ST.E.128 [R2.64], R40 ;  /* 0x000000280200b985 */ /* 0x0007e2000c101d30 */
[----:B------:R-:W-:Y:S05]  /*1ce20*/  @P6 EXIT ;  /* 0x000000000000694d */ /* 0x000fea0003800000 */
[----:B-1-3--:R-:W-:-:S04]  /*1ce30*/  LEA R2, P0, R8, R6, 0x1 ;  /* 0x0000000608027211 */ /* 0x00afc800078008ff */
[----:B--2---:R-:W-:-:S05]  /*1ce40*/  LEA.HI.X R3, R8, R4, R53, 0x1, P0 ;  /* 0x0000000408037211 */ /* 0x004fca00000f0c35 */
[----:B------:R-:W-:Y:S01]  /*1ce50*/  ST.E.128 [R2.64], R44 ;  /* 0x0000002c02007985 */ /* 0x000fe2000c101d30 */
[----:B------:R-:W-:Y:S05]  /*1ce60*/  EXIT ;  /* 0x000000000000794d */ /* 0x000fea0003800000 */
.L_x_216:
[----:B------:R-:W2:Y:S01]  /*1ce70*/  S2R R8, SR_TID.X ;  /* 0x0000000000087919 */ /* 0x000ea20000002100 */
[----:B------:R-:W-:Y:S03]  /*1ce80*/  BSSY B0, `(.L_x_217) ;  /* 0x0000028000007945 */ /* 0x000fe60003800000 */
[----:B------:R-:W3:Y:S01]  /*1ce90*/  S2R R10, SR_CTAID.Z ;  /* 0x00000000000a7919 */ /* 0x000ee20000002700 */
[----:B--2---:R-:W-:Y:S02]  /*1cea0*/  ISETP.GT.AND P0, PT, R8, 0x7f, PT ;  /* 0x0000007f0800780c */ /* 0x004fe40003f04270 */
[----:B---3--:R-:W-:-:S11]  /*1ceb0*/  SHF.R.S32.HI R11, RZ, 0x1f, R10 ;  /* 0x0000001fff0b7819 */ /* 0x008fd6000001140a */
[----:B------:R-:W-:Y:S05]  /*1cec0*/  @P0 BRA `(.L_x_218) ;  /* 0x0000023000000947 */ /* 0x000fea0003800000 */
[----:B------:R-:W2:Y:S01]  /*1ced0*/  S2R R5, SR_CTAID.X ;  /* 0x0000000000057919 */ /* 0x000ea20000002500 */
[----:B------:R-:W-:-:S05]  /*1cee0*/  MOV R2, c[0x0][0x4e8] ;  /* 0x00013a0000027a02 */ /* 0x000fca0000000f00 */
[----:B------:R-:W-:Y:S01]  /*1cef0*/  IMAD R0, R2, c[0x0][0x388], RZ ;  /* 0x0000e20002007a24 */ /* 0x000fe200078e02ff */
[----:B--2---:R-:W-:-:S04]  /*1cf00*/  LEA R5, R5, R8, 0x7 ;  /* 0x0000000805057211 */ /* 0x004fc800078e38ff */
[----:B------:R-:W-:-:S13]  /*1cf10*/  ISETP.GE.AND P0, PT, R5, R0, PT ;  /* 0x000000000500720c */ /* 0x000fda0003f06270 */
[----:B------:R-:W-:Y:S05]  /*1cf20*/  @P0 BRA `(.L_x_218) ;  /* 0x000001d000000947 */ /* 0x000fea0003800000 */
[----:B------:R-:W-:Y:S01]  /*1cf30*/  ISETP.NE.AND P0, PT, R2, 0x1, PT ;  /* 0x000000010200780c */ /* 0x000fe20003f05270 */
[----:B------:R-:W-:Y:S01]  /*1cf40*/  ULDC.64 UR4, c[0x0][0x490] ;  /* 0x0001240000047ab9 */ /* 0x000fe20000000a00 */
[----:B------:R-:W-:Y:S01]  /*1cf50*/  MOV R0, R5 ;  /* 0x0000000500007202 */ /* 0x000fe20000000f00 */
[----:B------:R-:W-:Y:S01]  /*1cf60*/  UIMAD UR7, UR6, UR4, URZ ;  /* 0x00000004060772a4 */ /* 0x000fe2000f8e023f */
[----:B------:R-:W-:Y:S01]  /*1cf70*/  IMAD R6, R11, c[0x0][0x498], RZ ;  /* 0x000126000b067a24 */ /* 0x000fe200078e02ff */
[----:B------:R-:W-:Y:S02]  /*1cf80*/  UIMAD.WIDE.U32 UR8, UR11, UR4, URZ ;  /* 0x000000040b0872a5 */ /* 0x000fe4000f8e003f */
[----:B------:R-:W-:Y:S01]  /*1cf90*/  UIMAD UR4, UR11, UR5, UR7 ;  /* 0x000000050b0472a4 */ /* 0x000fe2000f8e0207 */
[----:B------:R-:W-:-:S03]  /*1cfa0*/  IMAD R6, R10, c[0x0][0x49c], R6 ;  /* 0x000127000a067a24 */ /* 0x000fc600078e0206 */
[----:B------:R-:W-:Y:S01]  /*1cfb0*/  UIADD3 UR4, UR9, UR4, URZ ;  /* 0x0000000409047290 */ /* 0x000fe2000fffe03f */
[----:B------:R-:W-:Y:S01]  /*1cfc0*/  MOV R3, UR9 ;  /* 0x0000000900037c02 */ /* 0x000fe20008000f00 */
[----:B------:R-:W-:-:S04]  /*1cfd0*/  @P0 IMAD.HI.U32 R2, R5, c[0x0][0x4ec], RZ ;  /* 0x00013b0005020a27 */ /* 0x000fc800078e00ff */
[----:B------:R-:W-:Y:S01]  /*1cfe0*/  IMAD.U32 R3, RZ, RZ, UR4 ;  /* 0x00000004ff037e24 */ /* 0x000fe2000f8e00ff */
[----:B------:R-:W-:Y:S01]  /*1cff0*/  @P0 SHF.R.U32.HI R0, RZ, c[0x0][0x4f0], R2 ;  /* 0x00013c00ff000a19 */ /* 0x000fe20000011602 */
[----:B------:R-:W-:-:S03]  /*1d000*/  IMAD.U32 R2, RZ, RZ, UR8 ;  /* 0x00000008ff027e24 */ /* 0x000fc6000f8e00ff */
[----:B------:R-:W-:Y:S01]  /*1d010*/  IADD3 R4, -R0, RZ, RZ ;  /* 0x000000ff00047210 */ /* 0x000fe20007ffe1ff */
[----:B------:R-:W-:Y:S01]  /*1d020*/  IMAD.WIDE.U32 R2, R10, c[0x0][0x498], R2 ;  /* 0x000126000a027a25 */ /* 0x000fe200078e0002 */
[----:B------:R-:W-:-:S03]  /*1d030*/  SHF.R.S32.HI R7, RZ, 0x1f, R0 ;  /* 0x0000001fff077819 */ /* 0x000fc60000011400 */
[----:B------:R-:W-:Y:S01]  /*1d040*/  IMAD R4, R4, c[0x0][0x4e8], R5 ;  /* 0x00013a0004047a24 */ /* 0x000fe200078e0205 */
[----:B------:R-:W-:-:S04]  /*1d050*/  IADD3 R2, P0, R0, R2, RZ ;  /* 0x0000000200027210 */ /* 0x000fc80007f1e0ff */
[----:B------:R-:W-:Y:S02]  /*1d060*/  SHF.R.S32.HI R5, RZ, 0x1f, R4 ;  /* 0x0000001fff057819 */ /* 0x000fe40000011404 */
[----:B------:R-:W-:-:S03]  /*1d070*/  IADD3.X R3, R7, R3, R6, P0, !PT ;  /* 0x0000000307037210 */ /* 0x000fc600007fe406 */
        /* <DEDUP_REMOVED lines=8> */
.L_x_218:
[----:B------:R-:W-:Y:S05]  /*1d100*/  BSYNC B0 ;  /* 0x0000000000007941 */ /* 0x000fea0003800000 */
.L_x_217:
[----:B------:R-:W3:Y:S01]  /*1d110*/  S2R R12, SR_CTAID.X ;  /* 0x00000000000c7919 */ /* 0x000ee20000002500 */
[----:B--2---:R-:W-:Y:S01]  /*1d120*/  SHF.R.S32.HI R0, RZ, 0x1f, R8 ;  /* 0x0000001fff007819 */ /* 0x004fe20000011408 */
[----:B------:R-:W-:Y:S01]  /*1d130*/  IMAD.MOV.U32 R19, RZ, RZ, c[0x0][0x4e8] ;  /* 0x00013a00ff137624 */ /* 0x000fe200078e00ff */
[----:B------:R-:W-:Y:S01]  /*1d140*/  ULDC.64 UR4, c[0x0][0x3e8] ;  /* 0x0000fa0000047ab9 */ /* 0x000fe20000000a00 */
[----:B------:R-:W-:Y:S01]  /*1d150*/  IMAD R7, R11, c[0x0][0x3f0], RZ ;  /* 0x0000fc000b077a24 */ /* 0x000fe200078e02ff */
[----:B------:R-:W-:Y:S01]  /*1d160*/  LEA.HI R0, R0, R8, RZ, 0x3 ;  /* 0x0000000800007211 */ /* 0x000fe200078f18ff */
[----:B------:R-:W-:Y:S01]  /*1d170*/  UIMAD UR7, UR6, UR4, URZ ;  /* 0x00000004060772a4 */ /* 0x000fe2000f8e023f */
[----:B------:R-:W-:Y:S01]  /*1d180*/  ISETP.NE.AND P0, PT, R19, 0x1, PT ;  /* 0x000000011300780c */ /* 0x000fe20003f05270 */
[----:B------:R-:W-:Y:S01]  /*1d190*/  UIMAD.WIDE.U32 UR8, UR11, UR4, URZ ;  /* 0x000000040b0872a5 */ /* 0x000fe2000f8e003f */
[----:B------:R-:W-:Y:S01]  /*1d1a0*/  LOP3.LUT R2, R0, 0xfffffff8, RZ, 0xc0, !PT ;  /* 0xfffffff800027812 */ /* 0x000fe200078ec0ff */
[----:B------:R-:W-:Y:S01]  /*1d1b0*/  UIMAD UR4, UR11, UR5, UR7 ;  /* 0x000000050b0472a4 */ /* 0x000fe2000f8e0207 */
[----:B------:R-:W-:Y:S01]  /*1d1c0*/  SHF.R.S32.HI R9, RZ, 0x3, R0 ;  /* 0x00000003ff097819 */ /* 0x000fe20000011400 */
[----:B------:R-:W-:-:S02]  /*1d1d0*/  IMAD R7, R10, c[0x0][0x3f4], R7 ;  /* 0x0000fd000a077a24 */ /* 0x000fc400078e0207 */
[----:B------:R-:W-:Y:S01]  /*1d1e0*/  IMAD.IADD R8, R8, 0x1, -R2 ;  /* 0x0000000108087824 */ /* 0x000fe200078e0a02 */
[----:B------:R-:W-:Y:S01]  /*1d1f0*/  UIADD3 UR4, UR9, UR4, URZ ;  /* 0x0000000409047290 */ /* 0x000fe2000fffe03f */
[----:B------:R-:W-:Y:S02]  /*1d200*/  IMAD.U32 R3, RZ, RZ, UR9 ;  /* 0x00000009ff037e24 */ /* 0x000fe4000f8e00ff */
[----:B------:R-:W-:Y:S02]  /*1d210*/  IMAD R0, R8, 0x10, R9 ;  /* 0x0000001008007824 */ /* 0x000fe400078e0209 */
[----:B------:R-:W-:Y:S02]  /*1d220*/  IMAD.U32 R2, RZ, RZ, UR8 ;  /* 0x00000008ff027e24 */ /* 0x000fe4000f8e00ff */
[----:B------:R-:W-:Y:S02]  /*1d230*/  IMAD.U32 R3, RZ, RZ, UR4 ;  /* 0x00000004ff037e24 */ /* 0x000fe4000f8e00ff */
[----:B---3--:R-:W-:-:S02]  /*1d240*/  IMAD R4, R12, 0x80, R0 ;  /* 0x000000800c047824 */ /* 0x008fc400078e0200 */
[----:B------:R-:W-:-:S04]  /*1d250*/  IMAD.WIDE.U32 R2, R10, c[0x0][0x3f0], R2 ;  /* 0x0000fc000a027a25 */ /* 0x000fc800078e0002 */
[----:B------:R-:W-:-:S04]  /*1d260*/  @P0 IMAD.HI.U32 R5, R4, c[0x0][0x4ec], RZ ;  /* 0x00013b0004050a27 */ /* 0x000fc800078e00ff */
[----:B------:R-:W-:Y:S01]  /*1d270*/  IMAD.MOV.U32 R0, RZ, RZ, R4 ;  /* 0x000000ffff007224 */ /* 0x000fe200078e0004 */
[----:B------:R-:W-:Y:S01]  /*1d280*/  @P0 SHF.R.U32.HI R0, RZ, c[0x0][0x4f0], R5 ;  /* 0x00013c00ff000a19 */ /* 0x000fe20000011605 */
[----:B------:R-:W-:Y:S02]  /*1d290*/  IMAD.IADD R3, R3, 0x1, R7 ;  /* 0x0000000103037824 */ /* 0x000fe400078e0207 */
[----:B------:R-:W-:Y:S01]  /*1d2a0*/  IMAD R19, R19, c[0x0][0x388], RZ ;  /* 0x0000e20013137a24 */ /* 0x000fe200078e02ff */
[--C-:B------:R-:W-:Y:S01]  /*1d2b0*/  SHF.R.S32.HI R6, RZ, 0x1f, R0.reuse ;  /* 0x0000001fff067819 */ /* 0x100fe20000011400 */
[----:B------:R-:W-:Y:S02]  /*1d2c0*/  IMAD.MOV R5, RZ, RZ, -R0 ;  /* 0x000000ffff057224 */ /* 0x000fe400078e0a00 */
[----:B------:R-:W-:-:S04]  /*1d2d0*/  IMAD.WIDE.U32 R2, R0, c[0x0][0x3e0], R2 ;  /* 0x0000f80000027a25 */ /* 0x000fc800078e0002 */
[----:B------:R-:W-:Y:S02]  /*1d2e0*/  IMAD R5, R5, c[0x0][0x4e8], R4 ;  /* 0x00013a0005057a24 */ /* 0x000fe400078e0204 */
[----:B------:R-:W-:-:S03]  /*1d2f0*/  IMAD R6, R6, c[0x0][0x3e0], RZ ;  /* 0x0000f80006067a24 */ /* 0x000fc600078e02ff */
[----:B------:R-:W-:Y:S01]  /*1d300*/  SHF.R.S32.HI R4, RZ, 0x1f, R5 ;  /* 0x0000001fff047819 */ /* 0x000fe20000011405 */
[----:B------:R-:W-:-:S04]  /*1d310*/  IMAD R0, R0, c[0x0][0x3e4], R6 ;  /* 0x0000f90000007a24 */ /* 0x000fc800078e0206 */
[----:B------:R-:W-:Y:S02]  /*1d320*/  IMAD.IADD R3, R3, 0x1, R0 ;  /* 0x0000000103037824 */ /* 0x000fe400078e0200 */
[----:B------:R-:W-:Y:S02]  /*1d330*/  IMAD R0, R4, c[0x0][0x3d8], RZ ;  /* 0x0000f60004007a24 */ /* 0x000fe400078e02ff */
[----:B------:R-:W-:-:S04]  /*1d340*/  IMAD.WIDE.U32 R2, R5, c[0x0][0x3d8], R2 ;  /* 0x0000f60005027a25 */ /* 0x000fc800078e0002 */
[----:B------:R-:W-:Y:S01]  /*1d350*/  IMAD R0, R5, c[0x0][0x3dc], R0 ;  /* 0x0000f70005007a24 */ /* 0x000fe200078e0200 */
[----:B------:R-:W-:-:S03]  /*1d360*/  LEA R4, P0, R2, c[0x0][0x380], 0x1 ;  /* 0x0000e00002047a11 */ /* 0x000fc600078008ff */
[----:B------:R-:W-:Y:S02]  /*1d370*/  IMAD.IADD R3, R3, 0x1, R0 ;  /* 0x0000000103037824 */ /* 0x000fe400078e0200 */
[----:B------:R-:W2:Y:S01]  /*1d380*/  SHFL.IDX PT, R6, R4, RZ, 0x181f ;  /* 0x00181fff04067589 */ /* 0x000ea200000e0000 */
[----:B------:R-:W-:Y:S02]  /*1d390*/  IMAD.SHL.U32 R0, R8, 0x8, RZ ;  /* 0x0000000808007824 */ /* 0x000fe400078e00ff */
[----:B------:R-:W-:Y:S01]  /*1d3a0*/  LEA.HI.X R3, R2, c[0x0][0x384], R3, 0x1, P0 ;  /* 0x0000e10002037a11 */ /* 0x000fe200000f0c03 */
[----:B------:R-:W-:Y:S01]  /*1d3b0*/  IMAD R2, R12, 0x80, R9 ;  /* 0x000000800c027824 */ /* 0x000fe200078e0209 */
[----:B------:R-:W-:Y:S01]  /*1d3c0*/  SHFL.IDX PT, R5, R4, 0x1, 0x181f ;  /* 0x00381f0004057f89 */ /* 0x000fe200000e0000 */
[----:B------:R-:W-:Y:S02]  /*1d3d0*/  ISETP.GE.AND P5, PT, R0, c[0x0][0x3c8], PT ;  /* 0x0000f20000007a0c */ /* 0x000fe40003fa6270 */
[----:B------:R-:W-:Y:S01]  /*1d3e0*/  SHF.R.S32.HI R18, RZ, 0x1f, R0 ;  /* 0x0000001fff127819 */ /* 0x000fe20000011400 */
[----:B------:R-:W3:Y:S01]  /*1d3f0*/  SHFL.IDX PT, R7, R3, RZ, 0x181f ;  /* 0x00181fff03077589 */ /* 0x000ee200000e0000 */
[----:B------:R-:W-:-:S02]  /*1d400*/  ISETP.GE.OR P1, PT, R2, R19, P5 ;  /* 0x000000130200720c */ /* 0x000fc40002f26670 */
[C---:B------:R-:W-:Y:S01]  /*1d410*/  IADD3 R8, R2.reuse, 0x10, RZ ;  /* 0x0000001002087810 */ /* 0x040fe20007ffe0ff */
[----:B------:R-:W4:Y:S01]  /*1d420*/  SHFL.IDX PT, R9, R3, 0x1, 0x181f ;  /* 0x00381f0003097f89 */ /* 0x000f2200000e0000 */
[----:B------:R-:W-:Y:S02]  /*1d430*/  IADD3 R14, R2, 0x20, RZ ;  /* 0x00000020020e7810 */ /* 0x000fe40007ffe0ff */
[-C--:B------:R-:W-:Y:S01]  /*1d440*/  ISETP.GE.OR P0, PT, R8, R19.reuse, P5 ;  /* 0x000000130800720c */ /* 0x080fe20002f06670 */
[----:B------:R-:W-:Y:S01]  /*1d450*/  SHFL.IDX PT, R12, R3, 0x2, 0x181f ;  /* 0x00581f00030c7f89 */ /* 0x000fe200000e0000 */
[C---:B------:R-:W-:Y:S02]  /*1d460*/  IADD3 R10, R2.reuse, 0x40, RZ ;  /* 0x00000040020a7810 */ /* 0x040fe40007ffe0ff */
[----:B------:R-:W-:Y:S01]  /*1d470*/  IADD3 R13, R2, 0x30, RZ ;  /* 0x00000030020d7810 */ /* 0x000fe20007ffe0ff */
[----:B------:R-:W1:Y:S01]  /*1d480*/  SHFL.IDX PT, R8, R4, 0x2, 0x181f ;  /* 0x00581f0004087f89 */ /* 0x000e6200000e0000 */
[----:B------:R-:W-:-:S02]  /*1d490*/  ISETP.GE.OR P4, PT, R14, R19, P5 ;  /* 0x000000130e00720c */ /* 0x000fc40002f86670 */
[----:B--2---:R-:W-:Y:S01]  /*1d4a0*/  @!P1 LEA R6, P2, R0, R6, 0x1 ;  /* 0x0000000600069211 */ /* 0x004fe200078408ff */
[----:B------:R-:W-:Y:S01]  /*1d4b0*/  SHFL.IDX PT, R11, R4, 0x3, 0x181f ;  /* 0x00781f00040b7f89 */ /* 0x000fe200000e0000 */
[----:B------:R-:W-:-:S03]  /*1d4c0*/  ISETP.GE.OR P3, PT, R13, R19, P5 ;  /* 0x000000130d00720c */ /* 0x000fc60002f66670 */
[----:B------:R-:W-:Y:S01]  /*1d4d0*/  SHFL.IDX PT, R14, R3, 0x3, 0x181f ;  /* 0x00781f00030e7f89 */ /* 0x000fe200000e0000 */
[----:B---3--:R-:W-:-:S03]  /*1d4e0*/  @!P1 LEA.HI.X R7, R0, R7, R18, 0x1, P2 ;  /* 0x0000000700079211 */ /* 0x008fc600010f0c12 */
[----:B------:R-:W-:Y:S01]  /*1d4f0*/  SHFL.IDX PT, R13, R4, 0x5, 0x181f ;  /* 0x00b81f00040d7f89 */ /* 0x000fe200000e0000 */
[----:B------:R-:W-:-:S03]  /*1d500*/  ISETP.GE.OR P2, PT, R10, R19, P5 ;  /* 0x000000130a00720c */ /* 0x000fc60002f46670 */
[----:B------:R2:W-:Y:S04]  /*1d510*/  @!P1 ST.E.128 [R6.64], RZ ;  /* 0x000000ff06009985 */ /* 0x0005e8000c101d30 */
[----:B------:R-:W3:Y:S04]  /*1d520*/  SHFL.IDX PT, R10, R4, 0x4, 0x181f ;  /* 0x00981f00040a7f89 */ /* 0x000ee800000e0000 */
[----:B------:R-:W1:Y:S04]  /*1d530*/  SHFL.IDX PT, R17, R3, 0x4, 0x181f ;  /* 0x00981f0003117f89 */ /* 0x000e6800000e0000 */
[----:B------:R-:W1:Y:S04]  /*1d540*/  SHFL.IDX PT, R16, R3, 0x5, 0x181f ;  /* 0x00b81f0003107f89 */ /* 0x000e6800000e0000 */
[----:B------:R-:W-:Y:S04]  /*1d550*/  SHFL.IDX PT, R15, R3, 0x6, 0x181f ;  /* 0x00d81f00030f7f89 */ /* 0x000fe800000e0000 */
[----:B------:R-:W-:Y:S01]  /*1d560*/  SHFL.IDX PT, R3, R3, 0x7, 0x181f ;  /* 0x00f81f0003037f89 */ /* 0x000fe200000e0000 */
[----:B--2---:R-:W-:-:S02]  /*1d570*/  @!P0 LEA R6, P6, R0, R5, 0x1 ;  /* 0x0000000500068211 */ /* 0x004fc400078c08ff */
[----:B------:R-:W-:Y:S01]  /*1d580*/  IADD3 R7, R2, 0x50, RZ ;  /* 0x0000005002077810 */ /* 0x000fe20007ffe0ff */
[----:B------:R-:W2:Y:S03]  /*1d590*/  SHFL.IDX PT, R5, R4, 0x6, 0x181f ;  /* 0x00d81f0004057f89 */ /* 0x000ea600000e0000 */
[----:B------:R-:W-:Y:S01]  /*1d5a0*/  ISETP.GE.OR P1, PT, R7, R19, P5 ;  /* 0x000000130700720c */ /* 0x000fe20002f26670 */
[----:B------:R-:W2:Y:S01]  /*1d5b0*/  SHFL.IDX PT, R4, R4, 0x7, 0x181f ;  /* 0x00f81f0004047f89 */ /* 0x000ea200000e0000 */
[----:B----4-:R-:W-:Y:S02]  /*1d5c0*/  @!P0 LEA.HI.X R7, R0, R9, R18, 0x1, P6 ;  /* 0x0000000900078211 */ /* 0x010fe400030f0c12 */
[----:B------:R-:W-:Y:S02]  /*1d5d0*/  IADD3 R9, R2, 0x60, RZ ;  /* 0x0000006002097810 */ /* 0x000fe40007ffe0ff */
[----:B-1----:R-:W-:Y:S01]  /*1d5e0*/  @!P4 LEA R8, P6, R0, R8, 0x1 ;  /* 0x000000080008c211 */ /* 0x002fe200078c08ff */
[----:B------:R1:W-:Y:S01]  /*1d5f0*/  @!P0 ST.E.128 [R6.64], RZ ;  /* 0x000000ff06008985 */ /* 0x0003e2000c101d30 */
[----:B------:R-:W-:-:S02]  /*1d600*/  ISETP.GE.OR P0, PT, R9, R19, P5 ;  /* 0x000000130900720c */ /* 0x000fc40002f06670 */
[----:B------:R-:W-:Y:S02]  /*1d610*/  @!P4 LEA.HI.X R9, R0, R12, R18, 0x1, P6 ;  /* 0x0000000c0009c211 */ /* 0x000fe400030f0c12 */
[----:B------:R-:W-:-:S03]  /*1d620*/  IADD3 R2, R2, 0x70, RZ ;  /* 0x0000007002027810 */ /* 0x000fc60007ffe0ff */
[----:B------:R4:W-:Y:S01]  /*1d630*/  @!P4 ST.E.128 [R8.64], RZ ;  /* 0x000000ff0800c985 */ /* 0x0009e2000c101d30 */
[----:B------:R-:W-:Y:S02]  /*1d640*/  ISETP.GE.OR P5, PT, R2, R19, P5 ;  /* 0x000000130200720c */ /* 0x000fe40002fa6670 */
[C---:B---3--:R-:W-:Y:S02]  /*1d650*/  @!P2 LEA R10, P4, R0.reuse, R10, 0x1 ;  /* 0x0000000a000aa211 */ /* 0x048fe400078808ff */
[C---:B-1----:R-:W-:Y:S02]  /*1d660*/  @!P3 LEA R6, P6, R0.reuse, R11, 0x1 ;  /* 0x0000000b0006b211 */ /* 0x042fe400078c08ff */
[C-C-:B------:R-:W-:Y:S02]  /*1d670*/  @!P2 LEA.HI.X R11, R0.reuse, R17, R18.reuse, 0x1, P4 ;  /* 0x00000011000ba211 */ /* 0x140fe400020f0c12 */
[C---:B------:R-:W-:Y:S02]  /*1d680*/  @!P3 LEA.HI.X R7, R0.reuse, R14, R18, 0x1, P6 ;  /* 0x0000000e0007b211 */ /* 0x040fe400030f0c12 */
[----:B----4-:R-:W-:-:S03]  /*1d690*/  @!P1 LEA R8, P6, R0, R13, 0x1 ;  /* 0x0000000d00089211 */ /* 0x010fc600078c08ff */
[----:B------:R2:W-:Y:S01]  /*1d6a0*/  @!P3 ST.E.128 [R6.64], RZ ;  /* 0x000000ff0600b985 */ /* 0x0005e2000c101d30 */
[----:B------:R-:W-:-:S03]  /*1d6b0*/  @!P1 LEA.HI.X R9, R0, R16, R18, 0x1, P6 ;  /* 0x0000001000099211 */ /* 0x000fc600030f0c12 */
[----:B------:R1:W-:Y:S04]  /*1d6c0*/  @!P2 ST.E.128 [R10.64], RZ ;  /* 0x000000ff0a00a985 */ /* 0x0003e8000c101d30 */
[----:B------:R1:W-:Y:S01]  /*1d6d0*/  @!P1 ST.E.128 [R8.64], RZ ;  /* 0x000000ff08009985 */ /* 0x0003e2000c101d30 */
[----:B--2---:R-:W-:-:S04]  /*1d6e0*/  @!P0 LEA R6, P3, R0, R5, 0x1 ;  /* 0x0000000500068211 */ /* 0x004fc800078608ff */
[----:B------:R-:W-:-:S05]  /*1d6f0*/  @!P0 LEA.HI.X R7, R0, R15, R18, 0x1, P3 ;  /* 0x0000000f00078211 */ /* 0x000fca00018f0c12 */
[----:B------:R1:W-:Y:S01]  /*1d700*/  @!P0 ST.E.128 [R6.64], RZ ;  /* 0x000000ff06008985 */ /* 0x0003e2000c101d30 */
[----:B------:R-:W-:Y:S05]  /*1d710*/  @P5 EXIT ;  /* 0x000000000000594d */ /* 0x000fea0003800000 */
[----:B------:R-:W-:-:S04]  /*1d720*/  LEA R2, P0, R0, R4, 0x1 ;  /* 0x0000000400027211 */ /* 0x000fc800078008ff */
[----:B------:R-:W-:-:S05]  /*1d730*/  LEA.HI.X R3, R0, R3, R18, 0x1, P0 ;  /* 0x0000000300037211 */ /* 0x000fca00000f0c12 */
[----:B------:R-:W-:Y:S01]  /*1d740*/  ST.E.128 [R2.64], RZ ;  /* 0x000000ff02007985 */ /* 0x000fe2000c101d30 */
[----:B------:R-:W-:Y:S05]  /*1d750*/  EXIT ;  /* 0x000000000000794d */ /* 0x000fea0003800000 */
.L_x_219:
        /* <DEDUP_REMOVED lines=10> */
.L_x_1599:


//--------------------- .text._ZN7cutlass13device_kernelIN5flash19enable_sm80_to_sm89INS1_16FlashAttnFwdSm80INS1_25CollectiveMainloopFwdSm80ILi4ELi1ELb0EN4cute5tupleIJNS5_1CILi128EEENS7_ILi96EEENS7_ILi64EEEEEELi64ENS_10bfloat16_tEfNS_4arch4Sm80ELb0ELb1ELb1ELb1ELb1ELb0ELb1ELb0EEENS1_21CollectiveEpilogueFwdINS6_IJS8_SA_S9_EEENS6_IJNS7_ILi1EEESI_SI_EEESC_SE_Li128ELb1ELb1ELb0ELb0EEENS1_19SingleTileSchedulerILb1ELb0ELb1ELi128EEEEEEEEEvNT_6ParamsE --------------------------
	.section	.text._ZN7cutlass13device_kernelIN5flash19enable_sm80_to_sm89INS1_16FlashAttnFwdSm80INS1_25CollectiveMainloopFwdSm80ILi4ELi1ELb0EN4cute5tupleIJNS5_1CILi128EEENS7_ILi96EEENS7_ILi64EEEEEELi64ENS_10bfloat16_tEfNS_4arch4Sm80ELb0ELb1ELb1ELb1ELb1ELb0ELb1ELb0EEENS1_21CollectiveEpilogueFwdINS6_IJS8_SA_S9_EEENS6_IJNS7_ILi1EEESI_SI_EEESC_SE_Li128ELb1ELb1ELb0ELb0EEENS1_19SingleTileSchedulerILb1ELb0ELb1ELi128EEEEEEEEEvNT_6ParamsE,"ax",@progbits
	.sectioninfo	@"SHI_REGISTERS=255"
	.align	128
.text._ZN7cutlass13device_kernelIN5flash19enable_sm80_to_sm89INS1_16FlashAttnFwdSm80INS1_25CollectiveMainloopFwdSm80ILi4ELi1ELb0EN4cute5tupleIJNS5_1CILi128EEENS7_ILi96EEENS7_ILi64EEEEEELi64ENS_10bfloat16_tEfNS_4arch4Sm80ELb0ELb1ELb1ELb1ELb1ELb0ELb1ELb0EEENS1_21CollectiveEpilogueFwdINS6_IJS8_SA_S9_EEENS6_IJNS7_ILi1EEESI_SI_EEESC_SE_Li128ELb1ELb1ELb0ELb0EEENS1_19SingleTileSchedulerILb1ELb0ELb1ELi128EEEEEEEEEvNT_6ParamsE:
        .type           _ZN7cutlass13device_kernelIN5flash19enable_sm80_to_sm89INS1_16FlashAttnFwdSm80INS1_25CollectiveMainloopFwdSm80ILi4ELi1ELb0EN4cute5tupleIJNS5_1CILi128EEENS7_ILi96EEENS7_ILi64EEEEEELi64ENS_10bfloat16_tEfNS_4arch4Sm80ELb0ELb1ELb1ELb1ELb1ELb0ELb1ELb0EEENS1_21CollectiveEpilogueFwdINS6_IJS8_SA_S9_EEENS6_IJNS7_ILi1EEESI_SI_EEESC_SE_Li128ELb1ELb1ELb0ELb0EEENS1_19SingleTileSchedulerILb1ELb0ELb1ELi128EEEEEEEEEvNT_6ParamsE,@function
        .size           _ZN7cutlass13device_kernelIN5flash19enable_sm80_to_sm89INS1_16FlashAttnFwdSm80INS1_25CollectiveMainloopFwdSm80ILi4ELi1ELb0EN4cute5tupleIJNS5_1CILi128EEENS7_ILi96EEENS7_ILi64EEEEEELi64ENS_10bfloat16_tEfNS_4arch4Sm80ELb0ELb1ELb1ELb1ELb1ELb0ELb1ELb0EEENS1_21CollectiveEpilogueFwdINS6_IJS8_SA_S9_EEENS6_IJNS7_ILi1EEESI_SI_EEESC_SE_Li128ELb1ELb1ELb0ELb0EEENS1_19SingleTileSchedulerILb1ELb0ELb1ELi128EEEEEEEEEvNT_6ParamsE,(.L_x_1600 - _ZN7cutlass13device_kernelIN5flash19enable_sm80_to_sm89INS1_16FlashAttnFwdSm80INS1_25CollectiveMainloopFwdSm80ILi4ELi1ELb0EN4cute5tupleIJNS5_1CILi128EEENS7_ILi96EEENS7_ILi64EEEEEELi64ENS_10bfloat16_tEfNS_4arch4Sm80ELb0ELb1ELb1ELb1ELb1ELb0ELb1ELb0EEENS1_21CollectiveEpilogueFwdINS6_IJS8_SA_S9_EEENS6_IJNS7_ILi1EEESI_SI_EEESC_SE_Li128ELb1ELb1ELb0ELb0EEENS1_19SingleTileSchedulerILb1ELb0ELb1ELi128EEEEEEEEEvNT_6ParamsE)
        .other          _ZN7cutlass13device_kernelIN5flash19enable_sm80_to_sm89INS1_16FlashAttnFwdSm80INS1_25CollectiveMainloopFwdSm80ILi4ELi1ELb0EN4cute5tupleIJNS5_1CILi128EEENS7_ILi96EEENS7_ILi64EEEEEELi64ENS_10bfloat16_tEfNS_4arch4Sm80ELb0ELb1ELb1ELb1ELb1ELb0ELb1ELb0EEENS1_21CollectiveEpilogueFwdINS6_IJS8_SA_S9_EEENS6_IJNS7_ILi1EEESI_SI_EEESC_SE_Li128ELb1ELb1ELb0ELb0EEENS1_19SingleTileSchedulerILb1ELb0ELb1ELi128EEEEEEEEEvNT_6ParamsE,@"STO_CUDA_ENTRY STV_DEFAULT"
_ZN7cutlass13device_kernelIN5flash19enable_sm80_to_sm89INS1_16FlashAttnFwdSm80INS1_25CollectiveMainloopFwdSm80ILi4ELi1ELb0EN4cute5tupleIJNS5_1CILi128EEENS7_ILi96EEENS7_ILi64EEEEEELi64ENS_10bfloat16_tEfNS_4arch4Sm80ELb0ELb1ELb1ELb1ELb1ELb0ELb1ELb0EEENS1_21CollectiveEpilogueFwdINS6_IJS8_SA_S9_EEENS6_IJNS7_ILi1EEESI_SI_EEESC_SE_Li128ELb1ELb1ELb0ELb0EEENS1_19SingleTileSchedulerILb1ELb0ELb1ELi128EEEEEEEEEvNT_6ParamsE:
        /* <DEDUP_REMOVED lines=21> */
.L_x_221:
        /* <DEDUP_REMOVED lines=13> */
.L_x_223:
[----:B------:R-:W-:Y:S02]  /*0220*/  ULDC UR5, c[0x0][0x54c] ;  /* 0x0001530000057ab9 */ /* 0x000fe40000000800 */
.L_x_222:
[----:B------:R-:W-:Y:S02]  /*0230*/  ULDC UR4, c[0x0][0x548] ;  /* 0x0001520000047ab9 */ /* 0x000fe40000000800 */
[----:B------:R-:W-:-:S02]  /*0240*/  USHF.L.U32 UR18, UR18, 0x7, URZ ;  /* 0x0000000712127899 */ /* 0x000fc4000800063f */
[----:B------:R-:W-:-:S04]  /*0250*/  UIMAD UR4, UR5, UR4, URZ ;  /* 0x00000004050472a4 */ /* 0x000fc8000f8e023f */
[----:B------:R-:W-:-:S04]  /*0260*/  UISETP.GE.AND UP0, UPT, UR18, UR4, UPT ;  /* 0x000000041200728c */ /* 0x000fc8000bf06270 */
[----:B------:R-:W-:Y:S01]  /*0270*/  USEL UR16, UR16, 0xffffffff, !UP0 ;  /* 0xffffffff10107887 */ /* 0x000fe2000c000000 */
[----:B------:R-:W-:Y:S05]  /*0280*/  BRA `(.L_x_224) ;  /* 0x000001b000007947 */ /* 0x000fea0003800000 */
.L_x_220:
        /* <DEDUP_REMOVED lines=8> */
.L_x_225:
        /* <DEDUP_REMOVED lines=13> */
.L_x_227:
[----:B------:R-:W-:Y:S02]  /*03e0*/  ULDC UR5, c[0x0][0x54c] ;  /* 0x0001530000057ab9 */ /* 0x000fe40000000800 */
.L_x_226:
[----:B------:R-:W-:Y:S02]  /*03f0*/  ULDC UR4, c[0x0][0x548] ;  /* 0x0001520000047ab9 */ /* 0x000fe40000000800 */
[----:B------:R-:W-:-:S02]  /*0400*/  USHF.L.U32 UR18, UR18, 0x7, URZ ;  /* 0x0000000712127899 */ /* 0x000fc4000800063f */
[----:B------:R-:W-:-:S04]  /*0410*/  UIMAD UR4, UR5, UR4, URZ ;  /* 0x00000004050472a4 */ /* 0x000fc8000f8e023f */
[----:B------:R-:W-:-:S04]  /*0420*/  UISETP.GE.AND UP0, UPT, UR18, UR4, UPT ;  /* 0x000000041200728c */ /* 0x000fc8000bf06270 */
[----:B------:R-:W-:-:S06]  /*0430*/  USEL UR16, UR16, 0xffffffff, !UP0 ;  /* 0xffffffff10107887 */ /* 0x000fcc000c000000 */
.L_x_224:
[----:B------:R-:W-:-:S13]  /*0440*/  ISETP.LE.AND P0, PT, RZ, UR16, PT ;  /* 0x00000010ff007c0c */ /* 0x000fda000bf03270 */
[----:B------:R-:W-:Y:S05]  /*0450*/  @!P0 EXIT ;  /* 0x000000000000894d */ /* 0x000fea0003800000 */
[----:B------:R-:W-:Y:S02]  /*0460*/  ULDC.64 UR8, c[0x0][0x370] ;  /* 0x0000dc0000087ab9 */ /* 0x000fe40000000a00 */
[----:B------:R-:W-:Y:S02]  /*0470*/  UISETP.NE.U32.AND UP2, UPT, URZ, UR8, UPT ;  /* 0x000000083f00728c */ /* 0x000fe4000bf45070 */
[----:B------:R-:W-:Y:S02]  /*0480*/  ULDC.64 UR4, c[0x0][0x360] ;  /* 0x0000d80000047ab9 */ /* 0x000fe40000000a00 */
[----:B------:R-:W-:Y:S02]  /*0490*/  UISETP.NE.U32.AND UP0, UPT, URZ, UR4, UPT ;  /* 0x000000043f00728c */ /* 0x000fe4000bf05070 */
[----:B------:R-:W-:Y:S02]  /*04a0*/  ULDC.64 UR6, c[0x0][0x348] ;  /* 0x0000d20000067ab9 */ /* 0x000fe40000000a00 */
[----:B------:R-:W-:-:S02]  /*04b0*/  UISETP.NE.AND.EX UP2, UPT, URZ, UR9, UPT, UP2 ;  /* 0x000000093f00728c */ /* 0x000fc4000bf45320 */
[----:B------:R-:W-:Y:S02]  /*04c0*/  UISETP.NE.U32.AND UP1, UPT, URZ, UR6, UPT ;  /* 0x000000063f00728c */ /* 0x000fe4000bf25070 */
[----:B------:R-:W-:Y:S02]  /*04d0*/  UISETP.NE.AND.EX UP0, UPT, URZ, UR5, UPT, UP0 ;  /* 0x000000053f00728c */ /* 0x000fe4000bf05300 */
[----:B------:R-:W-:Y:S01]  /*04e0*/  UISETP.NE.AND.EX UP1, UPT, URZ, UR7, UPT, UP1 ;  /* 0x000000073f00728c */ /* 0x000fe2000bf25310 */
[----:B------:R-:W-:Y:S01]  /*04f0*/  PLOP3.LUT P2, PT, PT, PT, UP2, 0x80, 0x0 ;  /* 0x000000000000781c */ /* 0x000fe20003f4f028 */
[----:B------:R-:W-:Y:S02]  /*0500*/  ULDC.64 UR8, c[0x0][0x370] ;  /* 0x0000dc0000087ab9 */ /* 0x000fe40000000a00 */
[----:B------:R-:W-:Y:S01]  /*0510*/  ULDC.64 UR6, c[0x0][0x348] ;  /* 0x0000d20000067ab9 */ /* 0x000fe20000000a00 */
[----:B------:R-:W-:Y:S01]  /*0520*/  PLOP3.LUT P0, PT, PT, PT, UP0, 0x80, 0x0 ;  /* 0x000000000000781c */ /* 0x000fe20003f0f008 */
[----:B------:R-:W-:Y:S01]  /*0530*/  ULDC.64 UR4, c[0x0][0x360] ;  /* 0x0000d80000047ab9 */ /* 0x000fe20000000a00 */
[----:B------:R-:W-:Y:S01]  /*0540*/  PLOP3.LUT P1, PT, PT, PT, UP1, 0x80, 0x0 ;  /* 0x000000000000781c */ /* 0x000fe20003f2f018 */
[----:B------:R-:W-:-:S02]  /*0550*/  @UP2 UIMAD.WIDE UR8, UR16, UR13, UR8 ;  /* 0x0000000d100822a5 */ /* 0x000fc4000f8e0208 */
[----:B------:R-:W-:Y:S02]  /*0560*/  @UP0 UIMAD.WIDE UR4, UR16, UR13, UR4 ;  /* 0x0000000d100402a5 */ /* 0x000fe4000f8e0204 */
[----:B------:R-:W-:Y:S02]  /*0570*/  UIMAD.WIDE UR6, UR16, UR13, UR6 ;  /* 0x0000000d100672a5 */ /* 0x000fe4000f8e0206 */
[----:B------:R-:W-:Y:S02]  /*0580*/  IMAD.U32 R3, RZ, RZ, UR9 ;  /* 0x00000009ff037e24 */ /* 0x000fe4000f8e00ff */
[----:B------:R-:W-:Y:S01]  /*0590*/  IMAD.U32 R2, RZ, RZ, UR8 ;  /* 0x00000008ff027e24 */ /* 0x000fe2000f8e00ff */
[----:B------:R-:W-:Y:S01]  /*05a0*/  MOV R4, UR4 ;  /* 0x0000000400047c02 */ /* 0x000fe20008000f00 */
[----:B------:R-:W-:Y:S01]  /*05b0*/  IMAD.U32 R5, RZ, RZ, UR5 ;  /* 0x00000005ff057e24 */ /* 0x000fe2000f8e00ff */
[----:B------:R-:W-:Y:S01]  /*05c0*/  MOV R6, UR6 ;  /* 0x0000000600067c02 */ /* 0x000fe20008000f00 */
[----:B------:R-:W-:Y:S01]  /*05d0*/  IMAD.U32 R7, RZ, RZ, UR7 ;  /* 0x00000007ff077e24 */ /* 0x000fe2000f8e00ff */
[----:B------:R1:W2:Y:S04]  /*05e0*/  @P2 LDG.E R3, [R2.64] ;  /* 0x0000003202032981 */ /* 0x0002a8000c1e1900 */
[----:B------:R-:W3:Y:S04]  /*05f0*/  @P0 LDG.E R0, [R4.64] ;  /* 0x0000003204000981 */ /* 0x000ee8000c1e1900 */
[----:B-1----:R-:W4:Y:S01]  /*0600*/  @P1 LDG.E R2, [R6.64] ;  /* 0x0000003206021981 */ /* 0x002f22000c1e1900 */
[----:B------:R-:W1:Y:S01]  /*0610*/  S2UR UR11, SR_CTAID.Y ;  /* 0x00000000000b79c3 */ /* 0x000e620000002600 */
[----:B------:R-:W-:-:S02]  /*0620*/  UMOV UR14, URZ ;  /* 0x0000003f000e7c82 */ /* 0x000fc40008000000 */
[----:B------:R-:W-:Y:S02]  /*0630*/  ULDC UR15, c[0x0][0x168] ;  /* 0x00005a00000f7ab9 */ /* 0x000fe40000000800 */
[----:B------:R-:W-:Y:S02]  /*0640*/  UMOV UR9, URZ ;  /* 0x0000003f00097c82 */ /* 0x000fe40008000000 */
[----:B------:R-:W-:Y:S02]  /*0650*/  ULDC UR4, c[0x0][0x2ac] ;  /* 0x0000ab0000047ab9 */ /* 0x000fe40000000800 */
[----:B------:R-:W-:Y:S02]  /*0660*/  ULDC UR8, c[0x0][0x1d0] ;  /* 0x0000740000087ab9 */ /* 0x000fe40000000800 */
[----:B------:R-:W-:Y:S02]  /*0670*/  UIMAD UR8, UR4, UR8, URZ ;  /* 0x00000008040872a4 */ /* 0x000fe4000f8e023f */
[----:B-1----:R-:W-:Y:S01]  /*0680*/  USHF.R.S32.HI UR10, URZ, 0x1f, UR11 ;  /* 0x0000001f3f0a7899 */ /* 0x002fe2000801140b */
[----:B--2---:R1:W2:Y:S08]  /*0690*/  @P2 R2UR UR14, R3 ;  /* 0x00000000030e23c2 */ /* 0x0042b000000e0000 */
[----:B---3--:R1:W3:Y:S08]  /*06a0*/  @P0 R2UR UR15, R0 ;  /* 0x00000000000f03c2 */ /* 0x0082f000000e0000 */
[----:B----4-:R1:W4:Y:S02]  /*06b0*/  @P1 R2UR UR9, R2 ;  /* 0x00000000020913c2 */ /* 0x01032400000e0000 */
[----:B-1--4-:R-:W-:Y:S05]  /*06c0*/  @P0 BRA `(.L_x_228) ;  /* 0x0000006000000947 */ /* 0x012fea0003800000 */
[----:B--2---:R-:W-:Y:S05]  /*06d0*/  @!P1 BRA `(.L_x_228) ;  /* 0x0000005000009947 */ /* 0x004fea0003800000 */
[----:B------:R-:W2:Y:S04]  /*06e0*/  LDG.E R2, [R6.64] ;  /* 0x0000003206027981 */ /* 0x000ea8000c1e1900 */
[----:B------:R-:W4:Y:S01]  /*06f0*/  LDG.E R0, [R6.64+0x4] ;  /* 0x0000043206007981 */ /* 0x000f22000c1e1900 */
[----:B--23--:R-:W1:Y:S08]  /*0700*/  R2UR UR15, R2 ;  /* 0x00000000020f73c2 */ /* 0x00ce7000000e0000 */
[----:B----4-:R-:W1:Y:S02]  /*0710*/  R2UR UR4, R0 ;  /* 0x00000000000473c2 */ /* 0x010e6400000e0000 */
[----:B-1----:R-:W-:-:S06]  /*0720*/  UIADD3 UR15, -UR15, UR4, URZ ;  /* 0x000000040f0f7290 */ /* 0x002fcc000fffe13f */
.L_x_228:
[----:B--2---:R-:W-:-:S04]  /*0730*/  ISETP.NE.U32.AND P0, PT, RZ, c[0x0][0x368], PT ;  /* 0x0000da00ff007a0c */ /* 0x004fc80003f05070 */
[----:B------:R-:W-:-:S13]  /*0740*/  ISETP.NE.AND.EX P0, PT, RZ, c[0x0][0x36c], PT, P0 ;  /* 0x0000db00ff007a0c */ /* 0x000fda0003f05300 */
[----:B------:R-:W-:Y:S05]  /*0750*/  @!P0 BRA `(.L_x_229) ;  /* 0x0000007000008947 */ /* 0x000fea0003800000 */
[----:B------:R-:W-:Y:S02]  /*0760*/  ULDC.64 UR4, c[0x0][0x368] ;  /* 0x0000da0000047ab9 */ /* 0x000fe40000000a00 */
[----:B------:R-:W-:-:S06]  /*0770*/  UIMAD.WIDE UR4, UR16, UR13, UR4 ;  /* 0x0000000d100472a5 */ /* 0x000fcc000f8e0204 */
[----:B------:R-:W-:Y:S02]  /*0780*/  MOV R2, UR4 ;  /* 0x0000000400027c02 */ /* 0x000fe40008000f00 */
[----:B------:R-:W-:-:S05]  /*0790*/  MOV R3, UR5 ;  /* 0x0000000500037c02 */ /* 0x000fca0008000f00 */
[----:B------:R-:W2:Y:S02]  /*07a0*/  LDG.E R0, [R2.64] ;  /* 0x0000003202007981 */ /* 0x000ea4000c1e1900 */
[----:B--2---:R1:W2:Y:S02]  /*07b0*/  R2UR UR8, R0 ;  /* 0x00000000000873c2 */ /* 0x0042a400000e0000 */
[----:B-12---:R-:W-:Y:S05]  /*07c0*/  BRA `(.L_x_230) ;  /* 0x000000c000007947 */ /* 0x006fea0003800000 */
.L_x_229:
[----:B------:R-:W-:-:S04]  /*07d0*/  ISETP.NE.U32.AND P0, PT, RZ, c[0x0][0x350], PT ;  /* 0x0000d400ff007a0c */ /* 0x000fc80003f05070 */
[----:B------:R-:W-:-:S13]  /*07e0*/  ISETP.NE.AND.EX P0, PT, RZ, c[0x0][0x354], PT, P0 ;  /* 0x0000d500ff007a0c */ /* 0x000fda0003f05300 */
[----:B------:R-:W-:Y:S05]  /*07f0*/  @!P0 BRA `(.L_x_230) ;  /* 0x0000009000008947 */ /* 0x000fea0003800000 */
[----:B------:R-:W-:Y:S02]  /*0800*/  ULDC.64 UR4, c[0x0][0x350] ;  /* 0x0000d40000047ab9 */ /* 0x000fe40000000a00 */
[----:B------:R-:W-:-:S06]  /*0810*/  UIMAD.WIDE UR4, UR16, UR13, UR4 ;  /* 0x0000000d100472a5 */ /* 0x000fcc000f8e0204 */
[----:B------:R-:W-:Y:S02]  /*0820*/  MOV R2, UR4 ;  /* 0x0000000400027c02 */ /* 0x000fe40008000f00 */
[----:B------:R-:W-:-:S05]  /*0830*/  MOV R3, UR5 ;  /* 0x0000000500037c02 */ /* 0x000fca0008000f00 */
[----:B------:R-:W2:Y:S04]  /*0840*/  LDG.E R4, [R2.64] ;  /* 0x0000003202047981 */ /* 0x000ea8000c1e1900 */
[----:B------:R-:W4:Y:S01]  /*0850*/  LDG.E R0, [R2.64+0x4] ;  /* 0x0000043202007981 */ /* 0x000f22000c1e1900 */
[----:B--2---:R-:W1:Y:S08]  /*0860*/  R2UR UR4, R4 ;  /* 0x00000000040473c2 */ /* 0x004e7000000e0000 */
[----:B----4-:R-:W1:Y:S02]  /*0870*/  R2UR UR8, R0 ;  /* 0x00000000000873c2 */ /* 0x010e6400000e0000 */
[----:B-1----:R-:W-:-:S06]  /*0880*/  UIADD3 UR8, -UR4, UR8, URZ ;  /* 0x0000000804087290 */ /* 0x002fcc000fffe13f */
.L_x_230:
[----:B------:R-:W-:Y:S02]  /*0890*/  ULDC UR4, c[0x0][0x2c4] ;  /* 0x0000b10000047ab9 */ /* 0x000fe40000000800 */
[----:B------:R-:W-:-:S02]  /*08a0*/  UISETP.NE.AND UP0, UPT, UR4, 0x1, UPT ;  /* 0x000000010400788c */ /* 0x000fc4000bf05270 */
[----:B------:R-:W-:Y:S02]  /*08b0*/  ULDC.64 UR6, c[0x0][0x2c8] ;  /* 0x0000b20000067ab9 */ /* 0x000fe40000000a00 */
[----:B------:R-:W-:Y:S02]  /*08c0*/  UIADD3 UR12, UR18, 0x7f, URZ ;  /* 0x0000007f120c7890 */ /* 0x000fe4000fffe03f */
[----:B------:R-:W-:Y:S02]  /*08d0*/  ULDC.64 UR4, c[0x0][0x328] ;  /* 0x0000ca0000047ab9 */ /* 0x000fe40000000a00 */
[----:B------:R-:W-:Y:S02]  /*08e0*/  UP2UR UR35, UPR, URZ, 0x1 ;  /* 0x000000013f237883 */ /* 0x000fe40008000000 */
[----:B------:R-:W-:Y:S02]  /*08f0*/  UIADD3 UR8, -UR14, UR8, URZ ;  /* 0x000000080e087290 */ /* 0x000fe4000fffe13f */
[----:B------:R-:W-:-:S04]  /*0900*/  @UP0 UIADD3 UR20, UR18, 0x7f, URZ ;  /* 0x0000007f12140890 */ /* 0x000fc8000fffe03f */
[----:B------:R-:W-:Y:S02]  /*0910*/  UIMAD.WIDE.U32 UR20, UR20, UR6, URZ ;  /* 0x00000006141472a5 */ /* 0x000fe4000f8e003f */
[----:B---3--:R-:W-:Y:S02]  /*0920*/  UIADD3 UR6, UR8, 0x1, -UR15 ;  /* 0x0000000108067890 */ /* 0x008fe4000fffe80f */
[----:B------:R-:W-:Y:S02]  /*0930*/  @UP0 USHF.R.U32.HI UR12, URZ, UR7, UR21 ;  /* 0x000000073f0c0299 */ /* 0x000fe40008011615 */
[----:B------:R-:W-:Y:S02]  /*0940*/  UISETP.GE.AND UP0, UPT, UR5, 0x1, UPT ;  /* 0x000000010500788c */ /* 0x000fe4000bf06270 */
[----:B------:R-:W-:Y:S02]  /*0950*/  UIADD3 UR6, UR6, UR12, URZ ;  /* 0x0000000c06067290 */ /* 0x000fe4000fffe03f */
[----:B------:R-:W-:-:S02]  /*0960*/  UP2UR UR34, UPR, URZ, 0x1 ;  /* 0x000000013f227883 */ /* 0x000fc40008000000 */
[----:B------:R-:W-:Y:S01]  /*0970*/  PLOP3.LUT P0, PT, PT, PT, UP0, 0x40, 0x0 ;  /* 0x000000000000781c */ /* 0x000fe20003f0e808 */
[----:B------:R-:W-:-:S12]  /*0980*/  UIADD3 UR4, UR6, UR4, URZ ;  /* 0x0000000406047290 */ /* 0x000fd8000fffe03f */
[----:B------:R-:W-:Y:S05]  /*0990*/  @P0 BRA `(.L_x_231) ;  /* 0x0000014000000947 */ /* 0x000fea0003800000 */
[----:B------:R-:W-:Y:S01]  /*09a0*/  ISETP.LT.AND P0, PT, RZ, UR6, PT ;  /* 0x00000006ff007c0c */ /* 0x000fe2000bf01270 */
[----:B------:R-:W-:-:S12]  /*09b0*/  UIADD3 UR12, UR6, -0x1, URZ ;  /* 0xffffffff060c7890 */ /* 0x000fd8000fffe03f */
        /* <DEDUP_REMOVED lines=9> */
.L_x_232:
[----:B------:R-:W-:Y:S02]  /*0a50*/  UISETP.NE.AND UP0, UPT, UR5, 0x1, UPT ;  /* 0x000000010500788c */ /* 0x000fe4000bf05270 */
[----:B------:R-:W-:Y:S02]  /*0a60*/  ULDC.64 UR6, c[0x0][0x330] ;  /* 0x0000cc0000067ab9 */ /* 0x000fe40000000a00 */
[----:B------:R-:W-:-:S07]  /*0a70*/  UIMAD.WIDE.U32 UR20, UR12, UR6, URZ ;  /* 0x000000060c1472a5 */ /* 0x000fce000f8e003f */
[----:B------:R-:W-:Y:S02]  /*0a80*/  @UP0 UMOV UR17, UR21 ;  /* 0x0000001500110c82 */ /* 0x000fe40008000000 */
[----:B------:R-:W-:Y:S02]  /*0a90*/  @UP0 USHF.R.U32.HI UR12, URZ, UR7, UR17 ;  /* 0x000000073f0c0299 */ /* 0x000fe40008011611 */
.L_x_233:
[----:B------:R-:W-:Y:S02]  /*0aa0*/  ULDC UR6, c[0x0][0x32c] ;  /* 0x0000cb0000067ab9 */ /* 0x000fe40000000800 */
[----:B------:R-:W-:-:S04]  /*0ab0*/  UIMAD UR6, UR12, UR5, UR6 ;  /* 0x000000050c0672a4 */ /* 0x000fc8000f8e0206 */
[----:B------:R-:W-:-:S04]  /*0ac0*/  UISETP.LT.AND UP0, UPT, UR4, UR6, UPT ;  /* 0x000000060400728c */ /* 0x000fc8000bf01270 */
[----:B------:R-:W-:Y:S02]  /*0ad0*/  USEL UR4, UR4, UR6, UP0 ;  /* 0x0000000604047287 */ /* 0x000fe40008000000 */
.L_x_231:
[----:B------:R-:W-:Y:S02]  /*0ae0*/  UISETP.NE.AND UP0, UPT, UR35, URZ, UPT ;  /* 0x0000003f2300728c */ /* 0x000fe4000bf05270 */
[----:B------:R-:W-:Y:S02]  /*0af0*/  UIADD3 UR22, UR4, 0x5f, URZ ;  /* 0x0000005f04167890 */ /* 0x000fe4000fffe03f */
[----:B------:R-:W-:Y:S02]  /*0b00*/  ULDC.64 UR6, c[0x0][0x2c8] ;  /* 0x0000b20000067ab9 */ /* 0x000fe40000000a00 */
[----:B------:R-:W-:Y:S02]  /*0b10*/  UIMAD.WIDE.U32 UR24, UR18, UR6, URZ ;  /* 0x00000006121872a5 */ /* 0x000fe4000f8e003f */
[----:B------:R-:W-:Y:S02]  /*0b20*/  UIMAD.WIDE UR22, UR22, 0x2aaaaaab, URZ ;  /* 0x2aaaaaab161678a5 */ /* 0x000fe4000f8e023f */
[----:B------:R-:W-:-:S02]  /*0b30*/  UIADD3 UR20, UR8, 0x5f, URZ ;  /* 0x0000005f08147890 */ /* 0x000fc4000fffe03f */
[----:B------:R-:W-:Y:S02]  /*0b40*/  UISETP.GE.AND UP2, UPT, UR5, 0x1, UPT ;  /* 0x000000010500788c */ /* 0x000fe4000bf46270 */
[----:B------:R-:W-:Y:S02]  /*0b50*/  UIMAD.WIDE UR20, UR20, 0x2aaaaaab, URZ ;  /* 0x2aaaaaab141478a5 */ /* 0x000fe4000f8e023f */
[----:B------:R-:W-:Y:S02]  /*0b60*/  @UP0 UMOV UR17, UR25 ;  /* 0x0000001900110c82 */ /* 0x000fe40008000000 */
[----:B------:R-:W-:Y:S01]  /*0b70*/  UMOV UR4, UR18 ;  /* 0x0000001200047c82 */ /* 0x000fe20008000000 */
[----:B------:R-:W-:Y:S01]  /*0b80*/  PLOP3.LUT P0, PT, PT, PT, UP2, 0x40, 0x0 ;  /* 0x000000000000781c */ /* 0x000fe20003f0e828 */
[----:B------:R-:W-:Y:S02]  /*0b90*/  UMOV UR19, UR23 ;  /* 0x0000001700137c82 */ /* 0x000fe40008000000 */
[----:B------:R-:W-:-:S02]  /*0ba0*/  @UP0 USHF.R.U32.HI UR4, URZ, UR7, UR17 ;  /* 0x000000073f040299 */ /* 0x000fc40008011611 */
[----:B------:R-:W-:Y:S02]  /*0bb0*/  USHF.R.U32.HI UR7, URZ, 0x1f, UR21 ;  /* 0x0000001f3f077899 */ /* 0x000fe40008011615 */
[----:B------:R-:W-:Y:S02]  /*0bc0*/  USHF.R.U32.HI UR12, URZ, 0x1f, UR19 ;  /* 0x0000001f3f0c7899 */ /* 0x000fe40008011613 */
[----:B------:R-:W-:Y:S02]  /*0bd0*/  UIADD3 UR17, UR8, -UR15, URZ ;  /* 0x8000000f08117290 */ /* 0x000fe4000fffe03f */
[----:B------:R-:W-:Y:S02]  /*0be0*/  ULEA.HI.SX32 UR7, UR21, UR7, 0x1c ;  /* 0x0000000715077291 */ /* 0x000fe4000f8fe23f */
[----:B------:R-:W-:Y:S02]  /*0bf0*/  ULEA.HI.SX32 UR12, UR19, UR12, 0x1c ;  /* 0x0000000c130c7291 */ /* 0x000fe4000f8fe23f */
[----:B------:R-:W-:-:S02]  /*0c00*/  UIADD3 UR4, UR17, UR4, URZ ;  /* 0x0000000411047290 */ /* 0x000fc4000fffe03f */
[----:B------:R-:W-:Y:S02]  /*0c10*/  UISETP.LT.AND UP0, UPT, UR7, UR12, UPT ;  /* 0x0000000c0700728c */ /* 0x000fe4000bf01270 */
        /* <DEDUP_REMOVED lines=16> */
.L_x_235:
[----:B------:R-:W-:-:S03]  /*0d20*/  UISETP.NE.AND UP0, UPT, UR5, 0x1, UPT ;  /* 0x000000010500788c */ /* 0x000fc6000bf05270 */
[----:B------:R-:W-:Y:S02]  /*0d30*/  ULDC.64 UR4, c[0x0][0x330] ;  /* 0x0000cc0000047ab9 */ /* 0x000fe40000000a00 */
[----:B------:R-:W-:-:S07]  /*0d40*/  UIMAD.WIDE.U32 UR20, UR7, UR4, URZ ;  /* 0x00000004071472a5 */ /* 0x000fce000f8e003f */
[----:B------:R-:W-:Y:S02]  /*0d50*/  @UP0 UMOV UR19, UR21 ;  /* 0x0000001500130c82 */ /* 0x000fe40008000000 */
[----:B------:R-:W-:Y:S02]  /*0d60*/  @UP0 USHF.R.U32.HI UR7, URZ, UR5, UR19 ;  /* 0x000000053f070299 */ /* 0x000fe40008011613 */
.L_x_236:
[----:B------:R-:W-:Y:S02]  /*0d70*/  ULDC UR4, c[0x0][0x32c] ;  /* 0x0000cb0000047ab9 */ /* 0x000fe40000000800 */
[----:B------:R-:W-:-:S04]  /*0d80*/  UIMAD UR4, UR7, UR4, URZ ;  /* 0x00000004070472a4 */ /* 0x000fc8000f8e023f */
[----:B------:R-:W-:-:S04]  /*0d90*/  UISETP.LT.AND UP0, UPT, UR6, UR4, UPT ;  /* 0x000000040600728c */ /* 0x000fc8000bf01270 */
[----:B------:R-:W-:-:S04]  /*0da0*/  USEL UR6, UR6, UR4, !UP0 ;  /* 0x0000000406067287 */ /* 0x000fc8000c000000 */
.L_x_234:
[----:B------:R-:W-:Y:S01]  /*0db0*/  UIMAD.WIDE UR4, UR6, 0x2aaaaaab, URZ ;  /* 0x2aaaaaab060478a5 */ /* 0x000fe2000f8e023f */
[----:B------:R-:W-:Y:S01]  /*0dc0*/  PLOP3.LUT P4, PT, PT, PT, PT, 0x80, 0x0 ;  /* 0x000000000000781c */ /* 0x000fe20003f8f070 */
[----:B------:R-:W-:Y:S01]  /*0dd0*/  CS2R R162, SRZ ;  /* 0x0000000000a27805 */ /* 0x000fe2000001ff00 */
[----:B------:R-:W-:Y:S01]  /*0de0*/  CS2R R160, SRZ ;  /* 0x0000000000a07805 */ /* 0x000fe2000001ff00 */
[----:B------:R-:W-:Y:S01]  /*0df0*/  USHF.R.U32.HI UR4, URZ, 0x1f, UR5 ;  /* 0x0000001f3f047899 */ /* 0x000fe20008011605 */
[----:B------:R-:W-:Y:S01]  /*0e00*/  CS2R R166, SRZ ;  /* 0x0000000000a67805 */ /* 0x000fe2000001ff00 */
[----:B------:R-:W-:Y:S01]  /*0e10*/  CS2R R164, SRZ ;  /* 0x0000000000a47805 */ /* 0x000fe2000001ff00 */
[----:B------:R-:W-:Y:S01]  /*0e20*/  IMAD.MOV.U32 R15, RZ, RZ, RZ ;  /* 0x000000ffff0f7224 */ /* 0x000fe200078e00ff */
[----:B------:R-:W-:Y:S01]  /*0e30*/  ULEA.HI.SX32 UR4, UR5, UR4, 0x1c ;  /* 0x0000000405047291 */ /* 0x000fe2000f8fe23f */
[----:B------:R-:W-:Y:S01]  /*0e40*/  IMAD.MOV.U32 R158, RZ, RZ, RZ ;  /* 0x000000ffff9e7224 */ /* 0x000fe200078e00ff */
[----:B------:R-:W-:Y:S01]  /*0e50*/  CS2R R156, SRZ ;  /* 0x00000000009c7805 */ /* 0x000fe2000001ff00 */
[----:B------:R-:W-:Y:S01]  /*0e60*/  CS2R R16, SRZ ;  /* 0x0000000000107805 */ /* 0x000fe2000001ff00 */
[----:B------:R-:W-:Y:S01]  /*0e70*/  UISETP.LT.AND UP0, UPT, URZ, UR4, UPT ;  /* 0x000000043f00728c */ /* 0x000fe2000bf01270 */
[----:B------:R-:W-:Y:S01]  /*0e80*/  MOV R154, RZ ;  /* 0x000000ff009a7202 */ /* 0x000fe20000000f00 */
[----:B------:R-:W-:Y:S01]  /*0e90*/  IMAD.MOV.U32 R152, RZ, RZ, RZ ;  /* 0x000000ffff987224 */ /* 0x000fe200078e00ff */
[----:B------:R-:W-:Y:S01]  /*0ea0*/  CS2R R18, SRZ ;  /* 0x0000000000127805 */ /* 0x000fe2000001ff00 */
[----:B------:R-:W-:Y:S01]  /*0eb0*/  USEL UR7, URZ, UR4, !UP0 ;  /* 0x000000043f077287 */ /* 0x000fe2000c000000 */
[----:B------:R-:W-:Y:S01]  /*0ec0*/  MOV R146, RZ ;  /* 0x000000ff00927202 */ /* 0x000fe20000000f00 */
[----:B------:R-:W-:Y:S01]  /*0ed0*/  CS2R R12, SRZ ;  /* 0x00000000000c7805 */ /* 0x000fe2000001ff00 */
[----:B------:R-:W-:Y:S01]  /*0ee0*/  IMAD.MOV.U32 R144, RZ, RZ, RZ ;  /* 0x000000ffff907224 */ /* 0x000fe200078e00ff */
[----:B------:R-:W-:Y:S01]  /*0ef0*/  UISETP.GT.AND UP0, UPT, UR12, UR7, UPT ;  /* 0x000000070c00728c */ /* 0x000fe2000bf04270 */
[----:B------:R-:W-:Y:S01]  /*0f00*/  MOV R150, RZ ;  /* 0x000000ff00967202 */ /* 0x000fe20000000f00 */
[----:B------:R-:W-:Y:S01]  /*0f10*/  IMAD.MOV.U32 R148, RZ, RZ, RZ ;  /* 0x000000ffff947224 */ /* 0x000fe200078e00ff */
[----:B------:R-:W-:Y:S01]  /*0f20*/  CS2R R142, SRZ ;  /* 0x00000000008e7805 */ /* 0x000fe2000001ff00 */
[----:B------:R-:W-:Y:S01]  /*0f30*/  CS2R R22, SRZ ;  /* 0x0000000000167805 */ /* 0x000fe2000001ff00 */
[----:B------:R-:W-:Y:S01]  /*0f40*/  MOV R140, RZ ;  /* 0x000000ff008c7202 */ /* 0x000fe20000000f00 */
[----:B------:R-:W-:Y:S01]  /*0f50*/  IMAD.MOV.U32 R138, RZ, RZ, RZ ;  /* 0x000000ffff8a7224 */ /* 0x000fe200078e00ff */
[----:B------:R-:W-:Y:S01]  /*0f60*/  PLOP3.LUT P0, PT, PT, PT, UP0, 0x80, 0x0 ;  /* 0x000000000000781c */ /* 0x000fe20003f0f008 */
        /* <DEDUP_REMOVED lines=28> */
[----:B------:R-:W-:Y:S02]  /*1130*/  UISETP.NE.AND UP2, UPT, UR35, URZ, UPT ;  /* 0x0000003f2300728c */ /* 0x000fe4000bf45270 */
[----:B------:R-:W-:-:S03]  /*1140*/  UISETP.NE.AND.EX UP0, UPT, URZ, UR5, UPT, UP0 ;  /* 0x000000053f00728c */ /* 0x000fc6000bf05300 */
[----:B------:R-:W-:-:S03]  /*1150*/  ULDC.64 UR4, c[0x0][0x340] ;  /* 0x0000d00000047ab9 */ /* 0x000fc60000000a00 */
[----:B------:R-:W-:-:S05]  /*1160*/  PLOP3.LUT P1, PT, PT, PT, UP0, 0x80, 0x0 ;  /* 0x000000000000781c */ /* 0x000fca0003f2f008 */
[----:B------:R-:W-:-:S06]  /*1170*/  @UP0 UIMAD.WIDE UR4, UR16, UR13, UR4 ;  /* 0x0000000d100402a5 */ /* 0x000fcc000f8e0204 */
[----:B------:R-:W-:Y:S02]  /*1180*/  IMAD.U32 R2, RZ, RZ, UR4 ;  /* 0x00000004ff027e24 */ /* 0x000fe4000f8e00ff */
[----:B------:R-:W-:Y:S01]  /*1190*/  IMAD.U32 R3, RZ, RZ, UR5 ;  /* 0x00000005ff037e24 */ /* 0x000fe2000f8e00ff */
[----:B------:R-:W-:Y:S01]  /*11a0*/  SHF.R.S32.HI R200, RZ, 0x1f, R201 ;  /* 0x0000001fffc87819 */ /* 0x000fe200000114c9 */
[----:B------:R-:W-:Y:S02]  /*11b0*/  USHF.R.S32.HI UR6, URZ, 0x1f, UR9 ;  /* 0x0000001f3f067899 */ /* 0x000fe40008011409 */
[----:B------:R-:W-:Y:S01]  /*11c0*/  ULDC.64 UR4, c[0x0][0x178] ;  /* 0x00005e0000047ab9 */ /* 0x000fe20000000a00 */
[----:B------:R1:W2:Y:S01]  /*11d0*/  @P1 LDG.E R10, [R2.64] ;  /* 0x00000032020a1981 */ /* 0x0002a2000c1e1900 */
[----:B------:R-:W-:Y:S01]  /*11e0*/  UIMAD UR6, UR6, UR4, URZ ;  /* 0x00000004060672a4 */ /* 0x000fe2000f8e023f */
[----:B------:R-:W-:Y:S01]  /*11f0*/  PLOP3.LUT P2, PT, PT, PT, UP2, 0x80, 0x0 ;  /* 0x000000000000781c */ /* 0x000fe20003f4f028 */
[----:B------:R-:W-:Y:S01]  /*1200*/  UIMAD.WIDE.U32 UR20, UR9, UR4, URZ ;  /* 0x00000004091472a5 */ /* 0x000fe2000f8e003f */
[----:B------:R-:W-:Y:S01]  /*1210*/  PLOP3.LUT P0, PT, PT, PT, UP2, 0x80, 0x0 ;  /* 0x000000000000781c */ /* 0x000fe20003f0f028 */
[----:B------:R-:W-:Y:S01]  /*1220*/  UIMAD UR6, UR9, UR5, UR6 ;  /* 0x00000005090672a4 */ /* 0x000fe2000f8e0206 */
[----:B------:R-:W-:Y:S01]  /*1230*/  LEA.HI R13, R200, R201, RZ, 0x4 ;  /* 0x000000c9c80d7211 */ /* 0x000fe200078f20ff */
[----:B------:R-:W-:Y:S01]  /*1240*/  USHF.R.S32.HI UR9, URZ, 0x1f, UR16 ;  /* 0x0000001f3f097899 */ /* 0x000fe20008011410 */
[----:B------:R-:W-:Y:S01]  /*1250*/  BSSY B0, `(.L_x_238) ;  /* 0x0000051000007945 */ /* 0x000fe20003800000 */
[----:B------:R-:W-:-:S02]  /*1260*/  ULDC.64 UR4, c[0x0][0x1b8] ;  /* 0x00006e0000047ab9 */ /* 0x000fc40000000a00 */
[----:B------:R-:W-:Y:S02]  /*1270*/  UIADD3 UR21, UR21, UR6, URZ ;  /* 0x0000000615157290 */ /* 0x000fe4000fffe03f */
[----:B------:R-:W-:Y:S02]  /*1280*/  UIMAD UR6, UR10, UR4, URZ ;  /* 0x000000040a0672a4 */ /* 0x000fe4000f8e023f */
[----:B------:R-:W-:Y:S02]  /*1290*/  UIMAD.WIDE.U32 UR20, UR11, UR4, UR20 ;  /* 0x000000040b1472a5 */ /* 0x000fe4000f8e0014 */
[----:B------:R-:W-:Y:S02]  /*12a0*/  UIMAD UR6, UR11, UR5, UR6 ;  /* 0x000000050b0672a4 */ /* 0x000fe4000f8e0206 */
[----:B------:R-:W-:Y:S02]  /*12b0*/  USEL UR9, UR9, URZ, !UP1 ;  /* 0x0000003f09097287 */ /* 0x000fe4000c800000 */
[----:B------:R-:W-:-:S02]  /*12c0*/  ULDC.64 UR4, c[0x0][0x1c0] ;  /* 0x0000700000047ab9 */ /* 0x000fc40000000a00 */
[----:B------:R-:W-:Y:S01]  /*12d0*/  USEL UR13, UR16, URZ, !UP1 ;  /* 0x0000003f100d7287 */ /* 0x000fe2000c800000 */
[----:B-1----:R-:W-:Y:S01]  /*12e0*/  LEA.HI R2, R200, R201, RZ, 0x3 ;  /* 0x000000c9c8027211 */ /* 0x002fe200078f18ff */
[----:B------:R-:W-:Y:S02]  /*12f0*/  UIMAD UR9, UR9, UR4, URZ ;  /* 0x00000004090972a4 */ /* 0x000fe4000f8e023f */
[----:B------:R-:W-:Y:S01]  /*1300*/  UIADD3 UR21, UR21, UR6, URZ ;  /* 0x0000000615157290 */ /* 0x000fe2000fffe03f */
[----:B------:R-:W-:Y:S01]  /*1310*/  LOP3.LUT R0, R2, 0xfffffff8, RZ, 0xc0, !PT ;  /* 0xfffffff802007812 */ /* 0x000fe200078ec0ff */
[----:B------:R-:W-:Y:S01]  /*1320*/  UIMAD UR5, UR13, UR5, UR9 ;  /* 0x000000050d0572a4 */ /* 0x000fe2000f8e0209 */
[----:B------:R-:W-:Y:S01]  /*1330*/  SHF.R.S32.HI R18, RZ, 0x3, R2 ;  /* 0x00000003ff127819 */ /* 0x000fe20000011402 */
[----:B------:R-:W-:Y:S02]  /*1340*/  UIMAD.WIDE.U32 UR20, UR13, UR4, UR20 ;  /* 0x000000040d1472a5 */ /* 0x000fe4000f8e0014 */
[----:B------:R-:W-:Y:S01]  /*1350*/  IMAD.IADD R6, R201, 0x1, -R0 ;  /* 0x00000001c9067824 */ /* 0x000fe200078e0a00 */
[----:B------:R-:W-:-:S02]  /*1360*/  ULDC UR6, c[0x0][0x2c4] ;  /* 0x0000b10000067ab9 */ /* 0x000fc40000000800 */
[----:B------:R-:W-:Y:S01]  /*1370*/  UIADD3 UR5, UR21, UR5, URZ ;  /* 0x0000000515057290 */ /* 0x000fe2000fffe03f */
[C---:B------:R-:W-:Y:S01]  /*1380*/  IMAD R203, R6.reuse, 0x10, R18 ;  /* 0x0000001006cb7824 */ /* 0x040fe200078e0212 */
[----:B------:R-:W-:Y:S01]  /*1390*/  UIMAD UR6, UR15, UR6, URZ ;  /* 0x000000060f0672a4 */ /* 0x000fe2000f8e023f */
[----:B------:R-:W-:Y:S02]  /*13a0*/  IMAD.U32 R3, RZ, RZ, UR21 ;  /* 0x00000015ff037e24 */ /* 0x000fe4000f8e00ff */
[----:B------:R-:W-:Y:S01]  /*13b0*/  IMAD.SHL.U32 R6, R6, 0x8, RZ ;  /* 0x0000000806067824 */ /* 0x000fe200078e00ff */
[----:B------:R-:W-:Y:S01]  /*13c0*/  IADD3 R4, R203, UR18, RZ ;  /* 0x00000012cb047c10 */ /* 0x000fe2000fffe0ff */
[----:B------:R-:W-:Y:S01]  /*13d0*/  IMAD.U32 R3, RZ, RZ, UR5 ;  /* 0x00000005ff037e24 */ /* 0x000fe2000f8e00ff */
[----:B------:R1:W-:Y:S03]  /*13e0*/  STL [R1+0xc], R203 ;  /* 0x00000ccb01007387 */ /* 0x0003e60000100800 */
[----:B------:R-:W-:-:S04]  /*13f0*/  @P2 IMAD.HI.U32 R2, R4, c[0x0][0x2c8], RZ ;  /* 0x0000b20004022a27 */ /* 0x000fc800078e00ff */
[----:B------:R-:W-:Y:S01]  /*1400*/  IMAD.MOV.U32 R0, RZ, RZ, R4 ;  /* 0x000000ffff007224 */ /* 0x000fe200078e0004 */
[----:B------:R-:W-:Y:S01]  /*1410*/  @P0 SHF.R.U32.HI R0, RZ, c[0x0][0x2cc], R2 ;  /* 0x0000b300ff000a19 */ /* 0x000fe20000011602 */
[----:B------:R-:W-:Y:S01]  /*1420*/  IMAD.U32 R2, RZ, RZ, UR20 ;  /* 0x00000014ff027e24 */ /* 0x000fe2000f8e00ff */
[----:B------:R-:W-:Y:S02]  /*1430*/  ISETP.GE.AND P0, PT, R6, c[0x0][0x198], PT ;  /* 0x0000660006007a0c */ /* 0x000fe40003f06270 */
[--C-:B------:R-:W-:Y:S01]  /*1440*/  SHF.R.S32.HI R5, RZ, 0x1f, R0.reuse ;  /* 0x0000001fff057819 */ /* 0x100fe20000011400 */
[----:B------:R-:W-:Y:S02]  /*1450*/  IMAD.MOV R7, RZ, RZ, -R0 ;  /* 0x000000ffff077224 */ /* 0x000fe400078e0a00 */
[----:B------:R-:W-:-:S04]  /*1460*/  IMAD.WIDE.U32 R2, R0, c[0x0][0x1b0], R2 ;  /* 0x00006c0000027a25 */ /* 0x000fc800078e0002 */
[----:B------:R-:W-:-:S04]  /*1470*/  IMAD R5, R5, c[0x0][0x1b0], RZ ;  /* 0x00006c0005057a24 */ /* 0x000fc800078e02ff */
[----:B------:R-:W-:Y:S02]  /*1480*/  IMAD R5, R0, c[0x0][0x1b4], R5 ;  /* 0x00006d0000057a24 */ /* 0x000fe400078e0205 */
[----:B------:R-:W-:Y:S02]  /*1490*/  IMAD R0, R7, c[0x0][0x2c4], R4 ;  /* 0x0000b10007007a24 */ /* 0x000fe400078e0204 */
[----:B------:R-:W-:Y:S02]  /*14a0*/  IMAD.IADD R3, R3, 0x1, R5 ;  /* 0x0000000103037824 */ /* 0x000fe400078e0205 */
[----:B------:R-:W-:Y:S01]  /*14b0*/  IMAD.SHL.U32 R4, R18, 0x40, RZ ;  /* 0x0000004012047824 */ /* 0x000fe200078e00ff */
[----:B------:R-:W-:Y:S01]  /*14c0*/  SHF.R.S32.HI R5, RZ, 0x1f, R0 ;  /* 0x0000001fff057819 */ /* 0x000fe20000011400 */
[----:B------:R-:W-:-:S03]  /*14d0*/  IMAD.WIDE.U32 R2, R0, c[0x0][0x1a8], R2 ;  /* 0x00006a0000027a25 */ /* 0x000fc600078e0002 */
[----:B------:R-:W-:Y:S01]  /*14e0*/  LOP3.LUT R4, R4, 0x1c0, RZ, 0xc0, !PT ;  /* 0x000001c004047812 */ /* 0x000fe200078ec0ff */
[----:B------:R-:W-:Y:S01]  /*14f0*/  IMAD R5, R5, c[0x0][0x1a8], RZ ;  /* 0x00006a0005057a24 */ /* 0x000fe200078e02ff */
[----:B------:R-:W-:-:S03]  /*1500*/  LEA R8, P2, R2, c[0x0][0x160], 0x1 ;  /* 0x0000580002087a11 */ /* 0x000fc600078408ff */
[----:B------:R-:W-:Y:S01]  /*1510*/  IMAD R7, R0, c[0x0][0x1ac], R5 ;  /* 0x00006b0000077a24 */ /* 0x000fe200078e0205 */
[----:B------:R-:W-:Y:S02]  /*1520*/  LOP3.LUT R0, R13, 0xfffffff0, RZ, 0xc0, !PT ;  /* 0xfffffff00d007812 */ /* 0x000fe400078ec0ff */
[----:B------:R-:W-:Y:S01]  /*1530*/  LOP3.LUT R5, R4, 0x38, R6, 0xf8, !PT ;  /* 0x0000003804057812 */ /* 0x000fe200078ef806 */
[----:B------:R-:W-:Y:S01]  /*1540*/  IMAD.IADD R3, R3, 0x1, R7 ;  /* 0x0000000103037824 */ /* 0x000fe200078e0207 */
[----:B------:R-:W-:Y:S01]  /*1550*/  SHF.R.U32.HI R4, RZ, 0x3, R4 ;  /* 0x00000003ff047819 */ /* 0x000fe20000011604 */
[----:B------:R-:W-:Y:S01]  /*1560*/  IMAD.IADD R0, R201, 0x1, -R0 ;  /* 0x00000001c9007824 */ /* 0x000fe200078e0a00 */
[----:B------:R1:W3:Y:S02]  /*1570*/  SHFL.IDX PT, R6, R8, RZ, 0x181f ;  /* 0x00181fff08067589 */ /* 0x0002e400000e0000 */
[----:B------:R-:W-:Y:S02]  /*1580*/  LEA.HI.X R9, R2, c[0x0][0x164], R3, 0x1, P2 ;  /* 0x0000590002097a11 */ /* 0x000fe400010f0c03 */
[----:B------:R-:W-:-:S02]  /*1590*/  SHF.R.S32.HI R3, RZ, 0x1f, R0 ;  /* 0x0000001fff037819 */ /* 0x000fc40000011400 */
[----:B------:R-:W-:Y:S01]  /*15a0*/  LOP3.LUT R4, R5, R4, RZ, 0x3c, !PT ;  /* 0x0000000405047212 */ /* 0x000fe200078e3cff */
[----:B------:R1:W4:Y:S01]  /*15b0*/  SHFL.IDX PT, R7, R9, RZ, 0x181f ;  /* 0x00181fff09077589 */ /* 0x00032200000e0000 */
[----:B------:R-:W-:Y:S02]  /*15c0*/  LEA.HI R20, R3, R0, RZ, 0x3 ;  /* 0x0000000003147211 */ /* 0x000fe400078f18ff */
[----:B------:R-:W-:Y:S02]  /*15d0*/  IADD3 R5, R18, UR18, RZ ;  /* 0x0000001212057c10 */ /* 0x000fe4000fffe0ff */
[----:B------:R-:W-:Y:S02]  /*15e0*/  LEA.HI R2, R200, R201, RZ, 0x3 ;  /* 0x000000c9c8027211 */ /* 0x000fe400078f18ff */
[----:B------:R-:W-:Y:S02]  /*15f0*/  LOP3.LUT R3, R20, 0xfffffff8, RZ, 0xc0, !PT ;  /* 0xfffffff814037812 */ /* 0x000fe400078ec0ff */
[----:B------:R-:W-:-:S02]  /*1600*/  ISETP.GE.AND P3, PT, R5, UR6, PT ;  /* 0x0000000605007c0c */ /* 0x000fc4000bf66270 */
[----:B------:R-:W-:Y:S01]  /*1610*/  LOP3.LUT R2, R2, 0xfffffff8, RZ, 0xc0, !PT ;  /* 0xfffffff802027812 */ /* 0x000fe200078ec0ff */
[----:B------:R-:W-:Y:S02]  /*1620*/  IMAD.IADD R19, R0, 0x1, -R3 ;  /* 0x0000000100137824 */ /* 0x000fe400078e0a03 */
[----:B------:R-:W-:Y:S02]  /*1630*/  IMAD.MOV.U32 R3, RZ, RZ, 0x20 ;  /* 0x00000020ff037424 */ /* 0x000fe400078e00ff */
[----:B------:R-:W-:Y:S02]  /*1640*/  IMAD.IADD R32, R201, 0x1, -R2 ;  /* 0x00000001c9207824 */ /* 0x000fe400078e0a02 */
[----:B------:R-:W-:Y:S02]  /*1650*/  IMAD.MOV.U32 R2, RZ, RZ, 0x10 ;  /* 0x00000010ff027424 */ /* 0x000fe400078e00ff */
[----:B------:R-:W-:-:S05]  /*1660*/  IMAD.SHL.U32 R33, R32, 0x8, RZ ;  /* 0x0000000820217824 */ /* 0x000fca00078e00ff */
[----:B------:R-:W-:Y:S01]  /*1670*/  SHF.R.S32.HI R225, RZ, 0x1f, R33 ;  /* 0x0000001fffe17819 */ /* 0x000fe20000011421 */
[----:B--2---:R2:W5:Y:S01]  /*1680*/  @P1 R2UR UR19, R10 ;  /* 0x000000000a1313c2 */ /* 0x00456200000e0000 */
[----:B------:R-:W-:Y:S01]  /*1690*/  R2P PR, R19, 0x6 ;  /* 0x0000000613007804 */ /* 0x000fe20000000000 */
[----:B-----5:R-:W-:-:S04]  /*16a0*/  @!UP0 UMOV UR19, UR16 ;  /* 0x0000001000138c82 */ /* 0x020fc80008000000 */
[----:B------:R-:W-:Y:S02]  /*16b0*/  SEL R2, R2, 0xfffffff0, !P1 ;  /* 0xfffffff002027807 */ /* 0x000fe40004800000 */
[----:B--2---:R-:W-:-:S05]  /*16c0*/  LEA.HI R10, R200, R201, RZ, 0x6 ;  /* 0x000000c9c80a7211 */ /* 0x004fca00078f30ff */
[----:B------:R-:W-:-:S05]  /*16d0*/  IMAD.SHL.U32 R0, R10, 0x8, RZ ;  /* 0x000000080a007824 */ /* 0x000fca00078e00ff */
[----:B------:R-:W-:Y:S02]  /*16e0*/  LOP3.LUT R10, R4, 0xfffffe00, R0, 0xf8, !PT ;  /* 0xfffffe00040a7812 */ /* 0x000fe400078ef800 */
[----:B------:R-:W-:Y:S01]  /*16f0*/  SEL R4, R3, 0xffffffe0, !P2 ;  /* 0xffffffe003047807 */ /* 0x000fe20005000000 */
[----:B------:R-:W-:Y:S05]  /*1700*/  @P3 BRA `(.L_x_239) ;  /* 0x0000005000003947 */ /* 0x000fea0003800000 */
[----:B-1-34-:R-:W-:Y:S01]  /*1710*/  LEA R6, P1, R33, R6, 0x1 ;  /* 0x0000000621067211 */ /* 0x01afe200078208ff */
[----:B------:R-:W-:-:S03]  /*1720*/  IMAD.SHL.U32 R0, R10, 0x2, RZ ;  /* 0x000000020a007824 */ /* 0x000fc600078e00ff */
[----:B------:R-:W-:-:S05]  /*1730*/  LEA.HI.X R7, R33, R7, R225, 0x1, P1 ;  /* 0x0000000721077211 */ /* 0x000fca00008f0ce1 */
[----:B------:R-:W-:Y:S01]  /*1740*/  @!PT LDS RZ, [RZ] ;  /* 0x00000000fffff984 */ /* 0x000fe20000000800 */
[----:B------:R1:W-:Y:S04]  /*1750*/  LDGSTS.E.BYPASS.LTC128B.128 [R0+0x6100], [R6.64], !P0 ;  /* 0x0610000006007fae */ /* 0x0003e8000c101d72 */
.L_x_239:
[----:B-1-34-:R-:W-:Y:S05]  /*1760*/  BSYNC B0 ;  /* 0x0000000000007941 */ /* 0x01afea0003800000 */
.L_x_238:
[----:B------:R-:W-:Y:S01]  /*1770*/  IADD3 R0, R5, 0x10, RZ ;  /* 0x0000001005007810 */ /* 0x000fe20007ffe0ff */
[----:B------:R1:W2:Y:S01]  /*1780*/  SHFL.IDX PT, R3, R9, 0x1, 0x181f ;  /* 0x00381f0009037f89 */ /* 0x0002a200000e0000 */
[----:B------:R-:W-:Y:S02]  /*1790*/  BSSY B0, `(.L_x_240) ;  /* 0x0000009000007945 */ /* 0x000fe40003800000 */
[----:B------:R-:W-:Y:S01]  /*17a0*/  ISETP.GE.AND P1, PT, R0, UR6, PT ;  /* 0x0000000600007c0c */ /* 0x000fe2000bf26270 */
[----:B------:R1:W3:-:S12]  /*17b0*/  SHFL.IDX PT, R6, R8, 0x1, 0x181f ;  /* 0x00381f0008067f89 */ /* 0x0002d800000e0000 */
[----:B------:R-:W-:Y:S05]  /*17c0*/  @P1 BRA `(.L_x_241) ;  /* 0x0000005000001947 */ /* 0x000fea0003800000 */
[----:B---3--:R-:W-:Y:S01]  /*17d0*/  LEA R6, P1, R33, R6, 0x1 ;  /* 0x0000000621067211 */ /* 0x008fe200078208ff */
[----:B------:R-:W-:-:S03]  /*17e0*/  IMAD.SHL.U32 R0, R10, 0x2, RZ ;  /* 0x000000020a007824 */ /* 0x000fc600078e00ff */
[----:B--2---:R-:W-:-:S05]  /*17f0*/  LEA.HI.X R7, R33, R3, R225, 0x1, P1 ;  /* 0x0000000321077211 */ /* 0x004fca00008f0ce1 */
[----:B------:R-:W-:Y:S01]  /*1800*/  @!PT LDS RZ, [RZ] ;  /* 0x00000000fffff984 */ /* 0x000fe20000000800 */
[----:B------:R2:W-:Y:S04]  /*1810*/  LDGSTS.E.BYPASS.LTC128B.128 [R0+0x6900], [R6.64], !P0 ;  /* 0x0690000006007fae */ /* 0x0005e8000c101d72 */
.L_x_241:
[----:B------:R-:W-:Y:S05]  /*1820*/  BSYNC B0 ;  /* 0x0000000000007941 */ /* 0x000fea0003800000 */
.L_x_240:
[----:B--2---:R-:W-:Y:S01]  /*1830*/  IADD3 R0, R5, 0x20, RZ ;  /* 0x0000002005007810 */ /* 0x004fe20007ffe0ff */
[----:B------:R2:W4:Y:S01]  /*1840*/  SHFL.IDX PT, R3, R9, 0x2, 0x181f ;  /* 0x00581f0009037f89 */ /* 0x00052200000e0000 */
[----:B------:R-:W-:Y:S02]  /*1850*/  BSSY B0, `(.L_x_242) ;  /* 0x0000009000007945 */ /* 0x000fe40003800000 */
[----:B------:R-:W-:Y:S01]  /*1860*/  ISETP.GE.AND P1, PT, R0, UR6, PT ;  /* 0x0000000600007c0c */ /* 0x000fe2000bf26270 */
[----:B---3--:R2:W3:-:S12]  /*1870*/  SHFL.IDX PT, R6, R8, 0x2, 0x181f ;  /* 0x00581f0008067f89 */ /* 0x0084d800000e0000 */
[----:B------:R-:W-:Y:S05]  /*1880*/  @P1 BRA `(.L_x_243) ;  /* 0x0000005000001947 */ /* 0x000fea0003800000 */
[----:B---3--:R-:W-:Y:S01]  /*1890*/  LEA R6, P1, R33, R6, 0x1 ;  /* 0x0000000621067211 */ /* 0x008fe200078208ff */
[----:B------:R-:W-:-:S03]  /*18a0*/  IMAD.SHL.U32 R0, R10, 0x2, RZ ;  /* 0x000000020a007824 */ /* 0x000fc600078e00ff */
[----:B----4-:R-:W-:-:S05]  /*18b0*/  LEA.HI.X R7, R33, R3, R225, 0x1, P1 ;  /* 0x0000000321077211 */ /* 0x010fca00008f0ce1 */
[----:B------:R-:W-:Y:S01]  /*18c0*/  @!PT LDS RZ, [RZ] ;  /* 0x00000000fffff984 */ /* 0x000fe20000000800 */
[----:B------:R3:W-:Y:S04]  /*18d0*/  LDGSTS.E.BYPASS.LTC128B.128 [R0+0x7100], [R6.64], !P0 ;  /* 0x0710000006007fae */ /* 0x0007e8000c101d72 */
.L_x_243:
[----:B------:R-:W-:Y:S05]  /*18e0*/  BSYNC B0 ;  /* 0x0000000000007941 */ /* 0x000fea0003800000 */
.L_x_242:
[----:B---3--:R-:W-:Y:S01]  /*18f0*/  IADD3 R0, R5, 0x30, RZ ;  /* 0x0000003005007810 */ /* 0x008fe20007ffe0ff */
[----:B----4-:R3:W4:Y:S01]  /*1900*/  SHFL.IDX PT, R3, R9, 0x3, 0x181f ;  /* 0x00781f0009037f89 */ /* 0x01072200000e0000 */
[----:B------:R-:W-:Y:S02]  /*1910*/  BSSY B0, `(.L_x_244) ;  /* 0x0000009000007945 */ /* 0x000fe40003800000 */
[----:B------:R-:W-:Y:S01]  /*1920*/  ISETP.GE.AND P1, PT, R0, UR6, PT ;  /* 0x0000000600007c0c */ /* 0x000fe2000bf26270 */
[----:B------:R3:W1:-:S12]  /*1930*/  SHFL.IDX PT, R6, R8, 0x3, 0x181f ;  /* 0x00781f0008067f89 */ /* 0x00065800000e0000 */
[----:B------:R-:W-:Y:S05]  /*1940*/  @P1 BRA `(.L_x_245) ;  /* 0x0000005000001947 */ /* 0x000fea0003800000 */
[----:B-1----:R-:W-:Y:S01]  /*1950*/  LEA R6, P1, R33, R6, 0x1 ;  /* 0x0000000621067211 */ /* 0x002fe200078208ff */
[----:B------:R-:W-:-:S03]  /*1960*/  IMAD.SHL.U32 R0, R10, 0x2, RZ ;  /* 0x000000020a007824 */ /* 0x000fc600078e00ff */
[----:B----4-:R-:W-:-:S05]  /*1970*/  LEA.HI.X R7, R33, R3, R225, 0x1, P1 ;  /* 0x0000000321077211 */ /* 0x010fca00008f0ce1 */
[----:B------:R-:W-:Y:S01]  /*1980*/  @!PT LDS RZ, [RZ] ;  /* 0x00000000fffff984 */ /* 0x000fe20000000800 */
[----:B------:R1:W-:Y:S04]  /*1990*/  LDGSTS.E.BYPASS.LTC128B.128 [R0+0x7900], [R6.64], !P0 ;  /* 0x0790000006007fae */ /* 0x0003e8000c101d72 */
.L_x_245:
[----:B------:R-:W-:Y:S05]  /*19a0*/  BSYNC B0 ;  /* 0x0000000000007941 */ /* 0x000fea0003800000 */
.L_x_244:
[----:B-1----:R-:W-:Y:S01]  /*19b0*/  IADD3 R0, R5, 0x40, RZ ;  /* 0x0000004005007810 */ /* 0x002fe20007ffe0ff */
[----:B----4-:R1:W4:Y:S01]  /*19c0*/  SHFL.IDX PT, R3, R9, 0x4, 0x181f ;  /* 0x00981f0009037f89 */ /* 0x01032200000e0000 */
[----:B------:R-:W-:Y:S02]  /*19d0*/  BSSY B0, `(.L_x_246) ;  /* 0x0000009000007945 */ /* 0x000fe40003800000 */
[----:B------:R-:W-:Y:S01]  /*19e0*/  ISETP.GE.AND P1, PT, R0, UR6, PT ;  /* 0x0000000600007c0c */ /* 0x000fe2000bf26270 */
[----:B------:R1:W2:-:S12]  /*19f0*/  SHFL.IDX PT, R6, R8, 0x4, 0x181f ;  /* 0x00981f0008067f89 */ /* 0x00029800000e0000 */
[----:B------:R-:W-:Y:S05]  /*1a00*/  @P1 BRA `(.L_x_247) ;  /* 0x0000005000001947 */ /* 0x000fea0003800000 */
[----:B--2---:R-:W-:Y:S01]  /*1a10*/  LEA R6, P1, R33, R6, 0x1 ;  /* 0x0000000621067211 */ /* 0x004fe200078208ff */
[----:B------:R-:W-:-:S03]  /*1a20*/  IMAD.SHL.U32 R0, R10, 0x2, RZ ;  /* 0x000000020a007824 */ /* 0x000fc600078e00ff */
[----:B----4-:R-:W-:-:S05]  /*1a30*/  LEA.HI.X R7, R33, R3, R225, 0x1, P1 ;  /* 0x0000000321077211 */ /* 0x010fca00008f0ce1 */
[----:B------:R-:W-:Y:S01]  /*1a40*/  @!PT LDS RZ, [RZ] ;  /* 0x00000000fffff984 */ /* 0x000fe20000000800 */
[----:B------:R2:W-:Y:S04]  /*1a50*/  LDGSTS.E.BYPASS.LTC128B.128 [R0+0x8100], [R6.64], !P0 ;  /* 0x0810000006007fae */ /* 0x0005e8000c101d72 */
.L_x_247:
[----:B------:R-:W-:Y:S05]  /*1a60*/  BSYNC B0 ;  /* 0x0000000000007941 */ /* 0x000fea0003800000 */
.L_x_246:
[----:B--2---:R-:W-:Y:S01]  /*1a70*/  IADD3 R0, R5, 0x50, RZ ;  /* 0x0000005005007810 */ /* 0x004fe20007ffe0ff */
        /* <DEDUP_REMOVED lines=10> */
.L_x_249:
[----:B------:R-:W-:Y:S05]  /*1b20*/  BSYNC B0 ;  /* 0x0000000000007941 */ /* 0x000fea0003800000 */
.L_x_248:
        /* <DEDUP_REMOVED lines=11> */
.L_x_251:
[----:B------:R-:W-:Y:S05]  /*1be0*/  BSYNC B0 ;  /* 0x0000000000007941 */ /* 0x000fea0003800000 */
.L_x_250:
[----:B-123--:R-:W1:Y:S01]  /*1bf0*/  SHFL.IDX PT, R8, R8, 0x7, 0x181f ;  /* 0x00f81f0008087f89 */ /* 0x00ee6200000e0000 */
[----:B------:R-:W-:Y:S01]  /*1c00*/  ULDC UR4, c[0x0][0x2b8] ;  /* 0x0000ae0000047ab9 */ /* 0x000fe20000000800 */
[----:B----4-:R-:W-:Y:S01]  /*1c10*/  IADD3 R3, R5, 0x70, RZ ;  /* 0x0000007005037810 */ /* 0x010fe20007ffe0ff */
[----:B------:R-:W-:Y:S01]  /*1c20*/  UISETP.NE.AND UP0, UPT, UR4, 0x1, UPT ;  /* 0x000000010400788c */ /* 0x000fe2000bf05270 */
[----:B------:R-:W2:Y:S01]  /*1c30*/  SHFL.IDX PT, R9, R9, 0x7, 0x181f ;  /* 0x00f81f0009097f89 */ /* 0x000ea200000e0000 */
[----:B------:R-:W-:Y:S01]  /*1c40*/  UMOV UR37, 0x60 ;  /* 0x0000006000257882 */ /* 0x000fe20000000000 */
[----:B------:R-:W-:Y:S01]  /*1c50*/  ISETP.GE.AND P3, PT, R3, UR6, PT ;  /* 0x0000000603007c0c */ /* 0x000fe2000bf66270 */
[----:B------:R-:W-:Y:S01]  /*1c60*/  UIMAD UR13, UR12, UR37, -0x60 ;  /* 0xffffffa00c0d74a4 */ /* 0x000fe2000f8e0225 */
[----:B------:R-:W-:Y:S01]  /*1c70*/  IMAD.SHL.U32 R202, R10, 0x2, RZ ;  /* 0x000000020aca7824 */ /* 0x000fe200078e00ff */
[----:B------:R-:W-:Y:S01]  /*1c80*/  PLOP3.LUT P2, PT, PT, PT, UP0, 0x80, 0x0 ;  /* 0x000000000000781c */ /* 0x000fe20003f4f008 */
[----:B------:R-:W-:Y:S01]  /*1c90*/  USHF.R.S32.HI UR9, URZ, 0x1f, UR19 ;  /* 0x0000001f3f097899 */ /* 0x000fe20008011413 */
[----:B------:R-:W-:Y:S01]  /*1ca0*/  PLOP3.LUT P1, PT, PT, PT, UP0, 0x80, 0x0 ;  /* 0x000000000000781c */ /* 0x000fe20003f2f008 */
[----:B------:R-:W-:Y:S01]  /*1cb0*/  ULDC.64 UR4, c[0x0][0x2b0] ;  /* 0x0000ac0000047ab9 */ /* 0x000fe20000000a00 */
[----:B------:R-:W-:Y:S01]  /*1cc0*/  IADD3 R0, R203, UR13, RZ ;  /* 0x0000000dcb007c10 */ /* 0x000fe2000fffe0ff */
[----:B------:R-:W-:Y:S01]  /*1cd0*/  UIMAD UR9, UR9, UR4, URZ ;  /* 0x00000004090972a4 */ /* 0x000fe2000f8e023f */
[----:B------:R-:W-:Y:S01]  /*1ce0*/  IMAD.MOV.U32 R227, RZ, RZ, RZ ;  /* 0x000000ffffe37224 */ /* 0x000fe200078e00ff */
[----:B------:R-:W-:Y:S01]  /*1cf0*/  UIMAD.WIDE.U32 UR44, UR19, UR4, URZ ;  /* 0x00000004132c72a5 */ /* 0x000fe2000f8e003f */
[C---:B------:R-:W-:Y:S01]  /*1d00*/  IADD3 R5, R0.reuse, UR14, RZ ;  /* 0x0000000e00057c10 */ /* 0x040fe2000fffe0ff */
[----:B------:R-:W-:Y:S01]  /*1d10*/  UIMAD UR5, UR19, UR5, UR9 ;  /* 0x00000005130572a4 */ /* 0x000fe2000f8e0209 */
[----:B------:R-:W-:Y:S01]  /*1d20*/  ISETP.GE.AND P4, PT, R0, UR8, PT ;  /* 0x0000000800007c0c */ /* 0x000fe2000bf86270 */
[----:B------:R-:W-:Y:S01]  /*1d30*/  UIMAD UR37, UR12, -0x60, UR37 ;  /* 0xffffffa00c2578a4 */ /* 0x000fe2000f8e0225 */
[----:B------:R-:W-:Y:S01]  /*1d40*/  SHF.R.S32.HI R14, RZ, 0x4, R13 ;  /* 0x00000004ff0e7819 */ /* 0x000fe2000001140d */
[----:B------:R-:W-:Y:S01]  /*1d50*/  @P2 IMAD.HI.U32 R3, R5, c[0x0][0x2bc], RZ ;  /* 0x0000af0005032a27 */ /* 0x000fe200078e00ff */
[----:B------:R-:W-:Y:S01]  /*1d60*/  ISETP.GT.OR P4, PT, R203, 0x5f, P4 ;  /* 0x0000005fcb00780c */ /* 0x000fe20002784670 */
[----:B------:R-:W-:Y:S01]  /*1d70*/  UIADD3 UR6, UR45, UR5, URZ ;  /* 0x000000052d067290 */ /* 0x000fe2000fffe03f */
[C---:B-1----:R-:W-:Y:S01]  /*1d80*/  @!P3 LEA R8, P2, R33.reuse, R8, 0x1 ;  /* 0x000000082108b211 */ /* 0x042fe200078408ff */
[----:B------:R-:W-:Y:S01]  /*1d90*/  IMAD.MOV.U32 R0, RZ, RZ, R5 ;  /* 0x000000ffff007224 */ /* 0x000fe200078e0005 */
[----:B------:R-:W-:Y:S01]  /*1da0*/  @P1 SHF.R.U32.HI R0, RZ, c[0x0][0x2c0], R3 ;  /* 0x0000b000ff001a19 */ /* 0x000fe20000011603 */
[----:B------:R-:W-:Y:S01]  /*1db0*/  ULDC.64 UR4, c[0x0][0x1e8] ;  /* 0x00007a0000047ab9 */ /* 0x000fe20000000a00 */
[----:B--2---:R-:W-:-:S02]  /*1dc0*/  @!P3 LEA.HI.X R9, R33, R9, R225, 0x1, P2 ;  /* 0x000000092109b211 */ /* 0x004fc400010f0ce1 */
[----:B------:R-:W-:Y:S01]  /*1dd0*/  LEA.HI R199, R200, R201, RZ, 0x5 ;  /* 0x000000c9c8c77211 */ /* 0x000fe200078f28ff */
[----:B------:R-:W-:Y:S01]  /*1de0*/  IMAD.SHL.U32 R226, R33, 0x2, RZ ;  /* 0x0000000221e27824 */ /* 0x000fe200078e00ff */
[----:B------:R-:W-:Y:S01]  /*1df0*/  UP2UR UR36, UPR, URZ, 0x1 ;  /* 0x000000013f247883 */ /* 0x000fe20008000000 */
[----:B------:R-:W-:Y:S01]  /*1e00*/  @!PT LDS RZ, [RZ] ;  /* 0x00000000fffff984 */ /* 0x000fe20000000800 */
[----:B------:R1:W-:Y:S02]  /*1e10*/  @!P3 LDGSTS.E.BYPASS.LTC128B.128 [R202+0x9900], [R8.64], !P0 ;  /* 0x0990000008cabfae */ /* 0x0003e4000c101d72 */
[C---:B------:R-:W-:Y:S02]  /*1e20*/  @!P4 IADD3 R3, P1, R0.reuse, UR44, RZ ;  /* 0x0000002c0003cc10 */ /* 0x040fe4000ff3e0ff */
[----:B------:R-:W0:Y:S02]  /*1e30*/  LDGDEPBAR ;  /* 0x00000000000079af */ /* 0x000e240000000000 */
[----:B------:R-:W-:Y:S02]  /*1e40*/  @!P4 LEA.HI.X.SX32 R7, R0, UR6, 0x1, P1 ;  /* 0x000000060007cc11 */ /* 0x000fe400088f0eff */
[----:B------:R-:W-:Y:S01]  /*1e50*/  BAR.SYNC.DEFER_BLOCKING 0x0 ;  /* 0x0000000000007b1d */ /* 0x000fe20000010000 */
[----:B------:R-:W-:-:S04]  /*1e60*/  @!P4 LEA R6, P1, R3, c[0x0][0x2a0], 0x2 ;  /* 0x0000a8000306ca11 */ /* 0x000fc800078210ff */
[----:B------:R-:W-:Y:S01]  /*1e70*/  @!P4 LEA.HI.X R7, R3, c[0x0][0x2a4], R7, 0x2, P1 ;  /* 0x0000a9000307ca11 */ /* 0x000fe200008f1407 */
[----:B------:R-:W-:Y:S04]  /*1e80*/  STL [R1+0x4], R202 ;  /* 0x000004ca01007387 */ /* 0x000fe80000100800 */
[----:B------:R2:W3:Y:S01]  /*1e90*/  @!P4 LDG.E R227, [R6.64] ;  /* 0x0000003206e3c981 */ /* 0x0004e2000c1e1900 */
[----:B------:R-:W-:Y:S01]  /*1ea0*/  IMAD.MOV R0, RZ, RZ, -R0 ;  /* 0x000000ffff007224 */ /* 0x000fe200078e0a00 */
[----:B------:R-:W-:Y:S01]  /*1eb0*/  UIMAD UR9, UR10, UR4, URZ ;  /* 0x000000040a0972a4 */ /* 0x000fe2000f8e023f */
[----:B------:R-:W-:Y:S01]  /*1ec0*/  ISETP.GE.AND P4, PT, R33, c[0x0][0x1d4], PT ;  /* 0x0000750021007a0c */ /* 0x000fe20003f86270 */
[----:B------:R-:W-:Y:S01]  /*1ed0*/  UIMAD.WIDE.U32 UR48, UR11, UR4, URZ ;  /* 0x000000040b3072a5 */ /* 0x000fe2000f8e003f */
[----:B------:R-:W-:Y:S01]  /*1ee0*/  IMAD R234, R0, c[0x0][0x2b8], R5 ;  /* 0x0000ae0000ea7a24 */ /* 0x000fe200078e0205 */
[----:B------:R-:W-:Y:S01]  /*1ef0*/  UIMAD UR9, UR11, UR5, UR9 ;  /* 0x000000050b0972a4 */ /* 0x000fe2000f8e0209 */
[----:B------:R-:W-:Y:S01]  /*1f00*/  SHF.R.S32.HI R198, RZ, 0x5, R199 ;  /* 0x00000005ffc67819 */ /* 0x000fe200000114c7 */
[----:B------:R-:W-:-:S02]  /*1f10*/  UIADD3 UR19, UR8, UR37, URZ ;  /* 0x0000002508137290 */ /* 0x000fc4000fffe03f */
[----:B------:R-:W-:Y:S01]  /*1f20*/  SHF.R.S32.HI R35, RZ, 0x1f, R234 ;  /* 0x0000001fff237819 */ /* 0x000fe200000114ea */
[----:B------:R-:W-:Y:S02]  /*1f30*/  UIADD3 UR9, UR49, UR9, URZ ;  /* 0x0000000931097290 */ /* 0x000fe4000fffe03f */
[----:B------:R-:W-:Y:S01]  /*1f40*/  ULDC.64 UR4, c[0x0][0x210] ;  /* 0x0000840000047ab9 */ /* 0x000fe20000000a00 */
[----:B------:R-:W-:Y:S01]  /*1f50*/  IADD3 R34, -R18, UR19, RZ ;  /* 0x0000001312227c10 */ /* 0x000fe2000fffe1ff */
[----:B------:R-:W-:Y:S01]  /*1f60*/  IMAD R0, R35, c[0x0][0x1e0], RZ ;  /* 0x0000780023007a24 */ /* 0x000fe200078e02ff */
[----:B------:R-:W-:Y:S02]  /*1f70*/  UIMAD UR10, UR10, UR4, URZ ;  /* 0x000000040a0a72a4 */ /* 0x000fe4000f8e023f */
[----:B------:R-:W-:Y:S01]  /*1f80*/  ISETP.GE.AND P1, PT, R34, 0x1, PT ;  /* 0x000000012200780c */ /* 0x000fe20003f26270 */
[----:B------:R-:W-:Y:S01]  /*1f90*/  IMAD R0, R234, c[0x0][0x1e4], R0 ;  /* 0x00007900ea007a24 */ /* 0x000fe200078e0200 */
[C---:B------:R-:W-:Y:S01]  /*1fa0*/  ISETP.GE.AND P6, PT, R34.reuse, 0x21, PT ;  /* 0x000000212200780c */ /* 0x040fe20003fc6270 */
[----:B------:R-:W-:Y:S01]  /*1fb0*/  UIMAD.WIDE.U32 UR46, UR11, UR4, URZ ;  /* 0x000000040b2e72a5 */ /* 0x000fe2000f8e003f */
[C---:B------:R-:W-:Y:S01]  /*1fc0*/  ISETP.GE.AND P5, PT, R34.reuse, 0x31, PT ;  /* 0x000000312200780c */ /* 0x040fe20003fa6270 */
[----:B------:R-:W-:Y:S01]  /*1fd0*/  UIMAD UR10, UR11, UR5, UR10 ;  /* 0x000000050b0a72a4 */ /* 0x000fe2000f8e020a */
[----:B------:R-:W-:Y:S01]  /*1fe0*/  ISETP.GE.AND P3, PT, R34, 0x41, PT ;  /* 0x000000412200780c */ /* 0x000fe20003f66270 */
[----:B--2---:R-:W-:Y:S01]  /*1ff0*/  IMAD.WIDE.U32 R6, R234, c[0x0][0x1e0], RZ ;  /* 0x00007800ea067a25 */ /* 0x004fe200078e00ff */
[----:B------:R-:W-:-:S02]  /*2000*/  UIADD3 UR4, UR12, -0x1, URZ ;  /* 0xffffffff0c047890 */ /* 0x000fc4000fffe03f */
[----:B------:R-:W-:Y:S01]  /*2010*/  UIADD3 UR10, UR47, UR10, URZ ;  /* 0x0000000a2f0a7290 */ /* 0x000fe2000fffe03f */
[----:B------:R-:W-:Y:S01]  /*2020*/  IMAD.IADD R7, R7, 0x1, R0 ;  /* 0x0000000107077824 */ /* 0x000fe200078e0200 */
[----:B------:R-:W-:Y:S01]  /*2030*/  UISETP.GT.AND UP0, UPT, UR4, UR7, UPT ;  /* 0x000000070400728c */ /* 0x000fe2000bf04270 */
[----:B---3--:R-:W-:Y:S02]  /*2040*/  SHF.R.S32.HI R40, RZ, 0x1f, R227 ;  /* 0x0000001fff287819 */ /* 0x008fe400000114e3 */
[----:B------:R-:W-:-:S04]  /*2050*/  IMAD.WIDE.U32 R6, R227, c[0x0][0x1f0], R6 ;  /* 0x00007c00e3067a25 */ /* 0x000fc800078e0006 */
[----:B------:R-:W-:Y:S01]  /*2060*/  IMAD R3, R40, c[0x0][0x1f0], RZ ;  /* 0x00007c0028037a24 */ /* 0x000fe200078e02ff */
[----:B------:R-:W-:-:S03]  /*2070*/  IADD3 R0, P0, R6, UR48, RZ ;  /* 0x0000003006007c10 */ /* 0x000fc6000ff1e0ff */
[----:B------:R-:W-:-:S05]  /*2080*/  IMAD R3, R227, c[0x0][0x1f4], R3 ;  /* 0x00007d00e3037a24 */ /* 0x000fca00078e0203 */
[----:B------:R-:W-:Y:S02]  /*2090*/  IADD3.X R6, R7, UR9, R3, P0, !PT ;  /* 0x0000000907067c10 */ /* 0x000fe400087fe403 */
[----:B------:R-:W-:-:S04]  /*20a0*/  LEA R3, P0, R0, c[0x0][0x1c8], 0x1 ;  /* 0x0000720000037a11 */ /* 0x000fc800078008ff */
[----:B------:R-:W-:Y:S01]  /*20b0*/  LEA.HI.X R0, R0, c[0x0][0x1cc], R6, 0x1, P0 ;  /* 0x0000730000007a11 */ /* 0x000fe200000f0c06 */
[----:B------:R-:W-:Y:S01]  /*20c0*/  SHFL.IDX PT, R5, R3, 0x1, 0x181f ;  /* 0x00381f0003057f89 */ /* 0x000fe200000e0000 */
[----:B------:R-:W-:-:S03]  /*20d0*/  ISETP.GE.AND P0, PT, R34, 0x11, PT ;  /* 0x000000112200780c */ /* 0x000fc60003f06270 */
[----:B------:R-:W2:Y:S04]  /*20e0*/  SHFL.IDX PT, R6, R3, RZ, 0x181f ;  /* 0x00181fff03067589 */ /* 0x000ea800000e0000 */
[----:B------:R-:W3:Y:S04]  /*20f0*/  SHFL.IDX PT, R7, R0, RZ, 0x181f ;  /* 0x00181fff00077589 */ /* 0x000ee800000e0000 */
[----:B-1----:R-:W1:Y:S04]  /*2100*/  SHFL.IDX PT, R8, R0, 0x1, 0x181f ;  /* 0x00381f0000087f89 */ /* 0x002e6800000e0000 */
[----:B------:R-:W4:Y:S04]  /*2110*/  SHFL.IDX PT, R12, R3, 0x2, 0x181f ;  /* 0x00581f00030c7f89 */ /* 0x000f2800000e0000 */
[----:B------:R-:W5:Y:S04]  /*2120*/  SHFL.IDX PT, R10, R3, 0x3, 0x181f ;  /* 0x00781f00030a7f89 */ /* 0x000f6800000e0000 */
[----:B------:R-:W1:Y:S01]  /*2130*/  SHFL.IDX PT, R11, R0, 0x2, 0x181f ;  /* 0x00581f00000b7f89 */ /* 0x000e6200000e0000 */
[----:B--2---:R-:W-:-:S03]  /*2140*/  @P1 LEA R6, P2, R33, R6, 0x1 ;  /* 0x0000000621061211 */ /* 0x004fc600078408ff */
[----:B------:R-:W2:Y:S01]  /*2150*/  SHFL.IDX PT, R9, R3, 0x4, 0x181f ;  /* 0x00981f0003097f89 */ /* 0x000ea200000e0000 */
[----:B---3--:R-:W-:-:S03]  /*2160*/  @P1 LEA.HI.X R7, R33, R7, R225, 0x1, P2 ;  /* 0x0000000721071211 */ /* 0x008fc600010f0ce1 */
[----:B------:R-:W3:Y:S01]  /*2170*/  SHFL.IDX PT, R17, R0, 0x3, 0x181f ;  /* 0x00781f0000117f89 */ /* 0x000ee200000e0000 */
[----:B------:R-:W-:-:S03]  /*2180*/  ISETP.GE.AND P2, PT, R34, 0x51, PT ;  /* 0x000000512200780c */ /* 0x000fc60003f46270 */
[----:B------:R-:W-:Y:S04]  /*2190*/  SHFL.IDX PT, R3, R3, 0x5, 0x181f ;  /* 0x00b81f0003037f89 */ /* 0x000fe800000e0000 */
[----:B------:R-:W1:Y:S04]  /*21a0*/  SHFL.IDX PT, R16, R0, 0x4, 0x181f ;  /* 0x00981f0000107f89 */ /* 0x000e6800000e0000 */
[----:B------:R1:W2:Y:S04]  /*21b0*/  SHFL.IDX PT, R15, R0, 0x5, 0x181f ;  /* 0x00b81f00000f7f89 */ /* 0x0002a800000e0000 */
[----:B------:R2:W-:Y:S01]  /*21c0*/  @P1 LDGSTS.E.BYPASS.LTC128B.128 [R202+0x3100], [R6.64], !P4 ;  /* 0x0310000006ca1fae */ /* 0x0005e2000e101d72 */
[----:B-1----:R-:W-:-:S04]  /*21d0*/  LEA.HI R0, R13, R14, RZ, 0x1 ;  /* 0x0000000e0d007211 */ /* 0x002fc800078f08ff */
[----:B------:R-:W-:Y:S02]  /*21e0*/  LOP3.LUT R0, R0, 0xfffffffe, RZ, 0xc0, !PT ;  /* 0xfffffffe00007812 */ /* 0x000fe400078ec0ff */
[----:B--2---:R-:W-:-:S03]  /*21f0*/  @P0 LEA R6, P1, R33, R5, 0x1 ;  /* 0x0000000521060211 */ /* 0x004fc600078208ff */
[----:B------:R-:W-:Y:S02]  /*2200*/  IMAD.IADD R14, R14, 0x1, -R0 ;  /* 0x000000010e0e7824 */ /* 0x000fe400078e0a00 */
[----:B------:R-:W-:Y:S01]  /*2210*/  IMAD.SHL.U32 R0, R32, 0x40, RZ ;  /* 0x0000004020007824 */ /* 0x000fe200078e00ff */
[C-C-:B------:R-:W-:Y:S01]  /*2220*/  @P0 LEA.HI.X R7, R33.reuse, R8, R225.reuse, 0x1, P1 ;  /* 0x0000000821070211 */ /* 0x140fe200008f0ce1 */
[----:B------:R-:W-:Y:S01]  /*2230*/  IMAD.SHL.U32 R5, R20, 0x40, RZ ;  /* 0x0000004014057824 */ /* 0x000fe200078e00ff */
[C---:B----4-:R-:W-:Y:S02]  /*2240*/  @P6 LEA R12, P1, R33.reuse, R12, 0x1 ;  /* 0x0000000c210c6211 */ /* 0x050fe400078208ff */
[----:B------:R-:W-:Y:S01]  /*2250*/  LOP3.LUT R0, R0, 0x1c0, RZ, 0xc0, !PT ;  /* 0x000001c000007812 */ /* 0x000fe200078ec0ff */
[----:B------:R1:W-:Y:S01]  /*2260*/  @P0 LDGSTS.E.BYPASS.LTC128B.128 [R202+0x3900], [R6.64], !P4 ;  /* 0x0390000006ca0fae */ /* 0x0003e2000e101d72 */
[C---:B-----5:R-:W-:Y:S02]  /*2270*/  @P5 LEA R10, P0, R33.reuse, R10, 0x1 ;  /* 0x0000000a210a5211 */ /* 0x060fe400078008ff */
[----:B------:R-:W-:-:S02]  /*2280*/  @P6 LEA.HI.X R13, R33, R11, R225, 0x1, P1 ;  /* 0x0000000b210d6211 */ /* 0x000fc400008f0ce1 */
[C---:B------:R-:W-:Y:S02]  /*2290*/  @P3 LEA R8, P1, R33.reuse, R9, 0x1 ;  /* 0x0000000921083211 */ /* 0x040fe400078208ff */
[C-C-:B---3--:R-:W-:Y:S01]  /*22a0*/  @P5 LEA.HI.X R11, R33.reuse, R17, R225.reuse, 0x1, P0 ;  /* 0x00000011210b5211 */ /* 0x148fe200000f0ce1 */
[----:B------:R2:W-:Y:S01]  /*22b0*/  @P6 LDGSTS.E.BYPASS.LTC128B.128 [R202+0x4100], [R12.64], !P4 ;  /* 0x041000000cca6fae */ /* 0x0005e2000e101d72 */
[----:B------:R-:W-:Y:S02]  /*22c0*/  @P3 LEA.HI.X R9, R33, R16, R225, 0x1, P1 ;  /* 0x0000001021093211 */ /* 0x000fe400008f0ce1 */
[----:B------:R-:W-:Y:S01]  /*22d0*/  LOP3.LUT R197, R5, 0xfffffe00, RZ, 0xc0, !PT ;  /* 0xfffffe0005c57812 */ /* 0x000fe200078ec0ff */
[----:B------:R3:W-:Y:S01]  /*22e0*/  @P5 LDGSTS.E.BYPASS.LTC128B.128 [R202+0x4900], [R10.64], !P4 ;  /* 0x049000000aca5fae */ /* 0x0007e2000e101d72 */
[----:B------:R-:W-:-:S03]  /*22f0*/  LOP3.LUT P1, RZ, R32, 0x2, RZ, 0xc0, !PT ;  /* 0x0000000220ff7812 */ /* 0x000fc6000782c0ff */
[----:B------:R3:W-:Y:S01]  /*2300*/  @P3 LDGSTS.E.BYPASS.LTC128B.128 [R202+0x5100], [R8.64], !P4 ;  /* 0x0510000008ca3fae */ /* 0x0007e2000e101d72 */
[----:B-1----:R-:W-:Y:S01]  /*2310*/  @P2 LEA R6, P0, R33, R3, 0x1 ;  /* 0x0000000321062211 */ /* 0x002fe200078008ff */
[----:B------:R-:W-:-:S03]  /*2320*/  IMAD.SHL.U32 R3, R19, 0x40, RZ ;  /* 0x0000004013037824 */ /* 0x000fc600078e00ff */
[--C-:B------:R-:W-:Y:S02]  /*2330*/  @P2 LEA.HI.X R7, R33, R15, R225.reuse, 0x1, P0 ;  /* 0x0000000f21072211 */ /* 0x100fe400000f0ce1 */
[----:B------:R-:W-:Y:S02]  /*2340*/  LOP3.LUT R3, R3, 0x1c0, RZ, 0xc0, !PT ;  /* 0x000001c003037812 */ /* 0x000fe400078ec0ff */
[C---:B------:R-:W-:Y:S01]  /*2350*/  SHF.L.U64.HI R225, R33.reuse, 0x1, R225 ;  /* 0x0000000121e17819 */ /* 0x040fe200000102e1 */
[----:B------:R1:W-:Y:S01]  /*2360*/  @P2 LDGSTS.E.BYPASS.LTC128B.128 [R202+0x5900], [R6.64], !P4 ;  /* 0x0590000006ca2fae */ /* 0x0003e2000e101d72 */
[----:B------:R-:W-:-:S03]  /*2370*/  ISETP.GE.AND P2, PT, R33, c[0x0][0x1d4], PT ;  /* 0x0000750021007a0c */ /* 0x000fc60003f46270 */
[----:B------:R-:W0:Y:S01]  /*2380*/  LDGDEPBAR ;  /* 0x00000000000079af */ /* 0x000e220000000000 */
[----:B------:R-:W-:Y:S01]  /*2390*/  ISETP.LT.OR P5, PT, R34, 0x1, P2 ;  /* 0x000000012200780c */ /* 0x000fe200017a1670 */
[----:B-1----:R-:W-:Y:S01]  /*23a0*/  IMAD.SHL.U32 R7, R18, 0x8, RZ ;  /* 0x0000000812077824 */ /* 0x002fe200078e00ff */
[----:B------:R-:W-:-:S04]  /*23b0*/  DEPBAR.LE SB0, 0x1 ;  /* 0x000080400000791a */ /* 0x000fc80000000000 */
[----:B------:R-:W-:-:S04]  /*23c0*/  DEPBAR.LE SB0, 0x0 ;  /* 0x000080000000791a */ /* 0x000fc80000000000 */
[----:B------:R-:W-:Y:S01]  /*23d0*/  IMAD.SHL.U32 R6, R14, 0x8, RZ ;  /* 0x000000080e067824 */ /* 0x000fe200078e00ff */
[----:B------:R-:W-:Y:S02]  /*23e0*/  LOP3.LUT R7, R0, 0x8, R7, 0xf8, !PT ;  /* 0x0000000800077812 */ /* 0x000fe400078ef807 */
[----:B------:R-:W-:Y:S02]  /*23f0*/  SHF.R.U32.HI R0, RZ, 0x3, R0 ;  /* 0x00000003ff007819 */ /* 0x000fe40000011600 */
[----:B------:R-:W-:Y:S02]  /*2400*/  LOP3.LUT R5, R3, 0x8, R6, 0xf8, !PT ;  /* 0x0000000803057812 */ /* 0x000fe400078ef806 */
[----:B------:R-:W-:Y:S02]  /*2410*/  SHF.R.U32.HI R3, RZ, 0x3, R3 ;  /* 0x00000003ff037819 */ /* 0x000fe40000011603 */
[----:B------:R-:W-:Y:S01]  /*2420*/  LOP3.LUT R0, R7, R0, RZ, 0x3c, !PT ;  /* 0x0000000007007212 */ /* 0x000fe200078e3cff */
[----:B------:R-:W-:Y:S01]  /*2430*/  IMAD.WIDE.U32 R6, R234, c[0x0][0x208], RZ ;  /* 0x00008200ea067a25 */ /* 0x000fe200078e00ff */
[----:B------:R-:W-:-:S03]  /*2440*/  LOP3.LUT R196, R5, R3, RZ, 0x3c, !PT ;  /* 0x0000000305c47212 */ /* 0x000fc600078e3cff */
[----:B------:R-:W-:Y:S02]  /*2450*/  IMAD R3, R198, 0x400, R197 ;  /* 0x00000400c6037824 */ /* 0x000fe400078e02c5 */
[----:B------:R-:W-:Y:S02]  /*2460*/  IMAD R0, R14, 0x200, R0 ;  /* 0x000002000e007824 */ /* 0x000fe400078e0200 */
[----:B------:R-:W-:Y:S02]  /*2470*/  IMAD.IADD R3, R196, 0x1, R3 ;  /* 0x00000001c4037824 */ /* 0x000fe400078e0203 */
[----:B------:R-:W-:Y:S01]  /*2480*/  IMAD.SHL.U32 R208, R0, 0x2, RZ ;  /* 0x0000000200d07824 */ /* 0x000fe200078e00ff */
[----:B------:R-:W-:Y:S01]  /*2490*/  BAR.SYNC.DEFER_BLOCKING 0x0 ;  /* 0x0000000000007b1d */ /* 0x000fe20000010000 */
[----:B------:R-:W-:Y:S02]  /*24a0*/  IMAD.SHL.U32 R215, R3, 0x2, RZ ;  /* 0x0000000203d77824 */ /* 0x000fe400078e00ff */
[----:B------:R-:W-:Y:S01]  /*24b0*/  IMAD R0, R35, c[0x0][0x208], RZ ;  /* 0x0000820023007a24 */ /* 0x000fe200078e02ff */
[----:B------:R-:W-:Y:S01]  /*24c0*/  IADD3 R5, R208, 0x3100, RZ ;  /* 0x00003100d0057810 */ /* 0x000fe20007ffe0ff */
[----:B------:R-:W-:Y:S01]  /*24d0*/  IMAD R3, R40, c[0x0][0x218], RZ ;  /* 0x0000860028037a24 */ /* 0x000fe200078e02ff */
[----:B------:R-:W-:Y:S01]  /*24e0*/  IADD3 R219, R208, 0x3120, RZ ;  /* 0x00003120d0db7810 */ /* 0x000fe20007ffe0ff */
[----:B------:R-:W-:Y:S01]  /*24f0*/  IMAD R0, R234, c[0x0][0x20c], R0 ;  /* 0x00008300ea007a24 */ /* 0x000fe200078e0200 */
[----:B------:R-:W-:Y:S01]  /*2500*/  @P1 IADD3 R219, R5, -0x20, RZ ;  /* 0xffffffe005db1810 */ /* 0x000fe20007ffe0ff */
[----:B------:R-:W-:Y:S01]  /*2510*/  IMAD R3, R227, c[0x0][0x21c], R3 ;  /* 0x00008700e3037a24 */ /* 0x000fe200078e0203 */
[----:B------:R-:W-:Y:S01]  /*2520*/  LOP3.LUT P1, RZ, R32, 0x4, RZ, 0xc0, !PT ;  /* 0x0000000420ff7812 */ /* 0x000fe2000782c0ff */
[----:B------:R-:W-:Y:S01]  /*2530*/  IMAD.IADD R7, R7, 0x1, R0 ;  /* 0x0000000107077824 */ /* 0x000fe200078e0200 */
[C---:B------:R-:W-:Y:S01]  /*2540*/  IADD3 R224, R219.reuse, 0x800, RZ ;  /* 0x00000800dbe07810 */ /* 0x040fe20007ffe0ff */
[----:B------:R-:W-:Y:S01]  /*2550*/  IMAD R218, R2, 0x2, R215 ;  /* 0x0000000202da7824 */ /* 0x000fe200078e02d7 */
[----:B------:R-:W-:Y:S01]  /*2560*/  IADD3 R223, R219, 0x1000, RZ ;  /* 0x00001000dbdf7810 */ /* 0x000fe20007ffe0ff */
[----:B------:R-:W-:Y:S01]  /*2570*/  IMAD.WIDE.U32 R6, R227, c[0x0][0x218], R6 ;  /* 0x00008600e3067a25 */ /* 0x000fe200078e0006 */
[----:B------:R-:W-:-:S02]  /*2580*/  IADD3 R222, R219, 0x1800, RZ ;  /* 0x00001800dbde7810 */ /* 0x000fc40007ffe0ff */
[C---:B------:R-:W-:Y:S01]  /*2590*/  IADD3 R221, R219.reuse, 0x2000, RZ ;  /* 0x00002000dbdd7810 */ /* 0x040fe20007ffe0ff */
[----:B------:R-:W-:Y:S01]  /*25a0*/  IMAD R216, R4, 0x2, R215 ;  /* 0x0000000204d87824 */ /* 0x000fe200078e02d7 */
[----:B------:R-:W-:Y:S02]  /*25b0*/  IADD3 R0, P0, R6, UR46, RZ ;  /* 0x0000002e06007c10 */ /* 0x000fe4000ff1e0ff */
[----:B------:R-:W-:Y:S01]  /*25c0*/  IADD3 R220, R219, 0x2800, RZ ;  /* 0x00002800dbdc7810 */ /* 0x000fe20007ffe0ff */
[----:B------:R-:W-:Y:S01]  /*25d0*/  IMAD R217, R2, 0x2, R216 ;  /* 0x0000000202d97824 */ /* 0x000fe200078e02d8 */
[----:B--2---:R-:W-:Y:S01]  /*25e0*/  LDSM.16.M88.4 R12, [R215+0x6100] ;  /* 0x00610000d70c783b */ /* 0x004fe20000000200 */
[----:B------:R-:W-:Y:S02]  /*25f0*/  IADD3.X R6, R7, UR10, R3, P0, !PT ;  /* 0x0000000a07067c10 */ /* 0x000fe400087fe403 */
[C---:B------:R-:W-:Y:S01]  /*2600*/  LEA R3, P0, R0.reuse, c[0x0][0x1f8], 0x1 ;  /* 0x00007e0000037a11 */ /* 0x040fe200078008ff */
[----:B---3--:R-:W-:Y:S03]  /*2610*/  LDSM.16.M88.4 R8, [R215+0x8100] ;  /* 0x00810000d708783b */ /* 0x008fe60000000200 */
[----:B------:R-:W-:Y:S01]  /*2620*/  LEA.HI.X R0, R0, c[0x0][0x1fc], R6, 0x1, P0 ;  /* 0x00007f0000007a11 */ /* 0x000fe200000f0c06 */
[----:B------:R-:W1:Y:S01]  /*2630*/  LDSM.16.M88.4 R20, [R208+0x4100] ;  /* 0x00410000d014783b */ /* 0x000e620000000200 */
[----:B------:R-:W-:-:S03]  /*2640*/  ISETP.LT.OR P0, PT, R34, 0x11, P2 ;  /* 0x000000112200780c */ /* 0x000fc60001701670 */
[----:B------:R-:W2:Y:S04]  /*2650*/  LDSM.16.M88.4 R24, [R208+0x3900] ;  /* 0x00390000d018783b */ /* 0x000ea80000000200 */
[----:B------:R-:W3:Y:S04]  /*2660*/  LDSM.16.M88.4 R28, [R208+0x3100] ;  /* 0x00310000d01c783b */ /* 0x000ee80000000200 */
[----:B------:R-:W4:Y:S04]  /*2670*/  LDSM.16.M88.4 R16, [R208+0x4900] ;  /* 0x00490000d010783b */ /* 0x000f280000000200 */
[----:B------:R-:W5:Y:S04]  /*2680*/  LDSM.16.M88.4 R36, [R208+0x5100] ;  /* 0x00510000d024783b */ /* 0x000f680000000200 */
[----:B------:R-:W-:Y:S04]  /*2690*/  SHFL.IDX PT, R5, R3, RZ, 0x181f ;  /* 0x00181fff03057589 */ /* 0x000fe800000e0000 */
[----:B------:R-:W-:Y:S04]  /*26a0*/  SHFL.IDX PT, R6, R3, 0x1, 0x181f ;  /* 0x00381f0003067f89 */ /* 0x000fe800000e0000 */
[----:B------:R-:W-:Y:S04]  /*26b0*/  SHFL.IDX PT, R7, R3, 0x2, 0x181f ;  /* 0x00581f0003077f89 */ /* 0x000fe800000e0000 */
[----:B------:R-:W-:Y:S04]  /*26c0*/  SHFL.IDX PT, R35, R0, 0x2, 0x181f ;  /* 0x00581f0000237f89 */ /* 0x000fe800000e0000 */
[----:B------:R-:W-:Y:S01]  /*26d0*/  LDSM.16.M88.4 R64, [R219] ;  /* 0x00000000db40783b */ /* 0x000fe20000000200 */
[-C--:B-1----:R-:W-:Y:S03]  /*26e0*/  HMMA.16816.F32.BF16 R180, R12, R20.reuse, RZ ;  /* 0x000000140cb4723c */ /* 0x082fe600000418ff */
[----:B------:R-:W-:Y:S04]  /*26f0*/  SHFL.IDX PT, R32, R0, 0x3, 0x181f ;  /* 0x00781f0000207f89 */ /* 0x000fe800000e0000 */
[----:B------:R-:W-:Y:S01]  /*2700*/  LDSM.16.M88.4 R44, [R219+0x800] ;  /* 0x00080000db2c783b */ /* 0x000fe20000000200 */
[C---:B------:R-:W-:Y:S03]  /*2710*/  HMMA.16816.F32.BF16 R76, R8.reuse, R20, RZ ;  /* 0x00000014084c723c */ /* 0x040fe600000418ff */
[----:B------:R-:W-:Y:S05]  /*2720*/  LDSM.16.M88.4 R40, [R219+0x1000] ;  /* 0x00100000db28783b */ /* 0x000fea0000000200 */
[-C--:B------:R-:W-:Y:S08]  /*2730*/  HMMA.16816.F32.BF16 R92, R8, R22.reuse, RZ ;  /* 0x00000016085c723c */ /* 0x080ff000000418ff */
[C---:B------:R-:W-:Y:S01]  /*2740*/  HMMA.16816.F32.BF16 R140, R12.reuse, R22, RZ ;  /* 0x000000160c8c723c */ /* 0x040fe200000418ff */
[----:B------:R-:W1:Y:S07]  /*2750*/  LDSM.16.M88.4 R20, [R208+0x5900] ;  /* 0x00590000d014783b */ /* 0x000e6e0000000200 */
[-C--:B--2---:R-:W-:Y:S08]  /*2760*/  HMMA.16816.F32.BF16 R164, R12, R24.reuse, RZ ;  /* 0x000000180ca4723c */ /* 0x084ff000000418ff */
[C---:B------:R-:W-:Y:S01]  /*2770*/  HMMA.16816.F32.BF16 R80, R8.reuse, R24, RZ ;  /* 0x000000180850723c */ /* 0x040fe200000418ff */
[----:B------:R-:W-:Y:S04]  /*2780*/  SHFL.IDX PT, R24, R0, 0x1, 0x181f ;  /* 0x00381f0000187f89 */ /* 0x000fe800000e0000 */
[----:B------:R-:W2:Y:S03]  /*2790*/  SHFL.IDX PT, R25, R0, RZ, 0x181f ;  /* 0x00181fff00197589 */ /* 0x000ea600000e0000 */
[C---:B---3--:R-:W-:Y:S08]  /*27a0*/  HMMA.16816.F32.BF16 R48, R8.reuse, R28, RZ ;  /* 0x0000001c0830723c */ /* 0x048ff000000418ff */
[C---:B------:R-:W-:Y:S08]  /*27b0*/  HMMA.16816.F32.BF16 R88, R8.reuse, R30, RZ ;  /* 0x0000001e0858723c */ /* 0x040ff000000418ff */
[C---:B------:R-:W-:Y:S08]  /*27c0*/  HMMA.16816.F32.BF16 R96, R8.reuse, R26, RZ ;  /* 0x0000001a0860723c */ /* 0x040ff000000418ff */
[C---:B----4-:R-:W-:Y:S08]  /*27d0*/  HMMA.16816.F32.BF16 R56, R8.reuse, R16, RZ ;  /* 0x000000100838723c */ /* 0x050ff000000418ff */
[C---:B------:R-:W-:Y:S08]  /*27e0*/  HMMA.16816.F32.BF16 R104, R8.reuse, R18, RZ ;  /* 0x000000120868723c */ /* 0x040ff000000418ff */
[C---:B-----5:R-:W-:Y:S08]  /*27f0*/  HMMA.16816.F32.BF16 R52, R8.reuse, R36, RZ ;  /* 0x000000240834723c */ /* 0x060ff000000418ff */
[C---:B------:R-:W-:Y:S08]  /*2800*/  HMMA.16816.F32.BF16 R120, R8.reuse, R38, RZ ;  /* 0x000000260878723c */ /* 0x040ff000000418ff */
[C---:B-1----:R-:W-:Y:S08]  /*2810*/  HMMA.16816.F32.BF16 R72, R8.reuse, R20, RZ ;  /* 0x000000140848723c */ /* 0x042ff000000418ff */
[----:B------:R-:W-:Y:S01]  /*2820*/  HMMA.16816.F32.BF16 R112, R8, R22, RZ ;  /* 0x000000160870723c */ /* 0x000fe200000418ff */
[----:B------:R-:W-:Y:S07]  /*2830*/  SHFL.IDX PT, R8, R3, 0x3, 0x181f ;  /* 0x00781f0003087f89 */ /* 0x000fee00000e0000 */
[C---:B------:R-:W-:Y:S07]  /*2840*/  HMMA.16816.F32.BF16 R116, R12.reuse, R20, RZ ;  /* 0x000000140c74723c */ /* 0x040fee00000418ff */
[----:B------:R-:W-:Y:S01]  /*2850*/  IADD3 R20, P6, R5, R226, RZ ;  /* 0x000000e205147210 */ /* 0x000fe20007fde0ff */
[----:B------:R-:W-:Y:S01]  /*2860*/  HMMA.16816.F32.BF16 R128, R12, R16, RZ ;  /* 0x000000100c80723c */ /* 0x000fe200000418ff */
[----:B------:R-:W-:Y:S03]  /*2870*/  SHFL.IDX PT, R5, R3, 0x4, 0x181f ;  /* 0x00981f0003057f89 */ /* 0x000fe600000e0000 */
[----:B--2---:R-:W-:Y:S01]  /*2880*/  IMAD.X R21, R25, 0x1, R225, P6 ;  /* 0x0000000119157824 */ /* 0x004fe200030e06e1 */
[----:B------:R-:W-:Y:S01]  /*2890*/  SHFL.IDX PT, R3, R3, 0x5, 0x181f ;  /* 0x00b81f0003037f89 */ /* 0x000fe200000e0000 */
[----:B------:R-:W-:-:S02]  /*28a0*/  ISETP.LT.OR P6, PT, R34, 0x21, P2 ;  /* 0x000000212200780c */ /* 0x000fc400017c1670 */
[C---:B------:R-:W-:Y:S01]  /*28b0*/  HMMA.16816.F32.BF16 R160, R12.reuse, R18, RZ ;  /* 0x000000120ca0723c */ /* 0x040fe200000418ff */
[----:B------:R-:W1:Y:S07]  /*28c0*/  LDSM.16.M88.4 R16, [R218+0x8100] ;  /* 0x00810000da10783b */ /* 0x000e6e0000000200 */
[C---:B------:R-:W-:Y:S01]  /*28d0*/  HMMA.16816.F32.BF16 R108, R12.reuse, R22, RZ ;  /* 0x000000160c6c723c */ /* 0x040fe200000418ff */
[----:B------:R-:W-:Y:S04]  /*28e0*/  SHFL.IDX PT, R23, R0, 0x4, 0x181f ;  /* 0x00981f0000177f89 */ /* 0x000fe800000e0000 */
[----:B------:R2:W-:Y:S03]  /*28f0*/  SHFL.IDX PT, R22, R0, 0x5, 0x181f ;  /* 0x00b81f0000167f89 */ /* 0x0005e600000e0000 */
[C---:B------:R-:W-:Y:S08]  /*2900*/  HMMA.16816.F32.BF16 R144, R12.reuse, R28, RZ ;  /* 0x0000001c0c90723c */ /* 0x040ff000000418ff */
[C---:B------:R-:W-:Y:S01]  /*2910*/  HMMA.16816.F32.BF16 R148, R12.reuse, R30, RZ ;  /* 0x0000001e0c94723c */ /* 0x040fe200000418ff */
[----:B------:R-:W-:Y:S07]  /*2920*/  LDSM.16.M88.4 R28, [R219+0x2000] ;  /* 0x00200000db1c783b */ /* 0x000fee0000000200 */
[----:B------:R-:W-:Y:S01]  /*2930*/  HMMA.16816.F32.BF16 R132, R12, R26, RZ ;  /* 0x0000001a0c84723c */ /* 0x000fe200000418ff */
[----:B--2---:R-:W-:-:S07]  /*2940*/  IMAD.MOV.U32 R0, RZ, RZ, 0x40 ;  /* 0x00000040ff007424 */ /* 0x004fce00078e00ff */
[----:B------:R-:W-:Y:S01]  /*2950*/  HMMA.16816.F32.BF16 R124, R12, R36, RZ ;  /* 0x000000240c7c723c */ /* 0x000fe200000418ff */
[----:B------:R-:W-:-:S05]  /*2960*/  SEL R0, R0, 0xffffffc0, !P1 ;  /* 0xffffffc000007807 */ /* 0x000fca0004800000 */
[----:B------:R-:W-:Y:S02]  /*2970*/  IMAD.IADD R214, R208, 0x1, R0 ;  /* 0x00000001d0d67824 */ /* 0x000fe400078e0200 */
[----:B------:R-:W-:Y:S01]  /*2980*/  HMMA.16816.F32.BF16 R176, R12, R38, RZ ;  /* 0x000000260cb0723c */ /* 0x000fe200000418ff */
[----:B------:R-:W2:Y:S01]  /*2990*/  LDSM.16.M88.4 R36, [R219+0x1800] ;  /* 0x00180000db24783b */ /* 0x000ea20000000200 */
[----:B------:R-:W-:Y:S01]  /*29a0*/  IMAD.IADD R213, R0, 0x1, R219 ;  /* 0x0000000100d57824 */ /* 0x000fe200078e02db */
[----:B------:R-:W-:-:S04]  /*29b0*/  LOP3.LUT R0, R196, R197, RZ, 0xfc, !PT ;  /* 0x000000c5c4007212 */ /* 0x000fc800078efcff */
[-C--:B------:R-:W-:Y:S01]  /*29c0*/  IADD3 R12, P3, R6, R226.reuse, RZ ;  /* 0x000000e2060c7210 */ /* 0x080fe20007f7e0ff */
[C---:B-1----:R-:W-:Y:S04]  /*29d0*/  HMMA.16816.F32.BF16 R100, R16.reuse, R64, R48 ;  /* 0x000000401064723c */ /* 0x042fe80000041830 */
[--C-:B------:R-:W-:Y:S01]  /*29e0*/  IMAD.X R13, R24, 0x1, R225.reuse, P3 ;  /* 0x00000001180d7824 */ /* 0x100fe200018e06e1 */
[-C--:B------:R-:W-:Y:S01]  /*29f0*/  IADD3 R14, P3, R7, R226.reuse, RZ ;  /* 0x000000e2070e7210 */ /* 0x080fe20007f7e0ff */
[----:B------:R-:W1:Y:S02]  /*2a00*/  LDSM.16.M88.4 R24, [R219+0x2800] ;  /* 0x00280000db18783b */ /* 0x000e640000000200 */
[----:B------:R-:W-:Y:S02]  /*2a10*/  HMMA.16816.F32.BF16 R80, R16, R44, R80 ;  /* 0x0000002c1050723c */ /* 0x000fe40000041850 */
[----:B------:R-:W-:Y:S01]  /*2a20*/  IMAD.X R15, R35, 0x1, R225, P3 ;  /* 0x00000001230f7824 */ /* 0x000fe200018e06e1 */
[----:B------:R-:W-:-:S02]  /*2a30*/  IADD3 R6, P3, R8, R226, RZ ;  /* 0x000000e208067210 */ /* 0x000fc40007f7e0ff */
[----:B------:R-:W3:Y:S03]  /*2a40*/  LDSM.16.M88.4 R8, [R218+0x6100] ;  /* 0x00610000da08783b */ /* 0x000ee60000000200 */
[----:B------:R-:W-:Y:S01]  /*2a50*/  IMAD.X R7, R32, 0x1, R225, P3 ;  /* 0x0000000120077824 */ /* 0x000fe200018e06e1 */
[----:B------:R-:W-:Y:S01]  /*2a60*/  @!PT LDS RZ, [RZ] ;  /* 0x00000000fffff984 */ /* 0x000fe20000000800 */
[----:B------:R-:W-:Y:S01]  /*2a70*/  @!PT LDS RZ, [RZ] ;  /* 0x00000000fffff984 */ /* 0x000fe20000000800 */
[----:B------:R-:W-:Y:S01]  /*2a80*/  @!PT LDS RZ, [RZ] ;  /* 0x00000000fffff984 */ /* 0x000fe20000000800 */
[----:B------:R4:W-:Y:S01]  /*2a90*/  LDGSTS.E.BYPASS.LTC128B.128 [R202+0x100], [R20.64], !P5 ;  /* 0x0010000014ca7fae */ /* 0x0009e2000e901d72 */
[C---:B------:R-:W-:Y:S01]  /*2aa0*/  ISETP.LT.OR P5, PT, R34.reuse, 0x31, P2 ;  /* 0x000000312200780c */ /* 0x040fe200017a1670 */
[----:B------:R-:W-:Y:S01]  /*2ab0*/  HMMA.16816.F32.BF16 R76, R16, R40, R76 ;  /* 0x00000028104c723c */ /* 0x000fe2000004184c */
[C---:B------:R-:W-:Y:S01]  /*2ac0*/  ISETP.LT.OR P3, PT, R34.reuse, 0x41, P2 ;  /* 0x000000412200780c */ /* 0x040fe20001761670 */
[----:B------:R5:W-:Y:S01]  /*2ad0*/  LDGSTS.E.BYPASS.LTC128B.128 [R202+0x900], [R12.64], !P0 ;  /* 0x009000000cca7fae */ /* 0x000be2000c101d72 */
[----:B------:R-:W-:-:S03]  /*2ae0*/  ISETP.LT.OR P2, PT, R34, 0x51, P2 ;  /* 0x000000512200780c */ /* 0x000fc60001741670 */
[----:B------:R3:W-:Y:S02]  /*2af0*/  LDGSTS.E.BYPASS.LTC128B.128 [R202+0x1100], [R14.64], !P6 ;  /* 0x011000000eca7fae */ /* 0x0007e4000f101d72 */
[C---:B------:R-:W-:Y:S04]  /*2b00*/  HMMA.16816.F32.BF16 R88, R16.reuse, R66, R88 ;  /* 0x000000421058723c */ /* 0x040fe80000041858 */
[----:B------:R4:W-:Y:S04]  /*2b10*/  LDGSTS.E.BYPASS.LTC128B.128 [R202+0x1900], [R6.64], !P5 ;  /* 0x0190000006ca7fae */ /* 0x0009e8000e901d72 */
[C---:B--2---:R-:W-:Y:S08]  /*2b20*/  HMMA.16816.F32.BF16 R32, R16.reuse, R36, R56 ;  /* 0x000000241020723c */ /* 0x044ff00000041838 */
[----:B------:R-:W-:Y:S01]  /*2b30*/  HMMA.16816.F32.BF16 R96, R16, R46, R96 ;  /* 0x0000002e1060723c */ /* 0x000fe20000041860 */
[----:B-----5:R-:W-:-:S07]  /*2b40*/  IADD3 R12, P0, R5, R226, RZ ;  /* 0x000000e2050c7210 */ /* 0x020fce0007f1e0ff */
[C---:B-1----:R-:W-:Y:S01]  /*2b50*/  HMMA.16816.F32.BF16 R72, R16.reuse, R24, R72 ;  /* 0x000000181048723c */ /* 0x042fe20000041848 */
[--C-:B------:R-:W-:Y:S01]  /*2b60*/  IMAD.X R13, R23, 0x1, R225.reuse, P0 ;  /* 0x00000001170d7824 */ /* 0x100fe200000e06e1 */
[----:B---3--:R-:W-:Y:S02]  /*2b70*/  IADD3 R14, P0, R3, R226, RZ ;  /* 0x000000e2030e7210 */ /* 0x008fe40007f1e0ff */
[----:B------:R-:W-:Y:S02]  /*2b80*/  IADD3 R3, R202, 0x100, RZ ;  /* 0x00000100ca037810 */ /* 0x000fe40007ffe0ff */
[----:B------:R1:W-:Y:S01]  /*2b90*/  LDGSTS.E.BYPASS.LTC128B.128 [R202+0x2100], [R12.64], !P3 ;  /* 0x021000000cca7fae */ /* 0x0003e2000d901d72 */
[----:B------:R-:W-:Y:S01]  /*2ba0*/  IMAD.X R15, R22, 0x1, R225, P0 ;  /* 0x00000001160f7824 */ /* 0x000fe200000e06e1 */
[----:B------:R-:W-:Y:S01]  /*2bb0*/  HMMA.16816.F32.BF16 R92, R16, R42, R92 ;  /* 0x0000002a105c723c */ /* 0x000fe2000004185c */
[----:B------:R-:W-:Y:S01]  /*2bc0*/  PLOP3.LUT P0, PT, PT, PT, UP0, 0x80, 0x0 ;  /* 0x000000000000781c */ /* 0x000fe20003f0f008 */
[----:B------:R-:W-:Y:S01]  /*2bd0*/  STL [R1+0x8], R3 ;  /* 0x0000080301007387 */ /* 0x000fe20000100800 */
[----:B------:R-:W-:-:S03]  /*2be0*/  ISETP.GT.AND P3, PT, R203, 0x5f, PT ;  /* 0x0000005fcb00780c */ /* 0x000fc60003f64270 */
[----:B------:R1:W-:Y:S02]  /*2bf0*/  LDGSTS.E.BYPASS.LTC128B.128 [R202+0x2900], [R14.64], !P2 ;  /* 0x029000000eca7fae */ /* 0x0003e4000d101d72 */
[C---:B------:R-:W-:Y:S02]  /*2c00*/  HMMA.16816.F32.BF16 R104, R16.reuse, R38, R104 ;  /* 0x000000261068723c */ /* 0x040fe40000041868 */
[----:B----4-:R-:W-:Y:S04]  /*2c10*/  LDSM.16.M88.4 R20, [R216+0x8100] ;  /* 0x00810000d814783b */ /* 0x010fe80000000200 */
[----:B------:R-:W2:Y:S02]  /*2c20*/  LDSM.16.M88.4 R48, [R214+0x4900] ;  /* 0x00490000d630783b */ /* 0x000ea40000000200 */
[C---:B------:R-:W-:Y:S02]  /*2c30*/  HMMA.16816.F32.BF16 R152, R16.reuse, R30, R120 ;  /* 0x0000001e1098723c */ /* 0x040fe40000041878 */
[----:B------:R-:W3:Y:S04]  /*2c40*/  LDSM.16.M88.4 R68, [R214+0x5100] ;  /* 0x00510000d644783b */ /* 0x000ee80000000200 */
[----:B------:R-:W4:Y:S02]  /*2c50*/  LDSM.16.M88.4 R56, [R214+0x3900] ;  /* 0x00390000d638783b */ /* 0x000f240000000200 */
[----:B------:R-:W-:Y:S02]  /*2c60*/  HMMA.16816.F32.BF16 R136, R16, R26, R112 ;  /* 0x0000001a1088723c */ /* 0x000fe40000041870 */
[----:B------:R-:W5:Y:S04]  /*2c70*/  LDSM.16.M88.4 R60, [R214+0x3100] ;  /* 0x00310000d63c783b */ /* 0x000f680000000200 */
[----:B------:R-:W-:Y:S02]  /*2c80*/  LDSM.16.M88.4 R84, [R214+0x5900] ;  /* 0x00590000d654783b */ /* 0x000fe40000000200 */
[----:B------:R-:W-:Y:S02]  /*2c90*/  HMMA.16816.F32.BF16 R144, R8, R64, R144 ;  /* 0x000000400890723c */ /* 0x000fe40000041890 */
[----:B------:R-:W0:Y:S06]  /*2ca0*/  LDGDEPBAR ;  /* 0x00000000000079af */ /* 0x000e2c0000000000 */
[----:B-1----:R-:W-:Y:S01]  /*2cb0*/  HMMA.16816.F32.BF16 R12, R16, R28, R52 ;  /* 0x0000001c100c723c */ /* 0x002fe20000041834 */
[----:B------:R-:W1:Y:S04]  /*2cc0*/  LDSM.16.M88.4 R52, [R214+0x4100] ;  /* 0x00410000d634783b */ /* 0x000e680000000200 */
[----:B------:R-:W1:Y:S03]  /*2cd0*/  LDSM.16.M88.4 R16, [R216+0x6100] ;  /* 0x00610000d810783b */ /* 0x000e660000000200 */
[C---:B------:R-:W-:Y:S08]  /*2ce0*/  HMMA.16816.F32.BF16 R184, R8.reuse, R36, R128 ;  /* 0x0000002408b8723c */ /* 0x040ff00000041880 */
[C---:B------:R-:W-:Y:S08]  /*2cf0*/  HMMA.16816.F32.BF16 R164, R8.reuse, R44, R164 ;  /* 0x0000002c08a4723c */ /* 0x040ff000000418a4 */
[C---:B------:R-:W-:Y:S08]  /*2d00*/  HMMA.16816.F32.BF16 R64, R8.reuse, R66, R148 ;  /* 0x000000420840723c */ /* 0x040ff00000041894 */
[C---:B------:R-:W-:Y:S01]  /*2d10*/  HMMA.16816.F32.BF16 R128, R8.reuse, R46, R132 ;  /* 0x0000002e0880723c */ /* 0x040fe20000041884 */
[----:B------:R-:W-:Y:S07]  /*2d20*/  LDSM.16.M88.4 R44, [R213] ;  /* 0x00000000d52c783b */ /* 0x000fee0000000200 */
[C---:B------:R-:W-:Y:S08]  /*2d30*/  HMMA.16816.F32.BF16 R180, R8.reuse, R40, R180 ;  /* 0x0000002808b4723c */ /* 0x040ff000000418b4 */
[C---:B------:R-:W-:Y:S01]  /*2d40*/  HMMA.16816.F32.BF16 R140, R8.reuse, R42, R140 ;  /* 0x0000002a088c723c */ /* 0x040fe2000004188c */
[----:B------:R-:W-:Y:S07]  /*2d50*/  LDSM.16.M88.4 R40, [R213+0x800] ;  /* 0x00080000d528783b */ /* 0x000fee0000000200 */
[C---:B------:R-:W-:Y:S01]  /*2d60*/  HMMA.16816.F32.BF16 R160, R8.reuse, R38, R160 ;  /* 0x0000002608a0723c */ /* 0x040fe200000418a0 */
[----:B------:R-:W-:Y:S07]  /*2d70*/  LDSM.16.M88.4 R36, [R213+0x1000] ;  /* 0x00100000d524783b */ /* 0x000fee0000000200 */
[C---:B------:R-:W-:Y:S08]  /*2d80*/  HMMA.16816.F32.BF16 R188, R8.reuse, R28, R124 ;  /* 0x0000001c08bc723c */ /* 0x040ff0000004187c */
[C---:B------:R-:W-:Y:S08]  /*2d90*/  HMMA.16816.F32.BF16 R192, R8.reuse, R24, R116 ;  /* 0x0000001808c0723c */ /* 0x040ff00000041874 */
[C---:B------:R-:W-:Y:S01]  /*2da0*/  HMMA.16816.F32.BF16 R176, R8.reuse, R30, R176 ;  /* 0x0000001e08b0723c */ /* 0x040fe200000418b0 */
[----:B------:R-:W-:Y:S07]  /*2db0*/  LDSM.16.M88.4 R28, [R213+0x2000] ;  /* 0x00200000d51c783b */ /* 0x000fee0000000200 */
[----:B------:R-:W-:Y:S01]  /*2dc0*/  HMMA.16816.F32.BF16 R172, R8, R26, R108 ;  /* 0x0000001a08ac723c */ /* 0x000fe2000004186c */
[----:B------:R-:W1:Y:S04]  /*2dd0*/  LDSM.16.M88.4 R8, [R217+0x8100] ;  /* 0x00810000d908783b */ /* 0x000e680000000200 */
[----:B------:R-:W-:Y:S03]  /*2de0*/  LDSM.16.M88.4 R24, [R213+0x2800] ;  /* 0x00280000d518783b */ /* 0x000fe60000000200 */
[C---:B--2---:R-:W-:Y:S01]  /*2df0*/  HMMA.16816.F32.BF16 R132, R20.reuse, R48, R32 ;  /* 0x000000301484723c */ /* 0x044fe20000041820 */
[----:B------:R-:W2:Y:S07]  /*2e00*/  LDSM.16.M88.4 R32, [R213+0x1800] ;  /* 0x00180000d520783b */ /* 0x000eae0000000200 */
[----:B---3--:R-:W-:Y:S01]  /*2e10*/  HMMA.16816.F32.BF16 R124, R20, R68, R12 ;  /* 0x00000044147c723c */ /* 0x008fe2000004180c */
[----:B------:R-:W3:Y:S01]  /*2e20*/  LDSM.16.M88.4 R12, [R217+0x6100] ;  /* 0x00610000d90c783b */ /* 0x000ee20000000200 */
[----:B------:R-:W-:-:S06]  /*2e30*/  DEPBAR.LE SB0, 0x0 ;  /* 0x000080000000791a */ /* 0x000fcc0000000000 */
[C---:B----4-:R-:W-:Y:S08]  /*2e40*/  HMMA.16816.F32.BF16 R156, R20.reuse, R56, R80 ;  /* 0x00000038149c723c */ /* 0x050ff00000041850 */
[C---:B-----5:R-:W-:Y:S08]  /*2e50*/  HMMA.16816.F32.BF16 R168, R20.reuse, R60, R100 ;  /* 0x0000003c14a8723c */ /* 0x060ff00000041864 */
[C---:B-1----:R-:W-:Y:S08]  /*2e60*/  HMMA.16816.F32.BF16 R148, R20.reuse, R52, R76 ;  /* 0x000000341494723c */ /* 0x042ff0000004184c */
        /* <DEDUP_REMOVED lines=8> */
[C---:B------:R-:W-:Y:S08]  /*2ef0*/  HMMA.16816.F32.BF16 R80, R16.reuse, R56, R164 ;  /* 0x000000381050723c */ /* 0x040ff000000418a4 */
[----:B------:R-:W-:Y:S08]  /*2f00*/  HMMA.16816.F32.BF16 R76, R16, R58, R128 ;  /* 0x0000003a104c723c */ /* 0x000ff00000041880 */
[----:B------:R-:W-:Y:S08]  /*2f10*/  HMMA.16816.F32.BF16 R96, R20, R86, R136 ;  /* 0x000000561460723c */ /* 0x000ff00000041888 */
        /* <DEDUP_REMOVED lines=11> */
[C---:B--2---:R-:W-:Y:S08]  /*2fd0*/  HMMA.16816.F32.BF16 R152, R8.reuse, R34, R104 ;  /* 0x000000220898723c */ /* 0x044ff00000041868 */
[C---:B------:R-:W-:Y:S08]  /*2fe0*/  HMMA.16816.F32.BF16 R108, R8.reuse, R30, R100 ;  /* 0x0000001e086c723c */ /* 0x040ff00000041864 */
[----:B------:R-:W-:Y:S08]  /*2ff0*/  HMMA.16816.F32.BF16 R112, R8, R26, R96 ;  /* 0x0000001a0870723c */ /* 0x000ff00000041860 */
[C---:B---3--:R-:W-:Y:S08]  /*3000*/  HMMA.16816.F32.BF16 R100, R12.reuse, R44, R92 ;  /* 0x0000002c0c64723c */ /* 0x048ff0000004185c */
        /* <DEDUP_REMOVED lines=19> */
[----:B------:R-:W-:Y:S01]  /*3140*/  UISETP.NE.AND UP0, UPT, UR36, URZ, UPT ;  /* 0x0000003f2400728c */ /* 0x000fe2000bf05270 */
[----:B------:R-:W-:-:S02]  /*3150*/  IMAD.U32 R3, RZ, RZ, UR14 ;  /* 0x0000000eff037e24 */ /* 0x000fc4000f8e00ff */
[----:B------:R-:W-:-:S03]  /*3160*/  IMAD.MOV.U32 R227, RZ, RZ, RZ ;  /* 0x000000ffffe37224 */ /* 0x000fc600078e00ff */
[----:B------:R-:W-:Y:S02]  /*3170*/  PLOP3.LUT P1, PT, PT, PT, UP0, 0x80, 0x0 ;  /* 0x000000000000781c */ /* 0x000fe40003f2f008 */
[----:B------:R-:W-:Y:S02]  /*3180*/  IADD3 R3, R203, UR13, R3 ;  /* 0x0000000dcb037c10 */ /* 0x000fe4000fffe003 */
        /* <DEDUP_REMOVED lines=31> */
[----:B------:R-:W5:Y:S04]  /*3380*/  SHFL.IDX PT, R13, R5, 0x4, 0x181f ;  /* 0x00981f00050d7f89 */ /* 0x000f6800000e0000 */
[----:B------:R-:W-:Y:S01]  /*3390*/  SHFL.IDX PT, R5, R5, 0x5, 0x181f ;  /* 0x00b81f0005057f89 */ /* 0x000fe200000e0000 */
[----:B-1----:R-:W-:-:S03]  /*33a0*/  IADD3 R6, P0, R6, R226, RZ ;  /* 0x000000e206067210 */ /* 0x002fc60007f1e0ff */
[----:B------:R-:W1:Y:S02]  /*33b0*/  SHFL.IDX PT, R18, R3, 0x2, 0x181f ;  /* 0x00581f0003127f89 */ /* 0x000e6400000e0000 */
[----:B--2---:R-:W-:Y:S01]  /*33c0*/  IMAD.X R7, R7, 0x1, R225, P0 ;  /* 0x0000000107077824 */ /* 0x004fe200000e06e1 */
[-C--:B------:R-:W-:Y:S01]  /*33d0*/  IADD3 R14, P0, R8, R226.reuse, RZ ;  /* 0x000000e2080e7210 */ /* 0x080fe20007f1e0ff */
[----:B------:R-:W2:Y:S01]  /*33e0*/  SHFL.IDX PT, R17, R3, 0x3, 0x181f ;  /* 0x00781f0003117f89 */ /* 0x000ea200000e0000 */
[----:B---3--:R-:W-:-:S03]  /*33f0*/  IADD3 R12, P5, R9, R226, RZ ;  /* 0x000000e2090c7210 */ /* 0x008fc60007fbe0ff */
[----:B------:R-:W3:Y:S01]  /*3400*/  SHFL.IDX PT, R16, R3, 0x4, 0x181f ;  /* 0x00981f0003107f89 */ /* 0x000ee200000e0000 */
[----:B----4-:R-:W-:-:S03]  /*3410*/  IADD3 R10, P2, R10, R226, RZ ;  /* 0x000000e20a0a7210 */ /* 0x010fc60007f5e0ff */
[----:B------:R-:W4:Y:S01]  /*3420*/  SHFL.IDX PT, R3, R3, 0x5, 0x181f ;  /* 0x00b81f0003037f89 */ /* 0x000f2200000e0000 */
[----:B-----5:R-:W-:-:S03]  /*3430*/  IMAD.X R15, R11, 0x1, R225, P0 ;  /* 0x000000010b0f7824 */ /* 0x020fc600000e06e1 */
[----:B------:R5:W-:Y:S01]  /*3440*/  LDGSTS.E.BYPASS.LTC128B.128 [R202+0x3100], [R6.64], !P4 ;  /* 0x0310000006ca7fae */ /* 0x000be2000e101d72 */
[----:B------:R-:W-:-:S03]  /*3450*/  IADD3 R8, P1, R13, R226, RZ ;  /* 0x000000e20d087210 */ /* 0x000fc60007f3e0ff */
[----:B------:R4:W-:Y:S01]  /*3460*/  LDGSTS.E.BYPASS.LTC128B.128 [R202+0x3900], [R14.64], !P4 ;  /* 0x039000000eca7fae */ /* 0x0009e2000e101d72 */
[--C-:B-1----:R-:W-:Y:S02]  /*3470*/  IMAD.X R13, R18, 0x1, R225.reuse, P5 ;  /* 0x00000001120d7824 */ /* 0x102fe400028e06e1 */
[----:B--2---:R-:W-:-:S03]  /*3480*/  IMAD.X R11, R17, 0x1, R225, P2 ;  /* 0x00000001110b7824 */ /* 0x004fc600010e06e1 */
[----:B------:R1:W-:Y:S01]  /*3490*/  LDGSTS.E.BYPASS.LTC128B.128 [R202+0x4100], [R12.64], !P4 ;  /* 0x041000000cca7fae */ /* 0x0003e2000e101d72 */
[----:B---3--:R-:W-:-:S03]  /*34a0*/  IMAD.X R9, R16, 0x1, R225, P1 ;  /* 0x0000000110097824 */ /* 0x008fc600008e06e1 */
[----:B------:R1:W-:Y:S04]  /*34b0*/  LDGSTS.E.BYPASS.LTC128B.128 [R202+0x4900], [R10.64], !P4 ;  /* 0x049000000aca7fae */ /* 0x0003e8000e101d72 */
[----:B------:R1:W-:Y:S01]  /*34c0*/  LDGSTS.E.BYPASS.LTC128B.128 [R202+0x5100], [R8.64], !P4 ;  /* 0x0510000008ca7fae */ /* 0x0003e2000e101d72 */
[----:B-----5:R-:W-:-:S05]  /*34d0*/  IADD3 R6, P0, R5, R226, RZ ;  /* 0x000000e205067210 */ /* 0x020fca0007f1e0ff */
[----:B----4-:R-:W-:-:S05]  /*34e0*/  IMAD.X R7, R3, 0x1, R225, P0 ;  /* 0x0000000103077824 */ /* 0x010fca00000e06e1 */
[----:B------:R1:W-:Y:S03]  /*34f0*/  LDGSTS.E.BYPASS.LTC128B.128 [R202+0x5900], [R6.64], !P4 ;  /* 0x0590000006ca7fae */ /* 0x0003e6000e101d72 */
.L_x_252:
[----:B------:R-:W-:Y:S01]  /*3500*/  FMUL.FTZ R3, R100, c[0x0][0x320] ;  /* 0x0000c80064037a20 */ /* 0x000fe20000410000 */
[----:B-1----:R-:W-:Y:S01]  /*3510*/  SHF.R.S32.HI R7, RZ, 0x1f, R198 ;  /* 0x0000001fff077819 */ /* 0x002fe200000114c6 */
[----:B------:R-:W-:Y:S01]  /*3520*/  FMUL.FTZ R5, R68, c[0x0][0x320] ;  /* 0x0000c80044057a20 */ /* 0x000fe20000410000 */
[-C--:B------:R-:W-:Y:S01]  /*3530*/  LEA.HI R6, R200, R201.reuse, RZ, 0x2 ;  /* 0x000000c9c8067211 */ /* 0x080fe200078f10ff */
[----:B------:R1:W2:Y:S01]  /*3540*/  MUFU.TANH R59, R3 ;  /* 0x00000003003b7308 */ /* 0x0002a20000002400 */
[----:B------:R-:W-:Y:S01]  /*3550*/  FMUL.FTZ R8, R69, c[0x0][0x320] ;  /* 0x0000c80045087a20 */ /* 0x000fe20000410000 */
[----:B------:R-:W-:Y:S01]  /*3560*/  UISETP.NE.AND UP1, UPT, UR35, URZ, UPT ;  /* 0x0000003f2300728c */ /* 0x000fe2000bf25270 */
[----:B------:R-:W-:Y:S01]  /*3570*/  LOP3.LUT R6, R6, 0xfffffffc, RZ, 0xc0, !PT ;  /* 0xfffffffc06067812 */ /* 0x000fe200078ec0ff */
[----:B------:R-:W-:Y:S01]  /*3580*/  FMUL.FTZ R10, R72, c[0x0][0x320] ;  /* 0x0000c800480a7a20 */ /* 0x000fe20000410000 */
[----:B------:R-:W-:Y:S01]  /*3590*/  UISETP.NE.AND UP0, UPT, UR34, URZ, UPT ;  /* 0x0000003f2200728c */ /* 0x000fe2000bf05270 */
[----:B------:R-:W0:Y:S01]  /*35a0*/  LDGDEPBAR ;  /* 0x00000000000079af */ /* 0x000e220000000000 */
[----:B------:R-:W-:Y:S01]  /*35b0*/  IADD3 R6, -R6, R201, RZ ;  /* 0x000000c906067210 */ /* 0x000fe20007ffe1ff */
[----:B------:R3:W4:Y:S01]  /*35c0*/  MUFU.TANH R17, R5 ;  /* 0x0000000500117308 */ /* 0x0007220000002400 */
[----:B------:R-:W-:Y:S01]  /*35d0*/  PLOP3.LUT P1, PT, PT, PT, UP1, 0x80, 0x0 ;  /* 0x000000000000781c */ /* 0x000fe20003f2f018 */
[----:B------:R-:W-:Y:S01]  /*35e0*/  ULDC UR13, c[0x0][0x324] ;  /* 0x0000c900000d7ab9 */ /* 0x000fe20000000800 */
[----:B------:R-:W-:Y:S01]  /*35f0*/  PLOP3.LUT P0, PT, PT, PT, UP1, 0x80, 0x0 ;  /* 0x000000000000781c */ /* 0x000fe20003f0f018 */
[----:B------:R-:W-:Y:S01]  /*3600*/  ULOP3.LUT UR13, URZ, UR13, URZ, 0x33, !UPT ;  /* 0x0000000d3f0d7292 */ /* 0x000fe2000f8e333f */
[----:B-1----:R-:W-:-:S03]  /*3610*/  FMUL.FTZ R3, R101, c[0x0][0x320] ;  /* 0x0000c80065037a20 */ /* 0x002fc60000410000 */
[----:B------:R-:W1:Y:S01]  /*3620*/  MUFU.TANH R16, R8 ;  /* 0x0000000800107308 */ /* 0x000e620000002400 */
[----:B---3--:R-:W-:-:S07]  /*3630*/  LEA.HI R5, R7, R198, RZ, 0x2 ;  /* 0x000000c607057211 */ /* 0x008fce00078f10ff */
[----:B------:R3:W1:Y:S01]  /*3640*/  MUFU.TANH R58, R3 ;  /* 0x00000003003a7308 */ /* 0x0006620000002400 */
[----:B------:R-:W-:-:S05]  /*3650*/  LOP3.LUT R5, R5, 0xffffffc, RZ, 0xc0, !PT ;  /* 0x0ffffffc05057812 */ /* 0x000fca00078ec0ff */
[----:B------:R-:W-:Y:S01]  /*3660*/  IMAD.IADD R9, R198, 0x1, -R5 ;  /* 0x00000001c6097824 */ /* 0x000fe200078e0a05 */
[----:B------:R-:W-:Y:S01]  /*3670*/  LEA.HI R5, R6, R6, RZ, 0x1 ;  /* 0x0000000606057211 */ /* 0x000fe200078f08ff */
[----:B------:R5:W1:Y:S01]  /*3680*/  MUFU.TANH R15, R10 ;  /* 0x0000000a000f7308 */ /* 0x000a620000002400 */
[----:B---3--:R-:W-:-:S07]  /*3690*/  FMUL.FTZ R3, R96, c[0x0][0x320] ;  /* 0x0000c80060037a20 */ /* 0x008fce0000410000 */
        /* <DEDUP_REMOVED lines=32> */
[----:B------:R-:W-:Y:S02]  /*38a0*/  LOP3.LUT R7, R7, 0x7ffffffc, RZ, 0xc0, !PT ;  /* 0x7ffffffc07077812 */ /* 0x000fe400078ec0ff */
[----:B------:R-:W-:Y:S01]  /*38b0*/  LEA R11, R9, R8, 0x4 ;  /* 0x00000008090b7211 */ /* 0x000fe200078e20ff */
[C---:B------:R-:W-:Y:S01]  /*38c0*/  IMAD.SHL.U32 R8, R5.reuse, 0x20, RZ ;  /* 0x0000002005087824 */ /* 0x040fe200078e00ff */
[----:B------:R-:W-:Y:S02]  /*38d0*/  LOP3.LUT R9, R5, 0x1ffffffe, RZ, 0xc0, !PT ;  /* 0x1ffffffe05097812 */ /* 0x000fe400078ec0ff */
[----:B------:R-:W-:Y:S01]  /*38e0*/  IADD3 R7, R3, -R7, RZ ;  /* 0x8000000703077210 */ /* 0x000fe20007ffe0ff */
[----:B------:R-:W-:Y:S01]  /*38f0*/  IMAD.U32 R3, RZ, RZ, UR19 ;  /* 0x00000013ff037e24 */ /* 0x000fe2000f8e00ff */
[----:B------:R-:W-:-:S02]  /*3900*/  LOP3.LUT R5, R8, 0xffffffc0, RZ, 0xc0, !PT ;  /* 0xffffffc008057812 */ /* 0x000fc400078ec0ff */
[----:B------:R-:W-:Y:S02]  /*3910*/  IADD3 R6, R6, -R9, RZ ;  /* 0x8000000906067210 */ /* 0x000fe40007ffe0ff */
[----:B------:R-:W-:Y:S01]  /*3920*/  SHF.L.U32 R8, R7, 0x1, RZ ;  /* 0x0000000107087819 */ /* 0x000fe200000006ff */
[----:B------:R-:W-:Y:S02]  /*3930*/  IMAD.IADD R5, R5, 0x1, R11 ;  /* 0x0000000105057824 */ /* 0x000fe400078e020b */
[----:B------:R-:W-:Y:S01]  /*3940*/  FMUL.FTZ R7, R93, c[0x0][0x320] ;  /* 0x0000c8005d077a20 */ /* 0x000fe20000410000 */
[----:B------:R-:W-:Y:S02]  /*3950*/  IADD3 R3, -R8, 0x1, R3 ;  /* 0x0000000108037810 */ /* 0x000fe40007ffe103 */
[----:B------:R-:W-:Y:S01]  /*3960*/  LEA R12, R6, R5, 0x3 ;  /* 0x00000005060c7211 */ /* 0x000fe200078e18ff */
[----:B------:R-:W-:Y:S01]  /*3970*/  FMUL.FTZ R5, R88, c[0x0][0x320] ;  /* 0x0000c80058057a20 */ /* 0x000fe20000410000 */
[----:B------:R-:W-:Y:S01]  /*3980*/  IADD3 R3, R3, -UR15, RZ ;  /* 0x8000000f03037c10 */ /* 0x000fe2000fffe0ff */
[----:B------:R-:W3:Y:S01]  /*3990*/  MUFU.TANH R9, R7 ;  /* 0x0000000700097308 */ /* 0x000ee20000002400 */
[----:B------:R-:W-:Y:S01]  /*39a0*/  IADD3 R23, -R8, UR37, RZ ;  /* 0x0000002508177c10 */ /* 0x000fe2000fffe1ff */
[----:B------:R-:W-:Y:S01]  /*39b0*/  @P1 IMAD.HI.U32 R6, R12, c[0x0][0x2c8], RZ ;  /* 0x0000b2000c061a27 */ /* 0x000fe200078e00ff */
[----:B------:R5:W-:Y:S01]  /*39c0*/  STL [R1+0x24], R12 ;  /* 0x0000240c01007387 */ /* 0x000be20000100800 */
[----:B------:R-:W-:-:S02]  /*39d0*/  IADD3 R19, R3, c[0x0][0x328], RZ ;  /* 0x0000ca0003137a10 */ /* 0x000fc40007ffe0ff */
[----:B------:R-:W-:Y:S01]  /*39e0*/  IMAD.MOV.U32 R18, RZ, RZ, R12 ;  /* 0x000000ffff127224 */ /* 0x000fe200078e000c */
[----:B------:R-:W-:Y:S01]  /*39f0*/  @P0 SHF.R.U32.HI R18, RZ, c[0x0][0x2cc], R6 ;  /* 0x0000b300ff120a19 */ /* 0x000fe20000011606 */
[----:B------:R1:W1:Y:S01]  /*3a00*/  MUFU.TANH R13, R5 ;  /* 0x00000005000d7308 */ /* 0x0002620000002400 */
[----:B------:R-:W-:Y:S01]  /*3a10*/  STL [R1+0x10], R8 ;  /* 0x0000100801007387 */ /* 0x000fe20000100800 */
[----:B------:R-:W-:Y:S02]  /*3a20*/  PLOP3.LUT P0, PT, PT, PT, UP0, 0x40, 0x0 ;  /* 0x000000000000781c */ /* 0x000fe40003f0e808 */
[----:B------:R-:W-:Y:S01]  /*3a30*/  IADD3 R21, R3, UR13, RZ ;  /* 0x0000000d03157c10 */ /* 0x000fe2000fffe0ff */
[----:B------:R-:W2:Y:S01]  /*3a40*/  SHFL.IDX PT, R6, R18, RZ, 0x1c1f ;  /* 0x001c1fff12067589 */ /* 0x000ea200000e0000 */
[----:B-1----:R-:W-:-:S04]  /*3a50*/  FMUL.FTZ R5, R89, c[0x0][0x320] ;  /* 0x0000c80059057a20 */ /* 0x002fc80000410000 */
[----:B-----5:R1:W1:Y:S01]  /*3a60*/  MUFU.TANH R12, R5 ;  /* 0x00000005000c7308 */ /* 0x0202620000002400 */
[----:B--2---:R-:W-:Y:S02]  /*3a70*/  IMAD.IADD R3, R21, 0x1, R6 ;  /* 0x0000000115037824 */ /* 0x004fe400078e0206 */
[----:B-1----:R-:W-:-:S05]  /*3a80*/  FMUL.FTZ R5, R60, c[0x0][0x320] ;  /* 0x0000c8003c057a20 */ /* 0x002fca0000410000 */
[----:B------:R1:W2:Y:S02]  /*3a90*/  MUFU.TANH R11, R5 ;  /* 0x00000005000b7308 */ /* 0x0002a40000002400 */
[----:B-1----:R-:W-:-:S06]  /*3aa0*/  FMUL.FTZ R5, R61, c[0x0][0x320] ;  /* 0x0000c8003d057a20 */ /* 0x002fcc0000410000 */
[----:B------:R1:W1:Y:S02]  /*3ab0*/  MUFU.TANH R10, R5 ;  /* 0x00000005000a7308 */ /* 0x0002640000002400 */
[----:B-1----:R-:W-:-:S05]  /*3ac0*/  IMAD.U32 R5, RZ, RZ, UR37 ;  /* 0x00000025ff057e24 */ /* 0x002fca000f8e00ff */
[----:B------:R-:W-:Y:S02]  /*3ad0*/  IADD3 R20, -R8, UR8, R5 ;  /* 0x0000000808147c10 */ /* 0x000fe4000fffe105 */
[----:B------:R-:W-:-:S04]  /*3ae0*/  IADD3 R5, R19, R6, RZ ;  /* 0x0000000613057210 */ /* 0x000fc80007ffe0ff */
[----:B------:R-:W-:Y:S01]  /*3af0*/  IMNMX R5, R5, R20, PT ;  /* 0x0000001405057217 */ /* 0x000fe20003800200 */
[----:B------:R-:W-:Y:S05]  /*3b00*/  @P0 BRA `(.L_x_253) ;  /* 0x0000015000000947 */ /* 0x000fea0003800000 */
[----:B--234-:R-:W-:Y:S01]  /*3b10*/  IMAD.U32 R7, RZ, RZ, UR15 ;  /* 0x0000000fff077e24 */ /* 0x01cfe2000f8e00ff */
[----:B------:R-:W-:Y:S04]  /*3b20*/  BSSY B0, `(.L_x_254) ;  /* 0x000000f000007945 */ /* 0x000fe80003800000 */
[----:B------:R-:W-:-:S04]  /*3b30*/  IADD3 R6, -R7, UR8, R6 ;  /* 0x0000000807067c10 */ /* 0x000fc8000fffe106 */
        /* <DEDUP_REMOVED lines=9> */
.L_x_255:
[----:B------:R-:W-:-:S04]  /*3bd0*/  MOV R7, c[0x0][0x32c] ;  /* 0x0000cb0000077a02 */ /* 0x000fc80000000f00 */
[----:B------:R-:W-:-:S13]  /*3be0*/  ISETP.NE.AND P0, PT, R7, 0x1, PT ;  /* 0x000000010700780c */ /* 0x000fda0003f05270 */
[----:B------:R-:W-:-:S05]  /*3bf0*/  @P0 IMAD.HI.U32 R7, R6, c[0x0][0x330], RZ ;  /* 0x0000cc0006070a27 */ /* 0x000fca00078e00ff */
[----:B------:R-:W-:Y:S02]  /*3c00*/  @P0 SHF.R.U32.HI R6, RZ, c[0x0][0x334], R7 ;  /* 0x0000cd00ff060a19 */ /* 0x000fe40000011607 */
.L_x_256:
[----:B------:R-:W-:Y:S05]  /*3c10*/  BSYNC B0 ;  /* 0x0000000000007941 */ /* 0x000fea0003800000 */
.L_x_254:
[----:B------:R-:W-:-:S05]  /*3c20*/  IMAD R6, R6, c[0x0][0x32c], R23 ;  /* 0x0000cb0006067a24 */ /* 0x000fca00078e0217 */
[----:B------:R-:W-:Y:S02]  /*3c30*/  IADD3 R7, R6, c[0x0][0x32c], RZ ;  /* 0x0000cb0006077a10 */ /* 0x000fe40007ffe0ff */
[----:B------:R-:W-:Y:S02]  /*3c40*/  IMNMX R3, R3, R6, !PT ;  /* 0x0000000603037217 */ /* 0x000fe40007800200 */
[----:B------:R-:W-:Y:S02]  /*3c50*/  IMNMX R5, R5, R7, PT ;  /* 0x0000000705057217 */ /* 0x000fe40003800200 */
.L_x_253:
        /* <DEDUP_REMOVED lines=13> */
[----:B------:R-:W-:Y:S01]  /*3d30*/  ISETP.GT.AND P6, PT, R3, RZ, P6 ;  /* 0x000000ff0300720c */ /* 0x000fe200037c4270 */
[----:B------:R-:W-:Y:S01]  /*3d40*/  UISETP.GE.AND UP1, UPT, UR37, 0x9, UPT ;  /* 0x000000092500788c */ /* 0x000fe2000bf26270 */
[----:B------:R-:W-:Y:S01]  /*3d50*/  PLOP3.LUT P0, PT, PT, PT, UP0, 0x40, 0x0 ;  /* 0x000000000000781c */ /* 0x000fe20003f0e808 */
[----:B------:R-:W-:Y:S01]  /*3d60*/  UISETP.GE.AND UP0, UPT, UR37, 0x12, UPT ;  /* 0x000000122500788c */ /* 0x000fe2000bf06270 */
[----:B------:R-:W-:Y:S01]  /*3d70*/  PLOP3.LUT P5, PT, PT, PT, UP2, 0x40, 0x0 ;  /* 0x000000000000781c */ /* 0x000fe20003fae828 */
[----:B------:R-:W-:Y:S01]  /*3d80*/  UISETP.GE.AND UP4, UPT, UR37, 0x4a, UPT ;  /* 0x0000004a2500788c */ /* 0x000fe2000bf86270 */
[----:B------:R-:W-:Y:S01]  /*3d90*/  ISETP.LT.OR P6, PT, R5, 0x1, P6 ;  /* 0x000000010500780c */ /* 0x000fe200037c1670 */
[----:B-1----:R-:W-:Y:S01]  /*3da0*/  FMUL.FTZ R6, R42, c[0x0][0x320] ;  /* 0x0000c8002a067a20 */ /* 0x002fe20000410000 */
[----:B------:R-:W-:Y:S01]  /*3db0*/  ISETP.GT.AND P5, PT, R3, 0x1, P5 ;  /* 0x000000010300780c */ /* 0x000fe20002fa4270 */
[----:B------:R-:W-:Y:S01]  /*3dc0*/  UP2UR UR28, UPR, URZ, 0x1 ;  /* 0x000000013f1c7883 */ /* 0x000fe20008000000 */
[----:B------:R-:W-:Y:S01]  /*3dd0*/  FSEL R66, R59, -INF , !P6 ;  /* 0xff8000003b427808 */ /* 0x000fe20007000000 */
[----:B------:R1:W3:Y:S01]  /*3de0*/  MUFU.TANH R45, R6 ;  /* 0x00000006002d7308 */ /* 0x0002e20000002400 */
[----:B------:R-:W-:Y:S01]  /*3df0*/  PLOP3.LUT P6, PT, PT, PT, UP0, 0x40, 0x0 ;  /* 0x000000000000781c */ /* 0x000fe20003fce808 */
[----:B------:R-:W-:Y:S01]  /*3e00*/  UISETP.GE.AND UP0, UPT, UR37, 0x19, UPT ;  /* 0x000000192500788c */ /* 0x000fe2000bf06270 */
[----:B------:R-:W-:Y:S01]  /*3e10*/  PLOP3.LUT P2, PT, PT, PT, UP1, 0x40, 0x0 ;  /* 0x000000000000781c */ /* 0x000fe20003f4e818 */
[----:B------:R-:W-:Y:S01]  /*3e20*/  UISETP.GE.AND UP6, UPT, UR37, 0x42, UPT ;  /* 0x000000422500788c */ /* 0x000fe2000bfc6270 */
[----:B------:R-:W-:Y:S01]  /*3e30*/  ISETP.LT.OR P5, PT, R5, 0x2, P5 ;  /* 0x000000020500780c */ /* 0x000fe20002fa1670 */
[----:B------:R-:W-:Y:S01]  /*3e40*/  UP2UR UR27, UPR, URZ, 0x1 ;  /* 0x000000013f1b7883 */ /* 0x000fe20008000000 */
[----:B------:R-:W-:Y:S01]  /*3e50*/  ISETP.GT.AND P2, PT, R3, 0x8, P2 ;  /* 0x000000080300780c */ /* 0x000fe20001744270 */
[----:B------:R-:W-:Y:S01]  /*3e60*/  UISETP.GE.AND UP5, UPT, UR37, 0x49, UPT ;  /* 0x000000492500788c */ /* 0x000fe2000bfa6270 */
[----:B------:R-:W-:Y:S01]  /*3e70*/  FSEL R65, R58, -INF , !P5 ;  /* 0xff8000003a417808 */ /* 0x000fe20006800000 */
[----:B------:R-:W-:Y:S01]  /*3e80*/  UP2UR UR38, UPR, URZ, 0x40 ;  /* 0x000000403f267883 */ /* 0x000fe20008000000 */
[----:B------:R-:W-:Y:S01]  /*3e90*/  PLOP3.LUT P5, PT, PT, PT, UP0, 0x40, 0x0 ;  /* 0x000000000000781c */ /* 0x000fe20003fae808 */
[----:B------:R-:W-:Y:S01]  /*3ea0*/  UISETP.GE.AND UP0, UPT, UR37, 0x1a, UPT ;  /* 0x0000001a2500788c */ /* 0x000fe2000bf06270 */
[C---:B------:R-:W-:Y:S01]  /*3eb0*/  ISETP.LT.OR P2, PT, R5.reuse, 0x9, P2 ;  /* 0x000000090500780c */ /* 0x040fe20001741670 */
[----:B------:R-:W-:Y:S01]  /*3ec0*/  UP2UR UR33, UPR, URZ, 0x8 ;  /* 0x000000083f217883 */ /* 0x000fe20008000000 */
[----:B------:R-:W-:Y:S01]  /*3ed0*/  ISETP.LT.OR P1, PT, R5, 0xa, P1 ;  /* 0x0000000a0500780c */ /* 0x000fe20000f21670 */
[----:B-1----:R-:W-:Y:S01]  /*3ee0*/  FMUL.FTZ R6, R43, c[0x0][0x320] ;  /* 0x0000c8002b067a20 */ /* 0x002fe20000410000 */
[----:B------:R-:W-:Y:S01]  /*3ef0*/  FSEL R69, R57, -INF , !P2 ;  /* 0xff80000039457808 */ /* 0x000fe20005000000 */
[----:B------:R-:W-:Y:S01]  /*3f00*/  UP2UR UR26, UPR, URZ, 0x1 ;  /* 0x000000013f1a7883 */ /* 0x000fe20008000000 */
[----:B------:R-:W-:Y:S01]  /*3f10*/  PLOP3.LUT P2, PT, PT, PT, UP0, 0x40, 0x0 ;  /* 0x000000000000781c */ /* 0x000fe20003f4e808 */
[----:B------:R1:W4:Y:S01]  /*3f20*/  MUFU.TANH R44, R6 ;  /* 0x00000006002c7308 */ /* 0x0003220000002400 */
[----:B------:R-:W-:Y:S01]  /*3f30*/  UISETP.GE.AND UP0, UPT, UR37, 0x21, UPT ;  /* 0x000000212500788c */ /* 0x000fe2000bf06270 */
[----:B------:R-:W-:Y:S01]  /*3f40*/  ISETP.GT.AND P0, PT, R3, 0x10, P0 ;  /* 0x000000100300780c */ /* 0x000fe20000704270 */
[----:B------:R-:W-:Y:S01]  /*3f50*/  UP2UR UR32, UPR, URZ, 0x4 ;  /* 0x000000043f207883 */ /* 0x000fe20008000000 */
[----:B------:R-:W-:Y:S01]  /*3f60*/  FSEL R68, R56, -INF , !P1 ;  /* 0xff80000038447808 */ /* 0x000fe20004800000 */
[----:B------:R-:W-:Y:S01]  /*3f70*/  UP2UR UR25, UPR, URZ, 0x1 ;  /* 0x000000013f197883 */ /* 0x000fe20008000000 */
[----:B------:R-:W-:Y:S01]  /*3f80*/  ISETP.LT.OR P0, PT, R5, 0x11, P0 ;  /* 0x000000110500780c */ /* 0x000fe20000701670 */
[----:B------:R-:W-:Y:S01]  /*3f90*/  UP2UR UR31, UPR, URZ, 0x2 ;  /* 0x000000023f1f7883 */ /* 0x000fe20008000000 */
[----:B------:R-:W-:Y:S01]  /*3fa0*/  PLOP3.LUT P1, PT, PT, PT, UP0, 0x40, 0x0 ;  /* 0x000000000000781c */ /* 0x000fe20003f2e808 */
[----:B------:R-:W-:Y:S01]  /*3fb0*/  UISETP.GE.AND UP0, UPT, UR37, 0x22, UPT ;  /* 0x000000222500788c */ /* 0x000fe2000bf06270 */
[C---:B------:R-:W-:Y:S01]  /*3fc0*/  ISETP.GT.AND P6, PT, R3.reuse, 0x11, P6 ;  /* 0x000000110300780c */ /* 0x040fe200037c4270 */
[----:B------:R-:W-:Y:S01]  /*3fd0*/  UISETP.GE.AND UP3, UPT, UR37, 0x51, UPT ;  /* 0x000000512500788c */ /* 0x000fe2000bf66270 */
[----:B------:R-:W-:Y:S01]  /*3fe0*/  ISETP.GT.AND P5, PT, R3, 0x18, P5 ;  /* 0x000000180300780c */ /* 0x000fe20002fa4270 */
[----:B------:R-:W-:Y:S01]  /*3ff0*/  UP2UR UR24, UPR, URZ, 0x1 ;  /* 0x000000013f187883 */ /* 0x000fe20008000000 */
[C---:B------:R-:W-:Y:S01]  /*4000*/  ISETP.LT.OR P6, PT, R5.reuse, 0x12, P6 ;  /* 0x000000120500780c */ /* 0x040fe200037c1670 */
[----:B------:R-:W-:Y:S01]  /*4010*/  UISETP.GE.AND UP2, UPT, UR37, 0x52, UPT ;  /* 0x000000522500788c */ /* 0x000fe2000bf46270 */
[----:B-1----:R-:W-:Y:S01]  /*4020*/  FMUL.FTZ R6, R102, c[0x0][0x320] ;  /* 0x0000c80066067a20 */ /* 0x002fe20000410000 */
[----:B------:R-:W-:Y:S01]  /*4030*/  ISETP.LT.OR P5, PT, R5, 0x19, P5 ;  /* 0x000000190500780c */ /* 0x000fe20002fa1670 */
[----:B------:R-:W-:Y:S01]  /*4040*/  UISETP.GE.AND UP1, UPT, UR37, 0x59, UPT ;  /* 0x000000592500788c */ /* 0x000fe2000bf26270 */
[----:B------:R-:W-:Y:S01]  /*4050*/  FSEL R73, R54, -INF , !P6 ;  /* 0xff80000036497808 */ /* 0x000fe20007000000 */
[----:B------:R1:W1:Y:S01]  /*4060*/  MUFU.TANH R42, R6 ;  /* 0x00000006002a7308 */ /* 0x0002620000002400 */
[----:B------:R-:W-:-:S02]  /*4070*/  ISETP.GT.AND P2, PT, R3, 0x19, P2 ;  /* 0x000000190300780c */ /* 0x000fc40001744270 */
[----:B------:R-:W-:Y:S02]  /*4080*/  ISETP.GT.AND P1, PT, R3, 0x20, P1 ;  /* 0x000000200300780c */ /* 0x000fe40000f24270 */
[C---:B------:R-:W-:Y:S02]  /*4090*/  ISETP.LT.OR P2, PT, R5.reuse, 0x1a, P2 ;  /* 0x0000001a0500780c */ /* 0x040fe40001741670 */
[----:B------:R-:W-:Y:S01]  /*40a0*/  ISETP.LT.OR P1, PT, R5, 0x21, P1 ;  /* 0x000000210500780c */ /* 0x000fe20000f21670 */
[----:B------:R-:W2:Y:S03]  /*40b0*/  MUFU.TANH R25, R8 ;  /* 0x0000000800197308 */ /* 0x000ea60000002400 */
[----:B------:R-:W-:Y:S01]  /*40c0*/  FSEL R81, R51, -INF , !P1 ;  /* 0xff80000033517808 */ /* 0x000fe20004800000 */
[----:B-1----:R-:W-:-:S04]  /*40d0*/  FMUL.FTZ R6, R103, c[0x0][0x320] ;  /* 0x0000c80067067a20 */ /* 0x002fc80000410000 */
        /* <DEDUP_REMOVED lines=20> */
[----:B------:R-:W-:Y:S02]  /*4220*/  FSEL R70, R55, -INF , !P0 ;  /* 0xff80000037467808 */ /* 0x000fe40004000000 */
[----:B------:R-:W-:-:S03]  /*4230*/  PLOP3.LUT P0, PT, PT, PT, UP0, 0x40, 0x0 ;  /* 0x000000000000781c */ /* 0x000fc60003f0e808 */
[----:B------:R1:W1:Y:S01]  /*4240*/  MUFU.TANH R33, R6 ;  /* 0x0000000600217308 */ /* 0x0002620000002400 */
[----:B------:R-:W-:Y:S01]  /*4250*/  UISETP.GE.AND UP0, UPT, UR37, 0x29, UPT ;  /* 0x000000292500788c */ /* 0x000fe2000bf06270 */
[----:B------:R-:W-:-:S03]  /*4260*/  ISETP.GT.AND P0, PT, R3, 0x21, P0 ;  /* 0x000000210300780c */ /* 0x000fc60000704270 */
[----:B------:R-:W-:Y:S02]  /*4270*/  UP2UR UR23, UPR, URZ, 0x1 ;  /* 0x000000013f177883 */ /* 0x000fe40008000000 */
[----:B------:R-:W-:Y:S01]  /*4280*/  PLOP3.LUT P6, PT, PT, PT, UP0, 0x40, 0x0 ;  /* 0x000000000000781c */ /* 0x000fe20003fce808 */
[----:B------:R-:W-:Y:S01]  /*4290*/  UISETP.GE.AND UP0, UPT, UR37, 0x2a, UPT ;  /* 0x0000002a2500788c */ /* 0x000fe2000bf06270 */
[----:B------:R-:W-:Y:S02]  /*42a0*/  ISETP.LT.OR P0, PT, R5, 0x22, P0 ;  /* 0x000000220500780c */ /* 0x000fe40000701670 */
        /* <DEDUP_REMOVED lines=15> */
[----:B------:R-:W-:-:S03]  /*43a0*/  UP2UR UR21, UPR, URZ, 0x1 ;  /* 0x000000013f157883 */ /* 0x000fc60008000000 */
[----:B------:R-:W-:-:S04]  /*43b0*/  ISETP.LT.OR P5, PT, R5, 0x2a, P5 ;  /* 0x0000002a0500780c */ /* 0x000fc80002fa1670 */
[----:B------:R-:W-:Y:S01]  /*43c0*/  FSEL R121, R48, -INF , !P5 ;  /* 0xff80000030797808 */ /* 0x000fe20006800000 */
[----:B-1----:R-:W-:Y:S01]  /*43d0*/  FMUL.FTZ R6, R75, c[0x0][0x320] ;  /* 0x0000c8004b067a20 */ /* 0x002fe20000410000 */
[----:B------:R-:W-:Y:S02]  /*43e0*/  FSEL R75, R52, -INF , !P2 ;  /* 0xff800000344b7808 */ /* 0x000fe40005000000 */
[----:B------:R-:W-:Y:S01]  /*43f0*/  PLOP3.LUT P2, PT, PT, PT, UP0, 0x40, 0x0 ;  /* 0x000000000000781c */ /* 0x000fe20003f4e808 */
[----:B------:R-:W-:Y:S01]  /*4400*/  UISETP.GE.AND UP0, UPT, UR37, 0x32, UPT ;  /* 0x000000322500788c */ /* 0x000fe2000bf06270 */
[----:B------:R1:W1:Y:S02]  /*4410*/  MUFU.TANH R31, R6 ;  /* 0x00000006001f7308 */ /* 0x0002640000002400 */
[----:B------:R-:W-:Y:S01]  /*4420*/  ISETP.GT.AND P2, PT, R3, 0x30, P2 ;  /* 0x000000300300780c */ /* 0x000fe20001744270 */
[----:B------:R-:W-:Y:S02]  /*4430*/  UP2UR UR20, UPR, URZ, 0x1 ;  /* 0x000000013f147883 */ /* 0x000fe40008000000 */
        /* <DEDUP_REMOVED lines=11> */
[----:B------:R-:W-:Y:S01]  /*44f0*/  UP2UR UR5, UPR, URZ, 0x1 ;  /* 0x000000013f057883 */ /* 0x000fe20008000000 */
[----:B------:R-:W-:Y:S01]  /*4500*/  FSEL R135, R9, -INF , !P1 ;  /* 0xff80000009877808 */ /* 0x000fe20004800000 */
[----:B------:R1:W1:Y:S01]  /*4510*/  MUFU.TANH R24, R6 ;  /* 0x0000000600187308 */ /* 0x0002620000002400 */
[----:B------:R-:W-:Y:S01]  /*4520*/  PLOP3.LUT P6, PT, PT, PT, UP0, 0x40, 0x0 ;  /* 0x000000000000781c */ /* 0x000fe20003fce808 */
[----:B------:R-:W-:Y:S01]  /*4530*/  UISETP.GE.AND UP0, UPT, UR37, 0x41, UPT ;  /* 0x000000412500788c */ /* 0x000fe2000bf06270 */
[----:B------:R-:W-:-:S02]  /*4540*/  ISETP.LT.OR P0, PT, R5, 0x39, P0 ;  /* 0x000000390500780c */ /* 0x000fc40000701670 */
[----:B------:R-:W-:Y:S01]  /*4550*/  PLOP3.LUT P2, PT, PT, PT, UP6, 0x40, 0x0 ;  /* 0x000000000000781c */ /* 0x000fe20003f4e868 */
[----:B------:R-:W-:Y:S01]  /*4560*/  UP2UR UR4, UPR, URZ, 0x1 ;  /* 0x000000013f047883 */ /* 0x000fe20008000000 */
[----:B------:R-:W-:Y:S01]  /*4570*/  FSEL R136, R46, -INF , !P0 ;  /* 0xff8000002e887808 */ /* 0x000fe20004000000 */
[----:B------:R-:W-:Y:S01]  /*4580*/  UISETP.NE.AND UP6, UPT, UR34, URZ, UPT ;  /* 0x0000003f2200728c */ /* 0x000fe2000bfc5270 */
[----:B------:R-:W-:Y:S02]  /*4590*/  PLOP3.LUT P0, PT, PT, PT, UP4, 0x40, 0x0 ;  /* 0x000000000000781c */ /* 0x000fe40003f0e848 */
[----:B------:R-:W-:Y:S01]  /*45a0*/  PLOP3.LUT P5, PT, PT, PT, UP0, 0x40, 0x0 ;  /* 0x000000000000781c */ /* 0x000fe20003fae808 */
[----:B------:R-:W-:Y:S01]  /*45b0*/  UISETP.GE.AND UP0, UPT, UR37, 0x5a, UPT ;  /* 0x0000005a2500788c */ /* 0x000fe2000bf06270 */
[----:B------:R-:W-:Y:S02]  /*45c0*/  PLOP3.LUT P1, PT, PT, PT, UP5, 0x40, 0x0 ;  /* 0x000000000000781c */ /* 0x000fe40003f2e858 */
[C---:B------:R-:W-:Y:S01]  /*45d0*/  ISETP.GT.AND P0, PT, R3.reuse, 0x49, P0 ;  /* 0x000000490300780c */ /* 0x040fe20000704270 */
[----:B-1----:R-:W-:Y:S01]  /*45e0*/  FMUL.FTZ R6, R90, c[0x0][0x320] ;  /* 0x0000c8005a067a20 */ /* 0x002fe20000410000 */
[----:B------:R-:W-:-:S02]  /*45f0*/  ISETP.GT.AND P6, PT, R3, 0x39, P6 ;  /* 0x000000390300780c */ /* 0x000fc400037c4270 */
[C---:B------:R-:W-:Y:S01]  /*4600*/  ISETP.GT.AND P5, PT, R3.reuse, 0x40, P5 ;  /* 0x000000400300780c */ /* 0x040fe20002fa4270 */
[----:B------:R1:W1:Y:S01]  /*4610*/  MUFU.TANH R29, R6 ;  /* 0x00000006001d7308 */ /* 0x0002620000002400 */
[C---:B------:R-:W-:Y:S02]  /*4620*/  ISETP.GT.AND P2, PT, R3.reuse, 0x41, P2 ;  /* 0x000000410300780c */ /* 0x040fe40001744270 */
[----:B------:R-:W-:Y:S02]  /*4630*/  ISETP.GT.AND P1, PT, R3, 0x48, P1 ;  /* 0x000000480300780c */ /* 0x000fe40000f24270 */
[C---:B------:R-:W-:Y:S02]  /*4640*/  ISETP.LT.OR P0, PT, R5.reuse, 0x4a, P0 ;  /* 0x0000004a0500780c */ /* 0x040fe40000701670 */
[C---:B------:R-:W-:Y:S02]  /*4650*/  ISETP.LT.OR P6, PT, R5.reuse, 0x3a, P6 ;  /* 0x0000003a0500780c */ /* 0x040fe400037c1670 */
[----:B------:R-:W-:-:S02]  /*4660*/  ISETP.LT.OR P5, PT, R5, 0x41, P5 ;  /* 0x000000410500780c */ /* 0x000fc40002fa1670 */
[C---:B------:R-:W-:Y:S02]  /*4670*/  ISETP.LT.OR P2, PT, R5.reuse, 0x42, P2 ;  /* 0x000000420500780c */ /* 0x040fe40001741670 */
[----:B------:R-:W-:Y:S02]  /*4680*/  ISETP.LT.OR P1, PT, R5, 0x49, P1 ;  /* 0x000000490500780c */ /* 0x000fe40000f21670 */
[----:B------:R-:W-:Y:S01]  /*4690*/  FSEL R239, R14, -INF , !P0 ;  /* 0xff8000000eef7808 */ /* 0x000fe20004000000 */
[----:B-1----:R-:W-:Y:S01]  /*46a0*/  FMUL.FTZ R6, R91, c[0x0][0x320] ;  /* 0x0000c8005b067a20 */ /* 0x002fe20000410000 */
[----:B------:R-:W-:Y:S02]  /*46b0*/  FSEL R137, R22, -INF , !P6 ;  /* 0xff80000016897808 */ /* 0x000fe40007000000 */
[----:B------:R-:W-:Y:S01]  /*46c0*/  FSEL R232, R17, -INF , !P5 ;  /* 0xff80000011e87808 */ /* 0x000fe20006800000 */
[----:B------:R1:W1:Y:S01]  /*46d0*/  MUFU.TANH R28, R6 ;  /* 0x00000006001c7308 */ /* 0x0002620000002400 */
[----:B------:R-:W-:-:S02]  /*46e0*/  FSEL R238, R16, -INF , !P2 ;  /* 0xff80000010ee7808 */ /* 0x000fc40005000000 */
[----:B------:R-:W-:Y:S02]  /*46f0*/  FSEL R237, R15, -INF , !P1 ;  /* 0xff8000000fed7808 */ /* 0x000fe40004800000 */
[----:B------:R-:W-:Y:S01]  /*4700*/  PLOP3.LUT P0, PT, PT, PT, UP6, 0x40, 0x0 ;  /* 0x000000000000781c */ /* 0x000fe20003f0e868 */
[----:B------:R-:W-:Y:S01]  /*4710*/  UISETP.NE.AND UP6, UPT, UR38, URZ, UPT ;  /* 0x0000003f2600728c */ /* 0x000fe2000bfc5270 */
[----:B------:R-:W-:Y:S01]  /*4720*/  PLOP3.LUT P6, PT, PT, PT, UP3, 0x40, 0x0 ;  /* 0x000000000000781c */ /* 0x000fe20003fce838 */
[----:B------:R2:W2:Y:S01]  /*4730*/  MUFU.TANH R22, R7 ;  /* 0x0000000700167308 */ /* 0x0004a20000002400 */
[----:B------:R-:W-:Y:S02]  /*4740*/  PLOP3.LUT P5, PT, PT, PT, UP2, 0x40, 0x0 ;  /* 0x000000000000781c */ /* 0x000fe40003fae828 */
[----:B------:R-:W-:Y:S02]  /*4750*/  PLOP3.LUT P2, PT, PT, PT, UP1, 0x40, 0x0 ;  /* 0x000000000000781c */ /* 0x000fe40003f4e818 */
[----:B------:R-:W-:-:S02]  /*4760*/  PLOP3.LUT P1, PT, PT, PT, UP0, 0x40, 0x0 ;  /* 0x000000000000781c */ /* 0x000fc40003f2e808 */
[C---:B------:R-:W-:Y:S01]  /*4770*/  ISETP.GT.AND P6, PT, R3.reuse, 0x50, P6 ;  /* 0x000000500300780c */ /* 0x040fe200037c4270 */
[----:B-1----:R-:W1:Y:S01]  /*4780*/  SHFL.IDX PT, R6, R18, 0x1, 0x1c1f ;  /* 0x003c1f0012067f89 */ /* 0x002e6200000e0000 */
[C---:B------:R-:W-:Y:S02]  /*4790*/  ISETP.GT.AND P5, PT, R3.reuse, 0x51, P5 ;  /* 0x000000510300780c */ /* 0x040fe40002fa4270 */
[C---:B------:R-:W-:Y:S02]  /*47a0*/  ISETP.GT.AND P2, PT, R3.reuse, 0x58, P2 ;  /* 0x000000580300780c */ /* 0x040fe40001744270 */
[----:B------:R-:W-:Y:S02]  /*47b0*/  ISETP.GT.AND P1, PT, R3, 0x59, P1 ;  /* 0x000000590300780c */ /* 0x000fe40000f24270 */
[C---:B------:R-:W-:Y:S02]  /*47c0*/  ISETP.LT.OR P6, PT, R5.reuse, 0x51, P6 ;  /* 0x000000510500780c */ /* 0x040fe400037c1670 */
[----:B------:R-:W-:-:S02]  /*47d0*/  ISETP.LT.OR P5, PT, R5, 0x52, P5 ;  /* 0x000000520500780c */ /* 0x000fc40002fa1670 */
[C---:B------:R-:W-:Y:S02]  /*47e0*/  ISETP.LT.OR P2, PT, R5.reuse, 0x59, P2 ;  /* 0x000000590500780c */ /* 0x040fe40001741670 */
[----:B------:R-:W-:Y:S02]  /*47f0*/  ISETP.LT.OR P1, PT, R5, 0x5a, P1 ;  /* 0x0000005a0500780c */ /* 0x000fe40000f21670 */
[----:B------:R-:W-:Y:S02]  /*4800*/  FSEL R240, R13, -INF , !P6 ;  /* 0xff8000000df07808 */ /* 0x000fe40007000000 */
[----:B------:R-:W-:Y:S02]  /*4810*/  FSEL R241, R12, -INF , !P5 ;  /* 0xff8000000cf17808 */ /* 0x000fe40006800000 */
[----:B------:R-:W-:Y:S02]  /*4820*/  FSEL R248, R11, -INF , !P2 ;  /* 0xff8000000bf87808 */ /* 0x000fe40005000000 */
[----:B------:R-:W-:Y:S01]  /*4830*/  FSEL R251, R10, -INF , !P1 ;  /* 0xff8000000afb7808 */ /* 0x000fe20004800000 */
[----:B-1----:R-:W-:-:S02]  /*4840*/  IMAD.IADD R5, R19, 0x1, R6 ;  /* 0x0000000113057824 */ /* 0x002fc400078e0206 */
[----:B------:R-:W-:-:S03]  /*4850*/  IMAD.IADD R3, R21, 0x1, R6 ;  /* 0x0000000115037824 */ /* 0x000fc600078e0206 */
        /* <DEDUP_REMOVED lines=14> */
.L_x_259:
[----:B------:R-:W-:-:S04]  /*4940*/  MOV R7, c[0x0][0x32c] ;  /* 0x0000cb0000077a02 */ /* 0x000fc80000000f00 */
[----:B------:R-:W-:-:S13]  /*4950*/  ISETP.NE.AND P0, PT, R7, 0x1, PT ;  /* 0x000000010700780c */ /* 0x000fda0003f05270 */
[----:B------:R-:W-:-:S05]  /*4960*/  @P0 IMAD.HI.U32 R7, R6, c[0x0][0x330], RZ ;  /* 0x0000cc0006070a27 */ /* 0x000fca00078e00ff */
[----:B------:R-:W-:Y:S02]  /*4970*/  @P0 SHF.R.U32.HI R6, RZ, c[0x0][0x334], R7 ;  /* 0x0000cd00ff060a19 */ /* 0x000fe40000011607 */
.L_x_260:
[----:B------:R-:W-:Y:S05]  /*4980*/  BSYNC B0 ;  /* 0x0000000000007941 */ /* 0x000fea0003800000 */
.L_x_258:
[----:B------:R-:W-:-:S05]  /*4990*/  IMAD R6, R6, c[0x0][0x32c], R23 ;  /* 0x0000cb0006067a24 */ /* 0x000fca00078e0217 */
[----:B------:R-:W-:Y:S02]  /*49a0*/  IADD3 R7, R6, c[0x0][0x32c], RZ ;  /* 0x0000cb0006077a10 */ /* 0x000fe40007ffe0ff */
[----:B------:R-:W-:Y:S02]  /*49b0*/  IMNMX R3, R3, R6, !PT ;  /* 0x0000000603037217 */ /* 0x000fe40007800200 */
[----:B------:R-:W-:Y:S02]  /*49c0*/  IMNMX R5, R5, R7, PT ;  /* 0x0000000705057217 */ /* 0x000fe40003800200 */
.L_x_257:
[----:B--234-:R-:W-:Y:S01]  /*49d0*/  UP2UR UR42, UPR, URZ, 0x20 ;  /* 0x000000203f2a7883 */ /* 0x01cfe20008000000 */
[----:B------:R-:W-:Y:S01]  /*49e0*/  FMUL.FTZ R6, R148, c[0x0][0x320] ;  /* 0x0000c80094067a20 */ /* 0x000fe20000410000 */
[----:B------:R-:W-:Y:S01]  /*49f0*/  UISETP.NE.AND UP5, UPT, UR33, URZ, UPT ;  /* 0x0000003f2100728c */ /* 0x000fe2000bfa5270 */
[----:B------:R-:W-:Y:S01]  /*4a00*/  FMUL.FTZ R9, R112, c[0x0][0x320] ;  /* 0x0000c80070097a20 */ /* 0x000fe20000410000 */
[----:B------:R-:W-:Y:S01]  /*4a10*/  UP2UR UR39, UPR, URZ, 0x4 ;  /* 0x000000043f277883 */ /* 0x000fe20008000000 */
[----:B------:R1:W2:Y:S01]  /*4a20*/  MUFU.TANH R61, R6 ;  /* 0x00000006003d7308 */ /* 0x0002a20000002400 */
[----:B------:R-:W-:Y:S01]  /*4a30*/  UISETP.NE.AND UP2, UPT, UR32, URZ, UPT ;  /* 0x0000003f2000728c */ /* 0x000fe2000bf45270 */
[----:B------:R-:W-:Y:S01]  /*4a40*/  FMUL.FTZ R7, R172, c[0x0][0x320] ;  /* 0x0000c800ac077a20 */ /* 0x000fe20000410000 */
[----:B------:R-:W-:Y:S01]  /*4a50*/  PLOP3.LUT P6, PT, PT, PT, UP5, 0x40, 0x0 ;  /* 0x000000000000781c */ /* 0x000fe20003fce858 */
[----:B------:R-:W-:Y:S01]  /*4a60*/  UP2UR UR41, UPR, URZ, 0x10 ;  /* 0x000000103f297883 */ /* 0x000fe20008000000 */
[----:B------:R-:W-:Y:S01]  /*4a70*/  FMUL.FTZ R17, R108, c[0x0][0x320] ;  /* 0x0000c8006c117a20 */ /* 0x000fe20000410000 */
[----:B------:R-:W-:Y:S01]  /*4a80*/  UISETP.NE.AND UP4, UPT, UR31, URZ, UPT ;  /* 0x0000003f1f00728c */ /* 0x000fe2000bf85270 */
[----:B------:R-:W-:Y:S01]  /*4a90*/  ISETP.GT.AND P6, PT, R3, RZ, P6 ;  /* 0x000000ff0300720c */ /* 0x000fe200037c4270 */
[----:B------:R-:W-:Y:S01]  /*4aa0*/  UP2UR UR40, UPR, URZ, 0x8 ;  /* 0x000000083f287883 */ /* 0x000fe20008000000 */
[----:B------:R-:W-:Y:S01]  /*4ab0*/  PLOP3.LUT P5, PT, PT, PT, UP2, 0x40, 0x0 ;  /* 0x000000000000781c */ /* 0x000fe20003fae828 */
[----:B------:R-:W-:Y:S01]  /*4ac0*/  UISETP.NE.AND UP3, UPT, UR28, URZ, UPT ;  /* 0x0000003f1c00728c */ /* 0x000fe2000bf65270 */
[----:B------:R-:W-:Y:S01]  /*4ad0*/  ISETP.LT.OR P6, PT, R5, 0x1, P6 ;  /* 0x000000010500780c */ /* 0x000fe200037c1670 */
[----:B------:R-:W-:Y:S01]  /*4ae0*/  UP2UR UR38, UPR, URZ, 0x2 ;  /* 0x000000023f267883 */ /* 0x000fe20008000000 */
[----:B------:R-:W-:Y:S01]  /*4af0*/  ISETP.GT.AND P5, PT, R3, 0x1, P5 ;  /* 0x000000010300780c */ /* 0x000fe20002fa4270 */
[----:B------:R-:W-:Y:S01]  /*4b00*/  UISETP.NE.AND UP1, UPT, UR29, URZ, UPT ;  /* 0x0000003f1d00728c */ /* 0x000fe2000bf25270 */
[----:B------:R-:W-:Y:S01]  /*4b10*/  PLOP3.LUT P2, PT, PT, PT, UP4, 0x40, 0x0 ;  /* 0x000000000000781c */ /* 0x000fe20003f4e848 */
[----:B-1----:R-:W-:Y:S01]  /*4b20*/  FMUL.FTZ R6, R153, c[0x0][0x320] ;  /* 0x0000c80099067a20 */ /* 0x002fe20000410000 */
[----:B------:R-:W-:Y:S01]  /*4b30*/  UP2UR UR37, UPR, URZ, 0x1 ;  /* 0x000000013f257883 */ /* 0x000fe20008000000 */
[----:B------:R-:W-:Y:S01]  /*4b40*/  FSEL R52, R42, -INF , !P6 ;  /* 0xff8000002a347808 */ /* 0x000fe20007000000 */
[----:B------:R-:W-:Y:S01]  /*4b50*/  UISETP.NE.AND UP0, UPT, UR30, URZ, UPT ;  /* 0x0000003f1e00728c */ /* 0x000fe2000bf05270 */
[----:B------:R1:W3:Y:S01]  /*4b60*/  MUFU.TANH R62, R6 ;  /* 0x00000006003e7308 */ /* 0x0002e20000002400 */
[----:B------:R-:W-:Y:S01]  /*4b70*/  UISETP.NE.AND UP2, UPT, UR27, URZ, UPT ;  /* 0x0000003f1b00728c */ /* 0x000fe2000bf45270 */
[----:B------:R-:W-:Y:S01]  /*4b80*/  PLOP3.LUT P6, PT, PT, PT, UP3, 0x40, 0x0 ;  /* 0x000000000000781c */ /* 0x000fe20003fce838 */
[----:B------:R-:W-:Y:S01]  /*4b90*/  UISETP.NE.AND UP3, UPT, UR24, URZ, UPT ;  /* 0x0000003f1800728c */ /* 0x000fe2000bf65270 */
[----:B------:R-:W-:Y:S01]  /*4ba0*/  ISETP.LT.OR P5, PT, R5, 0x2, P5 ;  /* 0x000000020500780c */ /* 0x000fe20002fa1670 */
[----:B------:R-:W-:Y:S01]  /*4bb0*/  UISETP.NE.AND UP4, UPT, UR41, URZ, UPT ;  /* 0x0000003f2900728c */ /* 0x000fe2000bf85270 */
[----:B------:R-:W-:Y:S01]  /*4bc0*/  PLOP3.LUT P0, PT, PT, PT, UP1, 0x40, 0x0 ;  /* 0x000000000000781c */ /* 0x000fe20003f0e818 */
[----:B------:R-:W-:Y:S01]  /*4bd0*/  UISETP.NE.AND UP1, UPT, UR26, URZ, UPT ;  /* 0x0000003f1a00728c */ /* 0x000fe2000bf25270 */
[----:B------:R-:W-:Y:S01]  /*4be0*/  PLOP3.LUT P1, PT, PT, PT, UP0, 0x40, 0x0 ;  /* 0x000000000000781c */ /* 0x000fe20003f2e808 */
[----:B------:R-:W-:Y:S01]  /*4bf0*/  UISETP.NE.AND UP0, UPT, UR25, URZ, UPT ;  /* 0x0000003f1900728c */ /* 0x000fe2000bf05270 */
[C---:B------:R-:W-:Y:S01]  /*4c00*/  ISETP.GT.AND P2, PT, R3.reuse, 0x8, P2 ;  /* 0x000000080300780c */ /* 0x040fe20001744270 */
[----:B------:R-:W-:Y:S01]  /*4c10*/  UISETP.NE.AND UP5, UPT, UR42, URZ, UPT ;  /* 0x0000003f2a00728c */ /* 0x000fe2000bfa5270 */
[----:B------:R-:W-:Y:S01]  /*4c20*/  ISETP.GT.AND P6, PT, R3, 0x11, P6 ;  /* 0x000000110300780c */ /* 0x000fe200037c4270 */
[----:B------:R-:W4:Y:S01]  /*4c30*/  MUFU.TANH R47, R7 ;  /* 0x00000007002f7308 */ /* 0x000f220000002400 */
[----:B------:R-:W-:Y:S01]  /*4c40*/  FSEL R51, R40, -INF , !P5 ;  /* 0xff80000028337808 */ /* 0x000fe20006800000 */
[----:B------:R-:W-:Y:S01]  /*4c50*/  FMUL.FTZ R16, R109, c[0x0][0x320] ;  /* 0x0000c8006d107a20 */ /* 0x000fe20000410000 */
[----:B------:R-:W-:Y:S01]  /*4c60*/  PLOP3.LUT P5, PT, PT, PT, UP2, 0x40, 0x0 ;  /* 0x000000000000781c */ /* 0x000fe20003fae828 */
[----:B-1----:R-:W-:Y:S01]  /*4c70*/  FMUL.FTZ R6, R168, c[0x0][0x320] ;  /* 0x0000c800a8067a20 */ /* 0x002fe20000410000 */
[C---:B------:R-:W-:Y:S01]  /*4c80*/  ISETP.GT.AND P0, PT, R3.reuse, 0x10, P0 ;  /* 0x000000100300780c */ /* 0x040fe20000704270 */
[----:B------:R-:W-:Y:S01]  /*4c90*/  UISETP.NE.AND UP2, UPT, UR23, URZ, UPT ;  /* 0x0000003f1700728c */ /* 0x000fe2000bf45270 */
[----:B------:R-:W-:Y:S01]  /*4ca0*/  ISETP.GT.AND P1, PT, R3, 0x9, P1 ;  /* 0x000000090300780c */ /* 0x000fe20000f24270 */
[----:B------:R1:W1:Y:S01]  /*4cb0*/  MUFU.TANH R55, R6 ;  /* 0x0000000600377308 */ /* 0x0002620000002400 */
[----:B------:R-:W-:Y:S01]  /*4cc0*/  ISETP.LT.OR P2, PT, R5, 0x9, P2 ;  /* 0x000000090500780c */ /* 0x000fe20001741670 */
[----:B------:R-:W-:Y:S01]  /*4cd0*/  FMUL.FTZ R15, R165, c[0x0][0x320] ;  /* 0x0000c800a50f7a20 */ /* 0x000fe20000410000 */
[C---:B------:R-:W-:Y:S01]  /*4ce0*/  ISETP.LT.OR P6, PT, R5.reuse, 0x12, P6 ;  /* 0x000000120500780c */ /* 0x040fe200037c1670 */
[----:B------:R-:W-:Y:S01]  /*4cf0*/  FMUL.FTZ R14, R176, c[0x0][0x320] ;  /* 0x0000c800b00e7a20 */ /* 0x000fe20000410000 */
[----:B------:R-:W-:Y:S01]  /*4d00*/  ISETP.LT.OR P0, PT, R5, 0x11, P0 ;  /* 0x000000110500780c */ /* 0x000fe20000701670 */
[----:B------:R-:W-:Y:S01]  /*4d10*/  FMUL.FTZ R13, R160, c[0x0][0x320] ;  /* 0x0000c800a00d7a20 */ /* 0x000fe20000410000 */
[----:B------:R-:W-:Y:S01]  /*4d20*/  ISETP.GT.AND P5, PT, R3, 0x18, P5 ;  /* 0x000000180300780c */ /* 0x000fe20002fa4270 */
[----:B------:R-:W-:Y:S01]  /*4d30*/  FMUL.FTZ R12, R161, c[0x0][0x320] ;  /* 0x0000c800a10c7a20 */ /* 0x000fe20000410000 */
[----:B------:R-:W-:Y:S01]  /*4d40*/  ISETP.LT.OR P1, PT, R5, 0xa, P1 ;  /* 0x0000000a0500780c */ /* 0x000fe20000f21670 */
[----:B------:R-:W-:Y:S01]  /*4d50*/  FMUL.FTZ R11, R140, c[0x0][0x320] ;  /* 0x0000c8008c0b7a20 */ /* 0x000fe20000410000 */
[----:B------:R-:W-:Y:S01]  /*4d60*/  FSEL R54, R39, -INF , !P2 ;  /* 0xff80000027367808 */ /* 0x000fe20005000000 */
[----:B------:R-:W-:Y:S01]  /*4d70*/  FMUL.FTZ R8, R141, c[0x0][0x320] ;  /* 0x0000c8008d087a20 */ /* 0x000fe20000410000 */
[----:B------:R-:W-:Y:S01]  /*4d80*/  PLOP3.LUT P2, PT, PT, PT, UP1, 0x40, 0x0 ;  /* 0x000000000000781c */ /* 0x000fe20003f4e818 */
[----:B------:R-:W-:Y:S01]  /*4d90*/  UISETP.NE.AND UP1, UPT, UR22, URZ, UPT ;  /* 0x0000003f1600728c */ /* 0x000fe2000bf25270 */
[----:B------:R-:W-:Y:S01]  /*4da0*/  FSEL R64, R24, -INF , !P6 ;  /* 0xff80000018407808 */ /* 0x000fe20007000000 */
[----:B-1----:R-:W-:Y:S01]  /*4db0*/  FMUL.FTZ R6, R149, c[0x0][0x320] ;  /* 0x0000c80095067a20 */ /* 0x002fe20000410000 */
[----:B------:R-:W-:Y:S01]  /*4dc0*/  PLOP3.LUT P6, PT, PT, PT, UP2, 0x40, 0x0 ;  /* 0x000000000000781c */ /* 0x000fe20003fce828 */
[----:B------:R-:W-:Y:S01]  /*4dd0*/  UISETP.NE.AND UP2, UPT, UR19, URZ, UPT ;  /* 0x0000003f1300728c */ /* 0x000fe2000bf45270 */
[----:B------:R-:W-:Y:S01]  /*4de0*/  FSEL R63, R27, -INF , !P0 ;  /* 0xff8000001b3f7808 */ /* 0x000fe20004000000 */
[----:B------:R1:W1:Y:S01]  /*4df0*/  MUFU.TANH R59, R6 ;  /* 0x00000006003b7308 */ /* 0x0002620000002400 */
[----:B------:R-:W-:Y:S01]  /*4e00*/  ISETP.LT.OR P5, PT, R5, 0x19, P5 ;  /* 0x000000190500780c */ /* 0x000fe20002fa1670 */
[----:B------:R-:W-:Y:S01]  /*4e10*/  FMUL.FTZ R7, R177, c[0x0][0x320] ;  /* 0x0000c800b1077a20 */ /* 0x000fe20000410000 */
[----:B------:R-:W-:Y:S01]  /*4e20*/  FSEL R56, R38, -INF , !P1 ;  /* 0xff80000026387808 */ /* 0x000fe20004800000 */
[----:B------:R-:W-:Y:S01]  /*4e30*/  FMUL.FTZ R10, R113, c[0x0][0x320] ;  /* 0x0000c800710a7a20 */ /* 0x000fe20000410000 */
[----:B------:R-:W-:Y:S01]  /*4e40*/  PLOP3.LUT P0, PT, PT, PT, UP3, 0x40, 0x0 ;  /* 0x000000000000781c */ /* 0x000fe20003f0e838 */
[----:B------:R-:W-:Y:S01]  /*4e50*/  UISETP.NE.AND UP3, UPT, UR20, URZ, UPT ;  /* 0x0000003f1400728c */ /* 0x000fe2000bf65270 */
[----:B------:R-:W-:Y:S01]  /*4e60*/  PLOP3.LUT P1, PT, PT, PT, UP0, 0x40, 0x0 ;  /* 0x000000000000781c */ /* 0x000fe20003f2e808 */
[----:B------:R-:W-:Y:S01]  /*4e70*/  UISETP.NE.AND UP0, UPT, UR21, URZ, UPT ;  /* 0x0000003f1500728c */ /* 0x000fe2000bf05270 */
[----:B------:R-:W-:Y:S01]  /*4e80*/  ISETP.GT.AND P6, PT, R3, 0x28, P6 ;  /* 0x000000280300780c */ /* 0x000fe200037c4270 */
[----:B------:R-:W2:Y:S01]  /*4e90*/  MUFU.TANH R49, R17 ;  /* 0x0000001100317308 */ /* 0x000ea20000002400 */
[----:B------:R-:W-:-:S02]  /*4ea0*/  FSEL R45, R45, -INF , !P5 ;  /* 0xff8000002d2d7808 */ /* 0x000fc40006800000 */
[----:B------:R-:W-:Y:S01]  /*4eb0*/  PLOP3.LUT P5, PT, PT, PT, UP1, 0x40, 0x0 ;  /* 0x000000000000781c */ /* 0x000fe20003fae818 */
[----:B------:R-:W-:Y:S01]  /*4ec0*/  UISETP.NE.AND UP1, UPT, UR5, URZ, UPT ;  /* 0x0000003f0500728c */ /* 0x000fe2000bf25270 */
[C---:B------:R-:W-:Y:S01]  /*4ed0*/  ISETP.GT.AND P0, PT, R3.reuse, 0x21, P0 ;  /* 0x000000210300780c */ /* 0x040fe20000704270 */
[----:B-1----:R-:W-:Y:S01]  /*4ee0*/  FMUL.FTZ R6, R156, c[0x0][0x320] ;  /* 0x0000c8009c067a20 */ /* 0x002fe20000410000 */
[C---:B------:R-:W-:Y:S01]  /*4ef0*/  ISETP.GT.AND P2, PT, R3.reuse, 0x19, P2 ;  /* 0x000000190300780c */ /* 0x040fe20001744270 */
[----:B------:R-:W1:Y:S01]  /*4f00*/  MUFU.TANH R53, R16 ;  /* 0x0000001000357308 */ /* 0x000e620000002400 */
[----:B------:R-:W-:Y:S02]  /*4f10*/  ISETP.GT.AND P1, PT, R3, 0x20, P1 ;  /* 0x000000200300780c */ /* 0x000fe40000f24270 */
[C---:B------:R-:W-:Y:S02]  /*4f20*/  ISETP.LT.OR P6, PT, R5.reuse, 0x29, P6 ;  /* 0x000000290500780c */ /* 0x040fe400037c1670 */
[----:B------:R-:W-:-:S02]  /*4f30*/  ISETP.LT.OR P0, PT, R5, 0x22, P0 ;  /* 0x000000220500780c */ /* 0x000fc40000701670 */
[C---:B------:R-:W-:Y:S01]  /*4f40*/  ISETP.LT.OR P2, PT, R5.reuse, 0x1a, P2 ;  /* 0x0000001a0500780c */ /* 0x040fe20001741670 */
[----:B------:R5:W1:Y:S01]  /*4f50*/  MUFU.TANH R58, R6 ;  /* 0x00000006003a7308 */ /* 0x000a620000002400 */
[----:B------:R-:W-:Y:S02]  /*4f60*/  ISETP.LT.OR P1, PT, R5, 0x21, P1 ;  /* 0x000000210500780c */ /* 0x000fe40000f21670 */
[----:B------:R-:W-:Y:S02]  /*4f70*/  FSEL R112, R37, -INF , !P6 ;  /* 0xff80000025707808 */ /* 0x000fe40007000000 */
[----:B------:R-:W-:Y:S01]  /*4f80*/  PLOP3.LUT P6, PT, PT, PT, UP1, 0x40, 0x0 ;  /* 0x000000000000781c */ /* 0x000fe20003fce818 */
[----:B------:R-:W-:Y:S01]  /*4f90*/  UISETP.NE.AND UP1, UPT, UR38, URZ, UPT ;  /* 0x0000003f2600728c */ /* 0x000fe2000bf25270 */
[----:B------:R-:W-:Y:S01]  /*4fa0*/  FSEL R82, R41, -INF , !P0 ;  /* 0xff80000029527808 */ /* 0x000fe20004000000 */
[----:B------:R-:W1:Y:S01]  /*4fb0*/  MUFU.TANH R42, R15 ;  /* 0x0000000f002a7308 */ /* 0x000e620000002400 */
[----:B------:R-:W-:-:S02]  /*4fc0*/  FSEL R44, R44, -INF , !P2 ;  /* 0xff8000002c2c7808 */ /* 0x000fc40005000000 */
[----:B------:R-:W-:Y:S02]  /*4fd0*/  FSEL R80, R43, -INF , !P1 ;  /* 0xff8000002b507808 */ /* 0x000fe40004800000 */
[----:B------:R-:W-:Y:S01]  /*4fe0*/  PLOP3.LUT P0, PT, PT, PT, UP2, 0x40, 0x0 ;  /* 0x000000000000781c */ /* 0x000fe20003f0e828 */
[----:B------:R-:W-:Y:S01]  /*4ff0*/  UISETP.NE.AND UP2, UPT, UR39, URZ, UPT ;  /* 0x0000003f2700728c */ /* 0x000fe2000bf45270 */
[----:B------:R-:W-:Y:S01]  /*5000*/  PLOP3.LUT P2, PT, PT, PT, UP0, 0x40, 0x0 ;  /* 0x000000000000781c */ /* 0x000fe20003f4e808 */
[----:B-----5:R-:W-:Y:S01]  /*5010*/  FMUL.FTZ R6, R144, c[0x0][0x320] ;  /* 0x0000c80090067a20 */ /* 0x020fe20000410000 */
[----:B------:R-:W-:Y:S01]  /*5020*/  PLOP3.LUT P1, PT, PT, PT, UP3, 0x40, 0x0 ;  /* 0x000000000000781c */ /* 0x000fe20003f2e838 */
[----:B------:R-:W-:Y:S01]  /*5030*/  UISETP.NE.AND UP0, UPT, UR4, URZ, UPT ;  /* 0x0000003f0400728c */ /* 0x000fe2000bf05270 */
[C---:B------:R-:W-:Y:S01]  /*5040*/  ISETP.GT.AND P6, PT, R3.reuse, 0x39, P6 ;  /* 0x000000390300780c */ /* 0x040fe200037c4270 */
[----:B------:R5:W1:Y:S01]  /*5050*/  MUFU.TANH R60, R6 ;  /* 0x00000006003c7308 */ /* 0x000a620000002400 */
[C---:B------:R-:W-:Y:S01]  /*5060*/  ISETP.GT.AND P0, PT, R3.reuse, 0x38, P0 ;  /* 0x000000380300780c */ /* 0x040fe20000704270 */
[----:B------:R-:W-:Y:S01]  /*5070*/  UISETP.NE.AND UP3, UPT, UR40, URZ, UPT ;  /* 0x0000003f2800728c */ /* 0x000fe2000bf65270 */
[----:B------:R-:W-:-:S02]  /*5080*/  ISETP.GT.AND P5, PT, R3, 0x29, P5 ;  /* 0x000000290300780c */ /* 0x000fc40002fa4270 */
[C---:B------:R-:W-:Y:S02]  /*5090*/  ISETP.GT.AND P2, PT, R3.reuse, 0x30, P2 ;  /* 0x000000300300780c */ /* 0x040fe40001744270 */
[----:B------:R-:W-:Y:S01]  /*50a0*/  ISETP.GT.AND P1, PT, R3, 0x31, P1 ;  /* 0x000000310300780c */ /* 0x000fe20000f24270 */
[----:B------:R-:W1:Y:S01]  /*50b0*/  MUFU.TANH R40, R14 ;  /* 0x0000000e00287308 */ /* 0x000e620000002400 */
[C---:B------:R-:W-:Y:S02]  /*50c0*/  ISETP.LT.OR P6, PT, R5.reuse, 0x3a, P6 ;  /* 0x0000003a0500780c */ /* 0x040fe400037c1670 */
[C---:B------:R-:W-:Y:S02]  /*50d0*/  ISETP.LT.OR P0, PT, R5.reuse, 0x39, P0 ;  /* 0x000000390500780c */ /* 0x040fe40000701670 */
[C---:B------:R-:W-:Y:S02]  /*50e0*/  ISETP.LT.OR P5, PT, R5.reuse, 0x2a, P5 ;  /* 0x0000002a0500780c */ /* 0x040fe40002fa1670 */
[----:B------:R-:W-:Y:S01]  /*50f0*/  ISETP.LT.OR P2, PT, R5, 0x31, P2 ;  /* 0x000000310500780c */ /* 0x000fe20001741670 */
[----:B-----5:R-:W-:Y:S01]  /*5100*/  FMUL.FTZ R6, R145, c[0x0][0x320] ;  /* 0x0000c80091067a20 */ /* 0x020fe20000410000 */
[----:B------:R-:W-:Y:S01]  /*5110*/  ISETP.LT.OR P1, PT, R5, 0x32, P1 ;  /* 0x000000320500780c */ /* 0x000fe20000f21670 */
[----:B------:R-:W1:Y:S01]  /*5120*/  MUFU.TANH R39, R13 ;  /* 0x0000000d00277308 */ /* 0x000e620000002400 */
[----:B------:R-:W-:-:S02]  /*5130*/  FSEL R134, R32, -INF , !P6 ;  /* 0xff80000020867808 */ /* 0x000fc40007000000 */
[----:B------:R-:W-:Y:S02]  /*5140*/  FSEL R130, R22, -INF , !P0 ;  /* 0xff80000016827808 */ /* 0x000fe40004000000 */
[----:B------:R-:W-:Y:S02]  /*5150*/  FSEL R119, R36, -INF , !P5 ;  /* 0xff80000024777808 */ /* 0x000fe40006800000 */
[----:B------:R-:W-:Y:S01]  /*5160*/  FSEL R129, R35, -INF , !P2 ;  /* 0xff80000023817808 */ /* 0x000fe20005000000 */
[----:B------:R5:W1:Y:S01]  /*5170*/  MUFU.TANH R57, R6 ;  /* 0x0000000600397308 */ /* 0x000a620000002400 */
[----:B------:R-:W-:Y:S02]  /*5180*/  FSEL R131, R34, -INF , !P1 ;  /* 0xff80000022837808 */ /* 0x000fe40004800000 */
[----:B------:R-:W-:Y:S02]  /*5190*/  PLOP3.LUT P0, PT, PT, PT, UP4, 0x40, 0x0 ;  /* 0x000000000000781c */ /* 0x000fe40003f0e848 */
[----:B------:R-:W-:Y:S01]  /*51a0*/  PLOP3.LUT P5, PT, PT, PT, UP0, 0x40, 0x0 ;  /* 0x000000000000781c */ /* 0x000fe20003fae808 */
[----:B------:R-:W-:Y:S01]  /*51b0*/  UISETP.NE.AND UP0, UPT, UR37, URZ, UPT ;  /* 0x0000003f2500728c */ /* 0x000fe2000bf05270 */
[----:B------:R-:W-:Y:S01]  /*51c0*/  PLOP3.LUT P2, PT, PT, PT, UP6, 0x40, 0x0 ;  /* 0x000000000000781c */ /* 0x000fe20003f4e868 */
[----:B------:R-:W-:Y:S01]  /*51d0*/  UP2UR UR37, UPR, URZ, 0x40 ;  /* 0x000000403f257883 */ /* 0x000fe20008000000 */
[----:B------:R-:W-:Y:S01]  /*51e0*/  PLOP3.LUT P1, PT, PT, PT, UP5, 0x40, 0x0 ;  /* 0x000000000000781c */ /* 0x000fe20003f2e858 */
[----:B------:R-:W-:Y:S01]  /*51f0*/  UISETP.NE.AND UP6, UPT, UR34, URZ, UPT ;  /* 0x0000003f2200728c */ /* 0x000fe2000bfc5270 */
[C---:B------:R-:W-:Y:S01]  /*5200*/  ISETP.GT.AND P0, PT, R3.reuse, 0x49, P0 ;  /* 0x000000490300780c */ /* 0x040fe20000704270 */
[----:B------:R-:W1:Y:S01]  /*5210*/  MUFU.TANH R38, R12 ;  /* 0x0000000c00267308 */ /* 0x000e620000002400 */
[----:B------:R-:W-:-:S02]  /*5220*/  ISETP.GT.AND P5, PT, R3, 0x40, P5 ;  /* 0x000000400300780c */ /* 0x000fc40002fa4270 */
[----:B------:R-:W-:Y:S01]  /*5230*/  ISETP.GT.AND P2, PT, R3, 0x41, P2 ;  /* 0x000000410300780c */ /* 0x000fe20001744270 */
[----:B-----5:R-:W-:Y:S01]  /*5240*/  FMUL.FTZ R6, R169, c[0x0][0x320] ;  /* 0x0000c800a9067a20 */ /* 0x020fe20000410000 */
[----:B------:R-:W-:Y:S02]  /*5250*/  ISETP.GT.AND P1, PT, R3, 0x48, P1 ;  /* 0x000000480300780c */ /* 0x000fe40000f24270 */
[C---:B------:R-:W-:Y:S01]  /*5260*/  ISETP.LT.OR P0, PT, R5.reuse, 0x4a, P0 ;  /* 0x0000004a0500780c */ /* 0x040fe20000701670 */
[----:B------:R5:W1:Y:S01]  /*5270*/  MUFU.TANH R48, R6 ;  /* 0x0000000600307308 */ /* 0x000a620000002400 */
[C---:B------:R-:W-:Y:S02]  /*5280*/  ISETP.LT.OR P5, PT, R5.reuse, 0x41, P5 ;  /* 0x000000410500780c */ /* 0x040fe40002fa1670 */
[C---:B------:R-:W-:Y:S02]  /*5290*/  ISETP.LT.OR P2, PT, R5.reuse, 0x42, P2 ;  /* 0x000000420500780c */ /* 0x040fe40001741670 */
[----:B------:R-:W-:-:S02]  /*52a0*/  ISETP.LT.OR P1, PT, R5, 0x49, P1 ;  /* 0x000000490500780c */ /* 0x000fc40000f21670 */
[----:B------:R-:W-:Y:S01]  /*52b0*/  FSEL R230, R31, -INF , !P0 ;  /* 0xff8000001fe67808 */ /* 0x000fe20004000000 */
[----:B------:R-:W1:Y:S01]  /*52c0*/  MUFU.TANH R41, R11 ;  /* 0x0000000b00297308 */ /* 0x000e620000002400 */
[----:B------:R-:W-:Y:S02]  /*52d0*/  FSEL R204, R33, -INF , !P5 ;  /* 0xff80000021cc7808 */ /* 0x000fe40006800000 */
[----:B------:R-:W-:Y:S02]  /*52e0*/  FSEL R228, R30, -INF , !P2 ;  /* 0xff8000001ee47808 */ /* 0x000fe40005000000 */
[----:B------:R-:W-:Y:S02]  /*52f0*/  FSEL R207, R26, -INF , !P1 ;  /* 0xff8000001acf7808 */ /* 0x000fe40004800000 */
[----:B------:R-:W-:Y:S01]  /*5300*/  PLOP3.LUT P0, PT, PT, PT, UP6, 0x40, 0x0 ;  /* 0x000000000000781c */ /* 0x000fe20003f0e868 */
[----:B-----5:R-:W-:Y:S01]  /*5310*/  FMUL.FTZ R6, R157, c[0x0][0x320] ;  /* 0x0000c8009d067a20 */ /* 0x020fe20000410000 */
[----:B------:R-:W-:Y:S01]  /*5320*/  PLOP3.LUT P6, PT, PT, PT, UP3, 0x40, 0x0 ;  /* 0x000000000000781c */ /* 0x000fe20003fce838 */
[----:B------:R-:W1:Y:S01]  /*5330*/  MUFU.TANH R36, R8 ;  /* 0x0000000800247308 */ /* 0x000e620000002400 */
[----:B------:R-:W-:Y:S01]  /*5340*/  PLOP3.LUT P5, PT, PT, PT, UP2, 0x40, 0x0 ;  /* 0x000000000000781c */ /* 0x000fe20003fae828 */
[----:B------:R-:W-:Y:S01]  /*5350*/  UISETP.NE.AND UP6, UPT, UR37, URZ, UPT ;  /* 0x0000003f2500728c */ /* 0x000fe2000bfc5270 */
[----:B------:R-:W-:-:S02]  /*5360*/  PLOP3.LUT P2, PT, PT, PT, UP1, 0x40, 0x0 ;  /* 0x000000000000781c */ /* 0x000fc40003f4e818 */
[----:B------:R-:W-:Y:S02]  /*5370*/  PLOP3.LUT P1, PT, PT, PT, UP0, 0x40, 0x0 ;  /* 0x000000000000781c */ /* 0x000fe40003f2e808 */
[C---:B------:R-:W-:Y:S01]  /*5380*/  ISETP.GT.AND P6, PT, R3.reuse, 0x50, P6 ;  /* 0x000000500300780c */ /* 0x040fe200037c4270 */
[----:B------:R5:W1:Y:S01]  /*5390*/  MUFU.TANH R50, R6 ;  /* 0x0000000600327308 */ /* 0x000a620000002400 */
[C---:B------:R-:W-:Y:S02]  /*53a0*/  ISETP.GT.AND P5, PT, R3.reuse, 0x51, P5 ;  /* 0x000000510300780c */ /* 0x040fe40002fa4270 */
[C---:B------:R-:W-:Y:S02]  /*53b0*/  ISETP.GT.AND P2, PT, R3.reuse, 0x58, P2 ;  /* 0x000000580300780c */ /* 0x040fe40001744270 */
[----:B------:R-:W-:Y:S01]  /*53c0*/  ISETP.GT.AND P1, PT, R3, 0x59, P1 ;  /* 0x000000590300780c */ /* 0x000fe20000f24270 */
[----:B------:R-:W-:Y:S01]  /*53d0*/  FMUL.FTZ R3, R152, c[0x0][0x320] ;  /* 0x0000c80098037a20 */ /* 0x000fe20000410000 */
[C---:B------:R-:W-:Y:S01]  /*53e0*/  ISETP.LT.OR P6, PT, R5.reuse, 0x51, P6 ;  /* 0x000000510500780c */ /* 0x040fe200037c1670 */
[----:B------:R-:W1:Y:S01]  /*53f0*/  MUFU.TANH R34, R7 ;  /* 0x0000000700227308 */ /* 0x000e620000002400 */
[----:B------:R-:W-:-:S02]  /*5400*/  ISETP.LT.OR P5, PT, R5, 0x52, P5 ;  /* 0x000000520500780c */ /* 0x000fc40002fa1670 */
[C---:B------:R-:W-:Y:S02]  /*5410*/  ISETP.LT.OR P2, PT, R5.reuse, 0x59, P2 ;  /* 0x000000590500780c */ /* 0x040fe40001741670 */
[----:B------:R-:W-:Y:S02]  /*5420*/  ISETP.LT.OR P1, PT, R5, 0x5a, P1 ;  /* 0x0000005a0500780c */ /* 0x000fe40000f21670 */
[----:B------:R-:W-:Y:S01]  /*5430*/  FSEL R231, R29, -INF , !P6 ;  /* 0xff8000001de77808 */ /* 0x000fe20007000000 */
[----:B-----5:R-:W-:Y:S01]  /*5440*/  FMUL.FTZ R6, R164, c[0x0][0x320] ;  /* 0x0000c800a4067a20 */ /* 0x020fe20000410000 */
[----:B------:R-:W1:Y:S01]  /*5450*/  MUFU.TANH R35, R10 ;  /* 0x0000000a00237308 */ /* 0x000e620000002400 */
[----:B------:R-:W-:Y:S02]  /*5460*/  FSEL R233, R28, -INF , !P5 ;  /* 0xff8000001ce97808 */ /* 0x000fe40006800000 */
[----:B------:R-:W-:Y:S02]  /*5470*/  FSEL R235, R25, -INF , !P2 ;  /* 0xff80000019eb7808 */ /* 0x000fe40005000000 */
[----:B------:R-:W-:-:S03]  /*5480*/  FSEL R236, R67, -INF , !P1 ;  /* 0xff80000043ec7808 */ /* 0x000fc60004800000 */
        /* <DEDUP_REMOVED lines=22> */
.L_x_263:
[----:B------:R-:W-:-:S04]  /*55f0*/  MOV R7, c[0x0][0x32c] ;  /* 0x0000cb0000077a02 */ /* 0x000fc80000000f00 */
[----:B------:R-:W-:-:S13]  /*5600*/  ISETP.NE.AND P0, PT, R7, 0x1, PT ;  /* 0x000000010700780c */ /* 0x000fda0003f05270 */
[----:B------:R-:W-:-:S05]  /*5610*/  @P0 IMAD.HI.U32 R7, R6, c[0x0][0x330], RZ ;  /* 0x0000cc0006070a27 */ /* 0x000fca00078e00ff */
[----:B------:R-:W-:Y:S02]  /*5620*/  @P0 SHF.R.U32.HI R6, RZ, c[0x0][0x334], R7 ;  /* 0x0000cd00ff060a19 */ /* 0x000fe40000011607 */
.L_x_264:
[----:B------:R-:W-:Y:S05]  /*5630*/  BSYNC B0 ;  /* 0x0000000000007941 */ /* 0x000fea0003800000 */
.L_x_262:
[----:B------:R-:W-:-:S05]  /*5640*/  IMAD R6, R6, c[0x0][0x32c], R23 ;  /* 0x0000cb0006067a24 */ /* 0x000fca00078e0217 */
[----:B------:R-:W-:Y:S02]  /*5650*/  IADD3 R7, R6, c[0x0][0x32c], RZ ;  /* 0x0000cb0006077a10 */ /* 0x000fe40007ffe0ff */
[----:B------:R-:W-:Y:S02]  /*5660*/  IMNMX R3, R3, R6, !PT ;  /* 0x0000000603037217 */ /* 0x000fe40007800200 */
[----:B------:R-:W-:Y:S02]  /*5670*/  IMNMX R5, R5, R7, PT ;  /* 0x0000000705057217 */ /* 0x000fe40003800200 */
.L_x_261:
[----:B-1234-:R-:W-:Y:S01]  /*5680*/  FMUL.FTZ R6, R151, c[0x0][0x320] ;  /* 0x0000c80097067a20 */ /* 0x01efe20000410000 */
[----:B------:R-:W-:Y:S01]  /*5690*/  UP2UR UR42, UPR, URZ, 0x20 ;  /* 0x000000203f2a7883 */ /* 0x000fe20008000000 */
[----:B------:R-:W-:Y:S01]  /*56a0*/  FMUL.FTZ R16, R142, c[0x0][0x320] ;  /* 0x0000c8008e107a20 */ /* 0x000fe20000410000 */
[----:B------:R-:W-:Y:S01]  /*56b0*/  UP2UR UR37, UPR, URZ, 0x1 ;  /* 0x000000013f257883 */ /* 0x000fe20008000000 */
[----:B------:R1:W2:Y:S01]  /*56c0*/  MUFU.TANH R31, R6 ;  /* 0x00000006001f7308 */ /* 0x0002a20000002400 */
[----:B------:R-:W-:Y:S01]  /*56d0*/  UISETP.NE.AND UP5, UPT, UR32, URZ, UPT ;  /* 0x0000003f2000728c */ /* 0x000fe2000bfa5270 */
[----:B------:R-:W-:Y:S01]  /*56e0*/  FMUL.FTZ R12, R147, c[0x0][0x320] ;  /* 0x0000c800930c7a20 */ /* 0x000fe20000410000 */
[----:B------:R-:W-:Y:S01]  /*56f0*/  UISETP.NE.AND UP0, UPT, UR33, URZ, UPT ;  /* 0x0000003f2100728c */ /* 0x000fe2000bf05270 */
[----:B------:R-:W-:Y:S01]  /*5700*/  FMUL.FTZ R11, R174, c[0x0][0x320] ;  /* 0x0000c800ae0b7a20 */ /* 0x000fe20000410000 */
[----:B------:R-:W-:Y:S01]  /*5710*/  UP2UR UR40, UPR, URZ, 0x8 ;  /* 0x000000083f287883 */ /* 0x000fe20008000000 */
[----:B------:R-:W-:Y:S01]  /*5720*/  FMUL.FTZ R15, R143, c[0x0][0x320] ;  /* 0x0000c8008f0f7a20 */ /* 0x000fe20000410000 */
[----:B------:R-:W-:Y:S01]  /*5730*/  PLOP3.LUT P5, PT, PT, PT, UP5, 0x40, 0x0 ;  /* 0x000000000000781c */ /* 0x000fe20003fae858 */
[----:B------:R-:W-:Y:S01]  /*5740*/  UISETP.NE.AND UP3, UPT, UR29, URZ, UPT ;  /* 0x0000003f1d00728c */ /* 0x000fe2000bf65270 */
[----:B------:R-:W-:Y:S01]  /*5750*/  PLOP3.LUT P6, PT, PT, PT, UP0, 0x40, 0x0 ;  /* 0x000000000000781c */ /* 0x000fe20003fce808 */
[----:B------:R-:W-:Y:S01]  /*5760*/  UP2UR UR41, UPR, URZ, 0x10 ;  /* 0x000000103f297883 */ /* 0x000fe20008000000 */
[C---:B------:R-:W-:Y:S01]  /*5770*/  ISETP.GT.AND P5, PT, R3.reuse, 0x1, P5 ;  /* 0x000000010300780c */ /* 0x040fe20002fa4270 */
[----:B------:R-:W-:Y:S01]  /*5780*/  UP2UR UR38, UPR, URZ, 0x2 ;  /* 0x000000023f267883 */ /* 0x000fe20008000000 */
[----:B------:R-:W-:Y:S01]  /*5790*/  ISETP.GT.AND P6, PT, R3, RZ, P6 ;  /* 0x000000ff0300720c */ /* 0x000fe200037c4270 */
[----:B------:R-:W-:Y:S01]  /*57a0*/  UISETP.NE.AND UP4, UPT, UR31, URZ, UPT ;  /* 0x0000003f1f00728c */ /* 0x000fe2000bf85270 */
[----:B------:R-:W-:Y:S01]  /*57b0*/  PLOP3.LUT P0, PT, PT, PT, UP3, 0x40, 0x0 ;  /* 0x000000000000781c */ /* 0x000fe20003f0e838 */
[----:B-1----:R-:W-:Y:S01]  /*57c0*/  FMUL.FTZ R6, R171, c[0x0][0x320] ;  /* 0x0000c800ab067a20 */ /* 0x002fe20000410000 */
[----:B------:R-:W-:Y:S01]  /*57d0*/  UISETP.NE.AND UP1, UPT, UR30, URZ, UPT ;  /* 0x0000003f1e00728c */ /* 0x000fe2000bf25270 */
[C---:B------:R-:W-:Y:S01]  /*57e0*/  ISETP.LT.OR P6, PT, R5.reuse, 0x1, P6 ;  /* 0x000000010500780c */ /* 0x040fe200037c1670 */
[----:B------:R-:W-:Y:S01]  /*57f0*/  UP2UR UR39, UPR, URZ, 0x4 ;  /* 0x000000043f277883 */ /* 0x000fe20008000000 */
[----:B------:R1:W3:Y:S01]  /*5800*/  MUFU.TANH R29, R6 ;  /* 0x00000006001d7308 */ /* 0x0002e20000002400 */
[----:B------:R-:W-:Y:S01]  /*5810*/  UISETP.NE.AND UP2, UPT, UR28, URZ, UPT ;  /* 0x0000003f1c00728c */ /* 0x000fe2000bf45270 */
[----:B------:R-:W-:Y:S01]  /*5820*/  ISETP.LT.OR P5, PT, R5, 0x2, P5 ;  /* 0x000000020500780c */ /* 0x000fe20002fa1670 */
[----:B------:R-:W-:Y:S01]  /*5830*/  UISETP.NE.AND UP0, UPT, UR27, URZ, UPT ;  /* 0x0000003f1b00728c */ /* 0x000fe2000bf05270 */
[----:B------:R-:W-:Y:S01]  /*5840*/  PLOP3.LUT P2, PT, PT, PT, UP4, 0x40, 0x0 ;  /* 0x000000000000781c */ /* 0x000fe20003f4e848 */
[----:B------:R-:W-:Y:S01]  /*5850*/  UISETP.NE.AND UP3, UPT, UR26, URZ, UPT ;  /* 0x0000003f1a00728c */ /* 0x000fe2000bf65270 */
[----:B------:R-:W-:Y:S01]  /*5860*/  PLOP3.LUT P1, PT, PT, PT, UP1, 0x40, 0x0 ;  /* 0x000000000000781c */ /* 0x000fe20003f2e818 */
[----:B------:R-:W-:Y:S01]  /*5870*/  UISETP.NE.AND UP1, UPT, UR25, URZ, UPT ;  /* 0x0000003f1900728c */ /* 0x000fe2000bf25270 */
[----:B------:R-:W-:Y:S01]  /*5880*/  ISETP.GT.AND P0, PT, R3, 0x10, P0 ;  /* 0x000000100300780c */ /* 0x000fe20000704270 */
[----:B------:R-:W4:Y:S01]  /*5890*/  MUFU.TANH R138, R16 ;  /* 0x00000010008a7308 */ /* 0x000f220000002400 */
[----:B------:R-:W-:Y:S01]  /*58a0*/  FSEL R122, R55, -INF , !P6 ;  /* 0xff800000377a7808 */ /* 0x000fe20007000000 */
[----:B------:R-:W-:Y:S01]  /*58b0*/  UISETP.NE.AND UP4, UPT, UR41, URZ, UPT ;  /* 0x0000003f2900728c */ /* 0x000fe2000bf85270 */
[----:B------:R-:W-:Y:S01]  /*58c0*/  FSEL R124, R48, -INF , !P5 ;  /* 0xff800000307c7808 */ /* 0x000fe20006800000 */
[----:B------:R-:W-:Y:S01]  /*58d0*/  UISETP.NE.AND UP5, UPT, UR42, URZ, UPT ;  /* 0x0000003f2a00728c */ /* 0x000fe2000bfa5270 */
[----:B------:R-:W-:Y:S01]  /*58e0*/  PLOP3.LUT P6, PT, PT, PT, UP2, 0x40, 0x0 ;  /* 0x000000000000781c */ /* 0x000fe20003fce828 */
[----:B------:R-:W-:Y:S01]  /*58f0*/  UISETP.NE.AND UP2, UPT, UR23, URZ, UPT ;  /* 0x0000003f1700728c */ /* 0x000fe2000bf45270 */
[----:B-1----:R-:W-:Y:S01]  /*5900*/  FMUL.FTZ R6, R166, c[0x0][0x320] ;  /* 0x0000c800a6067a20 */ /* 0x002fe20000410000 */
[----:B------:R-:W-:Y:S01]  /*5910*/  PLOP3.LUT P5, PT, PT, PT, UP0, 0x40, 0x0 ;  /* 0x000000000000781c */ /* 0x000fe20003fae808 */
[----:B------:R-:W-:Y:S01]  /*5920*/  UISETP.NE.AND UP0, UPT, UR24, URZ, UPT ;  /* 0x0000003f1800728c */ /* 0x000fe2000bf05270 */
[C---:B------:R-:W-:Y:S01]  /*5930*/  ISETP.GT.AND P2, PT, R3.reuse, 0x8, P2 ;  /* 0x000000080300780c */ /* 0x040fe20001744270 */
[----:B------:R1:W1:Y:S01]  /*5940*/  MUFU.TANH R28, R6 ;  /* 0x00000006001c7308 */ /* 0x0002620000002400 */
[----:B------:R-:W-:Y:S01]  /*5950*/  ISETP.GT.AND P1, PT, R3, 0x9, P1 ;  /* 0x000000090300780c */ /* 0x000fe20000f24270 */
[----:B------:R-:W-:Y:S01]  /*5960*/  FMUL.FTZ R9, R115, c[0x0][0x320] ;  /* 0x0000c80073097a20 */ /* 0x000fe20000410000 */
[----:B------:R-:W-:Y:S01]  /*5970*/  ISETP.LT.OR P0, PT, R5, 0x11, P0 ;  /* 0x000000110500780c */ /* 0x000fe20000701670 */
[----:B------:R-:W-:Y:S01]  /*5980*/  FMUL.FTZ R14, R150, c[0x0][0x320] ;  /* 0x0000c800960e7a20 */ /* 0x000fe20000410000 */
[----:B------:R-:W-:Y:S01]  /*5990*/  ISETP.GT.AND P6, PT, R3, 0x11, P6 ;  /* 0x000000110300780c */ /* 0x000fe200037c4270 */
[----:B------:R-:W-:Y:S01]  /*59a0*/  FMUL.FTZ R13, R146, c[0x0][0x320] ;  /* 0x0000c800920d7a20 */ /* 0x000fe20000410000 */
[C---:B------:R-:W-:Y:S01]  /*59b0*/  ISETP.LT.OR P2, PT, R5.reuse, 0x9, P2 ;  /* 0x000000090500780c */ /* 0x040fe20001741670 */
[----:B------:R-:W2:Y:S01]  /*59c0*/  MUFU.TANH R16, R12 ;  /* 0x0000000c00107308 */ /* 0x000ea20000002400 */
[----:B------:R-:W-:Y:S01]  /*59d0*/  ISETP.LT.OR P1, PT, R5, 0xa, P1 ;  /* 0x0000000a0500780c */ /* 0x000fe20000f21670 */
[----:B------:R-:W-:Y:S01]  /*59e0*/  FMUL.FTZ R8, R179, c[0x0][0x320] ;  /* 0x0000c800b3087a20 */ /* 0x000fe20000410000 */
[----:B------:R-:W-:Y:S01]  /*59f0*/  FSEL R132, R40, -INF , !P0 ;  /* 0xff80000028847808 */ /* 0x000fe20004000000 */
[----:B------:R-:W-:Y:S01]  /*5a00*/  FMUL.FTZ R10, R114, c[0x0][0x320] ;  /* 0x0000c800720a7a20 */ /* 0x000fe20000410000 */
[----:B------:R-:W-:Y:S01]  /*5a10*/  PLOP3.LUT P0, PT, PT, PT, UP0, 0x40, 0x0 ;  /* 0x000000000000781c */ /* 0x000fe20003f0e808 */
[----:B------:R-:W-:Y:S01]  /*5a20*/  UISETP.NE.AND UP0, UPT, UR21, URZ, UPT ;  /* 0x0000003f1500728c */ /* 0x000fe2000bf05270 */
[----:B------:R-:W-:Y:S01]  /*5a30*/  ISETP.LT.OR P6, PT, R5, 0x12, P6 ;  /* 0x000000120500780c */ /* 0x000fe200037c1670 */
[----:B-1----:R-:W-:Y:S01]  /*5a40*/  FMUL.FTZ R6, R154, c[0x0][0x320] ;  /* 0x0000c8009a067a20 */ /* 0x002fe20000410000 */
[----:B------:R-:W-:Y:S01]  /*5a50*/  FSEL R127, R47, -INF , !P2 ;  /* 0xff8000002f7f7808 */ /* 0x000fe20005000000 */
[----:B------:R-:W1:Y:S01]  /*5a60*/  MUFU.TANH R12, R11 ;  /* 0x0000000b000c7308 */ /* 0x000e620000002400 */
[----:B------:R-:W-:Y:S01]  /*5a70*/  FSEL R128, R32, -INF , !P1 ;  /* 0xff80000020807808 */ /* 0x000fe20004800000 */
[----:B------:R-:W-:Y:S01]  /*5a80*/  FMUL.FTZ R7, R178, c[0x0][0x320] ;  /* 0x0000c800b2077a20 */ /* 0x000fe20000410000 */
[----:B------:R-:W-:Y:S01]  /*5a90*/  PLOP3.LUT P2, PT, PT, PT, UP3, 0x40, 0x0 ;  /* 0x000000000000781c */ /* 0x000fe20003f4e838 */
[----:B------:R-:W-:Y:S01]  /*5aa0*/  UISETP.NE.AND UP3, UPT, UR20, URZ, UPT ;  /* 0x0000003f1400728c */ /* 0x000fe2000bf65270 */
[----:B------:R-:W-:Y:S01]  /*5ab0*/  PLOP3.LUT P1, PT, PT, PT, UP1, 0x40, 0x0 ;  /* 0x000000000000781c */ /* 0x000fe20003f2e818 */
[----:B------:R-:W-:Y:S01]  /*5ac0*/  UISETP.NE.AND UP1, UPT, UR22, URZ, UPT ;  /* 0x0000003f1600728c */ /* 0x000fe2000bf25270 */
[C---:B------:R-:W-:Y:S01]  /*5ad0*/  ISETP.GT.AND P0, PT, R3.reuse, 0x21, P0 ;  /* 0x000000210300780c */ /* 0x040fe20000704270 */
[----:B------:R5:W1:Y:S01]  /*5ae0*/  MUFU.TANH R37, R6 ;  /* 0x0000000600257308 */ /* 0x000a620000002400 */
[----:B------:R-:W-:Y:S01]  /*5af0*/  FSEL R133, R34, -INF , !P6 ;  /* 0xff80000022857808 */ /* 0x000fe20007000000 */
[----:B------:R-:W-:Y:S01]  /*5b00*/  FMUL.FTZ R17, R170, c[0x0][0x320] ;  /* 0x0000c800aa117a20 */ /* 0x000fe20000410000 */
[----:B------:R-:W-:Y:S01]  /*5b10*/  PLOP3.LUT P6, PT, PT, PT, UP2, 0x40, 0x0 ;  /* 0x000000000000781c */ /* 0x000fe20003fce828 */
[----:B------:R-:W-:Y:S01]  /*5b20*/  UISETP.NE.AND UP2, UPT, UR19, URZ, UPT ;  /* 0x0000003f1300728c */ /* 0x000fe2000bf45270 */
[----:B------:R-:W-:-:S02]  /*5b30*/  ISETP.GT.AND P5, PT, R3, 0x18, P5 ;  /* 0x000000180300780c */ /* 0x000fc40002fa4270 */
[C---:B------:R-:W-:Y:S01]  /*5b40*/  ISETP.GT.AND P2, PT, R3.reuse, 0x19, P2 ;  /* 0x000000190300780c */ /* 0x040fe20001744270 */
[----:B------:R-:W1:Y:S01]  /*5b50*/  MUFU.TANH R140, R15 ;  /* 0x0000000f008c7308 */ /* 0x000e620000002400 */
[----:B------:R-:W-:Y:S02]  /*5b60*/  ISETP.GT.AND P1, PT, R3, 0x20, P1 ;  /* 0x000000200300780c */ /* 0x000fe40000f24270 */
[C---:B------:R-:W-:Y:S02]  /*5b70*/  ISETP.LT.OR P0, PT, R5.reuse, 0x22, P0 ;  /* 0x000000220500780c */ /* 0x040fe40000701670 */
[C---:B------:R-:W-:Y:S02]  /*5b80*/  ISETP.LT.OR P5, PT, R5.reuse, 0x19, P5 ;  /* 0x000000190500780c */ /* 0x040fe40002fa1670 */
[C---:B------:R-:W-:Y:S01]  /*5b90*/  ISETP.LT.OR P2, PT, R5.reuse, 0x1a, P2 ;  /* 0x0000001a0500780c */ /* 0x040fe20001741670 */
[----:B-----5:R-:W-:Y:S01]  /*5ba0*/  FMUL.FTZ R6, R110, c[0x0][0x320] ;  /* 0x0000c8006e067a20 */ /* 0x020fe20000410000 */
[----:B------:R-:W-:Y:S01]  /*5bb0*/  ISETP.LT.OR P1, PT, R5, 0x21, P1 ;  /* 0x000000210500780c */ /* 0x000fe20000f21670 */
[----:B------:R-:W1:Y:S01]  /*5bc0*/  MUFU.TANH R15, R14 ;  /* 0x0000000e000f7308 */ /* 0x000e620000002400 */
[----:B------:R-:W-:-:S02]  /*5bd0*/  FSEL R189, R59, -INF , !P0 ;  /* 0xff8000003bbd7808 */ /* 0x000fc40004000000 */
[----:B------:R-:W-:Y:S01]  /*5be0*/  PLOP3.LUT P0, PT, PT, PT, UP2, 0x40, 0x0 ;  /* 0x000000000000781c */ /* 0x000fe20003f0e828 */
[----:B------:R-:W-:Y:S01]  /*5bf0*/  UISETP.NE.AND UP2, UPT, UR39, URZ, UPT ;  /* 0x0000003f2700728c */ /* 0x000fe2000bf45270 */
[----:B------:R-:W-:Y:S02]  /*5c00*/  FSEL R144, R46, -INF , !P5 ;  /* 0xff8000002e907808 */ /* 0x000fe40006800000 */
[----:B------:R-:W-:Y:S01]  /*5c10*/  FSEL R145, R42, -INF , !P2 ;  /* 0xff8000002a917808 */ /* 0x000fe20005000000 */
[----:B------:R5:W1:Y:S01]  /*5c20*/  MUFU.TANH R67, R6 ;  /* 0x0000000600437308 */ /* 0x000a620000002400 */
[----:B------:R-:W-:Y:S02]  /*5c30*/  FSEL R190, R61, -INF , !P1 ;  /* 0xff8000003dbe7808 */ /* 0x000fe40004800000 */
[----:B------:R-:W-:Y:S01]  /*5c40*/  PLOP3.LUT P5, PT, PT, PT, UP1, 0x40, 0x0 ;  /* 0x000000000000781c */ /* 0x000fe20003fae818 */
[----:B------:R-:W-:Y:S01]  /*5c50*/  UISETP.NE.AND UP1, UPT, UR5, URZ, UPT ;  /* 0x0000003f0500728c */ /* 0x000fe2000bf25270 */
[----:B------:R-:W-:Y:S01]  /*5c60*/  PLOP3.LUT P2, PT, PT, PT, UP0, 0x40, 0x0 ;  /* 0x000000000000781c */ /* 0x000fe20003f4e808 */
[----:B------:R-:W-:Y:S01]  /*5c70*/  UISETP.NE.AND UP0, UPT, UR4, URZ, UPT ;  /* 0x0000003f0400728c */ /* 0x000fe2000bf05270 */
[----:B------:R-:W-:Y:S01]  /*5c80*/  PLOP3.LUT P1, PT, PT, PT, UP3, 0x40, 0x0 ;  /* 0x000000000000781c */ /* 0x000fe20003f2e838 */
[----:B------:R-:W-:Y:S01]  /*5c90*/  UISETP.NE.AND UP3, UPT, UR40, URZ, UPT ;  /* 0x0000003f2800728c */ /* 0x000fe2000bf65270 */
[C---:B------:R-:W-:Y:S01]  /*5ca0*/  ISETP.GT.AND P0, PT, R3.reuse, 0x38, P0 ;  /* 0x000000380300780c */ /* 0x040fe20000704270 */
[----:B------:R-:W1:Y:S01]  /*5cb0*/  MUFU.TANH R14, R7 ;  /* 0x00000007000e7308 */ /* 0x000e620000002400 */
[----:B------:R-:W-:-:S02]  /*5cc0*/  ISETP.GT.AND P6, PT, R3, 0x28, P6 ;  /* 0x000000280300780c */ /* 0x000fc400037c4270 */
[C---:B------:R-:W-:Y:S02]  /*5cd0*/  ISETP.GT.AND P5, PT, R3.reuse, 0x29, P5 ;  /* 0x000000290300780c */ /* 0x040fe40002fa4270 */
[----:B------:R-:W-:Y:S01]  /*5ce0*/  ISETP.GT.AND P2, PT, R3, 0x30, P2 ;  /* 0x000000300300780c */ /* 0x000fe20001744270 */
[----:B-----5:R-:W-:Y:S01]  /*5cf0*/  FMUL.FTZ R6, R111, c[0x0][0x320] ;  /* 0x0000c8006f067a20 */ /* 0x020fe20000410000 */
[----:B------:R-:W-:Y:S01]  /*5d00*/  ISETP.GT.AND P1, PT, R3, 0x31, P1 ;  /* 0x000000310300780c */ /* 0x000fe20000f24270 */
[----:B------:R-:W1:Y:S01]  /*5d10*/  MUFU.TANH R13, R13 ;  /* 0x0000000d000d7308 */ /* 0x000e620000002400 */
[C---:B------:R-:W-:Y:S02]  /*5d20*/  ISETP.LT.OR P0, PT, R5.reuse, 0x39, P0 ;  /* 0x000000390500780c */ /* 0x040fe40000701670 */
[C---:B------:R-:W-:Y:S02]  /*5d30*/  ISETP.LT.OR P6, PT, R5.reuse, 0x29, P6 ;  /* 0x000000290500780c */ /* 0x040fe400037c1670 */
[----:B------:R-:W-:-:S02]  /*5d40*/  ISETP.LT.OR P5, PT, R5, 0x2a, P5 ;  /* 0x0000002a0500780c */ /* 0x000fc40002fa1670 */
[C---:B------:R-:W-:Y:S01]  /*5d50*/  ISETP.LT.OR P2, PT, R5.reuse, 0x31, P2 ;  /* 0x000000310500780c */ /* 0x040fe20001741670 */
[----:B------:R5:W1:Y:S01]  /*5d60*/  MUFU.TANH R139, R6 ;  /* 0x00000006008b7308 */ /* 0x000a620000002400 */
[----:B------:R-:W-:Y:S02]  /*5d70*/  ISETP.LT.OR P1, PT, R5, 0x32, P1 ;  /* 0x000000320500780c */ /* 0x000fe40000f21670 */
[----:B------:R-:W-:Y:S02]  /*5d80*/  FSEL R206, R30, -INF , !P0 ;  /* 0xff8000001ece7808 */ /* 0x000fe40004000000 */
[----:B------:R-:W-:Y:S02]  /*5d90*/  PLOP3.LUT P0, PT, PT, PT, UP4, 0x40, 0x0 ;  /* 0x000000000000781c */ /* 0x000fe40003f0e848 */
[----:B------:R-:W-:Y:S01]  /*5da0*/  FSEL R188, R58, -INF , !P6 ;  /* 0xff8000003abc7808 */ /* 0x000fe20007000000 */
[----:B------:R-:W1:Y:S01]  /*5db0*/  MUFU.TANH R59, R10 ;  /* 0x0000000a003b7308 */ /* 0x000e620000002400 */
[----:B------:R-:W-:-:S02]  /*5dc0*/  FSEL R187, R50, -INF , !P5 ;  /* 0xff80000032bb7808 */ /* 0x000fc40006800000 */
[----:B------:R-:W-:Y:S02]  /*5dd0*/  FSEL R203, R39, -INF , !P2 ;  /* 0xff80000027cb7808 */ /* 0x000fe40005000000 */
[----:B------:R-:W-:Y:S02]  /*5de0*/  FSEL R205, R38, -INF , !P1 ;  /* 0xff80000026cd7808 */ /* 0x000fe40004800000 */
[----:B------:R-:W-:Y:S01]  /*5df0*/  PLOP3.LUT P6, PT, PT, PT, UP1, 0x40, 0x0 ;  /* 0x000000000000781c */ /* 0x000fe20003fce818 */
[----:B-----5:R-:W-:Y:S01]  /*5e00*/  FMUL.FTZ R6, R155, c[0x0][0x320] ;  /* 0x0000c8009b067a20 */ /* 0x020fe20000410000 */
[----:B------:R-:W-:Y:S01]  /*5e10*/  PLOP3.LUT P5, PT, PT, PT, UP0, 0x40, 0x0 ;  /* 0x000000000000781c */ /* 0x000fe20003fae808 */
[----:B------:R-:W-:Y:S01]  /*5e20*/  UISETP.NE.AND UP0, UPT, UR37, URZ, UPT ;  /* 0x0000003f2500728c */ /* 0x000fe2000bf05270 */
[----:B------:R-:W-:Y:S01]  /*5e30*/  PLOP3.LUT P2, PT, PT, PT, UP6, 0x40, 0x0 ;  /* 0x000000000000781c */ /* 0x000fe20003f4e868 */
[----:B------:R5:W1:Y:S01]  /*5e40*/  MUFU.TANH R43, R6 ;  /* 0x00000006002b7308 */ /* 0x000a620000002400 */
[----:B------:R-:W-:Y:S01]  /*5e50*/  PLOP3.LUT P1, PT, PT, PT, UP5, 0x40, 0x0 ;  /* 0x000000000000781c */ /* 0x000fe20003f2e858 */
[----:B------:R-:W-:Y:S01]  /*5e60*/  UP2UR UR37, UPR, URZ, 0x40 ;  /* 0x000000403f257883 */ /* 0x000fe20008000000 */
[C---:B------:R-:W-:Y:S01]  /*5e70*/  ISETP.GT.AND P0, PT, R3.reuse, 0x49, P0 ;  /* 0x000000490300780c */ /* 0x040fe20000704270 */
[----:B------:R-:W-:Y:S01]  /*5e80*/  UISETP.NE.AND UP6, UPT, UR34, URZ, UPT ;  /* 0x0000003f2200728c */ /* 0x000fe2000bfc5270 */
[C---:B------:R-:W-:Y:S01]  /*5e90*/  ISETP.GT.AND P6, PT, R3.reuse, 0x39, P6 ;  /* 0x000000390300780c */ /* 0x040fe200037c4270 */
[----:B------:R-:W-:Y:S01]  /*5ea0*/  UISETP.NE.AND UP1, UPT, UR38, URZ, UPT ;  /* 0x0000003f2600728c */ /* 0x000fe2000bf25270 */
[C---:B------:R-:W-:Y:S01]  /*5eb0*/  ISETP.GT.AND P5, PT, R3.reuse, 0x40, P5 ;  /* 0x000000400300780c */ /* 0x040fe20002fa4270 */
[----:B------:R-:W1:Y:S01]  /*5ec0*/  MUFU.TANH R58, R9 ;  /* 0x00000009003a7308 */ /* 0x000e620000002400 */
[----:B------:R-:W-:-:S02]  /*5ed0*/  ISETP.GT.AND P2, PT, R3, 0x41, P2 ;  /* 0x000000410300780c */ /* 0x000fc40001744270 */
[----:B------:R-:W-:Y:S02]  /*5ee0*/  ISETP.GT.AND P1, PT, R3, 0x48, P1 ;  /* 0x000000480300780c */ /* 0x000fe40000f24270 */
[C---:B------:R-:W-:Y:S02]  /*5ef0*/  ISETP.LT.OR P0, PT, R5.reuse, 0x4a, P0 ;  /* 0x0000004a0500780c */ /* 0x040fe40000701670 */
[----:B------:R-:W-:Y:S01]  /*5f00*/  ISETP.LT.OR P6, PT, R5, 0x3a, P6 ;  /* 0x0000003a0500780c */ /* 0x000fe200037c1670 */
[----:B-----5:R-:W-:Y:S01]  /*5f10*/  FMUL.FTZ R6, R175, c[0x0][0x320] ;  /* 0x0000c800af067a20 */ /* 0x020fe20000410000 */
[C---:B------:R-:W-:Y:S01]  /*5f20*/  ISETP.LT.OR P5, PT, R5.reuse, 0x41, P5 ;  /* 0x000000410500780c */ /* 0x040fe20002fa1670 */
[----:B------:R-:W1:Y:S01]  /*5f30*/  MUFU.TANH R9, R8 ;  /* 0x0000000800097308 */ /* 0x000e620000002400 */
[C---:B------:R-:W-:Y:S02]  /*5f40*/  ISETP.LT.OR P2, PT, R5.reuse, 0x42, P2 ;  /* 0x000000420500780c */ /* 0x040fe40001741670 */
[----:B------:R-:W-:-:S02]  /*5f50*/  ISETP.LT.OR P1, PT, R5, 0x49, P1 ;  /* 0x000000490500780c */ /* 0x000fc40000f21670 */
[----:B------:R-:W-:Y:S02]  /*5f60*/  FSEL R244, R53, -INF , !P0 ;  /* 0xff80000035f47808 */ /* 0x000fe40004000000 */
[----:B------:R-:W-:Y:S01]  /*5f70*/  PLOP3.LUT P0, PT, PT, PT, UP6, 0x40, 0x0 ;  /* 0x000000000000781c */ /* 0x000fe20003f0e868 */
[----:B------:R5:W1:Y:S01]  /*5f80*/  MUFU.TANH R27, R6 ;  /* 0x00000006001b7308 */ /* 0x000a620000002400 */
[----:B------:R-:W-:Y:S01]  /*5f90*/  FSEL R229, R62, -INF , !P6 ;  /* 0xff8000003ee57808 */ /* 0x000fe20007000000 */
[----:B------:R-:W-:Y:S01]  /*5fa0*/  UISETP.NE.AND UP6, UPT, UR37, URZ, UPT ;  /* 0x0000003f2500728c */ /* 0x000fe2000bfc5270 */
[----:B------:R-:W-:Y:S02]  /*5fb0*/  FSEL R245, R60, -INF , !P5 ;  /* 0xff8000003cf57808 */ /* 0x000fe40006800000 */
[----:B------:R-:W-:Y:S02]  /*5fc0*/  FSEL R247, R57, -INF , !P2 ;  /* 0xff80000039f77808 */ /* 0x000fe40005000000 */
[----:B------:R-:W-:Y:S01]  /*5fd0*/  FSEL R246, R49, -INF , !P1 ;  /* 0xff80000031f67808 */ /* 0x000fe20004800000 */
[----:B------:R-:W1:Y:S01]  /*5fe0*/  MUFU.TANH R8, R17 ;  /* 0x0000001100087308 */ /* 0x000e620000002400 */
[----:B------:R-:W-:-:S02]  /*5ff0*/  PLOP3.LUT P6, PT, PT, PT, UP3, 0x40, 0x0 ;  /* 0x000000000000781c */ /* 0x000fc40003fce838 */
[----:B------:R-:W-:Y:S02]  /*6000*/  PLOP3.LUT P5, PT, PT, PT, UP2, 0x40, 0x0 ;  /* 0x000000000000781c */ /* 0x000fe40003fae828 */
[----:B------:R-:W-:Y:S02]  /*6010*/  PLOP3.LUT P2, PT, PT, PT, UP1, 0x40, 0x0 ;  /* 0x000000000000781c */ /* 0x000fe40003f4e818 */
[----:B------:R-:W-:Y:S01]  /*6020*/  PLOP3.LUT P1, PT, PT, PT, UP0, 0x40, 0x0 ;  /* 0x000000000000781c */ /* 0x000fe20003f2e808 */
[----:B-----5:R-:W-:Y:S01]  /*6030*/  FMUL.FTZ R6, R167, c[0x0][0x320] ;  /* 0x0000c800a7067a20 */ /* 0x020fe20000410000 */
[C---:B------:R-:W-:Y:S02]  /*6040*/  ISETP.GT.AND P6, PT, R3.reuse, 0x50, P6 ;  /* 0x000000500300780c */ /* 0x040fe400037c4270 */
[C---:B------:R-:W-:Y:S01]  /*6050*/  ISETP.GT.AND P5, PT, R3.reuse, 0x51, P5 ;  /* 0x000000510300780c */ /* 0x040fe20002fa4270 */
[----:B------:R5:W1:Y:S01]  /*6060*/  MUFU.TANH R26, R6 ;  /* 0x00000006001a7308 */ /* 0x000a620000002400 */
[----:B------:R-:W-:-:S02]  /*6070*/  ISETP.GT.AND P2, PT, R3, 0x58, P2 ;  /* 0x000000580300780c */ /* 0x000fc40001744270 */
[----:B------:R-:W-:Y:S02]  /*6080*/  ISETP.GT.AND P1, PT, R3, 0x59, P1 ;  /* 0x000000590300780c */ /* 0x000fe40000f24270 */
[C---:B------:R-:W-:Y:S02]  /*6090*/  ISETP.LT.OR P6, PT, R5.reuse, 0x51, P6 ;  /* 0x000000510500780c */ /* 0x040fe400037c1670 */
[C---:B------:R-:W-:Y:S02]  /*60a0*/  ISETP.LT.OR P5, PT, R5.reuse, 0x52, P5 ;  /* 0x000000520500780c */ /* 0x040fe40002fa1670 */
[C---:B------:R-:W-:Y:S02]  /*60b0*/  ISETP.LT.OR P2, PT, R5.reuse, 0x59, P2 ;  /* 0x000000590500780c */ /* 0x040fe40001741670 */
[----:B------:R-:W-:Y:S02]  /*60c0*/  ISETP.LT.OR P1, PT, R5, 0x5a, P1 ;  /* 0x0000005a0500780c */ /* 0x000fe40000f21670 */
[----:B------:R-:W-:-:S02]  /*60d0*/  FSEL R243, R41, -INF , !P6 ;  /* 0xff80000029f37808 */ /* 0x000fc40007000000 */
[----:B------:R-:W-:Y:S01]  /*60e0*/  FSEL R242, R36, -INF , !P5 ;  /* 0xff80000024f27808 */ /* 0x000fe20006800000 */
[----:B-----5:R-:W-:Y:S01]  /*60f0*/  FMUL.FTZ R6, R159, c[0x0][0x320] ;  /* 0x0000c8009f067a20 */ /* 0x020fe20000410000 */
[----:B------:R-:W-:Y:S02]  /*6100*/  FSEL R249, R33, -INF , !P2 ;  /* 0xff80000021f97808 */ /* 0x000fe40005000000 */
[----:B------:R-:W-:Y:S01]  /*6110*/  FSEL R250, R35, -INF , !P1 ;  /* 0xff80000023fa7808 */ /* 0x000fe20004800000 */
[----:B------:R5:W1:Y:S02]  /*6120*/  MUFU.TANH R25, R6 ;  /* 0x0000000600197308 */ /* 0x000a640000002400 */
[----:B-----5:R-:W-:-:S06]  /*6130*/  FMUL.FTZ R6, R162, c[0x0][0x320] ;  /* 0x0000c800a2067a20 */ /* 0x020fcc0000410000 */
[----:B------:R5:W1:Y:S02]  /*6140*/  MUFU.TANH R24, R6 ;  /* 0x0000000600187308 */ /* 0x000a640000002400 */
[----:B-----5:R-:W-:-:S06]  /*6150*/  FMUL.FTZ R6, R163, c[0x0][0x320] ;  /* 0x0000c800a3067a20 */ /* 0x020fcc0000410000 */
[----:B------:R5:W1:Y:S02]  /*6160*/  MUFU.TANH R22, R6 ;  /* 0x0000000600167308 */ /* 0x000a640000002400 */
[----:B-----5:R-:W-:-:S06]  /*6170*/  FMUL.FTZ R6, R158, c[0x0][0x320] ;  /* 0x0000c8009e067a20 */ /* 0x020fcc0000410000 */
[----:B------:R5:W1:Y:S02]  /*6180*/  MUFU.TANH R11, R6 ;  /* 0x00000006000b7308 */ /* 0x000a640000002400 */
[----:B-----5:R-:W5:Y:S02]  /*6190*/  SHFL.IDX PT, R6, R18, 0x3, 0x1c1f ;  /* 0x007c1f0012067f89 */ /* 0x020f6400000e0000 */
[----:B-----5:R-:W-:-:S05]  /*61a0*/  IMAD.IADD R3, R19, 0x1, R6 ;  /* 0x0000000113037824 */ /* 0x020fca00078e0206 */
[----:B------:R-:W-:Y:S01]  /*61b0*/  IMNMX R5, R3, R20, PT ;  /* 0x0000001403057217 */ /* 0x000fe20003800200 */
[----:B------:R-:W-:Y:S01]  /*61c0*/  IMAD.IADD R3, R21, 0x1, R6 ;  /* 0x0000000115037824 */ /* 0x000fe200078e0206 */
        /* <DEDUP_REMOVED lines=13> */
.L_x_267:
[----:B------:R-:W-:-:S04]  /*62a0*/  MOV R7, c[0x0][0x32c] ;  /* 0x0000cb0000077a02 */ /* 0x000fc80000000f00 */
[----:B------:R-:W-:-:S13]  /*62b0*/  ISETP.NE.AND P0, PT, R7, 0x1, PT ;  /* 0x000000010700780c */ /* 0x000fda0003f05270 */
[----:B------:R-:W-:-:S05]  /*62c0*/  @P0 IMAD.HI.U32 R7, R6, c[0x0][0x330], RZ ;  /* 0x0000cc0006070a27 */ /* 0x000fca00078e00ff */
[----:B------:R-:W-:Y:S02]  /*62d0*/  @P0 SHF.R.U32.HI R6, RZ, c[0x0][0x334], R7 ;  /* 0x0000cd00ff060a19 */ /* 0x000fe40000011607 */
.L_x_268:
[----:B------:R-:W-:Y:S05]  /*62e0*/  BSYNC B0 ;  /* 0x0000000000007941 */ /* 0x000fea0003800000 */
.L_x_266:
[----:B------:R-:W-:-:S05]  /*62f0*/  IMAD R6, R6, c[0x0][0x32c], R23 ;  /* 0x0000cb0006067a24 */ /* 0x000fca00078e0217 */
[----:B------:R-:W-:Y:S02]  /*6300*/  IADD3 R7, R6, c[0x0][0x32c], RZ ;  /* 0x0000cb0006077a10 */ /* 0x000fe40007ffe0ff */
[----:B------:R-:W-:Y:S02]  /*6310*/  IMNMX R3, R3, R6, !PT ;  /* 0x0000000603037217 */ /* 0x000fe40007800200 */
[----:B------:R-:W-:Y:S02]  /*6320*/  IMNMX R5, R5, R7, PT ;  /* 0x0000000705057217 */ /* 0x000fe40003800200 */
.L_x_265:
        /* <DEDUP_REMOVED lines=31> */
[----:B------:R-:W-:Y:S01]  /*6520*/  STL [R1+0x40], R218 ;  /* 0x000040da01007387 */ /* 0x000fe20000100800 */
[----:B------:R-:W-:Y:S01]  /*6530*/  FMNMX.FTZ R72, R83, R72, !PT ;  /* 0x0000004853487209 */ /* 0x000fe20007810000 */
[--C-:B------:R-:W-:Y:S01]  /*6540*/  IMAD R210, R4, 0x2, R209.reuse ;  /* 0x0000000204d27824 */ /* 0x100fe200078e02d1 */
[----:B------:R-:W-:Y:S01]  /*6550*/  FMNMX.FTZ R6, R82, R6, !PT ;  /* 0x0000000652067209 */ /* 0x000fe20007810000 */
[----:B------:R-:W-:Y:S01]  /*6560*/  IMAD R212, R2, 0x2, R209 ;  /* 0x0000000202d47824 */ /* 0x000fe200078e02d1 */
[----:B------:R-:W-:Y:S01]  /*6570*/  FMNMX.FTZ R72, R117, R72, !PT ;  /* 0x0000004875487209 */ /* 0x000fe20007810000 */
[----:B------:R-:W-:Y:S01]  /*6580*/  STL [R1+0x3c], R217 ;  /* 0x00003cd901007387 */ /* 0x000fe20000100800 */
[----:B------:R-:W-:-:S02]  /*6590*/  FMNMX.FTZ R6, R112, R6, !PT ;  /* 0x0000000670067209 */ /* 0x000fc40007810000 */
[----:B------:R-:W-:Y:S01]  /*65a0*/  FMNMX.FTZ R72, R121, R72, !PT ;  /* 0x0000004879487209 */ /* 0x000fe20007810000 */
[----:B------:R-:W-:Y:S01]  /*65b0*/  STL [R1+0x38], R216 ;  /* 0x000038d801007387 */ /* 0x000fe20000100800 */
        /* <DEDUP_REMOVED lines=30> */
[----:B------:R-:W-:Y:S01]  /*67a0*/  PLOP3.LUT P5, PT, PT, PT, UP6, 0x40, 0x0 ;  /* 0x000000000000781c */ /* 0x000fe20003fae868 */
[----:B------:R-:W-:Y:S01]  /*67b0*/  UISETP.NE.AND UP6, UPT, UR37, URZ, UPT ;  /* 0x0000003f2500728c */ /* 0x000fe2000bfc5270 */
[----:B------:R-:W-:Y:S01]  /*67c0*/  FMNMX.FTZ R72, R248, R72, !PT ;  /* 0x00000048f8487209 */ /* 0x000fe20007810000 */
[----:B------:R-:W-:Y:S01]  /*67d0*/  STL [R1+0x28], R208 ;  /* 0x000028d001007387 */ /* 0x000fe20000100800 */
[----:B------:R-:W-:-:S02]  /*67e0*/  FMNMX.FTZ R6, R233, R6, !PT ;  /* 0x00000006e9067209 */ /* 0x000fc40007810000 */
[----:B------:R-:W-:Y:S02]  /*67f0*/  FMNMX.FTZ R72, R251, R72, !PT ;  /* 0x00000048fb487209 */ /* 0x000fe40007810000 */
[----:B------:R-:W-:Y:S02]  /*6800*/  ISETP.GT.AND P5, PT, R3, RZ, P5 ;  /* 0x000000ff0300720c */ /* 0x000fe40002fa4270 */
[----:B------:R-:W-:Y:S01]  /*6810*/  FMNMX.FTZ R6, R235, R6, !PT ;  /* 0x00000006eb067209 */ /* 0x000fe20007810000 */
[----:B------:R-:W1:Y:S01]  /*6820*/  SHFL.BFLY PT, R7, R72, 0x2, 0x1f ;  /* 0x0c401f0048077f89 */ /* 0x000e6200000e0000 */
[----:B------:R-:W-:Y:S02]  /*6830*/  ISETP.LT.OR P5, PT, R5, 0x1, P5 ;  /* 0x000000010500780c */ /* 0x000fe40002fa1670 */
[----:B------:R-:W-:Y:S02]  /*6840*/  FMNMX.FTZ R6, R236, R6, !PT ;  /* 0x00000006ec067209 */ /* 0x000fe40007810000 */
[----:B------:R-:W-:-:S02]  /*6850*/  FSEL R116, R8, -INF , !P5 ;  /* 0xff80000008747808 */ /* 0x000fc40006800000 */
[----:B------:R-:W-:Y:S01]  /*6860*/  PLOP3.LUT P6, PT, PT, PT, UP3, 0x40, 0x0 ;  /* 0x000000000000781c */ /* 0x000fe20003fce838 */
[----:B------:R-:W2:Y:S01]  /*6870*/  SHFL.BFLY PT, R8, R6, 0x2, 0x1f ;  /* 0x0c401f0006087f89 */ /* 0x000ea200000e0000 */
[----:B------:R-:W-:Y:S01]  /*6880*/  PLOP3.LUT P5, PT, PT, PT, UP2, 0x40, 0x0 ;  /* 0x000000000000781c */ /* 0x000fe20003fae828 */
[----:B------:R-:W-:Y:S01]  /*6890*/  UISETP.NE.AND UP2, UPT, UR24, URZ, UPT ;  /* 0x0000003f1800728c */ /* 0x000fe2000bf45270 */
[----:B------:R-:W-:Y:S01]  /*68a0*/  ISETP.GT.AND P6, PT, R3, 0x10, P6 ;  /* 0x000000100300780c */ /* 0x000fe200037c4270 */
[----:B------:R-:W-:Y:S01]  /*68b0*/  UISETP.NE.AND UP3, UPT, UR25, URZ, UPT ;  /* 0x0000003f1900728c */ /* 0x000fe2000bf65270 */
[----:B------:R-:W-:Y:S01]  /*68c0*/  PLOP3.LUT P2, PT, PT, PT, UP5, 0x40, 0x0 ;  /* 0x000000000000781c */ /* 0x000fe20003f4e858 */
[----:B------:R-:W-:Y:S01]  /*68d0*/  UISETP.NE.AND UP5, UPT, UR33, URZ, UPT ;  /* 0x0000003f2100728c */ /* 0x000fe2000bfa5270 */
[----:B------:R-:W-:Y:S02]  /*68e0*/  ISETP.LT.OR P6, PT, R5, 0x11, P6 ;  /* 0x000000110500780c */ /* 0x000fe400037c1670 */
[----:B------:R-:W-:Y:S01]  /*68f0*/  PLOP3.LUT P1, PT, PT, PT, UP0, 0x40, 0x0 ;  /* 0x000000000000781c */ /* 0x000fe20003f2e808 */
[----:B------:R-:W-:Y:S01]  /*6900*/  UISETP.NE.AND UP0, UPT, UR26, URZ, UPT ;  /* 0x0000003f1a00728c */ /* 0x000fe2000bf05270 */
[----:B------:R-:W-:-:S02]  /*6910*/  FSEL R118, R14, -INF , !P6 ;  /* 0xff8000000e767808 */ /* 0x000fc40007000000 */
[----:B------:R-:W-:Y:S01]  /*6920*/  PLOP3.LUT P6, PT, PT, PT, UP2, 0x40, 0x0 ;  /* 0x000000000000781c */ /* 0x000fe20003fce828 */
[----:B------:R-:W-:Y:S01]  /*6930*/  UISETP.NE.AND UP2, UPT, UR19, URZ, UPT ;  /* 0x0000003f1300728c */ /* 0x000fe2000bf45270 */
[----:B------:R-:W-:Y:S01]  /*6940*/  PLOP3.LUT P0, PT, PT, PT, UP1, 0x40, 0x0 ;  /* 0x000000000000781c */ /* 0x000fe20003f0e818 */
[----:B------:R-:W-:Y:S01]  /*6950*/  UISETP.NE.AND UP1, UPT, UR23, URZ, UPT ;  /* 0x0000003f1700728c */ /* 0x000fe2000bf25270 */
[----:B-1----:R-:W-:Y:S02]  /*6960*/  FMNMX.FTZ R72, R72, R7, !PT ;  /* 0x0000000748487209 */ /* 0x002fe40007810000 */
[C---:B------:R-:W-:Y:S02]  /*6970*/  ISETP.GT.AND P6, PT, R3.reuse, 0x21, P6 ;  /* 0x000000210300780c */ /* 0x040fe400037c4270 */
[----:B------:R-:W-:Y:S01]  /*6980*/  ISETP.GT.AND P2, PT, R3, 0x1, P2 ;  /* 0x000000010300780c */ /* 0x000fe20001744270 */
[----:B------:R-:W1:Y:S01]  /*6990*/  SHFL.BFLY PT, R7, R72, 0x1, 0x1f ;  /* 0x0c201f0048077f89 */ /* 0x000e6200000e0000 */
[----:B------:R-:W-:-:S02]  /*69a0*/  ISETP.LT.OR P6, PT, R5, 0x22, P6 ;  /* 0x000000220500780c */ /* 0x000fc400037c1670 */
[----:B--2---:R-:W-:Y:S02]  /*69b0*/  FMNMX.FTZ R6, R6, R8, !PT ;  /* 0x0000000806067209 */ /* 0x004fe40007810000 */
[----:B------:R-:W-:Y:S02]  /*69c0*/  FSEL R147, R31, -INF , !P6 ;  /* 0xff8000001f937808 */ /* 0x000fe40007000000 */
[----:B------:R-:W-:Y:S01]  /*69d0*/  PLOP3.LUT P6, PT, PT, PT, UP2, 0x40, 0x0 ;  /* 0x000000000000781c */ /* 0x000fe20003fce828 */
[----:B------:R-:W2:Y:S01]  /*69e0*/  SHFL.BFLY PT, R71, R6, 0x1, 0x1f ;  /* 0x0c201f0006477f89 */ /* 0x000ea200000e0000 */
[C---:B------:R-:W-:Y:S01]  /*69f0*/  ISETP.GT.AND P1, PT, R3.reuse, 0x8, P1 ;  /* 0x000000080300780c */ /* 0x040fe20000f24270 */
[----:B------:R-:W-:Y:S01]  /*6a00*/  UISETP.NE.AND UP2, UPT, UR29, URZ, UPT ;  /* 0x0000003f1d00728c */ /* 0x000fe2000bf45270 */
[C---:B------:R-:W-:Y:S02]  /*6a10*/  ISETP.GT.AND P6, PT, R3.reuse, 0x38, P6 ;  /* 0x000000380300780c */ /* 0x040fe400037c4270 */
[----:B------:R-:W-:-:S02]  /*6a20*/  ISETP.GT.AND P0, PT, R3, 0x9, P0 ;  /* 0x000000090300780c */ /* 0x000fc40000704270 */
[C---:B------:R-:W-:Y:S02]  /*6a30*/  ISETP.LT.OR P6, PT, R5.reuse, 0x39, P6 ;  /* 0x000000390500780c */ /* 0x040fe400037c1670 */
[----:B------:R-:W-:Y:S02]  /*6a40*/  ISETP.LT.OR P2, PT, R5, 0x2, P2 ;  /* 0x000000020500780c */ /* 0x000fe40001741670 */
[----:B------:R-:W-:Y:S02]  /*6a50*/  FSEL R197, R37, -INF , !P6 ;  /* 0xff80000025c57808 */ /* 0x000fe40007000000 */
[C---:B------:R-:W-:Y:S02]  /*6a60*/  ISETP.LT.OR P1, PT, R5.reuse, 0x9, P1 ;  /* 0x000000090500780c */ /* 0x040fe40000f21670 */
[----:B------:R-:W-:Y:S02]  /*6a70*/  ISETP.LT.OR P0, PT, R5, 0xa, P0 ;  /* 0x0000000a0500780c */ /* 0x000fe40000701670 */
[----:B-1----:R-:W-:-:S02]  /*6a80*/  FMNMX.FTZ R72, R72, R7, !PT ;  /* 0x0000000748487209 */ /* 0x002fc40007810000 */
[----:B------:R-:W-:Y:S02]  /*6a90*/  FSEL R115, R29, -INF , !P2 ;  /* 0xff8000001d737808 */ /* 0x000fe40005000000 */
[C---:B------:R-:W-:Y:S01]  /*6aa0*/  FSETP.NEU.FTZ.AND P6, PT, R72.reuse, -INF , PT ;  /* 0xff8000004800780b */ /* 0x040fe20003fdd000 */
[----:B------:R-:W-:Y:S01]  /*6ab0*/  FMUL.FTZ R7, R72, c[0x0][0x2d0] ;  /* 0x0000b40048077a20 */ /* 0x000fe20000410000 */
[----:B------:R-:W-:Y:S02]  /*6ac0*/  FSEL R114, R12, -INF , !P1 ;  /* 0xff8000000c727808 */ /* 0x000fe40004800000 */
[----:B--2---:R-:W-:Y:S02]  /*6ad0*/  FMNMX.FTZ R71, R6, R71, !PT ;  /* 0x0000004706477209 */ /* 0x004fe40007810000 */
[----:B------:R-:W-:Y:S02]  /*6ae0*/  FSEL R7, R7, RZ, P6 ;  /* 0x000000ff07077208 */ /* 0x000fe40003000000 */
[C---:B------:R-:W-:Y:S01]  /*6af0*/  FSETP.NEU.FTZ.AND P6, PT, R71.reuse, -INF , PT ;  /* 0xff8000004700780b */ /* 0x040fe20003fdd000 */
[----:B------:R-:W-:Y:S01]  /*6b00*/  FMUL.FTZ R6, R71, c[0x0][0x2d0] ;  /* 0x0000b40047067a20 */ /* 0x000fe20000410000 */
[----:B------:R-:W-:Y:S01]  /*6b10*/  FSEL R113, R27, -INF , !P0 ;  /* 0xff8000001b717808 */ /* 0x000fe20004000000 */
[----:B------:R-:W-:Y:S01]  /*6b20*/  FFMA.FTZ R8, R66, c[0x0][0x2d0], -R7 ;  /* 0x0000b40042087a23 */ /* 0x000fe20000010807 */
[----:B------:R-:W-:Y:S01]  /*6b30*/  PLOP3.LUT P2, PT, PT, PT, UP4, 0x40, 0x0 ;  /* 0x000000000000781c */ /* 0x000fe20003f4e848 */
[----:B------:R-:W-:Y:S01]  /*6b40*/  UISETP.NE.AND UP4, UPT, UR21, URZ, UPT ;  /* 0x0000003f1500728c */ /* 0x000fe2000bf85270 */
[----:B------:R-:W-:Y:S01]  /*6b50*/  FSEL R6, R6, RZ, P6 ;  /* 0x000000ff06067208 */ /* 0x000fe20003000000 */
[----:B------:R1:W2:Y:S01]  /*6b60*/  MUFU.EX2 R10, R8 ;  /* 0x00000008000a7308 */ /* 0x0002a20000000800 */
[----:B------:R-:W-:Y:S01]  /*6b70*/  PLOP3.LUT P1, PT, PT, PT, UP0, 0x40, 0x0 ;  /* 0x000000000000781c */ /* 0x000fe20003f2e808 */
[----:B------:R-:W-:Y:S01]  /*6b80*/  UISETP.NE.AND UP0, UPT, UR22, URZ, UPT ;  /* 0x0000003f1600728c */ /* 0x000fe2000bf05270 */
[----:B------:R-:W-:Y:S01]  /*6b90*/  PLOP3.LUT P0, PT, PT, PT, UP3, 0x40, 0x0 ;  /* 0x000000000000781c */ /* 0x000fe20003f0e838 */
[----:B------:R-:W-:Y:S01]  /*6ba0*/  FFMA.FTZ R0, R54, c[0x0][0x2d0], -R6 ;  /* 0x0000b40036007a23 */ /* 0x000fe20000010806 */
[C---:B------:R-:W-:Y:S01]  /*6bb0*/  ISETP.GT.AND P5, PT, R3.reuse, 0x11, P5 ;  /* 0x000000110300780c */ /* 0x040fe20002fa4270 */
[----:B------:R-:W-:Y:S01]  /*6bc0*/  UISETP.NE.AND UP3, UPT, UR20, URZ, UPT ;  /* 0x0000003f1400728c */ /* 0x000fe2000bf65270 */
[C---:B------:R-:W-:Y:S01]  /*6bd0*/  ISETP.GT.AND P2, PT, R3.reuse, 0x18, P2 ;  /* 0x000000180300780c */ /* 0x040fe20001744270 */
[----:B------:R3:W-:Y:S01]  /*6be0*/  MUFU.EX2 R151, R0 ;  /* 0x0000000000977308 */ /* 0x0007e20000000800 */
[----:B------:R-:W-:-:S02]  /*6bf0*/  ISETP.GT.AND P1, PT, R3, 0x19, P1 ;  /* 0x000000190300780c */ /* 0x000fc40000f24270 */
[----:B------:R-:W-:Y:S02]  /*6c00*/  ISETP.GT.AND P0, PT, R3, 0x20, P0 ;  /* 0x000000200300780c */ /* 0x000fe40000704270 */
[C---:B------:R-:W-:Y:S02]  /*6c10*/  ISETP.LT.OR P5, PT, R5.reuse, 0x12, P5 ;  /* 0x000000120500780c */ /* 0x040fe40002fa1670 */
[----:B------:R-:W-:Y:S01]  /*6c20*/  ISETP.LT.OR P2, PT, R5, 0x19, P2 ;  /* 0x000000190500780c */ /* 0x000fe20001741670 */
[----:B-1----:R-:W-:Y:S01]  /*6c30*/  FFMA.FTZ R8, R65, c[0x0][0x2d0], -R7 ;  /* 0x0000b40041087a23 */ /* 0x002fe20000010807 */
[C---:B------:R-:W-:Y:S02]  /*6c40*/  ISETP.LT.OR P1, PT, R5.reuse, 0x1a, P1 ;  /* 0x0000001a0500780c */ /* 0x040fe40000f21670 */
[----:B------:R-:W-:Y:S01]  /*6c50*/  ISETP.LT.OR P0, PT, R5, 0x21, P0 ;  /* 0x000000210500780c */ /* 0x000fe20000701670 */
[----:B------:R1:W4:Y:S01]  /*6c60*/  MUFU.EX2 R165, R8 ;  /* 0x0000000800a57308 */ /* 0x0003220000000800 */
[----:B------:R-:W-:-:S02]  /*6c70*/  FSEL R120, R9, -INF , !P5 ;  /* 0xff80000009787808 */ /* 0x000fc40006800000 */
[----:B------:R-:W-:Y:S01]  /*6c80*/  FSEL R123, R28, -INF , !P2 ;  /* 0xff8000001c7b7808 */ /* 0x000fe20005000000 */
[----:B---3--:R-:W-:Y:S01]  /*6c90*/  FFMA.FTZ R0, R56, c[0x0][0x2d0], -R6 ;  /* 0x0000b40038007a23 */ /* 0x008fe20000010806 */
[----:B------:R-:W-:Y:S02]  /*6ca0*/  FSEL R126, R26, -INF , !P1 ;  /* 0xff8000001a7e7808 */ /* 0x000fe40004800000 */
[----:B------:R-:W-:Y:S01]  /*6cb0*/  FSEL R146, R15, -INF , !P0 ;  /* 0xff8000000f927808 */ /* 0x000fe20004000000 */
[----:B------:R3:W-:Y:S01]  /*6cc0*/  MUFU.EX2 R154, R0 ;  /* 0x00000000009a7308 */ /* 0x0007e20000000800 */
[----:B------:R-:W-:Y:S01]  /*6cd0*/  PLOP3.LUT P5, PT, PT, PT, UP1, 0x40, 0x0 ;  /* 0x000000000000781c */ /* 0x000fe20003fae818 */
[----:B------:R-:W-:Y:S01]  /*6ce0*/  UISETP.NE.AND UP1, UPT, UR5, URZ, UPT ;  /* 0x0000003f0500728c */ /* 0x000fe2000bf25270 */
[----:B------:R-:W-:Y:S01]  /*6cf0*/  PLOP3.LUT P2, PT, PT, PT, UP0, 0x40, 0x0 ;  /* 0x000000000000781c */ /* 0x000fe20003f4e808 */
[----:B------:R-:W-:Y:S01]  /*6d00*/  UISETP.NE.AND UP0, UPT, UR4, URZ, UPT ;  /* 0x0000003f0400728c */ /* 0x000fe2000bf05270 */
[----:B------:R-:W-:Y:S01]  /*6d10*/  PLOP3.LUT P1, PT, PT, PT, UP4, 0x40, 0x0 ;  /* 0x000000000000781c */ /* 0x000fe20003f2e848 */
[----:B------:R-:W-:Y:S01]  /*6d20*/  UISETP.NE.AND UP4, UPT, UR32, URZ, UPT ;  /* 0x0000003f2000728c */ /* 0x000fe2000bf85270 */
[----:B------:R-:W-:Y:S01]  /*6d30*/  PLOP3.LUT P0, PT, PT, PT, UP3, 0x40, 0x0 ;  /* 0x000000000000781c */ /* 0x000fe20003f0e838 */
[--C-:B-1----:R-:W-:Y:S01]  /*6d40*/  FFMA.FTZ R8, R69, c[0x0][0x2d0], -R7.reuse ;  /* 0x0000b40045087a23 */ /* 0x102fe20000010807 */
[----:B------:R-:W-:Y:S01]  /*6d50*/  FMNMX.FTZ R4, R122, R124, !PT ;  /* 0x0000007c7a047209 */ /* 0x000fe20007810000 */
[----:B------:R-:W-:Y:S01]  /*6d60*/  UISETP.NE.AND UP3, UPT, UR27, URZ, UPT ;  /* 0x0000003f1b00728c */ /* 0x000fe2000bf65270 */
[C---:B------:R-:W-:Y:S01]  /*6d70*/  ISETP.GT.AND P5, PT, R3.reuse, 0x28, P5 ;  /* 0x000000280300780c */ /* 0x040fe20002fa4270 */
[----:B------:R1:W-:Y:S01]  /*6d80*/  MUFU.EX2 R214, R8 ;  /* 0x0000000800d67308 */ /* 0x0003e20000000800 */
[C---:B------:R-:W-:Y:S01]  /*6d90*/  ISETP.GT.AND P2, PT, R3.reuse, 0x29, P2 ;  /* 0x000000290300780c */ /* 0x040fe20001744270 */
[----:B------:R-:W-:Y:S01]  /*6da0*/  ULDC.64 UR4, c[0x0][0x2c8] ;  /* 0x0000b20000047ab9 */ /* 0x000fe20000000a00 */
[C---:B------:R-:W-:Y:S01]  /*6db0*/  ISETP.GT.AND P1, PT, R3.reuse, 0x30, P1 ;  /* 0x000000300300780c */ /* 0x040fe20000f24270 */
[----:B---3--:R-:W-:Y:S01]  /*6dc0*/  FFMA.FTZ R0, R70, c[0x0][0x2d0], -R7 ;  /* 0x0000b40046007a23 */ /* 0x008fe20000010807 */
[----:B------:R-:W-:-:S02]  /*6dd0*/  ISETP.GT.AND P0, PT, R3, 0x31, P0 ;  /* 0x000000310300780c */ /* 0x000fc40000704270 */
[----:B------:R-:W-:Y:S01]  /*6de0*/  LEA R211, R2, R210, 0x1 ;  /* 0x000000d202d37211 */ /* 0x000fe200078e08ff */
[----:B------:R3:W-:Y:S01]  /*6df0*/  MUFU.EX2 R69, R0 ;  /* 0x0000000000457308 */ /* 0x0007e20000000800 */
[----:B------:R-:W-:Y:S02]  /*6e00*/  FMNMX.FTZ R2, R127, R4, !PT ;  /* 0x000000047f027209 */ /* 0x000fe40007810000 */
[C---:B------:R-:W-:Y:S01]  /*6e10*/  ISETP.LT.OR P5, PT, R5.reuse, 0x29, P5 ;  /* 0x000000290500780c */ /* 0x040fe20002fa1670 */
[----:B------:R-:W4:Y:S01]  /*6e20*/  LDSM.16.MT88.4 R92, [R211+0x100] ;  /* 0x00010000d35c783b */ /* 0x000f220000004200 */
[C---:B------:R-:W-:Y:S02]  /*6e30*/  ISETP.LT.OR P2, PT, R5.reuse, 0x2a, P2 ;  /* 0x0000002a0500780c */ /* 0x040fe40001741670 */
[C---:B------:R-:W-:Y:S01]  /*6e40*/  ISETP.LT.OR P1, PT, R5.reuse, 0x31, P1 ;  /* 0x000000310500780c */ /* 0x040fe20000f21670 */
[--C-:B-1----:R-:W-:Y:S01]  /*6e50*/  FFMA.FTZ R8, R68, c[0x0][0x2d0], -R7.reuse ;  /* 0x0000b40044087a23 */ /* 0x102fe20000010807 */
[----:B------:R-:W-:Y:S01]  /*6e60*/  ISETP.LT.OR P0, PT, R5, 0x32, P0 ;  /* 0x000000320500780c */ /* 0x000fe20000701670 */
[----:B--2---:R-:W-:Y:S01]  /*6e70*/  IMAD.MOV.U32 R68, RZ, RZ, R10 ;  /* 0x000000ffff447224 */ /* 0x004fe200078e000a */
[----:B------:R-:W-:Y:S01]  /*6e80*/  FMNMX.FTZ R2, R128, R2, !PT ;  /* 0x0000000280027209 */ /* 0x000fe20007810000 */
[----:B------:R1:W2:Y:S01]  /*6e90*/  MUFU.EX2 R182, R8 ;  /* 0x0000000800b67308 */ /* 0x0002a20000000800 */
[----:B------:R-:W-:Y:S01]  /*6ea0*/  FSEL R180, R11, -INF , !P5 ;  /* 0xff8000000bb47808 */ /* 0x000fe20006800000 */
[----:B------:R-:W2:Y:S01]  /*6eb0*/  LDSM.16.MT88.4 R104, [R211+0x900] ;  /* 0x00090000d368783b */ /* 0x000ea20000004200 */
[----:B------:R-:W-:Y:S01]  /*6ec0*/  FSEL R181, R25, -INF , !P2 ;  /* 0xff80000019b57808 */ /* 0x000fe20005000000 */
[----:B---3--:R-:W-:Y:S01]  /*6ed0*/  FFMA.FTZ R0, R73, c[0x0][0x2d0], -R7 ;  /* 0x0000b40049007a23 */ /* 0x008fe20000010807 */
[----:B------:R-:W-:-:S02]  /*6ee0*/  FSEL R198, R24, -INF , !P1 ;  /* 0xff80000018c67808 */ /* 0x000fc40004800000 */
        /* <DEDUP_REMOVED lines=9> */
[----:B-1----:R-:W-:Y:S01]  /*6f80*/  FFMA.FTZ R8, R52, c[0x0][0x2d0], -R6 ;  /* 0x0000b40034087a23 */ /* 0x002fe20000010806 */
[----:B------:R-:W-:Y:S01]  /*6f90*/  FMNMX.FTZ R2, R132, R2, !PT ;  /* 0x0000000284027209 */ /* 0x000fe20007810000 */
[----:B------:R-:W-:Y:S01]  /*6fa0*/  UISETP.NE.AND UP5, UPT, UR35, URZ, UPT ;  /* 0x0000003f2300728c */ /* 0x000fe2000bfa5270 */
[C---:B------:R-:W-:Y:S01]  /*6fb0*/  ISETP.GT.AND P5, PT, R3.reuse, 0x39, P5 ;  /* 0x000000390300780c */ /* 0x040fe20002fa4270 */
[----:B------:R1:W-:Y:S01]  /*6fc0*/  MUFU.EX2 R217, R8 ;  /* 0x0000000800d97308 */ /* 0x0003e20000000800 */
[----:B------:R-:W-:-:S02]  /*6fd0*/  ISETP.GT.AND P2, PT, R3, 0x40, P2 ;  /* 0x000000400300780c */ /* 0x000fc40001744270 */
[C---:B------:R-:W-:Y:S01]  /*6fe0*/  ISETP.GT.AND P1, PT, R3.reuse, 0x41, P1 ;  /* 0x000000410300780c */ /* 0x040fe20000f24270 */
[----:B---3--:R-:W-:Y:S01]  /*6ff0*/  FFMA.FTZ R0, R74, c[0x0][0x2d0], -R7 ;  /* 0x0000b4004a007a23 */ /* 0x008fe20000010807 */
[----:B------:R-:W-:Y:S02]  /*7000*/  ISETP.GT.AND P0, PT, R3, 0x48, P0 ;  /* 0x000000480300780c */ /* 0x000fe40000704270 */
[C---:B------:R-:W-:Y:S01]  /*7010*/  ISETP.LT.OR P5, PT, R5.reuse, 0x3a, P5 ;  /* 0x0000003a0500780c */ /* 0x040fe20002fa1670 */
[----:B------:R3:W-:Y:S01]  /*7020*/  MUFU.EX2 R150, R0 ;  /* 0x0000000000967308 */ /* 0x0007e20000000800 */
[C---:B------:R-:W-:Y:S02]  /*7030*/  ISETP.LT.OR P2, PT, R5.reuse, 0x41, P2 ;  /* 0x000000410500780c */ /* 0x040fe40001741670 */
[C---:B------:R-:W-:Y:S02]  /*7040*/  ISETP.LT.OR P1, PT, R5.reuse, 0x42, P1 ;  /* 0x000000420500780c */ /* 0x040fe40000f21670 */
[----:B------:R-:W-:-:S02]  /*7050*/  ISETP.LT.OR P0, PT, R5, 0x49, P0 ;  /* 0x000000490500780c */ /* 0x000fc40000701670 */
[----:B------:R-:W-:Y:S01]  /*7060*/  FSEL R196, R43, -INF , !P5 ;  /* 0xff8000002bc47808 */ /* 0x000fe20006800000 */
[----:B-1----:R-:W-:Y:S01]  /*7070*/  FFMA.FTZ R8, R51, c[0x0][0x2d0], -R6 ;  /* 0x0000b40033087a23 */ /* 0x002fe20000010806 */
[----:B------:R-:W-:Y:S02]  /*7080*/  FSEL R201, R13, -INF , !P2 ;  /* 0xff8000000dc97808 */ /* 0x000fe40005000000 */
[----:B------:R-:W-:Y:S01]  /*7090*/  FSEL R199, R16, -INF , !P1 ;  /* 0xff80000010c77808 */ /* 0x000fe20004800000 */
[----:B------:R-:W1:Y:S01]  /*70a0*/  MUFU.EX2 R218, R8 ;  /* 0x0000000800da7308 */ /* 0x000e620000000800 */
[----:B------:R-:W-:Y:S02]  /*70b0*/  FSEL R200, R67, -INF , !P0 ;  /* 0xff80000043c87808 */ /* 0x000fe40004000000 */
[----:B------:R-:W-:Y:S01]  /*70c0*/  PLOP3.LUT P6, PT, PT, PT, UP4, 0x40, 0x0 ;  /* 0x000000000000781c */ /* 0x000fe20003fce848 */
[----:B---3--:R-:W-:Y:S01]  /*70d0*/  FFMA.FTZ R0, R75, c[0x0][0x2d0], -R7 ;  /* 0x0000b4004b007a23 */ /* 0x008fe20000010807 */
[----:B------:R-:W-:-:S02]  /*70e0*/  PLOP3.LUT P5, PT, PT, PT, UP3, 0x40, 0x0 ;  /* 0x000000000000781c */ /* 0x000fc40003fae838 */
[----:B------:R-:W-:Y:S01]  /*70f0*/  PLOP3.LUT P2, PT, PT, PT, UP2, 0x40, 0x0 ;  /* 0x000000000000781c */ /* 0x000fe20003f4e828 */
[----:B------:R3:W-:Y:S01]  /*7100*/  MUFU.EX2 R153, R0 ;  /* 0x0000000000997308 */ /* 0x0007e20000000800 */
[----:B------:R-:W-:Y:S02]  /*7110*/  PLOP3.LUT P1, PT, PT, PT, UP1, 0x40, 0x0 ;  /* 0x000000000000781c */ /* 0x000fe40003f2e818 */
[----:B------:R-:W-:Y:S02]  /*7120*/  PLOP3.LUT P0, PT, PT, PT, UP0, 0x40, 0x0 ;  /* 0x000000000000781c */ /* 0x000fe40003f0e808 */
[C---:B------:R-:W-:Y:S02]  /*7130*/  ISETP.GT.AND P6, PT, R3.reuse, 0x49, P6 ;  /* 0x000000490300780c */ /* 0x040fe400037c4270 */
[C---:B------:R-:W-:Y:S02]  /*7140*/  ISETP.GT.AND P5, PT, R3.reuse, 0x50, P5 ;  /* 0x000000500300780c */ /* 0x040fe40002fa4270 */
[----:B------:R-:W-:-:S02]  /*7150*/  ISETP.GT.AND P2, PT, R3, 0x51, P2 ;  /* 0x000000510300780c */ /* 0x000fc40001744270 */
[C---:B------:R-:W-:Y:S02]  /*7160*/  ISETP.GT.AND P1, PT, R3.reuse, 0x58, P1 ;  /* 0x000000580300780c */ /* 0x040fe40000f24270 */
[----:B------:R-:W-:Y:S02]  /*7170*/  ISETP.GT.AND P0, PT, R3, 0x59, P0 ;  /* 0x000000590300780c */ /* 0x000fe40000704270 */
[----:B------:R-:W-:Y:S02]  /*7180*/  FMNMX.FTZ R3, R116, R115, !PT ;  /* 0x0000007374037209 */ /* 0x000fe40007810000 */
[----:B---3--:R-:W-:Y:S01]  /*7190*/  FMNMX.FTZ R0, R133, R2, !PT ;  /* 0x0000000285007209 */ /* 0x008fe20007810000 */
[----:B------:R-:W-:Y:S01]  /*71a0*/  FFMA.FTZ R2, R63, c[0x0][0x2d0], -R6 ;  /* 0x0000b4003f027a23 */ /* 0x000fe20000010806 */
[----:B------:R-:W-:Y:S01]  /*71b0*/  FMNMX.FTZ R3, R114, R3, !PT ;  /* 0x0000000372037209 */ /* 0x000fe20007810000 */
[----:B------:R-:W-:Y:S01]  /*71c0*/  LDSM.16.MT88.4 R60, [R209+0x1100] ;  /* 0x00110000d13c783b */ /* 0x000fe20000004200 */
[----:B------:R-:W-:Y:S01]  /*71d0*/  FMNMX.FTZ R0, R144, R0, !PT ;  /* 0x0000000090007209 */ /* 0x000fe20007810000 */
[----:B------:R3:W-:Y:S01]  /*71e0*/  MUFU.EX2 R152, R2 ;  /* 0x0000000200987308 */ /* 0x0007e20000000800 */
[----:B------:R-:W-:-:S02]  /*71f0*/  FMNMX.FTZ R3, R113, R3, !PT ;  /* 0x0000000371037209 */ /* 0x000fc40007810000 */
[C---:B------:R-:W-:Y:S02]  /*7200*/  ISETP.LT.OR P6, PT, R5.reuse, 0x4a, P6 ;  /* 0x0000004a0500780c */ /* 0x040fe400037c1670 */
[----:B------:R-:W-:Y:S02]  /*7210*/  FMNMX.FTZ R3, R118, R3, !PT ;  /* 0x0000000376037209 */ /* 0x000fe40007810000 */
[----:B------:R-:W-:Y:S02]  /*7220*/  ISETP.LT.OR P5, PT, R5, 0x51, P5 ;  /* 0x000000510500780c */ /* 0x000fe40002fa1670 */
[----:B------:R-:W-:Y:S02]  /*7230*/  FMNMX.FTZ R3, R120, R3, !PT ;  /* 0x0000000378037209 */ /* 0x000fe40007810000 */
[----:B------:R-:W-:Y:S02]  /*7240*/  FSEL R191, R139, -INF , !P6 ;  /* 0xff8000008bbf7808 */ /* 0x000fe40007000000 */
[----:B------:R-:W-:-:S02]  /*7250*/  ISETP.LT.OR P2, PT, R5, 0x52, P2 ;  /* 0x000000520500780c */ /* 0x000fc40001741670 */
[----:B------:R-:W-:Y:S02]  /*7260*/  FSEL R193, R138, -INF , !P5 ;  /* 0xff8000008ac17808 */ /* 0x000fe40006800000 */
[----:B---3--:R-:W-:Y:S01]  /*7270*/  FMNMX.FTZ R2, R145, R0, !PT ;  /* 0x0000000091027209 */ /* 0x008fe20007810000 */
[----:B------:R-:W-:Y:S01]  /*7280*/  FFMA.FTZ R0, R64, c[0x0][0x2d0], -R6 ;  /* 0x0000b40040007a23 */ /* 0x000fe20000010806 */
[----:B------:R-:W-:Y:S01]  /*7290*/  ISETP.LT.OR P1, PT, R5, 0x59, P1 ;  /* 0x000000590500780c */ /* 0x000fe20000f21670 */
[----:B------:R-:W-:Y:S01]  /*72a0*/  LDSM.16.MT88.4 R64, [R210+0x1100] ;  /* 0x00110000d240783b */ /* 0x000fe20000004200 */
[----:B------:R-:W-:Y:S01]  /*72b0*/  FMNMX.FTZ R2, R190, R2, !PT ;  /* 0x00000002be027209 */ /* 0x000fe20007810000 */
[----:B------:R3:W3:Y:S01]  /*72c0*/  MUFU.EX2 R167, R0 ;  /* 0x0000000000a77308 */ /* 0x0006e20000000800 */
[----:B------:R-:W-:Y:S02]  /*72d0*/  FSEL R195, R140, -INF , !P2 ;  /* 0xff8000008cc37808 */ /* 0x000fe40005000000 */
[----:B----4-:R-:W-:Y:S01]  /*72e0*/  F2FP.BF16.PACK_AB R12, R165, R68 ;  /* 0x00000044a50c723e */ /* 0x010fe200000010ff */
[----:B------:R-:W-:Y:S01]  /*72f0*/  LDSM.16.MT88.4 R140, [R212+0x1900] ;  /* 0x00190000d48c783b */ /* 0x000fe20000004200 */
[----:B--2---:R-:W-:-:S02]  /*7300*/  F2FP.BF16.PACK_AB R14, R182, R214 ;  /* 0x000000d6b60e723e */ /* 0x004fc400000010ff */
[----:B-1----:R-:W-:Y:S02]  /*7310*/  F2FP.BF16.PACK_AB R13, R218, R217 ;  /* 0x000000d9da0d723e */ /* 0x002fe400000010ff */
[----:B------:R-:W-:Y:S02]  /*7320*/  F2FP.BF16.PACK_AB R15, R154, R151 ;  /* 0x000000979a0f723e */ /* 0x000fe400000010ff */
[----:B------:R-:W-:Y:S02]  /*7330*/  ISETP.LT.OR P0, PT, R5, 0x5a, P0 ;  /* 0x0000005a0500780c */ /* 0x000fe40000701670 */
[----:B------:R-:W-:Y:S02]  /*7340*/  FSEL R194, R59, -INF , !P1 ;  /* 0xff8000003bc27808 */ /* 0x000fe40004800000 */
[----:B------:R-:W-:Y:S01]  /*7350*/  FSEL R192, R58, -INF , !P0 ;  /* 0xff8000003ac07808 */ /* 0x000fe20004000000 */
[----:B------:R-:W-:Y:S01]  /*7360*/  HMMA.16816.F32.BF16 R16, R12, R76, RZ ;  /* 0x0000004c0c10723c */ /* 0x000fe200000418ff */
[----:B---3--:R-:W-:Y:S01]  /*7370*/  FMNMX.FTZ R0, R189, R2, !PT ;  /* 0x00000002bd007209 */ /* 0x008fe20007810000 */
[----:B------:R-:W-:Y:S01]  /*7380*/  FFMA.FTZ R2, R45, c[0x0][0x2d0], -R6 ;  /* 0x0000b4002d027a23 */ /* 0x000fe20000010806 */
[----:B------:R-:W-:-:S02]  /*7390*/  F2FP.BF16.PACK_AB R8, R157, R69 ;  /* 0x000000459d08723e */ /* 0x000fc400000010ff */
[----:B------:R-:W-:Y:S01]  /*73a0*/  FMNMX.FTZ R0, R188, R0, !PT ;  /* 0x00000000bc007209 */ /* 0x000fe20007810000 */
[----:B------:R1:W-:Y:S01]  /*73b0*/  MUFU.EX2 R149, R2 ;  /* 0x0000000200957308 */ /* 0x0003e20000000800 */
[----:B------:R-:W-:Y:S01]  /*73c0*/  F2FP.BF16.PACK_AB R9, R167, R152 ;  /* 0x00000098a709723e */ /* 0x000fe200000010ff */
[----:B------:R-:W-:Y:S01]  /*73d0*/  HMMA.16816.F32.BF16 R32, R12, R78, RZ ;  /* 0x0000004e0c20723c */ /* 0x000fe200000418ff */
[----:B------:R-:W-:Y:S02]  /*73e0*/  FMNMX.FTZ R0, R187, R0, !PT ;  /* 0x00000000bb007209 */ /* 0x000fe40007810000 */
[----:B------:R-:W-:Y:S02]  /*73f0*/  F2FP.BF16.PACK_AB R10, R153, R150 ;  /* 0x00000096990a723e */ /* 0x000fe400000010ff */
[----:B------:R-:W-:-:S03]  /*7400*/  FMNMX.FTZ R0, R203, R0, !PT ;  /* 0x00000000cb007209 */ /* 0x000fc60007810000 */
[----:B------:R-:W-:Y:S01]  /*7410*/  HMMA.16816.F32.BF16 R20, R12, R88, RZ ;  /* 0x000000580c14723c */ /* 0x000fe200000418ff */
[----:B------:R-:W-:-:S04]  /*7420*/  FMNMX.FTZ R0, R205, R0, !PT ;  /* 0x00000000cd007209 */ /* 0x000fc80007810000 */
[----:B------:R-:W-:Y:S01]  /*7430*/  FMNMX.FTZ R0, R206, R0, !PT ;  /* 0x00000000ce007209 */ /* 0x000fe20007810000 */
[----:B-1----:R-:W-:Y:S02]  /*7440*/  FFMA.FTZ R2, R44, c[0x0][0x2d0], -R6 ;  /* 0x0000b4002c027a23 */ /* 0x002fe40000010806 */
[----:B------:R-:W-:Y:S01]  /*7450*/  HMMA.16816.F32.BF16 R24, R12, R84, RZ ;  /* 0x000000540c18723c */ /* 0x000fe200000418ff */
[----:B------:R-:W-:Y:S01]  /*7460*/  FMNMX.FTZ R0, R229, R0, !PT ;  /* 0x00000000e5007209 */ /* 0x000fe20007810000 */
[----:B------:R1:W2:Y:S03]  /*7470*/  MUFU.EX2 R148, R2 ;  /* 0x0000000200947308 */ /* 0x0002a60000000800 */
[----:B------:R-:W-:-:S03]  /*7480*/  FMNMX.FTZ R0, R245, R0, !PT ;  /* 0x00000000f5007209 */ /* 0x000fc60007810000 */
[C---:B------:R-:W-:Y:S08]  /*7490*/  HMMA.16816.F32.BF16 R36, R12.reuse, R90, RZ ;  /* 0x0000005a0c24723c */ /* 0x040ff000000418ff */
[----:B------:R-:W-:Y:S01]  /*74a0*/  HMMA.16816.F32.BF16 R28, R12, R92, RZ ;  /* 0x0000005c0c1c723c */ /* 0x000fe200000418ff */
[----:B-1----:R-:W-:Y:S01]  /*74b0*/  FMNMX.FTZ R2, R123, R3, !PT ;  /* 0x000000037b027209 */ /* 0x002fe20007810000 */
[----:B------:R-:W-:Y:S01]  /*74c0*/  FFMA.FTZ R3, R81, c[0x0][0x2d0], -R7 ;  /* 0x0000b40051037a23 */ /* 0x000fe20000010807 */
[----:B--2---:R-:W-:-:S02]  /*74d0*/  F2FP.BF16.PACK_AB R11, R148, R149 ;  /* 0x00000095940b723e */ /* 0x004fc400000010ff */
[----:B------:R-:W-:Y:S01]  /*74e0*/  FMNMX.FTZ R2, R126, R2, !PT ;  /* 0x000000027e027209 */ /* 0x000fe20007810000 */
[----:B------:R1:W-:Y:S02]  /*74f0*/  MUFU.EX2 R155, R3 ;  /* 0x00000003009b7308 */ /* 0x0003e40000000800 */
[C---:B------:R-:W-:Y:S08]  /*7500*/  HMMA.16816.F32.BF16 R48, R12.reuse, R86, RZ ;  /* 0x000000560c30723c */ /* 0x040ff000000418ff */
[----:B------:R-:W-:Y:S01]  /*7510*/  HMMA.16816.F32.BF16 R44, R12, R94, RZ ;  /* 0x0000005e0c2c723c */ /* 0x000fe200000418ff */
[----:B-1----:R-:W-:Y:S01]  /*7520*/  FMNMX.FTZ R3, R146, R2, !PT ;  /* 0x0000000292037209 */ /* 0x002fe20007810000 */
[----:B------:R-:W-:-:S06]  /*7530*/  FFMA.FTZ R2, R83, c[0x0][0x2d0], -R7 ;  /* 0x0000b40053027a23 */ /* 0x000fcc0000010807 */
[C---:B------:R-:W-:Y:S01]  /*7540*/  HMMA.16816.F32.BF16 R52, R8.reuse, R100, R16 ;  /* 0x000000640834723c */ /* 0x040fe20000041810 */
[----:B------:R-:W-:Y:S01]  /*7550*/  FMNMX.FTZ R3, R147, R3, !PT ;  /* 0x0000000393037209 */ /* 0x000fe20007810000 */
[----:B------:R1:W2:Y:S06]  /*7560*/  MUFU.EX2 R156, R2 ;  /* 0x00000002009c7308 */ /* 0x0002ac0000000800 */
[C---:B------:R-:W-:Y:S08]  /*7570*/  HMMA.16816.F32.BF16 R16, R8.reuse, R102, R32 ;  /* 0x000000660810723c */ /* 0x040ff00000041820 */
[----:B------:R-:W-:Y:S01]  /*7580*/  HMMA.16816.F32.BF16 R40, R8, R96, R20 ;  /* 0x000000600828723c */ /* 0x000fe20000041814 */
[----:B-1----:R-:W-:Y:S01]  /*7590*/  FMNMX.FTZ R2, R247, R0, !PT ;  /* 0x00000000f7027209 */ /* 0x002fe20007810000 */
[----:B------:R-:W-:-:S04]  /*75a0*/  FFMA.FTZ R0, R117, c[0x0][0x2d0], -R7 ;  /* 0x0000b40075007a23 */ /* 0x000fc80000010807 */
[----:B------:R1:W-:Y:S02]  /*75b0*/  MUFU.EX2 R164, R0 ;  /* 0x0000000000a47308 */ /* 0x0003e40000000800 */
[C---:B------:R-:W-:Y:S08]  /*75c0*/  HMMA.16816.F32.BF16 R20, R8.reuse, R108, R24 ;  /* 0x0000006c0814723c */ /* 0x040ff00000041818 */
[----:B------:R-:W-:Y:S01]  /*75d0*/  HMMA.16816.F32.BF16 R36, R8, R98, R36 ;  /* 0x000000620824723c */ /* 0x000fe20000041824 */
[----:B-1----:R-:W-:-:S07]  /*75e0*/  FMNMX.FTZ R0, R246, R2, !PT ;  /* 0x00000002f6007209 */ /* 0x002fce0007810000 */
[C---:B------:R-:W-:Y:S01]  /*75f0*/  HMMA.16816.F32.BF16 R12, R8.reuse, R104, R28 ;  /* 0x00000068080c723c */ /* 0x040fe2000004181c */
[----:B------:R-:W-:Y:S01]  /*7600*/  FMNMX.FTZ R2, R180, R3, !PT ;  /* 0x00000003b4027209 */ /* 0x000fe20007810000 */
[----:B------:R-:W-:Y:S01]  /*7610*/  FFMA.FTZ R3, R121, c[0x0][0x2d0], -R7 ;  /* 0x0000b40079037a23 */ /* 0x000fe20000010807 */
[----:B------:R-:W-:Y:S02]  /*7620*/  FMNMX.FTZ R0, R244, R0, !PT ;  /* 0x00000000f4007209 */ /* 0x000fe40007810000 */
[----:B------:R-:W-:Y:S01]  /*7630*/  FMNMX.FTZ R2, R181, R2, !PT ;  /* 0x00000002b5027209 */ /* 0x000fe20007810000 */
[----:B------:R1:W-:Y:S01]  /*7640*/  MUFU.EX2 R57, R3 ;  /* 0x0000000300397308 */ /* 0x0003e20000000800 */
        /* <DEDUP_REMOVED lines=8> */
[----:B-1----:R-:W-:-:S03]  /*76d0*/  FFMA.FTZ R3, R125, c[0x0][0x2d0], -R7 ;  /* 0x0000b4007d037a23 */ /* 0x002fc60000010807 */
[----:B--2---:R-:W-:Y:S01]  /*76e0*/  F2FP.BF16.PACK_AB R8, R156, R155 ;  /* 0x0000009b9c08723e */ /* 0x004fe200000010ff */
[----:B------:R-:W1:Y:S01]  /*76f0*/  SHFL.BFLY PT, R4, R0, 0x2, 0x1f ;  /* 0x0c401f0000047f89 */ /* 0x000e6200000e0000 */
[----:B------:R2:W-:Y:S02]  /*7700*/  MUFU.EX2 R168, R3 ;  /* 0x0000000300a87308 */ /* 0x0005e40000000800 */
[----:B--2---:R-:W-:Y:S01]  /*7710*/  FMNMX.FTZ R3, R197, R2, !PT ;  /* 0x00000002c5037209 */ /* 0x004fe20007810000 */
[----:B------:R-:W-:-:S03]  /*7720*/  FFMA.FTZ R2, R80, c[0x0][0x2d0], -R6 ;  /* 0x0000b40050027a23 */ /* 0x000fc60000010806 */
[----:B------:R-:W-:Y:S02]  /*7730*/  FMNMX.FTZ R3, R196, R3, !PT ;  /* 0x00000003c4037209 */ /* 0x000fe40007810000 */
[----:B------:R2:W-:Y:S01]  /*7740*/  MUFU.EX2 R158, R2 ;  /* 0x00000002009e7308 */ /* 0x0005e20000000800 */
[----:B-1----:R-:W-:Y:S02]  /*7750*/  FMNMX.FTZ R0, R0, R4, !PT ;  /* 0x0000000400007209 */ /* 0x002fe40007810000 */
[----:B------:R-:W-:-:S03]  /*7760*/  FMNMX.FTZ R3, R201, R3, !PT ;  /* 0x00000003c9037209 */ /* 0x000fc60007810000 */
[----:B------:R-:W1:Y:S01]  /*7770*/  SHFL.BFLY PT, R5, R0, 0x1, 0x1f ;  /* 0x0c201f0000057f89 */ /* 0x000e6200000e0000 */
[----:B--2---:R-:W-:-:S03]  /*7780*/  FFMA.FTZ R2, R82, c[0x0][0x2d0], -R6 ;  /* 0x0000b40052027a23 */ /* 0x004fc60000010806 */
[----:B------:R-:W2:Y:S01]  /*7790*/  LDSM.16.MT88.4 R80, [R212+0x1100] ;  /* 0x00110000d450783b */ /* 0x000ea20000004200 */
        /* <DEDUP_REMOVED lines=10> */
[----:B------:R-:W-:Y:S01]  /*7840*/  FMNMX.FTZ R2, R200, R2, !PT ;  /* 0x00000002c8027209 */ /* 0x000fe20007810000 */
[----:B------:R-:W-:Y:S02]  /*7850*/  LDSM.16.MT88.4 R56, [R211+0x1100] ;  /* 0x00110000d338783b */ /* 0x000fe40000004200 */
[----:B------:R3:W-:Y:S01]  /*7860*/  MUFU.EX2 R125, R3 ;  /* 0x00000003007d7308 */ /* 0x0007e20000000800 */
[----:B------:R-:W-:Y:S02]  /*7870*/  FMNMX.FTZ R2, R191, R2, !PT ;  /* 0x00000002bf027209 */ /* 0x000fe40007810000 */
[----:B------:R-:W-:-:S02]  /*7880*/  F2FP.BF16.PACK_AB R10, R112, R164 ;  /* 0x000000a4700a723e */ /* 0x000fc400000010ff */
[----:B------:R-:W-:Y:S01]  /*7890*/  FMNMX.FTZ R2, R193, R2, !PT ;  /* 0x00000002c1027209 */ /* 0x000fe20007810000 */
[----:B-1----:R-:W-:-:S04]  /*78a0*/  FFMA.FTZ R0, R134, c[0x0][0x2d0], -R6 ;  /* 0x0000b40086007a23 */ /* 0x002fc80000010806 */
[----:B------:R-:W-:Y:S01]  /*78b0*/  MUFU.EX2 R117, R0 ;  /* 0x0000000000757308 */ /* 0x000fe20000000800 */
[----:B---3--:R-:W-:Y:S02]  /*78c0*/  FFMA.FTZ R3, R119, c[0x0][0x2d0], -R6 ;  /* 0x0000b40077037a23 */ /* 0x008fe40000010806 */
[----:B------:R-:W-:-:S05]  /*78d0*/  IMAD.MOV.U32 R119, RZ, RZ, R153 ;  /* 0x000000ffff777224 */ /* 0x000fca00078e0099 */
        /* <DEDUP_REMOVED lines=9> */
[----:B--2---:R-:W-:Y:S01]  /*7970*/  HMMA.16816.F32.BF16 R44, R8, R80, R40 ;  /* 0x00000050082c723c */ /* 0x004fe20000041828 */
[----:B-1----:R-:W-:-:S04]  /*7980*/  FFMA.FTZ R2, R136, c[0x0][0x2d0], -R7 ;  /* 0x0000b40088027a23 */ /* 0x002fc80000010807 */
[----:B------:R1:W-:Y:S03]  /*7990*/  MUFU.EX2 R213, R2 ;  /* 0x0000000200d57308 */ /* 0x0003e60000000800 */
[C---:B------:R-:W-:Y:S08]  /*79a0*/  HMMA.16816.F32.BF16 R40, R8.reuse, R64, R20 ;  /* 0x000000400828723c */ /* 0x040ff00000041814 */
[----:B------:R-:W-:Y:S01]  /*79b0*/  HMMA.16816.F32.BF16 R20, R8, R82, R36 ;  /* 0x000000520814723c */ /* 0x000fe20000041824 */
[----:B----4-:R-:W-:Y:S01]  /*79c0*/  FMNMX.FTZ R3, R3, R4, !PT ;  /* 0x0000000403037209 */ /* 0x010fe20007810000 */
[----:B-1----:R-:W-:-:S04]  /*79d0*/  FFMA.FTZ R2, R137, c[0x0][0x2d0], -R7 ;  /* 0x0000b40089027a23 */ /* 0x002fc80000010807 */
[----:B------:R-:W1:Y:S01]  /*79e0*/  SHFL.BFLY PT, R4, R3, 0x1, 0x1f ;  /* 0x0c201f0003047f89 */ /* 0x000e6200000e0000 */
[----:B------:R-:W-:Y:S01]  /*79f0*/  IMAD.MOV.U32 R38, RZ, RZ, R168 ;  /* 0x000000ffff267224 */ /* 0x000fe200078e00a8 */
[C---:B------:R-:W-:Y:S01]  /*7a00*/  HMMA.16816.F32.BF16 R48, R8.reuse, R60, R52 ;  /* 0x0000003c0830723c */ /* 0x040fe20000041834 */
[----:B------:R2:W4:Y:S01]  /*7a10*/  MUFU.EX2 R121, R2 ;  /* 0x0000000200797308 */ /* 0x0005220000000800 */
[----:B------:R-:W-:Y:S01]  /*7a20*/  IMAD.MOV.U32 R39, RZ, RZ, R159 ;  /* 0x000000ffff277224 */ /* 0x000fe200078e009f */
[----:B------:R-:W-:Y:S01]  /*7a30*/  LDSM.16.MT88.4 R168, [R211+0x1900] ;  /* 0x00190000d3a8783b */ /* 0x000fe20000004200 */
[----:B------:R-:W-:Y:S02]  /*7a40*/  IMAD.MOV.U32 R37, RZ, RZ, R157 ;  /* 0x000000ffff257224 */ /* 0x000fe400078e009d */
[----:B------:R-:W-:Y:S02]  /*7a50*/  IMAD.MOV.U32 R36, RZ, RZ, R156 ;  /* 0x000000ffff247224 */ /* 0x000fe400078e009c */
[C---:B------:R-:W-:Y:S08]  /*7a60*/  HMMA.16816.F32.BF16 R28, R8.reuse, R56, R12 ;  /* 0x00000038081c723c */ /* 0x040ff0000004180c */
[----:B------:R-:W-:Y:S01]  /*7a70*/  HMMA.16816.F32.BF16 R24, R8, R66, R24 ;  /* 0x000000420818723c */ /* 0x000fe20000041818 */
[----:B--2---:R-:W-:Y:S01]  /*7a80*/  FFMA.FTZ R2, R129, c[0x0][0x2d0], -R6 ;  /* 0x0000b40081027a23 */ /* 0x004fe20000010806 */
[----:B------:R-:W-:-:S03]  /*7a90*/  MOV R129, R139 ;  /* 0x0000008b00817202 */ /* 0x000fc60000000f00 */
[----:B------:R2:W-:Y:S01]  /*7aa0*/  MUFU.EX2 R74, R2 ;  /* 0x00000002004a7308 */ /* 0x0005e20000000800 */
[----:B-1----:R-:W-:Y:S02]  /*7ab0*/  FMNMX.FTZ R3, R4, R3, !PT ;  /* 0x0000000304037209 */ /* 0x002fe40007810000 */
[----:B------:R-:W-:Y:S07]  /*7ac0*/  HMMA.16816.F32.BF16 R12, R8, R58, R32 ;  /* 0x0000003a080c723c */ /* 0x000fee0000041820 */
[----:B---3--:R-:W-:-:S02]  /*7ad0*/  F2FP.BF16.PACK_AB R8, R75, R38 ;  /* 0x000000264b08723e */ /* 0x008fc400000010ff */
[----:B----4-:R-:W-:Y:S02]  /*7ae0*/  F2FP.BF16.PACK_AB R10, R121, R213 ;  /* 0x000000d5790a723e */ /* 0x010fe400000010ff */
[----:B------:R-:W-:Y:S01]  /*7af0*/  F2FP.BF16.PACK_AB R11, R117, R39 ;  /* 0x00000027750b723e */ /* 0x000fe200000010ff */
[----:B--2---:R-:W-:Y:S02]  /*7b00*/  FFMA.FTZ R2, R131, c[0x0][0x2d0], -R6 ;  /* 0x0000b40083027a23 */ /* 0x004fe40000010806 */
[----:B------:R-:W-:Y:S02]  /*7b10*/  IMAD.MOV.U32 R131, RZ, RZ, R149 ;  /* 0x000000ffff837224 */ /* 0x000fe400078e0095 */
[----:B------:R1:W2:Y:S02]  /*7b20*/  MUFU.EX2 R73, R2 ;  /* 0x0000000200497308 */ /* 0x0002a40000000800 */
[----:B-1----:R-:W-:Y:S01]  /*7b30*/  FMUL.FTZ R2, R70, c[0x0][0x2d0] ;  /* 0x0000b40046027a20 */ /* 0x002fe20000410000 */
[----:B--2---:R-:W-:-:S04]  /*7b40*/  F2FP.BF16.PACK_AB R9, R73, R74 ;  /* 0x0000004a4909723e */ /* 0x004fc800000010ff */
[----:B------:R-:W-:Y:S02]  /*7b50*/  FSEL R2, R2, RZ, P0 ;  /* 0x000000ff02027208 */ /* 0x000fe40000000000 */
[----:B------:R-:W-:Y:S01]  /*7b60*/  FSETP.NEU.FTZ.AND P0, PT, R3, -INF , PT ;  /* 0xff8000000300780b */ /* 0x000fe20003f1d000 */
[C---:B------:R-:W-:Y:S02]  /*7b70*/  HMMA.16816.F32.BF16 R172, R8.reuse, R162, R16 ;  /* 0x000000a208ac723c */ /* 0x040fe40000041810 */
[----:B------:R-:W-:Y:S02]  /*7b80*/  FFMA.FTZ R0, R122, c[0x0][0x2d0], -R2 ;  /* 0x0000b4007a007a23 */ /* 0x000fe40000010802 */
[----:B------:R-:W-:Y:S02]  /*7b90*/  IMAD.MOV.U32 R122, RZ, RZ, R158 ;  /* 0x000000ffff7a7224 */ /* 0x000fe400078e009e */
[----:B------:R1:W-:Y:S01]  /*7ba0*/  MUFU.EX2 R215, R0 ;  /* 0x0000000000d77308 */ /* 0x0003e20000000800 */
[----:B------:R-:W2:Y:S01]  /*7bb0*/  LDSM.16.MT88.4 R156, [R210+0x1900] ;  /* 0x00190000d29c783b */ /* 0x000ea20000004200 */
[----:B------:R-:W-:Y:S01]  /*7bc0*/  FFMA.FTZ R4, R133, c[0x0][0x2d0], -R2 ;  /* 0x0000b40085047a23 */ /* 0x000fe20000010802 */
[----:B------:R-:W-:Y:S05]  /*7bd0*/  HMMA.16816.F32.BF16 R176, R8, R160, R48 ;  /* 0x000000a008b0723c */ /* 0x000fea0000041830 */
[----:B------:R-:W-:Y:S02]  /*7be0*/  MUFU.EX2 R18, R4 ;  /* 0x0000000400127308 */ /* 0x000fe40000000800 */
[----:B------:R-:W-:Y:S01]  /*7bf0*/  IMAD.MOV.U32 R49, RZ, RZ, R125 ;  /* 0x000000ffff317224 */ /* 0x000fe200078e007d */
[----:B------:R-:W-:Y:S01]  /*7c00*/  MOV R51, R167 ;  /* 0x000000a700337202 */ /* 0x000fe20000000f00 */
[----:B------:R-:W-:Y:S01]  /*7c10*/  IMAD.MOV.U32 R50, RZ, RZ, R166 ;  /* 0x000000ffff327224 */ /* 0x000fe200078e00a6 */
[----:B------:R-:W-:Y:S01]  /*7c20*/  MOV R48, R164 ;  /* 0x000000a400307202 */ /* 0x000fe20000000f00 */
[----:B------:R-:W-:-:S02]  /*7c30*/  IMAD.MOV.U32 R125, RZ, RZ, R165 ;  /* 0x000000ffff7d7224 */ /* 0x000fc400078e00a5 */
[----:B-1----:R-:W-:Y:S01]  /*7c40*/  FFMA.FTZ R0, R124, c[0x0][0x2d0], -R2 ;  /* 0x0000b4007c007a23 */ /* 0x002fe20000010802 */
[----:B------:R-:W-:Y:S01]  /*7c50*/  HMMA.16816.F32.BF16 R164, R8, R140, R44 ;  /* 0x0000008c08a4723c */ /* 0x000fe2000004182c */
[----:B------:R-:W-:Y:S02]  /*7c60*/  IMAD.MOV.U32 R124, RZ, RZ, R152 ;  /* 0x000000ffff7c7224 */ /* 0x000fe400078e0098 */
[----:B------:R1:W-:Y:S04]  /*7c70*/  MUFU.EX2 R216, R0 ;  /* 0x0000000000d87308 */ /* 0x0003e80000000800 */
[----:B------:R-:W-:Y:S02]  /*7c80*/  IMAD.MOV.U32 R46, RZ, RZ, R117 ;  /* 0x000000ffff2e7224 */ /* 0x000fe400078e0075 */
[----:B------:R-:W-:-:S02]  /*7c90*/  IMAD.MOV.U32 R45, RZ, RZ, R148 ;  /* 0x000000ffff2d7224 */ /* 0x000fc400078e0094 */
[----:B------:R-:W-:Y:S02]  /*7ca0*/  IMAD.MOV.U32 R47, RZ, RZ, R182 ;  /* 0x000000ffff2f7224 */ /* 0x000fe400078e00b6 */
[--C-:B-1----:R-:W-:Y:S02]  /*7cb0*/  FFMA.FTZ R0, R127, c[0x0][0x2d0], -R2.reuse ;  /* 0x0000b4007f007a23 */ /* 0x102fe40000010802 */
[----:B------:R-:W-:Y:S02]  /*7cc0*/  IMAD.MOV.U32 R127, RZ, RZ, R155 ;  /* 0x000000ffff7f7224 */ /* 0x000fe400078e009b */
[----:B------:R1:W-:Y:S01]  /*7cd0*/  MUFU.EX2 R208, R0 ;  /* 0x0000000000d07308 */ /* 0x0003e20000000800 */
[----:B--2---:R-:W-:Y:S01]  /*7ce0*/  HMMA.16816.F32.BF16 R136, R8, R156, R40 ;  /* 0x0000009c0888723c */ /* 0x004fe20000041828 */
[----:B-1----:R-:W-:Y:S01]  /*7cf0*/  FFMA.FTZ R0, R128, c[0x0][0x2d0], -R2 ;  /* 0x0000b40080007a23 */ /* 0x002fe20000010802 */
[----:B------:R-:W-:-:S06]  /*7d00*/  MOV R128, R150 ;  /* 0x0000009600807202 */ /* 0x000fcc0000000f00 */
[----:B------:R-:W-:Y:S01]  /*7d10*/  HMMA.16816.F32.BF16 R148, R8, R158, R24 ;  /* 0x0000009e0894723c */ /* 0x000fe20000041818 */
[----:B------:R1:W-:Y:S02]  /*7d20*/  MUFU.EX2 R130, R0 ;  /* 0x0000000000827308 */ /* 0x0003e40000000800 */
[----:B-1----:R-:W-:-:S05]  /*7d30*/  FFMA.FTZ R0, R132, c[0x0][0x2d0], -R2 ;  /* 0x0000b40084007a23 */ /* 0x002fca0000010802 */
[----:B------:R-:W-:Y:S01]  /*7d40*/  HMMA.16816.F32.BF16 R132, R8, R142, R20 ;  /* 0x0000008e0884723c */ /* 0x000fe20000041814 */
[----:B------:R1:W2:Y:S02]  /*7d50*/  MUFU.EX2 R52, R0 ;  /* 0x0000000000347308 */ /* 0x0002a40000000800 */
[----:B-1----:R-:W-:Y:S02]  /*7d60*/  FMUL.FTZ R0, R3, c[0x0][0x2d0] ;  /* 0x0000b40003007a20 */ /* 0x002fe40000410000 */
[----:B--2---:R-:W-:-:S03]  /*7d70*/  IMAD.MOV.U32 R19, RZ, RZ, R52 ;  /* 0x000000ffff137224 */ /* 0x004fc600078e0034 */
[----:B------:R-:W-:Y:S01]  /*7d80*/  HMMA.16816.F32.BF16 R52, R8, R170, R12 ;  /* 0x000000aa0834723c */ /* 0x000fe2000004180c */
[----:B------:R-:W-:-:S05]  /*7d90*/  FSEL R0, R0, RZ, P0 ;  /* 0x000000ff00007208 */ /* 0x000fca0000000000 */
[----:B------:R-:W-:Y:S01]  /*7da0*/  FFMA.FTZ R4, R116, c[0x0][0x2d0], -R0 ;  /* 0x0000b40074047a23 */ /* 0x000fe20000010800 */
[----:B------:R-:W-:Y:S02]  /*7db0*/  MOV R116, R154 ;  /* 0x0000009a00747202 */ /* 0x000fe40000000f00 */
[----:B------:R-:W-:Y:S01]  /*7dc0*/  HMMA.16816.F32.BF16 R152, R8, R168, R28 ;  /* 0x000000a80898723c */ /* 0x000fe2000004181c */
[----:B------:R1:W-:Y:S06]  /*7dd0*/  MUFU.EX2 R186, R4 ;  /* 0x0000000400ba7308 */ /* 0x0003ec0000000800 */
[----:B------:R-:W-:-:S02]  /*7de0*/  F2FP.BF16.PACK_AB R8, R216, R215 ;  /* 0x000000d7d808723e */ /* 0x000fc400000010ff */
[----:B------:R-:W-:Y:S01]  /*7df0*/  F2FP.BF16.PACK_AB R10, R130, R208 ;  /* 0x000000d0820a723e */ /* 0x000fe200000010ff */
[----:B-1----:R-:W-:Y:S02]  /*7e00*/  FFMA.FTZ R4, R115, c[0x0][0x2d0], -R0 ;  /* 0x0000b40073047a23 */ /* 0x002fe40000010800 */
[----:B------:R-:W-:Y:S02]  /*7e10*/  IMAD.MOV.U32 R115, RZ, RZ, R46 ;  /* 0x000000ffff737224 */ /* 0x000fe400078e002e */
[----:B------:R1:W2:Y:S02]  /*7e20*/  MUFU.EX2 R184, R4 ;  /* 0x0000000400b87308 */ /* 0x0002a40000000800 */
[----:B-1----:R-:W-:Y:S01]  /*7e30*/  FFMA.FTZ R4, R114, c[0x0][0x2d0], -R0 ;  /* 0x0000b40072047a23 */ /* 0x002fe20000010800 */
[----:B--2---:R-:W-:Y:S02]  /*7e40*/  F2FP.BF16.PACK_AB R9, R184, R186 ;  /* 0x000000bab809723e */ /* 0x004fe400000010ff */
        /* <DEDUP_REMOVED lines=8> */
[----:B------:R1:W-:Y:S02]  /*7ed0*/  MUFU.EX2 R117, R4 ;  /* 0x0000000400757308 */ /* 0x0003e40000000800 */
[C---:B------:R-:W-:Y:S08]  /*7ee0*/  HMMA.16816.F32.BF16 R32, R8.reuse, R76, RZ ;  /* 0x0000004c0820723c */ /* 0x040ff000000418ff */
[----:B------:R-:W-:Y:S01]  /*7ef0*/  HMMA.16816.F32.BF16 R28, R8, R78, RZ ;  /* 0x0000004e081c723c */ /* 0x000fe200000418ff */
[----:B-1----:R-:W-:-:S02]  /*7f00*/  FFMA.FTZ R4, R145, c[0x0][0x2d0], -R2 ;  /* 0x0000b40091047a23 */ /* 0x002fc40000010802 */
[----:B------:R-:W-:Y:S02]  /*7f10*/  IMAD.MOV.U32 R145, RZ, RZ, R37 ;  /* 0x000000ffff917224 */ /* 0x000fe400078e0025 */
[----:B------:R1:W2:Y:S03]  /*7f20*/  MUFU.EX2 R252, R4 ;  /* 0x0000000400fc7308 */ /* 0x0002a60000000800 */
[C---:B------:R-:W-:Y:S07]  /*7f30*/  HMMA.16816.F32.BF16 R20, R8.reuse, R84, RZ ;  /* 0x000000540814723c */ /* 0x040fee00000418ff */
[----:B------:R-:W-:Y:S01]  /*7f40*/  IMAD.MOV.U32 R85, RZ, RZ, R19 ;  /* 0x000000ffff557224 */ /* 0x000fe200078e0013 */
[----:B------:R-:W-:Y:S01]  /*7f50*/  HMMA.16816.F32.BF16 R24, R8, R88, RZ ;  /* 0x000000580818723c */ /* 0x000fe200000418ff */
[----:B------:R-:W-:Y:S01]  /*7f60*/  MOV R84, R39 ;  /* 0x0000002700547202 */ /* 0x000fe20000000f00 */
[----:B-1----:R-:W-:-:S05]  /*7f70*/  FFMA.FTZ R4, R118, c[0x0][0x2d0], -R0 ;  /* 0x0000b40076047a23 */ /* 0x002fca0000010800 */
[----:B------:R-:W-:Y:S01]  /*7f80*/  MOV R89, R18 ;  /* 0x0000001200597202 */ /* 0x000fe20000000f00 */
[----:B------:R-:W-:Y:S01]  /*7f90*/  IMAD.MOV.U32 R88, RZ, RZ, R38 ;  /* 0x000000ffff587224 */ /* 0x000fe200078e0026 */
[----:B------:R-:W-:Y:S01]  /*7fa0*/  HMMA.16816.F32.BF16 R16, R8, R92, RZ ;  /* 0x0000005c0810723c */ /* 0x000fe200000418ff */
[----:B------:R1:W-:Y:S01]  /*7fb0*/  MUFU.EX2 R182, R4 ;  /* 0x0000000400b67308 */ /* 0x0003e20000000800 */
[----:B------:R-:W-:-:S05]  /*7fc0*/  IMAD.MOV.U32 R118, RZ, RZ, R50 ;  /* 0x000000ffff767224 */ /* 0x000fca00078e0032 */
[----:B------:R-:W-:Y:S01]  /*7fd0*/  IMAD.MOV.U32 R92, RZ, RZ, R73 ;  /* 0x000000ffff5c7224 */ /* 0x000fe200078e0049 */
[----:B------:R-:W-:Y:S01]  /*7fe0*/  HMMA.16816.F32.BF16 R12, R8, R90, RZ ;  /* 0x0000005a080c723c */ /* 0x000fe200000418ff */
[----:B------:R-:W-:-:S06]  /*7ff0*/  IMAD.MOV.U32 R93, RZ, RZ, R74 ;  /* 0x000000ffff5d7224 */ /* 0x000fcc00078e004a */
[----:B------:R-:W-:Y:S01]  /*8000*/  IMAD.MOV.U32 R90, RZ, RZ, R45 ;  /* 0x000000ffff5a7224 */ /* 0x000fe200078e002d */
[C---:B------:R-:W-:Y:S01]  /*8010*/  HMMA.16816.F32.BF16 R40, R8.reuse, R94, RZ ;  /* 0x0000005e0828723c */ /* 0x040fe200000418ff */
[----:B-1----:R-:W-:Y:S02]  /*8020*/  FFMA.FTZ R4, R120, c[0x0][0x2d0], -R0 ;  /* 0x0000b40078047a23 */ /* 0x002fe40000010800 */
[----:B------:R-:W-:Y:S02]  /*8030*/  IMAD.MOV.U32 R120, RZ, RZ, R36 ;  /* 0x000000ffff787224 */ /* 0x000fe400078e0024 */
[----:B------:R1:W3:Y:S01]  /*8040*/  MUFU.EX2 R77, R4 ;  /* 0x00000004004d7308 */ /* 0x0002e20000000800 */
[----:B------:R-:W-:Y:S01]  /*8050*/  IMAD.MOV.U32 R91, RZ, RZ, R93 ;  /* 0x000000ffff5b7224 */ /* 0x000fe200078e005d */
[----:B------:R-:W-:Y:S01]  /*8060*/  MOV R93, R114 ;  /* 0x00000072005d7202 */ /* 0x000fe20000000f00 */
[----:B------:R-:W-:Y:S07]  /*8070*/  HMMA.16816.F32.BF16 R36, R8, R86, RZ ;  /* 0x000000560824723c */ /* 0x000fee00000418ff */
[----:B------:R-:W-:-:S02]  /*8080*/  F2FP.BF16.PACK_AB R8, R89, R85 ;  /* 0x000000555908723e */ /* 0x000fc400000010ff */
[----:B--2---:R-:W-:Y:S01]  /*8090*/  F2FP.BF16.PACK_AB R10, R252, R117 ;  /* 0x00000075fc0a723e */ /* 0x004fe200000010ff */
[--C-:B-1----:R-:W-:Y:S01]  /*80a0*/  FFMA.FTZ R4, R123, c[0x0][0x2d0], -R0.reuse ;  /* 0x0000b4007b047a23 */ /* 0x102fe20000010800 */
[----:B---3--:R-:W-:Y:S02]  /*80b0*/  F2FP.BF16.PACK_AB R9, R77, R182 ;  /* 0x000000b64d09723e */ /* 0x008fe400000010ff */
[----:B------:R-:W-:Y:S01]  /*80c0*/  MOV R123, R51 ;  /* 0x00000033007b7202 */ /* 0x000fe20000000f00 */
[----:B------:R1:W-:Y:S02]  /*80d0*/  MUFU.EX2 R79, R4 ;  /* 0x00000004004f7308 */ /* 0x0003e40000000800 */
[----:B-1----:R-:W-:Y:S02]  /*80e0*/  FFMA.FTZ R4, R126, c[0x0][0x2d0], -R0 ;  /* 0x0000b4007e047a23 */ /* 0x002fe40000010800 */
[----:B------:R-:W-:-:S04]  /*80f0*/  IMAD.MOV.U32 R126, RZ, RZ, R75 ;  /* 0x000000ffff7e7224 */ /* 0x000fc800078e004b */
[----:B------:R1:W2:Y:S02]  /*8100*/  MUFU.EX2 R78, R4 ;  /* 0x00000004004e7308 */ /* 0x0002a40000000800 */
[----:B-1----:R-:W-:Y:S01]  /*8110*/  FFMA.FTZ R4, R232, c[0x0][0x2d0], -R7 ;  /* 0x0000b400e8047a23 */ /* 0x002fe20000010807 */
[----:B--2---:R-:W-:-:S05]  /*8120*/  F2FP.BF16.PACK_AB R11, R78, R79 ;  /* 0x0000004f4e0b723e */ /* 0x004fca00000010ff */
[----:B------:R1:W-:Y:S02]  /*8130*/  MUFU.EX2 R232, R4 ;  /* 0x0000000400e87308 */ /* 0x0003e40000000800 */
[C---:B------:R-:W-:Y:S08]  /*8140*/  HMMA.16816.F32.BF16 R48, R8.reuse, R100, R32 ;  /* 0x000000640830723c */ /* 0x040ff00000041820 */
[----:B------:R-:W-:Y:S01]  /*8150*/  HMMA.16816.F32.BF16 R28, R8, R102, R28 ;  /* 0x00000066081c723c */ /* 0x000fe2000004181c */
[----:B-1----:R-:W-:-:S02]  /*8160*/  FFMA.FTZ R4, R190, c[0x0][0x2d0], -R2 ;  /* 0x0000b400be047a23 */ /* 0x002fc40000010802 */
[----:B------:R-:W-:Y:S02]  /*8170*/  IMAD.MOV.U32 R190, RZ, RZ, R129 ;  /* 0x000000ffffbe7224 */ /* 0x000fe400078e0081 */
[----:B------:R1:W-:Y:S03]  /*8180*/  MUFU.EX2 R100, R4 ;  /* 0x0000000400647308 */ /* 0x0003e60000000800 */
[C---:B------:R-:W-:Y:S08]  /*8190*/  HMMA.16816.F32.BF16 R44, R8.reuse, R96, R24 ;  /* 0x00000060082c723c */ /* 0x040ff00000041818 */
[----:B------:R-:W-:Y:S01]  /*81a0*/  HMMA.16816.F32.BF16 R24, R8, R104, R16 ;  /* 0x000000680818723c */ /* 0x000fe20000041810 */
[----:B-1----:R-:W-:-:S07]  /*81b0*/  FFMA.FTZ R4, R189, c[0x0][0x2d0], -R2 ;  /* 0x0000b400bd047a23 */ /* 0x002fce0000010802 */
[C---:B------:R-:W-:Y:S01]  /*81c0*/  HMMA.16816.F32.BF16 R16, R8.reuse, R110, R36 ;  /* 0x0000006e0810723c */ /* 0x040fe20000041824 */
[----:B------:R-:W1:Y:S01]  /*81d0*/  LDSM.16.MT88.4 R36, [R209+0x2100] ;  /* 0x00210000d124783b */ /* 0x000e620000004200 */
[----:B------:R2:W3:Y:S06]  /*81e0*/  MUFU.EX2 R101, R4 ;  /* 0x0000000400657308 */ /* 0x0004ec0000000800 */
[C---:B------:R-:W-:Y:S08]  /*81f0*/  HMMA.16816.F32.BF16 R32, R8.reuse, R108, R20 ;  /* 0x0000006c0820723c */ /* 0x040ff00000041814 */
[----:B------:R-:W-:Y:S01]  /*8200*/  HMMA.16816.F32.BF16 R20, R8, R98, R12 ;  /* 0x000000620814723c */ /* 0x000fe2000004180c */
[----:B--2---:R-:W-:-:S04]  /*8210*/  FFMA.FTZ R4, R188, c[0x0][0x2d0], -R2 ;  /* 0x0000b400bc047a23 */ /* 0x004fc80000010802 */
[----:B------:R2:W-:Y:S03]  /*8220*/  MUFU.EX2 R103, R4 ;  /* 0x0000000400677308 */ /* 0x0005e60000000800 */
[----:B------:R-:W-:Y:S07]  /*8230*/  HMMA.16816.F32.BF16 R12, R8, R106, R40 ;  /* 0x0000006a080c723c */ /* 0x000fee0000041828 */
[----:B---3--:R-:W-:Y:S01]  /*8240*/  F2FP.BF16.PACK_AB R8, R101, R100 ;  /* 0x000000646508723e */ /* 0x008fe200000010ff */
[----:B--2---:R-:W-:-:S04]  /*8250*/  FFMA.FTZ R4, R187, c[0x0][0x2d0], -R2 ;  /* 0x0000b400bb047a23 */ /* 0x004fc80000010802 */
[----:B------:R2:W3:Y:S02]  /*8260*/  MUFU.EX2 R188, R4 ;  /* 0x0000000400bc7308 */ /* 0x0004e40000000800 */
[----:B--2---:R-:W-:Y:S01]  /*8270*/  FFMA.FTZ R4, R146, c[0x0][0x2d0], -R0 ;  /* 0x0000b40092047a23 */ /* 0x004fe20000010800 */
[----:B---3--:R-:W-:-:S05]  /*8280*/  F2FP.BF16.PACK_AB R10, R188, R103 ;  /* 0x00000067bc0a723e */ /* 0x008fca00000010ff */
[----:B------:R2:W-:Y:S02]  /*8290*/  MUFU.EX2 R73, R4 ;  /* 0x0000000400497308 */ /* 0x0005e40000000800 */
[----:B--2---:R-:W-:Y:S02]  /*82a0*/  FFMA.FTZ R4, R147, c[0x0][0x2d0], -R0 ;  /* 0x0000b40093047a23 */ /* 0x004fe40000010800 */
[----:B------:R-:W-:-:S04]  /*82b0*/  IMAD.MOV.U32 R147, RZ, RZ, R130 ;  /* 0x000000ffff937224 */ /* 0x000fc800078e0082 */
        /* <DEDUP_REMOVED lines=8> */
[----:B------:R2:W3:Y:S02]  /*8340*/  MUFU.EX2 R189, R4 ;  /* 0x0000000400bd7308 */ /* 0x0004e40000000800 */
[C---:B------:R-:W-:Y:S08]  /*8350*/  HMMA.16816.F32.BF16 R108, R8.reuse, R60, R48 ;  /* 0x0000003c086c723c */ /* 0x040ff00000041830 */
[----:B------:R-:W-:Y:S01]  /*8360*/  HMMA.16816.F32.BF16 R32, R8, R64, R32 ;  /* 0x000000400820723c */ /* 0x000fe20000041820 */
[----:B--2---:R-:W-:-:S02]  /*8370*/  FFMA.FTZ R4, R237, c[0x0][0x2d0], -R7 ;  /* 0x0000b400ed047a23 */ /* 0x004fc40000010807 */
[----:B------:R-:W-:Y:S02]  /*8380*/  IMAD.MOV.U32 R237, RZ, RZ, R84 ;  /* 0x000000ffffed7224 */ /* 0x000fe400078e0054 */
[----:B------:R2:W-:Y:S01]  /*8390*/  MUFU.EX2 R181, R4 ;  /* 0x0000000400b57308 */ /* 0x0005e20000000800 */
[----:B------:R-:W-:Y:S02]  /*83a0*/  IMAD.MOV.U32 R84, RZ, RZ, R144 ;  /* 0x000000ffff547224 */ /* 0x000fe400078e0090 */
[----:B------:R-:W-:Y:S01]  /*83b0*/  HMMA.16816.F32.BF16 R44, R8, R80, R44 ;  /* 0x00000050082c723c */ /* 0x000fe2000004182c */
[----:B------:R-:W-:Y:S02]  /*83c0*/  IMAD.MOV.U32 R144, RZ, RZ, R115 ;  /* 0x000000ffff907224 */ /* 0x000fe400078e0073 */
[----:B------:R-:W-:Y:S01]  /*83d0*/  IMAD.MOV.U32 R51, RZ, RZ, R84 ;  /* 0x000000ffff337224 */ /* 0x000fe200078e0054 */
[----:B------:R-:W-:-:S04]  /*83e0*/  MOV R84, R122 ;  /* 0x0000007a00547202 */ /* 0x000fc80000000f00 */
[----:B------:R-:W-:Y:S01]  /*83f0*/  HMMA.16816.F32.BF16 R40, R8, R82, R20 ;  /* 0x000000520828723c */ /* 0x000fe20000041814 */
[----:B------:R-:W-:Y:S01]  /*8400*/  LDSM.16.MT88.4 R20, [R211+0x2100] ;  /* 0x00210000d314783b */ /* 0x000fe20000004200 */
[----:B--2---:R-:W-:Y:S01]  /*8410*/  FFMA.FTZ R4, R239, c[0x0][0x2d0], -R7 ;  /* 0x0000b400ef047a23 */ /* 0x004fe20000010807 */
[----:B------:R-:W-:-:S05]  /*8420*/  MOV R239, R92 ;  /* 0x0000005c00ef7202 */ /* 0x000fca0000000f00 */
[----:B------:R-:W-:Y:S01]  /*8430*/  HMMA.16816.F32.BF16 R64, R8, R66, R16 ;  /* 0x000000420840723c */ /* 0x000fe20000041810 */
[----:B------:R-:W-:Y:S01]  /*8440*/  MOV R92, R88 ;  /* 0x00000058005c7202 */ /* 0x000fe20000000f00 */
[----:B------:R2:W4:Y:S01]  /*8450*/  MUFU.EX2 R187, R4 ;  /* 0x0000000400bb7308 */ /* 0x0005220000000800 */
[----:B------:R-:W-:Y:S01]  /*8460*/  IMAD.MOV.U32 R88, RZ, RZ, R118 ;  /* 0x000000ffff587224 */ /* 0x000fe200078e0076 */
[----:B------:R-:W-:Y:S01]  /*8470*/  LDSM.16.MT88.4 R16, [R209+0x2900] ;  /* 0x00290000d110783b */ /* 0x000fe20000004200 */
[----:B------:R-:W-:Y:S02]  /*8480*/  IMAD.MOV.U32 R118, RZ, RZ, R116 ;  /* 0x000000ffff767224 */ /* 0x000fe400078e0074 */
[----:B------:R-:W-:Y:S01]  /*8490*/  IMAD.MOV.U32 R116, RZ, RZ, R128 ;  /* 0x000000ffff747224 */ /* 0x000fe200078e0080 */
[----:B------:R-:W-:Y:S01]  /*84a0*/  MOV R128, R131 ;  /* 0x0000008300807202 */ /* 0x000fe20000000f00 */
[----:B------:R-:W-:Y:S02]  /*84b0*/  IMAD.MOV.U32 R131, RZ, RZ, R112 ;  /* 0x000000ffff837224 */ /* 0x000fe400078e0070 */
[----:B------:R-:W-:Y:S01]  /*84c0*/  IMAD.MOV.U32 R87, RZ, RZ, R116 ;  /* 0x000000ffff577224 */ /* 0x000fe200078e0074 */
[----:B------:R-:W-:Y:S01]  /*84d0*/  MOV R86, R128 ;  /* 0x0000008000567202 */ /* 0x000fe20000000f00 */
[----:B------:R-:W-:-:S02]  /*84e0*/  IMAD.MOV.U32 R146, RZ, RZ, R131 ;  /* 0x000000ffff927224 */ /* 0x000fc400078e0083 */
[----:B------:R-:W1:Y:S01]  /*84f0*/  LDSM.16.MT88.4 R128, [R212+0x2100] ;  /* 0x00210000d480783b */ /* 0x000e620000004200 */
[----:B------:R-:W-:Y:S02]  /*8500*/  IMAD.MOV.U32 R238, RZ, RZ, R88 ;  /* 0x000000ffffee7224 */ /* 0x000fe400078e0058 */
[----:B--2---:R-:W-:Y:S02]  /*8510*/  FFMA.FTZ R4, R240, c[0x0][0x2d0], -R7 ;  /* 0x0000b400f0047a23 */ /* 0x004fe40000010807 */
[----:B------:R-:W-:Y:S02]  /*8520*/  IMAD.MOV.U32 R240, RZ, RZ, R126 ;  /* 0x000000fffff07224 */ /* 0x000fe400078e007e */
[----:B------:R2:W-:Y:S01]  /*8530*/  MUFU.EX2 R180, R4 ;  /* 0x0000000400b47308 */ /* 0x0005e20000000800 */
[----:B------:R-:W-:Y:S02]  /*8540*/  IMAD.MOV.U32 R126, RZ, RZ, R113 ;  /* 0x000000ffff7e7224 */ /* 0x000fe400078e0071 */
[----:B------:R-:W-:Y:S01]  /*8550*/  HMMA.16816.F32.BF16 R112, R8, R62, R28 ;  /* 0x0000003e0870723c */ /* 0x000fe2000004181c */
[----:B------:R-:W1:Y:S01]  /*8560*/  LDSM.16.MT88.4 R28, [R210+0x2100] ;  /* 0x00210000d21c783b */ /* 0x000e620000004200 */
[----:B------:R-:W-:-:S02]  /*8570*/  IMAD.MOV.U32 R50, RZ, RZ, R126 ;  /* 0x000000ffff327224 */ /* 0x000fc400078e007e */
[----:B------:R-:W-:Y:S02]  /*8580*/  IMAD.MOV.U32 R126, RZ, RZ, R145 ;  /* 0x000000ffff7e7224 */ /* 0x000fe400078e0091 */
[----:B------:R-:W-:Y:S02]  /*8590*/  IMAD.MOV.U32 R145, RZ, RZ, R121 ;  /* 0x000000ffff917224 */ /* 0x000fe400078e0079 */
[----:B------:R-:W-:Y:S01]  /*85a0*/  HMMA.16816.F32.BF16 R60, R8, R56, R24 ;  /* 0x00000038083c723c */ /* 0x000fe20000041818 */
[----:B------:R-:W1:Y:S01]  /*85b0*/  LDSM.16.MT88.4 R24, [R212+0x2900] ;  /* 0x00290000d418783b */ /* 0x000e620000004200 */
[----:B--2---:R-:W-:Y:S02]  /*85c0*/  FFMA.FTZ R4, R241, c[0x0][0x2d0], -R7 ;  /* 0x0000b400f1047a23 */ /* 0x004fe40000010807 */
[----:B------:R-:W-:-:S04]  /*85d0*/  IMAD.MOV.U32 R241, RZ, RZ, R90 ;  /* 0x000000fffff17224 */ /* 0x000fc800078e005a */
[----:B------:R-:W-:Y:S01]  /*85e0*/  HMMA.16816.F32.BF16 R56, R8, R58, R12 ;  /* 0x0000003a0838723c */ /* 0x000fe2000004180c */
[----:B------:R2:W-:Y:S01]  /*85f0*/  MUFU.EX2 R102, R4 ;  /* 0x0000000400667308 */ /* 0x0005e20000000800 */
[----:B------:R-:W-:-:S05]  /*8600*/  IMAD.MOV.U32 R90, RZ, RZ, R118 ;  /* 0x000000ffff5a7224 */ /* 0x000fca00078e0076 */
[----:B---3--:R-:W-:Y:S02]  /*8610*/  F2FP.BF16.PACK_AB R8, R189, R232 ;  /* 0x000000e8bd08723e */ /* 0x008fe400000010ff */
[----:B----4-:R-:W-:Y:S01]  /*8620*/  F2FP.BF16.PACK_AB R10, R187, R181 ;  /* 0x000000b5bb0a723e */ /* 0x010fe200000010ff */
[----:B--2---:R-:W-:Y:S02]  /*8630*/  FFMA.FTZ R4, R204, c[0x0][0x2d0], -R6 ;  /* 0x0000b400cc047a23 */ /* 0x004fe40000010806 */
[----:B------:R-:W-:Y:S02]  /*8640*/  IMAD.MOV.U32 R204, RZ, RZ, R91 ;  /* 0x000000ffffcc7224 */ /* 0x000fe400078e005b */
[----:B------:R2:W-:Y:S01]  /*8650*/  MUFU.EX2 R99, R4 ;  /* 0x0000000400637308 */ /* 0x0005e20000000800 */
[----:B------:R-:W-:-:S05]  /*8660*/  IMAD.MOV.U32 R91, RZ, RZ, R93 ;  /* 0x000000ffff5b7224 */ /* 0x000fca00078e005d */
[----:B------:R-:W-:Y:S01]  /*8670*/  MOV R49, R91 ;  /* 0x0000005b00317202 */ /* 0x000fe20000000f00 */
[----:B--2---:R-:W-:Y:S01]  /*8680*/  FFMA.FTZ R4, R228, c[0x0][0x2d0], -R6 ;  /* 0x0000b400e4047a23 */ /* 0x004fe20000010806 */
[----:B------:R-:W-:-:S03]  /*8690*/  MOV R228, R92 ;  /* 0x0000005c00e47202 */ /* 0x000fc60000000f00 */
[----:B------:R2:W3:Y:S02]  /*86a0*/  MUFU.EX2 R98, R4 ;  /* 0x0000000400627308 */ /* 0x0004e40000000800 */
[----:B--2---:R-:W-:Y:S01]  /*86b0*/  FFMA.FTZ R4, R207, c[0x0][0x2d0], -R6 ;  /* 0x0000b400cf047a23 */ /* 0x004fe20000010806 */
[----:B---3--:R-:W-:Y:S02]  /*86c0*/  F2FP.BF16.PACK_AB R9, R98, R99 ;  /* 0x000000636209723e */ /* 0x008fe400000010ff */
[----:B------:R-:W-:-:S03]  /*86d0*/  MOV R207, R190 ;  /* 0x000000be00cf7202 */ /* 0x000fc60000000f00 */
[----:B------:R2:W-:Y:S01]  /*86e0*/  MUFU.EX2 R97, R4 ;  /* 0x0000000400617308 */ /* 0x0005e20000000800 */
[----:B------:R-:W-:Y:S02]  /*86f0*/  IMAD.MOV.U32 R190, RZ, RZ, R120 ;  /* 0x000000ffffbe7224 */ /* 0x000fe400078e0078 */
[----:B--2---:R-:W-:Y:S02]  /*8700*/  FFMA.FTZ R4, R230, c[0x0][0x2d0], -R6 ;  /* 0x0000b400e6047a23 */ /* 0x004fe40000010806 */
[----:B------:R-:W-:-:S03]  /*8710*/  IMAD.MOV.U32 R230, RZ, RZ, R146 ;  /* 0x000000ffffe67224 */ /* 0x000fc600078e0092 */
[----:B------:R2:W3:Y:S01]  /*8720*/  MUFU.EX2 R95, R4 ;  /* 0x00000004005f7308 */ /* 0x0004e20000000800 */
[----:B------:R-:W-:Y:S02]  /*8730*/  IMAD.MOV.U32 R146, RZ, RZ, R123 ;  /* 0x000000ffff927224 */ /* 0x000fe400078e007b */
[--C-:B--2---:R-:W-:Y:S01]  /*8740*/  FFMA.FTZ R4, R248, c[0x0][0x2d0], -R7.reuse ;  /* 0x0000b400f8047a23 */ /* 0x104fe20000010807 */
[----:B---3--:R-:W-:Y:S01]  /*8750*/  F2FP.BF16.PACK_AB R11, R95, R97 ;  /* 0x000000615f0b723e */ /* 0x008fe200000010ff */
[----:B------:R-:W-:Y:S01]  /*8760*/  FFMA.FTZ R7, R251, c[0x0][0x2d0], -R7 ;  /* 0x0000b400fb077a23 */ /* 0x000fe20000010807 */
[----:B------:R-:W-:Y:S02]  /*8770*/  MOV R251, R50 ;  /* 0x0000003200fb7202 */ /* 0x000fe40000000f00 */
[----:B------:R2:W-:Y:S01]  /*8780*/  MUFU.EX2 R96, R4 ;  /* 0x0000000400607308 */ /* 0x0005e20000000800 */
[----:B------:R-:W-:Y:S02]  /*8790*/  IMAD.MOV.U32 R248, RZ, RZ, R51 ;  /* 0x000000fffff87224 */ /* 0x000fe400078e0033 */
[C---:B-1----:R-:W-:Y:S05]  /*87a0*/  HMMA.16816.F32.BF16 R104, R8.reuse, R36, R176 ;  /* 0x000000240868723c */ /* 0x042fea00000418b0 */
[----:B------:R-:W1:Y:S02]  /*87b0*/  MUFU.EX2 R94, R7 ;  /* 0x00000007005e7308 */ /* 0x000e640000000800 */
[----:B------:R-:W-:Y:S01]  /*87c0*/  MOV R176, R119 ;  /* 0x0000007700b07202 */ /* 0x000fe20000000f00 */
[----:B------:R-:W-:Y:S01]  /*87d0*/  IMAD.MOV.U32 R179, RZ, RZ, R190 ;  /* 0x000000ffffb37224 */ /* 0x000fe200078e00be */
[----:B------:R-:W-:Y:S01]  /*87e0*/  HMMA.16816.F32.BF16 R120, R8, R128, R164 ;  /* 0x000000800878723c */ /* 0x000fe200000418a4 */
[----:B------:R-:W-:-:S02]  /*87f0*/  IMAD.MOV.U32 R190, RZ, RZ, R144 ;  /* 0x000000ffffbe7224 */ /* 0x000fc400078e0090 */
[----:B--2---:R-:W-:Y:S02]  /*8800*/  FFMA.FTZ R4, R231, c[0x0][0x2d0], -R6 ;  /* 0x0000b400e7047a23 */ /* 0x004fe40000010806 */
[----:B------:R-:W-:Y:S02]  /*8810*/  IMAD.MOV.U32 R231, RZ, RZ, R238 ;  /* 0x000000ffffe77224 */ /* 0x000fe400078e00ee */
[----:B------:R2:W-:Y:S01]  /*8820*/  MUFU.EX2 R93, R4 ;  /* 0x00000004005d7308 */ /* 0x0005e20000000800 */
[----:B------:R-:W-:Y:S01]  /*8830*/  IMAD.MOV.U32 R238, RZ, RZ, R145 ;  /* 0x000000ffffee7224 */ /* 0x000fe200078e0091 */
[----:B------:R-:W-:Y:S01]  /*8840*/  HMMA.16816.F32.BF16 R132, R8, R130, R132 ;  /* 0x000000820884723c */ /* 0x000fe20000041884 */
[----:B------:R-:W-:Y:S01]  /*8850*/  F2FP.BF16.PACK_AB R164, R102, R180 ;  /* 0x000000b466a4723e */ /* 0x000fe200000010ff */
[----:B------:R-:W-:Y:S01]  /*8860*/  IMAD.MOV.U32 R178, RZ, RZ, R84 ;  /* 0x000000ffffb27224 */ /* 0x000fe200078e0054 */
[----:B-1----:R-:W-:Y:S01]  /*8870*/  F2FP.BF16.PACK_AB R166, R94, R96 ;  /* 0x000000605ea6723e */ /* 0x002fe200000010ff */
[----:B------:R-:W-:-:S04]  /*8880*/  IMAD.MOV.U32 R177, RZ, RZ, R127 ;  /* 0x000000ffffb17224 */ /* 0x000fc800078e007f */
[----:B------:R-:W-:Y:S01]  /*8890*/  HMMA.16816.F32.BF16 R136, R8, R28, R136 ;  /* 0x0000001c0888723c */ /* 0x000fe20000041888 */
[----:B--2---:R-:W-:Y:S02]  /*88a0*/  FFMA.FTZ R4, R233, c[0x0][0x2d0], -R6 ;  /* 0x0000b400e9047a23 */ /* 0x004fe40000010806 */
[----:B------:R-:W-:-:S05]  /*88b0*/  IMAD.MOV.U32 R233, RZ, RZ, R117 ;  /* 0x000000ffffe97224 */ /* 0x000fca00078e0075 */
[C---:B------:R-:W-:Y:S01]  /*88c0*/  HMMA.16816.F32.BF16 R148, R8.reuse, R30, R148 ;  /* 0x0000001e0894723c */ /* 0x040fe20000041894 */
[----:B------:R1:W2:Y:S07]  /*88d0*/  MUFU.EX2 R92, R4 ;  /* 0x00000004005c7308 */ /* 0x0002ae0000000800 */
[C---:B------:R-:W-:Y:S07]  /*88e0*/  HMMA.16816.F32.BF16 R116, R8.reuse, R38, R172 ;  /* 0x000000260874723c */ /* 0x040fee00000418ac */
[----:B------:R-:W-:Y:S01]  /*88f0*/  IMAD.MOV.U32 R175, RZ, RZ, R147 ;  /* 0x000000ffffaf7224 */ /* 0x000fe200078e0093 */
[----:B------:R-:W-:Y:S01]  /*8900*/  MOV R147, R89 ;  /* 0x0000005900937202 */ /* 0x000fe20000000f00 */
[----:B-1----:R-:W-:Y:S01]  /*8910*/  FFMA.FTZ R4, R235, c[0x0][0x2d0], -R6 ;  /* 0x0000b400eb047a23 */ /* 0x002fe20000010806 */
[----:B------:R-:W-:Y:S01]  /*8920*/  MOV R235, R146 ;  /* 0x0000009200eb7202 */ /* 0x000fe20000000f00 */
[----:B------:R-:W-:Y:S01]  /*8930*/  IMAD.MOV.U32 R174, RZ, RZ, R86 ;  /* 0x000000ffffae7224 */ /* 0x000fe200078e0056 */
[----:B------:R-:W-:Y:S01]  /*8940*/  HMMA.16816.F32.BF16 R152, R8, R20, R152 ;  /* 0x000000140898723c */ /* 0x000fe20000041898 */
[----:B------:R1:W-:Y:S01]  /*8950*/  MUFU.EX2 R91, R4 ;  /* 0x00000004005b7308 */ /* 0x0003e20000000800 */
[----:B------:R-:W-:Y:S01]  /*8960*/  IMAD.MOV.U32 R173, RZ, RZ, R87 ;  /* 0x000000ffffad7224 */ /* 0x000fe200078e0057 */
[----:B--2---:R-:W-:Y:S01]  /*8970*/  F2FP.BF16.PACK_AB R165, R92, R93 ;  /* 0x0000005d5ca5723e */ /* 0x004fe200000010ff */
[----:B------:R-:W-:-:S02]  /*8980*/  IMAD.MOV.U32 R86, RZ, RZ, R90 ;  /* 0x000000ffff567224 */ /* 0x000fc400078e005a */
[----:B------:R-:W-:Y:S02]  /*8990*/  IMAD.MOV.U32 R172, RZ, RZ, R147 ;  /* 0x000000ffffac7224 */ /* 0x000fe400078e0093 */
[----:B------:R-:W2:Y:S01]  /*89a0*/  LDSM.16.MT88.4 R144, [R210+0x2900] ;  /* 0x00290000d290783b */ /* 0x000ea20000004200 */
[----:B------:R-:W-:Y:S01]  /*89b0*/  FFMA.FTZ R6, R236, c[0x0][0x2d0], -R6 ;  /* 0x0000b400ec067a23 */ /* 0x000fe20000010806 */
[----:B------:R-:W-:Y:S01]  /*89c0*/  HMMA.16816.F32.BF16 R8, R8, R22, R52 ;  /* 0x000000160808723c */ /* 0x000fe20000041834 */
[----:B------:R-:W-:Y:S02]  /*89d0*/  IMAD.MOV.U32 R236, RZ, RZ, R126 ;  /* 0x000000ffffec7224 */ /* 0x000fe400078e007e */
[----:B------:R-:W3:Y:S01]  /*89e0*/  MUFU.EX2 R90, R6 ;  /* 0x00000006005a7308 */ /* 0x000ee20000000800 */
[----:B-1----:R-:W-:Y:S01]  /*89f0*/  FFMA.FTZ R4, R203, c[0x0][0x2d0], -R2 ;  /* 0x0000b400cb047a23 */ /* 0x002fe20000010802 */
[----:B------:R-:W-:-:S06]  /*8a00*/  MOV R203, R85 ;  /* 0x0000005500cb7202 */ /* 0x000fcc0000000f00 */
[----:B------:R1:W-:Y:S01]  /*8a10*/  MUFU.EX2 R89, R4 ;  /* 0x0000000400597308 */ /* 0x0003e20000000800 */
[----:B---3--:R-:W-:-:S07]  /*8a20*/  F2FP.BF16.PACK_AB R167, R90, R91 ;  /* 0x0000005b5aa7723e */ /* 0x008fce00000010ff */
[----:B------:R-:W-:Y:S01]  /*8a30*/  HMMA.16816.F32.BF16 R104, R164, R16, R104 ;  /* 0x00000010a468723c */ /* 0x000fe20000041868 */
[----:B-1----:R-:W-:Y:S01]  /*8a40*/  FFMA.FTZ R4, R205, c[0x0][0x2d0], -R2 ;  /* 0x0000b400cd047a23 */ /* 0x002fe20000010802 */
[----:B------:R-:W-:-:S03]  /*8a50*/  MOV R205, R124 ;  /* 0x0000007c00cd7202 */ /* 0x000fc60000000f00 */
[----:B------:R1:W-:Y:S03]  /*8a60*/  MUFU.EX2 R88, R4 ;  /* 0x0000000400587308 */ /* 0x0003e60000000800 */
[C---:B------:R-:W-:Y:S08]  /*8a70*/  HMMA.16816.F32.BF16 R116, R164.reuse, R18, R116 ;  /* 0x00000012a474723c */ /* 0x040ff00000041874 */
[----:B------:R-:W-:Y:S01]  /*8a80*/  HMMA.16816.F32.BF16 R120, R164, R24, R120 ;  /* 0x00000018a478723c */ /* 0x000fe20000041878 */
[----:B-1----:R-:W-:-:S02]  /*8a90*/  FFMA.FTZ R4, R206, c[0x0][0x2d0], -R2 ;  /* 0x0000b400ce047a23 */ /* 0x002fc40000010802 */
[----:B------:R-:W-:-:S05]  /*8aa0*/  IMAD.MOV.U32 R206, RZ, RZ, R69 ;  /* 0x000000ffffce7224 */ /* 0x000fca00078e0045 */
[C---:B------:R-:W-:Y:S01]  /*8ab0*/  HMMA.16816.F32.BF16 R132, R164.reuse, R26, R132 ;  /* 0x0000001aa484723c */ /* 0x040fe20000041884 */
[----:B------:R1:W-:Y:S07]  /*8ac0*/  MUFU.EX2 R87, R4 ;  /* 0x0000000400577308 */ /* 0x0003ee0000000800 */
[C---:B--2---:R-:W-:Y:S08]  /*8ad0*/  HMMA.16816.F32.BF16 R136, R164.reuse, R144, R136 ;  /* 0x00000090a488723c */ /* 0x044ff00000041888 */
[----:B------:R-:W-:Y:S01]  /*8ae0*/  HMMA.16816.F32.BF16 R148, R164, R146, R148 ;  /* 0x00000092a494723c */ /* 0x000fe20000041894 */
[----:B-1----:R-:W-:-:S02]  /*8af0*/  FFMA.FTZ R4, R229, c[0x0][0x2d0], -R2 ;  /* 0x0000b400e5047a23 */ /* 0x002fc40000010802 */
[----:B------:R-:W-:Y:S02]  /*8b00*/  IMAD.MOV.U32 R229, RZ, RZ, R86 ;  /* 0x000000ffffe57224 */ /* 0x000fe400078e0056 */
[----:B------:R1:W2:Y:S02]  /*8b10*/  MUFU.EX2 R86, R4 ;  /* 0x0000000400567308 */ /* 0x0002a40000000800 */
[--C-:B-1----:R-:W-:Y:S01]  /*8b20*/  FFMA.FTZ R4, R198, c[0x0][0x2d0], -R0.reuse ;  /* 0x0000b400c6047a23 */ /* 0x102fe20000010800 */
[----:B--2---:R-:W-:Y:S01]  /*8b30*/  F2FP.BF16.PACK_AB R6, R86, R87 ;  /* 0x000000575606723e */ /* 0x004fe200000010ff */
[----:B------:R-:W-:Y:S02]  /*8b40*/  IMAD.MOV.U32 R198, RZ, RZ, R49 ;  /* 0x000000ffffc67224 */ /* 0x000fe400078e0031 */
[----:B------:R-:W1:Y:S02]  /*8b50*/  LDSM.16.MT88.4 R48, [R211+0x2900] ;  /* 0x00290000d330783b */ /* 0x000e640000004200 */
[----:B------:R2:W-:Y:S02]  /*8b60*/  MUFU.EX2 R54, R4 ;  /* 0x0000000400367308 */ /* 0x0005e40000000800 */
[----:B--2---:R-:W-:-:S02]  /*8b70*/  FFMA.FTZ R4, R202, c[0x0][0x2d0], -R0 ;  /* 0x0000b400ca047a23 */ /* 0x004fc40000010800 */
[----:B------:R-:W-:-:S04]  /*8b80*/  IMAD.MOV.U32 R202, RZ, RZ, R5 ;  /* 0x000000ffffca7224 */ /* 0x000fc800078e0005 */
[----:B------:R2:W3:Y:S02]  /*8b90*/  MUFU.EX2 R69, R4 ;  /* 0x0000000400457308 */ /* 0x0004e40000000800 */
[----:B--2---:R-:W-:Y:S01]  /*8ba0*/  FFMA.FTZ R4, R197, c[0x0][0x2d0], -R0 ;  /* 0x0000b400c5047a23 */ /* 0x004fe20000010800 */
[----:B---3--:R-:W-:Y:S01]  /*8bb0*/  F2FP.BF16.PACK_AB R5, R69, R54 ;  /* 0x000000364505723e */ /* 0x008fe200000010ff */
[----:B------:R-:W-:Y:S01]  /*8bc0*/  IMAD.MOV.U32 R197, RZ, RZ, R68 ;  /* 0x000000ffffc57224 */ /* 0x000fe200078e0044 */
[C---:B-1----:R-:W-:Y:S03]  /*8bd0*/  HMMA.16816.F32.BF16 R152, R164.reuse, R48, R152 ;  /* 0x00000030a498723c */ /* 0x042fe60000041898 */
[----:B------:R1:W-:Y:S05]  /*8be0*/  MUFU.EX2 R68, R4 ;  /* 0x0000000400447308 */ /* 0x0003ea0000000800 */
[----:B------:R-:W-:Y:S07]  /*8bf0*/  HMMA.16816.F32.BF16 R164, R164, R50, R8 ;  /* 0x00000032a4a4723c */ /* 0x000fee0000041808 */
[----:B------:R-:W-:-:S02]  /*8c00*/  FFMA.FTZ R8, R245, c[0x0][0x2d0], -R2 ;  /* 0x0000b400f5087a23 */ /* 0x000fc40000010802 */
[----:B-1----:R-:W-:Y:S01]  /*8c10*/  FFMA.FTZ R4, R196, c[0x0][0x2d0], -R0 ;  /* 0x0000b400c4047a23 */ /* 0x002fe20000010800 */
[----:B------:R-:W-:Y:S01]  /*8c20*/  MOV R196, R125 ;  /* 0x0000007d00c47202 */ /* 0x000fe20000000f00 */
[----:B------:R1:W-:Y:S08]  /*8c30*/  MUFU.EX2 R80, R8 ;  /* 0x0000000800507308 */ /* 0x0003f00000000800 */
[----:B------:R2:W3:Y:S01]  /*8c40*/  MUFU.EX2 R55, R4 ;  /* 0x0000000400377308 */ /* 0x0004e20000000800 */
[----:B-1----:R-:W-:-:S07]  /*8c50*/  FFMA.FTZ R8, R247, c[0x0][0x2d0], -R2 ;  /* 0x0000b400f7087a23 */ /* 0x002fce0000010802 */
[----:B------:R1:W-:Y:S01]  /*8c60*/  MUFU.EX2 R81, R8 ;  /* 0x0000000800517308 */ /* 0x0003e20000000800 */
[----:B--2---:R-:W-:Y:S02]  /*8c70*/  F2FP.BF16.PACK_AB R4, R88, R89 ;  /* 0x000000595804723e */ /* 0x004fe400000010ff */
[----:B---3--:R-:W-:-:S07]  /*8c80*/  F2FP.BF16.PACK_AB R7, R55, R68 ;  /* 0x000000443707723e */ /* 0x008fce00000010ff */
[----:B------:R-:W-:Y:S01]  /*8c90*/  HMMA.16816.F32.BF16 R124, R4, R140, R44 ;  /* 0x0000008c047c723c */ /* 0x000fe2000004182c */
[----:B-1----:R-:W-:-:S04]  /*8ca0*/  FFMA.FTZ R8, R246, c[0x0][0x2d0], -R2 ;  /* 0x0000b400f6087a23 */ /* 0x002fc80000010802 */
[----:B------:R1:W-:Y:S03]  /*8cb0*/  MUFU.EX2 R82, R8 ;  /* 0x0000000800527308 */ /* 0x0003e60000000800 */
        /* <DEDUP_REMOVED lines=9> */
[----:B------:R-:W-:Y:S01]  /*8d50*/  HMMA.16816.F32.BF16 R32, R4, R158, R64 ;  /* 0x0000009e0420723c */ /* 0x000fe20000041840 */
[----:B-1----:R-:W-:-:S04]  /*8d60*/  FFMA.FTZ R8, R242, c[0x0][0x2d0], -R2 ;  /* 0x0000b400f2087a23 */ /* 0x002fc80000010802 */
[----:B------:R1:W2:Y:S02]  /*8d70*/  MUFU.EX2 R85, R8 ;  /* 0x0000000800557308 */ /* 0x0002a40000000800 */
[----:B-1----:R-:W-:Y:S01]  /*8d80*/  FFMA.FTZ R8, R201, c[0x0][0x2d0], -R0 ;  /* 0x0000b400c9087a23 */ /* 0x002fe20000010800 */
[----:B------:R-:W-:Y:S01]  /*8d90*/  UIMAD.WIDE.U32 UR20, UR18, UR4, URZ ;  /* 0x00000004121472a5 */ /* 0x000fe2000f8e003f */
[----:B------:R-:W-:-:S04]  /*8da0*/  PLOP3.LUT P0, PT, PT, PT, UP6, 0x40, 0x0 ;  /* 0x000000000000781c */ /* 0x000fc80003f0e868 */
[----:B------:R1:W-:Y:S01]  /*8db0*/  MUFU.EX2 R45, R8 ;  /* 0x00000008002d7308 */ /* 0x0003e20000000800 */
[----:B--2---:R-:W-:Y:S01]  /*8dc0*/  F2FP.BF16.PACK_AB R160, R85, R84 ;  /* 0x0000005455a0723e */ /* 0x004fe200000010ff */
        /* <DEDUP_REMOVED lines=16> */
[----:B------:R-:W-:Y:S01]  /*8ed0*/  @UP5 UMOV UR19, UR21 ;  /* 0x0000001500135c82 */ /* 0x000fe20008000000 */
[----:B----4-:R-:W-:-:S04]  /*8ee0*/  F2FP.BF16.PACK_AB R162, R56, R60 ;  /* 0x0000003c38a2723e */ /* 0x010fc800000010ff */
        /* <DEDUP_REMOVED lines=17> */
[----:B------:R-:W-:Y:S02]  /*9000*/  IMAD.MOV.U32 R197, RZ, RZ, R202 ;  /* 0x000000ffffc57224 */ /* 0x000fe400078e00ca */
[----:B------:R-:W-:Y:S02]  /*9010*/  IMAD.MOV.U32 R202, RZ, RZ, R198 ;  /* 0x000000ffffca7224 */ /* 0x000fe400078e00c6 */
[----:B--2---:R-:W-:Y:S01]  /*9020*/  FADD.FTZ R0, R217, R218 ;  /* 0x000000dad9007221 */ /* 0x004fe20000010000 */
[----:B---3--:R-:W-:Y:S01]  /*9030*/  F2FP.BF16.PACK_AB R163, R36, R37 ;  /* 0x0000002524a3723e */ /* 0x008fe200000010ff */
[----:B------:R-:W-:Y:S01]  /*9040*/  FADD.FTZ R4, R215, R216 ;  /* 0x000000d8d7047221 */ /* 0x000fe20000010000 */
[----:B------:R1:W5:Y:S01]  /*9050*/  LDL.LU R218, [R1+0x40] ;  /* 0x0000400001da7983 */ /* 0x0003620000300800 */
[----:B------:R-:W-:Y:S02]  /*9060*/  FADD.FTZ R2, R214, R2 ;  /* 0x00000002d6027221 */ /* 0x000fe40000010000 */
[----:B------:R-:W-:-:S02]  /*9070*/  IMAD.MOV.U32 R198, RZ, RZ, R229 ;  /* 0x000000ffffc67224 */ /* 0x000fc400078e00e5 */
[----:B------:R-:W-:Y:S01]  /*9080*/  FADD.FTZ R0, R197, R0 ;  /* 0x00000000c5007221 */ /* 0x000fe20000010000 */
[----:B------:R-:W-:Y:S01]  /*9090*/  MOV R229, R175 ;  /* 0x000000af00e57202 */ /* 0x000fe20000000f00 */
        /* <DEDUP_REMOVED lines=8> */
[----:B------:R1:W5:Y:S01]  /*9120*/  LDL.LU R215, [R1+0x34] ;  /* 0x0000340001d77983 */ /* 0x0003620000300800 */
[----:B------:R-:W-:Y:S01]  /*9130*/  FADD.FTZ R2, R206, R2 ;  /* 0x00000002ce027221 */ /* 0x000fe20000010000 */
[----:B------:R-:W-:Y:S01]  /*9140*/  HMMA.16816.F32.BF16 R140, R160, R144, R140 ;  /* 0x00000090a08c723c */ /* 0x000fe2000004188c */
[----:B------:R-:W-:Y:S01]  /*9150*/  FADD.FTZ R0, R205, R0 ;  /* 0x00000000cd007221 */ /* 0x000fe20000010000 */
[----:B------:R1:W5:Y:S01]  /*9160*/  LDL.LU R214, [R1+0x30] ;  /* 0x0000300001d67983 */ /* 0x0003620000300800 */
[----:B------:R-:W-:-:S02]  /*9170*/  FADD.FTZ R4, R203, R4 ;  /* 0x00000004cb047221 */ /* 0x000fc40000010000 */
[----:B------:R-:W-:Y:S02]  /*9180*/  FADD.FTZ R2, R236, R2 ;  /* 0x00000002ec027221 */ /* 0x000fe40000010000 */
[----:B------:R-:W-:Y:S01]  /*9190*/  FADD.FTZ R0, R235, R0 ;  /* 0x00000000eb007221 */ /* 0x000fe20000010000 */
[C---:B------:R-:W-:Y:S01]  /*91a0*/  HMMA.16816.F32.BF16 R108, R160.reuse, R16, R108 ;  /* 0x00000010a06c723c */ /* 0x040fe2000004186c */
[----:B------:R-:W-:Y:S02]  /*91b0*/  IMAD.MOV.U32 R175, RZ, RZ, R233 ;  /* 0x000000ffffaf7224 */ /* 0x000fe400078e00e9 */
[----:B------:R-:W-:Y:S02]  /*91c0*/  IMAD.MOV.U32 R233, RZ, RZ, R176 ;  /* 0x000000ffffe97224 */ /* 0x000fe400078e00b0 */
[----:B------:R-:W-:Y:S02]  /*91d0*/  FADD.FTZ R6, R172, R4 ;  /* 0x00000004ac067221 */ /* 0x000fe40000010000 */
[----:B------:R-:W-:Y:S01]  /*91e0*/  IMAD.MOV.U32 R176, RZ, RZ, R241 ;  /* 0x000000ffffb07224 */ /* 0x000fe200078e00f1 */
        /* <DEDUP_REMOVED lines=25> */
[----:B------:R-:W-:Y:S01]  /*9380*/  MOV R241, R240 ;  /* 0x000000f000f17202 */ /* 0x000fe20000000f00 */
[----:B------:R-:W-:-:S02]  /*9390*/  FADD.FTZ R4, R188, R7 ;  /* 0x00000007bc047221 */ /* 0x000fc40000010000 */
[----:B------:R-:W-:Y:S02]  /*93a0*/  IMAD.MOV.U32 R240, RZ, RZ, R239 ;  /* 0x000000fffff07224 */ /* 0x000fe400078e00ef */
[----:B------:R-:W-:Y:S02]  /*93b0*/  FADD.FTZ R0, R228, R0 ;  /* 0x00000000e4007221 */ /* 0x000fe40000010000 */
[----:B------:R-:W-:Y:S02]  /*93c0*/  FADD.FTZ R2, R204, R2 ;  /* 0x00000002cc027221 */ /* 0x000fe40000010000 */
[----:B------:R-:W-:Y:S02]  /*93d0*/  FADD.FTZ R5, R74, R5 ;  /* 0x000000054a057221 */ /* 0x000fe40000010000 */
[----:B------:R-:W-:Y:S02]  /*93e0*/  FADD.FTZ R4, R89, R4 ;  /* 0x0000000459047221 */ /* 0x000fe40000010000 */
[----:B------:R-:W-:-:S02]  /*93f0*/  IMAD.MOV.U32 R239, RZ, RZ, R213 ;  /* 0x000000ffffef7224 */ /* 0x000fc400078e00d5 */
[----:B------:R-:W-:Y:S01]  /*9400*/  FADD.FTZ R0, R241, R0 ;  /* 0x00000000f1007221 */ /* 0x000fe20000010000 */
[----:B------:R1:W5:Y:S01]  /*9410*/  LDL.LU R213, [R1+0x2c] ;  /* 0x00002c0001d57983 */ /* 0x0003620000300800 */
[----:B------:R-:W-:Y:S02]  /*9420*/  FADD.FTZ R2, R240, R2 ;  /* 0x00000002f0027221 */ /* 0x000fe40000010000 */
[----:B------:R-:W-:Y:S01]  /*9430*/  FADD.FTZ R5, R75, R5 ;  /* 0x000000054b057221 */ /* 0x000fe20000010000 */
[----:B------:R1:W5:Y:S01]  /*9440*/  LDL.LU R208, [R1+0x28] ;  /* 0x0000280001d07983 */ /* 0x0003620000300800 */
        /* <DEDUP_REMOVED lines=30> */
[----:B------:R-:W-:-:S04]  /*9630*/  FADD.FTZ R0, R52, R2 ;  /* 0x0000000234007221 */ /* 0x000fc80000010000 */
[----:B------:R-:W-:-:S04]  /*9640*/  FADD.FTZ R0, R53, R0 ;  /* 0x0000000035007221 */ /* 0x000fc80000010000 */
        /* <DEDUP_REMOVED lines=18> */
[----:B------:R-:W-:-:S02]  /*9770*/  ULDC UR17, c[0x0][0x328] ;  /* 0x0000ca0000117ab9 */ /* 0x000fc40000000800 */
[----:B------:R-:W-:Y:S02]  /*9780*/  UIADD3 UR12, UR12, -0x2, URZ ;  /* 0xfffffffe0c0c7890 */ /* 0x000fe4000fffe03f */
[----:B------:R-:W-:Y:S02]  /*9790*/  UIADD3 UR17, UR4, UR17, URZ ;  /* 0x0000001104117290 */ /* 0x000fe4000fffe03f */
[C---:B------:R-:W-:Y:S08]  /*97a0*/  HMMA.16816.F32.BF16 R128, R160.reuse, R26, R128 ;  /* 0x0000001aa080723c */ /* 0x040ff00000041880 */
[C---:B------:R-:W-:Y:S08]  /*97b0*/  HMMA.16816.F32.BF16 R144, R160.reuse, R146, R32 ;  /* 0x00000092a090723c */ /* 0x040ff00000041820 */
[C---:B------:R-:W-:Y:S08]  /*97c0*/  HMMA.16816.F32.BF16 R156, R160.reuse, R48, R12 ;  /* 0x00000030a09c723c */ /* 0x040ff0000004180c */
[----:B------:R-:W-:Y:S01]  /*97d0*/  HMMA.16816.F32.BF16 R160, R160, R50, R8 ;  /* 0x00000032a0a0723c */ /* 0x000fe20000041808 */
[----:B------:R-:W-:Y:S07]  /*97e0*/  @P0 BRA `(.L_x_269) ;  /* 0x0000018000000947 */ /* 0x000fee0003800000 */
[----:B-1----:R-:W-:Y:S01]  /*97f0*/  ISETP.LT.AND P0, PT, RZ, UR4, PT ;  /* 0x00000004ff007c0c */ /* 0x002fe2000bf01270 */
[----:B------:R-:W-:-:S12]  /*9800*/  UIADD3 UR18, UR4, -0x1, URZ ;  /* 0xffffffff04127890 */ /* 0x000fd8000fffe03f */
[----:B------:R-:W-:Y:S05]  /*9810*/  @P0 BRA `(.L_x_270) ;  /* 0x000000a000000947 */ /* 0x000fea0003800000 */
[----:B------:R-:W-:Y:S02]  /*9820*/  UMOV UR18, 0x1 ;  /* 0x0000000100127882 */ /* 0x000fe40000000000 */
        /* <DEDUP_REMOVED lines=9> */
.L_x_270:
[----:B------:R-:W-:Y:S02]  /*98c0*/  UMOV UR5, 0x1 ;  /* 0x0000000100057882 */ /* 0x000fe40000000000 */
[----:B------:R-:W-:Y:S02]  /*98d0*/  ULDC UR4, c[0x0][0x32c] ;  /* 0x0000cb0000047ab9 */ /* 0x000fe40000000800 */
[----:B------:R-:W-:-:S03]  /*98e0*/  UISETP.NE.AND UP0, UPT, UR5, UR4, UPT ;  /* 0x000000040500728c */ /* 0x000fc6000bf05270 */
[----:B------:R-:W-:Y:S02]  /*98f0*/  ULDC.64 UR4, c[0x0][0x330] ;  /* 0x0000cc0000047ab9 */ /* 0x000fe40000000a00 */
[----:B------:R-:W-:-:S07]  /*9900*/  UIMAD.WIDE.U32 UR20, UR18, UR4, URZ ;  /* 0x00000004121472a5 */ /* 0x000fce000f8e003f */
[----:B------:R-:W-:Y:S02]  /*9910*/  @UP0 UMOV UR19, UR21 ;  /* 0x0000001500130c82 */ /* 0x000fe40008000000 */
[----:B------:R-:W-:Y:S02]  /*9920*/  @UP0 USHF.R.U32.HI UR18, URZ, UR5, UR19 ;  /* 0x000000053f120299 */ /* 0x000fe40008011613 */
.L_x_271:
[----:B------:R-:W-:Y:S02]  /*9930*/  ULDC UR4, c[0x0][0x32c] ;  /* 0x0000cb0000047ab9 */ /* 0x000fe40000000800 */
[----:B------:R-:W-:-:S04]  /*9940*/  UIMAD UR4, UR18, UR4, UR4 ;  /* 0x00000004120472a4 */ /* 0x000fc8000f8e0204 */
[----:B------:R-:W-:-:S04]  /*9950*/  UISETP.LT.AND UP0, UPT, UR17, UR4, UPT ;  /* 0x000000041100728c */ /* 0x000fc8000bf01270 */
[----:B------:R-:W-:-:S04]  /*9960*/  USEL UR17, UR17, UR4, UP0 ;  /* 0x0000000411117287 */ /* 0x000fc80008000000 */
.L_x_269:
[----:B-1----:R-:W-:-:S04]  /*9970*/  UIMAD.WIDE UR4, UR17, 0x2aaaaaab, URZ ;  /* 0x2aaaaaab110478a5 */ /* 0x002fc8000f8e023f */
[----:B------:R-:W-:-:S04]  /*9980*/  USHF.R.U32.HI UR4, URZ, 0x1f, UR5 ;  /* 0x0000001f3f047899 */ /* 0x000fc80008011605 */
[----:B------:R-:W-:-:S04]  /*9990*/  ULEA.HI.SX32 UR4, UR5, UR4, 0x1c ;  /* 0x0000000405047291 */ /* 0x000fc8000f8fe23f */
[----:B------:R-:W-:-:S04]  /*99a0*/  UISETP.LT.AND UP0, UPT, UR7, UR4, UPT ;  /* 0x000000040700728c */ /* 0x000fc8000bf01270 */
[----:B------:R-:W-:-:S04]  /*99b0*/  USEL UR5, UR7, UR4, !UP0 ;  /* 0x0000000407057287 */ /* 0x000fc8000c000000 */
[----:B------:R-:W-:-:S06]  /*99c0*/  UISETP.GE.AND UP0, UPT, UR12, UR5, UPT ;  /* 0x000000050c00728c */ /* 0x000fcc000bf06270 */
[----:B------:R-:W-:-:S13]  /*99d0*/  PLOP3.LUT P0, PT, PT, PT, UP0, 0x80, 0x0 ;  /* 0x000000000000781c */ /* 0x000fda0003f0f008 */
[----:B------:R-:W-:Y:S05]  /*99e0*/  @!P0 BRA `(.L_x_272) ;  /* 0x000073f000008947 */ /* 0x000fea0003800000 */
[----:B------:R-:W-:Y:S01]  /*99f0*/  IMAD.MOV.U32 R101, RZ, RZ, R71 ;  /* 0x000000ffff657224 */ /* 0x000fe200078e0047 */
[----:B------:R-:W-:Y:S01]  /*9a00*/  MOV R103, R3 ;  /* 0x0000000300677202 */ /* 0x000fe20000000f00 */
[----:B------:R-:W-:Y:S01]  /*9a10*/  IMAD.MOV.U32 R100, RZ, RZ, R72 ;  /* 0x000000ffff647224 */ /* 0x000fe200078e0048 */
[----:B------:R-:W-:Y:S02]  /*9a20*/  MOV R102, R70 ;  /* 0x0000004600667202 */ /* 0x000fe40000000f00 */
.L_x_291:
[----:B------:R-:W-:Y:S04]  /*9a30*/  DEPBAR.LE SB0, 0x0 ;  /* 0x000080000000791a */ /* 0x000fe80000000000 */
[----:B------:R-:W-:Y:S01]  /*9a40*/  BAR.SYNC.DEFER_BLOCKING 0x0 ;  /* 0x0000000000007b1d */ /* 0x000fe20000010000 */
[----:B------:R-:W-:Y:S06]  /*9a50*/  UISETP.GT.AND UP0, UPT, UR7, UR12, UPT ;  /* 0x0000000c0700728c */ /* 0x000fec000bf04270 */
[----:B------:R-:W-:Y:S01]  /*9a60*/  PLOP3.LUT P0, PT, PT, PT, UP0, 0x80, 0x0 ;  /* 0x000000000000781c */ /* 0x000fe20003f0f008 */
        /* <DEDUP_REMOVED lines=24> */
[----:B------:R-:W-:Y:S02]  /*9bf0*/  IMAD R4, R227, c[0x0][0x21c], R4 ;  /* 0x00008700e3047a24 */ /* 0x000fe400078e0204 */
        /* <DEDUP_REMOVED lines=36> */
.L_x_273:
[----:B--234-:R-:W-:Y:S01]  /*9e40*/  LDSM.16.M88.4 R204, [R214+0x5900] ;  /* 0x00590000d6cc783b */ /* 0x01cfe20000000200 */
[-C--:B------:R-:W-:Y:S01]  /*9e50*/  HMMA.16816.F32.BF16 R4, R96, R16.reuse, RZ ;  /* 0x000000106004723c */ /* 0x080fe200000418ff */
[----:B------:R-:W-:Y:S06]  /*9e60*/  UISETP.GT.AND UP0, UPT, UR12, UR7, UPT ;  /* 0x000000070c00728c */ /* 0x000fec000bf04270 */
[----:B------:R-:W0:Y:S01]  /*9e70*/  LDGDEPBAR ;  /* 0x00000000000079af */ /* 0x000e220000000000 */
[C---:B------:R-:W-:Y:S01]  /*9e80*/  HMMA.16816.F32.BF16 R8, R92.reuse, R16, RZ ;  /* 0x000000105c08723c */ /* 0x040fe200000418ff */
[----:B------:R-:W-:Y:S07]  /*9e90*/  PLOP3.LUT P0, PT, PT, PT, UP0, 0x80, 0x0 ;  /* 0x000000000000781c */ /* 0x000fee0003f0f008 */
        /* <DEDUP_REMOVED lines=110> */
[----:B--2---:R-:W-:Y:S09]  /*a580*/  STL [R1], R0 ;  /* 0x0000000001007387 */ /* 0x004ff20000100800 */
[----:B------:R2:W2:Y:S01]  /*a590*/  MUFU.TANH R203, R13 ;  /* 0x0000000d00cb7308 */ /* 0x0004a20000002400 */
[----:B---3--:R-:W3:Y:S01]  /*a5a0*/  LDSM.16.M88.4 R8, [R213+0x1000] ;  /* 0x00100000d508783b */ /* 0x008ee20000000200 */
[-C--:B-1----:R-:W-:Y:S08]  /*a5b0*/  HMMA.16816.F32.BF16 R20, R172, R4.reuse, R20 ;  /* 0x00000004ac14723c */ /* 0x082ff00000041814 */
[----:B------:R1:W1:Y:S01]  /*a5c0*/  MUFU.TANH R249, R14 ;  /* 0x0000000e00f97308 */ /* 0x0002620000002400 */
[C---:B------:R-:W-:Y:S09]  /*a5d0*/  HMMA.16816.F32.BF16 R24, R176.reuse, R4, R24 ;  /* 0x00000004b018723c */ /* 0x040ff20000041818 */
[----:B------:R1:W1:Y:S01]  /*a5e0*/  MUFU.TANH R248, R15 ;  /* 0x0000000f00f87308 */ /* 0x0002620000002400 */
[-C--:B------:R-:W-:Y:S08]  /*a5f0*/  HMMA.16816.F32.BF16 R28, R176, R6.reuse, R28 ;  /* 0x00000006b01c723c */ /* 0x080ff0000004181c */
[C---:B------:R-:W-:Y:S01]  /*a600*/  HMMA.16816.F32.BF16 R32, R172.reuse, R6, R32 ;  /* 0x00000006ac20723c */ /* 0x040fe20000041820 */
[----:B------:R1:W1:Y:S01]  /*a610*/  MUFU.TANH R171, R16 ;  /* 0x0000001000ab7308 */ /* 0x0002620000002400 */
[----:B------:R-:W5:Y:S02]  /*a620*/  LDSM.16.M88.4 R4, [R213+0x1800] ;  /* 0x00180000d504783b */ /* 0x000f640000000200 */
[----:B------:R-:W-:Y:S02]  /*a630*/  FMUL.FTZ R21, R21, c[0x0][0x320] ;  /* 0x0000c80015157a20 */ /* 0x000fe40000410000 */
[----:B------:R-:W-:Y:S02]  /*a640*/  FMUL.FTZ R20, R20, c[0x0][0x320] ;  /* 0x0000c80014147a20 */ /* 0x000fe40000410000 */
[----:B------:R-:W-:Y:S03]  /*a650*/  FMUL.FTZ R22, R22, c[0x0][0x320] ;  /* 0x0000c80016167a20 */ /* 0x000fe60000410000 */
[----:B------:R1:W1:Y:S01]  /*a660*/  MUFU.TANH R169, R17 ;  /* 0x0000001100a97308 */ /* 0x0002620000002400 */
[----:B------:R-:W-:Y:S02]  /*a670*/  FMUL.FTZ R23, R23, c[0x0][0x320] ;  /* 0x0000c80017177a20 */ /* 0x000fe40000410000 */
[----:B------:R-:W-:Y:S01]  /*a680*/  FMUL.FTZ R24, R24, c[0x0][0x320] ;  /* 0x0000c80018187a20 */ /* 0x000fe20000410000 */
[-C--:B---3--:R-:W-:Y:S03]  /*a690*/  HMMA.16816.F32.BF16 R36, R172, R8.reuse, R36 ;  /* 0x00000008ac24723c */ /* 0x088fe60000041824 */
[----:B------:R-:W-:Y:S02]  /*a6a0*/  FMUL.FTZ R29, R29, c[0x0][0x320] ;  /* 0x0000c8001d1d7a20 */ /* 0x000fe40000410000 */
[----:B------:R-:W-:Y:S01]  /*a6b0*/  FMUL.FTZ R30, R30, c[0x0][0x320] ;  /* 0x0000c8001e1e7a20 */ /* 0x000fe20000410000 */
[----:B------:R3:W1:Y:S01]  /*a6c0*/  MUFU.TANH R185, R18 ;  /* 0x0000001200b97308 */ /* 0x0006620000002400 */
        /* <DEDUP_REMOVED lines=10> */
[----:B------:R3:W1:Y:S01]  /*a770*/  MUFU.TANH R17, R20 ;  /* 0x0000001400117308 */ /* 0x0006620000002400 */
        /* <DEDUP_REMOVED lines=44> */
[----:B------:R-:W1:Y:S01]  /*aa40*/  MUFU.TANH R33, R33 ;  /* 0x0000002100217308 */ /* 0x000e620000002400 */
        /* <DEDUP_REMOVED lines=119> */
[----:B------:R-:W-:Y:S01]  /*b1c0*/  UISETP.NE.AND UP0, UPT, UR36, URZ, UPT ;  /* 0x0000003f2400728c */ /* 0x000fe2000bf05270 */
[----:B------:R-:W-:Y:S01]  /*b1d0*/  IMAD.MOV.U32 R227, RZ, RZ, RZ ;  /* 0x000000ffffe37224 */ /* 0x000fe200078e00ff */
[----:B------:R-:W-:Y:S01]  /*b1e0*/  UIMAD UR4, UR12, 0x60, UR14 ;  /* 0x000000600c0478a4 */ /* 0x000fe2000f8e020e */
[----:B------:R-:W3:Y:S03]  /*b1f0*/  LDL R18, [R1+0x4] ;  /* 0x0000040001127983 */ /* 0x000ee60000100800 */
[----:B------:R-:W-:Y:S02]  /*b200*/  PLOP3.LUT P1, PT, PT, PT, UP0, 0x80, 0x0 ;  /* 0x000000000000781c */ /* 0x000fe40003f2f008 */
[----:B------:R-:W-:Y:S01]  /*b210*/  IMAD.U32 R2, RZ, RZ, UR4 ;  /* 0x00000004ff027e24 */ /* 0x000fe2000f8e00ff */
[----:B------:R-:W-:Y:S04]  /*b220*/  PLOP3.LUT P0, PT, PT, PT, UP0, 0x80, 0x0 ;  /* 0x000000000000781c */ /* 0x000fe80003f0f008 */
        /* <DEDUP_REMOVED lines=17> */
[C---:B------:R-:W-:Y:S04]  /*b340*/  IMAD.WIDE.U32 R2, R227.reuse, c[0x0][0x1f0], R2 ;  /* 0x00007c00e3027a25 */ /* 0x040fe800078e0002 */
[----:B------:R-:W-:Y:S01]  /*b350*/  IMAD R4, R4, c[0x0][0x1f0], RZ ;  /* 0x00007c0004047a24 */ /* 0x000fe200078e02ff */
[----:B------:R-:W-:Y:S03]  /*b360*/  IADD3 R0, P0, R2, UR48, RZ ;  /* 0x0000003002007c10 */ /* 0x000fe6000ff1e0ff */
[----:B------:R-:W-:Y:S05]  /*b370*/  IMAD R4, R227, c[0x0][0x1f4], R4 ;  /* 0x00007d00e3047a24 */ /* 0x000fea00078e0204 */
[----:B------:R-:W-:Y:S02]  /*b380*/  IADD3.X R3, R3, UR9, R4, P0, !PT ;  /* 0x0000000903037c10 */ /* 0x000fe400087fe404 */
[C---:B------:R-:W-:Y:S04]  /*b390*/  LEA R2, P0, R0.reuse, c[0x0][0x1c8], 0x1 ;  /* 0x0000720000027a11 */ /* 0x040fe800078008ff */
[----:B------:R-:W-:Y:S01]  /*b3a0*/  LEA.HI.X R0, R0, c[0x0][0x1cc], R3, 0x1, P0 ;  /* 0x0000730000007a11 */ /* 0x000fe200000f0c03 */
[----:B------:R-:W2:Y:S04]  /*b3b0*/  SHFL.IDX PT, R4, R2, RZ, 0x181f ;  /* 0x00181fff02047589 */ /* 0x000ea800000e0000 */
[----:B------:R-:W4:Y:S04]  /*b3c0*/  SHFL.IDX PT, R3, R0, RZ, 0x181f ;  /* 0x00181fff00037589 */ /* 0x000f2800000e0000 */
[----:B------:R-:W5:Y:S04]  /*b3d0*/  SHFL.IDX PT, R10, R2, 0x1, 0x181f ;  /* 0x00381f00020a7f89 */ /* 0x000f6800000e0000 */
[----:B------:R-:W1:Y:S04]  /*b3e0*/  SHFL.IDX PT, R8, R2, 0x2, 0x181f ;  /* 0x00581f0002087f89 */ /* 0x000e6800000e0000 */
[----:B------:R-:W1:Y:S04]  /*b3f0*/  SHFL.IDX PT, R7, R0, 0x1, 0x181f ;  /* 0x00381f0000077f89 */ /* 0x000e6800000e0000 */
[----:B------:R-:W1:Y:S04]  /*b400*/  SHFL.IDX PT, R6, R2, 0x3, 0x181f ;  /* 0x00781f0002067f89 */ /* 0x000e6800000e0000 */
[----:B------:R-:W-:Y:S01]  /*b410*/  SHFL.IDX PT, R9, R2, 0x4, 0x181f ;  /* 0x00981f0002097f89 */ /* 0x000fe200000e0000 */
[-C--:B--2---:R-:W-:Y:S03]  /*b420*/  IADD3 R4, P0, R4, R226.reuse, RZ ;  /* 0x000000e204047210 */ /* 0x084fe60007f1e0ff */
[----:B------:R-:W-:Y:S02]  /*b430*/  SHFL.IDX PT, R14, R0, 0x2, 0x181f ;  /* 0x00581f00000e7f89 */ /* 0x000fe400000e0000 */
[--C-:B----4-:R-:W-:Y:S02]  /*b440*/  IMAD.X R5, R3, 0x1, R225.reuse, P0 ;  /* 0x0000000103057824 */ /* 0x110fe400000e06e1 */
[----:B------:R-:W2:Y:S01]  /*b450*/  SHFL.IDX PT, R13, R0, 0x3, 0x181f ;  /* 0x00781f00000d7f89 */ /* 0x000ea200000e0000 */
[-C--:B-----5:R-:W-:Y:S03]  /*b460*/  IADD3 R10, P0, R10, R226.reuse, RZ ;  /* 0x000000e20a0a7210 */ /* 0x0a0fe60007f1e0ff */
[----:B---3--:R3:W-:Y:S01]  /*b470*/  LDGSTS.E.BYPASS.LTC128B.128 [R18+0x3100], [R4.64], !P4 ;  /* 0x0310000004127fae */ /* 0x0087e2000e101d72 */
        /* <DEDUP_REMOVED lines=17> */
.L_x_274:
[----:B-1234-:R-:W2:Y:S01]  /*b590*/  LDL R2, [R1+0x24] ;  /* 0x0000240001027983 */ /* 0x01eea20000100800 */
[----:B------:R-:W-:Y:S01]  /*b5a0*/  UISETP.NE.AND UP1, UPT, UR35, URZ, UPT ;  /* 0x0000003f2300728c */ /* 0x000fe2000bf25270 */
[----:B------:R-:W-:Y:S01]  /*b5b0*/  IMAD.U32 R6, RZ, RZ, UR15 ;  /* 0x0000000fff067e24 */ /* 0x000fe2000f8e00ff */
[----:B------:R-:W-:Y:S01]  /*b5c0*/  UIMAD UR4, UR12, -0x60, URZ ;  /* 0xffffffa00c0478a4 */ /* 0x000fe2000f8e023f */
[----:B------:R-:W3:Y:S01]  /*b5d0*/  LDL R10, [R1+0x10] ;  /* 0x00001000010a7983 */ /* 0x000ee20000100800 */
[----:B------:R-:W-:Y:S02]  /*b5e0*/  UISETP.NE.AND UP0, UPT, UR34, URZ, UPT ;  /* 0x0000003f2200728c */ /* 0x000fe4000bf05270 */
[----:B------:R-:W-:Y:S01]  /*b5f0*/  PLOP3.LUT P1, PT, PT, PT, UP1, 0x80, 0x0 ;  /* 0x000000000000781c */ /* 0x000fe20003f2f018 */
[----:B------:R-:W0:Y:S01]  /*b600*/  LDGDEPBAR ;  /* 0x00000000000079af */ /* 0x000e220000000000 */
[----:B------:R-:W-:Y:S11]  /*b610*/  PLOP3.LUT P0, PT, PT, PT, UP1, 0x80, 0x0 ;  /* 0x000000000000781c */ /* 0x000ff60003f0f018 */
[----:B--2---:R-:W-:Y:S04]  /*b620*/  @P1 IMAD.HI.U32 R0, R2, c[0x0][0x2c8], RZ ;  /* 0x0000b20002001a27 */ /* 0x004fe800078e00ff */
[----:B------:R-:W-:Y:S01]  /*b630*/  IMAD.MOV.U32 R4, RZ, RZ, R2 ;  /* 0x000000ffff047224 */ /* 0x000fe200078e0002 */
[----:B------:R-:W-:Y:S01]  /*b640*/  @P0 SHF.R.U32.HI R4, RZ, c[0x0][0x2cc], R0 ;  /* 0x0000b300ff040a19 */ /* 0x000fe20000011600 */
[----:B------:R-:W-:Y:S01]  /*b650*/  IMAD.U32 R0, RZ, RZ, UR4 ;  /* 0x00000004ff007e24 */ /* 0x000fe2000f8e00ff */
[----:B------:R-:W-:Y:S03]  /*b660*/  PLOP3.LUT P0, PT, PT, PT, UP0, 0x40, 0x0 ;  /* 0x000000000000781c */ /* 0x000fe60003f0e808 */
[----:B------:R-:W1:Y:S01]  /*b670*/  SHFL.IDX PT, R3, R4, RZ, 0x1c1f ;  /* 0x001c1fff04037589 */ /* 0x000e6200000e0000 */
[----:B---3--:R-:W-:Y:S04]  /*b680*/  IADD3 R0, -R10, 0x1, R0 ;  /* 0x000000010a007810 */ /* 0x008fe80007ffe100 */
[----:B------:R-:W-:Y:S04]  /*b690*/  IADD3 R6, -R6, UR8, R0 ;  /* 0x0000000806067c10 */ /* 0x000fe8000fffe100 */
[C---:B------:R-:W-:Y:S02]  /*b6a0*/  IADD3 R5, R6.reuse, c[0x0][0x328], RZ ;  /* 0x0000ca0006057a10 */ /* 0x040fe40007ffe0ff */
[----:B------:R-:W-:Y:S03]  /*b6b0*/  IADD3 R6, R6, UR13, RZ ;  /* 0x0000000d06067c10 */ /* 0x000fe6000fffe0ff */
[--C-:B-1----:R-:W-:Y:S02]  /*b6c0*/  IMAD.IADD R2, R5, 0x1, R3.reuse ;  /* 0x0000000105027824 */ /* 0x102fe400078e0203 */
[----:B------:R-:W-:Y:S01]  /*b6d0*/  IMAD.IADD R0, R6, 0x1, R3 ;  /* 0x0000000106007824 */ /* 0x000fe200078e0203 */
[----:B------:R-:W-:-:S05]  /*b6e0*/  @P0 BRA `(.L_x_275) ;  /* 0x0000019000000947 */ /* 0x000fca0003800000 */
[----:B------:R-:W-:Y:S01]  /*b6f0*/  IMAD.U32 R7, RZ, RZ, UR15 ;  /* 0x0000000fff077e24 */ /* 0x000fe2000f8e00ff */
[----:B------:R-:W-:Y:S04]  /*b700*/  BSSY B0, `(.L_x_276) ;  /* 0x0000012000007945 */ /* 0x000fe80003800000 */
[----:B------:R-:W-:Y:S04]  /*b710*/  IADD3 R3, -R7, UR8, R3 ;  /* 0x0000000807037c10 */ /* 0x000fe8000fffe103 */
        /* <DEDUP_REMOVED lines=11> */
.L_x_277:
[----:B------:R-:W-:Y:S04]  /*b7d0*/  MOV R7, c[0x0][0x32c] ;  /* 0x0000cb0000077a02 */ /* 0x000fe80000000f00 */
[----:B------:R-:W-:Y:S11]  /*b7e0*/  ISETP.NE.AND P0, PT, R7, 0x1, PT ;  /* 0x000000010700780c */ /* 0x000ff60003f05270 */
[----:B------:R-:W-:Y:S02]  /*b7f0*/  @!UPT UIADD3 URZ, URZ, URZ, URZ ;  /* 0x0000003f3f3ff290 */ /* 0x000fe4000fffe03f */
[----:B------:R-:W-:Y:S05]  /*b800*/  @P0 IMAD.HI.U32 R7, R3, c[0x0][0x330], RZ ;  /* 0x0000cc0003070a27 */ /* 0x000fea00078e00ff */
[----:B------:R-:W-:Y:S02]  /*b810*/  @P0 SHF.R.U32.HI R3, RZ, c[0x0][0x334], R7 ;  /* 0x0000cd00ff030a19 */ /* 0x000fe40000011607 */
.L_x_278:
[----:B------:R-:W-:Y:S05]  /*b820*/  BSYNC B0 ;  /* 0x0000000000007941 */ /* 0x000fea0003800000 */
.L_x_276:
[----:B------:R-:W-:Y:S05]  /*b830*/  IADD3 R7, -R10, UR4, RZ ;  /* 0x000000040a077c10 */ /* 0x000fea000fffe1ff */
[----:B------:R-:W-:Y:S05]  /*b840*/  IMAD R3, R3, c[0x0][0x32c], R7 ;  /* 0x0000cb0003037a24 */ /* 0x000fea00078e0207 */
[----:B------:R-:W-:Y:S02]  /*b850*/  IADD3 R7, R3, c[0x0][0x32c], RZ ;  /* 0x0000cb0003077a10 */ /* 0x000fe40007ffe0ff */
[----:B------:R-:W-:Y:S02]  /*b860*/  IMNMX R0, R0, R3, !PT ;  /* 0x0000000300007217 */ /* 0x000fe40007800200 */
[----:B------:R-:W-:Y:S02]  /*b870*/  IMNMX R2, R2, R7, PT ;  /* 0x0000000702027217 */ /* 0x000fe40003800200 */
.L_x_275:
[----:B------:R-:W-:Y:S01]  /*b880*/  UISETP.GE.AND UP3, UPT, UR4, 0x1, UPT ;  /* 0x000000010400788c */ /* 0x000fe2000bf66270 */
[----:B------:R-:W1:Y:S01]  /*b890*/  SHFL.IDX PT, R3, R4, 0x1, 0x1c1f ;  /* 0x003c1f0004037f89 */ /* 0x000e6200000e0000 */
[----:B------:R-:W-:Y:S02]  /*b8a0*/  UISETP.GE.AND UP0, UPT, UR4, 0xa, UPT ;  /* 0x0000000a0400788c */ /* 0x000fe4000bf06270 */
[----:B------:R-:W-:Y:S02]  /*b8b0*/  UISETP.GE.AND UP2, UPT, UR4, 0x2, UPT ;  /* 0x000000020400788c */ /* 0x000fe4000bf46270 */
[----:B------:R-:W-:Y:S01]  /*b8c0*/  PLOP3.LUT P6, PT, PT, PT, UP3, 0x40, 0x0 ;  /* 0x000000000000781c */ /* 0x000fe20003fce838 */
[----:B------:R-:W-:Y:S01]  /*b8d0*/  UP2UR UR30, UPR, URZ, 0x1 ;  /* 0x000000013f1e7883 */ /* 0x000fe20008000000 */
[----:B------:R-:W-:Y:S01]  /*b8e0*/  PLOP3.LUT P1, PT, PT, PT, UP0, 0x40, 0x0 ;  /* 0x000000000000781c */ /* 0x000fe20003f2e808 */
[----:B------:R-:W-:Y:S01]  /*b8f0*/  UISETP.GE.AND UP0, UPT, UR4, 0x11, UPT ;  /* 0x000000110400788c */ /* 0x000fe2000bf06270 */
[----:B------:R-:W-:Y:S01]  /*b900*/  ISETP.GT.AND P6, PT, R0, RZ, P6 ;  /* 0x000000ff0000720c */ /* 0x000fe200037c4270 */
[----:B------:R-:W-:Y:S01]  /*b910*/  UISETP.GE.AND UP1, UPT, UR4, 0x9, UPT ;  /* 0x000000090400788c */ /* 0x000fe2000bf26270 */
[----:B------:R-:W-:Y:S01]  /*b920*/  PLOP3.LUT P5, PT, PT, PT, UP2, 0x40, 0x0 ;  /* 0x000000000000781c */ /* 0x000fe20003fae828 */
[----:B------:R-:W-:Y:S01]  /*b930*/  UP2UR UR29, UPR, URZ, 0x1 ;  /* 0x000000013f1d7883 */ /* 0x000fe20008000000 */
[----:B------:R-:W-:Y:S01]  /*b940*/  ISETP.LT.OR P6, PT, R2, 0x1, P6 ;  /* 0x000000010200780c */ /* 0x000fe200037c1670 */
[----:B------:R-:W-:Y:S01]  /*b950*/  UISETP.GE.AND UP4, UPT, UR4, 0x4a, UPT ;  /* 0x0000004a0400788c */ /* 0x000fe2000bf86270 */
[----:B------:R-:W-:Y:S01]  /*b960*/  PLOP3.LUT P0, PT, PT, PT, UP0, 0x40, 0x0 ;  /* 0x000000000000781c */ /* 0x000fe20003f0e808 */
[----:B------:R-:W-:Y:S01]  /*b970*/  UISETP.GE.AND UP0, UPT, UR4, 0x12, UPT ;  /* 0x000000120400788c */ /* 0x000fe2000bf06270 */
[----:B------:R-:W-:Y:S01]  /*b980*/  ISETP.GT.AND P5, PT, R0, 0x1, P5 ;  /* 0x000000010000780c */ /* 0x000fe20002fa4270 */
[----:B------:R-:W-:Y:S01]  /*b990*/  UISETP.GE.AND UP6, UPT, UR4, 0x42, UPT ;  /* 0x000000420400788c */ /* 0x000fe2000bfc6270 */
[----:B------:R-:W-:Y:S01]  /*b9a0*/  PLOP3.LUT P2, PT, PT, PT, UP1, 0x40, 0x0 ;  /* 0x000000000000781c */ /* 0x000fe20003f4e818 */
[----:B------:R-:W-:Y:S01]  /*b9b0*/  UP2UR UR28, UPR, URZ, 0x1 ;  /* 0x000000013f1c7883 */ /* 0x000fe20008000000 */
[----:B------:R-:W-:Y:S01]  /*b9c0*/  FSEL R12, R190, -INF , !P6 ;  /* 0xff800000be0c7808 */ /* 0x000fe20007000000 */
[----:B------:R-:W-:Y:S01]  /*b9d0*/  UISETP.GE.AND UP5, UPT, UR4, 0x49, UPT ;  /* 0x000000490400788c */ /* 0x000fe2000bfa6270 */
[----:B------:R-:W-:Y:S01]  /*b9e0*/  PLOP3.LUT P6, PT, PT, PT, UP0, 0x40, 0x0 ;  /* 0x000000000000781c */ /* 0x000fe20003fce808 */
[----:B------:R-:W-:Y:S01]  /*b9f0*/  UISETP.GE.AND UP0, UPT, UR4, 0x19, UPT ;  /* 0x000000190400788c */ /* 0x000fe2000bf06270 */
[----:B------:R-:W-:Y:S01]  /*ba00*/  ISETP.LT.OR P5, PT, R2, 0x2, P5 ;  /* 0x000000020200780c */ /* 0x000fe20002fa1670 */
[----:B------:R-:W-:Y:S01]  /*ba10*/  UP2UR UR37, UPR, URZ, 0x40 ;  /* 0x000000403f257883 */ /* 0x000fe20008000000 */
[----:B------:R-:W-:Y:S01]  /*ba20*/  ISETP.GT.AND P2, PT, R0, 0x8, P2 ;  /* 0x000000080000780c */ /* 0x000fe20001744270 */
[----:B------:R-:W-:Y:S01]  /*ba30*/  UP2UR UR27, UPR, URZ, 0x1 ;  /* 0x000000013f1b7883 */ /* 0x000fe20008000000 */
[----:B------:R-:W-:Y:S01]  /*ba40*/  FSEL R20, R189, -INF , !P5 ;  /* 0xff800000bd147808 */ /* 0x000fe20006800000 */
[----:B------:R-:W-:Y:S01]  /*ba50*/  UP2UR UR33, UPR, URZ, 0x8 ;  /* 0x000000083f217883 */ /* 0x000fe20008000000 */
        /* <DEDUP_REMOVED lines=11> */
[----:B------:R-:W-:Y:S01]  /*bb10*/  UISETP.GE.AND UP3, UPT, UR4, 0x51, UPT ;  /* 0x000000510400788c */ /* 0x000fe2000bf66270 */
[----:B------:R-:W-:Y:S01]  /*bb20*/  ISETP.GT.AND P0, PT, R0, 0x10, P0 ;  /* 0x000000100000780c */ /* 0x000fe20000704270 */
[----:B------:R-:W-:Y:S01]  /*bb30*/  UP2UR UR25, UPR, URZ, 0x1 ;  /* 0x000000013f197883 */ /* 0x000fe20008000000 */
[----:B------:R-:W-:Y:S01]  /*bb40*/  FSEL R24, R169, -INF , !P1 ;  /* 0xff800000a9187808 */ /* 0x000fe20004800000 */
[----:B------:R-:W-:Y:S01]  /*bb50*/  UISETP.GE.AND UP2, UPT, UR4, 0x52, UPT ;  /* 0x000000520400788c */ /* 0x000fe2000bf46270 */
[----:B------:R-:W-:Y:S01]  /*bb60*/  PLOP3.LUT P1, PT, PT, PT, UP0, 0x40, 0x0 ;  /* 0x000000000000781c */ /* 0x000fe20003f2e808 */
[----:B------:R-:W-:Y:S01]  /*bb70*/  UISETP.GE.AND UP0, UPT, UR4, 0x22, UPT ;  /* 0x000000220400788c */ /* 0x000fe2000bf06270 */
[----:B------:R-:W-:Y:S01]  /*bb80*/  ISETP.LT.OR P0, PT, R2, 0x11, P0 ;  /* 0x000000110200780c */ /* 0x000fe20000701670 */
[----:B------:R-:W-:Y:S01]  /*bb90*/  UISETP.GE.AND UP1, UPT, UR4, 0x59, UPT ;  /* 0x000000590400788c */ /* 0x000fe2000bf26270 */
[----:B------:R-:W-:Y:S01]  /*bba0*/  ISETP.GT.AND P6, PT, R0, 0x11, P6 ;  /* 0x000000110000780c */ /* 0x000fe200037c4270 */
[----:B------:R-:W-:Y:S01]  /*bbb0*/  UP2UR UR24, UPR, URZ, 0x1 ;  /* 0x000000013f187883 */ /* 0x000fe20008000000 */
[----:B------:R-:W-:Y:S02]  /*bbc0*/  FSEL R25, R17, -INF , !P0 ;  /* 0xff80000011197808 */ /* 0x000fe40004000000 */
[----:B------:R-:W-:Y:S01]  /*bbd0*/  PLOP3.LUT P0, PT, PT, PT, UP0, 0x40, 0x0 ;  /* 0x000000000000781c */ /* 0x000fe20003f0e808 */
[----:B------:R-:W-:Y:S01]  /*bbe0*/  UISETP.GE.AND UP0, UPT, UR4, 0x29, UPT ;  /* 0x000000290400788c */ /* 0x000fe2000bf06270 */
[----:B------:R-:W-:Y:S02]  /*bbf0*/  ISETP.LT.OR P6, PT, R2, 0x12, P6 ;  /* 0x000000120200780c */ /* 0x000fe400037c1670 */
        /* <DEDUP_REMOVED lines=30> */
[C---:B------:R-:W-:Y:S01]  /*bde0*/  ISETP.GT.AND P0, PT, R0.reuse, 0x38, P0 ;  /* 0x000000380000780c */ /* 0x040fe20000704270 */
[----:B------:R-:W-:Y:S01]  /*bdf0*/  UP2UR UR18, UPR, URZ, 0x1 ;  /* 0x000000013f127883 */ /* 0x000fe20008000000 */
[C---:B------:R-:W-:Y:S02]  /*be00*/  ISETP.GT.AND P5, PT, R0.reuse, 0x29, P5 ;  /* 0x000000290000780c */ /* 0x040fe40002fa4270 */
[C---:B------:R-:W-:Y:S02]  /*be10*/  ISETP.GT.AND P2, PT, R0.reuse, 0x30, P2 ;  /* 0x000000300000780c */ /* 0x040fe40001744270 */
[----:B------:R-:W-:Y:S02]  /*be20*/  ISETP.GT.AND P1, PT, R0, 0x31, P1 ;  /* 0x000000310000780c */ /* 0x000fe40000f24270 */
[C---:B------:R-:W-:Y:S02]  /*be30*/  ISETP.LT.OR P0, PT, R2.reuse, 0x39, P0 ;  /* 0x000000390200780c */ /* 0x040fe40000701670 */
[----:B------:R-:W-:Y:S02]  /*be40*/  FSEL R176, R15, -INF , !P6 ;  /* 0xff8000000fb07808 */ /* 0x000fe40007000000 */
[----:B------:R-:W-:Y:S01]  /*be50*/  PLOP3.LUT P6, PT, PT, PT, UP0, 0x40, 0x0 ;  /* 0x000000000000781c */ /* 0x000fe20003fce808 */
[----:B------:R-:W-:Y:S01]  /*be60*/  UISETP.GE.AND UP0, UPT, UR4, 0x41, UPT ;  /* 0x000000410400788c */ /* 0x000fe2000bf06270 */
[C---:B------:R-:W-:Y:S02]  /*be70*/  ISETP.LT.OR P5, PT, R2.reuse, 0x2a, P5 ;  /* 0x0000002a0200780c */ /* 0x040fe40002fa1670 */
[C---:B------:R-:W-:Y:S01]  /*be80*/  ISETP.LT.OR P2, PT, R2.reuse, 0x31, P2 ;  /* 0x000000310200780c */ /* 0x040fe20001741670 */
[----:B------:R-:W-:Y:S01]  /*be90*/  UP2UR UR17, UPR, URZ, 0x1 ;  /* 0x000000013f117883 */ /* 0x000fe20008000000 */
[----:B------:R-:W-:Y:S02]  /*bea0*/  ISETP.LT.OR P1, PT, R2, 0x32, P1 ;  /* 0x000000320200780c */ /* 0x000fe40000f21670 */
[----:B------:R-:W-:Y:S02]  /*beb0*/  FSEL R196, R64, -INF , !P0 ;  /* 0xff80000040c47808 */ /* 0x000fe40004000000 */
[----:B------:R-:W-:Y:S02]  /*bec0*/  PLOP3.LUT P0, PT, PT, PT, UP4, 0x40, 0x0 ;  /* 0x000000000000781c */ /* 0x000fe40003f0e848 */
[----:B------:R-:W-:Y:S02]  /*bed0*/  FSEL R177, R49, -INF , !P5 ;  /* 0xff80000031b17808 */ /* 0x000fe40006800000 */
[----:B------:R-:W-:Y:S01]  /*bee0*/  PLOP3.LUT P5, PT, PT, PT, UP0, 0x40, 0x0 ;  /* 0x000000000000781c */ /* 0x000fe20003fae808 */
[----:B------:R-:W-:Y:S01]  /*bef0*/  UISETP.GE.AND UP0, UPT, UR4, 0x5a, UPT ;  /* 0x0000005a0400788c */ /* 0x000fe2000bf06270 */
[----:B------:R-:W-:Y:S02]  /*bf00*/  FSEL R179, R52, -INF , !P2 ;  /* 0xff80000034b37808 */ /* 0x000fe40005000000 */
[----:B------:R-:W-:Y:S01]  /*bf10*/  PLOP3.LUT P2, PT, PT, PT, UP6, 0x40, 0x0 ;  /* 0x000000000000781c */ /* 0x000fe20003f4e868 */
[----:B------:R-:W-:Y:S01]  /*bf20*/  UISETP.NE.AND UP6, UPT, UR34, URZ, UPT ;  /* 0x0000003f2200728c */ /* 0x000fe2000bfc5270 */
[----:B------:R-:W-:Y:S02]  /*bf30*/  FSEL R189, R53, -INF , !P1 ;  /* 0xff80000035bd7808 */ /* 0x000fe40004800000 */
[----:B------:R-:W-:Y:S02]  /*bf40*/  PLOP3.LUT P1, PT, PT, PT, UP5, 0x40, 0x0 ;  /* 0x000000000000781c */ /* 0x000fe40003f2e858 */
[C---:B------:R-:W-:Y:S02]  /*bf50*/  ISETP.GT.AND P0, PT, R0.reuse, 0x49, P0 ;  /* 0x000000490000780c */ /* 0x040fe40000704270 */
[C---:B------:R-:W-:Y:S02]  /*bf60*/  ISETP.GT.AND P6, PT, R0.reuse, 0x39, P6 ;  /* 0x000000390000780c */ /* 0x040fe400037c4270 */
[C---:B------:R-:W-:Y:S02]  /*bf70*/  ISETP.GT.AND P5, PT, R0.reuse, 0x40, P5 ;  /* 0x000000400000780c */ /* 0x040fe40002fa4270 */
[C---:B------:R-:W-:Y:S02]  /*bf80*/  ISETP.GT.AND P2, PT, R0.reuse, 0x41, P2 ;  /* 0x000000410000780c */ /* 0x040fe40001744270 */
[----:B------:R-:W-:Y:S02]  /*bf90*/  ISETP.GT.AND P1, PT, R0, 0x48, P1 ;  /* 0x000000480000780c */ /* 0x000fe40000f24270 */
[C---:B------:R-:W-:Y:S02]  /*bfa0*/  ISETP.LT.OR P0, PT, R2.reuse, 0x4a, P0 ;  /* 0x0000004a0200780c */ /* 0x040fe40000701670 */
[C---:B------:R-:W-:Y:S02]  /*bfb0*/  ISETP.LT.OR P6, PT, R2.reuse, 0x3a, P6 ;  /* 0x0000003a0200780c */ /* 0x040fe400037c1670 */
[C---:B------:R-:W-:Y:S02]  /*bfc0*/  ISETP.LT.OR P5, PT, R2.reuse, 0x41, P5 ;  /* 0x000000410200780c */ /* 0x040fe40002fa1670 */
[C---:B------:R-:W-:Y:S02]  /*bfd0*/  ISETP.LT.OR P2, PT, R2.reuse, 0x42, P2 ;  /* 0x000000420200780c */ /* 0x040fe40001741670 */
[----:B------:R-:W-:Y:S02]  /*bfe0*/  ISETP.LT.OR P1, PT, R2, 0x49, P1 ;  /* 0x000000490200780c */ /* 0x000fe40000f21670 */
[----:B------:R-:W-:Y:S02]  /*bff0*/  FSEL R237, R81, -INF , !P0 ;  /* 0xff80000051ed7808 */ /* 0x000fe40004000000 */
[----:B------:R-:W-:Y:S01]  /*c000*/  PLOP3.LUT P0, PT, PT, PT, UP6, 0x40, 0x0 ;  /* 0x000000000000781c */ /* 0x000fe20003f0e868 */
[----:B------:R-:W-:Y:S01]  /*c010*/  UISETP.NE.AND UP6, UPT, UR37, URZ, UPT ;  /* 0x0000003f2500728c */ /* 0x000fe2000bfc5270 */
[----:B------:R-:W-:Y:S02]  /*c020*/  FSEL R197, R65, -INF , !P6 ;  /* 0xff80000041c57808 */ /* 0x000fe40007000000 */
[----:B------:R-:W-:Y:S02]  /*c030*/  PLOP3.LUT P6, PT, PT, PT, UP3, 0x40, 0x0 ;  /* 0x000000000000781c */ /* 0x000fe40003fce838 */
[----:B------:R-:W-:Y:S02]  /*c040*/  FSEL R198, R68, -INF , !P5 ;  /* 0xff80000044c67808 */ /* 0x000fe40006800000 */
[----:B------:R-:W-:Y:S02]  /*c050*/  PLOP3.LUT P5, PT, PT, PT, UP2, 0x40, 0x0 ;  /* 0x000000000000781c */ /* 0x000fe40003fae828 */
[----:B------:R-:W-:Y:S02]  /*c060*/  FSEL R233, R69, -INF , !P2 ;  /* 0xff80000045e97808 */ /* 0x000fe40005000000 */
[----:B------:R-:W-:Y:S02]  /*c070*/  PLOP3.LUT P2, PT, PT, PT, UP1, 0x40, 0x0 ;  /* 0x000000000000781c */ /* 0x000fe40003f4e818 */
[----:B------:R-:W-:Y:S02]  /*c080*/  FSEL R236, R80, -INF , !P1 ;  /* 0xff80000050ec7808 */ /* 0x000fe40004800000 */
[----:B------:R-:W-:Y:S02]  /*c090*/  PLOP3.LUT P1, PT, PT, PT, UP0, 0x40, 0x0 ;  /* 0x000000000000781c */ /* 0x000fe40003f2e808 */
[C---:B------:R-:W-:Y:S02]  /*c0a0*/  ISETP.GT.AND P6, PT, R0.reuse, 0x50, P6 ;  /* 0x000000500000780c */ /* 0x040fe400037c4270 */
[C---:B------:R-:W-:Y:S02]  /*c0b0*/  ISETP.GT.AND P5, PT, R0.reuse, 0x51, P5 ;  /* 0x000000510000780c */ /* 0x040fe40002fa4270 */
[C---:B------:R-:W-:Y:S02]  /*c0c0*/  ISETP.GT.AND P2, PT, R0.reuse, 0x58, P2 ;  /* 0x000000580000780c */ /* 0x040fe40001744270 */
[----:B------:R-:W-:Y:S01]  /*c0d0*/  ISETP.GT.AND P1, PT, R0, 0x59, P1 ;  /* 0x000000590000780c */ /* 0x000fe20000f24270 */
[--C-:B-1----:R-:W-:Y:S01]  /*c0e0*/  IMAD.IADD R0, R6, 0x1, R3.reuse ;  /* 0x0000000106007824 */ /* 0x102fe200078e0203 */
[C---:B------:R-:W-:Y:S02]  /*c0f0*/  ISETP.LT.OR P6, PT, R2.reuse, 0x51, P6 ;  /* 0x000000510200780c */ /* 0x040fe400037c1670 */
[C---:B------:R-:W-:Y:S02]  /*c100*/  ISETP.LT.OR P5, PT, R2.reuse, 0x52, P5 ;  /* 0x000000520200780c */ /* 0x040fe40002fa1670 */
[C---:B------:R-:W-:Y:S02]  /*c110*/  ISETP.LT.OR P2, PT, R2.reuse, 0x59, P2 ;  /* 0x000000590200780c */ /* 0x040fe40001741670 */
[----:B------:R-:W-:Y:S01]  /*c120*/  ISETP.LT.OR P1, PT, R2, 0x5a, P1 ;  /* 0x0000005a0200780c */ /* 0x000fe20000f21670 */
[----:B------:R-:W-:Y:S01]  /*c130*/  IMAD.IADD R2, R5, 0x1, R3 ;  /* 0x0000000105027824 */ /* 0x000fe200078e0203 */
[----:B------:R-:W-:Y:S02]  /*c140*/  FSEL R240, R84, -INF , !P6 ;  /* 0xff80000054f07808 */ /* 0x000fe40007000000 */
[----:B------:R-:W-:Y:S02]  /*c150*/  FSEL R246, R85, -INF , !P5 ;  /* 0xff80000055f67808 */ /* 0x000fe40006800000 */
[----:B------:R-:W-:Y:S02]  /*c160*/  FSEL R250, R96, -INF , !P2 ;  /* 0xff80000060fa7808 */ /* 0x000fe40005000000 */
[----:B------:R-:W-:Y:S01]  /*c170*/  FSEL R252, R97, -INF , !P1 ;  /* 0xff80000061fc7808 */ /* 0x000fe20004800000 */
        /* <DEDUP_REMOVED lines=15> */
.L_x_281:
[----:B------:R-:W-:Y:S04]  /*c270*/  MOV R2, c[0x0][0x32c] ;  /* 0x0000cb0000027a02 */ /* 0x000fe80000000f00 */
[----:B------:R-:W-:Y:S11]  /*c280*/  ISETP.NE.AND P0, PT, R2, 0x1, PT ;  /* 0x000000010200780c */ /* 0x000ff60003f05270 */
[----:B------:R-:W-:Y:S02]  /*c290*/  @!UPT UIADD3 URZ, URZ, URZ, URZ ;  /* 0x0000003f3f3ff290 */ /* 0x000fe4000fffe03f */
[----:B------:R-:W-:Y:S05]  /*c2a0*/  @P0 IMAD.HI.U32 R2, R0, c[0x0][0x330], RZ ;  /* 0x0000cc0000020a27 */ /* 0x000fea00078e00ff */
[----:B------:R-:W-:Y:S02]  /*c2b0*/  @P0 SHF.R.U32.HI R0, RZ, c[0x0][0x334], R2 ;  /* 0x0000cd00ff000a19 */ /* 0x000fe40000011602 */
.L_x_282:
[----:B------:R-:W-:Y:S05]  /*c2c0*/  BSYNC B0 ;  /* 0x0000000000007941 */ /* 0x000fea0003800000 */
.L_x_280:
[----:B------:R-:W-:Y:S02]  /*c2d0*/  IMAD.U32 R2, RZ, RZ, UR4 ;  /* 0x00000004ff027e24 */ /* 0x000fe4000f8e00ff */
[----:B------:R-:W-:Y:S03]  /*c2e0*/  IMAD.U32 R7, RZ, RZ, UR15 ;  /* 0x0000000fff077e24 */ /* 0x000fe6000f8e00ff */
[----:B------:R-:W-:Y:S04]  /*c2f0*/  IADD3 R2, -R10, 0x1, R2 ;  /* 0x000000010a027810 */ /* 0x000fe80007ffe102 */
[----:B------:R-:W-:Y:S02]  /*c300*/  IADD3 R8, R2, -0x1, RZ ;  /* 0xffffffff02087810 */ /* 0x000fe40007ffe0ff */
[----:B------:R-:W-:Y:S03]  /*c310*/  IADD3 R2, -R7, UR8, R2 ;  /* 0x0000000807027c10 */ /* 0x000fe6000fffe102 */
[----:B------:R-:W-:Y:S01]  /*c320*/  IMAD R0, R0, c[0x0][0x32c], R8 ;  /* 0x0000cb0000007a24 */ /* 0x000fe200078e0208 */
[C-C-:B------:R-:W-:Y:S02]  /*c330*/  IADD3 R7, R3.reuse, UR13, R2.reuse ;  /* 0x0000000d03077c10 */ /* 0x140fe4000fffe002 */
[----:B------:R-:W-:Y:S02]  /*c340*/  IADD3 R3, R3, c[0x0][0x328], R2 ;  /* 0x0000ca0003037a10 */ /* 0x000fe40007ffe002 */
[----:B------:R-:W-:Y:S02]  /*c350*/  IADD3 R2, R0, c[0x0][0x32c], RZ ;  /* 0x0000cb0000027a10 */ /* 0x000fe40007ffe0ff */
[----:B------:R-:W-:Y:S02]  /*c360*/  IMNMX R0, R7, R0, !PT ;  /* 0x0000000007007217 */ /* 0x000fe40007800200 */
[----:B------:R-:W-:Y:S02]  /*c370*/  IMNMX R2, R3, R2, PT ;  /* 0x0000000203027217 */ /* 0x000fe40003800200 */
.L_x_279:
[----:B------:R-:W-:Y:S01]  /*c380*/  UP2UR UR40, UPR, URZ, 0x8 ;  /* 0x000000083f287883 */ /* 0x000fe20008000000 */
[----:B------:R-:W1:Y:S01]  /*c390*/  SHFL.IDX PT, R3, R4, 0x2, 0x1c1f ;  /* 0x005c1f0004037f89 */ /* 0x000e6200000e0000 */
[----:B------:R-:W-:Y:S01]  /*c3a0*/  UISETP.NE.AND UP3, UPT, UR29, URZ, UPT ;  /* 0x0000003f1d00728c */ /* 0x000fe2000bf65270 */
[----:B------:R-:W-:Y:S01]  /*c3b0*/  IMAD.U32 R7, RZ, RZ, UR4 ;  /* 0x00000004ff077e24 */ /* 0x000fe2000f8e00ff */
[----:B------:R-:W-:Y:S01]  /*c3c0*/  UP2UR UR42, UPR, URZ, 0x20 ;  /* 0x000000203f2a7883 */ /* 0x000fe20008000000 */
[----:B------:R-:W-:Y:S01]  /*c3d0*/  IMAD.U32 R8, RZ, RZ, UR15 ;  /* 0x0000000fff087e24 */ /* 0x000fe2000f8e00ff */
[----:B------:R-:W-:Y:S02]  /*c3e0*/  UISETP.NE.AND UP5, UPT, UR33, URZ, UPT ;  /* 0x0000003f2100728c */ /* 0x000fe4000bfa5270 */
[----:B------:R-:W-:Y:S01]  /*c3f0*/  PLOP3.LUT P0, PT, PT, PT, UP3, 0x40, 0x0 ;  /* 0x000000000000781c */ /* 0x000fe20003f0e838 */
[----:B------:R-:W-:Y:S01]  /*c400*/  UP2UR UR39, UPR, URZ, 0x4 ;  /* 0x000000043f277883 */ /* 0x000fe20008000000 */
[----:B------:R-:W-:Y:S01]  /*c410*/  IADD3 R7, -R10, 0x1, R7 ;  /* 0x000000010a077810 */ /* 0x000fe20007ffe107 */
[----:B------:R-:W-:Y:S01]  /*c420*/  UISETP.NE.AND UP2, UPT, UR30, URZ, UPT ;  /* 0x0000003f1e00728c */ /* 0x000fe2000bf45270 */
[----:B------:R-:W-:Y:S01]  /*c430*/  PLOP3.LUT P6, PT, PT, PT, UP5, 0x40, 0x0 ;  /* 0x000000000000781c */ /* 0x000fe20003fce858 */
[----:B------:R-:W-:Y:S01]  /*c440*/  UP2UR UR38, UPR, URZ, 0x2 ;  /* 0x000000023f267883 */ /* 0x000fe20008000000 */
[C---:B------:R-:W-:Y:S01]  /*c450*/  ISETP.GT.AND P0, PT, R0.reuse, 0x10, P0 ;  /* 0x000000100000780c */ /* 0x040fe20000704270 */
[----:B------:R-:W-:Y:S01]  /*c460*/  UISETP.NE.AND UP1, UPT, UR32, URZ, UPT ;  /* 0x0000003f2000728c */ /* 0x000fe2000bf25270 */
[----:B------:R-:W-:Y:S01]  /*c470*/  ISETP.GT.AND P6, PT, R0, RZ, P6 ;  /* 0x000000ff0000720c */ /* 0x000fe200037c4270 */
[----:B------:R-:W-:Y:S01]  /*c480*/  UP2UR UR37, UPR, URZ, 0x1 ;  /* 0x000000013f257883 */ /* 0x000fe20008000000 */
[----:B------:R-:W-:Y:S01]  /*c490*/  PLOP3.LUT P1, PT, PT, PT, UP2, 0x40, 0x0 ;  /* 0x000000000000781c */ /* 0x000fe20003f2e828 */
[----:B------:R-:W-:Y:S01]  /*c4a0*/  UISETP.NE.AND UP0, UPT, UR31, URZ, UPT ;  /* 0x0000003f1f00728c */ /* 0x000fe2000bf05270 */
[----:B------:R-:W-:Y:S01]  /*c4b0*/  ISETP.LT.OR P0, PT, R2, 0x11, P0 ;  /* 0x000000110200780c */ /* 0x000fe20000701670 */
[----:B------:R-:W-:Y:S01]  /*c4c0*/  UISETP.NE.AND UP2, UPT, UR24, URZ, UPT ;  /* 0x0000003f1800728c */ /* 0x000fe2000bf45270 */
[----:B------:R-:W-:Y:S01]  /*c4d0*/  PLOP3.LUT P5, PT, PT, PT, UP1, 0x40, 0x0 ;  /* 0x000000000000781c */ /* 0x000fe20003fae818 */
[----:B------:R-:W-:Y:S01]  /*c4e0*/  UP2UR UR41, UPR, URZ, 0x10 ;  /* 0x000000103f297883 */ /* 0x000fe20008000000 */
[C---:B------:R-:W-:Y:S01]  /*c4f0*/  ISETP.GT.AND P1, PT, R0.reuse, 0x9, P1 ;  /* 0x000000090000780c */ /* 0x040fe20000f24270 */
[----:B------:R-:W-:Y:S01]  /*c500*/  UISETP.NE.AND UP4, UPT, UR28, URZ, UPT ;  /* 0x0000003f1c00728c */ /* 0x000fe2000bf85270 */
[----:B------:R-:W-:Y:S01]  /*c510*/  PLOP3.LUT P2, PT, PT, PT, UP0, 0x40, 0x0 ;  /* 0x000000000000781c */ /* 0x000fe20003f4e808 */
[----:B------:R-:W-:Y:S01]  /*c520*/  UISETP.NE.AND UP1, UPT, UR27, URZ, UPT ;  /* 0x0000003f1b00728c */ /* 0x000fe2000bf25270 */
[C---:B------:R-:W-:Y:S01]  /*c530*/  ISETP.GT.AND P5, PT, R0.reuse, 0x1, P5 ;  /* 0x000000010000780c */ /* 0x040fe20002fa4270 */
[----:B------:R-:W-:Y:S01]  /*c540*/  UISETP.NE.AND UP0, UPT, UR26, URZ, UPT ;  /* 0x0000003f1a00728c */ /* 0x000fe2000bf05270 */
[----:B------:R-:W-:Y:S01]  /*c550*/  ISETP.GT.AND P2, PT, R0, 0x8, P2 ;  /* 0x000000080000780c */ /* 0x000fe20001744270 */
[----:B------:R-:W-:Y:S01]  /*c560*/  UISETP.NE.AND UP3, UPT, UR25, URZ, UPT ;  /* 0x0000003f1900728c */ /* 0x000fe2000bf65270 */
[C---:B------:R-:W-:Y:S01]  /*c570*/  ISETP.LT.OR P6, PT, R2.reuse, 0x1, P6 ;  /* 0x000000010200780c */ /* 0x040fe200037c1670 */
[----:B------:R-:W-:Y:S01]  /*c580*/  UISETP.NE.AND UP5, UPT, UR42, URZ, UPT ;  /* 0x0000003f2a00728c */ /* 0x000fe2000bfa5270 */
[C---:B------:R-:W-:Y:S02]  /*c590*/  ISETP.LT.OR P5, PT, R2.reuse, 0x2, P5 ;  /* 0x000000020200780c */ /* 0x040fe40002fa1670 */
[C---:B------:R-:W-:Y:S02]  /*c5a0*/  ISETP.LT.OR P2, PT, R2.reuse, 0x9, P2 ;  /* 0x000000090200780c */ /* 0x040fe40001741670 */
[----:B------:R-:W-:Y:S02]  /*c5b0*/  ISETP.LT.OR P1, PT, R2, 0xa, P1 ;  /* 0x0000000a0200780c */ /* 0x000fe40000f21670 */
[----:B------:R-:W-:Y:S02]  /*c5c0*/  FSEL R26, R182, -INF , !P0 ;  /* 0xff800000b61a7808 */ /* 0x000fe40004000000 */
[----:B------:R-:W-:Y:S01]  /*c5d0*/  PLOP3.LUT P0, PT, PT, PT, UP2, 0x40, 0x0 ;  /* 0x000000000000781c */ /* 0x000fe20003f0e828 */
[----:B------:R-:W-:Y:S01]  /*c5e0*/  UISETP.NE.AND UP2, UPT, UR19, URZ, UPT ;  /* 0x0000003f1300728c */ /* 0x000fe2000bf45270 */
        /* <DEDUP_REMOVED lines=48> */
[----:B------:R-:W-:Y:S02]  /*c8f0*/  PLOP3.LUT P0, PT, PT, PT, UP4, 0x40, 0x0 ;  /* 0x000000000000781c */ /* 0x000fe40003f0e848 */
[----:B------:R-:W-:Y:S02]  /*c900*/  FSEL R174, R50, -INF , !P6 ;  /* 0xff80000032ae7808 */ /* 0x000fe40007000000 */
[----:B------:R-:W-:Y:S01]  /*c910*/  PLOP3.LUT P6, PT, PT, PT, UP1, 0x40, 0x0 ;  /* 0x000000000000781c */ /* 0x000fe20003fce818 */
[----:B------:R-:W-:Y:S01]  /*c920*/  UISETP.NE.AND UP1, UPT, UR38, URZ, UPT ;  /* 0x0000003f2600728c */ /* 0x000fe2000bf25270 */
[----:B------:R-:W-:Y:S02]  /*c930*/  FSEL R175, R51, -INF , !P5 ;  /* 0xff80000033af7808 */ /* 0x000fe40006800000 */
[----:B------:R-:W-:Y:S01]  /*c940*/  PLOP3.LUT P5, PT, PT, PT, UP0, 0x40, 0x0 ;  /* 0x000000000000781c */ /* 0x000fe20003fae808 */
[----:B------:R-:W-:Y:S01]  /*c950*/  UISETP.NE.AND UP0, UPT, UR37, URZ, UPT ;  /* 0x0000003f2500728c */ /* 0x000fe2000bf05270 */
[----:B------:R-:W-:Y:S01]  /*c960*/  FSEL R180, R54, -INF , !P2 ;  /* 0xff80000036b47808 */ /* 0x000fe20005000000 */
[----:B------:R-:W-:Y:S01]  /*c970*/  UP2UR UR37, UPR, URZ, 0x40 ;  /* 0x000000403f257883 */ /* 0x000fe20008000000 */
        /* <DEDUP_REMOVED lines=28> */
[----:B------:R-:W-:Y:S02]  /*cb40*/  ISETP.GT.AND P1, PT, R0, 0x59, P1 ;  /* 0x000000590000780c */ /* 0x000fe40000f24270 */
[----:B------:R-:W-:Y:S02]  /*cb50*/  IADD3 R0, -R8, UR8, R7 ;  /* 0x0000000808007c10 */ /* 0x000fe4000fffe107 */
[C---:B------:R-:W-:Y:S02]  /*cb60*/  ISETP.LT.OR P6, PT, R2.reuse, 0x51, P6 ;  /* 0x000000510200780c */ /* 0x040fe400037c1670 */
[C---:B------:R-:W-:Y:S02]  /*cb70*/  ISETP.LT.OR P5, PT, R2.reuse, 0x52, P5 ;  /* 0x000000520200780c */ /* 0x040fe40002fa1670 */
[C---:B------:R-:W-:Y:S02]  /*cb80*/  ISETP.LT.OR P2, PT, R2.reuse, 0x59, P2 ;  /* 0x000000590200780c */ /* 0x040fe40001741670 */
[----:B------:R-:W-:Y:S02]  /*cb90*/  ISETP.LT.OR P1, PT, R2, 0x5a, P1 ;  /* 0x0000005a0200780c */ /* 0x000fe40000f21670 */
[C---:B------:R-:W-:Y:S02]  /*cba0*/  IADD3 R2, R0.reuse, c[0x0][0x328], RZ ;  /* 0x0000ca0000027a10 */ /* 0x040fe40007ffe0ff */
[----:B------:R-:W-:Y:S02]  /*cbb0*/  IADD3 R0, R0, UR13, RZ ;  /* 0x0000000d00007c10 */ /* 0x000fe4000fffe0ff */
[----:B------:R-:W-:Y:S01]  /*cbc0*/  FSEL R238, R86, -INF , !P6 ;  /* 0xff80000056ee7808 */ /* 0x000fe20007000000 */
[--C-:B-1----:R-:W-:Y:S01]  /*cbd0*/  IMAD.IADD R2, R2, 0x1, R3.reuse ;  /* 0x0000000102027824 */ /* 0x102fe200078e0203 */
[----:B------:R-:W-:Y:S01]  /*cbe0*/  FSEL R242, R87, -INF , !P5 ;  /* 0xff80000057f27808 */ /* 0x000fe20006800000 */
[----:B------:R-:W-:Y:S01]  /*cbf0*/  IMAD.IADD R0, R0, 0x1, R3 ;  /* 0x0000000100007824 */ /* 0x000fe200078e0203 */
        /* <DEDUP_REMOVED lines=17> */
.L_x_285:
[----:B------:R-:W-:Y:S04]  /*cd10*/  MOV R7, c[0x0][0x32c] ;  /* 0x0000cb0000077a02 */ /* 0x000fe80000000f00 */
[----:B------:R-:W-:Y:S11]  /*cd20*/  ISETP.NE.AND P0, PT, R7, 0x1, PT ;  /* 0x000000010700780c */ /* 0x000ff60003f05270 */
[----:B------:R-:W-:Y:S02]  /*cd30*/  @!UPT UIADD3 URZ, URZ, URZ, URZ ;  /* 0x0000003f3f3ff290 */ /* 0x000fe4000fffe03f */
[----:B------:R-:W-:Y:S05]  /*cd40*/  @P0 IMAD.HI.U32 R7, R3, c[0x0][0x330], RZ ;  /* 0x0000cc0003070a27 */ /* 0x000fea00078e00ff */
[----:B------:R-:W-:Y:S02]  /*cd50*/  @P0 SHF.R.U32.HI R3, RZ, c[0x0][0x334], R7 ;  /* 0x0000cd00ff030a19 */ /* 0x000fe40000011607 */
.L_x_286:
[----:B------:R-:W-:Y:S05]  /*cd60*/  BSYNC B0 ;  /* 0x0000000000007941 */ /* 0x000fea0003800000 */
.L_x_284:
[----:B------:R-:W-:Y:S05]  /*cd70*/  MOV R7, UR12 ;  /* 0x0000000c00077c02 */ /* 0x000fea0008000f00 */
[----:B------:R-:W-:Y:S04]  /*cd80*/  IMAD R7, R7, -0x60, -R10 ;  /* 0xffffffa007077824 */ /* 0x000fe800078e0a0a */
[----:B------:R-:W-:Y:S05]  /*cd90*/  IMAD R3, R3, c[0x0][0x32c], R7 ;  /* 0x0000cb0003037a24 */ /* 0x000fea00078e0207 */
[----:B------:R-:W-:Y:S02]  /*cda0*/  IADD3 R7, R3, c[0x0][0x32c], RZ ;  /* 0x0000cb0003077a10 */ /* 0x000fe40007ffe0ff */
[----:B------:R-:W-:Y:S02]  /*cdb0*/  IMNMX R0, R0, R3, !PT ;  /* 0x0000000300007217 */ /* 0x000fe40007800200 */
[----:B------:R-:W-:Y:S02]  /*cdc0*/  IMNMX R2, R2, R7, PT ;  /* 0x0000000702027217 */ /* 0x000fe40003800200 */
.L_x_283:
[----:B------:R-:W-:Y:S01]  /*cdd0*/  UP2UR UR40, UPR, URZ, 0x8 ;  /* 0x000000083f287883 */ /* 0x000fe20008000000 */
[----:B------:R-:W1:Y:S01]  /*cde0*/  SHFL.IDX PT, R3, R4, 0x3, 0x1c1f ;  /* 0x007c1f0004037f89 */ /* 0x000e6200000e0000 */
[----:B------:R-:W-:Y:S02]  /*cdf0*/  UISETP.NE.AND UP3, UPT, UR29, URZ, UPT ;  /* 0x0000003f1d00728c */ /* 0x000fe4000bf65270 */
[----:B------:R-:W-:Y:S02]  /*ce00*/  UP2UR UR42, UPR, URZ, 0x20 ;  /* 0x000000203f2a7883 */ /* 0x000fe40008000000 */
[----:B------:R-:W-:Y:S02]  /*ce10*/  UISETP.NE.AND UP5, UPT, UR33, URZ, UPT ;  /* 0x0000003f2100728c */ /* 0x000fe4000bfa5270 */
[----:B------:R-:W-:Y:S01]  /*ce20*/  PLOP3.LUT P0, PT, PT, PT, UP3, 0x40, 0x0 ;  /* 0x000000000000781c */ /* 0x000fe20003f0e838 */
[----:B------:R-:W-:Y:S02]  /*ce30*/  UP2UR UR39, UPR, URZ, 0x4 ;  /* 0x000000043f277883 */ /* 0x000fe40008000000 */
        /* <DEDUP_REMOVED lines=140> */
.L_x_289:
[----:B------:R-:W-:Y:S04]  /*d700*/  MOV R2, c[0x0][0x32c] ;  /* 0x0000cb0000027a02 */ /* 0x000fe80000000f00 */
[----:B------:R-:W-:Y:S11]  /*d710*/  ISETP.NE.AND P0, PT, R2, 0x1, PT ;  /* 0x000000010200780c */ /* 0x000ff60003f05270 */
[----:B------:R-:W-:Y:S02]  /*d720*/  @!UPT UIADD3 URZ, URZ, URZ, URZ ;  /* 0x0000003f3f3ff290 */ /* 0x000fe4000fffe03f */
[----:B------:R-:W-:Y:S05]  /*d730*/  @P0 IMAD.HI.U32 R2, R0, c[0x0][0x330], RZ ;  /* 0x0000cc0000020a27 */ /* 0x000fea00078e00ff */
[----:B------:R-:W-:Y:S02]  /*d740*/  @P0 SHF.R.U32.HI R0, RZ, c[0x0][0x334], R2 ;  /* 0x0000cd00ff000a19 */ /* 0x000fe40000011602 */
.L_x_290:
[----:B------:R-:W-:Y:S05]  /*d750*/  BSYNC B0 ;  /* 0x0000000000007941 */ /* 0x000fea0003800000 */
.L_x_288:
        /* <DEDUP_REMOVED lines=11> */
.L_x_287:
[----:B------:R-:W2:Y:S01]  /*d810*/  LDL.LU R3, [R1] ;  /* 0x0000000001037983 */ /* 0x000ea20000300800 */
        /* <DEDUP_REMOVED lines=10> */
[----:B------:R-:W-:Y:S01]  /*d8c0*/  PLOP3.LUT P2, PT, PT, PT, UP6, 0x40, 0x0 ;  /* 0x000000000000781c */ /* 0x000fe20003f4e868 */
[----:B------:R-:W-:Y:S01]  /*d8d0*/  UISETP.NE.AND UP4, UPT, UR27, URZ, UPT ;  /* 0x0000003f1b00728c */ /* 0x000fe2000bf85270 */
[----:B------:R-:W-:Y:S01]  /*d8e0*/  FMNMX.FTZ R72, R24, R72, !PT ;  /* 0x0000004818487209 */ /* 0x000fe20007810000 */
[----:B------:R-:W-:Y:S01]  /*d8f0*/  UP2UR UR27, UPR, URZ, 0x8 ;  /* 0x000000083f1b7883 */ /* 0x000fe20008000000 */
[----:B------:R-:W-:Y:S01]  /*d900*/  ISETP.GT.AND P2, PT, R0, RZ, P2 ;  /* 0x000000ff0000720c */ /* 0x000fe20001744270 */
[----:B------:R-:W-:Y:S01]  /*d910*/  UISETP.NE.AND UP3, UPT, UR29, URZ, UPT ;  /* 0x0000003f1d00728c */ /* 0x000fe2000bf65270 */
[----:B------:R-:W-:Y:S01]  /*d920*/  FMNMX.FTZ R72, R25, R72, !PT ;  /* 0x0000004819487209 */ /* 0x000fe20007810000 */
[----:B------:R-:W-:Y:S01]  /*d930*/  UP2UR UR29, UPR, URZ, 0x4 ;  /* 0x000000043f1d7883 */ /* 0x000fe20008000000 */
[----:B------:R-:W-:Y:S01]  /*d940*/  ISETP.LT.OR P2, PT, R2, 0x1, P2 ;  /* 0x000000010200780c */ /* 0x000fe20001741670 */
[----:B------:R-:W-:Y:S01]  /*d950*/  UISETP.NE.AND UP2, UPT, UR28, URZ, UPT ;  /* 0x0000003f1c00728c */ /* 0x000fe2000bf45270 */
[----:B------:R-:W-:Y:S01]  /*d960*/  FMNMX.FTZ R72, R27, R72, !PT ;  /* 0x000000481b487209 */ /* 0x000fe20007810000 */
[----:B------:R-:W-:Y:S01]  /*d970*/  UP2UR UR28, UPR, URZ, 0x2 ;  /* 0x000000023f1c7883 */ /* 0x000fe20008000000 */
[----:B------:R-:W-:Y:S01]  /*d980*/  PLOP3.LUT P0, PT, PT, PT, UP5, 0x40, 0x0 ;  /* 0x000000000000781c */ /* 0x000fe20003f0e858 */
[----:B------:R-:W-:Y:S01]  /*d990*/  UISETP.NE.AND UP1, UPT, UR30, URZ, UPT ;  /* 0x0000003f1e00728c */ /* 0x000fe2000bf25270 */
[----:B------:R-:W-:Y:S01]  /*d9a0*/  FMNMX.FTZ R72, R30, R72, !PT ;  /* 0x000000481e487209 */ /* 0x000fe20007810000 */
[----:B------:R-:W-:Y:S01]  /*d9b0*/  UP2UR UR30, UPR, URZ, 0x1 ;  /* 0x000000013f1e7883 */ /* 0x000fe20008000000 */
[----:B------:R-:W-:Y:S01]  /*d9c0*/  ISETP.GT.AND P0, PT, R0, 0x1, P0 ;  /* 0x000000010000780c */ /* 0x000fe20000704270 */
[----:B------:R-:W-:Y:S01]  /*d9d0*/  UISETP.NE.AND UP0, UPT, UR31, URZ, UPT ;  /* 0x0000003f1f00728c */ /* 0x000fe2000bf05270 */
[----:B------:R-:W-:Y:S01]  /*d9e0*/  FMNMX.FTZ R72, R33, R72, !PT ;  /* 0x0000004821487209 */ /* 0x000fe20007810000 */
[----:B------:R-:W-:Y:S01]  /*d9f0*/  UISETP.NE.AND UP6, UPT, UR4, URZ, UPT ;  /* 0x0000003f0400728c */ /* 0x000fe2000bfc5270 */
[----:B------:R-:W-:Y:S01]  /*da00*/  PLOP3.LUT P1, PT, PT, PT, UP1, 0x40, 0x0 ;  /* 0x000000000000781c */ /* 0x000fe20003f2e818 */
[----:B------:R-:W-:Y:S01]  /*da10*/  UISETP.NE.AND UP1, UPT, UR23, URZ, UPT ;  /* 0x0000003f1700728c */ /* 0x000fe2000bf25270 */
[----:B------:R-:W-:Y:S01]  /*da20*/  FMNMX.FTZ R72, R48, R72, !PT ;  /* 0x0000004830487209 */ /* 0x000fe20007810000 */
[----:B------:R-:W-:Y:S01]  /*da30*/  UISETP.NE.AND UP5, UPT, UR33, URZ, UPT ;  /* 0x0000003f2100728c */ /* 0x000fe2000bfa5270 */
[----:B------:R-:W-:Y:S01]  /*da40*/  PLOP3.LUT P6, PT, PT, PT, UP0, 0x40, 0x0 ;  /* 0x000000000000781c */ /* 0x000fe20003fce808 */
[----:B------:R-:W-:Y:S01]  /*da50*/  UISETP.NE.AND UP0, UPT, UR26, URZ, UPT ;  /* 0x0000003f1a00728c */ /* 0x000fe2000bf05270 */
[----:B------:R-:W-:Y:S01]  /*da60*/  FMNMX.FTZ R72, R90, R72, !PT ;  /* 0x000000485a487209 */ /* 0x000fe20007810000 */
[----:B------:R-:W-:Y:S01]  /*da70*/  LDSM.16.MT88.4 R52, [R210+0x100] ;  /* 0x00010000d234783b */ /* 0x000fe20000004200 */
[----:B------:R-:W-:Y:S02]  /*da80*/  ISETP.LT.OR P0, PT, R2, 0x2, P0 ;  /* 0x000000020200780c */ /* 0x000fe40000701670 */
[----:B------:R-:W-:Y:S02]  /*da90*/  FMNMX.FTZ R72, R176, R72, !PT ;  /* 0x00000048b0487209 */ /* 0x000fe40007810000 */
[----:B------:R-:W-:Y:S02]  /*daa0*/  ISETP.GT.AND P6, PT, R0, 0x8, P6 ;  /* 0x000000080000780c */ /* 0x000fe400037c4270 */
[----:B------:R-:W-:Y:S01]  /*dab0*/  FMNMX.FTZ R72, R177, R72, !PT ;  /* 0x00000048b1487209 */ /* 0x000fe20007810000 */
[----:B------:R-:W-:Y:S01]  /*dac0*/  LDSM.16.MT88.4 R80, [R211+0x100] ;  /* 0x00010000d350783b */ /* 0x000fe20000004200 */
[----:B------:R-:W-:Y:S02]  /*dad0*/  ISETP.LT.OR P6, PT, R2, 0x9, P6 ;  /* 0x000000090200780c */ /* 0x000fe400037c1670 */
[----:B------:R-:W-:Y:S02]  /*dae0*/  FMNMX.FTZ R72, R179, R72, !PT ;  /* 0x00000048b3487209 */ /* 0x000fe40007810000 */
[----:B------:R-:W-:Y:S02]  /*daf0*/  FSEL R15, R251, -INF , !P0 ;  /* 0xff800000fb0f7808 */ /* 0x000fe40004000000 */
[----:B------:R-:W-:Y:S02]  /*db00*/  FMNMX.FTZ R72, R189, R72, !PT ;  /* 0x00000048bd487209 */ /* 0x000fe40007810000 */
[----:B------:R-:W-:Y:S02]  /*db10*/  ISETP.GT.AND P1, PT, R0, 0x9, P1 ;  /* 0x000000090000780c */ /* 0x000fe40000f24270 */
[----:B------:R-:W-:Y:S02]  /*db20*/  FMNMX.FTZ R72, R196, R72, !PT ;  /* 0x00000048c4487209 */ /* 0x000fe40007810000 */
[----:B------:R-:W-:Y:S01]  /*db30*/  PLOP3.LUT P5, PT, PT, PT, UP3, 0x40, 0x0 ;  /* 0x000000000000781c */ /* 0x000fe20003fae838 */
[----:B------:R-:W-:Y:S01]  /*db40*/  UISETP.NE.AND UP3, UPT, UR25, URZ, UPT ;  /* 0x0000003f1900728c */ /* 0x000fe2000bf65270 */
[----:B------:R-:W-:Y:S02]  /*db50*/  FMNMX.FTZ R72, R197, R72, !PT ;  /* 0x00000048c5487209 */ /* 0x000fe40007810000 */
[----:B------:R-:W-:Y:S02]  /*db60*/  ISETP.LT.OR P1, PT, R2, 0xa, P1 ;  /* 0x0000000a0200780c */ /* 0x000fe40000f21670 */
[----:B------:R-:W-:Y:S02]  /*db70*/  FMNMX.FTZ R72, R198, R72, !PT ;  /* 0x00000048c6487209 */ /* 0x000fe40007810000 */
[----:B------:R-:W-:Y:S02]  /*db80*/  FSEL R17, R249, -INF , !P6 ;  /* 0xff800000f9117808 */ /* 0x000fe40007000000 */
[----:B------:R-:W-:Y:S02]  /*db90*/  FMNMX.FTZ R72, R233, R72, !PT ;  /* 0x00000048e9487209 */ /* 0x000fe40007810000 */
[----:B------:R-:W-:Y:S02]  /*dba0*/  ISETP.GT.AND P5, PT, R0, 0x10, P5 ;  /* 0x000000100000780c */ /* 0x000fe40002fa4270 */
[----:B------:R-:W-:Y:S02]  /*dbb0*/  FMNMX.FTZ R72, R236, R72, !PT ;  /* 0x00000048ec487209 */ /* 0x000fe40007810000 */
[----:B------:R-:W-:Y:S02]  /*dbc0*/  ISETP.LT.OR P5, PT, R2, 0x11, P5 ;  /* 0x000000110200780c */ /* 0x000fe40002fa1670 */
[----:B------:R-:W-:Y:S02]  /*dbd0*/  FMNMX.FTZ R72, R237, R72, !PT ;  /* 0x00000048ed487209 */ /* 0x000fe40007810000 */
[----:B------:R-:W-:Y:S02]  /*dbe0*/  FSEL R19, R248, -INF , !P1 ;  /* 0xff800000f8137808 */ /* 0x000fe40004800000 */
[----:B------:R-:W-:Y:S02]  /*dbf0*/  FMNMX.FTZ R72, R240, R72, !PT ;  /* 0x00000048f0487209 */ /* 0x000fe40007810000 */
[----:B------:R-:W-:Y:S01]  /*dc00*/  PLOP3.LUT P0, PT, PT, PT, UP4, 0x40, 0x0 ;  /* 0x000000000000781c */ /* 0x000fe20003f0e848 */
[----:B------:R-:W-:Y:S01]  /*dc10*/  UISETP.NE.AND UP4, UPT, UR21, URZ, UPT ;  /* 0x0000003f1500728c */ /* 0x000fe2000bf85270 */
[----:B------:R-:W-:Y:S02]  /*dc20*/  FMNMX.FTZ R72, R246, R72, !PT ;  /* 0x00000048f6487209 */ /* 0x000fe40007810000 */
[----:B------:R-:W-:Y:S02]  /*dc30*/  FSEL R56, R204, -INF , !P5 ;  /* 0xff800000cc387808 */ /* 0x000fe40006800000 */
[----:B------:R-:W-:Y:S02]  /*dc40*/  FMNMX.FTZ R72, R250, R72, !PT ;  /* 0x00000048fa487209 */ /* 0x000fe40007810000 */
[----:B------:R-:W-:Y:S02]  /*dc50*/  ISETP.GT.AND P0, PT, R0, 0x18, P0 ;  /* 0x000000180000780c */ /* 0x000fe40000704270 */
[----:B------:R-:W-:Y:S02]  /*dc60*/  FMNMX.FTZ R72, R252, R72, !PT ;  /* 0x00000048fc487209 */ /* 0x000fe40007810000 */
[----:B------:R-:W-:Y:S01]  /*dc70*/  PLOP3.LUT P6, PT, PT, PT, UP0, 0x40, 0x0 ;  /* 0x000000000000781c */ /* 0x000fe20003fce808 */
[----:B------:R-:W-:Y:S01]  /*dc80*/  UISETP.NE.AND UP0, UPT, UR22, URZ, UPT ;  /* 0x0000003f1600728c */ /* 0x000fe2000bf05270 */
[----:B------:R-:W-:Y:S01]  /*dc90*/  ISETP.LT.OR P0, PT, R2, 0x19, P0 ;  /* 0x000000190200780c */ /* 0x000fe20000701670 */
[----:B------:R-:W1:Y:S01]  /*dca0*/  SHFL.BFLY PT, R5, R72, 0x2, 0x1f ;  /* 0x0c401f0048057f89 */ /* 0x000e6200000e0000 */
[----:B------:R-:W-:Y:S02]  /*dcb0*/  ISETP.GT.AND P6, PT, R0, 0x19, P6 ;  /* 0x000000190000780c */ /* 0x000fe400037c4270 */
[----:B------:R-:W-:Y:S02]  /*dcc0*/  FSEL R62, R200, -INF , !P0 ;  /* 0xff800000c83e7808 */ /* 0x000fe40004000000 */
[----:B------:R-:W-:Y:S02]  /*dcd0*/  ISETP.LT.OR P6, PT, R2, 0x1a, P6 ;  /* 0x0000001a0200780c */ /* 0x000fe400037c1670 */
[----:B------:R-:W-:Y:S02]  /*dce0*/  FMNMX.FTZ R4, R14, R4, !PT ;  /* 0x000000040e047209 */ /* 0x000fe40007810000 */
[----:B------:R-:W-:Y:S02]  /*dcf0*/  FSEL R88, R199, -INF , !P6 ;  /* 0xff800000c7587808 */ /* 0x000fe40007000000 */
[----:B------:R-:W-:Y:S02]  /*dd00*/  FMNMX.FTZ R4, R16, R4, !PT ;  /* 0x0000000410047209 */ /* 0x000fe40007810000 */
[----:B------:R-:W-:Y:S01]  /*dd10*/  PLOP3.LUT P1, PT, PT, PT, UP3, 0x40, 0x0 ;  /* 0x000000000000781c */ /* 0x000fe20003f2e838 */
[----:B------:R-:W-:Y:S01]  /*dd20*/  UISETP.NE.AND UP3, UPT, UR20, URZ, UPT ;  /* 0x0000003f1400728c */ /* 0x000fe2000bf65270 */
        /* <DEDUP_REMOVED lines=17> */
[----:B------:R-:W-:Y:S02]  /*de40*/  ISETP.GT.AND P6, PT, R0, 0x30, P6 ;  /* 0x000000300000780c */ /* 0x000fe400037c4270 */
[----:B------:R-:W-:Y:S02]  /*de50*/  FMNMX.FTZ R4, R182, R4, !PT ;  /* 0x00000004b6047209 */ /* 0x000fe40007810000 */
[----:B------:R-:W-:Y:S01]  /*de60*/  PLOP3.LUT P1, PT, PT, PT, UP3, 0x40, 0x0 ;  /* 0x000000000000781c */ /* 0x000fe20003f2e838 */
[----:B------:R-:W-:Y:S01]  /*de70*/  UISETP.NE.AND UP3, UPT, UR27, URZ, UPT ;  /* 0x0000003f1b00728c */ /* 0x000fe2000bf65270 */
[----:B------:R-:W-:Y:S02]  /*de80*/  FMNMX.FTZ R4, R185, R4, !PT ;  /* 0x00000004b9047209 */ /* 0x000fe40007810000 */
[----:B------:R-:W-:Y:S02]  /*de90*/  FSEL R173, R47, -INF , !P0 ;  /* 0xff8000002fad7808 */ /* 0x000fe40004000000 */
[----:B------:R-:W-:Y:S02]  /*dea0*/  ISETP.LT.OR P6, PT, R2, 0x31, P6 ;  /* 0x000000310200780c */ /* 0x000fe400037c1670 */
[----:B------:R-:W-:Y:S02]  /*deb0*/  ISETP.GT.AND P1, PT, R0, 0x31, P1 ;  /* 0x000000310000780c */ /* 0x000fe40000f24270 */
[----:B------:R-:W-:Y:S02]  /*dec0*/  FMNMX.FTZ R4, R188, R4, !PT ;  /* 0x00000004bc047209 */ /* 0x000fe40007810000 */
        /* <DEDUP_REMOVED lines=10> */
[----:B------:R-:W-:Y:S02]  /*df70*/  PLOP3.LUT P6, PT, PT, PT, UP6, 0x40, 0x0 ;  /* 0x000000000000781c */ /* 0x000fe40003fce868 */
[----:B------:R-:W-:Y:S02]  /*df80*/  FMNMX.FTZ R4, R231, R4, !PT ;  /* 0x00000004e7047209 */ /* 0x000fe40007810000 */
[----:B------:R-:W-:Y:S02]  /*df90*/  PLOP3.LUT P1, PT, PT, PT, UP5, 0x40, 0x0 ;  /* 0x000000000000781c */ /* 0x000fe40003f2e858 */
[----:B------:R-:W-:Y:S02]  /*dfa0*/  FMNMX.FTZ R4, R239, R4, !PT ;  /* 0x00000004ef047209 */ /* 0x000fe40007810000 */
[----:B------:R-:W-:Y:S02]  /*dfb0*/  ISETP.LT.OR P0, PT, R2, 0x41, P0 ;  /* 0x000000410200780c */ /* 0x000fe40000701670 */
[----:B------:R-:W-:Y:S02]  /*dfc0*/  FMNMX.FTZ R4, R241, R4, !PT ;  /* 0x00000004f1047209 */ /* 0x000fe40007810000 */
[C---:B------:R-:W-:Y:S02]  /*dfd0*/  ISETP.GT.AND P6, PT, R0.reuse, 0x41, P6 ;  /* 0x000000410000780c */ /* 0x040fe400037c4270 */
[----:B------:R-:W-:Y:S02]  /*dfe0*/  FMNMX.FTZ R4, R243, R4, !PT ;  /* 0x00000004f3047209 */ /* 0x000fe40007810000 */
[----:B------:R-:W-:Y:S02]  /*dff0*/  ISETP.GT.AND P1, PT, R0, 0x48, P1 ;  /* 0x000000480000780c */ /* 0x000fe40000f24270 */
[----:B------:R-:W-:Y:S02]  /*e000*/  FMNMX.FTZ R4, R244, R4, !PT ;  /* 0x00000004f4047209 */ /* 0x000fe40007810000 */
[C---:B------:R-:W-:Y:S02]  /*e010*/  ISETP.LT.OR P6, PT, R2.reuse, 0x42, P6 ;  /* 0x000000420200780c */ /* 0x040fe400037c1670 */
[----:B------:R-:W-:Y:S01]  /*e020*/  FSEL R187, R187, -INF , !P0 ;  /* 0xff800000bbbb7808 */ /* 0x000fe20004000000 */
[----:B------:R-:W-:Y:S01]  /*e030*/  SHFL.BFLY PT, R8, R4, 0x2, 0x1f ;  /* 0x0c401f0004087f89 */ /* 0x000fe200000e0000 */
[----:B------:R-:W-:Y:S02]  /*e040*/  PLOP3.LUT P0, PT, PT, PT, UP3, 0x40, 0x0 ;  /* 0x000000000000781c */ /* 0x000fe40003f0e838 */
[----:B------:R-:W-:Y:S02]  /*e050*/  ISETP.LT.OR P1, PT, R2, 0x49, P1 ;  /* 0x000000490200780c */ /* 0x000fe40000f21670 */
[----:B------:R-:W-:Y:S02]  /*e060*/  FSEL R192, R75, -INF , !P6 ;  /* 0xff8000004bc07808 */ /* 0x000fe40007000000 */
[----:B------:R-:W-:Y:S02]  /*e070*/  ISETP.GT.AND P0, PT, R0, 0x50, P0 ;  /* 0x000000500000780c */ /* 0x000fe40000704270 */
[----:B------:R-:W-:Y:S02]  /*e080*/  FSEL R191, R78, -INF , !P1 ;  /* 0xff8000004ebf7808 */ /* 0x000fe40004800000 */
[----:B------:R-:W-:Y:S04]  /*e090*/  ISETP.LT.OR P0, PT, R2, 0x51, P0 ;  /* 0x000000510200780c */ /* 0x000fe80000701670 */
[----:B------:R-:W-:Y:S02]  /*e0a0*/  FSEL R199, R42, -INF , !P0 ;  /* 0xff8000002ac77808 */ /* 0x000fe40004000000 */
[----:B------:R-:W-:Y:S01]  /*e0b0*/  PLOP3.LUT P0, PT, PT, PT, UP0, 0x40, 0x0 ;  /* 0x000000000000781c */ /* 0x000fe20003f0e808 */
[----:B------:R-:W-:Y:S02]  /*e0c0*/  UISETP.GT.AND UP0, UPT, UR12, UR5, UPT ;  /* 0x000000050c00728c */ /* 0x000fe4000bf04270 */
[----:B------:R-:W-:Y:S01]  /*e0d0*/  UIADD3 UR12, UR12, -0x1, URZ ;  /* 0xffffffff0c0c7890 */ /* 0x000fe2000fffe03f */
[----:B------:R-:W-:Y:S04]  /*e0e0*/  ISETP.GT.AND P0, PT, R0, 0x59, P0 ;  /* 0x000000590000780c */ /* 0x000fe80000704270 */
[----:B------:R-:W-:Y:S04]  /*e0f0*/  ISETP.LT.OR P0, PT, R2, 0x5a, P0 ;  /* 0x0000005a0200780c */ /* 0x000fe80000701670 */
[----:B------:R-:W-:Y:S02]  /*e100*/  FSEL R73, R35, -INF , !P0 ;  /* 0xff80000023497808 */ /* 0x000fe40004000000 */
[----:B--2---:R-:W-:Y:S02]  /*e110*/  FSEL R10, R3, -INF , !P2 ;  /* 0xff800000030a7808 */ /* 0x004fe40005000000 */
[----:B------:R-:W-:Y:S02]  /*e120*/  FMNMX.FTZ R3, R11, R101, !PT ;  /* 0x000000650b037209 */ /* 0x000fe40007810000 */
[----:B------:R-:W-:Y:S01]  /*e130*/  PLOP3.LUT P2, PT, PT, PT, UP2, 0x40, 0x0 ;  /* 0x000000000000781c */ /* 0x000fe20003f4e828 */
[----:B------:R-:W-:Y:S01]  /*e140*/  UISETP.NE.AND UP2, UPT, UR24, URZ, UPT ;  /* 0x0000003f1800728c */ /* 0x000fe2000bf45270 */
[----:B------:R-:W-:Y:S02]  /*e150*/  FMNMX.FTZ R3, R18, R3, !PT ;  /* 0x0000000312037209 */ /* 0x000fe40007810000 */
[----:B-1----:R-:W-:Y:S02]  /*e160*/  FMNMX.FTZ R72, R72, R5, !PT ;  /* 0x0000000548487209 */ /* 0x002fe40007810000 */
[----:B------:R-:W-:Y:S02]  /*e170*/  FMNMX.FTZ R3, R21, R3, !PT ;  /* 0x0000000315037209 */ /* 0x000fe40007810000 */
[----:B------:R-:W-:Y:S01]  /*e180*/  ISETP.GT.AND P2, PT, R0, 0x11, P2 ;  /* 0x000000110000780c */ /* 0x000fe20001744270 */
[----:B------:R-:W1:Y:S01]  /*e190*/  SHFL.BFLY PT, R7, R72, 0x1, 0x1f ;  /* 0x0c201f0048077f89 */ /* 0x000e6200000e0000 */
        /* <DEDUP_REMOVED lines=10> */
[----:B------:R-:W-:Y:S02]  /*e240*/  FMNMX.FTZ R5, R10, R103, !PT ;  /* 0x000000670a057209 */ /* 0x000fe40007810000 */
[----:B------:R-:W-:Y:S02]  /*e250*/  FMNMX.FTZ R3, R94, R3, !PT ;  /* 0x000000035e037209 */ /* 0x000fe40007810000 */
[----:B------:R-:W-:Y:S02]  /*e260*/  ISETP.LT.OR P2, PT, R2, 0x29, P2 ;  /* 0x000000290200780c */ /* 0x000fe40001741670 */
[----:B------:R-:W-:Y:S02]  /*e270*/  FMNMX.FTZ R3, R95, R3, !PT ;  /* 0x000000035f037209 */ /* 0x000fe40007810000 */
[----:B------:R-:W-:Y:S02]  /*e280*/  FMNMX.FTZ R5, R15, R5, !PT ;  /* 0x000000050f057209 */ /* 0x000fe40007810000 */
[----:B------:R-:W-:Y:S02]  /*e290*/  FMNMX.FTZ R3, R174, R3, !PT ;  /* 0x00000003ae037209 */ /* 0x000fe40007810000 */
[----:B------:R-:W-:Y:S02]  /*e2a0*/  FSEL R171, R46, -INF , !P2 ;  /* 0xff8000002eab7808 */ /* 0x000fe40005000000 */
[----:B------:R-:W-:Y:S02]  /*e2b0*/  FMNMX.FTZ R3, R175, R3, !PT ;  /* 0x00000003af037209 */ /* 0x000fe40007810000 */
[----:B------:R-:W-:Y:S01]  /*e2c0*/  PLOP3.LUT P2, PT, PT, PT, UP1, 0x40, 0x0 ;  /* 0x000000000000781c */ /* 0x000fe20003f4e818 */
[----:B------:R-:W-:Y:S01]  /*e2d0*/  UISETP.NE.AND UP1, UPT, UR28, URZ, UPT ;  /* 0x0000003f1c00728c */ /* 0x000fe2000bf25270 */
[----:B------:R-:W-:Y:S02]  /*e2e0*/  FMNMX.FTZ R3, R180, R3, !PT ;  /* 0x00000003b4037209 */ /* 0x000fe40007810000 */
[----:B------:R-:W-:Y:S02]  /*e2f0*/  FMNMX.FTZ R5, R17, R5, !PT ;  /* 0x0000000511057209 */ /* 0x000fe40007810000 */
[----:B------:R-:W-:Y:S02]  /*e300*/  FMNMX.FTZ R3, R183, R3, !PT ;  /* 0x00000003b7037209 */ /* 0x000fe40007810000 */
[----:B------:R-:W-:Y:S02]  /*e310*/  ISETP.GT.AND P2, PT, R0, 0x39, P2 ;  /* 0x000000390000780c */ /* 0x000fe40001744270 */
[----:B------:R-:W-:Y:S02]  /*e320*/  FMNMX.FTZ R3, R193, R3, !PT ;  /* 0x00000003c1037209 */ /* 0x000fe40007810000 */
[----:B------:R-:W-:Y:S02]  /*e330*/  FMNMX.FTZ R5, R19, R5, !PT ;  /* 0x0000000513057209 */ /* 0x000fe40007810000 */
[----:B------:R-:W-:Y:S02]  /*e340*/  FMNMX.FTZ R3, R195, R3, !PT ;  /* 0x00000003c3037209 */ /* 0x000fe40007810000 */
[----:B-1----:R-:W-:Y:S02]  /*e350*/  FMNMX.FTZ R72, R72, R7, !PT ;  /* 0x0000000748487209 */ /* 0x002fe40007810000 */
[----:B------:R-:W-:Y:S02]  /*e360*/  FMNMX.FTZ R3, R202, R3, !PT ;  /* 0x00000003ca037209 */ /* 0x000fe40007810000 */
[----:B------:R-:W-:Y:S01]  /*e370*/  ISETP.LT.OR P2, PT, R2, 0x3a, P2 ;  /* 0x0000003a0200780c */ /* 0x000fe20001741670 */
[----:B------:R-:W-:Y:S01]  /*e380*/  FMUL.FTZ R74, R72, c[0x0][0x2d0] ;  /* 0x0000b400484a7a20 */ /* 0x000fe20000410000 */
[----:B------:R-:W-:Y:S02]  /*e390*/  FMNMX.FTZ R3, R229, R3, !PT ;  /* 0x00000003e5037209 */ /* 0x000fe40007810000 */
[----:B------:R-:W-:Y:S02]  /*e3a0*/  FMNMX.FTZ R5, R56, R5, !PT ;  /* 0x0000000538057209 */ /* 0x000fe40007810000 */
[----:B------:R-:W-:Y:S02]  /*e3b0*/  FMNMX.FTZ R3, R235, R3, !PT ;  /* 0x00000003eb037209 */ /* 0x000fe40007810000 */
[----:B------:R-:W-:Y:S02]  /*e3c0*/  FSEL R178, R63, -INF , !P2 ;  /* 0xff8000003fb27808 */ /* 0x000fe40005000000 */
[----:B------:R-:W-:Y:S02]  /*e3d0*/  FMNMX.FTZ R3, R232, R3, !PT ;  /* 0x00000003e8037209 */ /* 0x000fe40007810000 */
[----:B------:R-:W-:Y:S02]  /*e3e0*/  FSETP.NEU.FTZ.AND P2, PT, R72, -INF , PT ;  /* 0xff8000004800780b */ /* 0x000fe40003f5d000 */
[----:B------:R-:W-:Y:S02]  /*e3f0*/  FMNMX.FTZ R3, R238, R3, !PT ;  /* 0x00000003ee037209 */ /* 0x000fe40007810000 */
[----:B------:R-:W-:Y:S02]  /*e400*/  FMNMX.FTZ R5, R58, R5, !PT ;  /* 0x000000053a057209 */ /* 0x000fe40007810000 */
[----:B------:R-:W-:Y:S02]  /*e410*/  FMNMX.FTZ R3, R242, R3, !PT ;  /* 0x00000003f2037209 */ /* 0x000fe40007810000 */
[----:B------:R-:W-:Y:S02]  /*e420*/  FSEL R74, R74, RZ, P2 ;  /* 0x000000ff4a4a7208 */ /* 0x000fe40001000000 */
[----:B------:R-:W-:Y:S02]  /*e430*/  FMNMX.FTZ R3, R245, R3, !PT ;  /* 0x00000003f5037209 */ /* 0x000fe40007810000 */
[----:B------:R-:W-:Y:S01]  /*e440*/  FMNMX.FTZ R5, R62, R5, !PT ;  /* 0x000000053e057209 */ /* 0x000fe20007810000 */
[--C-:B------:R-:W-:Y:S01]  /*e450*/  FFMA.FTZ R48, R48, c[0x0][0x2d0], -R74.reuse ;  /* 0x0000b40030307a23 */ /* 0x100fe2000001084a */
[----:B------:R-:W-:Y:S02]  /*e460*/  FMNMX.FTZ R3, R247, R3, !PT ;  /* 0x00000003f7037209 */ /* 0x000fe40007810000 */
[----:B------:R-:W-:Y:S01]  /*e470*/  PLOP3.LUT P5, PT, PT, PT, UP2, 0x40, 0x0 ;  /* 0x000000000000781c */ /* 0x000fe20003fae828 */
[----:B------:R-:W-:Y:S01]  /*e480*/  UISETP.NE.AND UP2, UPT, UR19, URZ, UPT ;  /* 0x0000003f1300728c */ /* 0x000fe2000bf45270 */
[----:B------:R-:W-:Y:S01]  /*e490*/  FMNMX.FTZ R4, R4, R8, !PT ;  /* 0x0000000804047209 */ /* 0x000fe20007810000 */
[----:B------:R-:W1:Y:S01]  /*e4a0*/  SHFL.BFLY PT, R6, R3, 0x2, 0x1f ;  /* 0x0c401f0003067f89 */ /* 0x000e6200000e0000 */
[----:B------:R-:W-:Y:S04]  /*e4b0*/  ISETP.GT.AND P5, PT, R0, 0x21, P5 ;  /* 0x000000210000780c */ /* 0x000fe80002fa4270 */
[----:B------:R-:W-:Y:S03]  /*e4c0*/  ISETP.LT.OR P5, PT, R2, 0x22, P5 ;  /* 0x000000220200780c */ /* 0x000fe60002fa1670 */
[----:B------:R-:W2:Y:S01]  /*e4d0*/  SHFL.BFLY PT, R70, R4, 0x1, 0x1f ;  /* 0x0c201f0004467f89 */ /* 0x000ea200000e0000 */
[----:B------:R-:W-:Y:S02]  /*e4e0*/  FSEL R169, R43, -INF , !P5 ;  /* 0xff8000002ba97808 */ /* 0x000fe40006800000 */
[----:B------:R-:W-:Y:S01]  /*e4f0*/  PLOP3.LUT P5, PT, PT, PT, UP2, 0x40, 0x0 ;  /* 0x000000000000781c */ /* 0x000fe20003fae828 */
[----:B------:R-:W-:Y:S03]  /*e500*/  UISETP.NE.AND UP2, UPT, UR29, URZ, UPT ;  /* 0x0000003f1d00728c */ /* 0x000fe6000bf45270 */
[----:B------:R-:W-:Y:S03]  /*e510*/  ISETP.GT.AND P5, PT, R0, 0x38, P5 ;  /* 0x000000380000780c */ /* 0x000fe60002fa4270 */
[----:B------:R-:W-:Y:S02]  /*e520*/  PLOP3.LUT P6, PT, PT, PT, UP2, 0x40, 0x0 ;  /* 0x000000000000781c */ /* 0x000fe40003fce828 */
[----:B------:R-:W-:Y:S02]  /*e530*/  ISETP.LT.OR P5, PT, R2, 0x39, P5 ;  /* 0x000000390200780c */ /* 0x000fe40002fa1670 */
[----:B------:R-:W-:Y:S02]  /*e540*/  ISETP.GT.AND P6, PT, R0, 0x51, P6 ;  /* 0x000000510000780c */ /* 0x000fe400037c4270 */
[----:B-1----:R-:W-:Y:S02]  /*e550*/  FMNMX.FTZ R3, R3, R6, !PT ;  /* 0x0000000603037209 */ /* 0x002fe40007810000 */
[----:B------:R-:W-:Y:S01]  /*e560*/  FMNMX.FTZ R6, R88, R5, !PT ;  /* 0x0000000558067209 */ /* 0x000fe20007810000 */
[--C-:B------:R-:W-:Y:S01]  /*e570*/  FFMA.FTZ R5, R12, c[0x0][0x2d0], -R74.reuse ;  /* 0x0000b4000c057a23 */ /* 0x100fe2000001084a */
[----:B------:R-:W-:Y:S01]  /*e580*/  ISETP.LT.OR P6, PT, R2, 0x52, P6 ;  /* 0x000000520200780c */ /* 0x000fe200037c1670 */
[----:B------:R-:W1:Y:S01]  /*e590*/  SHFL.BFLY PT, R71, R3, 0x1, 0x1f ;  /* 0x0c201f0003477f89 */ /* 0x000e6200000e0000 */
[----:B------:R-:W-:Y:S01]  /*e5a0*/  FMNMX.FTZ R6, R99, R6, !PT ;  /* 0x0000000663067209 */ /* 0x000fe20007810000 */
[----:B------:R3:W-:Y:S01]  /*e5b0*/  MUFU.EX2 R49, R5 ;  /* 0x0000000500317308 */ /* 0x0007e20000000800 */
[----:B------:R-:W-:Y:S02]  /*e5c0*/  FSEL R186, R34, -INF , !P5 ;  /* 0xff80000022ba7808 */ /* 0x000fe40006800000 */
[----:B------:R-:W-:Y:S02]  /*e5d0*/  PLOP3.LUT P5, PT, PT, PT, UP4, 0x40, 0x0 ;  /* 0x000000000000781c */ /* 0x000fe40003fae848 */
[----:B--2---:R-:W-:Y:S02]  /*e5e0*/  FMNMX.FTZ R70, R4, R70, !PT ;  /* 0x0000004604467209 */ /* 0x004fe40007810000 */
[----:B------:R-:W-:Y:S02]  /*e5f0*/  ISETP.GT.AND P5, PT, R0, 0x49, P5 ;  /* 0x000000490000780c */ /* 0x000fe40002fa4270 */
[C---:B------:R-:W-:Y:S01]  /*e600*/  FSETP.NEU.FTZ.AND P0, PT, R70.reuse, -INF , PT ;  /* 0xff8000004600780b */ /* 0x040fe20003f1d000 */
[----:B------:R-:W-:Y:S01]  /*e610*/  FMUL.FTZ R96, R70, c[0x0][0x2d0] ;  /* 0x0000b40046607a20 */ /* 0x000fe20000410000 */
[----:B------:R-:W-:Y:S02]  /*e620*/  ISETP.LT.OR P5, PT, R2, 0x4a, P5 ;  /* 0x0000004a0200780c */ /* 0x000fe40002fa1670 */
[----:B------:R-:W-:Y:S02]  /*e630*/  FSEL R200, R91, -INF , !P6 ;  /* 0xff8000005bc87808 */ /* 0x000fe40007000000 */
[----:B------:R-:W-:Y:S02]  /*e640*/  FSEL R194, R79, -INF , !P5 ;  /* 0xff8000004fc27808 */ /* 0x000fe40006800000 */
[----:B------:R-:W-:Y:S02]  /*e650*/  PLOP3.LUT P5, PT, PT, PT, UP1, 0x40, 0x0 ;  /* 0x000000000000781c */ /* 0x000fe40003fae818 */
[----:B------:R-:W-:Y:S02]  /*e660*/  FSEL R96, R96, RZ, P0 ;  /* 0x000000ff60607208 */ /* 0x000fe40000000000 */
[----:B------:R-:W-:Y:S02]  /*e670*/  ISETP.GT.AND P5, PT, R0, 0x58, P5 ;  /* 0x000000580000780c */ /* 0x000fe40002fa4270 */
[----:B-1----:R-:W-:Y:S01]  /*e680*/  FMNMX.FTZ R71, R3, R71, !PT ;  /* 0x0000004703477209 */ /* 0x002fe20007810000 */
[----:B---3--:R-:W-:Y:S01]  /*e690*/  FFMA.FTZ R5, R20, c[0x0][0x2d0], -R74 ;  /* 0x0000b40014057a23 */ /* 0x008fe2000001084a */
[----:B------:R-:W-:Y:S01]  /*e6a0*/  ISETP.LT.OR P5, PT, R2, 0x59, P5 ;  /* 0x000000590200780c */ /* 0x000fe20002fa1670 */
[--C-:B------:R-:W-:Y:S01]  /*e6b0*/  FFMA.FTZ R4, R16, c[0x0][0x2d0], -R96.reuse ;  /* 0x0000b40010047a23 */ /* 0x100fe20000010860 */
[----:B------:R-:W-:Y:S01]  /*e6c0*/  FMNMX.FTZ R3, R169, R6, !PT ;  /* 0x00000006a9037209 */ /* 0x000fe20007810000 */
[----:B------:R1:W-:Y:S01]  /*e6d0*/  MUFU.EX2 R57, R5 ;  /* 0x0000000500397308 */ /* 0x0003e20000000800 */
[C---:B------:R-:W-:Y:S01]  /*e6e0*/  FMUL.FTZ R75, R71.reuse, c[0x0][0x2d0] ;  /* 0x0000b400474b7a20 */ /* 0x040fe20000410000 */
[----:B------:R-:W-:Y:S01]  /*e6f0*/  FSETP.NEU.FTZ.AND P1, PT, R71, -INF , PT ;  /* 0xff8000004700780b */ /* 0x000fe20003f3d000 */
[----:B------:R-:W-:Y:S01]  /*e700*/  FFMA.FTZ R32, R32, c[0x0][0x2d0], -R96 ;  /* 0x0000b40020207a23 */ /* 0x000fe20000010860 */
[----:B------:R-:W-:Y:S01]  /*e710*/  FMNMX.FTZ R3, R171, R3, !PT ;  /* 0x00000003ab037209 */ /* 0x000fe20007810000 */
[----:B------:R-:W-:Y:S01]  /*e720*/  FFMA.FTZ R16, R30, c[0x0][0x2d0], -R74 ;  /* 0x0000b4001e107a23 */ /* 0x000fe2000001084a */
[----:B------:R-:W-:Y:S01]  /*e730*/  FSEL R75, R75, RZ, P1 ;  /* 0x000000ff4b4b7208 */ /* 0x000fe20000800000 */
[----:B------:R-:W-:Y:S01]  /*e740*/  FFMA.FTZ R44, R44, c[0x0][0x2d0], -R96 ;  /* 0x0000b4002c2c7a23 */ /* 0x000fe20000010860 */
[----:B------:R-:W-:Y:S02]  /*e750*/  FMNMX.FTZ R3, R173, R3, !PT ;  /* 0x00000003ad037209 */ /* 0x000fe40007810000 */
[----:B------:R-:W-:Y:S01]  /*e760*/  MUFU.EX2 R36, R4 ;  /* 0x0000000400247308 */ /* 0x000fe20000000800 */
[--C-:B------:R-:W-:Y:S01]  /*e770*/  FFMA.FTZ R2, R21, c[0x0][0x2d0], -R75.reuse ;  /* 0x0000b40015027a23 */ /* 0x100fe2000001084b */
[----:B------:R-:W-:Y:S01]  /*e780*/  FMNMX.FTZ R3, R181, R3, !PT ;  /* 0x00000003b5037209 */ /* 0x000fe20007810000 */
[--C-:B------:R-:W-:Y:S01]  /*e790*/  FFMA.FTZ R92, R95, c[0x0][0x2d0], -R75.reuse ;  /* 0x0000b4005f5c7a23 */ /* 0x100fe2000001084b */
[----:B------:R-:W-:Y:S01]  /*e7a0*/  FSEL R201, R38, -INF , !P5 ;  /* 0xff80000026c97808 */ /* 0x000fe20006800000 */
[--C-:B------:R-:W-:Y:S01]  /*e7b0*/  FFMA.FTZ R8, R26, c[0x0][0x2d0], -R75.reuse ;  /* 0x0000b4001a087a23 */ /* 0x100fe2000001084b */
[----:B------:R-:W-:Y:S01]  /*e7c0*/  FMNMX.FTZ R3, R184, R3, !PT ;  /* 0x00000003b8037209 */ /* 0x000fe20007810000 */
[--C-:B------:R-:W-:Y:S02]  /*e7d0*/  FFMA.FTZ R12, R28, c[0x0][0x2d0], -R75.reuse ;  /* 0x0000b4001c0c7a23 */ /* 0x100fe4000001084b */
[--C-:B------:R-:W-:Y:S01]  /*e7e0*/  FFMA.FTZ R28, R31, c[0x0][0x2d0], -R75.reuse ;  /* 0x0000b4001f1c7a23 */ /* 0x100fe2000001084b */
[----:B------:R-:W-:Y:S01]  /*e7f0*/  MUFU.EX2 R61, R2 ;  /* 0x00000002003d7308 */ /* 0x000fe20000000800 */
[--C-:B-1----:R-:W-:Y:S09]  /*e800*/  FFMA.FTZ R5, R22, c[0x0][0x2d0], -R74.reuse ;  /* 0x0000b40016057a23 */ /* 0x102ff2000001084a */
[----:B------:R1:W-:Y:S10]  /*e810*/  MUFU.EX2 R60, R5 ;  /* 0x00000005003c7308 */ /* 0x0003f40000000800 */
[----:B------:R-:W-:Y:S10]  /*e820*/  MUFU.EX2 R59, R8 ;  /* 0x00000008003b7308 */ /* 0x000ff40000000800 */
[----:B------:R-:W-:Y:S01]  /*e830*/  MUFU.EX2 R50, R12 ;  /* 0x0000000c00327308 */ /* 0x000fe20000000800 */
[----:B-1----:R-:W-:Y:S01]  /*e840*/  FMNMX.FTZ R5, R186, R3, !PT ;  /* 0x00000003ba057209 */ /* 0x002fe20007810000 */
[----:B------:R-:W-:Y:S02]  /*e850*/  FFMA.FTZ R3, R24, c[0x0][0x2d0], -R74 ;  /* 0x0000b40018037a23 */ /* 0x000fe4000001084a */
[--C-:B------:R-:W-:Y:S01]  /*e860*/  FFMA.FTZ R24, R29, c[0x0][0x2d0], -R75.reuse ;  /* 0x0000b4001d187a23 */ /* 0x100fe2000001084b */
[----:B------:R-:W-:Y:S05]  /*e870*/  FMNMX.FTZ R5, R178, R5, !PT ;  /* 0x00000005b2057209 */ /* 0x000fea0007810000 */
[----:B------:R1:W2:Y:S10]  /*e880*/  MUFU.EX2 R85, R3 ;  /* 0x0000000300557308 */ /* 0x0002b40000000800 */
[----:B------:R-:W-:Y:S10]  /*e890*/  MUFU.EX2 R34, R16 ;  /* 0x0000001000227308 */ /* 0x000ff40000000800 */
[----:B------:R-:W-:Y:S01]  /*e8a0*/  MUFU.EX2 R35, R24 ;  /* 0x0000001800237308 */ /* 0x000fe20000000800 */
[----:B-1----:R-:W-:Y:S01]  /*e8b0*/  FMNMX.FTZ R3, R187, R5, !PT ;  /* 0x00000005bb037209 */ /* 0x002fe20007810000 */
[--C-:B------:R-:W-:Y:S01]  /*e8c0*/  FFMA.FTZ R5, R11, c[0x0][0x2d0], -R75.reuse ;  /* 0x0000b4000b057a23 */ /* 0x100fe2000001084b */
[----:B--2---:R-:W-:Y:S02]  /*e8d0*/  F2FP.BF16.PACK_AB R78, R85, R60 ;  /* 0x0000003c554e723e */ /* 0x004fe400000010ff */
[----:B------:R-:W-:Y:S05]  /*e8e0*/  FMNMX.FTZ R3, R192, R3, !PT ;  /* 0x00000003c0037209 */ /* 0x000fea0007810000 */
[----:B------:R-:W-:Y:S01]  /*e8f0*/  MUFU.EX2 R37, R5 ;  /* 0x0000000500257308 */ /* 0x000fe20000000800 */
[----:B------:R-:W-:Y:S04]  /*e900*/  FMNMX.FTZ R3, R191, R3, !PT ;  /* 0x00000003bf037209 */ /* 0x000fe80007810000 */
[----:B------:R-:W-:Y:S01]  /*e910*/  FMNMX.FTZ R0, R194, R3, !PT ;  /* 0x00000003c2007209 */ /* 0x000fe20007810000 */
[--C-:B------:R-:W-:Y:S03]  /*e920*/  FFMA.FTZ R3, R18, c[0x0][0x2d0], -R75.reuse ;  /* 0x0000b40012037a23 */ /* 0x100fe6000001084b */
[----:B------:R-:W-:Y:S01]  /*e930*/  FMNMX.FTZ R0, R199, R0, !PT ;  /* 0x00000000c7007209 */ /* 0x000fe20007810000 */
[----:B------:R1:W-:Y:S03]  /*e940*/  MUFU.EX2 R51, R3 ;  /* 0x0000000300337308 */ /* 0x0003e60000000800 */
[----:B------:R-:W-:Y:S04]  /*e950*/  FMNMX.FTZ R0, R200, R0, !PT ;  /* 0x00000000c8007209 */ /* 0x000fe80007810000 */
[----:B------:R-:W-:Y:S04]  /*e960*/  FMNMX.FTZ R0, R201, R0, !PT ;  /* 0x00000000c9007209 */ /* 0x000fe80007810000 */
[----:B------:R-:W-:Y:S05]  /*e970*/  FMNMX.FTZ R0, R73, R0, !PT ;  /* 0x0000000049007209 */ /* 0x000fea0007810000 */
[----:B------:R-:W2:Y:S01]  /*e980*/  SHFL.BFLY PT, R2, R0, 0x2, 0x1f ;  /* 0x0c401f0000027f89 */ /* 0x000ea200000e0000 */
[----:B-1----:R-:W-:Y:S07]  /*e990*/  FFMA.FTZ R3, R23, c[0x0][0x2d0], -R75 ;  /* 0x0000b40017037a23 */ /* 0x002fee000001084b */
[----:B------:R-:W-:Y:S01]  /*e9a0*/  LDSM.16.MT88.4 R20, [R209+0x100] ;  /* 0x00010000d114783b */ /* 0x000fe20000004200 */
[----:B------:R1:W3:Y:S02]  /*e9b0*/  MUFU.EX2 R86, R3 ;  /* 0x0000000300567308 */ /* 0x0002e40000000800 */
[--C-:B-1----:R-:W-:Y:S01]  /*e9c0*/  FFMA.FTZ R3, R9, c[0x0][0x2d0], -R96.reuse ;  /* 0x0000b40009037a23 */ /* 0x102fe20000010860 */
[----:B---3--:R-:W-:Y:S07]  /*e9d0*/  F2FP.BF16.PACK_AB R79, R86, R61 ;  /* 0x0000003d564f723e */ /* 0x008fee00000010ff */
[----:B------:R1:W-:Y:S02]  /*e9e0*/  MUFU.EX2 R39, R3 ;  /* 0x0000000300277308 */ /* 0x0003e40000000800 */
[--C-:B-1----:R-:W-:Y:S08]  /*e9f0*/  FFMA.FTZ R3, R13, c[0x0][0x2d0], -R96.reuse ;  /* 0x0000b4000d037a23 */ /* 0x102ff00000010860 */
[----:B------:R1:W-:Y:S02]  /*ea00*/  MUFU.EX2 R45, R3 ;  /* 0x00000003002d7308 */ /* 0x0003e40000000800 */
[----:B-1----:R-:W-:Y:S08]  /*ea10*/  FFMA.FTZ R3, R14, c[0x0][0x2d0], -R96 ;  /* 0x0000b4000e037a23 */ /* 0x002ff00000010860 */
[----:B------:R2:W-:Y:S02]  /*ea20*/  MUFU.EX2 R84, R3 ;  /* 0x0000000300547308 */ /* 0x0005e40000000800 */
[----:B--2---:R-:W-:Y:S01]  /*ea30*/  FMNMX.FTZ R3, R0, R2, !PT ;  /* 0x0000000200037209 */ /* 0x004fe20007810000 */
[----:B------:R-:W-:Y:S01]  /*ea40*/  FFMA.FTZ R2, R25, c[0x0][0x2d0], -R74 ;  /* 0x0000b40019027a23 */ /* 0x000fe2000001084a */
[----:B------:R-:W-:Y:S06]  /*ea50*/  FSEL R0, R72, RZ, P2 ;  /* 0x000000ff48007208 */ /* 0x000fec0001000000 */
[----:B------:R1:W-:Y:S01]  /*ea60*/  MUFU.EX2 R87, R2 ;  /* 0x0000000200577308 */ /* 0x0003e20000000800 */
[----:B------:R-:W2:Y:S01]  /*ea70*/  SHFL.BFLY PT, R4, R3, 0x1, 0x1f ;  /* 0x0c201f0003047f89 */ /* 0x000ea200000e0000 */
[----:B------:R-:W-:Y:S01]  /*ea80*/  FADD.FTZ R0, -R0, R100 ;  /* 0x0000006400007221 */ /* 0x000fe20000010100 */
[----:B------:R-:W-:Y:S03]  /*ea90*/  MOV R100, R49 ;  /* 0x0000003100647202 */ /* 0x000fe60000000f00 */
[----:B------:R-:W-:Y:S01]  /*eaa0*/  FMUL.FTZ R0, R0, c[0x0][0x2d0] ;  /* 0x0000b40000007a20 */ /* 0x000fe20000410000 */
[----:B------:R-:W-:Y:S03]  /*eab0*/  F2FP.BF16.PACK_AB R76, R57, R100 ;  /* 0x00000064394c723e */ /* 0x000fe600000010ff */
[----:B------:R3:W4:Y:S01]  /*eac0*/  MUFU.EX2 R69, R0 ;  /* 0x0000000000457308 */ /* 0x0007220000000800 */
[----:B-1----:R-:W-:Y:S02]  /*ead0*/  FSEL R2, R71, RZ, P1 ;  /* 0x000000ff47027208 */ /* 0x002fe40000800000 */
[----:B--2---:R-:W-:Y:S03]  /*eae0*/  FMNMX.FTZ R3, R4, R3, !PT ;  /* 0x0000000304037209 */ /* 0x004fe60007810000 */
[----:B------:R-:W-:Y:S02]  /*eaf0*/  FADD.FTZ R2, -R2, R101 ;  /* 0x0000006502027221 */ /* 0x000fe40000010100 */
[----:B------:R-:W-:Y:S02]  /*eb00*/  FMUL.FTZ R97, R3, c[0x0][0x2d0] ;  /* 0x0000b40003617a20 */ /* 0x000fe40000410000 */
[----:B------:R-:W-:Y:S01]  /*eb10*/  FMUL.FTZ R2, R2, c[0x0][0x2d0] ;  /* 0x0000b40002027a20 */ /* 0x000fe20000410000 */
[----:B---3--:R-:W-:Y:S01]  /*eb20*/  FSEL R0, R70, RZ, P0 ;  /* 0x000000ff46007208 */ /* 0x008fe20000000000 */
[----:B----4-:R-:W-:Y:S01]  /*eb30*/  FMUL.FTZ R5, R69, R105 ;  /* 0x0000006945057220 */ /* 0x010fe20000410000 */
[----:B------:R-:W-:Y:S01]  /*eb40*/  MOV R105, R36 ;  /* 0x0000002400697202 */ /* 0x000fe20000000f00 */
[----:B------:R-:W1:Y:S01]  /*eb50*/  MUFU.EX2 R68, R2 ;  /* 0x0000000200447308 */ /* 0x000e620000000800 */
[----:B------:R-:W-:Y:S01]  /*eb60*/  FSETP.NEU.FTZ.AND P0, PT, R3, -INF , PT ;  /* 0xff8000000300780b */ /* 0x000fe20003f1d000 */
[----:B------:R-:W-:Y:S01]  /*eb70*/  FADD.FTZ R0, -R0, R102 ;  /* 0x0000006600007221 */ /* 0x000fe20000010100 */
[----:B------:R-:W-:Y:S01]  /*eb80*/  MOV R102, R39 ;  /* 0x0000002700667202 */ /* 0x000fe20000000f00 */
[----:B------:R-:W-:Y:S01]  /*eb90*/  IMAD.MOV.U32 R101, RZ, RZ, R45 ;  /* 0x000000ffff657224 */ /* 0x000fe200078e002d */
[----:B------:R-:W-:Y:S01]  /*eba0*/  FSEL R97, R97, RZ, P0 ;  /* 0x000000ff61617208 */ /* 0x000fe20000000000 */
[----:B------:R-:W-:Y:S01]  /*ebb0*/  FMUL.FTZ R0, R0, c[0x0][0x2d0] ;  /* 0x0000b40000007a20 */ /* 0x000fe20000410000 */
[----:B------:R-:W-:Y:S01]  /*ebc0*/  F2FP.BF16.PACK_AB R66, R105, R84 ;  /* 0x000000546942723e */ /* 0x000fe200000010ff */
[----:B------:R-:W-:Y:S01]  /*ebd0*/  FMUL.FTZ R16, R69, R116 ;  /* 0x0000007445107220 */ /* 0x000fe20000410000 */
[----:B------:R-:W-:Y:S01]  /*ebe0*/  F2FP.BF16.PACK_AB R64, R101, R102 ;  /* 0x000000666540723e */ /* 0x000fe200000010ff */
[----:B------:R2:W3:Y:S01]  /*ebf0*/  MUFU.EX2 R2, R0 ;  /* 0x0000000000027308 */ /* 0x0004e20000000800 */
[--C-:B------:R-:W-:Y:S02]  /*ec00*/  FFMA.FTZ R4, R17, c[0x0][0x2d0], -R97.reuse ;  /* 0x0000b40011047a23 */ /* 0x100fe40000010861 */
[----:B------:R-:W-:Y:S02]  /*ec10*/  IMAD.MOV.U32 R116, RZ, RZ, R60 ;  /* 0x000000ffff747224 */ /* 0x000fe400078e003c */
[C---:B------:R-:W-:Y:S01]  /*ec20*/  FMUL.FTZ R17, R69.reuse, R117 ;  /* 0x0000007545117220 */ /* 0x040fe20000410000 */
[----:B------:R-:W-:Y:S01]  /*ec30*/  MOV R117, R61 ;  /* 0x0000003d00757202 */ /* 0x000fe20000000f00 */
[--C-:B------:R-:W-:Y:S02]  /*ec40*/  FFMA.FTZ R58, R58, c[0x0][0x2d0], -R97.reuse ;  /* 0x0000b4003a3a7a23 */ /* 0x100fe40000010861 */
[----:B------:R-:W-:Y:S01]  /*ec50*/  FMUL.FTZ R49, R69, R149 ;  /* 0x0000009545317220 */ /* 0x000fe20000410000 */
[----:B------:R4:W-:Y:S01]  /*ec60*/  MUFU.EX2 R206, R4 ;  /* 0x0000000400ce7308 */ /* 0x0009e20000000800 */
[----:B------:R-:W-:Y:S02]  /*ec70*/  IMAD.MOV.U32 R149, RZ, RZ, R50 ;  /* 0x000000ffff957224 */ /* 0x000fe400078e0032 */
[--C-:B------:R-:W-:Y:S02]  /*ec80*/  FFMA.FTZ R62, R62, c[0x0][0x2d0], -R97.reuse ;  /* 0x0000b4003e3e7a23 */ /* 0x100fe40000010861 */
[C---:B-1----:R-:W-:Y:S02]  /*ec90*/  FMUL.FTZ R6, R68.reuse, R106 ;  /* 0x0000006a44067220 */ /* 0x042fe40000410000 */
[C---:B------:R-:W-:Y:S02]  /*eca0*/  FMUL.FTZ R7, R68.reuse, R107 ;  /* 0x0000006b44077220 */ /* 0x040fe40000410000 */
[C---:B------:R-:W-:Y:S01]  /*ecb0*/  FMUL.FTZ R18, R68.reuse, R118 ;  /* 0x0000007644127220 */ /* 0x040fe20000410000 */
[----:B------:R-:W-:Y:S01]  /*ecc0*/  MOV R118, R57 ;  /* 0x0000003900767202 */ /* 0x000fe20000000f00 */
[----:B------:R-:W-:Y:S02]  /*ecd0*/  FMUL.FTZ R50, R68, R150 ;  /* 0x0000009644327220 */ /* 0x000fe40000410000 */
[----:B------:R-:W-:Y:S02]  /*ece0*/  IMAD.MOV.U32 R107, RZ, RZ, R86 ;  /* 0x000000ffff6b7224 */ /* 0x000fe400078e0056 */
[--C-:B--2---:R-:W-:Y:S02]  /*ecf0*/  FFMA.FTZ R0, R10, c[0x0][0x2d0], -R97.reuse ;  /* 0x0000b4000a007a23 */ /* 0x104fe40000010861 */
[C---:B---3--:R-:W-:Y:S02]  /*ed00*/  FMUL.FTZ R8, R2.reuse, R108 ;  /* 0x0000006c02087220 */ /* 0x048fe40000410000 */
[----:B------:R1:W-:Y:S01]  /*ed10*/  MUFU.EX2 R204, R0 ;  /* 0x0000000000cc7308 */ /* 0x0003e20000000800 */
[C---:B------:R-:W-:Y:S02]  /*ed20*/  FMUL.FTZ R9, R2.reuse, R109 ;  /* 0x0000006d02097220 */ /* 0x040fe40000410000 */
[C---:B------:R-:W-:Y:S01]  /*ed30*/  FMUL.FTZ R12, R2.reuse, R112 ;  /* 0x00000070020c7220 */ /* 0x040fe20000410000 */
[----:B------:R-:W-:Y:S01]  /*ed40*/  MOV R112, R59 ;  /* 0x0000003b00707202 */ /* 0x000fe20000000f00 */
[----:B----4-:R-:W-:Y:S02]  /*ed50*/  FFMA.FTZ R4, R19, c[0x0][0x2d0], -R97 ;  /* 0x0000b40013047a23 */ /* 0x010fe40000010861 */
[----:B------:R-:W-:Y:S02]  /*ed60*/  IMAD.MOV.U32 R109, RZ, RZ, R87 ;  /* 0x000000ffff6d7224 */ /* 0x000fe400078e0057 */
[----:B------:R-:W-:Y:S01]  /*ed70*/  FMUL.FTZ R13, R2, R113 ;  /* 0x00000071020d7220 */ /* 0x000fe20000410000 */
[----:B------:R2:W3:Y:S01]  /*ed80*/  MUFU.EX2 R207, R4 ;  /* 0x0000000400cf7308 */ /* 0x0004e20000000800 */
[----:B------:R-:W-:Y:S02]  /*ed90*/  FMUL.FTZ R19, R68, R119 ;  /* 0x0000007744137220 */ /* 0x000fe40000410000 */
[C---:B------:R-:W-:Y:S02]  /*eda0*/  FMUL.FTZ R24, R2.reuse, R124 ;  /* 0x0000007c02187220 */ /* 0x040fe40000410000 */
[C---:B------:R-:W-:Y:S02]  /*edb0*/  FMUL.FTZ R25, R2.reuse, R125 ;  /* 0x0000007d02197220 */ /* 0x040fe40000410000 */
[C---:B------:R-:W-:Y:S02]  /*edc0*/  FMUL.FTZ R29, R2.reuse, R129 ;  /* 0x00000081021d7220 */ /* 0x040fe40000410000 */
[C---:B------:R-:W-:Y:S01]  /*edd0*/  FMUL.FTZ R45, R2.reuse, R145 ;  /* 0x00000091022d7220 */ /* 0x040fe20000410000 */
[----:B------:R4:W-:Y:S01]  /*ede0*/  MUFU.EX2 R113, R28 ;  /* 0x0000001c00717308 */ /* 0x0009e20000000800 */
[----:B------:R-:W-:Y:S02]  /*edf0*/  IMAD.MOV.U32 R119, RZ, RZ, R51 ;  /* 0x000000ffff777224 */ /* 0x000fe400078e0033 */
[C---:B------:R-:W-:Y:S02]  /*ee00*/  FMUL.FTZ R57, R2.reuse, R157 ;  /* 0x0000009d02397220 */ /* 0x040fe40000410000 */
[----:B-1----:R-:W-:Y:S02]  /*ee10*/  FFMA.FTZ R0, R15, c[0x0][0x2d0], -R97 ;  /* 0x0000b4000f007a23 */ /* 0x002fe40000010861 */
[C---:B------:R-:W-:Y:S01]  /*ee20*/  FMUL.FTZ R60, R2.reuse, R160 ;  /* 0x000000a0023c7220 */ /* 0x040fe20000410000 */
[----:B------:R-:W-:Y:S01]  /*ee30*/  MOV R160, R116 ;  /* 0x0000007400a07202 */ /* 0x000fe20000000f00 */
[C---:B------:R-:W-:Y:S01]  /*ee40*/  FMUL.FTZ R61, R2.reuse, R161 ;  /* 0x000000a1023d7220 */ /* 0x040fe20000410000 */
[----:B------:R1:W5:Y:S01]  /*ee50*/  MUFU.EX2 R205, R0 ;  /* 0x0000000000cd7308 */ /* 0x0003620000000800 */
[----:B------:R-:W-:Y:S02]  /*ee60*/  IMAD.MOV.U32 R161, RZ, RZ, R101 ;  /* 0x000000ffffa17224 */ /* 0x000fe400078e0065 */
[----:B--2---:R-:W-:Y:S01]  /*ee70*/  FFMA.FTZ R4, R27, c[0x0][0x2d0], -R74 ;  /* 0x0000b4001b047a23 */ /* 0x004fe2000001084a */
[----:B---3--:R-:W-:Y:S06]  /*ee80*/  F2FP.BF16.PACK_AB R67, R207, R206 ;  /* 0x000000cecf43723e */ /* 0x008fec00000010ff */
[----:B------:R2:W3:Y:S01]  /*ee90*/  MUFU.EX2 R63, R4 ;  /* 0x00000004003f7308 */ /* 0x0004e20000000800 */
[----:B----4-:R-:W-:Y:S09]  /*eea0*/  FMUL.FTZ R28, R2, R128 ;  /* 0x00000080021c7220 */ /* 0x010ff20000410000 */
[----:B------:R4:W-:Y:S01]  /*eeb0*/  MUFU.EX2 R124, R32 ;  /* 0x00000020007c7308 */ /* 0x0009e20000000800 */
[----:B-1----:R-:W-:Y:S02]  /*eec0*/  FSEL R0, R3, RZ, P0 ;  /* 0x000000ff03007208 */ /* 0x002fe40000000000 */
[----:B-----5:R-:W-:Y:S02]  /*eed0*/  F2FP.BF16.PACK_AB R65, R205, R204 ;  /* 0x000000cccd41723e */ /* 0x020fe400000010ff */
[----:B------:R-:W-:Y:S01]  /*eee0*/  PLOP3.LUT P0, PT, PT, PT, UP0, 0x80, 0x0 ;  /* 0x000000000000781c */ /* 0x000fe20003f0f008 */
[----:B------:R-:W-:Y:S04]  /*eef0*/  FADD.FTZ R0, -R0, R103 ;  /* 0x0000006700007221 */ /* 0x000fe80000010100 */
[----:B------:R-:W-:Y:S01]  /*ef00*/  MUFU.EX2 R108, R92 ;  /* 0x0000005c006c7308 */ /* 0x000fe20000000800 */
[----:B------:R-:W-:Y:S02]  /*ef10*/  IMAD.MOV.U32 R103, RZ, RZ, R37 ;  /* 0x000000ffff677224 */ /* 0x000fe400078e0025 */
[----:B------:R-:W-:Y:S01]  /*ef20*/  FMUL.FTZ R0, R0, c[0x0][0x2d0] ;  /* 0x0000b40000007a20 */ /* 0x000fe20000410000 */
[----:B------:R-:W1:Y:S01]  /*ef30*/  LDSM.16.MT88.4 R36, [R212+0x100] ;  /* 0x00010000d424783b */ /* 0x000e620000004200 */
[----:B--2---:R-:W-:Y:S01]  /*ef40*/  FMUL.FTZ R4, R69, R104 ;  /* 0x0000006845047220 */ /* 0x004fe20000410000 */
[----:B------:R-:W-:Y:S01]  /*ef50*/  F2FP.BF16.PACK_AB R77, R51, R103 ;  /* 0x00000067334d723e */ /* 0x000fe200000010ff */
[----:B------:R-:W-:Y:S01]  /*ef60*/  FMUL.FTZ R51, R68, R151 ;  /* 0x0000009744337220 */ /* 0x000fe20000410000 */
[----:B---3--:R-:W-:Y:S02]  /*ef70*/  MOV R150, R63 ;  /* 0x0000003f00967202 */ /* 0x008fe40000000f00 */
[----:B------:R-:W2:Y:S01]  /*ef80*/  MUFU.EX2 R0, R0 ;  /* 0x0000000000007308 */ /* 0x000ea20000000800 */
[----:B------:R-:W-:Y:S01]  /*ef90*/  MOV R151, R118 ;  /* 0x0000007600977202 */ /* 0x000fe20000000f00 */
[----:B------:R-:W-:Y:S01]  /*efa0*/  IMAD.MOV.U32 R118, RZ, RZ, R103 ;  /* 0x000000ffff767224 */ /* 0x000fe200078e0067 */
[-C--:B------:R-:W-:Y:S01]  /*efb0*/  HMMA.16816.F32.BF16 R4, R76, R20.reuse, R4 ;  /* 0x000000144c04723c */ /* 0x080fe20000041804 */
[----:B----4-:R-:W-:Y:S02]  /*efc0*/  FMUL.FTZ R32, R69, R132 ;  /* 0x0000008445207220 */ /* 0x010fe40000410000 */
[C---:B--2---:R-:W-:Y:S01]  /*efd0*/  FMUL.FTZ R11, R0.reuse, R111 ;  /* 0x0000006f000b7220 */ /* 0x044fe20000410000 */
[----:B------:R-:W-:Y:S01]  /*efe0*/  MOV R111, R85 ;  /* 0x00000055006f7202 */ /* 0x000fe20000000f00 */
[C---:B------:R-:W-:Y:S02]  /*eff0*/  FMUL.FTZ R10, R0.reuse, R110 ;  /* 0x0000006e000a7220 */ /* 0x040fe40000410000 */
[C---:B------:R-:W-:Y:S02]  /*f000*/  FMUL.FTZ R15, R0.reuse, R115 ;  /* 0x00000073000f7220 */ /* 0x040fe40000410000 */
[----:B------:R-:W-:Y:S02]  /*f010*/  IMAD.MOV.U32 R115, RZ, RZ, R84 ;  /* 0x000000ffff737224 */ /* 0x000fe400078e0054 */
[----:B------:R-:W2:Y:S01]  /*f020*/  LDSM.16.MT88.4 R84, [R209+0x900] ;  /* 0x00090000d154783b */ /* 0x000ea20000004200 */
[C---:B------:R-:W-:Y:S01]  /*f030*/  HMMA.16816.F32.BF16 R8, R64.reuse, R20, R8 ;  /* 0x000000144008723c */ /* 0x040fe20000041808 */
[C---:B------:R-:W-:Y:S02]  /*f040*/  FMUL.FTZ R14, R0.reuse, R114 ;  /* 0x00000072000e7220 */ /* 0x040fe40000410000 */
[C---:B------:R-:W-:Y:S02]  /*f050*/  FMUL.FTZ R47, R0.reuse, R147 ;  /* 0x00000093002f7220 */ /* 0x040fe40000410000 */
[C---:B------:R-:W-:Y:S02]  /*f060*/  FMUL.FTZ R26, R0.reuse, R126 ;  /* 0x0000007e001a7220 */ /* 0x040fe40000410000 */
[----:B------:R-:W-:Y:S01]  /*f070*/  FFMA.FTZ R20, R33, c[0x0][0x2d0], -R74 ;  /* 0x0000b40021147a23 */ /* 0x000fe2000001084a */
[-C--:B------:R-:W-:Y:S01]  /*f080*/  HMMA.16816.F32.BF16 R12, R64, R22.reuse, R12 ;  /* 0x00000016400c723c */ /* 0x080fe2000004180c */
[C---:B------:R-:W-:Y:S02]  /*f090*/  FMUL.FTZ R33, R69.reuse, R133 ;  /* 0x0000008545217220 */ /* 0x040fe40000410000 */
[----:B------:R3:W-:Y:S01]  /*f0a0*/  MUFU.EX2 R114, R20 ;  /* 0x0000001400727308 */ /* 0x0007e20000000800 */
[C---:B------:R-:W-:Y:S02]  /*f0b0*/  FMUL.FTZ R21, R69.reuse, R121 ;  /* 0x0000007945157220 */ /* 0x040fe40000410000 */
[C---:B------:R-:W-:Y:S02]  /*f0c0*/  FMUL.FTZ R27, R0.reuse, R127 ;  /* 0x0000007f001b7220 */ /* 0x040fe40000410000 */
[C---:B------:R-:W-:Y:S01]  /*f0d0*/  HMMA.16816.F32.BF16 R16, R76.reuse, R22, R16 ;  /* 0x000000164c10723c */ /* 0x040fe20000041810 */
[C---:B------:R-:W-:Y:S03]  /*f0e0*/  FMUL.FTZ R30, R0.reuse, R130 ;  /* 0x00000082001e7220 */ /* 0x040fe60000410000 */
[----:B------:R-:W-:Y:S01]  /*f0f0*/  FMUL.FTZ R31, R0, R131 ;  /* 0x00000083001f7220 */ /* 0x000fe20000410000 */
[----:B------:R-:W-:Y:S01]  /*f100*/  MOV R131, R34 ;  /* 0x0000002200837202 */ /* 0x000fe20000000f00 */
[C---:B------:R-:W-:Y:S01]  /*f110*/  FMUL.FTZ R34, R68.reuse, R134 ;  /* 0x0000008644227220 */ /* 0x040fe20000410000 */
[----:B------:R4:W-:Y:S01]  /*f120*/  MUFU.EX2 R121, R48 ;  /* 0x0000003000797308 */ /* 0x0009e20000000800 */
[C---:B------:R-:W-:Y:S04]  /*f130*/  FMUL.FTZ R22, R68.reuse, R122 ;  /* 0x0000007a44167220 */ /* 0x040fe80000410000 */
[C---:B------:R-:W-:Y:S02]  /*f140*/  FMUL.FTZ R23, R68.reuse, R123 ;  /* 0x0000007b44177220 */ /* 0x040fe40000410000 */
[----:B------:R-:W-:Y:S02]  /*f150*/  IMAD.MOV.U32 R130, RZ, RZ, R35 ;  /* 0x000000ffff827224 */ /* 0x000fe400078e0023 */
[----:B------:R-:W-:Y:S01]  /*f160*/  FMUL.FTZ R35, R68, R135 ;  /* 0x0000008744237220 */ /* 0x000fe20000410000 */
[----:B------:R5:W-:Y:S01]  /*f170*/  MUFU.EX2 R123, R44 ;  /* 0x0000002c007b7308 */ /* 0x000be20000000800 */
[C---:B------:R-:W-:Y:S01]  /*f180*/  FMUL.FTZ R42, R0.reuse, R142 ;  /* 0x0000008e002a7220 */ /* 0x040fe20000410000 */
[----:B------:R-:W-:Y:S01]  /*f190*/  LDSM.16.MT88.4 R132, [R212+0x2900] ;  /* 0x00290000d484783b */ /* 0x000fe20000004200 */
[C---:B---3--:R-:W-:Y:S02]  /*f1a0*/  FMUL.FTZ R20, R69.reuse, R120 ;  /* 0x0000007845147220 */ /* 0x048fe40000410000 */
[C---:B------:R-:W-:Y:S02]  /*f1b0*/  FMUL.FTZ R43, R0.reuse, R143 ;  /* 0x0000008f002b7220 */ /* 0x040fe40000410000 */
[C---:B------:R-:W-:Y:S02]  /*f1c0*/  FMUL.FTZ R46, R0.reuse, R146 ;  /* 0x00000092002e7220 */ /* 0x040fe40000410000 */
[C---:B------:R-:W-:Y:S01]  /*f1d0*/  FMUL.FTZ R59, R0.reuse, R159 ;  /* 0x0000009f003b7220 */ /* 0x040fe20000410000 */
[-C--:B-1----:R-:W-:Y:S01]  /*f1e0*/  HMMA.16816.F32.BF16 R20, R76, R36.reuse, R20 ;  /* 0x000000244c14723c */ /* 0x082fe20000041814 */
[----:B------:R-:W-:Y:S01]  /*f1f0*/  FMUL.FTZ R63, R0, R163 ;  /* 0x000000a3003f7220 */ /* 0x000fe20000410000 */
[----:B------:R-:W-:Y:S01]  /*f200*/  MOV R163, R100 ;  /* 0x0000006400a37202 */ /* 0x000fe20000000f00 */
[----:B----4-:R-:W-:Y:S02]  /*f210*/  FMUL.FTZ R48, R69, R148 ;  /* 0x0000009445307220 */ /* 0x010fe40000410000 */
[----:B------:R-:W-:Y:S01]  /*f220*/  IMAD.MOV.U32 R148, RZ, RZ, R119 ;  /* 0x000000ffff947224 */ /* 0x000fe200078e0077 */
[----:B------:R-:W-:Y:S02]  /*f230*/  MOV R119, R102 ;  /* 0x0000006600777202 */ /* 0x000fe40000000f00 */
[C---:B------:R-:W-:Y:S01]  /*f240*/  HMMA.16816.F32.BF16 R24, R64.reuse, R36, R24 ;  /* 0x000000244018723c */ /* 0x040fe20000041818 */
[----:B-----5:R-:W-:Y:S07]  /*f250*/  FMUL.FTZ R44, R2, R144 ;  /* 0x00000090022c7220 */ /* 0x020fee0000410000 */
[-C--:B------:R-:W-:Y:S01]  /*f260*/  HMMA.16816.F32.BF16 R28, R64, R38.reuse, R28 ;  /* 0x00000026401c723c */ /* 0x080fe2000004181c */
[--C-:B------:R-:W-:Y:S03]  /*f270*/  FFMA.FTZ R36, R40, c[0x0][0x2d0], -R96.reuse ;  /* 0x0000b40028247a23 */ /* 0x100fe60000010860 */
[----:B------:R-:W-:Y:S01]  /*f280*/  FFMA.FTZ R40, R41, c[0x0][0x2d0], -R96 ;  /* 0x0000b40029287a23 */ /* 0x000fe20000010860 */
[----:B------:R1:W-:Y:S01]  /*f290*/  MUFU.EX2 R129, R36 ;  /* 0x0000002400817308 */ /* 0x0003e20000000800 */
[----:B------:R-:W-:Y:S02]  /*f2a0*/  FMUL.FTZ R41, R2, R141 ;  /* 0x0000008d02297220 */ /* 0x000fe40000410000 */
[C---:B------:R-:W-:Y:S01]  /*f2b0*/  HMMA.16816.F32.BF16 R32, R76.reuse, R38, R32 ;  /* 0x000000264c20723c */ /* 0x040fe20000041820 */
[C---:B------:R-:W-:Y:S06]  /*f2c0*/  FMUL.FTZ R37, R69.reuse, R137 ;  /* 0x0000008945257220 */ /* 0x040fec0000410000 */
[----:B------:R3:W-:Y:S01]  /*f2d0*/  MUFU.EX2 R128, R40 ;  /* 0x0000002800807308 */ /* 0x0007e20000000800 */
[C---:B------:R-:W-:Y:S04]  /*f2e0*/  FMUL.FTZ R38, R68.reuse, R138 ;  /* 0x0000008a44267220 */ /* 0x040fe80000410000 */
[----:B------:R-:W-:Y:S05]  /*f2f0*/  FMUL.FTZ R39, R68, R139 ;  /* 0x0000008b44277220 */ /* 0x000fea0000410000 */
[----:B------:R4:W-:Y:S01]  /*f300*/  MUFU.EX2 R137, R58 ;  /* 0x0000003a00897308 */ /* 0x0009e20000000800 */
[C---:B-1----:R-:W-:Y:S09]  /*f310*/  FMUL.FTZ R36, R69.reuse, R136 ;  /* 0x0000008845247220 */ /* 0x042ff20000410000 */
[----:B------:R1:W-:Y:S01]  /*f320*/  MUFU.EX2 R136, R62 ;  /* 0x0000003e00887308 */ /* 0x0003e20000000800 */
[-C--:B------:R-:W-:Y:S01]  /*f330*/  HMMA.16816.F32.BF16 R36, R76, R52.reuse, R36 ;  /* 0x000000344c24723c */ /* 0x080fe20000041824 */
[----:B---3--:R-:W-:Y:S07]  /*f340*/  FMUL.FTZ R40, R2, R140 ;  /* 0x0000008c02287220 */ /* 0x008fee0000410000 */
[C---:B------:R-:W-:Y:S01]  /*f350*/  HMMA.16816.F32.BF16 R40, R64.reuse, R52, R40 ;  /* 0x000000344028723c */ /* 0x040fe20000041828 */
[----:B----4-:R-:W-:Y:S06]  /*f360*/  FMUL.FTZ R58, R0, R158 ;  /* 0x0000009e003a7220 */ /* 0x010fec0000410000 */
[--C-:B------:R-:W-:Y:S01]  /*f370*/  FFMA.FTZ R52, R56, c[0x0][0x2d0], -R97.reuse ;  /* 0x0000b40038347a23 */ /* 0x100fe20000010861 */
[-C--:B------:R-:W-:Y:S01]  /*f380*/  HMMA.16816.F32.BF16 R44, R64, R54.reuse, R44 ;  /* 0x00000036402c723c */ /* 0x080fe2000004182c */
[C---:B------:R-:W-:Y:S02]  /*f390*/  FMUL.FTZ R53, R69.reuse, R153 ;  /* 0x0000009945357220 */ /* 0x040fe40000410000 */
[----:B------:R3:W4:Y:S01]  /*f3a0*/  MUFU.EX2 R138, R52 ;  /* 0x00000034008a7308 */ /* 0x0007220000000800 */
[----:B------:R-:W-:Y:S02]  /*f3b0*/  FMUL.FTZ R56, R2, R156 ;  /* 0x0000009c02387220 */ /* 0x000fe40000410000 */
[----:B-1----:R-:W-:Y:S02]  /*f3c0*/  FMUL.FTZ R62, R0, R162 ;  /* 0x000000a2003e7220 */ /* 0x002fe40000410000 */
[C---:B------:R-:W-:Y:S07]  /*f3d0*/  HMMA.16816.F32.BF16 R48, R76.reuse, R54, R48 ;  /* 0x000000364c30723c */ /* 0x040fee0000041830 */
[C---:B------:R-:W-:Y:S02]  /*f3e0*/  FMUL.FTZ R54, R68.reuse, R154 ;  /* 0x0000009a44367220 */ /* 0x040fe40000410000 */
[----:B------:R-:W-:Y:S03]  /*f3f0*/  FMUL.FTZ R55, R68, R155 ;  /* 0x0000009b44377220 */ /* 0x000fe60000410000 */
[----:B---3--:R-:W-:Y:S07]  /*f400*/  FMUL.FTZ R52, R69, R152 ;  /* 0x0000009845347220 */ /* 0x008fee0000410000 */
[-C--:B------:R-:W-:Y:S08]  /*f410*/  HMMA.16816.F32.BF16 R52, R76, R80.reuse, R52 ;  /* 0x000000504c34723c */ /* 0x080ff00000041834 */
[C---:B------:R-:W-:Y:S07]  /*f420*/  HMMA.16816.F32.BF16 R56, R64.reuse, R80, R56 ;  /* 0x000000504038723c */ /* 0x040fee0000041838 */
[----:B------:R-:W-:Y:S01]  /*f430*/  FFMA.FTZ R80, R88, c[0x0][0x2d0], -R97 ;  /* 0x0000b40058507a23 */ /* 0x000fe20000010861 */
[-C--:B------:R-:W-:Y:S01]  /*f440*/  HMMA.16816.F32.BF16 R60, R64, R82.reuse, R60 ;  /* 0x00000052403c723c */ /* 0x080fe2000004183c */
[----:B----4-:R-:W-:Y:S02]  /*f450*/  F2FP.BF16.PACK_AB R81, R137, R138 ;  /* 0x0000008a8951723e */ /* 0x010fe400000010ff */
[----:B------:R1:W3:Y:S04]  /*f460*/  MUFU.EX2 R141, R80 ;  /* 0x00000050008d7308 */ /* 0x0002e80000000800 */
        /* <DEDUP_REMOVED lines=13> */
[----:B---3--:R-:W-:Y:S03]  /*f540*/  F2FP.BF16.PACK_AB R83, R141, R136 ;  /* 0x000000888d53723e */ /* 0x008fe600000010ff */
[-C--:B--2---:R-:W-:Y:S01]  /*f550*/  HMMA.16816.F32.BF16 R4, R76, R84.reuse, R4 ;  /* 0x000000544c04723c */ /* 0x084fe20000041804 */
[--C-:B----4-:R-:W-:Y:S02]  /*f560*/  FFMA.FTZ R80, R94, c[0x0][0x2d0], -R75.reuse ;  /* 0x0000b4005e507a23 */ /* 0x110fe4000001084b */
        /* <DEDUP_REMOVED lines=60> */
[----:B---3--:R-:W-:Y:S04]  /*f930*/  FFMA.FTZ R80, R180, c[0x0][0x2d0], -R75 ;  /* 0x0000b400b4507a23 */ /* 0x008fe8000001084b */
        /* <DEDUP_REMOVED lines=9> */
[----:B-1----:R-:W-:Y:S03]  /*f9d0*/  FFMA.FTZ R88, R197, c[0x0][0x2d0], -R74 ;  /* 0x0000b400c5587a23 */ /* 0x002fe6000001084a */
[----:B------:R-:W-:Y:S01]  /*f9e0*/  MOV R197, R122 ;  /* 0x0000007a00c57202 */ /* 0x000fe20000000f00 */
[----:B------:R-:W-:Y:S03]  /*f9f0*/  IMAD.MOV.U32 R122, RZ, RZ, R117 ;  /* 0x000000ffff7a7224 */ /* 0x000fe600078e0075 */
[-C--:B------:R-:W-:Y:S01]  /*fa00*/  HMMA.16816.F32.BF16 R28, R80, R86.reuse, R28 ;  /* 0x00000056501c723c */ /* 0x080fe2000004181c */
[--C-:B------:R-:W-:Y:S01]  /*fa10*/  FFMA.FTZ R84, R182, c[0x0][0x2d0], -R96.reuse ;  /* 0x0000b400b6547a23 */ /* 0x100fe20000010860 */
[----:B------:R1:W-:Y:S06]  /*fa20*/  MUFU.EX2 R196, R88 ;  /* 0x0000005800c47308 */ /* 0x0003ec0000000800 */
[C---:B------:R-:W-:Y:S04]  /*fa30*/  HMMA.16816.F32.BF16 R32, R76.reuse, R86, R32 ;  /* 0x000000564c20723c */ /* 0x040fe80000041820 */
[----:B------:R2:W-:Y:S04]  /*fa40*/  MUFU.EX2 R146, R84 ;  /* 0x0000005400927308 */ /* 0x0005e80000000800 */
[-C--:B------:R-:W-:Y:S08]  /*fa50*/  HMMA.16816.F32.BF16 R36, R76, R92.reuse, R36 ;  /* 0x0000005c4c24723c */ /* 0x080ff00000041824 */
[C---:B------:R-:W-:Y:S01]  /*fa60*/  HMMA.16816.F32.BF16 R40, R80.reuse, R92, R40 ;  /* 0x0000005c5028723c */ /* 0x040fe20000041828 */
[----:B-1----:R-:W-:Y:S06]  /*fa70*/  FFMA.FTZ R88, R193, c[0x0][0x2d0], -R75 ;  /* 0x0000b400c1587a23 */ /* 0x002fec000001084b */
[----:B------:R-:W-:Y:S01]  /*fa80*/  FFMA.FTZ R92, R184, c[0x0][0x2d0], -R97 ;  /* 0x0000b400b85c7a23 */ /* 0x000fe20000010861 */
[-C--:B------:R-:W-:Y:S01]  /*fa90*/  HMMA.16816.F32.BF16 R44, R80, R94.reuse, R44 ;  /* 0x0000005e502c723c */ /* 0x080fe2000004182c */
[----:B------:R1:W-:Y:S03]  /*faa0*/  MUFU.EX2 R193, R88 ;  /* 0x0000005800c17308 */ /* 0x0003e60000000800 */
[--C-:B--2---:R-:W-:Y:S01]  /*fab0*/  FFMA.FTZ R84, R185, c[0x0][0x2d0], -R96.reuse ;  /* 0x0000b400b9547a23 */ /* 0x104fe20000010860 */
[----:B------:R-:W-:Y:S03]  /*fac0*/  MOV R184, R109 ;  /* 0x0000006d00b87202 */ /* 0x000fe60000000f00 */
[C---:B------:R-:W-:Y:S03]  /*fad0*/  HMMA.16816.F32.BF16 R48, R76.reuse, R94, R48 ;  /* 0x0000005e4c30723c */ /* 0x040fe60000041830 */
[----:B------:R2:W-:Y:S10]  /*fae0*/  MUFU.EX2 R189, R84 ;  /* 0x0000005400bd7308 */ /* 0x0005f40000000800 */
[----:B------:R3:W-:Y:S01]  /*faf0*/  MUFU.EX2 R152, R92 ;  /* 0x0000005c00987308 */ /* 0x0007e20000000800 */
[----:B-1----:R-:W-:Y:S09]  /*fb00*/  FFMA.FTZ R88, R195, c[0x0][0x2d0], -R75 ;  /* 0x0000b400c3587a23 */ /* 0x002ff2000001084b */
[----:B------:R1:W-:Y:S01]  /*fb10*/  MUFU.EX2 R195, R88 ;  /* 0x0000005800c37308 */ /* 0x0003e20000000800 */
[----:B--2---:R-:W-:Y:S09]  /*fb20*/  FFMA.FTZ R84, R188, c[0x0][0x2d0], -R96 ;  /* 0x0000b400bc547a23 */ /* 0x004ff20000010860 */
[----:B------:R2:W-:Y:S01]  /*fb30*/  MUFU.EX2 R185, R84 ;  /* 0x0000005400b97308 */ /* 0x0005e20000000800 */
[----:B---3--:R-:W-:Y:S02]  /*fb40*/  FFMA.FTZ R92, R186, c[0x0][0x2d0], -R97 ;  /* 0x0000b400ba5c7a23 */ /* 0x008fe40000010861 */
[----:B------:R-:W-:Y:S07]  /*fb50*/  IMAD.MOV.U32 R186, RZ, RZ, R108 ;  /* 0x000000ffffba7224 */ /* 0x000fee00078e006c */
[----:B------:R3:W-:Y:S01]  /*fb60*/  MUFU.EX2 R103, R92 ;  /* 0x0000005c00677308 */ /* 0x0007e20000000800 */
[----:B-1----:R-:W1:Y:S01]  /*fb70*/  LDSM.16.MT88.4 R88, [R211+0x1100] ;  /* 0x00110000d358783b */ /* 0x002e620000004200 */
[----:B--2---:R-:W-:Y:S02]  /*fb80*/  FFMA.FTZ R84, R190, c[0x0][0x2d0], -R96 ;  /* 0x0000b400be547a23 */ /* 0x004fe40000010860 */
[----:B------:R-:W-:Y:S06]  /*fb90*/  IMAD.MOV.U32 R190, RZ, RZ, R112 ;  /* 0x000000ffffbe7224 */ /* 0x000fec00078e0070 */
[----:B------:R2:W4:Y:S01]  /*fba0*/  MUFU.EX2 R188, R84 ;  /* 0x0000005400bc7308 */ /* 0x0005220000000800 */
[----:B---3--:R-:W-:Y:S02]  /*fbb0*/  FFMA.FTZ R92, R229, c[0x0][0x2d0], -R75 ;  /* 0x0000b400e55c7a23 */ /* 0x008fe4000001084b */
[----:B------:R-:W-:Y:S02]  /*fbc0*/  IMAD.MOV.U32 R229, RZ, RZ, R106 ;  /* 0x000000ffffe57224 */ /* 0x000fe400078e006a */
[----:B--2---:R-:W-:Y:S01]  /*fbd0*/  FFMA.FTZ R84, R198, c[0x0][0x2d0], -R74 ;  /* 0x0000b400c6547a23 */ /* 0x004fe2000001084a */
[-C--:B-1----:R-:W-:Y:S01]  /*fbe0*/  HMMA.16816.F32.BF16 R52, R76, R88.reuse, R52 ;  /* 0x000000584c34723c */ /* 0x082fe20000041834 */
[----:B------:R-:W-:Y:S03]  /*fbf0*/  IMAD.MOV.U32 R198, RZ, RZ, R110 ;  /* 0x000000ffffc67224 */ /* 0x000fe600078e006e */
[----:B------:R1:W-:Y:S04]  /*fc00*/  MUFU.EX2 R183, R84 ;  /* 0x0000005400b77308 */ /* 0x0003e80000000800 */
[C---:B------:R-:W-:Y:S07]  /*fc10*/  HMMA.16816.F32.BF16 R56, R80.reuse, R88, R56 ;  /* 0x000000585038723c */ /* 0x040fee0000041838 */
[--C-:B------:R-:W-:Y:S01]  /*fc20*/  FFMA.FTZ R88, R178, c[0x0][0x2d0], -R97.reuse ;  /* 0x0000b400b2587a23 */ /* 0x100fe20000010861 */
[-C--:B------:R-:W-:Y:S03]  /*fc30*/  HMMA.16816.F32.BF16 R60, R80, R90.reuse, R60 ;  /* 0x0000005a503c723c */ /* 0x080fe6000004183c */
[----:B------:R-:W2:Y:S04]  /*fc40*/  MUFU.EX2 R102, R88 ;  /* 0x0000005800667308 */ /* 0x000ea80000000800 */
[----:B------:R-:W-:Y:S01]  /*fc50*/  FFMA.FTZ R80, R233, c[0x0][0x2d0], -R74 ;  /* 0x0000b400e9507a23 */ /* 0x000fe2000001084a */
[----:B------:R-:W-:Y:S01]  /*fc60*/  HMMA.16816.F32.BF16 R64, R76, R90, R64 ;  /* 0x0000005a4c40723c */ /* 0x000fe20000041840 */
[----:B----4-:R-:W-:Y:S03]  /*fc70*/  F2FP.BF16.PACK_AB R82, R188, R185 ;  /* 0x000000b9bc52723e */ /* 0x010fe600000010ff */
[----:B-1----:R-:W-:Y:S01]  /*fc80*/  FFMA.FTZ R84, R181, c[0x0][0x2d0], -R97 ;  /* 0x0000b400b5547a23 */ /* 0x002fe20000010861 */
[----:B------:R1:W-:Y:S01]  /*fc90*/  MUFU.EX2 R182, R80 ;  /* 0x0000005000b67308 */ /* 0x0003e20000000800 */
[----:B------:R-:W-:Y:S01]  /*fca0*/  IMAD.MOV.U32 R233, RZ, RZ, R104 ;  /* 0x000000ffffe97224 */ /* 0x000fe200078e0068 */
[----:B------:R-:W-:Y:S02]  /*fcb0*/  F2FP.BF16.PACK_AB R76, R251, R197 ;  /* 0x000000c5fb4c723e */ /* 0x000fe400000010ff */
[----:B------:R-:W-:Y:S03]  /*fcc0*/  F2FP.BF16.PACK_AB R77, R147, R249 ;  /* 0x000000f9934d723e */ /* 0x000fe600000010ff */
[----:B------:R-:W-:Y:S02]  /*fcd0*/  F2FP.BF16.PACK_AB R78, R196, R248 ;  /* 0x000000f8c44e723e */ /* 0x000fe400000010ff */
[----:B------:R-:W-:Y:S01]  /*fce0*/  F2FP.BF16.PACK_AB R79, R195, R193 ;  /* 0x000000c1c34f723e */ /* 0x000fe200000010ff */
[----:B------:R3:W4:Y:S01]  /*fcf0*/  MUFU.EX2 R153, R84 ;  /* 0x0000005400997308 */ /* 0x0007220000000800 */
[----:B--2---:R-:W-:Y:S01]  /*fd00*/  F2FP.BF16.PACK_AB R83, R102, R103 ;  /* 0x000000676653723e */ /* 0x004fe200000010ff */
[----:B------:R-:W-:Y:S08]  /*fd10*/  LDSM.16.MT88.4 R88, [R212+0x1900] ;  /* 0x00190000d458783b */ /* 0x000ff00000004200 */
[----:B------:R2:W-:Y:S01]  /*fd20*/  MUFU.EX2 R181, R92 ;  /* 0x0000005c00b57308 */ /* 0x0005e20000000800 */
[----:B-1----:R-:W-:Y:S01]  /*fd30*/  FFMA.FTZ R80, R202, c[0x0][0x2d0], -R75 ;  /* 0x0000b400ca507a23 */ /* 0x002fe2000001084b */
[----:B------:R-:W-:Y:S08]  /*fd40*/  MOV R202, R105 ;  /* 0x0000006900ca7202 */ /* 0x000ff00000000f00 */
[----:B------:R1:W-:Y:S01]  /*fd50*/  MUFU.EX2 R159, R80 ;  /* 0x00000050009f7308 */ /* 0x0003e20000000800 */
[----:B---3--:R-:W3:Y:S01]  /*fd60*/  LDSM.16.MT88.4 R84, [R209+0x1900] ;  /* 0x00190000d154783b */ /* 0x008ee20000004200 */
[----:B----4-:R-:W-:Y:S07]  /*fd70*/  F2FP.BF16.PACK_AB R81, R152, R153 ;  /* 0x000000999851723e */ /* 0x010fee00000010ff */
[----:B--2---:R-:W2:Y:S01]  /*fd80*/  LDSM.16.MT88.4 R92, [R210+0x1900] ;  /* 0x00190000d25c783b */ /* 0x004ea20000004200 */
[----:B-1----:R-:W-:Y:S01]  /*fd90*/  F2FP.BF16.PACK_AB R80, R189, R146 ;  /* 0x00000092bd50723e */ /* 0x002fe200000010ff */
[-C--:B---3--:R-:W-:Y:S08]  /*fda0*/  HMMA.16816.F32.BF16 R4, R76, R84.reuse, R4 ;  /* 0x000000544c04723c */ /* 0x088ff00000041804 */
        /* <DEDUP_REMOVED lines=9> */
[----:B------:R-:W-:Y:S04]  /*fe40*/  IMAD.MOV.U32 R237, RZ, RZ, R114 ;  /* 0x000000ffffed7224 */ /* 0x000fe800078e0072 */
[-C--:B------:R-:W-:Y:S01]  /*fe50*/  HMMA.16816.F32.BF16 R28, R80, R90.reuse, R28 ;  /* 0x0000005a501c723c */ /* 0x080fe2000004181c */
[----:B------:R1:W-:Y:S03]  /*fe60*/  MUFU.EX2 R180, R84 ;  /* 0x0000005400b47308 */ /* 0x0003e60000000800 */
[--C-:B------:R-:W-:Y:S02]  /*fe70*/  FFMA.FTZ R88, R228, c[0x0][0x2d0], -R96.reuse ;  /* 0x0000b400e4587a23 */ /* 0x100fe40000010860 */
[----:B------:R-:W-:Y:S02]  /*fe80*/  IMAD.MOV.U32 R228, RZ, RZ, R119 ;  /* 0x000000ffffe47224 */ /* 0x000fe400078e0077 */
[C---:B------:R-:W-:Y:S03]  /*fe90*/  HMMA.16816.F32.BF16 R32, R76.reuse, R90, R32 ;  /* 0x0000005a4c20723c */ /* 0x040fe60000041820 */
[----:B------:R3:W-:Y:S05]  /*fea0*/  MUFU.EX2 R156, R88 ;  /* 0x00000058009c7308 */ /* 0x0007ea0000000800 */
[-C--:B--2---:R-:W-:Y:S08]  /*feb0*/  HMMA.16816.F32.BF16 R36, R76, R92.reuse, R36 ;  /* 0x0000005c4c24723c */ /* 0x084ff00000041824 */
[C---:B------:R-:W-:Y:S01]  /*fec0*/  HMMA.16816.F32.BF16 R40, R80.reuse, R92, R40 ;  /* 0x0000005c5028723c */ /* 0x040fe20000041828 */
[----:B-1----:R-:W-:Y:S03]  /*fed0*/  FFMA.FTZ R84, R235, c[0x0][0x2d0], -R75 ;  /* 0x0000b400eb547a23 */ /* 0x002fe6000001084b */
[----:B------:R-:W-:Y:S01]  /*fee0*/  MOV R235, R115 ;  /* 0x0000007300eb7202 */ /* 0x000fe20000000f00 */
[----:B------:R1:W-:Y:S02]  /*fef0*/  MUFU.EX2 R157, R84 ;  /* 0x00000054009d7308 */ /* 0x0003e40000000800 */
[----:B------:R-:W-:Y:S01]  /*ff00*/  FFMA.FTZ R92, R192, c[0x0][0x2d0], -R97 ;  /* 0x0000b400c05c7a23 */ /* 0x000fe20000010861 */
[-C--:B------:R-:W-:Y:S01]  /*ff10*/  HMMA.16816.F32.BF16 R44, R80, R94.reuse, R44 ;  /* 0x0000005e502c723c */ /* 0x080fe2000004182c */
[----:B---3--:R-:W-:Y:S02]  /*ff20*/  FFMA.FTZ R88, R230, c[0x0][0x2d0], -R96 ;  /* 0x0000b400e6587a23 */ /* 0x008fe40000010860 */
[----:B------:R-:W2:Y:S04]  /*ff30*/  LDL.LU R230, [R1+0x18] ;  /* 0x0000180001e67983 */ /* 0x000ea80000300800 */
[----:B------:R3:W-:Y:S01]  /*ff40*/  MUFU.EX2 R100, R92 ;  /* 0x0000005c00647308 */ /* 0x0007e20000000800 */
[C---:B------:R-:W-:Y:S01]  /*ff50*/  HMMA.16816.F32.BF16 R48, R76.reuse, R94, R48 ;  /* 0x0000005e4c30723c */ /* 0x040fe20000041830 */
[----:B------:R-:W4:Y:S08]  /*ff60*/  LDL.LU R162, [R1+0x14] ;  /* 0x0000140001a27983 */ /* 0x000f300000300800 */
[----:B------:R5:W-:Y:S03]  /*ff70*/  MUFU.EX2 R178, R88 ;  /* 0x0000005800b27308 */ /* 0x000be60000000800 */
[----:B-1----:R-:W-:Y:S02]  /*ff80*/  FFMA.FTZ R84, R232, c[0x0][0x2d0], -R75 ;  /* 0x0000b400e8547a23 */ /* 0x002fe4000001084b */
[----:B------:R-:W-:Y:S01]  /*ff90*/  IMAD.MOV.U32 R232, RZ, RZ, R122 ;  /* 0x000000ffffe87224 */ /* 0x000fe200078e007a */
[----:B------:R-:W-:Y:S04]  /*ffa0*/  MOV R122, R111 ;  /* 0x0000006f007a7202 */ /* 0x000fe80000000f00 */
[----:B------:R1:W-:Y:S01]  /*ffb0*/  MUFU.EX2 R179, R84 ;  /* 0x0000005400b37308 */ /* 0x0003e20000000800 */
[----:B---3--:R-:W-:Y:S09]  /*ffc0*/  FFMA.FTZ R92, R191, c[0x0][0x2d0], -R97 ;  /* 0x0000b400bf5c7a23 */ /* 0x008ff20000010861 */
[----:B------:R3:W-:Y:S01]  /*ffd0*/  MUFU.EX2 R99, R92 ;  /* 0x0000005c00637308 */ /* 0x0007e20000000800 */
[--C-:B-----5:R-:W-:Y:S01]  /*ffe0*/  FFMA.FTZ R88, R231, c[0x0][0x2d0], -R96.reuse ;  /* 0x0000b400e7587a23 */ /* 0x120fe20000010860 */
[----:B------:R-:W-:Y:S08]  /*fff0*/  MOV R231, R107 ;  /* 0x0000006b00e77202 */ /* 0x000ff00000000f00 */
[----:B------:R5:W5:Y:S01]  /*10000*/  MUFU.EX2 R177, R88 ;  /* 0x0000005800b17308 */ /* 0x000b620000000800 */
[----:B-1----:R-:W-:Y:S01]  /*10010*/  FFMA.FTZ R84, R203, c[0x0][0x2d0], -R96 ;  /* 0x0000b400cb547a23 */ /* 0x002fe20000010860 */
[----:B------:R-:W-:Y:S08]  /*10020*/  MOV R203, R160 ;  /* 0x000000a000cb7202 */ /* 0x000ff00000000f00 */
[----:B------:R1:W-:Y:S01]  /*10030*/  MUFU.EX2 R155, R84 ;  /* 0x00000054009b7308 */ /* 0x0003e20000000800 */
[----:B---3--:R-:W-:Y:S09]  /*10040*/  FFMA.FTZ R92, R242, c[0x0][0x2d0], -R75 ;  /* 0x0000b400f25c7a23 */ /* 0x008ff2000001084b */
[----:B------:R3:W-:Y:S01]  /*10050*/  MUFU.EX2 R172, R92 ;  /* 0x0000005c00ac7308 */ /* 0x0007e20000000800 */
[--C-:B-----5:R-:W-:Y:S02]  /*10060*/  FFMA.FTZ R88, R240, c[0x0][0x2d0], -R74.reuse ;  /* 0x0000b400f0587a23 */ /* 0x120fe4000001084a */
[----:B------:R-:W-:Y:S07]  /*10070*/  IMAD.MOV.U32 R240, RZ, RZ, R161 ;  /* 0x000000fffff07224 */ /* 0x000fee00078e00a1 */
[----:B------:R5:W-:Y:S01]  /*10080*/  MUFU.EX2 R176, R88 ;  /* 0x0000005800b07308 */ /* 0x000be20000000800 */
[----:B-1----:R-:W1:Y:S08]  /*10090*/  LDSM.16.MT88.4 R84, [R211+0x1900] ;  /* 0x00190000d354783b */ /* 0x002e700000004200 */
[----:B---3--:R-:W-:Y:S01]  /*100a0*/  LDSM.16.MT88.4 R92, [R210+0x2100] ;  /* 0x00210000d25c783b */ /* 0x008fe20000004200 */
[--C-:B-----5:R-:W-:Y:S01]  /*100b0*/  FFMA.FTZ R88, R187, c[0x0][0x2d0], -R97.reuse ;  /* 0x0000b400bb587a23 */ /* 0x120fe20000010861 */
[----:B------:R-:W-:Y:S06]  /*100c0*/  MOV R187, R118 ;  /* 0x0000007600bb7202 */ /* 0x000fec0000000f00 */
[----:B------:R-:W-:Y:S01]  /*100d0*/  LDSM.16.MT88.4 R116, [R209+0x2900] ;  /* 0x00290000d174783b */ /* 0x000fe20000004200 */
[----:B------:R3:W5:Y:S01]  /*100e0*/  MUFU.EX2 R101, R88 ;  /* 0x0000005800657308 */ /* 0x0007620000000800 */
[-C--:B-1----:R-:W-:Y:S08]  /*100f0*/  HMMA.16816.F32.BF16 R52, R76, R84.reuse, R52 ;  /* 0x000000544c34723c */ /* 0x082ff00000041834 */
[C---:B------:R-:W-:Y:S01]  /*10100*/  HMMA.16816.F32.BF16 R56, R80.reuse, R84, R56 ;  /* 0x000000545038723c */ /* 0x040fe20000041838 */
[----:B---3--:R-:W1:Y:S06]  /*10110*/  LDSM.16.MT88.4 R88, [R209+0x2100] ;  /* 0x00210000d158783b */ /* 0x008e6c0000004200 */
        /* <DEDUP_REMOVED lines=12> */
[----:B---3--:R-:W3:Y:S01]  /*101e0*/  LDSM.16.MT88.4 R84, [R212+0x2100] ;  /* 0x00210000d454783b */ /* 0x008ee20000004200 */
[----:B------:R-:W-:Y:S05]  /*101f0*/  F2FP.BF16.PACK_AB R83, R98, R99 ;  /* 0x000000636253723e */ /* 0x000fea00000010ff */
[-C--:B-1----:R-:W-:Y:S01]  /*10200*/  HMMA.16816.F32.BF16 R4, R76, R88.reuse, R4 ;  /* 0x000000584c04723c */ /* 0x082fe20000041804 */
[--C-:B-----5:R-:W-:Y:S01]  /*10210*/  FFMA.FTZ R80, R238, c[0x0][0x2d0], -R75.reuse ;  /* 0x0000b400ee507a23 */ /* 0x120fe2000001084b */
[----:B------:R-:W-:Y:S03]  /*10220*/  F2FP.BF16.PACK_AB R164, R175, R176 ;  /* 0x000000b0afa4723e */ /* 0x000fe600000010ff */
[----:B------:R1:W5:Y:S02]  /*10230*/  MUFU.EX2 R174, R80 ;  /* 0x0000005000ae7308 */ /* 0x0003640000000800 */
[----:B-1----:R-:W-:Y:S02]  /*10240*/  F2FP.BF16.PACK_AB R80, R156, R155 ;  /* 0x0000009b9c50723e */ /* 0x002fe400000010ff */
[----:B-----5:R-:W-:Y:S05]  /*10250*/  F2FP.BF16.PACK_AB R165, R172, R174 ;  /* 0x000000aeaca5723e */ /* 0x020fea00000010ff */
[C---:B------:R-:W-:Y:S07]  /*10260*/  HMMA.16816.F32.BF16 R8, R80.reuse, R88, R8 ;  /* 0x000000585008723c */ /* 0x040fee0000041808 */
[--C-:B------:R-:W-:Y:S01]  /*10270*/  FFMA.FTZ R88, R250, c[0x0][0x2d0], -R74.reuse ;  /* 0x0000b400fa587a23 */ /* 0x100fe2000001084a */
[-C--:B------:R-:W-:Y:S01]  /*10280*/  HMMA.16816.F32.BF16 R12, R80, R90.reuse, R12 ;  /* 0x0000005a500c723c */ /* 0x080fe2000004180c */
[----:B------:R-:W-:Y:S02]  /*10290*/  FFMA.FTZ R74, R252, c[0x0][0x2d0], -R74 ;  /* 0x0000b400fc4a7a23 */ /* 0x000fe4000001084a */
[----:B------:R1:W-:Y:S05]  /*102a0*/  MUFU.EX2 R173, R88 ;  /* 0x0000005800ad7308 */ /* 0x0003ea0000000800 */
[C---:B------:R-:W-:Y:S05]  /*102b0*/  HMMA.16816.F32.BF16 R16, R76.reuse, R90, R16 ;  /* 0x0000005a4c10723c */ /* 0x040fea0000041810 */
[----:B------:R5:W5:Y:S03]  /*102c0*/  MUFU.EX2 R171, R74 ;  /* 0x0000004a00ab7308 */ /* 0x000b660000000800 */
[-C--:B---3--:R-:W-:Y:S08]  /*102d0*/  HMMA.16816.F32.BF16 R20, R76, R84.reuse, R20 ;  /* 0x000000544c14723c */ /* 0x088ff00000041814 */
[C---:B------:R-:W-:Y:S01]  /*102e0*/  HMMA.16816.F32.BF16 R24, R80.reuse, R84, R24 ;  /* 0x000000545018723c */ /* 0x040fe20000041818 */
[----:B-1----:R-:W1:Y:S07]  /*102f0*/  LDSM.16.MT88.4 R88, [R211+0x2100] ;  /* 0x00210000d358783b */ /* 0x002e6e0000004200 */
[-C--:B------:R-:W-:Y:S01]  /*10300*/  HMMA.16816.F32.BF16 R28, R80, R86.reuse, R28 ;  /* 0x00000056501c723c */ /* 0x080fe2000004181c */
[--C-:B-----5:R-:W-:Y:S03]  /*10310*/  FFMA.FTZ R74, R245, c[0x0][0x2d0], -R75.reuse ;  /* 0x0000b400f54a7a23 */ /* 0x120fe6000001084b */
[----:B------:R-:W-:Y:S01]  /*10320*/  F2FP.BF16.PACK_AB R166, R171, R173 ;  /* 0x000000adaba6723e */ /* 0x000fe200000010ff */
[----:B------:R-:W-:Y:S03]  /*10330*/  FFMA.FTZ R75, R247, c[0x0][0x2d0], -R75 ;  /* 0x0000b400f74b7a23 */ /* 0x000fe6000001084b */
[C---:B------:R-:W-:Y:S01]  /*10340*/  HMMA.16816.F32.BF16 R32, R76.reuse, R86, R32 ;  /* 0x000000564c20723c */ /* 0x040fe20000041820 */
[----:B------:R3:W-:Y:S07]  /*10350*/  MUFU.EX2 R170, R74 ;  /* 0x0000004a00aa7308 */ /* 0x0007ee0000000800 */
[-C--:B------:R-:W-:Y:S03]  /*10360*/  HMMA.16816.F32.BF16 R36, R76, R92.reuse, R36 ;  /* 0x0000005c4c24723c */ /* 0x080fe60000041824 */
[----:B------:R-:W5:Y:S05]  /*10370*/  MUFU.EX2 R169, R75 ;  /* 0x0000004b00a97308 */ /* 0x000f6a0000000800 */
[C---:B------:R-:W-:Y:S08]  /*10380*/  HMMA.16816.F32.BF16 R40, R80.reuse, R92, R40 ;  /* 0x0000005c5028723c */ /* 0x040ff00000041828 */
[-C--:B------:R-:W-:Y:S01]  /*10390*/  HMMA.16816.F32.BF16 R44, R80, R94.reuse, R44 ;  /* 0x0000005e502c723c */ /* 0x080fe2000004182c */
[--C-:B---3--:R-:W-:Y:S04]  /*103a0*/  FFMA.FTZ R74, R239, c[0x0][0x2d0], -R96.reuse ;  /* 0x0000b400ef4a7a23 */ /* 0x108fe80000010860 */
[----:B------:R3:W-:Y:S03]  /*103b0*/  MUFU.EX2 R168, R74 ;  /* 0x0000004a00a87308 */ /* 0x0007e60000000800 */
[C---:B------:R-:W-:Y:S01]  /*103c0*/  HMMA.16816.F32.BF16 R48, R76.reuse, R94, R48 ;  /* 0x0000005e4c30723c */ /* 0x040fe20000041830 */
[----:B-----5:R-:W-:Y:S07]  /*103d0*/  F2FP.BF16.PACK_AB R167, R169, R170 ;  /* 0x000000aaa9a7723e */ /* 0x020fee00000010ff */
[-C--:B-1----:R-:W-:Y:S08]  /*103e0*/  HMMA.16816.F32.BF16 R52, R76, R88.reuse, R52 ;  /* 0x000000584c34723c */ /* 0x082ff00000041834 */
[C---:B------:R-:W-:Y:S01]  /*103f0*/  HMMA.16816.F32.BF16 R56, R80.reuse, R88, R56 ;  /* 0x000000585038723c */ /* 0x040fe20000041838 */
[----:B--2---:R-:W-:Y:S03]  /*10400*/  FFMA.FTZ R68, R68, R230, R187 ;  /* 0x000000e644447223 */ /* 0x004fe600000100bb */
[----:B------:R-:W-:Y:S01]  /*10410*/  MOV R230, R150 ;  /* 0x0000009600e67202 */ /* 0x000fe20000000f00 */
[----:B---3--:R-:W-:Y:S02]  /*10420*/  FFMA.FTZ R74, R241, c[0x0][0x2d0], -R96 ;  /* 0x0000b400f14a7a23 */ /* 0x008fe40000010860 */
[----:B----4-:R-:W-:Y:S01]  /*10430*/  FFMA.FTZ R69, R69, R162, R163 ;  /* 0x000000a245457223 */ /* 0x010fe200000100a3 */
        /* <DEDUP_REMOVED lines=10> */
[----:B------:R-:W-:Y:S02]  /*104e0*/  MOV R232, R236 ;  /* 0x000000ec00e87202 */ /* 0x000fe40000000f00 */
[----:B--2---:R-:W-:Y:S02]  /*104f0*/  F2FP.BF16.PACK_AB R160, R85, R168 ;  /* 0x000000a855a0723e */ /* 0x004fe400000010ff */
[----:B------:R-:W-:Y:S04]  /*10500*/  MOV R236, R120 ;  /* 0x0000007800ec7202 */ /* 0x000fe80000000f00 */
[----:B------:R-:W2:Y:S01]  /*10510*/  MUFU.EX2 R96, R96 ;  /* 0x0000006000607308 */ /* 0x000ea20000000800 */
[--C-:B-1----:R-:W-:Y:S09]  /*10520*/  FFMA.FTZ R74, R199, c[0x0][0x2d0], -R97.reuse ;  /* 0x0000b400c74a7a23 */ /* 0x102ff20000010861 */
        /* <DEDUP_REMOVED lines=15> */
[----:B------:R-:W-:Y:S01]  /*10620*/  MOV R228, R149 ;  /* 0x0000009500e47202 */ /* 0x000fe20000000f00 */
[----:B------:R-:W-:Y:S02]  /*10630*/  FADD.FTZ R2, R151, R69 ;  /* 0x0000004597027221 */ /* 0x000fe40000010000 */
[----:B------:R-:W-:Y:S01]  /*10640*/  FADD.FTZ R4, R240, R4 ;  /* 0x00000004f0047221 */ /* 0x000fe20000010000 */
[----:B------:R-:W1:Y:S01]  /*10650*/  LDSM.16.MT88.4 R148, [R210+0x2900] ;  /* 0x00290000d294783b */ /* 0x000e620000004200 */
[----:B------:R-:W-:Y:S03]  /*10660*/  FADD.FTZ R2, R203, R2 ;  /* 0x00000002cb027221 */ /* 0x000fe60000010000 */
[----:B------:R-:W-:Y:S01]  /*10670*/  FADD.FTZ R5, R235, R4 ;  /* 0x00000004eb057221 */ /* 0x000fe20000010000 */
[----:B------:R-:W-:Y:S01]  /*10680*/  MOV R235, R123 ;  /* 0x0000007b00eb7202 */ /* 0x000fe20000000f00 */
[----:B------:R-:W-:Y:S02]  /*10690*/  IMAD.MOV.U32 R203, RZ, RZ, R237 ;  /* 0x000000ffffcb7224 */ /* 0x000fe400078e00ed */
[----:B------:R-:W-:Y:S02]  /*106a0*/  FADD.FTZ R7, R122, R2 ;  /* 0x000000027a077221 */ /* 0x000fe40000010000 */
[----:B------:R-:W-:Y:S02]  /*106b0*/  FADD.FTZ R4, R231, R6 ;  /* 0x00000006e7047221 */ /* 0x000fe40000010000 */
[----:B------:R-:W-:Y:S01]  /*106c0*/  FADD.FTZ R2, R202, R5 ;  /* 0x00000005ca027221 */ /* 0x000fe20000010000 */
[----:B------:R-:W-:Y:S01]  /*106d0*/  MOV R202, R233 ;  /* 0x000000e900ca7202 */ /* 0x000fe20000000f00 */
[----:B------:R-:W-:Y:S01]  /*106e0*/  FADD.FTZ R7, R184, R7 ;  /* 0x00000007b8077221 */ /* 0x000fe20000010000 */
[----:B------:R-:W-:Y:S01]  /*106f0*/  MOV R184, R127 ;  /* 0x0000007f00b87202 */ /* 0x000fe20000000f00 */
[----:B------:R-:W-:Y:S02]  /*10700*/  FADD.FTZ R6, R190, R4 ;  /* 0x00000004be067221 */ /* 0x000fe40000010000 */
[----:B------:R-:W-:Y:S02]  /*10710*/  FADD.FTZ R5, R124, R2 ;  /* 0x000000027c057221 */ /* 0x000fe40000010000 */
[----:B------:R-:W-:Y:S02]  /*10720*/  FADD.FTZ R4, R230, R7 ;  /* 0x00000007e6047221 */ /* 0x000fe40000010000 */
[----:B------:R-:W-:Y:S02]  /*10730*/  FADD.FTZ R2, R228, R6 ;  /* 0x00000006e4027221 */ /* 0x000fe40000010000 */
[----:B------:R-:W-:Y:S02]  /*10740*/  FADD.FTZ R7, R131, R4 ;  /* 0x0000000483077221 */ /* 0x000fe40000010000 */
[----:B------:R-:W-:Y:S02]  /*10750*/  FADD.FTZ R6, R130, R2 ;  /* 0x0000000282067221 */ /* 0x000fe40000010000 */
[----:B------:R-:W-:Y:S02]  /*10760*/  FADD.FTZ R2, R203, R7 ;  /* 0x00000007cb027221 */ /* 0x000fe40000010000 */
[----:B------:R-:W-:Y:S02]  /*10770*/  IMAD.MOV.U32 R237, RZ, RZ, R121 ;  /* 0x000000ffffed7224 */ /* 0x000fe400078e0079 */
[----:B------:R-:W-:Y:S01]  /*10780*/  IMAD.MOV.U32 R233, RZ, RZ, R186 ;  /* 0x000000ffffe97224 */ /* 0x000fe200078e00ba */
[-C--:B------:R-:W-:Y:S01]  /*10790*/  HMMA.16816.F32.BF16 R120, R164, R132.reuse, R20 ;  /* 0x00000084a478723c */ /* 0x080fe20000041814 */
[----:B------:R-:W-:Y:S01]  /*107a0*/  IMAD.MOV.U32 R190, RZ, RZ, R126 ;  /* 0x000000ffffbe7224 */ /* 0x000fe200078e007e */
[----:B------:R-:W-:Y:S01]  /*107b0*/  MOV R186, R198 ;  /* 0x000000c600ba7202 */ /* 0x000fe20000000f00 */
[----:B------:R-:W-:Y:S01]  /*107c0*/  FADD.FTZ R9, R237, R2 ;  /* 0x00000002ed097221 */ /* 0x000fe20000010000 */
[----:B------:R-:W-:Y:S04]  /*107d0*/  MOV R198, R125 ;  /* 0x0000007d00c67202 */ /* 0x000fe80000000f00 */
[C---:B------:R-:W-:Y:S01]  /*107e0*/  HMMA.16816.F32.BF16 R124, R160.reuse, R132, R24 ;  /* 0x00000084a07c723c */ /* 0x040fe20000041818 */
[----:B--2---:R-:W-:Y:S04]  /*107f0*/  FFMA.FTZ R0, R0, R73, R204 ;  /* 0x0000004900007223 */ /* 0x004fe800000100cc */
[----:B------:R-:W-:Y:S02]  /*10800*/  FADD.FTZ R8, R205, R0 ;  /* 0x00000000cd087221 */ /* 0x000fe40000010000 */
[----:B------:R-:W-:Y:S02]  /*10810*/  FADD.FTZ R0, R129, R5 ;  /* 0x0000000581007221 */ /* 0x000fe40000010000 */
[----:B------:R-:W-:Y:S03]  /*10820*/  FADD.FTZ R8, R206, R8 ;  /* 0x00000008ce087221 */ /* 0x000fe60000010000 */
[----:B------:R-:W-:Y:S02]  /*10830*/  FADD.FTZ R5, R128, R0 ;  /* 0x0000000080057221 */ /* 0x000fe40000010000 */
[----:B------:R-:W-:Y:S01]  /*10840*/  FADD.FTZ R4, R207, R8 ;  /* 0x00000008cf047221 */ /* 0x000fe20000010000 */
[-C--:B------:R-:W-:Y:S01]  /*10850*/  HMMA.16816.F32.BF16 R128, R160, R134.reuse, R28 ;  /* 0x00000086a080723c */ /* 0x080fe2000004181c */
[----:B------:R-:W-:Y:S02]  /*10860*/  FADD.FTZ R0, R232, R6 ;  /* 0x00000006e8007221 */ /* 0x000fe40000010000 */
[----:B------:R-:W-:Y:S02]  /*10870*/  FADD.FTZ R8, R235, R5 ;  /* 0x00000005eb087221 */ /* 0x000fe40000010000 */
[----:B------:R-:W-:Y:S02]  /*10880*/  FADD.FTZ R11, R138, R4 ;  /* 0x000000048a0b7221 */ /* 0x000fe40000010000 */
[----:B------:R-:W-:Y:S01]  /*10890*/  FADD.FTZ R10, R236, R0 ;  /* 0x00000000ec0a7221 */ /* 0x000fe20000010000 */
[----:B------:R-:W2:Y:S01]  /*108a0*/  LDSM.16.MT88.4 R4, [R211+0x2900] ;  /* 0x00290000d304783b */ /* 0x000ea20000004200 */
[----:B------:R-:W-:Y:S01]  /*108b0*/  FADD.FTZ R2, R229, R8 ;  /* 0x00000008e5027221 */ /* 0x000fe20000010000 */
[C---:B------:R-:W-:Y:S02]  /*108c0*/  HMMA.16816.F32.BF16 R132, R164.reuse, R134, R32 ;  /* 0x00000086a484723c */ /* 0x040fe40000041820 */
[----:B------:R-:W-:Y:S02]  /*108d0*/  FADD.FTZ R8, R137, R11 ;  /* 0x0000000b89087221 */ /* 0x000fe40000010000 */
[----:B------:R-:W-:Y:S02]  /*108e0*/  FADD.FTZ R0, R202, R9 ;  /* 0x00000009ca007221 */ /* 0x000fe40000010000 */
[----:B------:R-:W-:Y:S02]  /*108f0*/  FADD.FTZ R10, R233, R10 ;  /* 0x0000000ae90a7221 */ /* 0x000fe40000010000 */
[----:B------:R-:W-:Y:S04]  /*10900*/  FADD.FTZ R11, R139, R2 ;  /* 0x000000028b0b7221 */ /* 0x000fe80000010000 */
[----:B------:R-:W-:Y:S02]  /*10910*/  FADD.FTZ R8, R136, R8 ;  /* 0x0000000888087221 */ /* 0x000fe40000010000 */
[----:B------:R-:W-:Y:S01]  /*10920*/  FADD.FTZ R9, R186, R0 ;  /* 0x00000000ba097221 */ /* 0x000fe20000010000 */
[-C--:B-1----:R-:W-:Y:S01]  /*10930*/  HMMA.16816.F32.BF16 R136, R164, R148.reuse, R36 ;  /* 0x00000094a488723c */ /* 0x082fe20000041824 */
        /* <DEDUP_REMOVED lines=8> */
[----:B------:R-:W-:Y:S02]  /*109c0*/  FADD.FTZ R8, R145, R8 ;  /* 0x0000000891087221 */ /* 0x000fe40000010000 */
[----:B------:R-:W-:Y:S02]  /*109d0*/  FADD.FTZ R0, R249, R11 ;  /* 0x0000000bf9007221 */ /* 0x000fe40000010000 */
        /* <DEDUP_REMOVED lines=23> */
[----:B------:R-:W-:Y:S01]  /*10b50*/  FADD.FTZ R8, R103, R8 ;  /* 0x0000000867087221 */ /* 0x000fe20000010000 */
[----:B------:R-:W-:Y:S01]  /*10b60*/  MOV R103, R3 ;  /* 0x0000000300677202 */ /* 0x000fe20000000f00 */
[----:B------:R-:W-:Y:S02]  /*10b70*/  FADD.FTZ R10, R156, R9 ;  /* 0x000000099c0a7221 */ /* 0x000fe40000010000 */
[----:B------:R-:W-:Y:S02]  /*10b80*/  FADD.FTZ R11, R158, R2 ;  /* 0x000000029e0b7221 */ /* 0x000fe40000010000 */
[----:B------:R-:W-:Y:S02]  /*10b90*/  FADD.FTZ R9, R157, R0 ;  /* 0x000000009d097221 */ /* 0x000fe40000010000 */
[C---:B------:R-:W-:Y:S01]  /*10ba0*/  HMMA.16816.F32.BF16 R156, R160.reuse, R4, R56 ;  /* 0x00000004a09c723c */ /* 0x040fe20000041838 */
[----:B------:R-:W-:Y:S01]  /*10bb0*/  FADD.FTZ R8, R102, R8 ;  /* 0x0000000866087221 */ /* 0x000fe20000010000 */
[----:B------:R-:W-:Y:S01]  /*10bc0*/  MOV R102, R70 ;  /* 0x0000004600667202 */ /* 0x000fe20000000f00 */
[----:B------:R-:W-:Y:S02]  /*10bd0*/  FADD.FTZ R0, R180, R11 ;  /* 0x0000000bb4007221 */ /* 0x000fe40000010000 */
[----:B------:R-:W-:Y:S01]  /*10be0*/  FADD.FTZ R8, R101, R8 ;  /* 0x0000000865087221 */ /* 0x000fe20000010000 */
[----:B------:R-:W-:Y:S01]  /*10bf0*/  MOV R101, R71 ;  /* 0x0000004700657202 */ /* 0x000fe20000000f00 */
        /* <DEDUP_REMOVED lines=20> */
[----:B------:R1:W-:Y:S01]  /*10d40*/  STL [R1+0x14], R5 ;  /* 0x0000140501007387 */ /* 0x0003e20000100800 */
[----:B------:R-:W-:Y:S02]  /*10d50*/  FADD.FTZ R4, R169, R4 ;  /* 0x00000004a9047221 */ /* 0x000fe40000010000 */
[----:B------:R-:W-:Y:S02]  /*10d60*/  FADD.FTZ R2, R96, R2 ;  /* 0x0000000260027221 */ /* 0x000fe40000010000 */
[----:B------:R-:W-:Y:S01]  /*10d70*/  FADD.FTZ R0, R74, R0 ;  /* 0x000000004a007221 */ /* 0x000fe20000010000 */
[----:B------:R1:W-:Y:S01]  /*10d80*/  STL [R1+0x18], R4 ;  /* 0x0000180401007387 */ /* 0x0003e20000100800 */
[----:B------:R-:W-:Y:S02]  /*10d90*/  IMAD.MOV.U32 R100, RZ, RZ, R72 ;  /* 0x000000ffff647224 */ /* 0x000fe400078e0048 */
[----:B------:R-:W-:Y:S01]  /*10da0*/  FADD.FTZ R0, R97, R0 ;  /* 0x0000000061007221 */ /* 0x000fe20000010000 */
[----:B------:R1:W-:Y:S04]  /*10db0*/  STL [R1+0x1c], R2 ;  /* 0x00001c0201007387 */ /* 0x0003e80000100800 */
[----:B------:R1:W-:Y:S01]  /*10dc0*/  STL [R1+0x20], R0 ;  /* 0x0000200001007387 */ /* 0x0003e20000100800 */
[----:B------:R-:W-:-:S05]  /*10dd0*/  @P0 BRA `(.L_x_291) ;  /* 0xffff8c5000000947 */ /* 0x000fca000383ffff */
.L_x_272:
[----:B------:R-:W2:Y:S01]  /*10de0*/  S2UR UR17, SR_CTAID.X ;  /* 0x00000000001179c3 */ /* 0x000ea20000002500 */
[----:B------:R-:W-:-:S02]  /*10df0*/  UISETP.NE.AND UP1, UPT, UR35, URZ, UPT ;  /* 0x0000003f2300728c */ /* 0x000fc4000bf25270 */
[----:B------:R-:W-:Y:S02]  /*10e00*/  ULDC.64 UR4, c[0x0][0x2c8] ;  /* 0x0000b20000047ab9 */ /* 0x000fe40000000a00 */
[----:B------:R-:W-:-:S06]  /*10e10*/  UISETP.NE.AND UP0, UPT, UR34, URZ, UPT ;  /* 0x0000003f2200728c */ /* 0x000fcc000bf05270 */
[----:B------:R-:W-:Y:S01]  /*10e20*/  PLOP3.LUT P0, PT, PT, PT, UP0, 0x40, 0x0 ;  /* 0x000000000000781c */ /* 0x000fe20003f0e808 */
[----:B--2---:R-:W-:-:S04]  /*10e30*/  ULEA UR17, UR17, 0x7f, 0x7 ;  /* 0x0000007f11117891 */ /* 0x004fc8000f8e383f */
[----:B------:R-:W-:Y:S02]  /*10e40*/  UIMAD.WIDE.U32 UR20, UR17, UR4, URZ ;  /* 0x00000004111472a5 */ /* 0x000fe4000f8e003f */
[----:B------:R-:W-:Y:S02]  /*10e50*/  UIADD3 UR4, UR8, 0x1, -UR15 ;  /* 0x0000000108047890 */ /* 0x000fe4000fffe80f */
[----:B------:R-:W-:-:S03]  /*10e60*/  UMOV UR18, UR17 ;  /* 0x0000001100127c82 */ /* 0x000fc60008000000 */
[----:B------:R-:W-:Y:S02]  /*10e70*/  @UP1 UMOV UR17, UR21 ;  /* 0x0000001500111c82 */ /* 0x000fe40008000000 */
[----:B------:R-:W-:-:S03]  /*10e80*/  @UP1 USHF.R.U32.HI UR18, URZ, UR5, UR17 ;  /* 0x000000053f121299 */ /* 0x000fc60008011611 */
[----:B------:R-:W-:Y:S02]  /*10e90*/  ULDC UR17, c[0x0][0x324] ;  /* 0x0000c90000117ab9 */ /* 0x000fe40000000800 */
[----:B------:R-:W-:-:S04]  /*10ea0*/  UIADD3 UR18, UR4, UR18, URZ ;  /* 0x0000001204127290 */ /* 0x000fc8000fffe03f */
[----:B------:R-:W-:Y:S01]  /*10eb0*/  UIADD3 UR17, UR18, -UR17, URZ ;  /* 0x8000001112117290 */ /* 0x000fe2000fffe03f */
[----:B------:R-:W-:Y:S05]  /*10ec0*/  @P0 BRA `(.L_x_292) ;  /* 0x0000018000000947 */ /* 0x000fea0003800000 */
[----:B------:R-:W-:-:S06]  /*10ed0*/  UISETP.GT.AND UP0, UPT, UR18, -0x1, UPT ;  /* 0xffffffff1200788c */ /* 0x000fcc000bf04270 */
[----:B------:R-:W-:-:S13]  /*10ee0*/  PLOP3.LUT P0, PT, PT, PT, UP0, 0x80, 0x0 ;  /* 0x000000000000781c */ /* 0x000fda0003f0f008 */
[----:B------:R-:W-:Y:S05]  /*10ef0*/  @P0 BRA `(.L_x_293) ;  /* 0x000000a000000947 */ /* 0x000fea0003800000 */
[----:B------:R-:W-:Y:S02]  /*10f00*/  UMOV UR5, 0x1 ;  /* 0x0000000100057882 */ /* 0x000fe40000000000 */
[----:B------:R-:W-:Y:S02]  /*10f10*/  ULDC UR4, c[0x0][0x32c] ;  /* 0x0000cb0000047ab9 */ /* 0x000fe40000000800 */
[----:B------:R-:W-:Y:S02]  /*10f20*/  UISETP.NE.AND UP0, UPT, UR5, UR4, UPT ;  /* 0x000000040500728c */ /* 0x000fe4000bf05270 */
[----:B------:R-:W-:Y:S02]  /*10f30*/  ULOP3.LUT UR18, URZ, UR18, URZ, 0x33, !UPT ;  /* 0x000000123f127292 */ /* 0x000fe4000f8e333f */
[----:B------:R-:W-:Y:S02]  /*10f40*/  ULDC.64 UR4, c[0x0][0x330] ;  /* 0x0000cc0000047ab9 */ /* 0x000fe40000000a00 */
[----:B------:R-:W-:-:S07]  /*10f50*/  UIMAD.WIDE.U32 UR20, UR18, UR4, URZ ;  /* 0x00000004121472a5 */ /* 0x000fce000f8e003f */
[----:B------:R-:W-:Y:S02]  /*10f60*/  @UP0 UMOV UR19, UR21 ;  /* 0x0000001500130c82 */ /* 0x000fe40008000000 */
[----:B------:R-:W-:-:S04]  /*10f70*/  @UP0 USHF.R.U32.HI UR18, URZ, UR5, UR19 ;  /* 0x000000053f120299 */ /* 0x000fc80008011613 */
[----:B------:R-:W-:Y:S01]  /*10f80*/  ULOP3.LUT UR18, URZ, UR18, URZ, 0x33, !UPT ;  /* 0x000000123f127292 */ /* 0x000fe2000f8e333f */
[----:B------:R-:W-:Y:S05]  /*10f90*/  BRA `(.L_x_294) ;  /* 0x0000007000007947 */ /* 0x000fea0003800000 */
.L_x_293:
[----:B------:R-:W-:Y:S02]  /*10fa0*/  UMOV UR5, 0x1 ;  /* 0x0000000100057882 */ /* 0x000fe40000000000 */
[----:B------:R-:W-:Y:S02]  /*10fb0*/  ULDC UR4, c[0x0][0x32c] ;  /* 0x0000cb0000047ab9 */ /* 0x000fe40000000800 */
[----:B------:R-:W-:-:S03]  /*10fc0*/  UISETP.NE.AND UP0, UPT, UR5, UR4, UPT ;  /* 0x000000040500728c */ /* 0x000fc6000bf05270 */
[----:B------:R-:W-:Y:S02]  /*10fd0*/  ULDC.64 UR4, c[0x0][0x330] ;  /* 0x0000cc0000047ab9 */ /* 0x000fe40000000a00 */
[----:B------:R-:W-:-:S07]  /*10fe0*/  UIMAD.WIDE.U32 UR20, UR18, UR4, URZ ;  /* 0x00000004121472a5 */ /* 0x000fce000f8e003f */
[----:B------:R-:W-:Y:S02]  /*10ff0*/  @UP0 UMOV UR19, UR21 ;  /* 0x0000001500130c82 */ /* 0x000fe40008000000 */
[----:B------:R-:W-:Y:S02]  /*11000*/  @UP0 USHF.R.U32.HI UR18, URZ, UR5, UR19 ;  /* 0x000000053f120299 */ /* 0x000fe40008011613 */
.L_x_294:
[----:B------:R-:W-:Y:S02]  /*11010*/  ULDC UR4, c[0x0][0x32c] ;  /* 0x0000cb0000047ab9 */ /* 0x000fe40000000800 */
[----:B------:R-:W-:-:S04]  /*11020*/  UIMAD UR4, UR18, UR4, URZ ;  /* 0x00000004120472a4 */ /* 0x000fc8000f8e023f */
[----:B------:R-:W-:-:S04]  /*11030*/  UISETP.LT.AND UP0, UPT, UR17, UR4, UPT ;  /* 0x000000041100728c */ /* 0x000fc8000bf01270 */
[----:B------:R-:W-:-:S04]  /*11040*/  USEL UR17, UR17, UR4, !UP0 ;  /* 0x0000000411117287 */ /* 0x000fc8000c000000 */
.L_x_292:
[----:B------:R-:W-:-:S04]  /*11050*/  UIADD3 UR17, UR17, 0x5f, URZ ;  /* 0x0000005f11117890 */ /* 0x000fc8000fffe03f */
[----:B------:R-:W-:-:S04]  /*11060*/  UIMAD.WIDE UR4, UR17, 0x2aaaaaab, URZ ;  /* 0x2aaaaaab110478a5 */ /* 0x000fc8000f8e023f */
        /* <DEDUP_REMOVED lines=9> */
[----:B-1----:R-:W-:Y:S01]  /*11100*/  IMAD.MOV.U32 R2, RZ, RZ, R72 ;  /* 0x000000ffff027224 */ /* 0x002fe200078e0048 */
[----:B------:R-:W-:Y:S02]  /*11110*/  MOV R101, R70 ;  /* 0x0000004600657202 */ /* 0x000fe40000000f00 */
.L_x_298:
[----:B------:R-:W-:Y:S04]  /*11120*/  DEPBAR.LE SB0, 0x0 ;  /* 0x000080000000791a */ /* 0x000fe80000000000 */
[----:B------:R-:W-:Y:S01]  /*11130*/  BAR.SYNC.DEFER_BLOCKING 0x0 ;  /* 0x0000000000007b1d */ /* 0x000fe20000010000 */
[----:B------:R-:W-:Y:S06]  /*11140*/  UISETP.GT.AND UP0, UPT, UR7, UR12, UPT ;  /* 0x0000000c0700728c */ /* 0x000fec000bf04270 */
[----:B------:R-:W-:Y:S01]  /*11150*/  PLOP3.LUT P0, PT, PT, PT, UP0, 0x80, 0x0 ;  /* 0x000000000000781c */ /* 0x000fe20003f0f008 */
        /* <DEDUP_REMOVED lines=61> */
.L_x_296:
        /* <DEDUP_REMOVED lines=311> */
[----:B------:R-:W-:Y:S01]  /*128a0*/  UISETP.NE.AND UP0, UPT, UR36, URZ, UPT ;  /* 0x0000003f2400728c */ /* 0x000fe2000bf05270 */
[----:B------:R-:W-:Y:S01]  /*128b0*/  IMAD.MOV.U32 R227, RZ, RZ, RZ ;  /* 0x000000ffffe37224 */ /* 0x000fe200078e00ff */
[----:B------:R-:W-:Y:S01]  /*128c0*/  UIMAD UR5, UR12, 0x60, UR14 ;  /* 0x000000600c0578a4 */ /* 0x000fe2000f8e020e */
[----:B-1----:R-:W3:Y:S03]  /*128d0*/  LDL R38, [R1+0x4] ;  /* 0x0000040001267983 */ /* 0x002ee60000100800 */
[----:B------:R-:W-:Y:S02]  /*128e0*/  PLOP3.LUT P1, PT, PT, PT, UP0, 0x80, 0x0 ;  /* 0x000000000000781c */ /* 0x000fe40003f2f008 */
[----:B------:R-:W-:Y:S01]  /*128f0*/  IMAD.U32 R3, RZ, RZ, UR5 ;  /* 0x00000005ff037e24 */ /* 0x000fe2000f8e00ff */
[----:B------:R-:W-:Y:S04]  /*12900*/  PLOP3.LUT P0, PT, PT, PT, UP0, 0x80, 0x0 ;  /* 0x000000000000781c */ /* 0x000fe80003f0f008 */
[----:B--2---:R-:W-:Y:S06]  /*12910*/  IADD3 R3, R3, -0x60, R12 ;  /* 0xffffffa003037810 */ /* 0x004fec0007ffe00c */
        /* <DEDUP_REMOVED lines=26> */
[----:B------:R-:W4:Y:S04]  /*12ac0*/  SHFL.IDX PT, R10, R3, 0x2, 0x181f ;  /* 0x00581f00030a7f89 */ /* 0x000f2800000e0000 */
        /* <DEDUP_REMOVED lines=9> */
[-C--:B----4-:R-:W-:Y:S03]  /*12b60*/  IADD3 R10, P5, R10, R226.reuse, RZ ;  /* 0x000000e20a0a7210 */ /* 0x090fe60007fbe0ff */
[----:B---3--:R2:W-:Y:S01]  /*12b70*/  LDGSTS.E.BYPASS.LTC128B.128 [R38+0x3100], [R4.64], !P4 ;  /* 0x0310000004267fae */ /* 0x0085e2000e101d72 */
        /* <DEDUP_REMOVED lines=15> */
.L_x_297:
[----:B-1234-:R-:W-:Y:S01]  /*12c70*/  FMNMX.FTZ R72, R168, R2, !PT ;  /* 0x00000002a8487209 */ /* 0x01efe20007810000 */
[----:B------:R-:W-:Y:S01]  /*12c80*/  LDSM.16.MT88.4 R52, [R210+0x100] ;  /* 0x00010000d234783b */ /* 0x000fe20000004200 */
[----:B------:R-:W-:Y:S01]  /*12c90*/  FMNMX.FTZ R0, R183, R101, !PT ;  /* 0x00000065b7007209 */ /* 0x000fe20007810000 */
[----:B------:R-:W-:Y:S01]  /*12ca0*/  UISETP.GT.AND UP0, UPT, UR12, UR4, UPT ;  /* 0x000000040c00728c */ /* 0x000fe2000bf04270 */
[----:B------:R-:W-:Y:S01]  /*12cb0*/  FMNMX.FTZ R72, R184, R72, !PT ;  /* 0x00000048b8487209 */ /* 0x000fe20007810000 */
[----:B------:R-:W-:Y:S01]  /*12cc0*/  UIADD3 UR12, UR12, -0x1, URZ ;  /* 0xffffffff0c0c7890 */ /* 0x000fe2000fffe03f */
        /* <DEDUP_REMOVED lines=88> */
[----:B------:R-:W2:Y:S01]  /*13250*/  SHFL.BFLY PT, R70, R0, 0x2, 0x1f ;  /* 0x0c401f0000467f89 */ /* 0x000ea200000e0000 */
[----:B------:R-:W-:Y:S02]  /*13260*/  FMNMX.FTZ R4, R237, R4, !PT ;  /* 0x00000004ed047209 */ /* 0x000fe40007810000 */
[----:B------:R-:W-:Y:S02]  /*13270*/  FMNMX.FTZ R3, R99, R3, !PT ;  /* 0x0000000363037209 */ /* 0x000fe40007810000 */
[----:B------:R-:W-:Y:S02]  /*13280*/  FMNMX.FTZ R4, R244, R4, !PT ;  /* 0x00000004f4047209 */ /* 0x000fe40007810000 */
[----:B------:R-:W-:Y:S01]  /*13290*/  MOV R93, R22 ;  /* 0x00000016005d7202 */ /* 0x000fe20000000f00 */
[----:B------:R-:W3:Y:S01]  /*132a0*/  SHFL.BFLY PT, R5, R3, 0x2, 0x1f ;  /* 0x0c401f0003057f89 */ /* 0x000ee200000e0000 */
[----:B------:R-:W-:Y:S02]  /*132b0*/  FMNMX.FTZ R4, R247, R4, !PT ;  /* 0x00000004f7047209 */ /* 0x000fe40007810000 */
[----:B------:R-:W-:Y:S02]  /*132c0*/  MOV R85, R36 ;  /* 0x0000002400557202 */ /* 0x000fe40000000f00 */
[----:B------:R-:W-:Y:S02]  /*132d0*/  FMNMX.FTZ R4, R250, R4, !PT ;  /* 0x00000004fa047209 */ /* 0x000fe40007810000 */
[----:B------:R-:W-:Y:S02]  /*132e0*/  MOV R88, R29 ;  /* 0x0000001d00587202 */ /* 0x000fe40000000f00 */
[----:B------:R-:W-:Y:S02]  /*132f0*/  FMNMX.FTZ R4, R93, R4, !PT ;  /* 0x000000045d047209 */ /* 0x000fe40007810000 */
[----:B------:R-:W-:Y:S02]  /*13300*/  MOV R84, R37 ;  /* 0x0000002500547202 */ /* 0x000fe40000000f00 */
[----:B------:R-:W-:Y:S01]  /*13310*/  FMNMX.FTZ R4, R85, R4, !PT ;  /* 0x0000000455047209 */ /* 0x000fe20007810000 */
[----:B------:R-:W-:Y:S01]  /*13320*/  LDSM.16.MT88.4 R36, [R212+0x100] ;  /* 0x00010000d424783b */ /* 0x000fe20000004200 */
[----:B------:R-:W-:Y:S02]  /*13330*/  PLOP3.LUT P0, PT, PT, PT, UP0, 0x80, 0x0 ;  /* 0x000000000000781c */ /* 0x000fe40003f0f008 */
[----:B-1----:R-:W-:Y:S02]  /*13340*/  FMNMX.FTZ R72, R72, R6, !PT ;  /* 0x0000000648487209 */ /* 0x002fe40007810000 */
[----:B--2---:R-:W-:Y:S02]  /*13350*/  FMNMX.FTZ R70, R0, R70, !PT ;  /* 0x0000004600467209 */ /* 0x004fe40007810000 */
[----:B------:R-:W-:Y:S01]  /*13360*/  FMNMX.FTZ R0, R88, R4, !PT ;  /* 0x0000000458007209 */ /* 0x000fe20007810000 */
[----:B------:R-:W1:Y:S01]  /*13370*/  SHFL.BFLY PT, R6, R72, 0x1, 0x1f ;  /* 0x0c201f0048067f89 */ /* 0x000e6200000e0000 */
[----:B---3--:R-:W-:Y:S02]  /*13380*/  FMNMX.FTZ R3, R3, R5, !PT ;  /* 0x0000000503037209 */ /* 0x008fe40007810000 */
[----:B------:R-:W-:Y:S04]  /*13390*/  FMNMX.FTZ R0, R57, R0, !PT ;  /* 0x0000000039007209 */ /* 0x000fe80007810000 */
[----:B------:R-:W-:Y:S01]  /*133a0*/  FMNMX.FTZ R4, R84, R0, !PT ;  /* 0x0000000054047209 */ /* 0x000fe20007810000 */
[----:B------:R-:W2:Y:S03]  /*133b0*/  SHFL.BFLY PT, R71, R3, 0x1, 0x1f ;  /* 0x0c201f0003477f89 */ /* 0x000ea600000e0000 */
[----:B------:R-:W-:Y:S05]  /*133c0*/  FMNMX.FTZ R4, R178, R4, !PT ;  /* 0x00000004b2047209 */ /* 0x000fea0007810000 */
[----:B------:R-:W3:Y:S01]  /*133d0*/  SHFL.BFLY PT, R5, R70, 0x1, 0x1f ;  /* 0x0c201f0046057f89 */ /* 0x000ee200000e0000 */
[----:B-1----:R-:W-:Y:S05]  /*133e0*/  FMNMX.FTZ R72, R72, R6, !PT ;  /* 0x0000000648487209 */ /* 0x002fea0007810000 */
[C---:B------:R-:W-:Y:S02]  /*133f0*/  FADD.FTZ R0, -R72.reuse, R2 ;  /* 0x0000000248007221 */ /* 0x040fe40000010100 */
[----:B------:R-:W-:Y:S02]  /*13400*/  FMUL.FTZ R96, R72, c[0x0][0x2d0] ;  /* 0x0000b40048607a20 */ /* 0x000fe40000410000 */
[----:B------:R-:W-:Y:S01]  /*13410*/  FMUL.FTZ R2, R0, c[0x0][0x2d0] ;  /* 0x0000b40000027a20 */ /* 0x000fe20000410000 */
[----:B--2---:R-:W-:Y:S02]  /*13420*/  FMNMX.FTZ R71, R3, R71, !PT ;  /* 0x0000004703477209 */ /* 0x004fe40007810000 */
[----:B------:R-:W-:Y:S01]  /*13430*/  FMNMX.FTZ R0, R179, R4, !PT ;  /* 0x00000004b3007209 */ /* 0x000fe20007810000 */
[----:B------:R1:W2:Y:S01]  /*13440*/  MUFU.EX2 R73, R2 ;  /* 0x0000000200497308 */ /* 0x0002a20000000800 */
[--C-:B------:R-:W-:Y:S02]  /*13450*/  FFMA.FTZ R4, R168, c[0x0][0x2d0], -R96.reuse ;  /* 0x0000b400a8047a23 */ /* 0x100fe40000010860 */
[----:B------:R-:W-:Y:S01]  /*13460*/  FMNMX.FTZ R0, R74, R0, !PT ;  /* 0x000000004a007209 */ /* 0x000fe20007810000 */
[----:B------:R-:W-:Y:S01]  /*13470*/  FMUL.FTZ R97, R71, c[0x0][0x2d0] ;  /* 0x0000b40047617a20 */ /* 0x000fe20000410000 */
[----:B---3--:R-:W-:Y:S01]  /*13480*/  FMNMX.FTZ R70, R70, R5, !PT ;  /* 0x0000000546467209 */ /* 0x008fe20007810000 */
[----:B------:R-:W-:Y:S01]  /*13490*/  FFMA.FTZ R5, R20, c[0x0][0x2d0], -R96 ;  /* 0x0000b40014057a23 */ /* 0x000fe20000010860 */
[----:B------:R-:W-:Y:S03]  /*134a0*/  FMNMX.FTZ R0, R75, R0, !PT ;  /* 0x000000004b007209 */ /* 0x000fe60007810000 */
[----:B------:R2:W-:Y:S01]  /*134b0*/  MUFU.EX2 R40, R5 ;  /* 0x0000000500287308 */ /* 0x0005e20000000800 */
[----:B------:R-:W-:Y:S01]  /*134c0*/  FMUL.FTZ R98, R70, c[0x0][0x2d0] ;  /* 0x0000b40046627a20 */ /* 0x000fe20000410000 */
[----:B------:R-:W3:Y:S01]  /*134d0*/  SHFL.BFLY PT, R3, R0, 0x2, 0x1f ;  /* 0x0c401f0000037f89 */ /* 0x000ee200000e0000 */
[----:B-1----:R-:W-:Y:S07]  /*134e0*/  FADD.FTZ R2, -R71, R100 ;  /* 0x0000006447027221 */ /* 0x002fee0000010100 */
[----:B------:R-:W-:Y:S01]  /*134f0*/  MUFU.EX2 R100, R4 ;  /* 0x0000000400647308 */ /* 0x000fe20000000800 */
[----:B------:R-:W-:Y:S02]  /*13500*/  FMUL.FTZ R2, R2, c[0x0][0x2d0] ;  /* 0x0000b40002027a20 */ /* 0x000fe40000410000 */
[----:B--2---:R-:W-:Y:S07]  /*13510*/  FMUL.FTZ R5, R73, R105 ;  /* 0x0000006949057220 */ /* 0x004fee0000410000 */
[----:B------:R1:W-:Y:S01]  /*13520*/  MUFU.EX2 R69, R2 ;  /* 0x0000000200457308 */ /* 0x0003e20000000800 */
[----:B---3--:R-:W-:Y:S01]  /*13530*/  FMNMX.FTZ R0, R0, R3, !PT ;  /* 0x0000000300007209 */ /* 0x008fe20007810000 */
[--C-:B------:R-:W-:Y:S02]  /*13540*/  FFMA.FTZ R3, R17, c[0x0][0x2d0], -R96.reuse ;  /* 0x0000b40011037a23 */ /* 0x100fe40000010860 */
[----:B------:R-:W-:Y:S01]  /*13550*/  FMUL.FTZ R17, R73, R117 ;  /* 0x0000007549117220 */ /* 0x000fe20000410000 */
[----:B------:R-:W-:Y:S05]  /*13560*/  MOV R117, R88 ;  /* 0x0000005800757202 */ /* 0x000fea0000000f00 */
[----:B------:R2:W3:Y:S01]  /*13570*/  MUFU.EX2 R11, R3 ;  /* 0x00000003000b7308 */ /* 0x0004e20000000800 */
[----:B-1----:R-:W-:Y:S04]  /*13580*/  FADD.FTZ R2, -R70, R101 ;  /* 0x0000006546027221 */ /* 0x002fe80000010100 */
[----:B------:R-:W-:Y:S05]  /*13590*/  FMUL.FTZ R2, R2, c[0x0][0x2d0] ;  /* 0x0000b40002027a20 */ /* 0x000fea0000410000 */
[----:B------:R1:W4:Y:S01]  /*135a0*/  MUFU.EX2 R68, R2 ;  /* 0x0000000200447308 */ /* 0x0003220000000800 */
[--C-:B--2---:R-:W-:Y:S01]  /*135b0*/  FFMA.FTZ R3, R169, c[0x0][0x2d0], -R97.reuse ;  /* 0x0000b400a9037a23 */ /* 0x104fe20000010861 */
[----:B------:R-:W-:Y:S02]  /*135c0*/  MOV R169, R87 ;  /* 0x0000005700a97202 */ /* 0x000fe40000000f00 */
[----:B---3--:R-:W-:Y:S06]  /*135d0*/  MOV R105, R11 ;  /* 0x0000000b00697202 */ /* 0x008fec0000000f00 */
[----:B------:R2:W-:Y:S01]  /*135e0*/  MUFU.EX2 R7, R3 ;  /* 0x0000000300077308 */ /* 0x0005e20000000800 */
[--C-:B-1----:R-:W-:Y:S02]  /*135f0*/  FFMA.FTZ R2, R184, c[0x0][0x2d0], -R96.reuse ;  /* 0x0000b400b8027a23 */ /* 0x102fe40000010860 */
[C---:B----4-:R-:W-:Y:S07]  /*13600*/  FMUL.FTZ R29, R68.reuse, R129 ;  /* 0x00000081441d7220 */ /* 0x050fee0000410000 */
[----:B------:R1:W3:Y:S01]  /*13610*/  MUFU.EX2 R59, R2 ;  /* 0x00000002003b7308 */ /* 0x0002e20000000800 */
[----:B------:R-:W-:Y:S02]  /*13620*/  FMUL.FTZ R45, R68, R145 ;  /* 0x00000091442d7220 */ /* 0x000fe40000410000 */
[--C-:B--2---:R-:W-:Y:S07]  /*13630*/  FFMA.FTZ R3, R185, c[0x0][0x2d0], -R97.reuse ;  /* 0x0000b400b9037a23 */ /* 0x104fee0000010861 */
[----:B------:R2:W-:Y:S01]  /*13640*/  MUFU.EX2 R58, R3 ;  /* 0x00000003003a7308 */ /* 0x0005e20000000800 */
[----:B-1----:R-:W-:Y:S01]  /*13650*/  FFMA.FTZ R2, R16, c[0x0][0x2d0], -R96 ;  /* 0x0000b40010027a23 */ /* 0x002fe20000010860 */
[----:B---3--:R-:W-:Y:S01]  /*13660*/  F2FP.BF16.PACK_AB R76, R59, R100 ;  /* 0x000000643b4c723e */ /* 0x008fe200000010ff */
[--C-:B------:R-:W-:Y:S07]  /*13670*/  FFMA.FTZ R16, R35, c[0x0][0x2d0], -R97.reuse ;  /* 0x0000b40023107a23 */ /* 0x100fee0000010861 */
[----:B------:R1:W3:Y:S01]  /*13680*/  MUFU.EX2 R8, R2 ;  /* 0x0000000200087308 */ /* 0x0002e20000000800 */
[C---:B------:R-:W-:Y:S02]  /*13690*/  FMUL.FTZ R35, R69.reuse, R135 ;  /* 0x0000008745237220 */ /* 0x040fe40000410000 */
[--C-:B--2---:R-:W-:Y:S02]  /*136a0*/  FFMA.FTZ R3, R18, c[0x0][0x2d0], -R97.reuse ;  /* 0x0000b40012037a23 */ /* 0x104fe40000010861 */
[----:B------:R-:W-:Y:S01]  /*136b0*/  FMUL.FTZ R18, R69, R118 ;  /* 0x0000007645127220 */ /* 0x000fe20000410000 */
[----:B------:R-:W-:Y:S04]  /*136c0*/  MOV R118, R92 ;  /* 0x0000005c00767202 */ /* 0x000fe80000000f00 */
[----:B------:R-:W-:Y:S01]  /*136d0*/  MUFU.EX2 R61, R3 ;  /* 0x00000003003d7308 */ /* 0x000fe20000000800 */
[--C-:B------:R-:W-:Y:S09]  /*136e0*/  FFMA.FTZ R92, R199, c[0x0][0x2d0], -R97.reuse ;  /* 0x0000b400c75c7a23 */ /* 0x100ff20000010861 */
[----:B------:R2:W-:Y:S01]  /*136f0*/  MUFU.EX2 R95, R16 ;  /* 0x00000010005f7308 */ /* 0x0005e20000000800 */
[----:B-1----:R-:W1:Y:S01]  /*13700*/  SHFL.BFLY PT, R2, R0, 0x1, 0x1f ;  /* 0x0c201f0000027f89 */ /* 0x002e6200000e0000 */
[----:B---3--:R-:W-:Y:S04]  /*13710*/  MOV R185, R8 ;  /* 0x0000000800b97202 */ /* 0x008fe80000000f00 */
[----:B------:R-:W-:Y:S01]  /*13720*/  F2FP.BF16.PACK_AB R78, R105, R185 ;  /* 0x000000b9694e723e */ /* 0x000fe200000010ff */
[----:B--2---:R-:W-:Y:S01]  /*13730*/  FMUL.FTZ R16, R73, R116 ;  /* 0x0000007449107220 */ /* 0x004fe20000410000 */
[----:B------:R-:W-:Y:S02]  /*13740*/  MOV R116, R85 ;  /* 0x0000005500747202 */ /* 0x000fe40000000f00 */
[----:B-1----:R-:W-:Y:S01]  /*13750*/  FMNMX.FTZ R3, R2, R0, !PT ;  /* 0x0000000002037209 */ /* 0x002fe20007810000 */
[----:B------:R-:W-:Y:S01]  /*13760*/  FFMA.FTZ R2, R183, c[0x0][0x2d0], -R98 ;  /* 0x0000b400b7027a23 */ /* 0x000fe20000010862 */
[----:B------:R-:W-:Y:S01]  /*13770*/  MOV R183, R56 ;  /* 0x0000003800b77202 */ /* 0x000fe20000000f00 */
[--C-:B------:R-:W-:Y:S02]  /*13780*/  FFMA.FTZ R0, R19, c[0x0][0x2d0], -R97.reuse ;  /* 0x0000b40013007a23 */ /* 0x100fe40000010861 */
[----:B------:R1:W2:Y:S01]  /*13790*/  MUFU.EX2 R13, R2 ;  /* 0x00000002000d7308 */ /* 0x0002a20000000800 */
[----:B------:R-:W-:Y:S01]  /*137a0*/  FMUL.FTZ R19, R69, R119 ;  /* 0x0000007745137220 */ /* 0x000fe20000410000 */
[----:B------:R-:W-:Y:S01]  /*137b0*/  MOV R119, R93 ;  /* 0x0000005d00777202 */ /* 0x000fe20000000f00 */
[----:B------:R-:W-:Y:S07]  /*137c0*/  FFMA.FTZ R56, R193, c[0x0][0x2d0], -R96 ;  /* 0x0000b400c1387a23 */ /* 0x000fee0000010860 */
[----:B------:R3:W-:Y:S01]  /*137d0*/  MUFU.EX2 R6, R0 ;  /* 0x0000000000067308 */ /* 0x0007e20000000800 */
[----:B-1----:R-:W-:Y:S01]  /*137e0*/  FFMA.FTZ R2, R186, c[0x0][0x2d0], -R98 ;  /* 0x0000b400ba027a23 */ /* 0x002fe20000010862 */
[----:B------:R-:W-:Y:S01]  /*137f0*/  MOV R186, R7 ;  /* 0x0000000700ba7202 */ /* 0x000fe20000000f00 */
[--C-:B------:R-:W-:Y:S01]  /*13800*/  FFMA.FTZ R7, R103, c[0x0][0x2d0], -R97.reuse ;  /* 0x0000b40067077a23 */ /* 0x100fe20000010861 */
[----:B--2---:R-:W-:Y:S06]  /*13810*/  MOV R103, R13 ;  /* 0x0000000d00677202 */ /* 0x004fec0000000f00 */
[----:B------:R1:W2:Y:S01]  /*13820*/  MUFU.EX2 R184, R2 ;  /* 0x0000000200b87308 */ /* 0x0002a20000000800 */
[----:B------:R-:W-:Y:S01]  /*13830*/  F2FP.BF16.PACK_AB R77, R58, R186 ;  /* 0x000000ba3a4d723e */ /* 0x000fe200000010ff */
[----:B------:R-:W-:Y:S02]  /*13840*/  FMUL.FTZ R13, R68, R113 ;  /* 0x00000071440d7220 */ /* 0x000fe40000410000 */
[----:B---3--:R-:W-:Y:S06]  /*13850*/  FADD.FTZ R0, -R3, R102 ;  /* 0x0000006603007221 */ /* 0x008fec0000010100 */
[----:B------:R3:W-:Y:S01]  /*13860*/  MUFU.EX2 R168, R7 ;  /* 0x0000000700a87308 */ /* 0x0007e20000000800 */
[----:B------:R-:W-:Y:S09]  /*13870*/  FMUL.FTZ R0, R0, c[0x0][0x2d0] ;  /* 0x0000b40000007a20 */ /* 0x000ff20000410000 */
[----:B------:R-:W4:Y:S01]  /*13880*/  MUFU.EX2 R0, R0 ;  /* 0x0000000000007308 */ /* 0x000f220000000800 */
[--C-:B-1----:R-:W-:Y:S01]  /*13890*/  FFMA.FTZ R2, R180, c[0x0][0x2d0], -R98.reuse ;  /* 0x0000b400b4027a23 */ /* 0x102fe20000010862 */
[----:B--2---:R-:W-:Y:S08]  /*138a0*/  F2FP.BF16.PACK_AB R64, R184, R103 ;  /* 0x00000067b840723e */ /* 0x004ff000000010ff */
[----:B------:R1:W2:Y:S01]  /*138b0*/  MUFU.EX2 R8, R2 ;  /* 0x0000000200087308 */ /* 0x0002a20000000800 */
[----:B---3--:R-:W-:Y:S02]  /*138c0*/  FMUL.FTZ R7, R69, R107 ;  /* 0x0000006b45077220 */ /* 0x008fe40000410000 */
[C---:B----4-:R-:W-:Y:S02]  /*138d0*/  FMUL.FTZ R11, R0.reuse, R111 ;  /* 0x0000006f000b7220 */ /* 0x050fe40000410000 */
[C---:B------:R-:W-:Y:S01]  /*138e0*/  FMUL.FTZ R14, R0.reuse, R114 ;  /* 0x00000072000e7220 */ /* 0x040fe20000410000 */
[----:B------:R-:W-:Y:S01]  /*138f0*/  MOV R114, R60 ;  /* 0x0000003c00727202 */ /* 0x000fe20000000f00 */
[C---:B------:R-:W-:Y:S01]  /*13900*/  FMUL.FTZ R26, R0.reuse, R126 ;  /* 0x0000007e001a7220 */ /* 0x040fe20000410000 */
[----:B------:R-:W-:Y:S01]  /*13910*/  MOV R126, R95 ;  /* 0x0000005f007e7202 */ /* 0x000fe20000000f00 */
[C---:B------:R-:W-:Y:S02]  /*13920*/  FMUL.FTZ R27, R0.reuse, R127 ;  /* 0x0000007f001b7220 */ /* 0x040fe40000410000 */
[----:B------:R-:W-:Y:S02]  /*13930*/  FMUL.FTZ R42, R0, R142 ;  /* 0x0000008e002a7220 */ /* 0x000fe40000410000 */
[----:B-1----:R-:W-:Y:S01]  /*13940*/  FFMA.FTZ R2, R170, c[0x0][0x2d0], -R98 ;  /* 0x0000b400aa027a23 */ /* 0x002fe20000010862 */
[----:B------:R-:W-:Y:S01]  /*13950*/  MOV R170, R86 ;  /* 0x0000005600aa7202 */ /* 0x000fe20000000f00 */
[----:B------:R-:W-:Y:S01]  /*13960*/  FMUL.FTZ R46, R0, R146 ;  /* 0x00000092002e7220 */ /* 0x000fe20000410000 */
[----:B--2---:R-:W-:Y:S01]  /*13970*/  MOV R107, R8 ;  /* 0x00000008006b7202 */ /* 0x004fe20000000f00 */
[----:B------:R1:W2:Y:S01]  /*13980*/  MUFU.EX2 R9, R2 ;  /* 0x0000000200097308 */ /* 0x0002a20000000800 */
[----:B------:R-:W-:Y:S02]  /*13990*/  FMUL.FTZ R8, R68, R108 ;  /* 0x0000006c44087220 */ /* 0x000fe40000410000 */
[C---:B------:R-:W-:Y:S02]  /*139a0*/  FMUL.FTZ R43, R0.reuse, R143 ;  /* 0x0000008f002b7220 */ /* 0x040fe40000410000 */
[----:B------:R-:W-:Y:S02]  /*139b0*/  FMUL.FTZ R47, R0, R147 ;  /* 0x00000093002f7220 */ /* 0x000fe40000410000 */
[--C-:B------:R-:W-:Y:S02]  /*139c0*/  FFMA.FTZ R60, R198, c[0x0][0x2d0], -R97.reuse ;  /* 0x0000b400c63c7a23 */ /* 0x100fe40000010861 */
[----:B-1----:R-:W-:Y:S01]  /*139d0*/  FMUL.FTZ R2, R3, c[0x0][0x2d0] ;  /* 0x0000b40003027a20 */ /* 0x002fe20000410000 */
[----:B--2---:R-:W-:Y:S01]  /*139e0*/  MOV R108, R9 ;  /* 0x00000009006c7202 */ /* 0x004fe20000000f00 */
[----:B------:R-:W-:Y:S02]  /*139f0*/  FMUL.FTZ R9, R68, R109 ;  /* 0x0000006d44097220 */ /* 0x000fe40000410000 */
[--C-:B------:R-:W-:Y:S01]  /*13a00*/  FFMA.FTZ R4, R181, c[0x0][0x2d0], -R2.reuse ;  /* 0x0000b400b5047a23 */ /* 0x100fe20000010802 */
[----:B------:R-:W-:Y:S01]  /*13a10*/  MOV R181, R91 ;  /* 0x0000005b00b57202 */ /* 0x000fe20000000f00 */
[--C-:B------:R-:W-:Y:S01]  /*13a20*/  FFMA.FTZ R28, R188, c[0x0][0x2d0], -R2.reuse ;  /* 0x0000b400bc1c7a23 */ /* 0x100fe20000010802 */
[----:B------:R-:W-:Y:S01]  /*13a30*/  F2FP.BF16.PACK_AB R66, R108, R107 ;  /* 0x0000006b6c42723e */ /* 0x000fe200000010ff */
[----:B------:R1:W-:Y:S01]  /*13a40*/  MUFU.EX2 R102, R4 ;  /* 0x0000000400667308 */ /* 0x0003e20000000800 */
[--C-:B------:R-:W-:Y:S02]  /*13a50*/  FFMA.FTZ R44, R194, c[0x0][0x2d0], -R2.reuse ;  /* 0x0000b400c22c7a23 */ /* 0x100fe40000010802 */
[--C-:B------:R-:W-:Y:S02]  /*13a60*/  FFMA.FTZ R48, R196, c[0x0][0x2d0], -R2.reuse ;  /* 0x0000b400c4307a23 */ /* 0x100fe40000010802 */
[--C-:B------:R-:W-:Y:S05]  /*13a70*/  FFMA.FTZ R74, R74, c[0x0][0x2d0], -R2.reuse ;  /* 0x0000b4004a4a7a23 */ /* 0x100fea0000010802 */
[----:B------:R2:W-:Y:S10]  /*13a80*/  MUFU.EX2 R50, R44 ;  /* 0x0000002c00327308 */ /* 0x0005f40000000800 */
[----:B------:R3:W-:Y:S01]  /*13a90*/  MUFU.EX2 R113, R48 ;  /* 0x0000003000717308 */ /* 0x0007e20000000800 */
[--C-:B-1----:R-:W-:Y:S01]  /*13aa0*/  FFMA.FTZ R4, R187, c[0x0][0x2d0], -R2.reuse ;  /* 0x0000b400bb047a23 */ /* 0x102fe20000010802 */
[----:B------:R-:W-:Y:S01]  /*13ab0*/  MOV R187, R57 ;  /* 0x0000003900bb7202 */ /* 0x000fe20000000f00 */
[C---:B------:R-:W-:Y:S07]  /*13ac0*/  FMUL.FTZ R57, R68.reuse, R157 ;  /* 0x0000009d44397220 */ /* 0x040fee0000410000 */
[----:B------:R1:W4:Y:S01]  /*13ad0*/  MUFU.EX2 R12, R4 ;  /* 0x00000004000c7308 */ /* 0x0003220000000800 */
[----:B--2---:R-:W-:Y:S02]  /*13ae0*/  FMUL.FTZ R44, R68, R144 ;  /* 0x00000090442c7220 */ /* 0x004fe40000410000 */
[----:B---3--:R-:W-:Y:S02]  /*13af0*/  FMUL.FTZ R48, R73, R148 ;  /* 0x0000009449307220 */ /* 0x008fe40000410000 */
[--C-:B-1----:R-:W-:Y:S01]  /*13b00*/  FFMA.FTZ R4, R182, c[0x0][0x2d0], -R2.reuse ;  /* 0x0000b400b6047a23 */ /* 0x102fe20000010802 */
[----:B------:R-:W-:Y:S02]  /*13b10*/  MOV R182, R90 ;  /* 0x0000005a00b67202 */ /* 0x000fe40000000f00 */
[----:B----4-:R-:W-:Y:S02]  /*13b20*/  MOV R111, R12 ;  /* 0x0000000c006f7202 */ /* 0x010fe40000000f00 */
[----:B------:R1:W-:Y:S01]  /*13b30*/  MUFU.EX2 R10, R4 ;  /* 0x00000004000a7308 */ /* 0x0003e20000000800 */
[--C-:B------:R-:W-:Y:S01]  /*13b40*/  FFMA.FTZ R12, R34, c[0x0][0x2d0], -R97.reuse ;  /* 0x0000b400220c7a23 */ /* 0x100fe20000010861 */
[----:B------:R-:W-:Y:S01]  /*13b50*/  F2FP.BF16.PACK_AB R65, R111, R102 ;  /* 0x000000666f41723e */ /* 0x000fe200000010ff */
[----:B------:R-:W-:Y:S07]  /*13b60*/  FMUL.FTZ R34, R69, R134 ;  /* 0x0000008645227220 */ /* 0x000fee0000410000 */
[----:B------:R2:W-:Y:S10]  /*13b70*/  MUFU.EX2 R109, R12 ;  /* 0x0000000c006d7308 */ /* 0x0005f40000000800 */
[----:B------:R-:W-:Y:S01]  /*13b80*/  MUFU.EX2 R134, R92 ;  /* 0x0000005c00867308 */ /* 0x000fe20000000800 */
[----:B-1----:R-:W-:Y:S01]  /*13b90*/  FFMA.FTZ R4, R171, c[0x0][0x2d0], -R2 ;  /* 0x0000b400ab047a23 */ /* 0x002fe20000010802 */
[----:B------:R-:W-:Y:S02]  /*13ba0*/  MOV R171, R84 ;  /* 0x0000005400ab7202 */ /* 0x000fe40000000f00 */
[----:B------:R-:W-:Y:S06]  /*13bb0*/  LDSM.16.MT88.4 R84, [R209+0x900] ;  /* 0x00090000d154783b */ /* 0x000fec0000004200 */
[----:B------:R1:W-:Y:S01]  /*13bc0*/  MUFU.EX2 R180, R4 ;  /* 0x0000000400b47308 */ /* 0x0003e20000000800 */
[----:B--2---:R-:W-:Y:S01]  /*13bd0*/  FMUL.FTZ R12, R68, R112 ;  /* 0x00000070440c7220 */ /* 0x004fe20000410000 */
[----:B------:R-:W-:Y:S01]  /*13be0*/  MOV R112, R59 ;  /* 0x0000003b00707202 */ /* 0x000fe20000000f00 */
[C---:B------:R-:W-:Y:S02]  /*13bf0*/  FMUL.FTZ R59, R0.reuse, R159 ;  /* 0x0000009f003b7220 */ /* 0x040fe40000410000 */
[--C-:B-1----:R-:W-:Y:S02]  /*13c00*/  FFMA.FTZ R4, R21, c[0x0][0x2d0], -R96.reuse ;  /* 0x0000b40015047a23 */ /* 0x102fe40000010860 */
[----:B------:R-:W1:Y:S03]  /*13c10*/  LDSM.16.MT88.4 R20, [R209+0x100] ;  /* 0x00010000d114783b */ /* 0x000e660000004200 */
[----:B------:R2:W-:Y:S02]  /*13c20*/  MUFU.EX2 R41, R4 ;  /* 0x0000000400297308 */ /* 0x0005e40000000800 */
[--C-:B--2---:R-:W-:Y:S02]  /*13c30*/  FFMA.FTZ R4, R15, c[0x0][0x2d0], -R97.reuse ;  /* 0x0000b4000f047a23 */ /* 0x104fe40000010861 */
[C---:B------:R-:W-:Y:S01]  /*13c40*/  FMUL.FTZ R15, R0.reuse, R115 ;  /* 0x00000073000f7220 */ /* 0x040fe20000410000 */
[----:B------:R-:W-:Y:S05]  /*13c50*/  MOV R115, R62 ;  /* 0x0000003e00737202 */ /* 0x000fea0000000f00 */
[----:B------:R2:W-:Y:S01]  /*13c60*/  MUFU.EX2 R31, R4 ;  /* 0x00000004001f7308 */ /* 0x0005e20000000800 */
[----:B------:R-:W-:Y:S02]  /*13c70*/  FMUL.FTZ R62, R0, R162 ;  /* 0x000000a2003e7220 */ /* 0x000fe40000410000 */
[----:B--2---:R-:W-:Y:S02]  /*13c80*/  FFMA.FTZ R4, R32, c[0x0][0x2d0], -R96 ;  /* 0x0000b40020047a23 */ /* 0x004fe40000010860 */
[----:B------:R-:W-:Y:S05]  /*13c90*/  FFMA.FTZ R32, R189, c[0x0][0x2d0], -R2 ;  /* 0x0000b400bd207a23 */ /* 0x000fea0000010802 */
[----:B------:R2:W3:Y:S02]  /*13ca0*/  MUFU.EX2 R94, R4 ;  /* 0x00000004005e7308 */ /* 0x0004e40000000800 */
[----:B--2---:R-:W-:Y:S01]  /*13cb0*/  FFMA.FTZ R4, R33, c[0x0][0x2d0], -R96 ;  /* 0x0000b40021047a23 */ /* 0x004fe20000010860 */
[----:B---3--:R-:W-:Y:S01]  /*13cc0*/  MOV R127, R94 ;  /* 0x0000005e007f7202 */ /* 0x008fe20000000f00 */
[C---:B------:R-:W-:Y:S01]  /*13cd0*/  FMUL.FTZ R33, R73.reuse, R133 ;  /* 0x0000008549217220 */ /* 0x040fe20000410000 */
[----:B------:R-:W-:Y:S05]  /*13ce0*/  LDSM.16.MT88.4 R92, [R210+0x900] ;  /* 0x00090000d25c783b */ /* 0x000fea0000004200 */
[----:B------:R2:W3:Y:S02]  /*13cf0*/  MUFU.EX2 R49, R4 ;  /* 0x0000000400317308 */ /* 0x0004e40000000800 */
[----:B--2---:R-:W-:Y:S01]  /*13d00*/  FMUL.FTZ R4, R73, R104 ;  /* 0x0000006849047220 */ /* 0x004fe20000410000 */
[----:B------:R-:W-:Y:S01]  /*13d10*/  MOV R104, R6 ;  /* 0x0000000600687202 */ /* 0x000fe20000000f00 */
[----:B------:R-:W-:Y:S01]  /*13d20*/  FMUL.FTZ R6, R69, R106 ;  /* 0x0000006a45067220 */ /* 0x000fe20000410000 */
[----:B------:R-:W-:Y:S01]  /*13d30*/  MOV R106, R10 ;  /* 0x0000000a006a7202 */ /* 0x000fe20000000f00 */
[----:B------:R-:W-:Y:S01]  /*13d40*/  FMUL.FTZ R10, R0, R110 ;  /* 0x0000006e000a7220 */ /* 0x000fe20000410000 */
[----:B------:R-:W-:Y:S02]  /*13d50*/  F2FP.BF16.PACK_AB R79, R104, R61 ;  /* 0x0000003d684f723e */ /* 0x000fe400000010ff */
[----:B---3--:R-:W-:Y:S01]  /*13d60*/  MOV R148, R49 ;  /* 0x0000003100947202 */ /* 0x008fe20000000f00 */
[----:B------:R-:W-:Y:S01]  /*13d70*/  FMUL.FTZ R49, R73, R149 ;  /* 0x0000009549317220 */ /* 0x000fe20000410000 */
[----:B------:R-:W-:Y:S01]  /*13d80*/  MOV R149, R50 ;  /* 0x0000003200957202 */ /* 0x000fe20000000f00 */
[----:B------:R-:W-:Y:S01]  /*13d90*/  FMUL.FTZ R50, R69, R150 ;  /* 0x0000009645327220 */ /* 0x000fe20000410000 */
[----:B------:R-:W-:Y:S01]  /*13da0*/  F2FP.BF16.PACK_AB R67, R180, R106 ;  /* 0x0000006ab443723e */ /* 0x000fe200000010ff */
[-C--:B-1----:R-:W-:Y:S05]  /*13db0*/  HMMA.16816.F32.BF16 R4, R76, R20.reuse, R4 ;  /* 0x000000144c04723c */ /* 0x082fea0000041804 */
[----:B------:R-:W-:Y:S01]  /*13dc0*/  MOV R110, R58 ;  /* 0x0000003a006e7202 */ /* 0x000fe20000000f00 */
[----:B------:R-:W-:Y:S02]  /*13dd0*/  FMUL.FTZ R58, R0, R158 ;  /* 0x0000009e003a7220 */ /* 0x000fe40000410000 */
[C---:B------:R-:W-:Y:S07]  /*13de0*/  HMMA.16816.F32.BF16 R8, R64.reuse, R20, R8 ;  /* 0x000000144008723c */ /* 0x040fee0000041808 */
[----:B------:R-:W-:Y:S01]  /*13df0*/  FMUL.FTZ R21, R73, R121 ;  /* 0x0000007949157220 */ /* 0x000fe20000410000 */
[-C--:B------:R-:W-:Y:S04]  /*13e00*/  HMMA.16816.F32.BF16 R12, R64, R22.reuse, R12 ;  /* 0x00000016400c723c */ /* 0x080fe8000004180c */
[--C-:B------:R-:W-:Y:S01]  /*13e10*/  FFMA.FTZ R20, R24, c[0x0][0x2d0], -R98.reuse ;  /* 0x0000b40018147a23 */ /* 0x100fe20000010862 */
[----:B------:R-:W-:Y:S01]  /*13e20*/  MOV R121, R168 ;  /* 0x000000a800797202 */ /* 0x000fe20000000f00 */
[--C-:B------:R-:W-:Y:S01]  /*13e30*/  FFMA.FTZ R24, R25, c[0x0][0x2d0], -R98.reuse ;  /* 0x0000b40019187a23 */ /* 0x100fe20000010862 */
[----:B------:R-:W-:Y:S01]  /*13e40*/  MOV R168, R89 ;  /* 0x0000005900a87202 */ /* 0x000fe20000000f00 */
[C---:B------:R-:W-:Y:S01]  /*13e50*/  HMMA.16816.F32.BF16 R16, R76.reuse, R22, R16 ;  /* 0x000000164c10723c */ /* 0x040fe20000041810 */
[----:B------:R1:W2:Y:S01]  /*13e60*/  MUFU.EX2 R101, R20 ;  /* 0x0000001400657308 */ /* 0x0002a20000000800 */
[----:B------:R-:W3:Y:S02]  /*13e70*/  LDSM.16.MT88.4 R88, [R212+0x900] ;  /* 0x00090000d458783b */ /* 0x000ee40000004200 */
[----:B------:R-:W-:Y:S03]  /*13e80*/  FMUL.FTZ R25, R68, R125 ;  /* 0x0000007d44197220 */ /* 0x000fe60000410000 */
[C---:B------:R-:W-:Y:S02]  /*13e90*/  FMUL.FTZ R23, R69.reuse, R123 ;  /* 0x0000007b45177220 */ /* 0x040fe40000410000 */
[----:B------:R-:W-:Y:S02]  /*13ea0*/  FMUL.FTZ R22, R69, R122 ;  /* 0x0000007a45167220 */ /* 0x000fe40000410000 */
[----:B------:R4:W5:Y:S10]  /*13eb0*/  MUFU.EX2 R30, R24 ;  /* 0x00000018001e7308 */ /* 0x0009740000000800 */
[----:B------:R3:W-:Y:S01]  /*13ec0*/  MUFU.EX2 R123, R28 ;  /* 0x0000001c007b7308 */ /* 0x0007e20000000800 */
[----:B-1----:R-:W-:Y:S01]  /*13ed0*/  FMUL.FTZ R20, R73, R120 ;  /* 0x0000007849147220 */ /* 0x002fe20000410000 */
[----:B--2---:R-:W-:Y:S02]  /*13ee0*/  MOV R122, R101 ;  /* 0x00000065007a7202 */ /* 0x004fe40000000f00 */
[----:B------:R-:W-:Y:S01]  /*13ef0*/  MOV R101, R63 ;  /* 0x0000003f00657202 */ /* 0x000fe20000000f00 */
[----:B------:R-:W-:Y:S03]  /*13f00*/  FMUL.FTZ R63, R0, R163 ;  /* 0x000000a3003f7220 */ /* 0x000fe60000410000 */
[-C--:B------:R-:W-:Y:S03]  /*13f10*/  HMMA.16816.F32.BF16 R20, R76, R36.reuse, R20 ;  /* 0x000000244c14723c */ /* 0x080fe60000041814 */
[----:B----4-:R-:W-:Y:S01]  /*13f20*/  FMUL.FTZ R24, R68, R124 ;  /* 0x0000007c44187220 */ /* 0x010fe20000410000 */
[----:B-----5:R-:W-:Y:S01]  /*13f30*/  MOV R129, R30 ;  /* 0x0000001e00817202 */ /* 0x020fe20000000f00 */
[C---:B------:R-:W-:Y:S01]  /*13f40*/  FMUL.FTZ R30, R0.reuse, R130 ;  /* 0x00000082001e7220 */ /* 0x040fe20000410000 */
[----:B------:R-:W-:Y:S01]  /*13f50*/  MOV R130, R31 ;  /* 0x0000001f00827202 */ /* 0x000fe20000000f00 */
[----:B------:R-:W-:Y:S01]  /*13f60*/  FMUL.FTZ R31, R0, R131 ;  /* 0x00000083001f7220 */ /* 0x000fe20000410000 */
[----:B------:R-:W-:Y:S01]  /*13f70*/  MOV R124, R40 ;  /* 0x00000028007c7202 */ /* 0x000fe20000000f00 */
[--C-:B------:R-:W-:Y:S01]  /*13f80*/  FFMA.FTZ R40, R191, c[0x0][0x2d0], -R98.reuse ;  /* 0x0000b400bf287a23 */ /* 0x100fe20000010862 */
[C---:B------:R-:W-:Y:S03]  /*13f90*/  HMMA.16816.F32.BF16 R24, R64.reuse, R36, R24 ;  /* 0x000000244018723c */ /* 0x040fe60000041818 */
[----:B------:R1:W-:Y:S01]  /*13fa0*/  MUFU.EX2 R120, R40 ;  /* 0x0000002800787308 */ /* 0x0003e20000000800 */
[C---:B---3--:R-:W-:Y:S01]  /*13fb0*/  FMUL.FTZ R28, R68.reuse, R128 ;  /* 0x00000080441c7220 */ /* 0x048fe20000410000 */
[----:B------:R-:W-:Y:S01]  /*13fc0*/  MOV R131, R41 ;  /* 0x0000002900837202 */ /* 0x000fe20000000f00 */
[----:B------:R-:W-:Y:S02]  /*13fd0*/  FMUL.FTZ R41, R68, R141 ;  /* 0x0000008d44297220 */ /* 0x000fe40000410000 */
[----:B------:R-:W-:Y:S03]  /*13fe0*/  FFMA.FTZ R36, R190, c[0x0][0x2d0], -R98 ;  /* 0x0000b400be247a23 */ /* 0x000fe60000010862 */
[-C--:B------:R-:W-:Y:S02]  /*13ff0*/  HMMA.16816.F32.BF16 R28, R64, R38.reuse, R28 ;  /* 0x00000026401c723c */ /* 0x080fe4000004181c */
[----:B------:R2:W-:Y:S01]  /*14000*/  MUFU.EX2 R128, R32 ;  /* 0x0000002000807308 */ /* 0x0005e20000000800 */
[C---:B------:R-:W-:Y:S09]  /*14010*/  FMUL.FTZ R37, R73.reuse, R137 ;  /* 0x0000008949257220 */ /* 0x040ff20000410000 */
[----:B------:R3:W4:Y:S01]  /*14020*/  MUFU.EX2 R51, R36 ;  /* 0x0000002400337308 */ /* 0x0007220000000800 */
[C---:B-1----:R-:W-:Y:S02]  /*14030*/  FMUL.FTZ R40, R68.reuse, R140 ;  /* 0x0000008c44287220 */ /* 0x042fe40000410000 */
[C---:B--2---:R-:W-:Y:S07]  /*14040*/  FMUL.FTZ R32, R73.reuse, R132 ;  /* 0x0000008449207220 */ /* 0x044fee0000410000 */
[----:B------:R1:W-:Y:S01]  /*14050*/  MUFU.EX2 R132, R56 ;  /* 0x0000003800847308 */ /* 0x0003e20000000800 */
[C---:B------:R-:W-:Y:S04]  /*14060*/  HMMA.16816.F32.BF16 R32, R76.reuse, R38, R32 ;  /* 0x000000264c20723c */ /* 0x040fe80000041820 */
[----:B---3--:R-:W-:Y:S01]  /*14070*/  FMUL.FTZ R36, R73, R136 ;  /* 0x0000008849247220 */ /* 0x008fe20000410000 */
[----:B----4-:R-:W-:Y:S01]  /*14080*/  MOV R150, R51 ;  /* 0x0000003300967202 */ /* 0x010fe20000000f00 */
[C---:B------:R-:W-:Y:S01]  /*14090*/  FMUL.FTZ R51, R69.reuse, R151 ;  /* 0x0000009745337220 */ /* 0x040fe20000410000 */
[----:B------:R-:W-:Y:S01]  /*140a0*/  MOV R151, R109 ;  /* 0x0000006d00977202 */ /* 0x000fe20000000f00 */
[C---:B------:R-:W-:Y:S01]  /*140b0*/  FMUL.FTZ R38, R69.reuse, R138 ;  /* 0x0000008a45267220 */ /* 0x040fe20000410000 */
[----:B------:R-:W-:Y:S03]  /*140c0*/  MOV R109, R61 ;  /* 0x0000003d006d7202 */ /* 0x000fe60000000f00 */
[----:B------:R-:W-:Y:S02]  /*140d0*/  FMUL.FTZ R39, R69, R139 ;  /* 0x0000008b45277220 */ /* 0x000fe40000410000 */
[----:B------:R2:W-:Y:S01]  /*140e0*/  MUFU.EX2 R139, R60 ;  /* 0x0000003c008b7308 */ /* 0x0005e20000000800 */
[C---:B------:R-:W-:Y:S04]  /*140f0*/  FMUL.FTZ R61, R68.reuse, R161 ;  /* 0x000000a1443d7220 */ /* 0x040fe80000410000 */
[-C--:B------:R-:W-:Y:S03]  /*14100*/  HMMA.16816.F32.BF16 R36, R76, R52.reuse, R36 ;  /* 0x000000344c24723c */ /* 0x080fe60000041824 */
[----:B-1----:R-:W-:Y:S05]  /*14110*/  FMUL.FTZ R56, R68, R156 ;  /* 0x0000009c44387220 */ /* 0x002fea0000410000 */
        /* <DEDUP_REMOVED lines=21> */
[--C-:B-1----:R-:W-:Y:S03]  /*14270*/  FFMA.FTZ R80, R195, c[0x0][0x2d0], -R96.reuse ;  /* 0x0000b400c3507a23 */ /* 0x102fe60000010860 */
        /* <DEDUP_REMOVED lines=8> */
[----:B-1----:R-:W-:Y:S04]  /*14300*/  FFMA.FTZ R80, R197, c[0x0][0x2d0], -R96 ;  /* 0x0000b400c5507a23 */ /* 0x002fe80000010860 */
[----:B------:R1:W2:Y:S02]  /*14310*/  MUFU.EX2 R135, R80 ;  /* 0x0000005000877308 */ /* 0x0002a40000000800 */
[----:B-1----:R-:W-:Y:S07]  /*14320*/  F2FP.BF16.PACK_AB R80, R129, R122 ;  /* 0x0000007a8150723e */ /* 0x002fee00000010ff */
[C---:B------:R-:W-:Y:S07]  /*14330*/  HMMA.16816.F32.BF16 R8, R80.reuse, R84, R8 ;  /* 0x000000545008723c */ /* 0x040fee0000041808 */
[--C-:B------:R-:W-:Y:S01]  /*14340*/  FFMA.FTZ R84, R200, c[0x0][0x2d0], -R97.reuse ;  /* 0x0000b400c8547a23 */ /* 0x100fe20000010861 */
[-C--:B------:R-:W-:Y:S03]  /*14350*/  HMMA.16816.F32.BF16 R12, R80, R86.reuse, R12 ;  /* 0x00000056500c723c */ /* 0x080fe6000004180c */
[----:B------:R1:W-:Y:S05]  /*14360*/  MUFU.EX2 R201, R84 ;  /* 0x0000005400c97308 */ /* 0x0003ea0000000800 */
[C---:B------:R-:W-:Y:S08]  /*14370*/  HMMA.16816.F32.BF16 R16, R76.reuse, R86, R16 ;  /* 0x000000564c10723c */ /* 0x040ff00000041810 */
[-C--:B------:R-:W-:Y:S08]  /*14380*/  HMMA.16816.F32.BF16 R20, R76, R88.reuse, R20 ;  /* 0x000000584c14723c */ /* 0x080ff00000041814 */
[C---:B------:R-:W-:Y:S04]  /*14390*/  HMMA.16816.F32.BF16 R24, R80.reuse, R88, R24 ;  /* 0x000000585018723c */ /* 0x040fe80000041818 */
[----:B-1----:R-:W-:Y:S01]  /*143a0*/  FFMA.FTZ R84, R204, c[0x0][0x2d0], -R98 ;  /* 0x0000b400cc547a23 */ /* 0x002fe20000010862 */
[----:B--2---:R-:W-:Y:S02]  /*143b0*/  MOV R204, R135 ;  /* 0x0000008700cc7202 */ /* 0x004fe40000000f00 */
[----:B------:R-:W-:Y:S01]  /*143c0*/  FFMA.FTZ R88, R231, c[0x0][0x2d0], -R2 ;  /* 0x0000b400e7587a23 */ /* 0x000fe20000010802 */
        /* <DEDUP_REMOVED lines=19> */
[----:B------:R2:W-:Y:S01]  /*14500*/  MUFU.EX2 R141, R88 ;  /* 0x00000058008d7308 */ /* 0x0005e20000000800 */
[----:B------:R-:W-:Y:S02]  /*14510*/  MOV R125, R116 ;  /* 0x00000074007d7202 */ /* 0x000fe40000000f00 */
[----:B------:R-:W-:Y:S02]  /*14520*/  MOV R116, R183 ;  /* 0x000000b700747202 */ /* 0x000fe40000000f00 */
[----:B------:R-:W-:Y:S05]  /*14530*/  MOV R127, R104 ;  /* 0x00000068007f7202 */ /* 0x000fea0000000f00 */
[----:B------:R3:W-:Y:S01]  /*14540*/  MUFU.EX2 R147, R92 ;  /* 0x0000005c00937308 */ /* 0x0007e20000000800 */
[----:B-1----:R-:W-:Y:S01]  /*14550*/  FFMA.FTZ R84, R205, c[0x0][0x2d0], -R2 ;  /* 0x0000b400cd547a23 */ /* 0x002fe20000010802 */
[----:B------:R-:W-:Y:S02]  /*14560*/  MOV R205, R133 ;  /* 0x0000008500cd7202 */ /* 0x000fe40000000f00 */
[----:B------:R-:W-:Y:S02]  /*14570*/  MOV R133, R114 ;  /* 0x0000007200857202 */ /* 0x000fe40000000f00 */
[----:B------:R-:W-:Y:S04]  /*14580*/  MOV R114, R110 ;  /* 0x0000006e00727202 */ /* 0x000fe80000000f00 */
[----:B------:R1:W4:Y:S01]  /*14590*/  MUFU.EX2 R136, R84 ;  /* 0x0000005400887308 */ /* 0x0003220000000800 */
[----:B------:R-:W-:Y:S01]  /*145a0*/  MOV R110, R185 ;  /* 0x000000b9006e7202 */ /* 0x000fe20000000f00 */
[----:B--2---:R-:W-:Y:S01]  /*145b0*/  FFMA.FTZ R88, R230, c[0x0][0x2d0], -R98 ;  /* 0x0000b400e6587a23 */ /* 0x004fe20000010862 */
[----:B------:R-:W-:Y:S07]  /*145c0*/  MOV R230, R113 ;  /* 0x0000007100e67202 */ /* 0x000fee0000000f00 */
[----:B------:R2:W5:Y:S01]  /*145d0*/  MUFU.EX2 R200, R88 ;  /* 0x0000005800c87308 */ /* 0x0005620000000800 */
[----:B---3--:R-:W-:Y:S09]  /*145e0*/  FFMA.FTZ R92, R232, c[0x0][0x2d0], -R96 ;  /* 0x0000b400e85c7a23 */ /* 0x008ff20000010860 */
        /* <DEDUP_REMOVED lines=13> */
[----:B------:R-:W-:Y:S01]  /*146c0*/  MOV R126, R108 ;  /* 0x0000006c007e7202 */ /* 0x000fe20000000f00 */
        /* <DEDUP_REMOVED lines=18> */
[----:B------:R-:W-:Y:S02]  /*147f0*/  MOV R202, R229 ;  /* 0x000000e500ca7202 */ /* 0x000fe40000000f00 */
[----:B------:R-:W-:Y:S01]  /*14800*/  MOV R229, R148 ;  /* 0x0000009400e57202 */ /* 0x000fe20000000f00 */
        /* <DEDUP_REMOVED lines=17> */
[----:B------:R-:W-:Y:S02]  /*14920*/  MOV R244, R107 ;  /* 0x0000006b00f47202 */ /* 0x000fe40000000f00 */
[----:B------:R-:W-:Y:S02]  /*14930*/  MOV R121, R110 ;  /* 0x0000006e00797202 */ /* 0x000fe40000000f00 */
        /* <DEDUP_REMOVED lines=15> */
[----:B------:R-:W-:Y:S07]  /*14a30*/  MOV R247, R114 ;  /* 0x0000007200f77202 */ /* 0x000fee0000000f00 */
        /* <DEDUP_REMOVED lines=12> */
[----:B----4-:R-:W-:Y:S09]  /*14b00*/  FFMA.FTZ R92, R241, c[0x0][0x2d0], -R96 ;  /* 0x0000b400f15c7a23 */ /* 0x010ff20000010860 */
[----:B------:R4:W-:Y:S01]  /*14b10*/  MUFU.EX2 R186, R92 ;  /* 0x0000005c00ba7308 */ /* 0x0009e20000000800 */
[----:B--2---:R-:W-:Y:S01]  /*14b20*/  FFMA.FTZ R84, R250, c[0x0][0x2d0], -R2 ;  /* 0x0000b400fa547a23 */ /* 0x004fe20000010802 */
[-C--:B-1----:R-:W-:Y:S08]  /*14b30*/  HMMA.16816.F32.BF16 R52, R76, R88.reuse, R52 ;  /* 0x000000584c34723c */ /* 0x082ff00000041834 */
[----:B------:R1:W2:Y:S01]  /*14b40*/  MUFU.EX2 R155, R84 ;  /* 0x00000054009b7308 */ /* 0x0002a20000000800 */
[C---:B------:R-:W-:Y:S01]  /*14b50*/  HMMA.16816.F32.BF16 R56, R80.reuse, R88, R56 ;  /* 0x000000585038723c */ /* 0x040fe20000041838 */
[----:B----4-:R-:W-:Y:S06]  /*14b60*/  LDSM.16.MT88.4 R92, [R210+0x1900] ;  /* 0x00190000d25c783b */ /* 0x010fec0000004200 */
        /* <DEDUP_REMOVED lines=16> */
[----:B------:R-:W-:Y:S03]  /*14c70*/  MOV R118, R187 ;  /* 0x000000bb00767202 */ /* 0x000fe60000000f00 */
[----:B------:R3:W-:Y:S01]  /*14c80*/  MUFU.EX2 R187, R80 ;  /* 0x0000005000bb7308 */ /* 0x0007e20000000800 */
[-C--:B-1----:R-:W-:Y:S03]  /*14c90*/  HMMA.16816.F32.BF16 R4, R76, R84.reuse, R4 ;  /* 0x000000544c04723c */ /* 0x082fe60000041804 */
[----:B---3--:R-:W-:Y:S07]  /*14ca0*/  F2FP.BF16.PACK_AB R80, R192, R145 ;  /* 0x00000091c050723e */ /* 0x008fee00000010ff */
[C---:B------:R-:W-:Y:S07]  /*14cb0*/  HMMA.16816.F32.BF16 R8, R80.reuse, R84, R8 ;  /* 0x000000545008723c */ /* 0x040fee0000041808 */
[----:B------:R-:W-:Y:S01]  /*14cc0*/  FFMA.FTZ R84, R242, c[0x0][0x2d0], -R96 ;  /* 0x0000b400f2547a23 */ /* 0x000fe20000010860 */
[-C--:B------:R-:W-:Y:S03]  /*14cd0*/  HMMA.16816.F32.BF16 R12, R80, R86.reuse, R12 ;  /* 0x00000056500c723c */ /* 0x080fe6000004180c */
[----:B------:R1:W-:Y:S05]  /*14ce0*/  MUFU.EX2 R185, R84 ;  /* 0x0000005400b97308 */ /* 0x0003ea0000000800 */
[C---:B------:R-:W-:Y:S08]  /*14cf0*/  HMMA.16816.F32.BF16 R16, R76.reuse, R86, R16 ;  /* 0x000000564c10723c */ /* 0x040ff00000041810 */
[-C--:B--2---:R-:W-:Y:S08]  /*14d00*/  HMMA.16816.F32.BF16 R20, R76, R88.reuse, R20 ;  /* 0x000000584c14723c */ /* 0x084ff00000041814 */
[C---:B------:R-:W-:Y:S04]  /*14d10*/  HMMA.16816.F32.BF16 R24, R80.reuse, R88, R24 ;  /* 0x000000585018723c */ /* 0x040fe80000041818 */
[--C-:B-1----:R-:W-:Y:S03]  /*14d20*/  FFMA.FTZ R84, R249, c[0x0][0x2d0], -R97.reuse ;  /* 0x0000b400f9547a23 */ /* 0x102fe60000010861 */
        /* <DEDUP_REMOVED lines=8> */
[--C-:B-1----:R-:W-:Y:S03]  /*14db0*/  FFMA.FTZ R84, R252, c[0x0][0x2d0], -R97.reuse ;  /* 0x0000b400fc547a23 */ /* 0x102fe60000010861 */
[--C-:B------:R-:W-:Y:S01]  /*14dc0*/  FFMA.FTZ R92, R118, c[0x0][0x2d0], -R2.reuse ;  /* 0x0000b400765c7a23 */ /* 0x100fe20000010802 */
        /* <DEDUP_REMOVED lines=8> */
[----:B------:R-:W-:Y:S07]  /*14e50*/  MOV R120, R116 ;  /* 0x0000007400787202 */ /* 0x000fee0000000f00 */
[----:B------:R3:W-:Y:S01]  /*14e60*/  MUFU.EX2 R180, R92 ;  /* 0x0000005c00b47308 */ /* 0x0007e20000000800 */
[----:B-1----:R-:W-:Y:S09]  /*14e70*/  FFMA.FTZ R84, R133, c[0x0][0x2d0], -R98 ;  /* 0x0000b40085547a23 */ /* 0x002ff20000010862 */
        /* <DEDUP_REMOVED lines=57> */
[----:B--2---:R-:W-:Y:S03]  /*15210*/  F2FP.BF16.PACK_AB R166, R101, R102 ;  /* 0x0000006665a6723e */ /* 0x004fe600000010ff */
[----:B------:R1:W-:Y:S01]  /*15220*/  MUFU.EX2 R100, R88 ;  /* 0x0000005800647308 */ /* 0x0003e20000000800 */
[-C--:B------:R-:W-:Y:S08]  /*15230*/  HMMA.16816.F32.BF16 R44, R80, R94.reuse, R44 ;  /* 0x0000005e502c723c */ /* 0x080ff0000004182c */
[C---:B------:R-:W-:Y:S04]  /*15240*/  HMMA.16816.F32.BF16 R48, R76.reuse, R94, R48 ;  /* 0x0000005e4c30723c */ /* 0x040fe80000041830 */
[----:B-1----:R-:W-:Y:S02]  /*15250*/  FFMA.FTZ R88, R99, c[0x0][0x2d0], -R97 ;  /* 0x0000b40063587a23 */ /* 0x002fe40000010861 */
[----:B------:R1:W-:Y:S10]  /*15260*/  MUFU.EX2 R97, R84 ;  /* 0x0000005400617308 */ /* 0x0003f40000000800 */
[----:B------:R2:W4:Y:S01]  /*15270*/  MUFU.EX2 R99, R88 ;  /* 0x0000005800637308 */ /* 0x0005220000000800 */
[----:B-1----:R-:W-:Y:S09]  /*15280*/  FFMA.FTZ R84, R177, c[0x0][0x2d0], -R98 ;  /* 0x0000b400b1547a23 */ /* 0x002ff20000010862 */
[----:B------:R1:W5:Y:S01]  /*15290*/  MUFU.EX2 R96, R84 ;  /* 0x0000005400607308 */ /* 0x0003620000000800 */
[----:B--2---:R-:W2:Y:S01]  /*152a0*/  LDSM.16.MT88.4 R88, [R211+0x2100] ;  /* 0x00210000d358783b */ /* 0x004ea20000004200 */
[----:B----4-:R-:W-:Y:S01]  /*152b0*/  F2FP.BF16.PACK_AB R167, R99, R100 ;  /* 0x0000006463a7723e */ /* 0x010fe200000010ff */
[--C-:B-1----:R-:W-:Y:S01]  /*152c0*/  FFMA.FTZ R84, R178, c[0x0][0x2d0], -R2.reuse ;  /* 0x0000b400b2547a23 */ /* 0x102fe20000010802 */
[----:B-----5:R-:W-:Y:S06]  /*152d0*/  F2FP.BF16.PACK_AB R160, R96, R97 ;  /* 0x0000006160a0723e */ /* 0x020fec00000010ff */
[----:B------:R1:W-:Y:S01]  /*152e0*/  MUFU.EX2 R87, R84 ;  /* 0x0000005400577308 */ /* 0x0003e20000000800 */
[-C--:B--2---:R-:W-:Y:S03]  /*152f0*/  HMMA.16816.F32.BF16 R52, R76, R88.reuse, R52 ;  /* 0x000000584c34723c */ /* 0x084fe60000041834 */
[--C-:B-1----:R-:W-:Y:S02]  /*15300*/  FFMA.FTZ R84, R179, c[0x0][0x2d0], -R2.reuse ;  /* 0x0000b400b3547a23 */ /* 0x102fe40000010802 */
[----:B------:R-:W-:Y:S03]  /*15310*/  FFMA.FTZ R2, R75, c[0x0][0x2d0], -R2 ;  /* 0x0000b4004b027a23 */ /* 0x000fe60000010802 */
[C---:B------:R-:W-:Y:S01]  /*15320*/  HMMA.16816.F32.BF16 R56, R80.reuse, R88, R56 ;  /* 0x000000585038723c */ /* 0x040fe20000041838 */
[----:B------:R1:W2:Y:S07]  /*15330*/  MUFU.EX2 R92, R84 ;  /* 0x00000054005c7308 */ /* 0x0002ae0000000800 */
[-C--:B------:R-:W-:Y:S08]  /*15340*/  HMMA.16816.F32.BF16 R60, R80, R90.reuse, R60 ;  /* 0x0000005a503c723c */ /* 0x080ff0000004183c */
[----:B------:R-:W-:Y:S01]  /*15350*/  HMMA.16816.F32.BF16 R64, R76, R90, R64 ;  /* 0x0000005a4c40723c */ /* 0x000fe20000041840 */
[----:B------:R-:W4:Y:S04]  /*15360*/  LDL.LU R76, [R1+0x18] ;  /* 0x00001800014c7983 */ /* 0x000f280000300800 */
[----:B------:R-:W5:Y:S03]  /*15370*/  LDL.LU R75, [R1+0x1c] ;  /* 0x00001c00014b7983 */ /* 0x000f660000300800 */
[-C--:B------:R-:W-:Y:S05]  /*15380*/  HMMA.16816.F32.BF16 R104, R164, R116.reuse, R4 ;  /* 0x00000074a468723c */ /* 0x080fea0000041804 */
[--C-:B-1----:R-:W-:Y:S01]  /*15390*/  FFMA.FTZ R84, R132, c[0x0][0x2d0], -R98.reuse ;  /* 0x0000b40084547a23 */ /* 0x102fe20000010862 */
[----:B--2---:R-:W-:Y:S01]  /*153a0*/  F2FP.BF16.PACK_AB R161, R92, R87 ;  /* 0x000000575ca1723e */ /* 0x004fe200000010ff */
[----:B------:R-:W1:Y:S02]  /*153b0*/  LDSM.16.MT88.4 R132, [R212+0x2900] ;  /* 0x00290000d484783b */ /* 0x000e640000004200 */
[----:B------:R2:W-:Y:S03]  /*153c0*/  MUFU.EX2 R86, R84 ;  /* 0x0000005400567308 */ /* 0x0005e60000000800 */
[----:B--2---:R-:W-:Y:S07]  /*153d0*/  FFMA.FTZ R84, R175, c[0x0][0x2d0], -R98 ;  /* 0x0000b400af547a23 */ /* 0x004fee0000010862 */
        /* <DEDUP_REMOVED lines=8> */
[----:B------:R-:W-:Y:S03]  /*15460*/  MOV R120, R109 ;  /* 0x0000006d00787202 */ /* 0x000fe60000000f00 */
[C---:B------:R-:W-:Y:S07]  /*15470*/  HMMA.16816.F32.BF16 R108, R160.reuse, R116, R8 ;  /* 0x00000074a06c723c */ /* 0x040fee0000041808 */
[----:B------:R-:W-:Y:S01]  /*15480*/  FADD.FTZ R8, R243, R73 ;  /* 0x00000049f3087221 */ /* 0x000fe20000010000 */
[-C--:B------:R-:W-:Y:S04]  /*15490*/  HMMA.16816.F32.BF16 R112, R160, R118.reuse, R12 ;  /* 0x00000076a070723c */ /* 0x080fe8000004180c */
[----:B------:R-:W-:Y:S04]  /*154a0*/  FADD.FTZ R8, R121, R8 ;  /* 0x0000000879087221 */ /* 0x000fe80000010000 */
[----:B------:R-:W-:Y:S01]  /*154b0*/  FADD.FTZ R8, R240, R8 ;  /* 0x00000008f0087221 */ /* 0x000fe20000010000 */
[C---:B------:R-:W-:Y:S04]  /*154c0*/  HMMA.16816.F32.BF16 R116, R164.reuse, R118, R16 ;  /* 0x00000076a474723c */ /* 0x040fe80000041810 */
[----:B------:R-:W-:Y:S04]  /*154d0*/  FADD.FTZ R8, R124, R8 ;  /* 0x000000087c087221 */ /* 0x000fe80000010000 */
[----:B------:R-:W-:Y:S04]  /*154e0*/  FADD.FTZ R8, R131, R8 ;  /* 0x0000000883087221 */ /* 0x000fe80000010000 */
[----:B----4-:R-:W-:Y:S01]  /*154f0*/  FFMA.FTZ R69, R69, R76, R238 ;  /* 0x0000004c45457223 */ /* 0x010fe200000100ee */
[----:B------:R-:W-:Y:S01]  /*15500*/  MOV R238, R151 ;  /* 0x0000009700ee7202 */ /* 0x000fe20000000f00 */
[----:B-----5:R-:W-:Y:S01]  /*15510*/  FFMA.FTZ R68, R68, R75, R235 ;  /* 0x0000004b44447223 */ /* 0x020fe200000100eb */
[----:B------:R-:W-:Y:S01]  /*15520*/  MOV R235, R150 ;  /* 0x0000009600eb7202 */ /* 0x000fe20000000f00 */
[----:B------:R-:W-:Y:S04]  /*15530*/  FADD.FTZ R4, R247, R69 ;  /* 0x00000045f7047221 */ /* 0x000fe80000010000 */
[----:B------:R-:W-:Y:S04]  /*15540*/  FADD.FTZ R4, R120, R4 ;  /* 0x0000000478047221 */ /* 0x000fe80000010000 */
[----:B------:R-:W-:Y:S04]  /*15550*/  FADD.FTZ R4, R127, R4 ;  /* 0x000000047f047221 */ /* 0x000fe80000010000 */
[----:B------:R-:W-:Y:S04]  /*15560*/  FADD.FTZ R4, R236, R4 ;  /* 0x00000004ec047221 */ /* 0x000fe80000010000 */
[----:B------:R-:W-:Y:S02]  /*15570*/  FADD.FTZ R7, R130, R4 ;  /* 0x0000000482077221 */ /* 0x000fe40000010000 */
[----:B------:R-:W-:Y:S04]  /*15580*/  FADD.FTZ R4, R202, R8 ;  /* 0x00000008ca047221 */ /* 0x000fe80000010000 */
[----:B------:R-:W-:Y:S02]  /*15590*/  FADD.FTZ R11, R229, R4 ;  /* 0x00000004e50b7221 */ /* 0x000fe40000010000 */
        /* <DEDUP_REMOVED lines=85> */
[----:B------:R-:W-:Y:S01]  /*15af0*/  FADD.FTZ R5, R102, R5 ;  /* 0x0000000566057221 */ /* 0x000fe20000010000 */
[----:B------:R-:W-:Y:S01]  /*15b00*/  MOV R102, R3 ;  /* 0x0000000300667202 */ /* 0x000fe20000000f00 */
        /* <DEDUP_REMOVED lines=8> */
[----:B------:R-:W-:Y:S02]  /*15b90*/  FADD.FTZ R2, R86, R2 ;  /* 0x0000000256027221 */ /* 0x000fe40000010000 */
        /* <DEDUP_REMOVED lines=9> */
.L_x_295:
[----:B------:R-:W-:-:S06]  /*15c30*/  UISETP.GE.AND UP0, UPT, UR12, UR7, UPT ;  /* 0x000000070c00728c */ /* 0x000fcc000bf06270 */
[----:B------:R-:W-:-:S13]  /*15c40*/  PLOP3.LUT P0, PT, PT, PT, UP0, 0x80, 0x0 ;  /* 0x000000000000781c */ /* 0x000fda0003f0f008 */
[----:B------:R-:W-:Y:S05]  /*15c50*/  @!P0 BRA `(.L_x_299) ;  /* 0x0000727000008947 */ /* 0x000fea0003800000 */
[----:B------:R-:W-:Y:S01]  /*15c60*/  IMAD.MOV.U32 R101, RZ, RZ, R71 ;  /* 0x000000ffff657224 */ /* 0x000fe200078e0047 */
[----:B------:R-:W-:Y:S01]  /*15c70*/  MOV R103, R3 ;  /* 0x0000000300677202 */ /* 0x000fe20000000f00 */
[----:B------:R-:W-:Y:S01]  /*15c80*/  IMAD.MOV.U32 R100, RZ, RZ, R72 ;  /* 0x000000ffff647224 */ /* 0x000fe200078e0048 */
[----:B------:R-:W-:Y:S02]  /*15c90*/  MOV R102, R70 ;  /* 0x0000004600667202 */ /* 0x000fe40000000f00 */
.L_x_317:
[----:B------:R-:W-:Y:S04]  /*15ca0*/  DEPBAR.LE SB0, 0x0 ;  /* 0x000080000000791a */ /* 0x000fe80000000000 */
[----:B------:R-:W-:Y:S01]  /*15cb0*/  BAR.SYNC.DEFER_BLOCKING 0x0 ;  /* 0x0000000000007b1d */ /* 0x000fe20000010000 */
[----:B-1----:R-:W-:Y:S01]  /*15cc0*/  IMAD.WIDE.U32 R2, R234, c[0x0][0x208], RZ ;  /* 0x00008200ea027a25 */ /* 0x002fe200078e00ff */
[----:B--2---:R-:W-:Y:S01]  /*15cd0*/  SHF.R.S32.HI R0, RZ, 0x1f, R234 ;  /* 0x0000001fff007819 */ /* 0x004fe200000114ea */
[----:B------:R-:W-:Y:S04]  /*15ce0*/  UISETP.GT.AND UP0, UPT, UR12, UR7, UPT ;  /* 0x000000070c00728c */ /* 0x000fe8000bf04270 */
[----:B------:R-:W-:Y:S04]  /*15cf0*/  IMAD R0, R0, c[0x0][0x208], RZ ;  /* 0x0000820000007a24 */ /* 0x000fe800078e02ff */
[----:B------:R-:W-:Y:S05]  /*15d00*/  IMAD R0, R234, c[0x0][0x20c], R0 ;  /* 0x00008300ea007a24 */ /* 0x000fea00078e0200 */
[----:B------:R-:W-:Y:S02]  /*15d10*/  IADD3 R3, R3, R0, RZ ;  /* 0x0000000003037210 */ /* 0x000fe40007ffe0ff */
[----:B------:R-:W-:Y:S03]  /*15d20*/  SHF.R.S32.HI R0, RZ, 0x1f, R227 ;  /* 0x0000001fff007819 */ /* 0x000fe600000114e3 */
[C---:B------:R-:W-:Y:S01]  /*15d30*/  IMAD.WIDE.U32 R2, R227.reuse, c[0x0][0x218], R2 ;  /* 0x00008600e3027a25 */ /* 0x040fe200078e0002 */
        /* <DEDUP_REMOVED lines=98> */
[-C--:B------:R-:W-:Y:S02]  /*16360*/  HMMA.16816.F32.BF16 R92, R180, R186.reuse, R92 ;  /* 0x000000bab45c723c */ /* 0x080fe4000004185c */
[----:B------:R1:W-:Y:S02]  /*16370*/  LDGSTS.E.BYPASS.LTC128B.128 [R197+0x1800], [R190.64], !P4 ;  /* 0x01800000bec57fae */ /* 0x0003e4000e101d72 */
[----:B------:R-:W-:Y:S02]  /*16380*/  IADD3.X R3, R0, R225, RZ, P0, !PT ;  /* 0x000000e100037210 */ /* 0x000fe400007fe4ff */
[----:B------:R-:W-:Y:S02]  /*16390*/  PLOP3.LUT P0, PT, PT, PT, UP0, 0x80, 0x0 ;  /* 0x000000000000781c */ /* 0x000fe40003f0f008 */
[----:B------:R-:W-:Y:S02]  /*163a0*/  HMMA.16816.F32.BF16 R96, R172, R186, R96 ;  /* 0x000000baac60723c */ /* 0x000fe40000041860 */
        /* <DEDUP_REMOVED lines=67> */
[----:B------:R2:W2:Y:S10]  /*167e0*/  MUFU.TANH R200, R12 ;  /* 0x0000000c00c87308 */ /* 0x0004b40000002400 */
[----:B------:R2:W2:Y:S01]  /*167f0*/  MUFU.TANH R187, R13 ;  /* 0x0000000d00bb7308 */ /* 0x0004a20000002400 */
[----:B-1----:R-:W1:Y:S01]  /*16800*/  LDSM.16.M88.4 R8, [R213+0x1000] ;  /* 0x00100000d508783b */ /* 0x002e620000000200 */
[-C--:B----4-:R-:W-:Y:S08]  /*16810*/  HMMA.16816.F32.BF16 R20, R172, R4.reuse, R20 ;  /* 0x00000004ac14723c */ /* 0x090ff00000041814 */
[----:B------:R4:W1:Y:S01]  /*16820*/  MUFU.TANH R207, R14 ;  /* 0x0000000e00cf7308 */ /* 0x0008620000002400 */
[C---:B------:R-:W-:Y:S09]  /*16830*/  HMMA.16816.F32.BF16 R24, R188.reuse, R4, R24 ;  /* 0x00000004bc18723c */ /* 0x040ff20000041818 */
[----:B------:R4:W1:Y:S01]  /*16840*/  MUFU.TANH R205, R15 ;  /* 0x0000000f00cd7308 */ /* 0x0008620000002400 */
[-C--:B------:R-:W-:Y:S08]  /*16850*/  HMMA.16816.F32.BF16 R28, R188, R6.reuse, R28 ;  /* 0x00000006bc1c723c */ /* 0x080ff0000004181c */
[C---:B------:R-:W-:Y:S01]  /*16860*/  HMMA.16816.F32.BF16 R32, R172.reuse, R6, R32 ;  /* 0x00000006ac20723c */ /* 0x040fe20000041820 */
[----:B------:R4:W2:Y:S01]  /*16870*/  MUFU.TANH R169, R16 ;  /* 0x0000001000a97308 */ /* 0x0008a20000002400 */
[----:B------:R-:W2:Y:S02]  /*16880*/  LDSM.16.M88.4 R4, [R213+0x1800] ;  /* 0x00180000d504783b */ /* 0x000ea40000000200 */
[----:B------:R-:W-:Y:S02]  /*16890*/  FMUL.FTZ R20, R20, c[0x0][0x320] ;  /* 0x0000c80014147a20 */ /* 0x000fe40000410000 */
[----:B------:R-:W-:Y:S02]  /*168a0*/  FMUL.FTZ R21, R21, c[0x0][0x320] ;  /* 0x0000c80015157a20 */ /* 0x000fe40000410000 */
[----:B------:R-:W-:Y:S03]  /*168b0*/  FMUL.FTZ R22, R22, c[0x0][0x320] ;  /* 0x0000c80016167a20 */ /* 0x000fe60000410000 */
[----:B------:R4:W2:Y:S01]  /*168c0*/  MUFU.TANH R15, R17 ;  /* 0x00000011000f7308 */ /* 0x0008a20000002400 */
[----:B------:R-:W-:Y:S02]  /*168d0*/  FMUL.FTZ R24, R24, c[0x0][0x320] ;  /* 0x0000c80018187a20 */ /* 0x000fe40000410000 */
[----:B------:R-:W-:Y:S01]  /*168e0*/  FMUL.FTZ R25, R25, c[0x0][0x320] ;  /* 0x0000c80019197a20 */ /* 0x000fe20000410000 */
[-C--:B-1----:R-:W-:Y:S03]  /*168f0*/  HMMA.16816.F32.BF16 R36, R172, R8.reuse, R36 ;  /* 0x00000008ac24723c */ /* 0x082fe60000041824 */
        /* <DEDUP_REMOVED lines=17> */
[-C--:B--2---:R-:W-:Y:S03]  /*16a10*/  HMMA.16816.F32.BF16 R52, R172, R4.reuse, R52 ;  /* 0x00000004ac34723c */ /* 0x084fe60000041834 */
[----:B------:R-:W2:Y:S01]  /*16a20*/  MUFU.TANH R21, R21 ;  /* 0x0000001500157308 */ /* 0x000ea20000002400 */
        /* <DEDUP_REMOVED lines=11> */
[----:B------:R-:W2:Y:S01]  /*16ae0*/  LDSM.16.M88.4 R4, [R213+0x2800] ;  /* 0x00280000d504783b */ /* 0x000ea20000000200 */
        /* <DEDUP_REMOVED lines=20> */
[-C--:B--2---:R-:W-:Y:S04]  /*16c30*/  HMMA.16816.F32.BF16 R84, R172, R4.reuse, R84 ;  /* 0x00000004ac54723c */ /* 0x084fe80000041854 */
[----:B------:R-:W-:Y:S01]  /*16c40*/  FMUL.FTZ R60, R60, c[0x0][0x320] ;  /* 0x0000c8003c3c7a20 */ /* 0x000fe20000410000 */
[----:B------:R4:W2:Y:S01]  /*16c50*/  MUFU.TANH R186, R31 ;  /* 0x0000001f00ba7308 */ /* 0x0008a20000002400 */
        /* <DEDUP_REMOVED lines=185> */
.L_x_300:
        /* <DEDUP_REMOVED lines=8> */
[----:B------:R-:W-:Y:S02]  /*17870*/  PLOP3.LUT P0, PT, PT, PT, UP1, 0x80, 0x0 ;  /* 0x000000000000781c */ /* 0x000fe40003f0f018 */
[C---:B---3--:R-:W-:Y:S09]  /*17880*/  IADD3 R7, -R2.reuse, UR32, RZ ;  /* 0x0000002002077c10 */ /* 0x048ff2000fffe1ff */
[----:B--2---:R-:W-:Y:S04]  /*17890*/  @P1 IMAD.HI.U32 R0, R3, c[0x0][0x2c8], RZ ;  /* 0x0000b20003001a27 */ /* 0x004fe800078e00ff */
[----:B------:R-:W-:Y:S01]  /*178a0*/  IMAD.MOV.U32 R4, RZ, RZ, R3 ;  /* 0x000000ffff047224 */ /* 0x000fe200078e0003 */
[----:B------:R-:W-:Y:S01]  /*178b0*/  @P0 SHF.R.U32.HI R4, RZ, c[0x0][0x2cc], R0 ;  /* 0x0000b300ff040a19 */ /* 0x000fe20000011600 */
[----:B------:R-:W-:Y:S01]  /*178c0*/  IMAD.U32 R0, RZ, RZ, UR32 ;  /* 0x00000020ff007e24 */ /* 0x000fe2000f8e00ff */
[----:B------:R-:W-:Y:S03]  /*178d0*/  PLOP3.LUT P0, PT, PT, PT, UP0, 0x40, 0x0 ;  /* 0x000000000000781c */ /* 0x000fe60003f0e808 */
[----:B------:R-:W1:Y:S01]  /*178e0*/  SHFL.IDX PT, R3, R4, RZ, 0x1c1f ;  /* 0x001c1fff04037589 */ /* 0x000e6200000e0000 */
[----:B------:R-:W-:Y:S04]  /*178f0*/  IADD3 R0, -R2, 0x1, R0 ;  /* 0x0000000102007810 */ /* 0x000fe80007ffe100 */
        /* <DEDUP_REMOVED lines=20> */
.L_x_303:
[----:B------:R-:W-:Y:S04]  /*17a40*/  MOV R8, c[0x0][0x32c] ;  /* 0x0000cb0000087a02 */ /* 0x000fe80000000f00 */
[----:B------:R-:W-:Y:S11]  /*17a50*/  ISETP.NE.AND P0, PT, R8, 0x1, PT ;  /* 0x000000010800780c */ /* 0x000ff60003f05270 */
[----:B------:R-:W-:Y:S02]  /*17a60*/  @!UPT UIADD3 URZ, URZ, URZ, URZ ;  /* 0x0000003f3f3ff290 */ /* 0x000fe4000fffe03f */
[----:B------:R-:W-:Y:S05]  /*17a70*/  @P0 IMAD.HI.U32 R8, R3, c[0x0][0x330], RZ ;  /* 0x0000cc0003080a27 */ /* 0x000fea00078e00ff */
[----:B------:R-:W-:Y:S02]  /*17a80*/  @P0 SHF.R.U32.HI R3, RZ, c[0x0][0x334], R8 ;  /* 0x0000cd00ff030a19 */ /* 0x000fe40000011608 */
.L_x_304:
[----:B------:R-:W-:Y:S05]  /*17a90*/  BSYNC B0 ;  /* 0x0000000000007941 */ /* 0x000fea0003800000 */
.L_x_302:
[----:B------:R-:W-:Y:S05]  /*17aa0*/  IMAD R3, R3, c[0x0][0x32c], R7 ;  /* 0x0000cb0003037a24 */ /* 0x000fea00078e0207 */
[----:B------:R-:W-:Y:S02]  /*17ab0*/  IADD3 R8, R3, c[0x0][0x32c], RZ ;  /* 0x0000cb0003087a10 */ /* 0x000fe40007ffe0ff */
[----:B------:R-:W-:Y:S02]  /*17ac0*/  IMNMX R0, R0, R3, !PT ;  /* 0x0000000300007217 */ /* 0x000fe40007800200 */
[----:B------:R-:W-:Y:S02]  /*17ad0*/  IMNMX R2, R2, R8, PT ;  /* 0x0000000802027217 */ /* 0x000fe40003800200 */
.L_x_301:
        /* <DEDUP_REMOVED lines=91> */
[----:B------:R-:W-:Y:S02]  /*18090*/  ISETP.LT.OR P0, PT, R2, 0x39, P0 ;  /* 0x000000390200780c */ /* 0x000fe40000701670 */
        /* <DEDUP_REMOVED lines=67> */
.L_x_307:
[----:B------:R-:W-:Y:S04]  /*184d0*/  MOV R8, c[0x0][0x32c] ;  /* 0x0000cb0000087a02 */ /* 0x000fe80000000f00 */
[----:B------:R-:W-:Y:S11]  /*184e0*/  ISETP.NE.AND P0, PT, R8, 0x1, PT ;  /* 0x000000010800780c */ /* 0x000ff60003f05270 */
[----:B------:R-:W-:Y:S02]  /*184f0*/  @!UPT UIADD3 URZ, URZ, URZ, URZ ;  /* 0x0000003f3f3ff290 */ /* 0x000fe4000fffe03f */
[----:B------:R-:W-:Y:S05]  /*18500*/  @P0 IMAD.HI.U32 R8, R3, c[0x0][0x330], RZ ;  /* 0x0000cc0003080a27 */ /* 0x000fea00078e00ff */
[----:B------:R-:W-:Y:S02]  /*18510*/  @P0 SHF.R.U32.HI R3, RZ, c[0x0][0x334], R8 ;  /* 0x0000cd00ff030a19 */ /* 0x000fe40000011608 */
.L_x_308:
[----:B------:R-:W-:Y:S05]  /*18520*/  BSYNC B0 ;  /* 0x0000000000007941 */ /* 0x000fea0003800000 */
.L_x_306:
[----:B------:R-:W-:Y:S05]  /*18530*/  IMAD R3, R3, c[0x0][0x32c], R7 ;  /* 0x0000cb0003037a24 */ /* 0x000fea00078e0207 */
[----:B------:R-:W-:Y:S02]  /*18540*/  IADD3 R8, R3, c[0x0][0x32c], RZ ;  /* 0x0000cb0003087a10 */ /* 0x000fe40007ffe0ff */
[----:B------:R-:W-:Y:S02]  /*18550*/  IMNMX R0, R0, R3, !PT ;  /* 0x0000000300007217 */ /* 0x000fe40007800200 */
[----:B------:R-:W-:Y:S02]  /*18560*/  IMNMX R2, R2, R8, PT ;  /* 0x0000000802027217 */ /* 0x000fe40003800200 */
.L_x_305:
        /* <DEDUP_REMOVED lines=147> */
.L_x_311:
[----:B------:R-:W-:Y:S04]  /*18ea0*/  MOV R8, c[0x0][0x32c] ;  /* 0x0000cb0000087a02 */ /* 0x000fe80000000f00 */
[----:B------:R-:W-:Y:S11]  /*18eb0*/  ISETP.NE.AND P0, PT, R8, 0x1, PT ;  /* 0x000000010800780c */ /* 0x000ff60003f05270 */
[----:B------:R-:W-:Y:S02]  /*18ec0*/  @!UPT UIADD3 URZ, URZ, URZ, URZ ;  /* 0x0000003f3f3ff290 */ /* 0x000fe4000fffe03f */
[----:B------:R-:W-:Y:S05]  /*18ed0*/  @P0 IMAD.HI.U32 R8, R3, c[0x0][0x330], RZ ;  /* 0x0000cc0003080a27 */ /* 0x000fea00078e00ff */
[----:B------:R-:W-:Y:S02]  /*18ee0*/  @P0 SHF.R.U32.HI R3, RZ, c[0x0][0x334], R8 ;  /* 0x0000cd00ff030a19 */ /* 0x000fe40000011608 */
.L_x_312:
[----:B------:R-:W-:Y:S05]  /*18ef0*/  BSYNC B0 ;  /* 0x0000000000007941 */ /* 0x000fea0003800000 */
.L_x_310:
[----:B------:R-:W-:Y:S05]  /*18f00*/  IMAD R3, R3, c[0x0][0x32c], R7 ;  /* 0x0000cb0003037a24 */ /* 0x000fea00078e0207 */
[----:B------:R-:W-:Y:S02]  /*18f10*/  IADD3 R8, R3, c[0x0][0x32c], RZ ;  /* 0x0000cb0003087a10 */ /* 0x000fe40007ffe0ff */
[----:B------:R-:W-:Y:S02]  /*18f20*/  IMNMX R0, R0, R3, !PT ;  /* 0x0000000300007217 */ /* 0x000fe40007800200 */
[----:B------:R-:W-:Y:S02]  /*18f30*/  IMNMX R2, R2, R8, PT ;  /* 0x0000000802027217 */ /* 0x000fe40003800200 */
.L_x_309:
        /* <DEDUP_REMOVED lines=147> */
.L_x_315:
[----:B------:R-:W-:Y:S04]  /*19870*/  MOV R4, c[0x0][0x32c] ;  /* 0x0000cb0000047a02 */ /* 0x000fe80000000f00 */
[----:B------:R-:W-:Y:S11]  /*19880*/  ISETP.NE.AND P0, PT, R4, 0x1, PT ;  /* 0x000000010400780c */ /* 0x000ff60003f05270 */
[----:B------:R-:W-:Y:S02]  /*19890*/  @!UPT UIADD3 URZ, URZ, URZ, URZ ;  /* 0x0000003f3f3ff290 */ /* 0x000fe4000fffe03f */
[----:B------:R-:W-:Y:S05]  /*198a0*/  @P0 IMAD.HI.U32 R4, R3, c[0x0][0x330], RZ ;  /* 0x0000cc0003040a27 */ /* 0x000fea00078e00ff */
[----:B------:R-:W-:Y:S02]  /*198b0*/  @P0 SHF.R.U32.HI R3, RZ, c[0x0][0x334], R4 ;  /* 0x0000cd00ff030a19 */ /* 0x000fe40000011604 */
.L_x_316:
[----:B------:R-:W-:Y:S05]  /*198c0*/  BSYNC B0 ;  /* 0x0000000000007941 */ /* 0x000fea0003800000 */
.L_x_314:
[----:B------:R-:W-:Y:S05]  /*198d0*/  IMAD R7, R3, c[0x0][0x32c], R7 ;  /* 0x0000cb0003077a24 */ /* 0x000fea00078e0207 */
[----:B------:R-:W-:Y:S02]  /*198e0*/  IADD3 R3, R7, c[0x0][0x32c], RZ ;  /* 0x0000cb0007037a10 */ /* 0x000fe40007ffe0ff */
[----:B------:R-:W-:Y:S02]  /*198f0*/  IMNMX R0, R0, R7, !PT ;  /* 0x0000000700007217 */ /* 0x000fe40007800200 */
[----:B------:R-:W-:Y:S02]  /*19900*/  IMNMX R2, R2, R3, PT ;  /* 0x0000000302027217 */ /* 0x000fe40003800200 */
.L_x_313:
        /* <DEDUP_REMOVED lines=29> */
[----:B------:R-:W-:Y:S01]  /*19ae0*/  LDSM.16.MT88.4 R80, [R211+0x100] ;  /* 0x00010000d350783b */ /* 0x000fe20000004200 */
        /* <DEDUP_REMOVED lines=20> */
[----:B------:R-:W-:Y:S01]  /*19c30*/  PLOP3.LUT P2, PT, PT, PT, UP6, 0x40, 0x0 ;  /* 0x000000000000781c */ /* 0x000fe20003f4e868 */
[----:B------:R-:W-:Y:S01]  /*19c40*/  UISETP.NE.AND UP6, UPT, UR32, URZ, UPT ;  /* 0x0000003f2000728c */ /* 0x000fe2000bfc5270 */
[----:B------:R-:W-:Y:S02]  /*19c50*/  FMNMX.FTZ R72, R236, R72, !PT ;  /* 0x00000048ec487209 */ /* 0x000fe40007810000 */
[----:B------:R-:W-:Y:S02]  /*19c60*/  ISETP.GT.AND P2, PT, R0, RZ, P2 ;  /* 0x000000ff0000720c */ /* 0x000fe40001744270 */
        /* <DEDUP_REMOVED lines=9> */
[----:B------:R-:W-:Y:S02]  /*19d00*/  FMNMX.FTZ R3, R235, R3, !PT ;  /* 0x00000003eb037209 */ /* 0x000fe40007810000 */
[----:B------:R-:W-:Y:S01]  /*19d10*/  PLOP3.LUT P2, PT, PT, PT, UP2, 0x40, 0x0 ;  /* 0x000000000000781c */ /* 0x000fe20003f4e828 */
[----:B------:R-:W1:Y:S01]  /*19d20*/  SHFL.BFLY PT, R5, R72, 0x2, 0x1f ;  /* 0x0c401f0048057f89 */ /* 0x000e6200000e0000 */
[----:B------:R-:W-:Y:S01]  /*19d30*/  FMNMX.FTZ R3, R239, R3, !PT ;  /* 0x00000003ef037209 */ /* 0x000fe20007810000 */
[----:B------:R-:W-:Y:S01]  /*19d40*/  UISETP.NE.AND UP2, UPT, UR22, URZ, UPT ;  /* 0x0000003f1600728c */ /* 0x000fe2000bf45270 */
[----:B------:R-:W-:Y:S02]  /*19d50*/  ISETP.GT.AND P2, PT, R0, 0x11, P2 ;  /* 0x000000110000780c */ /* 0x000fe40001744270 */
[----:B------:R-:W-:Y:S01]  /*19d60*/  PLOP3.LUT P0, PT, PT, PT, UP5, 0x40, 0x0 ;  /* 0x000000000000781c */ /* 0x000fe20003f0e858 */
[----:B------:R-:W-:Y:S01]  /*19d70*/  UISETP.NE.AND UP5, UPT, UR31, URZ, UPT ;  /* 0x0000003f1f00728c */ /* 0x000fe2000bfa5270 */
[----:B------:R-:W-:Y:S01]  /*19d80*/  PLOP3.LUT P1, PT, PT, PT, UP1, 0x40, 0x0 ;  /* 0x000000000000781c */ /* 0x000fe20003f2e818 */
[----:B------:R-:W-:Y:S01]  /*19d90*/  UISETP.NE.AND UP1, UPT, UR21, URZ, UPT ;  /* 0x0000003f1500728c */ /* 0x000fe2000bf25270 */
[----:B------:R-:W-:Y:S02]  /*19da0*/  ISETP.LT.OR P2, PT, R2, 0x12, P2 ;  /* 0x000000120200780c */ /* 0x000fe40001741670 */
[----:B------:R-:W-:Y:S02]  /*19db0*/  FMNMX.FTZ R3, R241, R3, !PT ;  /* 0x00000003f1037209 */ /* 0x000fe40007810000 */
[----:B------:R-:W-:Y:S02]  /*19dc0*/  ISETP.GT.AND P0, PT, R0, 0x1, P0 ;  /* 0x000000010000780c */ /* 0x000fe40000704270 */
[----:B------:R-:W-:Y:S01]  /*19dd0*/  PLOP3.LUT P6, PT, PT, PT, UP0, 0x40, 0x0 ;  /* 0x000000000000781c */ /* 0x000fe20003fce808 */
[----:B------:R-:W-:Y:S01]  /*19de0*/  UISETP.NE.AND UP0, UPT, UR24, URZ, UPT ;  /* 0x0000003f1800728c */ /* 0x000fe2000bf05270 */
[----:B------:R-:W-:Y:S02]  /*19df0*/  FSEL R58, R194, -INF , !P2 ;  /* 0xff800000c23a7808 */ /* 0x000fe40005000000 */
[----:B------:R-:W-:Y:S02]  /*19e00*/  FMNMX.FTZ R3, R246, R3, !PT ;  /* 0x00000003f6037209 */ /* 0x000fe40007810000 */
[----:B------:R-:W-:Y:S01]  /*19e10*/  PLOP3.LUT P2, PT, PT, PT, UP1, 0x40, 0x0 ;  /* 0x000000000000781c */ /* 0x000fe20003f4e818 */
[----:B------:R-:W-:Y:S01]  /*19e20*/  UISETP.NE.AND UP1, UPT, UR5, URZ, UPT ;  /* 0x0000003f0500728c */ /* 0x000fe2000bf25270 */
[----:B------:R-:W-:Y:S02]  /*19e30*/  ISETP.LT.OR P0, PT, R2, 0x2, P0 ;  /* 0x000000020200780c */ /* 0x000fe40000701670 */
[----:B-1----:R-:W-:Y:S02]  /*19e40*/  FMNMX.FTZ R72, R72, R5, !PT ;  /* 0x0000000548487209 */ /* 0x002fe40007810000 */
[C---:B------:R-:W-:Y:S02]  /*19e50*/  ISETP.GT.AND P6, PT, R0.reuse, 0x8, P6 ;  /* 0x000000080000780c */ /* 0x040fe400037c4270 */
[----:B------:R-:W-:Y:S01]  /*19e60*/  FMNMX.FTZ R3, R247, R3, !PT ;  /* 0x00000003f7037209 */ /* 0x000fe20007810000 */
[----:B------:R-:W1:Y:S01]  /*19e70*/  SHFL.BFLY PT, R7, R72, 0x1, 0x1f ;  /* 0x0c201f0048077f89 */ /* 0x000e6200000e0000 */
[----:B------:R-:W-:Y:S02]  /*19e80*/  ISETP.GT.AND P2, PT, R0, 0x28, P2 ;  /* 0x000000280000780c */ /* 0x000fe40001744270 */
[----:B------:R-:W-:Y:S02]  /*19e90*/  FSEL R22, R229, -INF , !P0 ;  /* 0xff800000e5167808 */ /* 0x000fe40004000000 */
[----:B------:R-:W-:Y:S02]  /*19ea0*/  FMNMX.FTZ R5, R19, R103, !PT ;  /* 0x0000006713057209 */ /* 0x000fe40007810000 */
[----:B------:R-:W-:Y:S01]  /*19eb0*/  ISETP.LT.OR P6, PT, R2, 0x9, P6 ;  /* 0x000000090200780c */ /* 0x000fe200037c1670 */
[----:B------:R-:W2:Y:S01]  /*19ec0*/  SHFL.BFLY PT, R6, R3, 0x2, 0x1f ;  /* 0x0c401f0003067f89 */ /* 0x000ea200000e0000 */
[----:B------:R-:W-:Y:S02]  /*19ed0*/  ISETP.GT.AND P1, PT, R0, 0x9, P1 ;  /* 0x000000090000780c */ /* 0x000fe40000f24270 */
[----:B------:R-:W-:Y:S01]  /*19ee0*/  PLOP3.LUT P5, PT, PT, PT, UP3, 0x40, 0x0 ;  /* 0x000000000000781c */ /* 0x000fe20003fae838 */
[----:B------:R-:W-:Y:S01]  /*19ef0*/  UISETP.NE.AND UP3, UPT, UR23, URZ, UPT ;  /* 0x0000003f1700728c */ /* 0x000fe2000bf65270 */
[----:B------:R-:W-:Y:S02]  /*19f00*/  ISETP.LT.OR P2, PT, R2, 0x29, P2 ;  /* 0x000000290200780c */ /* 0x000fe40001741670 */
[----:B------:R-:W-:Y:S02]  /*19f10*/  FMNMX.FTZ R5, R22, R5, !PT ;  /* 0x0000000516057209 */ /* 0x000fe40007810000 */
[----:B------:R-:W-:Y:S02]  /*19f20*/  FSEL R24, R207, -INF , !P6 ;  /* 0xff800000cf187808 */ /* 0x000fe40007000000 */
[----:B------:R-:W-:Y:S02]  /*19f30*/  ISETP.LT.OR P1, PT, R2, 0xa, P1 ;  /* 0x0000000a0200780c */ /* 0x000fe40000f21670 */
[----:B------:R-:W-:Y:S02]  /*19f40*/  ISETP.GT.AND P5, PT, R0, 0x10, P5 ;  /* 0x000000100000780c */ /* 0x000fe40002fa4270 */
[----:B------:R-:W-:Y:S02]  /*19f50*/  FSEL R175, R46, -INF , !P2 ;  /* 0xff8000002eaf7808 */ /* 0x000fe40005000000 */
[----:B------:R-:W-:Y:S01]  /*19f60*/  PLOP3.LUT P2, PT, PT, PT, UP1, 0x40, 0x0 ;  /* 0x000000000000781c */ /* 0x000fe20003f4e818 */
[----:B------:R-:W-:Y:S01]  /*19f70*/  UISETP.NE.AND UP1, UPT, UR26, URZ, UPT ;  /* 0x0000003f1a00728c */ /* 0x000fe2000bf25270 */
[----:B------:R-:W-:Y:S02]  /*19f80*/  FSEL R25, R205, -INF , !P1 ;  /* 0xff800000cd197808 */ /* 0x000fe40004800000 */
[----:B------:R-:W-:Y:S02]  /*19f90*/  ISETP.LT.OR P5, PT, R2, 0x11, P5 ;  /* 0x000000110200780c */ /* 0x000fe40002fa1670 */
[----:B------:R-:W-:Y:S02]  /*19fa0*/  FMNMX.FTZ R5, R24, R5, !PT ;  /* 0x0000000518057209 */ /* 0x000fe40007810000 */
[----:B------:R-:W-:Y:S01]  /*19fb0*/  PLOP3.LUT P0, PT, PT, PT, UP4, 0x40, 0x0 ;  /* 0x000000000000781c */ /* 0x000fe20003f0e848 */
[----:B------:R-:W-:Y:S01]  /*19fc0*/  UISETP.NE.AND UP4, UPT, UR19, URZ, UPT ;  /* 0x0000003f1300728c */ /* 0x000fe2000bf85270 */
[----:B------:R-:W-:Y:S02]  /*19fd0*/  ISETP.GT.AND P2, PT, R0, 0x39, P2 ;  /* 0x000000390000780c */ /* 0x000fe40001744270 */
[----:B------:R-:W-:Y:S02]  /*19fe0*/  FSEL R56, R196, -INF , !P5 ;  /* 0xff800000c4387808 */ /* 0x000fe40006800000 */
[----:B------:R-:W-:Y:S02]  /*19ff0*/  FMNMX.FTZ R5, R25, R5, !PT ;  /* 0x0000000519057209 */ /* 0x000fe40007810000 */
[----:B------:R-:W-:Y:S01]  /*1a000*/  PLOP3.LUT P6, PT, PT, PT, UP0, 0x40, 0x0 ;  /* 0x000000000000781c */ /* 0x000fe20003fce808 */
[----:B------:R-:W-:Y:S01]  /*1a010*/  UISETP.NE.AND UP0, UPT, UR20, URZ, UPT ;  /* 0x0000003f1400728c */ /* 0x000fe2000bf05270 */
[----:B------:R-:W-:Y:S02]  /*1a020*/  ISETP.GT.AND P0, PT, R0, 0x18, P0 ;  /* 0x000000180000780c */ /* 0x000fe40000704270 */
[----:B-1----:R-:W-:Y:S02]  /*1a030*/  FMNMX.FTZ R72, R72, R7, !PT ;  /* 0x0000000748487209 */ /* 0x002fe40007810000 */
[----:B------:R-:W-:Y:S02]  /*1a040*/  ISETP.LT.OR P2, PT, R2, 0x3a, P2 ;  /* 0x0000003a0200780c */ /* 0x000fe40001741670 */
[----:B------:R-:W-:Y:S01]  /*1a050*/  ISETP.GT.AND P6, PT, R0, 0x19, P6 ;  /* 0x000000190000780c */ /* 0x000fe200037c4270 */
[----:B------:R-:W-:Y:S01]  /*1a060*/  FMUL.FTZ R74, R72, c[0x0][0x2d0] ;  /* 0x0000b400484a7a20 */ /* 0x000fe20000410000 */
[----:B------:R-:W-:Y:S02]  /*1a070*/  FMNMX.FTZ R5, R56, R5, !PT ;  /* 0x0000000538057209 */ /* 0x000fe40007810000 */
[----:B------:R-:W-:Y:S02]  /*1a080*/  ISETP.LT.OR P0, PT, R2, 0x19, P0 ;  /* 0x000000190200780c */ /* 0x000fe40000701670 */
[----:B------:R-:W-:Y:S02]  /*1a090*/  FSEL R178, R63, -INF , !P2 ;  /* 0xff8000003fb27808 */ /* 0x000fe40005000000 */
[----:B------:R-:W-:Y:S02]  /*1a0a0*/  FSETP.NEU.FTZ.AND P2, PT, R72, -INF , PT ;  /* 0xff8000004800780b */ /* 0x000fe40003f5d000 */
[----:B------:R-:W-:Y:S02]  /*1a0b0*/  ISETP.LT.OR P6, PT, R2, 0x1a, P6 ;  /* 0x0000001a0200780c */ /* 0x000fe400037c1670 */
[----:B------:R-:W-:Y:S02]  /*1a0c0*/  FSEL R62, R193, -INF , !P0 ;  /* 0xff800000c13e7808 */ /* 0x000fe40004000000 */
[----:B------:R-:W-:Y:S02]  /*1a0d0*/  FMNMX.FTZ R5, R58, R5, !PT ;  /* 0x000000053a057209 */ /* 0x000fe40007810000 */
[----:B------:R-:W-:Y:S02]  /*1a0e0*/  FSEL R74, R74, RZ, P2 ;  /* 0x000000ff4a4a7208 */ /* 0x000fe40001000000 */
[----:B------:R-:W-:Y:S02]  /*1a0f0*/  FSEL R88, R186, -INF , !P6 ;  /* 0xff800000ba587808 */ /* 0x000fe40007000000 */
[----:B------:R-:W-:Y:S01]  /*1a100*/  FMNMX.FTZ R5, R62, R5, !PT ;  /* 0x000000053e057209 */ /* 0x000fe20007810000 */
[--C-:B------:R-:W-:Y:S01]  /*1a110*/  FFMA.FTZ R48, R48, c[0x0][0x2d0], -R74.reuse ;  /* 0x0000b40030307a23 */ /* 0x100fe2000001084a */
[----:B--2---:R-:W-:Y:S02]  /*1a120*/  FMNMX.FTZ R3, R3, R6, !PT ;  /* 0x0000000603037209 */ /* 0x004fe40007810000 */
[----:B------:R-:W-:Y:S01]  /*1a130*/  FMNMX.FTZ R6, R88, R5, !PT ;  /* 0x0000000558067209 */ /* 0x000fe20007810000 */
[--C-:B------:R-:W-:Y:S01]  /*1a140*/  FFMA.FTZ R5, R9, c[0x0][0x2d0], -R74.reuse ;  /* 0x0000b40009057a23 */ /* 0x100fe2000001084a */
[----:B------:R-:W-:Y:S01]  /*1a150*/  FMNMX.FTZ R4, R12, R102, !PT ;  /* 0x000000660c047209 */ /* 0x000fe20007810000 */
[----:B------:R-:W1:Y:S01]  /*1a160*/  SHFL.BFLY PT, R71, R3, 0x1, 0x1f ;  /* 0x0c201f0003477f89 */ /* 0x000e6200000e0000 */
[----:B------:R-:W-:Y:S01]  /*1a170*/  PLOP3.LUT P6, PT, PT, PT, UP4, 0x40, 0x0 ;  /* 0x000000000000781c */ /* 0x000fe20003fce848 */
[----:B------:R2:W-:Y:S01]  /*1a180*/  MUFU.EX2 R52, R5 ;  /* 0x0000000500347308 */ /* 0x0005e20000000800 */
[----:B------:R-:W-:Y:S01]  /*1a190*/  FMNMX.FTZ R4, R16, R4, !PT ;  /* 0x0000000410047209 */ /* 0x000fe20007810000 */
[----:B------:R-:W-:Y:S01]  /*1a1a0*/  UISETP.NE.AND UP4, UPT, UR30, URZ, UPT ;  /* 0x0000003f1e00728c */ /* 0x000fe2000bf85270 */
        /* <DEDUP_REMOVED lines=12> */
[----:B------:R-:W-:Y:S01]  /*1a270*/  FSEL R99, R42, -INF , !P1 ;  /* 0xff8000002a637808 */ /* 0x000fe20004800000 */
[--C-:B--2---:R-:W-:Y:S01]  /*1a280*/  FFMA.FTZ R5, R11, c[0x0][0x2d0], -R74.reuse ;  /* 0x0000b4000b057a23 */ /* 0x104fe2000001084a */
[----:B------:R-:W-:Y:S02]  /*1a290*/  FMNMX.FTZ R4, R44, R4, !PT ;  /* 0x000000042c047209 */ /* 0x000fe40007810000 */
[----:B------:R-:W-:Y:S01]  /*1a2a0*/  ISETP.LT.OR P5, PT, R2, 0x22, P5 ;  /* 0x000000220200780c */ /* 0x000fe20002fa1670 */
[----:B------:R2:W-:Y:S01]  /*1a2b0*/  MUFU.EX2 R57, R5 ;  /* 0x0000000500397308 */ /* 0x0005e20000000800 */
[----:B------:R-:W-:Y:S02]  /*1a2c0*/  FMNMX.FTZ R4, R98, R4, !PT ;  /* 0x0000000462047209 */ /* 0x000fe40007810000 */
[----:B------:R-:W-:Y:S01]  /*1a2d0*/  PLOP3.LUT P0, PT, PT, PT, UP0, 0x40, 0x0 ;  /* 0x000000000000781c */ /* 0x000fe20003f0e808 */
[----:B------:R-:W-:Y:S01]  /*1a2e0*/  UISETP.NE.AND UP0, UPT, UR4, URZ, UPT ;  /* 0x0000003f0400728c */ /* 0x000fe2000bf05270 */
[----:B------:R-:W-:Y:S02]  /*1a2f0*/  FMNMX.FTZ R4, R168, R4, !PT ;  /* 0x00000004a8047209 */ /* 0x000fe40007810000 */
[----:B------:R-:W-:Y:S02]  /*1a300*/  FSEL R172, R43, -INF , !P5 ;  /* 0xff8000002bac7808 */ /* 0x000fe40006800000 */
[----:B------:R-:W-:Y:S02]  /*1a310*/  FMNMX.FTZ R4, R170, R4, !PT ;  /* 0x00000004aa047209 */ /* 0x000fe40007810000 */
[----:B------:R-:W-:Y:S02]  /*1a320*/  FMNMX.FTZ R6, R99, R6, !PT ;  /* 0x0000000663067209 */ /* 0x000fe40007810000 */
[----:B------:R-:W-:Y:S02]  /*1a330*/  FMNMX.FTZ R4, R173, R4, !PT ;  /* 0x00000004ad047209 */ /* 0x000fe40007810000 */
[----:B------:R-:W-:Y:S02]  /*1a340*/  ISETP.GT.AND P0, PT, R0, 0x29, P0 ;  /* 0x000000290000780c */ /* 0x000fe40000704270 */
[----:B------:R-:W-:Y:S02]  /*1a350*/  FMNMX.FTZ R4, R183, R4, !PT ;  /* 0x00000004b7047209 */ /* 0x000fe40007810000 */
[----:B------:R-:W-:Y:S02]  /*1a360*/  ISETP.LT.OR P0, PT, R2, 0x2a, P0 ;  /* 0x0000002a0200780c */ /* 0x000fe40000701670 */
[----:B------:R-:W-:Y:S02]  /*1a370*/  ISETP.GT.AND P6, PT, R0, 0x30, P6 ;  /* 0x000000300000780c */ /* 0x000fe400037c4270 */
[----:B-1----:R-:W-:Y:S01]  /*1a380*/  FMNMX.FTZ R71, R3, R71, !PT ;  /* 0x0000004703477209 */ /* 0x002fe20007810000 */
[--C-:B--2---:R-:W-:Y:S01]  /*1a390*/  FFMA.FTZ R5, R13, c[0x0][0x2d0], -R74.reuse ;  /* 0x0000b4000d057a23 */ /* 0x104fe2000001084a */
[----:B------:R-:W-:Y:S02]  /*1a3a0*/  FMNMX.FTZ R3, R172, R6, !PT ;  /* 0x00000006ac037209 */ /* 0x000fe40007810000 */
[----:B------:R-:W-:Y:S01]  /*1a3b0*/  FSEL R176, R47, -INF , !P0 ;  /* 0xff8000002fb07808 */ /* 0x000fe20004000000 */
[----:B------:R1:W-:Y:S01]  /*1a3c0*/  MUFU.EX2 R60, R5 ;  /* 0x00000005003c7308 */ /* 0x0003e20000000800 */
[----:B------:R-:W-:Y:S01]  /*1a3d0*/  PLOP3.LUT P1, PT, PT, PT, UP3, 0x40, 0x0 ;  /* 0x000000000000781c */ /* 0x000fe20003f2e838 */
[----:B------:R-:W-:Y:S01]  /*1a3e0*/  UISETP.NE.AND UP3, UPT, UR25, URZ, UPT ;  /* 0x0000003f1900728c */ /* 0x000fe2000bf65270 */
[----:B------:R-:W-:Y:S02]  /*1a3f0*/  FMNMX.FTZ R4, R185, R4, !PT ;  /* 0x00000004b9047209 */ /* 0x000fe40007810000 */
[----:B------:R-:W-:Y:S02]  /*1a400*/  ISETP.LT.OR P6, PT, R2, 0x31, P6 ;  /* 0x000000310200780c */ /* 0x000fe400037c1670 */
[----:B------:R-:W-:Y:S02]  /*1a410*/  ISETP.GT.AND P1, PT, R0, 0x31, P1 ;  /* 0x000000310000780c */ /* 0x000fe40000f24270 */
[----:B------:R-:W-:Y:S02]  /*1a420*/  FMNMX.FTZ R3, R175, R3, !PT ;  /* 0x00000003af037209 */ /* 0x000fe40007810000 */
[----:B------:R-:W-:Y:S01]  /*1a430*/  PLOP3.LUT P5, PT, PT, PT, UP2, 0x40, 0x0 ;  /* 0x000000000000781c */ /* 0x000fe20003fae828 */
[----:B------:R-:W-:Y:S01]  /*1a440*/  UISETP.NE.AND UP2, UPT, UR27, URZ, UPT ;  /* 0x0000003f1b00728c */ /* 0x000fe2000bf45270 */
[----:B------:R-:W-:Y:S02]  /*1a450*/  FMNMX.FTZ R4, R187, R4, !PT ;  /* 0x00000004bb047209 */ /* 0x000fe40007810000 */
[----:B------:R-:W-:Y:S02]  /*1a460*/  FSEL R184, R38, -INF , !P6 ;  /* 0xff80000026b87808 */ /* 0x000fe40007000000 */
[----:B------:R-:W-:Y:S02]  /*1a470*/  FMNMX.FTZ R3, R176, R3, !PT ;  /* 0x00000003b0037209 */ /* 0x000fe40007810000 */
[----:B------:R-:W-:Y:S02]  /*1a480*/  ISETP.LT.OR P1, PT, R2, 0x32, P1 ;  /* 0x000000320200780c */ /* 0x000fe40000f21670 */
[----:B------:R-:W-:Y:S02]  /*1a490*/  ISETP.GT.AND P5, PT, R0, 0x38, P5 ;  /* 0x000000380000780c */ /* 0x000fe40002fa4270 */
[----:B------:R-:W-:Y:S02]  /*1a4a0*/  FMNMX.FTZ R4, R189, R4, !PT ;  /* 0x00000004bd047209 */ /* 0x000fe40007810000 */
[----:B------:R-:W-:Y:S02]  /*1a4b0*/  FSEL R186, R59, -INF , !P1 ;  /* 0xff8000003bba7808 */ /* 0x000fe40004800000 */
[----:B------:R-:W-:Y:S02]  /*1a4c0*/  ISETP.LT.OR P5, PT, R2, 0x39, P5 ;  /* 0x000000390200780c */ /* 0x000fe40002fa1670 */
[----:B------:R-:W-:Y:S02]  /*1a4d0*/  FMNMX.FTZ R3, R184, R3, !PT ;  /* 0x00000003b8037209 */ /* 0x000fe40007810000 */
[----:B------:R-:W-:Y:S02]  /*1a4e0*/  FMNMX.FTZ R4, R204, R4, !PT ;  /* 0x00000004cc047209 */ /* 0x000fe40007810000 */
[----:B------:R-:W-:Y:S02]  /*1a4f0*/  FSEL R191, R34, -INF , !P5 ;  /* 0xff80000022bf7808 */ /* 0x000fe40006800000 */
[----:B------:R-:W-:Y:S02]  /*1a500*/  FMNMX.FTZ R3, R186, R3, !PT ;  /* 0x00000003ba037209 */ /* 0x000fe40007810000 */
[----:B------:R-:W-:Y:S02]  /*1a510*/  FMNMX.FTZ R4, R206, R4, !PT ;  /* 0x00000004ce047209 */ /* 0x000fe40007810000 */
[----:B-1----:R-:W-:Y:S01]  /*1a520*/  FMNMX.FTZ R5, R191, R3, !PT ;  /* 0x00000003bf057209 */ /* 0x002fe20007810000 */
[----:B------:R-:W-:Y:S01]  /*1a530*/  FFMA.FTZ R3, R15, c[0x0][0x2d0], -R74 ;  /* 0x0000b4000f037a23 */ /* 0x000fe2000001084a */
[----:B------:R-:W-:Y:S02]  /*1a540*/  FMNMX.FTZ R4, R230, R4, !PT ;  /* 0x00000004e6047209 */ /* 0x000fe40007810000 */
[----:B------:R-:W-:Y:S01]  /*1a550*/  FMNMX.FTZ R5, R178, R5, !PT ;  /* 0x00000005b2057209 */ /* 0x000fe20007810000 */
[----:B------:R1:W2:Y:S01]  /*1a560*/  MUFU.EX2 R85, R3 ;  /* 0x0000000300557308 */ /* 0x0002a20000000800 */
        /* <DEDUP_REMOVED lines=9> */
[----:B------:R-:W-:Y:S02]  /*1a600*/  ISETP.LT.OR P0, PT, R2, 0x41, P0 ;  /* 0x000000410200780c */ /* 0x000fe40000701670 */
[C---:B------:R-:W-:Y:S02]  /*1a610*/  ISETP.GT.AND P6, PT, R0.reuse, 0x41, P6 ;  /* 0x000000410000780c */ /* 0x040fe400037c4270 */
[----:B------:R-:W-:Y:S02]  /*1a620*/  FMNMX.FTZ R4, R245, R4, !PT ;  /* 0x00000004f5047209 */ /* 0x000fe40007810000 */
[----:B------:R-:W-:Y:S02]  /*1a630*/  ISETP.GT.AND P1, PT, R0, 0x48, P1 ;  /* 0x000000480000780c */ /* 0x000fe40000f24270 */
[----:B------:R-:W-:Y:S01]  /*1a640*/  FSEL R192, R192, -INF , !P0 ;  /* 0xff800000c0c07808 */ /* 0x000fe20004000000 */
[----:B------:R-:W3:Y:S01]  /*1a650*/  SHFL.BFLY PT, R8, R4, 0x2, 0x1f ;  /* 0x0c401f0004087f89 */ /* 0x000ee200000e0000 */
[C---:B------:R-:W-:Y:S02]  /*1a660*/  ISETP.LT.OR P6, PT, R2.reuse, 0x42, P6 ;  /* 0x000000420200780c */ /* 0x040fe400037c1670 */
[----:B------:R-:W-:Y:S02]  /*1a670*/  PLOP3.LUT P0, PT, PT, PT, UP3, 0x40, 0x0 ;  /* 0x000000000000781c */ /* 0x000fe40003f0e838 */
[----:B------:R-:W-:Y:S02]  /*1a680*/  PLOP3.LUT P5, PT, PT, PT, UP4, 0x40, 0x0 ;  /* 0x000000000000781c */ /* 0x000fe40003fae848 */
[----:B------:R-:W-:Y:S02]  /*1a690*/  ISETP.LT.OR P1, PT, R2, 0x49, P1 ;  /* 0x000000490200780c */ /* 0x000fe40000f21670 */
[----:B-1----:R-:W-:Y:S02]  /*1a6a0*/  FMNMX.FTZ R3, R192, R5, !PT ;  /* 0x00000005c0037209 */ /* 0x002fe40007810000 */
[----:B------:R-:W-:Y:S01]  /*1a6b0*/  FSEL R194, R75, -INF , !P6 ;  /* 0xff8000004bc27808 */ /* 0x000fe20007000000 */
[C---:B------:R-:W-:Y:S01]  /*1a6c0*/  FMUL.FTZ R75, R71.reuse, c[0x0][0x2d0] ;  /* 0x0000b400474b7a20 */ /* 0x040fe20000410000 */
[C---:B------:R-:W-:Y:S02]  /*1a6d0*/  ISETP.GT.AND P0, PT, R0.reuse, 0x50, P0 ;  /* 0x000000500000780c */ /* 0x040fe40000704270 */
[----:B------:R-:W-:Y:S02]  /*1a6e0*/  ISETP.GT.AND P5, PT, R0, 0x49, P5 ;  /* 0x000000490000780c */ /* 0x000fe40002fa4270 */
[----:B------:R-:W-:Y:S02]  /*1a6f0*/  FSEL R193, R78, -INF , !P1 ;  /* 0xff8000004ec17808 */ /* 0x000fe40004800000 */
[----:B------:R-:W-:Y:S02]  /*1a700*/  FSETP.NEU.FTZ.AND P1, PT, R71, -INF , PT ;  /* 0xff8000004700780b */ /* 0x000fe40003f3d000 */
[C---:B------:R-:W-:Y:S02]  /*1a710*/  ISETP.LT.OR P0, PT, R2.reuse, 0x51, P0 ;  /* 0x000000510200780c */ /* 0x040fe40000701670 */
[----:B------:R-:W-:Y:S02]  /*1a720*/  ISETP.LT.OR P5, PT, R2, 0x4a, P5 ;  /* 0x0000004a0200780c */ /* 0x000fe40002fa1670 */
[----:B------:R-:W-:Y:S02]  /*1a730*/  FMNMX.FTZ R3, R194, R3, !PT ;  /* 0x00000003c2037209 */ /* 0x000fe40007810000 */
[----:B------:R-:W-:Y:S02]  /*1a740*/  FSEL R75, R75, RZ, P1 ;  /* 0x000000ff4b4b7208 */ /* 0x000fe40000800000 */
[----:B------:R-:W-:Y:S02]  /*1a750*/  FSEL R200, R39, -INF , !P0 ;  /* 0xff80000027c87808 */ /* 0x000fe40004000000 */
[----:B------:R-:W-:Y:S01]  /*1a760*/  FSEL R196, R79, -INF , !P5 ;  /* 0xff8000004fc47808 */ /* 0x000fe20006800000 */
[--C-:B------:R-:W-:Y:S01]  /*1a770*/  FFMA.FTZ R5, R10, c[0x0][0x2d0], -R75.reuse ;  /* 0x0000b4000a057a23 */ /* 0x100fe2000001084b */
[----:B------:R-:W-:Y:S01]  /*1a780*/  FMNMX.FTZ R3, R193, R3, !PT ;  /* 0x00000003c1037209 */ /* 0x000fe20007810000 */
[--C-:B------:R-:W-:Y:S01]  /*1a790*/  FFMA.FTZ R92, R95, c[0x0][0x2d0], -R75.reuse ;  /* 0x0000b4005f5c7a23 */ /* 0x100fe2000001084b */
[----:B------:R-:W-:Y:S01]  /*1a7a0*/  PLOP3.LUT P6, PT, PT, PT, UP2, 0x40, 0x0 ;  /* 0x000000000000781c */ /* 0x000fe20003fce828 */
[----:B------:R-:W-:Y:S01]  /*1a7b0*/  MUFU.EX2 R45, R5 ;  /* 0x00000005002d7308 */ /* 0x000fe20000000800 */
[----:B------:R-:W-:Y:S02]  /*1a7c0*/  PLOP3.LUT P5, PT, PT, PT, UP1, 0x40, 0x0 ;  /* 0x000000000000781c */ /* 0x000fe40003fae818 */
[----:B------:R-:W-:Y:S01]  /*1a7d0*/  PLOP3.LUT P0, PT, PT, PT, UP0, 0x40, 0x0 ;  /* 0x000000000000781c */ /* 0x000fe20003f0e808 */
[----:B------:R-:W-:Y:S01]  /*1a7e0*/  UISETP.GT.AND UP0, UPT, UR12, UR7, UPT ;  /* 0x000000070c00728c */ /* 0x000fe2000bf04270 */
[C---:B------:R-:W-:Y:S01]  /*1a7f0*/  ISETP.GT.AND P6, PT, R0.reuse, 0x51, P6 ;  /* 0x000000510000780c */ /* 0x040fe200037c4270 */
[----:B------:R-:W-:Y:S01]  /*1a800*/  UIADD3 UR12, UR12, -0x1, URZ ;  /* 0xffffffff0c0c7890 */ /* 0x000fe2000fffe03f */
[C---:B------:R-:W-:Y:S02]  /*1a810*/  ISETP.GT.AND P5, PT, R0.reuse, 0x58, P5 ;  /* 0x000000580000780c */ /* 0x040fe40002fa4270 */
[----:B------:R-:W-:Y:S02]  /*1a820*/  ISETP.GT.AND P0, PT, R0, 0x59, P0 ;  /* 0x000000590000780c */ /* 0x000fe40000704270 */
[----:B------:R-:W-:Y:S01]  /*1a830*/  FMNMX.FTZ R0, R196, R3, !PT ;  /* 0x00000003c4007209 */ /* 0x000fe20007810000 */
[--C-:B------:R-:W-:Y:S01]  /*1a840*/  FFMA.FTZ R3, R14, c[0x0][0x2d0], -R75.reuse ;  /* 0x0000b4000e037a23 */ /* 0x100fe2000001084b */
[----:B--2---:R-:W-:Y:S02]  /*1a850*/  F2FP.BF16.PACK_AB R78, R85, R60 ;  /* 0x0000003c554e723e */ /* 0x004fe400000010ff */
[----:B---3--:R-:W-:Y:S01]  /*1a860*/  FMNMX.FTZ R4, R4, R8, !PT ;  /* 0x0000000804047209 */ /* 0x008fe20007810000 */
[----:B------:R1:W-:Y:S01]  /*1a870*/  MUFU.EX2 R51, R3 ;  /* 0x0000000300337308 */ /* 0x0003e20000000800 */
[----:B------:R-:W-:Y:S01]  /*1a880*/  ISETP.LT.OR P0, PT, R2, 0x5a, P0 ;  /* 0x0000005a0200780c */ /* 0x000fe20000701670 */
[--C-:B------:R-:W-:Y:S01]  /*1a890*/  FFMA.FTZ R8, R26, c[0x0][0x2d0], -R75.reuse ;  /* 0x0000b4001a087a23 */ /* 0x100fe2000001084b */
[C---:B------:R-:W-:Y:S01]  /*1a8a0*/  ISETP.LT.OR P6, PT, R2.reuse, 0x52, P6 ;  /* 0x000000520200780c */ /* 0x040fe200037c1670 */
[----:B------:R-:W2:Y:S01]  /*1a8b0*/  SHFL.BFLY PT, R70, R4, 0x1, 0x1f ;  /* 0x0c201f0004467f89 */ /* 0x000ea200000e0000 */
[----:B------:R-:W-:Y:S02]  /*1a8c0*/  FSEL R73, R35, -INF , !P0 ;  /* 0xff80000023497808 */ /* 0x000fe40004000000 */
[----:B------:R-:W-:Y:S01]  /*1a8d0*/  ISETP.LT.OR P5, PT, R2, 0x59, P5 ;  /* 0x000000590200780c */ /* 0x000fe20002fa1670 */
[--C-:B------:R-:W-:Y:S01]  /*1a8e0*/  FFMA.FTZ R2, R18, c[0x0][0x2d0], -R75.reuse ;  /* 0x0000b40012027a23 */ /* 0x100fe2000001084b */
[----:B------:R-:W-:Y:S01]  /*1a8f0*/  FSEL R201, R91, -INF , !P6 ;  /* 0xff8000005bc97808 */ /* 0x000fe20007000000 */
[----:B------:R-:W-:Y:S01]  /*1a900*/  MUFU.EX2 R59, R8 ;  /* 0x00000008003b7308 */ /* 0x000fe20000000800 */
[----:B------:R-:W-:Y:S02]  /*1a910*/  FSEL R202, R36, -INF , !P5 ;  /* 0xff80000024ca7808 */ /* 0x000fe40006800000 */
[----:B------:R-:W-:Y:S04]  /*1a920*/  FMNMX.FTZ R0, R200, R0, !PT ;  /* 0x00000000c8007209 */ /* 0x000fe80007810000 */
[----:B------:R-:W-:Y:S03]  /*1a930*/  FMNMX.FTZ R0, R201, R0, !PT ;  /* 0x00000000c9007209 */ /* 0x000fe60007810000 */
[----:B------:R3:W-:Y:S01]  /*1a940*/  MUFU.EX2 R61, R2 ;  /* 0x00000002003d7308 */ /* 0x0007e20000000800 */
[----:B------:R-:W-:Y:S01]  /*1a950*/  FMNMX.FTZ R0, R202, R0, !PT ;  /* 0x00000000ca007209 */ /* 0x000fe20007810000 */
[--C-:B-1----:R-:W-:Y:S03]  /*1a960*/  FFMA.FTZ R3, R21, c[0x0][0x2d0], -R75.reuse ;  /* 0x0000b40015037a23 */ /* 0x102fe6000001084b */
[----:B------:R-:W-:Y:S02]  /*1a970*/  FMNMX.FTZ R0, R73, R0, !PT ;  /* 0x0000000049007209 */ /* 0x000fe40007810000 */
[----:B--2---:R-:W-:Y:S03]  /*1a980*/  FMNMX.FTZ R70, R4, R70, !PT ;  /* 0x0000004604467209 */ /* 0x004fe60007810000 */
[----:B------:R1:W2:Y:S01]  /*1a990*/  MUFU.EX2 R86, R3 ;  /* 0x0000000300567308 */ /* 0x0002a20000000800 */
[C---:B------:R-:W-:Y:S01]  /*1a9a0*/  FSETP.NEU.FTZ.AND P0, PT, R70.reuse, -INF , PT ;  /* 0xff8000004600780b */ /* 0x040fe20003f1d000 */
[----:B------:R-:W-:Y:S05]  /*1a9b0*/  FMUL.FTZ R96, R70, c[0x0][0x2d0] ;  /* 0x0000b40046607a20 */ /* 0x000fea0000410000 */
[----:B------:R-:W-:Y:S05]  /*1a9c0*/  FSEL R96, R96, RZ, P0 ;  /* 0x000000ff60607208 */ /* 0x000fea0000000000 */
[--C-:B------:R-:W-:Y:S01]  /*1a9d0*/  FFMA.FTZ R4, R20, c[0x0][0x2d0], -R96.reuse ;  /* 0x0000b40014047a23 */ /* 0x100fe20000010860 */
[----:B---3--:R-:W3:Y:S01]  /*1a9e0*/  SHFL.BFLY PT, R2, R0, 0x2, 0x1f ;  /* 0x0c401f0000027f89 */ /* 0x008ee200000e0000 */
[--C-:B------:R-:W-:Y:S02]  /*1a9f0*/  FFMA.FTZ R32, R32, c[0x0][0x2d0], -R96.reuse ;  /* 0x0000b40020207a23 */ /* 0x100fe40000010860 */
[----:B------:R-:W-:Y:S01]  /*1aa00*/  MUFU.EX2 R37, R4 ;  /* 0x0000000400257308 */ /* 0x000fe20000000800 */
[--C-:B------:R-:W-:Y:S02]  /*1aa10*/  FFMA.FTZ R44, R44, c[0x0][0x2d0], -R96.reuse ;  /* 0x0000b4002c2c7a23 */ /* 0x100fe40000010860 */
[--C-:B-1----:R-:W-:Y:S01]  /*1aa20*/  FFMA.FTZ R3, R12, c[0x0][0x2d0], -R96.reuse ;  /* 0x0000b4000c037a23 */ /* 0x102fe20000010860 */
[----:B--2---:R-:W-:Y:S01]  /*1aa30*/  F2FP.BF16.PACK_AB R79, R86, R61 ;  /* 0x0000003d564f723e */ /* 0x004fe200000010ff */
[--C-:B------:R-:W-:Y:S05]  /*1aa40*/  FFMA.FTZ R12, R28, c[0x0][0x2d0], -R75.reuse ;  /* 0x0000b4001c0c7a23 */ /* 0x100fea000001084b */
[----:B------:R1:W-:Y:S01]  /*1aa50*/  MUFU.EX2 R49, R3 ;  /* 0x0000000300317308 */ /* 0x0003e20000000800 */
[----:B------:R-:W-:Y:S02]  /*1aa60*/  FFMA.FTZ R28, R33, c[0x0][0x2d0], -R75 ;  /* 0x0000b400211c7a23 */ /* 0x000fe4000001084b */
[----:B-1----:R-:W-:Y:S02]  /*1aa70*/  FFMA.FTZ R3, R16, c[0x0][0x2d0], -R96 ;  /* 0x0000b40010037a23 */ /* 0x002fe40000010860 */
[----:B------:R-:W-:Y:S05]  /*1aa80*/  FFMA.FTZ R16, R29, c[0x0][0x2d0], -R74 ;  /* 0x0000b4001d107a23 */ /* 0x000fea000001084a */
[----:B------:R1:W-:Y:S10]  /*1aa90*/  MUFU.EX2 R50, R3 ;  /* 0x0000000300327308 */ /* 0x0003f40000000800 */
[----:B------:R-:W-:Y:S01]  /*1aaa0*/  MUFU.EX2 R34, R16 ;  /* 0x0000001000227308 */ /* 0x000fe20000000800 */
[----:B-1----:R-:W-:Y:S09]  /*1aab0*/  FFMA.FTZ R3, R17, c[0x0][0x2d0], -R96 ;  /* 0x0000b40011037a23 */ /* 0x002ff20000010860 */
[----:B------:R3:W-:Y:S02]  /*1aac0*/  MUFU.EX2 R84, R3 ;  /* 0x0000000300547308 */ /* 0x0007e40000000800 */
[----:B---3--:R-:W-:Y:S01]  /*1aad0*/  FMNMX.FTZ R3, R0, R2, !PT ;  /* 0x0000000200037209 */ /* 0x008fe20007810000 */
[----:B------:R-:W-:Y:S01]  /*1aae0*/  FFMA.FTZ R2, R23, c[0x0][0x2d0], -R74 ;  /* 0x0000b40017027a23 */ /* 0x000fe2000001084a */
[----:B------:R-:W-:Y:S06]  /*1aaf0*/  FSEL R0, R72, RZ, P2 ;  /* 0x000000ff48007208 */ /* 0x000fec0001000000 */
[----:B------:R1:W-:Y:S01]  /*1ab00*/  MUFU.EX2 R87, R2 ;  /* 0x0000000200577308 */ /* 0x0003e20000000800 */
[----:B------:R-:W2:Y:S01]  /*1ab10*/  SHFL.BFLY PT, R4, R3, 0x1, 0x1f ;  /* 0x0c201f0003047f89 */ /* 0x000ea200000e0000 */
[----:B------:R-:W-:Y:S01]  /*1ab20*/  FADD.FTZ R0, -R0, R100 ;  /* 0x0000006400007221 */ /* 0x000fe20000010100 */
[----:B------:R-:W-:Y:S03]  /*1ab30*/  MOV R100, R52 ;  /* 0x0000003400647202 */ /* 0x000fe60000000f00 */
[----:B------:R-:W-:Y:S01]  /*1ab40*/  FMUL.FTZ R0, R0, c[0x0][0x2d0] ;  /* 0x0000b40000007a20 */ /* 0x000fe20000410000 */
[----:B------:R-:W-:Y:S02]  /*1ab50*/  F2FP.BF16.PACK_AB R76, R57, R100 ;  /* 0x00000064394c723e */ /* 0x000fe400000010ff */
[----:B------:R-:W-:Y:S01]  /*1ab60*/  LDSM.16.MT88.4 R52, [R210+0x100] ;  /* 0x00010000d234783b */ /* 0x000fe20000004200 */
        /* <DEDUP_REMOVED lines=8> */
[----:B------:R-:W-:Y:S01]  /*1abf0*/  FSETP.NEU.FTZ.AND P0, PT, R3, -INF , PT ;  /* 0xff8000000300780b */ /* 0x000fe20003f1d000 */
[----:B------:R-:W1:Y:S01]  /*1ac00*/  MUFU.EX2 R68, R2 ;  /* 0x0000000200447308 */ /* 0x000e620000000800 */
[----:B------:R-:W-:Y:S01]  /*1ac10*/  FMUL.FTZ R5, R69, R105 ;  /* 0x0000006945057220 */ /* 0x000fe20000410000 */
[----:B------:R-:W-:Y:S01]  /*1ac20*/  MOV R105, R37 ;  /* 0x0000002500697202 */ /* 0x000fe20000000f00 */
[----:B------:R-:W-:Y:S01]  /*1ac30*/  FADD.FTZ R0, -R0, R102 ;  /* 0x0000006600007221 */ /* 0x000fe20000010100 */
[----:B------:R-:W-:Y:S01]  /*1ac40*/  FSEL R97, R97, RZ, P0 ;  /* 0x000000ff61617208 */ /* 0x000fe20000000000 */
[----:B------:R-:W-:Y:S01]  /*1ac50*/  IMAD.MOV.U32 R101, RZ, RZ, R50 ;  /* 0x000000ffff657224 */ /* 0x000fe200078e0032 */
[----:B------:R-:W-:Y:S01]  /*1ac60*/  LDSM.16.MT88.4 R36, [R212+0x100] ;  /* 0x00010000d424783b */ /* 0x000fe20000004200 */
[----:B------:R-:W-:Y:S01]  /*1ac70*/  FMUL.FTZ R0, R0, c[0x0][0x2d0] ;  /* 0x0000b40000007a20 */ /* 0x000fe20000410000 */
[----:B------:R-:W-:Y:S01]  /*1ac80*/  F2FP.BF16.PACK_AB R66, R105, R84 ;  /* 0x000000546942723e */ /* 0x000fe200000010ff */
[--C-:B------:R-:W-:Y:S01]  /*1ac90*/  FFMA.FTZ R4, R24, c[0x0][0x2d0], -R97.reuse ;  /* 0x0000b40018047a23 */ /* 0x100fe20000010861 */
[----:B------:R-:W2:Y:S01]  /*1aca0*/  MUFU.EX2 R50, R12 ;  /* 0x0000000c00327308 */ /* 0x000ea20000000800 */
[----:B------:R-:W-:Y:S01]  /*1acb0*/  MOV R102, R49 ;  /* 0x0000003100667202 */ /* 0x000fe20000000f00 */
[----:B------:R-:W-:Y:S02]  /*1acc0*/  FMUL.FTZ R16, R69, R116 ;  /* 0x0000007445107220 */ /* 0x000fe40000410000 */
[----:B------:R-:W-:Y:S01]  /*1acd0*/  IMAD.MOV.U32 R116, RZ, RZ, R60 ;  /* 0x000000ffff747224 */ /* 0x000fe200078e003c */
[----:B------:R-:W-:Y:S01]  /*1ace0*/  F2FP.BF16.PACK_AB R64, R101, R102 ;  /* 0x000000666540723e */ /* 0x000fe200000010ff */
[C---:B------:R-:W-:Y:S01]  /*1acf0*/  FMUL.FTZ R17, R69.reuse, R117 ;  /* 0x0000007545117220 */ /* 0x040fe20000410000 */
[----:B------:R-:W-:Y:S01]  /*1ad00*/  MOV R117, R61 ;  /* 0x0000003d00757202 */ /* 0x000fe20000000f00 */
[--C-:B------:R-:W-:Y:S02]  /*1ad10*/  FFMA.FTZ R58, R58, c[0x0][0x2d0], -R97.reuse ;  /* 0x0000b4003a3a7a23 */ /* 0x100fe40000010861 */
[----:B------:R3:W4:Y:S01]  /*1ad20*/  MUFU.EX2 R2, R0 ;  /* 0x0000000000027308 */ /* 0x0007220000000800 */
[----:B------:R-:W-:Y:S02]  /*1ad30*/  FMUL.FTZ R49, R69, R149 ;  /* 0x0000009545317220 */ /* 0x000fe40000410000 */
[----:B------:R-:W-:Y:S02]  /*1ad40*/  FFMA.FTZ R62, R62, c[0x0][0x2d0], -R97 ;  /* 0x0000b4003e3e7a23 */ /* 0x000fe40000010861 */
[C---:B-1----:R-:W-:Y:S02]  /*1ad50*/  FMUL.FTZ R6, R68.reuse, R106 ;  /* 0x0000006a44067220 */ /* 0x042fe40000410000 */
[----:B------:R-:W-:Y:S02]  /*1ad60*/  FMUL.FTZ R7, R68, R107 ;  /* 0x0000006b44077220 */ /* 0x000fe40000410000 */
[----:B------:R-:W-:Y:S01]  /*1ad70*/  IMAD.MOV.U32 R107, RZ, RZ, R86 ;  /* 0x000000ffff6b7224 */ /* 0x000fe200078e0056 */
[----:B------:R1:W-:Y:S01]  /*1ad80*/  MUFU.EX2 R229, R4 ;  /* 0x0000000400e57308 */ /* 0x0003e20000000800 */
[----:B------:R-:W-:Y:S02]  /*1ad90*/  FFMA.FTZ R24, R30, c[0x0][0x2d0], -R75 ;  /* 0x0000b4001e187a23 */ /* 0x000fe4000001084b */
[C---:B------:R-:W-:Y:S01]  /*1ada0*/  FMUL.FTZ R18, R68.reuse, R118 ;  /* 0x0000007644127220 */ /* 0x040fe20000410000 */
[----:B------:R-:W-:Y:S01]  /*1adb0*/  MOV R118, R57 ;  /* 0x0000003900767202 */ /* 0x000fe20000000f00 */
[----:B--2---:R-:W-:Y:S02]  /*1adc0*/  IMAD.MOV.U32 R149, RZ, RZ, R50 ;  /* 0x000000ffff957224 */ /* 0x004fe400078e0032 */
[----:B------:R-:W-:Y:S03]  /*1add0*/  FMUL.FTZ R50, R68, R150 ;  /* 0x0000009644327220 */ /* 0x000fe60000410000 */
[----:B------:R2:W-:Y:S01]  /*1ade0*/  MUFU.EX2 R35, R24 ;  /* 0x0000001800237308 */ /* 0x0005e20000000800 */
[--C-:B---3--:R-:W-:Y:S02]  /*1adf0*/  FFMA.FTZ R0, R19, c[0x0][0x2d0], -R97.reuse ;  /* 0x0000b40013007a23 */ /* 0x108fe40000010861 */
[C---:B----4-:R-:W-:Y:S02]  /*1ae00*/  FMUL.FTZ R8, R2.reuse, R108 ;  /* 0x0000006c02087220 */ /* 0x050fe40000410000 */
[C---:B------:R-:W-:Y:S05]  /*1ae10*/  FMUL.FTZ R9, R2.reuse, R109 ;  /* 0x0000006d02097220 */ /* 0x040fea0000410000 */
[----:B------:R3:W-:Y:S01]  /*1ae20*/  MUFU.EX2 R205, R0 ;  /* 0x0000000000cd7308 */ /* 0x0007e20000000800 */
[C---:B------:R-:W-:Y:S01]  /*1ae30*/  FMUL.FTZ R12, R2.reuse, R112 ;  /* 0x00000070020c7220 */ /* 0x040fe20000410000 */
[----:B------:R-:W-:Y:S01]  /*1ae40*/  MOV R112, R59 ;  /* 0x0000003b00707202 */ /* 0x000fe20000000f00 */
[C---:B------:R-:W-:Y:S02]  /*1ae50*/  FMUL.FTZ R13, R2.reuse, R113 ;  /* 0x00000071020d7220 */ /* 0x040fe40000410000 */
[----:B-1----:R-:W-:Y:S02]  /*1ae60*/  FFMA.FTZ R4, R25, c[0x0][0x2d0], -R97 ;  /* 0x0000b40019047a23 */ /* 0x002fe40000010861 */
[----:B------:R-:W-:Y:S02]  /*1ae70*/  IMAD.MOV.U32 R109, RZ, RZ, R87 ;  /* 0x000000ffff6d7224 */ /* 0x000fe400078e0057 */
[----:B------:R-:W-:Y:S01]  /*1ae80*/  FMUL.FTZ R25, R2, R125 ;  /* 0x0000007d02197220 */ /* 0x000fe20000410000 */
[----:B------:R1:W4:Y:S01]  /*1ae90*/  MUFU.EX2 R231, R4 ;  /* 0x0000000400e77308 */ /* 0x0003220000000800 */
[----:B------:R-:W-:Y:S02]  /*1aea0*/  FMUL.FTZ R19, R68, R119 ;  /* 0x0000007744137220 */ /* 0x000fe40000410000 */
[C---:B------:R-:W-:Y:S02]  /*1aeb0*/  FMUL.FTZ R29, R2.reuse, R129 ;  /* 0x00000081021d7220 */ /* 0x040fe40000410000 */
[C---:B--2---:R-:W-:Y:S02]  /*1aec0*/  FMUL.FTZ R24, R2.reuse, R124 ;  /* 0x0000007c02187220 */ /* 0x044fe40000410000 */
[----:B------:R-:W-:Y:S02]  /*1aed0*/  IMAD.MOV.U32 R119, RZ, RZ, R51 ;  /* 0x000000ffff777224 */ /* 0x000fe400078e0033 */
[C---:B------:R-:W-:Y:S01]  /*1aee0*/  FMUL.FTZ R57, R2.reuse, R157 ;  /* 0x0000009d02397220 */ /* 0x040fe20000410000 */
[----:B------:R2:W-:Y:S01]  /*1aef0*/  MUFU.EX2 R113, R28 ;  /* 0x0000001c00717308 */ /* 0x0005e20000000800 */
[C---:B------:R-:W-:Y:S01]  /*1af00*/  FMUL.FTZ R60, R2.reuse, R160 ;  /* 0x000000a0023c7220 */ /* 0x040fe20000410000 */
[----:B------:R-:W-:Y:S01]  /*1af10*/  MOV R160, R116 ;  /* 0x0000007400a07202 */ /* 0x000fe20000000f00 */
[----:B------:R-:W-:Y:S02]  /*1af20*/  FMUL.FTZ R61, R2, R161 ;  /* 0x000000a1023d7220 */ /* 0x000fe40000410000 */
[----:B---3--:R-:W-:Y:S02]  /*1af30*/  FFMA.FTZ R0, R22, c[0x0][0x2d0], -R97 ;  /* 0x0000b40016007a23 */ /* 0x008fe40000010861 */
[----:B------:R-:W3:Y:S01]  /*1af40*/  LDSM.16.MT88.4 R20, [R209+0x100] ;  /* 0x00010000d114783b */ /* 0x000ee20000004200 */
[----:B------:R-:W-:Y:S02]  /*1af50*/  IMAD.MOV.U32 R161, RZ, RZ, R101 ;  /* 0x000000ffffa17224 */ /* 0x000fe400078e0065 */
[----:B------:R5:W5:Y:S01]  /*1af60*/  MUFU.EX2 R207, R0 ;  /* 0x0000000000cf7308 */ /* 0x000b620000000800 */
[----:B-1----:R-:W-:Y:S01]  /*1af70*/  FFMA.FTZ R4, R27, c[0x0][0x2d0], -R74 ;  /* 0x0000b4001b047a23 */ /* 0x002fe2000001084a */
[----:B----4-:R-:W-:Y:S08]  /*1af80*/  F2FP.BF16.PACK_AB R67, R231, R229 ;  /* 0x000000e5e743723e */ /* 0x010ff000000010ff */
[----:B------:R-:W1:Y:S01]  /*1af90*/  MUFU.EX2 R63, R4 ;  /* 0x00000004003f7308 */ /* 0x000e620000000800 */
[----:B--2---:R-:W-:Y:S09]  /*1afa0*/  FMUL.FTZ R28, R2, R128 ;  /* 0x00000080021c7220 */ /* 0x004ff20000410000 */
[----:B------:R2:W-:Y:S01]  /*1afb0*/  MUFU.EX2 R124, R32 ;  /* 0x00000020007c7308 */ /* 0x0005e20000000800 */
[----:B-----5:R-:W-:Y:S02]  /*1afc0*/  FSEL R0, R3, RZ, P0 ;  /* 0x000000ff03007208 */ /* 0x020fe40000000000 */
[----:B------:R-:W-:Y:S02]  /*1afd0*/  F2FP.BF16.PACK_AB R65, R207, R205 ;  /* 0x000000cdcf41723e */ /* 0x000fe400000010ff */
[----:B------:R-:W-:Y:S01]  /*1afe0*/  PLOP3.LUT P0, PT, PT, PT, UP0, 0x80, 0x0 ;  /* 0x000000000000781c */ /* 0x000fe20003f0f008 */
[----:B------:R-:W-:Y:S04]  /*1aff0*/  FADD.FTZ R0, -R0, R103 ;  /* 0x0000006700007221 */ /* 0x000fe80000010100 */
[----:B------:R-:W-:Y:S01]  /*1b000*/  MUFU.EX2 R108, R92 ;  /* 0x0000005c006c7308 */ /* 0x000fe20000000800 */
[----:B------:R-:W-:Y:S02]  /*1b010*/  IMAD.MOV.U32 R103, RZ, RZ, R45 ;  /* 0x000000ffff677224 */ /* 0x000fe400078e002d */
[----:B------:R-:W-:Y:S01]  /*1b020*/  FMUL.FTZ R0, R0, c[0x0][0x2d0] ;  /* 0x0000b40000007a20 */ /* 0x000fe20000410000 */
[----:B-1----:R-:W-:Y:S01]  /*1b030*/  MOV R150, R63 ;  /* 0x0000003f00967202 */ /* 0x002fe20000000f00 */
[----:B------:R-:W-:Y:S01]  /*1b040*/  FMUL.FTZ R4, R69, R104 ;  /* 0x0000006845047220 */ /* 0x000fe20000410000 */
[----:B------:R-:W-:Y:S01]  /*1b050*/  F2FP.BF16.PACK_AB R77, R51, R103 ;  /* 0x00000067334d723e */ /* 0x000fe200000010ff */
[----:B------:R-:W-:Y:S02]  /*1b060*/  FMUL.FTZ R45, R2, R145 ;  /* 0x00000091022d7220 */ /* 0x000fe40000410000 */
[----:B------:R-:W-:Y:S01]  /*1b070*/  FMUL.FTZ R51, R68, R151 ;  /* 0x0000009744337220 */ /* 0x000fe20000410000 */
[----:B------:R-:W1:Y:S01]  /*1b080*/  MUFU.EX2 R0, R0 ;  /* 0x0000000000007308 */ /* 0x000e620000000800 */
[----:B------:R-:W-:Y:S01]  /*1b090*/  MOV R151, R118 ;  /* 0x0000007600977202 */ /* 0x000fe20000000f00 */
[----:B------:R-:W-:Y:S01]  /*1b0a0*/  IMAD.MOV.U32 R118, RZ, RZ, R103 ;  /* 0x000000ffff767224 */ /* 0x000fe200078e0067 */
[-C--:B---3--:R-:W-:Y:S01]  /*1b0b0*/  HMMA.16816.F32.BF16 R4, R76, R20.reuse, R4 ;  /* 0x000000144c04723c */ /* 0x088fe20000041804 */
[----:B--2---:R-:W-:Y:S02]  /*1b0c0*/  FMUL.FTZ R32, R69, R132 ;  /* 0x0000008445207220 */ /* 0x004fe40000410000 */
[C---:B-1----:R-:W-:Y:S01]  /*1b0d0*/  FMUL.FTZ R11, R0.reuse, R111 ;  /* 0x0000006f000b7220 */ /* 0x042fe20000410000 */
[----:B------:R-:W-:Y:S01]  /*1b0e0*/  MOV R111, R85 ;  /* 0x00000055006f7202 */ /* 0x000fe20000000f00 */
[C---:B------:R-:W-:Y:S02]  /*1b0f0*/  FMUL.FTZ R10, R0.reuse, R110 ;  /* 0x0000006e000a7220 */ /* 0x040fe40000410000 */
[C---:B------:R-:W-:Y:S02]  /*1b100*/  FMUL.FTZ R15, R0.reuse, R115 ;  /* 0x00000073000f7220 */ /* 0x040fe40000410000 */
[----:B------:R-:W-:Y:S02]  /*1b110*/  IMAD.MOV.U32 R115, RZ, RZ, R84 ;  /* 0x000000ffff737224 */ /* 0x000fe400078e0054 */
[----:B------:R-:W1:Y:S01]  /*1b120*/  LDSM.16.MT88.4 R84, [R209+0x900] ;  /* 0x00090000d154783b */ /* 0x000e620000004200 */
        /* <DEDUP_REMOVED lines=11> */
[----:B------:R-:W-:Y:S03]  /*1b1e0*/  FMUL.FTZ R31, R0, R131 ;  /* 0x00000083001f7220 */ /* 0x000fe60000410000 */
[----:B------:R-:W-:Y:S01]  /*1b1f0*/  IMAD.MOV.U32 R130, RZ, RZ, R35 ;  /* 0x000000ffff827224 */ /* 0x000fe200078e0023 */
[----:B------:R-:W-:Y:S01]  /*1b200*/  MOV R131, R34 ;  /* 0x0000002200837202 */ /* 0x000fe20000000f00 */
[C---:B------:R-:W-:Y:S01]  /*1b210*/  FMUL.FTZ R34, R68.reuse, R134 ;  /* 0x0000008644227220 */ /* 0x040fe20000410000 */
[----:B------:R3:W-:Y:S01]  /*1b220*/  MUFU.EX2 R121, R48 ;  /* 0x0000003000797308 */ /* 0x0007e20000000800 */
[C---:B------:R-:W-:Y:S04]  /*1b230*/  FMUL.FTZ R22, R68.reuse, R122 ;  /* 0x0000007a44167220 */ /* 0x040fe80000410000 */
[C---:B------:R-:W-:Y:S02]  /*1b240*/  FMUL.FTZ R23, R68.reuse, R123 ;  /* 0x0000007b44177220 */ /* 0x040fe40000410000 */
[----:B------:R-:W-:Y:S02]  /*1b250*/  FMUL.FTZ R35, R68, R135 ;  /* 0x0000008744237220 */ /* 0x000fe40000410000 */
[C---:B------:R-:W-:Y:S01]  /*1b260*/  FMUL.FTZ R42, R0.reuse, R142 ;  /* 0x0000008e002a7220 */ /* 0x040fe20000410000 */
[----:B------:R4:W-:Y:S01]  /*1b270*/  MUFU.EX2 R123, R44 ;  /* 0x0000002c007b7308 */ /* 0x0009e20000000800 */
[C---:B------:R-:W-:Y:S01]  /*1b280*/  FMUL.FTZ R43, R0.reuse, R143 ;  /* 0x0000008f002b7220 */ /* 0x040fe20000410000 */
[----:B------:R-:W-:Y:S01]  /*1b290*/  LDSM.16.MT88.4 R132, [R212+0x2900] ;  /* 0x00290000d484783b */ /* 0x000fe20000004200 */
[C---:B--2---:R-:W-:Y:S02]  /*1b2a0*/  FMUL.FTZ R20, R69.reuse, R120 ;  /* 0x0000007845147220 */ /* 0x044fe40000410000 */
[C---:B------:R-:W-:Y:S02]  /*1b2b0*/  FMUL.FTZ R46, R0.reuse, R146 ;  /* 0x00000092002e7220 */ /* 0x040fe40000410000 */
[C---:B------:R-:W-:Y:S02]  /*1b2c0*/  FMUL.FTZ R59, R0.reuse, R159 ;  /* 0x0000009f003b7220 */ /* 0x040fe40000410000 */
[----:B------:R-:W-:Y:S01]  /*1b2d0*/  FMUL.FTZ R63, R0, R163 ;  /* 0x000000a3003f7220 */ /* 0x000fe20000410000 */
[-C--:B------:R-:W-:Y:S01]  /*1b2e0*/  HMMA.16816.F32.BF16 R20, R76, R36.reuse, R20 ;  /* 0x000000244c14723c */ /* 0x080fe20000041814 */
[----:B------:R-:W-:Y:S01]  /*1b2f0*/  MOV R163, R100 ;  /* 0x0000006400a37202 */ /* 0x000fe20000000f00 */
[----:B---3--:R-:W-:Y:S02]  /*1b300*/  FMUL.FTZ R48, R69, R148 ;  /* 0x0000009445307220 */ /* 0x008fe40000410000 */
[----:B------:R-:W-:Y:S01]  /*1b310*/  IMAD.MOV.U32 R148, RZ, RZ, R119 ;  /* 0x000000ffff947224 */ /* 0x000fe200078e0077 */
[----:B------:R-:W-:Y:S03]  /*1b320*/  MOV R119, R102 ;  /* 0x0000006600777202 */ /* 0x000fe60000000f00 */
[C---:B------:R-:W-:Y:S01]  /*1b330*/  HMMA.16816.F32.BF16 R24, R64.reuse, R36, R24 ;  /* 0x000000244018723c */ /* 0x040fe20000041818 */
[----:B----4-:R-:W-:Y:S07]  /*1b340*/  FMUL.FTZ R44, R2, R144 ;  /* 0x00000090022c7220 */ /* 0x010fee0000410000 */
        /* <DEDUP_REMOVED lines=11> */
[C---:B--2---:R-:W-:Y:S09]  /*1b400*/  FMUL.FTZ R36, R69.reuse, R136 ;  /* 0x0000008845247220 */ /* 0x044ff20000410000 */
        /* <DEDUP_REMOVED lines=26> */
[--C-:B--2---:R-:W-:Y:S06]  /*1b5b0*/  FFMA.FTZ R80, R90, c[0x0][0x2d0], -R74.reuse ;  /* 0x0000b4005a507a23 */ /* 0x104fec000001084a */
[----:B------:R-:W-:Y:S01]  /*1b5c0*/  F2FP.BF16.PACK_AB R76, R150, R109 ;  /* 0x0000006d964c723e */ /* 0x000fe200000010ff */
[----:B------:R-:W2:Y:S01]  /*1b5d0*/  LDSM.16.MT88.4 R88, [R212+0x900] ;  /* 0x00090000d458783b */ /* 0x000ea20000004200 */
[----:B------:R-:W-:Y:S01]  /*1b5e0*/  F2FP.BF16.PACK_AB R77, R149, R112 ;  /* 0x00000070954d723e */ /* 0x000fe200000010ff */
[----:B------:R4:W-:Y:S02]  /*1b5f0*/  MUFU.EX2 R104, R80 ;  /* 0x0000005000687308 */ /* 0x0009e40000000800 */
[----:B------:R-:W-:Y:S02]  /*1b600*/  F2FP.BF16.PACK_AB R78, R114, R131 ;  /* 0x00000083724e723e */ /* 0x000fe400000010ff */
[----:B------:R-:W-:Y:S02]  /*1b610*/  F2FP.BF16.PACK_AB R79, R113, R130 ;  /* 0x00000082714f723e */ /* 0x000fe400000010ff */
[----:B------:R-:W-:Y:S02]  /*1b620*/  F2FP.BF16.PACK_AB R82, R123, R128 ;  /* 0x000000807b52723e */ /* 0x000fe400000010ff */
[----:B---3--:R-:W-:Y:S03]  /*1b630*/  F2FP.BF16.PACK_AB R83, R141, R136 ;  /* 0x000000888d53723e */ /* 0x008fe600000010ff */
[-C--:B-1----:R-:W-:Y:S01]  /*1b640*/  HMMA.16816.F32.BF16 R4, R76, R84.reuse, R4 ;  /* 0x000000544c04723c */ /* 0x082fe20000041804 */
[--C-:B----4-:R-:W-:Y:S02]  /*1b650*/  FFMA.FTZ R80, R94, c[0x0][0x2d0], -R75.reuse ;  /* 0x0000b4005e507a23 */ /* 0x110fe4000001084b */
[----:B------:R-:W1:Y:S02]  /*1b660*/  LDSM.16.MT88.4 R92, [R210+0x900] ;  /* 0x00090000d25c783b */ /* 0x000e640000004200 */
[----:B------:R3:W-:Y:S02]  /*1b670*/  MUFU.EX2 R120, R80 ;  /* 0x0000005000787308 */ /* 0x0007e40000000800 */
[----:B---3--:R-:W-:Y:S07]  /*1b680*/  F2FP.BF16.PACK_AB R80, R129, R124 ;  /* 0x0000007c8150723e */ /* 0x008fee00000010ff */
[C---:B------:R-:W-:Y:S07]  /*1b690*/  HMMA.16816.F32.BF16 R8, R80.reuse, R84, R8 ;  /* 0x000000545008723c */ /* 0x040fee0000041808 */
[--C-:B------:R-:W-:Y:S01]  /*1b6a0*/  FFMA.FTZ R84, R174, c[0x0][0x2d0], -R74.reuse ;  /* 0x0000b400ae547a23 */ /* 0x100fe2000001084a */
[-C--:B------:R-:W-:Y:S03]  /*1b6b0*/  HMMA.16816.F32.BF16 R12, R80, R86.reuse, R12 ;  /* 0x00000056500c723c */ /* 0x080fe6000004180c */
[----:B------:R3:W-:Y:S05]  /*1b6c0*/  MUFU.EX2 R110, R84 ;  /* 0x00000054006e7308 */ /* 0x0007ea0000000800 */
[C---:B------:R-:W-:Y:S08]  /*1b6d0*/  HMMA.16816.F32.BF16 R16, R76.reuse, R86, R16 ;  /* 0x000000564c10723c */ /* 0x040ff00000041810 */
[-C--:B--2---:R-:W-:Y:S08]  /*1b6e0*/  HMMA.16816.F32.BF16 R20, R76, R88.reuse, R20 ;  /* 0x000000584c14723c */ /* 0x084ff00000041814 */
[C---:B------:R-:W-:Y:S01]  /*1b6f0*/  HMMA.16816.F32.BF16 R24, R80.reuse, R88, R24 ;  /* 0x000000585018723c */ /* 0x040fe20000041818 */
[----:B---3--:R-:W-:Y:S06]  /*1b700*/  FFMA.FTZ R84, R177, c[0x0][0x2d0], -R74 ;  /* 0x0000b400b1547a23 */ /* 0x008fec000001084a */
[--C-:B------:R-:W-:Y:S01]  /*1b710*/  FFMA.FTZ R88, R168, c[0x0][0x2d0], -R96.reuse ;  /* 0x0000b400a8587a23 */ /* 0x100fe20000010860 */
[-C--:B------:R-:W-:Y:S01]  /*1b720*/  HMMA.16816.F32.BF16 R28, R80, R90.reuse, R28 ;  /* 0x0000005a501c723c */ /* 0x080fe2000004181c */
[----:B------:R2:W-:Y:S07]  /*1b730*/  MUFU.EX2 R125, R84 ;  /* 0x00000054007d7308 */ /* 0x0005ee0000000800 */
[C---:B------:R-:W-:Y:S03]  /*1b740*/  HMMA.16816.F32.BF16 R32, R76.reuse, R90, R32 ;  /* 0x0000005a4c20723c */ /* 0x040fe60000041820 */
[----:B------:R3:W-:Y:S05]  /*1b750*/  MUFU.EX2 R139, R88 ;  /* 0x00000058008b7308 */ /* 0x0007ea0000000800 */
[-C--:B-1----:R-:W-:Y:S08]  /*1b760*/  HMMA.16816.F32.BF16 R36, R76, R92.reuse, R36 ;  /* 0x0000005c4c24723c */ /* 0x082ff00000041824 */
[C---:B------:R-:W-:Y:S01]  /*1b770*/  HMMA.16816.F32.BF16 R40, R80.reuse, R92, R40 ;  /* 0x0000005c5028723c */ /* 0x040fe20000041828 */
[----:B--2---:R-:W-:Y:S04]  /*1b780*/  FFMA.FTZ R84, R169, c[0x0][0x2d0], -R75 ;  /* 0x0000b400a9547a23 */ /* 0x004fe8000001084b */
        /* <DEDUP_REMOVED lines=64> */
[----:B--2---:R-:W-:Y:S03]  /*1bb90*/  FFMA.FTZ R84, R185, c[0x0][0x2d0], -R96 ;  /* 0x0000b400b9547a23 */ /* 0x004fe60000010860 */
[----:B------:R2:W-:Y:S01]  /*1bba0*/  MUFU.EX2 R152, R92 ;  /* 0x0000005c00987308 */ /* 0x0005e20000000800 */
[C---:B------:R-:W-:Y:S09]  /*1bbb0*/  HMMA.16816.F32.BF16 R48, R76.reuse, R94, R48 ;  /* 0x0000005e4c30723c */ /* 0x040ff20000041830 */
[----:B------:R3:W-:Y:S03]  /*1bbc0*/  MUFU.EX2 R188, R84 ;  /* 0x0000005400bc7308 */ /* 0x0007e60000000800 */
[----:B-1----:R-:W-:Y:S07]  /*1bbd0*/  FFMA.FTZ R88, R190, c[0x0][0x2d0], -R75 ;  /* 0x0000b400be587a23 */ /* 0x002fee000001084b */
[----:B------:R1:W-:Y:S01]  /*1bbe0*/  MUFU.EX2 R190, R88 ;  /* 0x0000005800be7308 */ /* 0x0003e20000000800 */
[----:B--2---:R-:W-:Y:S02]  /*1bbf0*/  FFMA.FTZ R92, R191, c[0x0][0x2d0], -R97 ;  /* 0x0000b400bf5c7a23 */ /* 0x004fe40000010861 */
[----:B------:R-:W-:Y:S07]  /*1bc00*/  IMAD.MOV.U32 R191, RZ, RZ, R108 ;  /* 0x000000ffffbf7224 */ /* 0x000fee00078e006c */
[----:B------:R2:W-:Y:S01]  /*1bc10*/  MUFU.EX2 R103, R92 ;  /* 0x0000005c00677308 */ /* 0x0005e20000000800 */
[----:B---3--:R-:W-:Y:S09]  /*1bc20*/  FFMA.FTZ R84, R187, c[0x0][0x2d0], -R96 ;  /* 0x0000b400bb547a23 */ /* 0x008ff20000010860 */
[----:B------:R3:W-:Y:S01]  /*1bc30*/  MUFU.EX2 R185, R84 ;  /* 0x0000005400b97308 */ /* 0x0007e20000000800 */
[----:B-1----:R-:W1:Y:S01]  /*1bc40*/  LDSM.16.MT88.4 R88, [R211+0x1100] ;  /* 0x00110000d358783b */ /* 0x002e620000004200 */
[----:B--2---:R-:W-:Y:S02]  /*1bc50*/  FFMA.FTZ R92, R203, c[0x0][0x2d0], -R75 ;  /* 0x0000b400cb5c7a23 */ /* 0x004fe4000001084b */
[----:B------:R-:W-:Y:S06]  /*1bc60*/  IMAD.MOV.U32 R203, RZ, RZ, R106 ;  /* 0x000000ffffcb7224 */ /* 0x000fec00078e006a */
[----:B------:R2:W-:Y:S01]  /*1bc70*/  MUFU.EX2 R181, R92 ;  /* 0x0000005c00b57308 */ /* 0x0005e20000000800 */
[----:B---3--:R-:W-:Y:S01]  /*1bc80*/  FFMA.FTZ R84, R189, c[0x0][0x2d0], -R96 ;  /* 0x0000b400bd547a23 */ /* 0x008fe20000010860 */
[----:B------:R-:W-:Y:S01]  /*1bc90*/  MOV R189, R122 ;  /* 0x0000007a00bd7202 */ /* 0x000fe20000000f00 */
[----:B------:R-:W-:Y:S07]  /*1bca0*/  IMAD.MOV.U32 R122, RZ, RZ, R117 ;  /* 0x000000ffff7a7224 */ /* 0x000fee00078e0075 */
[----:B------:R3:W4:Y:S01]  /*1bcb0*/  MUFU.EX2 R187, R84 ;  /* 0x0000005400bb7308 */ /* 0x0007220000000800 */
[----:B--2---:R-:W-:Y:S01]  /*1bcc0*/  LDSM.16.MT88.4 R92, [R210+0x1900] ;  /* 0x00190000d25c783b */ /* 0x004fe20000004200 */
[-C--:B-1----:R-:W-:Y:S08]  /*1bcd0*/  HMMA.16816.F32.BF16 R52, R76, R88.reuse, R52 ;  /* 0x000000584c34723c */ /* 0x082ff00000041834 */
[C---:B------:R-:W-:Y:S01]  /*1bce0*/  HMMA.16816.F32.BF16 R56, R80.reuse, R88, R56 ;  /* 0x000000585038723c */ /* 0x040fe20000041838 */
[----:B---3--:R-:W-:Y:S03]  /*1bcf0*/  FFMA.FTZ R84, R198, c[0x0][0x2d0], -R74 ;  /* 0x0000b400c6547a23 */ /* 0x008fe6000001084a */
[----:B------:R-:W-:Y:S01]  /*1bd00*/  IMAD.MOV.U32 R198, RZ, RZ, R112 ;  /* 0x000000ffffc67224 */ /* 0x000fe200078e0070 */
[----:B------:R1:W-:Y:S02]  /*1bd10*/  MUFU.EX2 R183, R84 ;  /* 0x0000005400b77308 */ /* 0x0003e40000000800 */
[--C-:B------:R-:W-:Y:S01]  /*1bd20*/  FFMA.FTZ R88, R178, c[0x0][0x2d0], -R97.reuse ;  /* 0x0000b400b2587a23 */ /* 0x100fe20000010861 */
[-C--:B------:R-:W-:Y:S07]  /*1bd30*/  HMMA.16816.F32.BF16 R60, R80, R90.reuse, R60 ;  /* 0x0000005a503c723c */ /* 0x080fee000004183c */
[----:B------:R-:W-:Y:S01]  /*1bd40*/  FFMA.FTZ R80, R228, c[0x0][0x2d0], -R74 ;  /* 0x0000b400e4507a23 */ /* 0x000fe2000001084a */
[----:B------:R-:W-:Y:S01]  /*1bd50*/  HMMA.16816.F32.BF16 R64, R76, R90, R64 ;  /* 0x0000005a4c40723c */ /* 0x000fe20000041840 */
[----:B------:R-:W2:Y:S03]  /*1bd60*/  MUFU.EX2 R102, R88 ;  /* 0x0000005800667308 */ /* 0x000ea60000000800 */
[----:B----4-:R-:W-:Y:S01]  /*1bd70*/  F2FP.BF16.PACK_AB R82, R187, R185 ;  /* 0x000000b9bb52723e */ /* 0x010fe200000010ff */
[----:B------:R-:W-:Y:S02]  /*1bd80*/  IMAD.MOV.U32 R228, RZ, RZ, R104 ;  /* 0x000000ffffe47224 */ /* 0x000fe400078e0068 */
[----:B------:R-:W-:Y:S02]  /*1bd90*/  F2FP.BF16.PACK_AB R76, R252, R189 ;  /* 0x000000bdfc4c723e */ /* 0x000fe400000010ff */
[----:B------:R-:W-:Y:S02]  /*1bda0*/  F2FP.BF16.PACK_AB R77, R147, R251 ;  /* 0x000000fb934d723e */ /* 0x000fe400000010ff */
[----:B------:R3:W-:Y:S01]  /*1bdb0*/  MUFU.EX2 R182, R80 ;  /* 0x0000005000b67308 */ /* 0x0007e20000000800 */
[----:B------:R-:W-:Y:S01]  /*1bdc0*/  F2FP.BF16.PACK_AB R78, R197, R250 ;  /* 0x000000fac54e723e */ /* 0x000fe200000010ff */
[----:B-1----:R-:W-:Y:S01]  /*1bdd0*/  FFMA.FTZ R84, R184, c[0x0][0x2d0], -R97 ;  /* 0x0000b400b8547a23 */ /* 0x002fe20000010861 */
[----:B------:R-:W-:Y:S01]  /*1bde0*/  F2FP.BF16.PACK_AB R79, R190, R195 ;  /* 0x000000c3be4f723e */ /* 0x000fe200000010ff */
[----:B------:R-:W-:Y:S06]  /*1bdf0*/  IMAD.MOV.U32 R184, RZ, RZ, R110 ;  /* 0x000000ffffb87224 */ /* 0x000fec00078e006e */
[----:B------:R1:W4:Y:S01]  /*1be00*/  MUFU.EX2 R153, R84 ;  /* 0x0000005400997308 */ /* 0x0003220000000800 */
[----:B--2---:R-:W-:Y:S01]  /*1be10*/  F2FP.BF16.PACK_AB R83, R102, R103 ;  /* 0x000000676653723e */ /* 0x004fe200000010ff */
[----:B------:R-:W-:Y:S01]  /*1be20*/  LDSM.16.MT88.4 R88, [R212+0x1900] ;  /* 0x00190000d458783b */ /* 0x000fe20000004200 */
[----:B---3--:R-:W-:Y:S01]  /*1be30*/  FFMA.FTZ R80, R199, c[0x0][0x2d0], -R75 ;  /* 0x0000b400c7507a23 */ /* 0x008fe2000001084b */
[----:B------:R-:W-:Y:S06]  /*1be40*/  MOV R199, R105 ;  /* 0x0000006900c77202 */ /* 0x000fec0000000f00 */
[----:B------:R2:W-:Y:S01]  /*1be50*/  MUFU.EX2 R159, R80 ;  /* 0x00000050009f7308 */ /* 0x0005e20000000800 */
[----:B-1----:R-:W1:Y:S01]  /*1be60*/  LDSM.16.MT88.4 R84, [R209+0x1900] ;  /* 0x00190000d154783b */ /* 0x002e620000004200 */
[----:B----4-:R-:W-:Y:S02]  /*1be70*/  F2FP.BF16.PACK_AB R81, R152, R153 ;  /* 0x000000999851723e */ /* 0x010fe400000010ff */
[----:B--2---:R-:W-:Y:S01]  /*1be80*/  F2FP.BF16.PACK_AB R80, R188, R146 ;  /* 0x00000092bc50723e */ /* 0x004fe200000010ff */
        /* <DEDUP_REMOVED lines=17> */
[-C--:B------:R-:W-:Y:S08]  /*1bfa0*/  HMMA.16816.F32.BF16 R36, R76, R92.reuse, R36 ;  /* 0x0000005c4c24723c */ /* 0x080ff00000041824 */
[C---:B------:R-:W-:Y:S01]  /*1bfb0*/  HMMA.16816.F32.BF16 R40, R80.reuse, R92, R40 ;  /* 0x0000005c5028723c */ /* 0x040fe20000041828 */
[----:B-1----:R-:W-:Y:S03]  /*1bfc0*/  FFMA.FTZ R84, R233, c[0x0][0x2d0], -R75 ;  /* 0x0000b400e9547a23 */ /* 0x002fe6000001084b */
[----:B------:R-:W-:Y:S01]  /*1bfd0*/  MOV R233, R115 ;  /* 0x0000007300e97202 */ /* 0x000fe20000000f00 */
[----:B------:R1:W-:Y:S02]  /*1bfe0*/  MUFU.EX2 R157, R84 ;  /* 0x00000054009d7308 */ /* 0x0003e40000000800 */
[----:B------:R-:W-:Y:S01]  /*1bff0*/  FFMA.FTZ R92, R194, c[0x0][0x2d0], -R97 ;  /* 0x0000b400c25c7a23 */ /* 0x000fe20000010861 */
[-C--:B------:R-:W-:Y:S01]  /*1c000*/  HMMA.16816.F32.BF16 R44, R80, R94.reuse, R44 ;  /* 0x0000005e502c723c */ /* 0x080fe2000004182c */
[----:B--2---:R-:W-:Y:S02]  /*1c010*/  FFMA.FTZ R88, R230, c[0x0][0x2d0], -R96 ;  /* 0x0000b400e6587a23 */ /* 0x004fe40000010860 */
        /* <DEDUP_REMOVED lines=71> */
[----:B---3--:R-:W-:Y:S04]  /*1c490*/  FFMA.FTZ R74, R240, c[0x0][0x2d0], -R96 ;  /* 0x0000b400f04a7a23 */ /* 0x008fe80000010860 */
        /* <DEDUP_REMOVED lines=163> */
.L_x_299:
        /* <DEDUP_REMOVED lines=30> */
[----:B------:R-:W-:-:S05]  /*1d0b0*/  FSETP.NE.FTZ.AND P1, PT, R7, RZ, PT ;  /* 0x000000ff0700720b */ /* 0x000fca0003f35000 */
        /* <DEDUP_REMOVED lines=90> */
.L_x_237:
        /* <DEDUP_REMOVED lines=68> */
[----:B------:R-:W-:-:S02]  /*1daa0*/  F2FP.BF16.PACK_AB R8, R167, R166 ;  /* 0x000000a6a708723e */ /* 0x000fc400000010ff */
        /* <DEDUP_REMOVED lines=66> */
.L_x_319:
        /* <DEDUP_REMOVED lines=14> */
[----:B------:R-:W-:Y:S01]  /*1dfb0*/  LOP3.LUT P1, RZ, R5, 0x3, RZ, 0xc0, !PT ;  /* 0x0000000305ff7812 */ /* 0x000fe2000782c0ff */
[----:B------:R-:W-:Y:S01]  /*1dfc0*/  IMAD R3, R2, 0x8, R0 ;  /* 0x0000000802037824 */ /* 0x000fe200078e0200 */
[----:B------:R-:W-:Y:S01]  /*1dfd0*/  SHF.R.S32.HI R0, RZ, 0x1f, R34 ;  /* 0x0000001fff007819 */ /* 0x000fe20000011422 */
[----:B------:R-:W-:Y:S01]  /*1dfe0*/  UMOV UR18, UR6 ;  /* 0x0000000600127c82 */ /* 0x000fe20008000000 */
[----:B------:R-:W-:Y:S01]  /*1dff0*/  SHF.R.S32.HI R2, RZ, 0x1f, R5 ;  /* 0x0000001fff027819 */ /* 0x000fe20000011405 */
[----:B------:R-:W-:Y:S01]  /*1e000*/  UMOV UR19, UR7 ;  /* 0x0000000700137c82 */ /* 0x000fe20008000000 */
[----:B------:R-:W-:Y:S01]  /*1e010*/  LEA.HI R0, R0, R34, RZ, 0x2 ;  /* 0x0000002200007211 */ /* 0x000fe200078f10ff */
[----:B------:R-:W-:Y:S01]  /*1e020*/  UIMAD.WIDE.U32 UR18, UR11, UR4, UR18 ;  /* 0x000000040b1272a5 */ /* 0x000fe2000f8e0012 */
[----:B------:R-:W-:Y:S01]  /*1e030*/  LEA.HI R2, R2, R5, RZ, 0x2 ;  /* 0x0000000502027211 */ /* 0x000fe200078f10ff */
[----:B------:R-:W-:Y:S01]  /*1e040*/  UIMAD UR12, UR11, UR5, UR12 ;  /* 0x000000050b0c72a4 */ /* 0x000fe2000f8e020c */
[----:B------:R-:W-:Y:S01]  /*1e050*/  LOP3.LUT R0, R0, 0xffffffc, RZ, 0xc0, !PT ;  /* 0x0ffffffc00007812 */ /* 0x000fe200078ec0ff */
[----:B------:R-:W-:Y:S01]  /*1e060*/  USHF.R.S32.HI UR9, URZ, 0x1f, UR16 ;  /* 0x0000001f3f097899 */ /* 0x000fe20008011410 */
[----:B------:R-:W-:Y:S01]  /*1e070*/  SHF.R.S32.HI R2, RZ, 0x2, R2 ;  /* 0x00000002ff027819 */ /* 0x000fe20000011402 */
[----:B------:R-:W-:Y:S01]  /*1e080*/  ULDC.64 UR4, c[0x0][0x3a0] ;  /* 0x0000e80000047ab9 */ /* 0x000fe20000000a00 */
[----:B------:R-:W-:Y:S01]  /*1e090*/  LEA.HI R21, R41, R40, RZ, 0x6 ;  /* 0x0000002829157211 */ /* 0x000fe200078f30ff */
[----:B------:R-:W-:Y:S01]  /*1e0a0*/  IMAD.IADD R0, R34, 0x1, -R0 ;  /* 0x0000000122007824 */ /* 0x000fe200078e0a00 */
[----:B------:R-:W-:-:S02]  /*1e0b0*/  UIMAD UR14, UR7, UR4, URZ ;  /* 0x00000004070e72a4 */ /* 0x000fc4000f8e023f */
[----:B------:R-:W-:Y:S01]  /*1e0c0*/  USEL UR9, UR9, URZ, !UP1 ;  /* 0x0000003f09097287 */ /* 0x000fe2000c800000 */
        /* <DEDUP_REMOVED lines=10> */
[----:B------:R-:W-:Y:S01]  /*1e170*/  UIMAD UR15, UR9, UR6, URZ ;  /* 0x00000006090f72a4 */ /* 0x000fe2000f8e023f */
[----:B------:R-:W-:Y:S01]  /*1e180*/  @P0 IMAD.HI.U32 R4, R3, c[0x0][0x4ec], RZ ;  /* 0x00013b0003040a27 */ /* 0x000fe200078e00ff */
[----:B------:R-:W-:-:S02]  /*1e190*/  ULDC.64 UR4, c[0x0][0x3e8] ;  /* 0x0000fa0000047ab9 */ /* 0x000fc40000000a00 */
[----:B------:R-:W-:Y:S01]  /*1e1a0*/  UIADD3 UR19, UR19, UR12, URZ ;  /* 0x0000000c13137290 */ /* 0x000fe2000fffe03f */
[----:B------:R-:W-:Y:S01]  /*1e1b0*/  IMAD R10, R22, 0x80, R6 ;  /* 0x00000080160a7824 */ /* 0x000fe200078e0206 */
[----:B------:R-:W-:Y:S01]  /*1e1c0*/  UIMAD UR7, UR10, UR7, UR15 ;  /* 0x000000070a0772a4 */ /* 0x000fe2000f8e020f */
[--C-:B------:R-:W-:Y:S01]  /*1e1d0*/  IMAD.MOV.U32 R2, RZ, RZ, R3.reuse ;  /* 0x000000ffff027224 */ /* 0x100fe200078e0003 */
        /* <DEDUP_REMOVED lines=33> */
[----:B------:R-:W-:-:S02]  /*1e3f0*/  ISETP.GE.AND P6, PT, R0, c[0x0][0x3c8], PT ;  /* 0x0000f20000007a0c */ /* 0x000fc40003fc6270 */
[----:B------:R-:W-:Y:S01]  /*1e400*/  SHF.R.S32.HI R53, RZ, 0x1f, R0 ;  /* 0x0000001fff357819 */ /* 0x000fe20000011400 */
[----:B------:R-:W-:Y:S02]  /*1e410*/  IMAD R8, R6, c[0x0][0x48c], R8 ;  /* 0x0001230006087a24 */ /* 0x000fe400078e0208 */
[----:B------:R-:W-:Y:S02]  /*1e420*/  IMAD.U32 R3, RZ, RZ, UR15 ;  /* 0x0000000fff037e24 */ /* 0x000fe4000f8e00ff */
[----:B------:R-:W-:Y:S01]  /*1e430*/  IMAD R6, R9, c[0x0][0x3e0], RZ ;  /* 0x0000f80009067a24 */ /* 0x000fe200078e02ff */
[----:B------:R-:W-:Y:S01]  /*1e440*/  LEA R9, P0, R4, c[0x0][0x450], 0x2 ;  /* 0x0001140004097a11 */ /* 0x000fe200078010ff */
[----:B------:R-:W-:Y:S02]  /*1e450*/  IMAD.U32 R2, RZ, RZ, UR14 ;  /* 0x0000000eff027e24 */ /* 0x000fe4000f8e00ff */
[----:B------:R-:W-:Y:S02]  /*1e460*/  IMAD.U32 R3, RZ, RZ, UR5 ;  /* 0x00000005ff037e24 */ /* 0x000fe4000f8e00ff */
[----:B------:R-:W-:Y:S01]  /*1e470*/  IMAD.IADD R8, R5, 0x1, R8 ;  /* 0x0000000105087824 */ /* 0x000fe200078e0208 */
[----:B------:R-:W-:Y:S01]  /*1e480*/  SHFL.IDX PT, R16, R9, RZ, 0x1c1f ;  /* 0x001c1fff09107589 */ /* 0x000fe200000e0000 */
[----:B------:R-:W-:-:S02]  /*1e490*/  IMAD R5, R7, c[0x0][0x3e4], R6 ;  /* 0x0000f90007057a24 */ /* 0x000fc400078e0206 */
[----:B------:R-:W-:Y:S01]  /*1e4a0*/  IMAD.WIDE.U32 R6, R7, c[0x0][0x3e0], R2 ;  /* 0x0000f80007067a25 */ /* 0x000fe200078e0002 */
[----:B------:R-:W-:Y:S01]  /*1e4b0*/  LEA.HI.X R3, R4, c[0x0][0x454], R8, 0x2, P0 ;  /* 0x0001150004037a11 */ /* 0x000fe200000f1408 */
[----:B------:R-:W-:Y:S02]  /*1e4c0*/  SHFL.IDX PT, R14, R9, 0x1, 0x1c1f ;  /* 0x003c1f00090e7f89 */ /* 0x000fe400000e0000 */
[----:B------:R-:W-:Y:S02]  /*1e4d0*/  IMAD R18, R18, c[0x0][0x4e8], R10 ;  /* 0x00013a0012127a24 */ /* 0x000fe400078e020a */
[----:B------:R-:W1:Y:S01]  /*1e4e0*/  SHFL.IDX PT, R17, R3, RZ, 0x1c1f ;  /* 0x001c1fff03117589 */ /* 0x000e6200000e0000 */
[----:B-----5:R-:W-:Y:S02]  /*1e4f0*/  IMAD R2, R12, c[0x0][0x4e8], RZ ;  /* 0x00013a000c027a24 */ /* 0x020fe400078e02ff */
[----:B------:R-:W-:Y:S01]  /*1e500*/  IMAD R8, R22, 0x80, R11 ;  /* 0x0000008016087824 */ /* 0x000fe200078e020b */
[----:B------:R-:W2:Y:S01]  /*1e510*/  SHFL.IDX PT, R15, R3, 0x1, 0x1c1f ;  /* 0x003c1f00030f7f89 */ /* 0x000ea200000e0000 */
[----:B------:R-:W-:Y:S01]  /*1e520*/  SHF.R.S32.HI R10, RZ, 0x1f, R18 ;  /* 0x0000001fff0a7819 */ /* 0x000fe20000011412 */
[----:B------:R-:W-:-:S02]  /*1e530*/  IMAD.IADD R5, R7, 0x1, R5 ;  /* 0x0000000107057824 */ /* 0x000fc400078e0205 */
[----:B------:R-:W-:Y:S01]  /*1e540*/  SHFL.IDX PT, R12, R9, 0x2, 0x1c1f ;  /* 0x005c1f00090c7f89 */ /* 0x000fe200000e0000 */
[C---:B------:R-:W-:Y:S01]  /*1e550*/  IADD3 R7, R8.reuse, 0x8, RZ ;  /* 0x0000000808077810 */ /* 0x040fe20007ffe0ff */
[----:B------:R-:W-:Y:S01]  /*1e560*/  IMAD.MOV.U32 R4, RZ, RZ, R6 ;  /* 0x000000ffff047224 */ /* 0x000fe200078e0006 */
[-C--:B------:R-:W-:Y:S01]  /*1e570*/  ISETP.GE.OR P4, PT, R8, R2.reuse, P1 ;  /* 0x000000020800720c */ /* 0x080fe20000f86670 */
[----:B------:R-:W3:Y:S01]  /*1e580*/  SHFL.IDX PT, R13, R3, 0x2, 0x1c1f ;  /* 0x005c1f00030d7f89 */ /* 0x000ee200000e0000 */
[----:B------:R-:W-:Y:S01]  /*1e590*/  IMAD R6, R10, c[0x0][0x3d8], RZ ;  /* 0x0000f6000a067a24 */ /* 0x000fe200078e02ff */
[----:B------:R-:W-:Y:S01]  /*1e5a0*/  ISETP.GE.OR P3, PT, R7, R2, P1 ;  /* 0x000000020700720c */ /* 0x000fe20000f66670 */
[C---:B------:R-:W-:Y:S01]  /*1e5b0*/  IMAD.WIDE.U32 R4, R18.reuse, c[0x0][0x3d8], R4 ;  /* 0x0000f60012047a25 */ /* 0x040fe200078e0004 */
[----:B------:R4:W-:Y:S03]  /*1e5c0*/  SHFL.IDX PT, R11, R3, 0x3, 0x1c1f ;  /* 0x007c1f00030b7f89 */ /* 0x0009e600000e0000 */
[----:B------:R-:W-:Y:S01]  /*1e5d0*/  IMAD R6, R18, c[0x0][0x3dc], R6 ;  /* 0x0000f70012067a24 */ /* 0x000fe200078e0206 */
[----:B------:R-:W3:Y:S01]  /*1e5e0*/  SHFL.IDX PT, R10, R9, 0x3, 0x1c1f ;  /* 0x007c1f00090a7f89 */ /* 0x000ee200000e0000 */
[----:B------:R-:W-:-:S02]  /*1e5f0*/  IMAD.SHL.U32 R7, R21, 0x8, RZ ;  /* 0x0000000815077824 */ /* 0x000fc400078e00ff */
[----:B------:R-:W-:Y:S01]  /*1e600*/  IMAD.IADD R6, R5, 0x1, R6 ;  /* 0x0000000105067824 */ /* 0x000fe200078e0206 */
[----:B------:R-:W-:Y:S01]  /*1e610*/  LEA R5, P0, R4, c[0x0][0x380], 0x1 ;  /* 0x0000e00004057a11 */ /* 0x000fe200078008ff */
[----:B-1----:R-:W-:Y:S01]  /*1e620*/  @!P4 ST.E [R16.64], R36 ;  /* 0x000000241000c985 */ /* 0x002fe2000c101932 */
[----:B------:R-:W-:Y:S02]  /*1e630*/  LOP3.LUT R7, R20, 0x7ffffe00, R7, 0xf8, !PT ;  /* 0x7ffffe0014077812 */ /* 0x000fe400078ef807 */
[----:B------:R-:W-:Y:S01]  /*1e640*/  LEA.HI.X R4, R4, c[0x0][0x384], R6, 0x1, P0 ;  /* 0x0000e10004047a11 */ /* 0x000fe200000f0c06 */
[----:B--2---:R-:W-:Y:S02]  /*1e650*/  @!P3 ST.E [R14.64], R37 ;  /* 0x000000250e00b985 */ /* 0x004fe4000c101932 */
[----:B------:R-:W-:Y:S02]  /*1e660*/  IMAD.SHL.U32 R6, R7, 0x2, RZ ;  /* 0x0000000207067824 */ /* 0x000fe400078e00ff */
[----:B------:R-:W-:Y:S04]  /*1e670*/  SHFL.IDX PT, R9, R4, RZ, 0x181f ;  /* 0x00181fff04097589 */ /* 0x000fe800000e0000 */
[----:B------:R-:W-:Y:S01]  /*1e680*/  SHFL.IDX PT, R14, R5, 0x2, 0x181f ;  /* 0x00581f00050e7f89 */ /* 0x000fe200000e0000 */
[----:B----4-:R-:W-:-:S02]  /*1e690*/  IADD3 R3, R8, 0x40, RZ ;  /* 0x0000004008037810 */ /* 0x010fc40007ffe0ff */
[----:B------:R-:W-:Y:S01]  /*1e6a0*/  IADD3 R8, R8, 0x48, RZ ;  /* 0x0000004808087810 */ /* 0x000fe20007ffe0ff */
[----:B------:R-:W-:Y:S01]  /*1e6b0*/  SHFL.IDX PT, R15, R5, 0x3, 0x181f ;  /* 0x00781f00050f7f89 */ /* 0x000fe200000e0000 */
        /* <DEDUP_REMOVED lines=67> */
.L_x_318:
        /* <DEDUP_REMOVED lines=31> */
.L_x_320:
[----:B-1----:R-:W1:Y:S01]  /*1ece0*/  S2R R7, SR_TID.X ;  /* 0x0000000000077919 */ /* 0x002e620000002100 */
[----:B------:R-:W-:Y:S01]  /*1ecf0*/  USHF.R.S32.HI UR6, URZ, 0x1f, UR16 ;  /* 0x0000001f3f067899 */ /* 0x000fe20008011410 */
[----:B------:R-:W-:Y:S01]  /*1ed00*/  BSSY B0, `(.L_x_321) ;  /* 0x0000029000007945 */ /* 0x000fe20003800000 */
[----:B------:R-:W-:-:S02]  /*1ed10*/  USEL UR16, UR16, URZ, !UP1 ;  /* 0x0000003f10107287 */ /* 0x000fc4000c800000 */
[----:B------:R-:W-:Y:S01]  /*1ed20*/  USEL UR6, UR6, URZ, !UP1 ;  /* 0x0000003f06067287 */ /* 0x000fe2000c800000 */
[----:B-1----:R-:W-:-:S13]  /*1ed30*/  ISETP.GT.AND P0, PT, R7, 0x7f, PT ;  /* 0x0000007f0700780c */ /* 0x002fda0003f04270 */
        /* <DEDUP_REMOVED lines=37> */
.L_x_322:
[----:B------:R-:W-:Y:S05]  /*1ef90*/  BSYNC B0 ;  /* 0x0000000000007941 */ /* 0x000fea0003800000 */
.L_x_321:
        /* <DEDUP_REMOVED lines=107> */
.L_x_323:
        /* <DEDUP_REMOVED lines=11> */
.L_x_1600:


//--------------------- .text._ZN7cutlass13device_kernelIN5flash19enable_sm80_to_sm89INS1_16FlashAttnFwdSm80INS1_25CollectiveMainloopFwdSm80ILi4ELi1ELb0EN4cute5tupleIJNS5_1CILi128EEENS7_ILi96EEENS7_ILi64EEEEEELi64ENS_10bfloat16_tEfNS_4arch4Sm80ELb0ELb1ELb1ELb1ELb1ELb1ELb1ELb0EEENS1_21CollectiveEpilogueFwdINS6_IJS8_SA_S9_EEENS6_IJNS7_ILi1EEESI_SI_EEESC_SE_Li128ELb1ELb1ELb0ELb0EEENS1_19SingleTileSchedulerILb1ELb0ELb1ELi128EEEEEEEEEvNT_6ParamsE --------------------------
	.section	.text._ZN7cutlass13device_kernelIN5flash19enable_sm80_to_sm89INS1_16FlashAttnFwdSm80INS1_25CollectiveMainloopFwdSm80ILi4ELi1ELb0EN4cute5tupleIJNS5_1CILi128EEENS7_ILi96EEENS7_ILi64EEEEEELi64ENS_10bfloat16_tEfNS_4arch4Sm80ELb0ELb1ELb1ELb1ELb1ELb1ELb1ELb0EEENS1_21CollectiveEpilogueFwdINS6_IJS8_SA_S9_EEENS6_IJNS7_ILi1EEESI_SI_EEESC_SE_Li128ELb1ELb1ELb0ELb0EEENS1_19SingleTileSchedulerILb1ELb0ELb1ELi128EEEEEEEEEvNT_6ParamsE,"ax",@progbits
	.sectioninfo	@"SHI_REGISTERS=255"
	.align	128
.text._ZN7cutlass13device_kernelIN5flash19enable_sm80_to_sm89INS1_16FlashAttnFwdSm80INS1_25CollectiveMainloopFwdSm80ILi4ELi1ELb0EN4cute5tupleIJNS5_1CILi128EEENS7_ILi96EEENS7_ILi64EEEEEELi64ENS_10bfloat16_tEfNS_4arch4Sm80ELb0ELb1ELb1ELb1ELb1ELb1ELb1ELb0EEENS1_21CollectiveEpilogueFwdINS6_IJS8_SA_S9_EEENS6_IJNS7_ILi1EEESI_SI_EEESC_SE_Li128ELb1ELb1ELb0ELb0EEENS1_19SingleTileSchedulerILb1ELb0ELb1ELi128EEEEEEEEEvNT_6ParamsE:
        .type           _ZN7cutlass13device_kernelIN5flash19enable_sm80_to_sm89INS1_16FlashAttnFwdSm80INS1_25CollectiveMainloopFwdSm80ILi4ELi1ELb0EN4cute5tupleIJNS5_1CILi128EEENS7_ILi96EEENS7_ILi64EEEEEELi64ENS_10bfloat16_tEfNS_4arch4Sm80ELb0ELb1ELb1ELb1ELb1ELb1ELb1ELb0EEENS1_21CollectiveEpilogueFwdINS6_IJS8_SA_S9_EEENS6_IJNS7_ILi1EEESI_SI_EEESC_SE_Li128ELb1ELb1ELb0ELb0EEENS1_19SingleTileSchedulerILb1ELb0ELb1ELi128EEEEEEEEEvNT_6ParamsE,@function
        .size           _ZN7cutlass13device_kernelIN5flash19enable_sm80_to_sm89INS1_16FlashAttnFwdSm80INS1_25CollectiveMainloopFwdSm80ILi4ELi1ELb0EN4cute5tupleIJNS5_1CILi128EEENS7_ILi96EEENS7_ILi64EEEEEELi64ENS_10bfloat16_tEfNS_4arch4Sm80ELb0ELb1ELb1ELb1ELb1ELb1ELb1ELb0EEENS1_21CollectiveEpilogueFwdINS6_IJS8_SA_S9_EEENS6_IJNS7_ILi1EEESI_SI_EEESC_SE_Li128ELb1ELb1ELb0ELb0EEENS1_19SingleTileSchedulerILb1ELb0ELb1ELi128EEEEEEEEEvNT_6ParamsE,(.L_x_1601 - _ZN7cutlass13device_kernelIN5flash19enable_sm80_to_sm89INS1_16FlashAttnFwdSm80INS1_25CollectiveMainloopFwdSm80ILi4ELi1ELb0EN4cute5tupleIJNS5_1CILi128EEENS7_ILi96EEENS7_ILi64EEEEEELi64ENS_10bfloat16_tEfNS_4arch4Sm80ELb0ELb1ELb1ELb1ELb1ELb1ELb1ELb0EEENS1_21CollectiveEpilogueFwdINS6_IJS8_SA_S9_EEENS6_IJNS7_ILi1EEESI_SI_EEESC_SE_Li128ELb1ELb1ELb0ELb0EEENS1_19SingleTileSchedulerILb1ELb0ELb1ELi128EEEEEEEEEvNT_6ParamsE)
        .other          _ZN7cutlass13device_kernelIN5flash19enable_sm80_to_sm89INS1_16FlashAttnFwdSm80INS1_25CollectiveMainloopFwdSm80ILi4ELi1ELb0EN4cute5tupleIJNS5_1CILi128EEENS7_ILi96EEENS7_ILi64EEEEEELi64ENS_10bfloat16_tEfNS_4arch4Sm80ELb0ELb1ELb1ELb1ELb1ELb1ELb1ELb0EEENS1_21CollectiveEpilogueFwdINS6_IJS8_SA_S9_EEENS6_IJNS7_ILi1EEESI_SI_EEESC_SE_Li128ELb1ELb1ELb0ELb0EEENS1_19SingleTileSchedulerILb1ELb0ELb1ELi128EEEEEEEEEvNT_6ParamsE,@"STO_CUDA_ENTRY STV_DEFAULT"
_ZN7cutlass13device_kernelIN5flash19enable_sm80_to_sm89INS1_16FlashAttnFwdSm80INS1_25CollectiveMainloopFwdSm80ILi4ELi1ELb0EN4cute5tupleIJNS5_1CILi128EEENS7_ILi96EEENS7_ILi64EEEEEELi64ENS_10bfloat16_tEfNS_4arch4Sm80ELb0ELb1ELb1ELb1ELb1ELb1ELb1ELb0EEENS1_21CollectiveEpilogueFwdINS6_IJS8_SA_S9_EEENS6_IJNS7_ILi1EEESI_SI_EEESC_SE_Li128ELb1ELb1ELb0ELb0EEENS1_19SingleTileSchedulerILb1ELb0ELb1ELi128EEEEEEEEEvNT_6ParamsE:
[----:B------:R-:W-:Y:S02]  /*0000*/  MOV R1, c[0x0][0x28] ;  /* 0x00000a0000017a02 */ /* 0x000fe40000000f00 */
[----:B------:R-:W1:Y:S01]  /*0010*/  S2R R207, SR_TID.X ;  /* 0x0000000000cf7919 */ /* 0x000e620000002100 */
[----:B------:R-:W-:Y:S01]  /*0020*/  IMAD.MOV.U32 R11, RZ, RZ, 0x4 ;  /* 0x00000004ff0b7424 */ /* 0x000fe200078e00ff */
[----:B------:R-:W2:Y:S01]  /*0030*/  S2UR UR18, SR_CTAID.X ;  /* 0x00000000001279c3 */ /* 0x000ea20000002500 */
[----:B------:R-:W-:Y:S01]  /*0040*/  ULDC.64 UR26, c[0x0][0x118] ;  /* 0x00004600001a7ab9 */ /* 0x000fe20000000a00 */
[----:B------:R-:W3:Y:S01]  /*0050*/  S2R R4, SR_CTAID.Z ;  /* 0x0000000000047919 */ /* 0x000ee20000002700 */
[----:B------:R-:W-:-:S05]  /*0060*/  IADD3 R1, R1, -0x50, RZ ;  /* 0xffffffb001017810 */ /* 0x000fca0007ffe0ff */
[----:B------:R-:W4:Y:S01]  /*0070*/  S2UR UR22, SR_CTAID.Z ;  /* 0x00000000001679c3 */ /* 0x000f220000002700 */
[----:B-1----:R-:W-:Y:S01]  /*0080*/  SHF.R.U32.HI R0, RZ, 0x5, R207 ;  /* 0x00000005ff007819 */ /* 0x002fe200000116cf */
[----:B---3--:R-:W-:-:S05]  /*0090*/  IMAD.WIDE R2, R4, R11, c[0x0][0x568] ;  /* 0x00015a0004027625 */ /* 0x008fca00078e020b */
[----:B------:R-:W1:Y:S02]  /*00a0*/  SHFL.IDX PT, R0, R0, RZ, 0x1f ;  /* 0x00001fff00007589 */ /* 0x000e6400000e0000 */
[----:B-1----:R-:W-:-:S13]  /*00b0*/  ISETP.NE.AND P0, PT, R0, RZ, PT ;  /* 0x000000ff0000720c */ /* 0x002fda0003f05270 */
[----:B--2-4-:R-:W-:Y:S05]  /*00c0*/  @!P0 BRA `(.L_x_324) ;  /* 0x0000017000008947 */ /* 0x014fea0003800000 */
[----:B------:R-:W-:-:S04]  /*00d0*/  ISETP.NE.U32.AND P0, PT, RZ, c[0x0][0x568], PT ;  /* 0x00015a00ff007a0c */ /* 0x000fc80003f05070 */
[----:B------:R-:W-:-:S13]  /*00e0*/  ISETP.NE.AND.EX P0, PT, RZ, c[0x0][0x56c], PT, P0 ;  /* 0x00015b00ff007a0c */ /* 0x000fda0003f05300 */
[----:B------:R-:W-:Y:S05]  /*00f0*/  @!P0 BRA `(.L_x_325) ;  /* 0x0000003000008947 */ /* 0x000fea0003800000 */
[----:B------:R-:W2:Y:S02]  /*0100*/  LDG.E R0, [R2.64] ;  /* 0x0000001a02007981 */ /* 0x000ea4000c1e1900 */
[----:B--2---:R1:W2:Y:S02]  /*0110*/  R2UR UR5, R0 ;  /* 0x00000000000573c2 */ /* 0x0042a400000e0000 */
[----:B-12---:R-:W-:Y:S05]  /*0120*/  BRA `(.L_x_326) ;  /* 0x000000b000007947 */ /* 0x006fea0003800000 */
.L_x_325:
[----:B------:R-:W-:-:S04]  /*0130*/  ISETP.NE.U32.AND P0, PT, RZ, c[0x0][0x560], PT ;  /* 0x00015800ff007a0c */ /* 0x000fc80003f05070 */
[----:B------:R-:W-:-:S13]  /*0140*/  ISETP.NE.AND.EX P0, PT, RZ, c[0x0][0x564], PT, P0 ;  /* 0x00015900ff007a0c */ /* 0x000fda0003f05300 */
[----:B------:R-:W-:Y:S05]  /*0150*/  @!P0 BRA `(.L_x_327) ;  /* 0x0000007000008947 */ /* 0x000fea0003800000 */
[----:B------:R-:W-:-:S05]  /*0160*/  IMAD.WIDE R2, R4, R11, c[0x0][0x560] ;  /* 0x0001580004027625 */ /* 0x000fca00078e020b */
[----:B------:R-:W2:Y:S04]  /*0170*/  LDG.E R4, [R2.64] ;  /* 0x0000001a02047981 */ /* 0x000ea8000c1e1900 */
[----:B------:R-:W3:Y:S01]  /*0180*/  LDG.E R0, [R2.64+0x4] ;  /* 0x0000041a02007981 */ /* 0x000ee2000c1e1900 */
[----:B--2---:R-:W1:Y:S08]  /*0190*/  R2UR UR4, R4 ;  /* 0x00000000040473c2 */ /* 0x004e7000000e0000 */
[----:B---3--:R-:W1:Y:S02]  /*01a0*/  R2UR UR5, R0 ;  /* 0x00000000000573c2 */ /* 0x008e6400000e0000 */
[----:B-1----:R-:W-:Y:S01]  /*01b0*/  UIADD3 UR5, -UR4, UR5, URZ ;  /* 0x0000000504057290 */ /* 0x002fe2000fffe13f */
[----:B------:R-:W-:Y:S05]  /*01c0*/  BRA `(.L_x_326) ;  /* 0x0000001000007947 */ /* 0x000fea0003800000 */
.L_x_327:
[----:B------:R-:W-:Y:S02]  /*01d0*/  ULDC UR5, c[0x0][0x54c] ;  /* 0x0001530000057ab9 */ /* 0x000fe40000000800 */
.L_x_326:
[----:B------:R-:W-:Y:S02]  /*01e0*/  ULDC UR4, c[0x0][0x548] ;  /* 0x0001520000047ab9 */ /* 0x000fe40000000800 */
[----:B------:R-:W-:-:S02]  /*01f0*/  USHF.L.U32 UR18, UR18, 0x7, URZ ;  /* 0x0000000712127899 */ /* 0x000fc4000800063f */
[----:B------:R-:W-:-:S04]  /*0200*/  UIMAD UR4, UR5, UR4, URZ ;  /* 0x00000004050472a4 */ /* 0x000fc8000f8e023f */
[----:B------:R-:W-:-:S04]  /*0210*/  UISETP.GE.AND UP0, UPT, UR18, UR4, UPT ;  /* 0x000000041200728c */ /* 0x000fc8000bf06270 */
[----:B------:R-:W-:Y:S01]  /*0220*/  USEL UR22, UR22, 0xffffffff, !UP0 ;  /* 0xffffffff16167887 */ /* 0x000fe2000c000000 */
[----:B------:R-:W-:Y:S05]  /*0230*/  BRA `(.L_x_328) ;  /* 0x0000016000007947 */ /* 0x000fea0003800000 */
.L_x_324:
[----:B------:R-:W-:-:S04]  /*0240*/  ISETP.NE.U32.AND P0, PT, RZ, c[0x0][0x568], PT ;  /* 0x00015a00ff007a0c */ /* 0x000fc80003f05070 */
[----:B------:R-:W-:-:S13]  /*0250*/  ISETP.NE.AND.EX P0, PT, RZ, c[0x0][0x56c], PT, P0 ;  /* 0x00015b00ff007a0c */ /* 0x000fda0003f05300 */
[----:B------:R-:W-:Y:S05]  /*0260*/  @!P0 BRA `(.L_x_329) ;  /* 0x0000003000008947 */ /* 0x000fea0003800000 */
[----:B------:R-:W2:Y:S02]  /*0270*/  LDG.E R0, [R2.64] ;  /* 0x0000001a02007981 */ /* 0x000ea4000c1e1900 */
[----:B--2---:R1:W2:Y:S02]  /*0280*/  R2UR UR5, R0 ;  /* 0x00000000000573c2 */ /* 0x0042a400000e0000 */
[----:B-12---:R-:W-:Y:S05]  /*0290*/  BRA `(.L_x_330) ;  /* 0x000000b000007947 */ /* 0x006fea0003800000 */
.L_x_329:
        /* <DEDUP_REMOVED lines=10> */
.L_x_331:
[----:B------:R-:W-:Y:S02]  /*0340*/  ULDC UR5, c[0x0][0x54c] ;  /* 0x0001530000057ab9 */ /* 0x000fe40000000800 */
.L_x_330:
[----:B------:R-:W-:Y:S02]  /*0350*/  ULDC UR4, c[0x0][0x548] ;  /* 0x0001520000047ab9 */ /* 0x000fe40000000800 */
[----:B------:R-:W-:-:S02]  /*0360*/  USHF.L.U32 UR18, UR18, 0x7, URZ ;  /* 0x0000000712127899 */ /* 0x000fc4000800063f */
[----:B------:R-:W-:-:S04]  /*0370*/  UIMAD UR4, UR5, UR4, URZ ;  /* 0x00000004050472a4 */ /* 0x000fc8000f8e023f */
[----:B------:R-:W-:-:S04]  /*0380*/  UISETP.GE.AND UP0, UPT, UR18, UR4, UPT ;  /* 0x000000041200728c */ /* 0x000fc8000bf06270 */
[----:B------:R-:W-:-:S06]  /*0390*/  USEL UR22, UR22, 0xffffffff, !UP0 ;  /* 0xffffffff16167887 */ /* 0x000fcc000c000000 */
.L_x_328:
[----:B------:R-:W-:-:S13]  /*03a0*/  ISETP.LE.AND P0, PT, RZ, UR22, PT ;  /* 0x00000016ff007c0c */ /* 0x000fda000bf03270 */
[----:B------:R-:W-:Y:S05]  /*03b0*/  @!P0 EXIT ;  /* 0x000000000000894d */ /* 0x000fea0003800000 */
[----:B------:R-:W-:Y:S01]  /*03c0*/  ISETP.NE.U32.AND P0, PT, RZ, c[0x0][0x370], PT ;  /* 0x0000dc00ff007a0c */ /* 0x000fe20003f05070 */
[----:B------:R-:W-:Y:S01]  /*03d0*/  ULDC.64 UR4, c[0x0][0x358] ;  /* 0x0000d60000047ab9 */ /* 0x000fe20000000a00 */
[----:B------:R-:W-:Y:S01]  /*03e0*/  ISETP.NE.U32.AND P1, PT, RZ, c[0x0][0x360], PT ;  /* 0x0000d800ff007a0c */ /* 0x000fe20003f25070 */
[----:B------:R-:W-:Y:S01]  /*03f0*/  IMAD.U32 R2, RZ, RZ, UR22 ;  /* 0x00000016ff027e24 */ /* 0x000fe2000f8e00ff */
[----:B------:R-:W-:Y:S01]  /*0400*/  ISETP.NE.AND.EX P3, PT, RZ, c[0x0][0x374], PT, P0 ;  /* 0x0000dd00ff007a0c */ /* 0x000fe20003f65300 */
[----:B------:R-:W-:Y:S01]  /*0410*/  IMAD.U32 R0, RZ, RZ, UR22 ;  /* 0x00000016ff007e24 */ /* 0x000fe2000f8e00ff */
[----:B------:R-:W-:Y:S01]  /*0420*/  ISETP.NE.AND.EX P1, PT, RZ, c[0x0][0x364], PT, P1 ;  /* 0x0000d900ff007a0c */ /* 0x000fe20003f25310 */
[----:B------:R-:W-:Y:S01]  /*0430*/  UISETP.NE.U32.AND UP2, UPT, URZ, UR4, UPT ;  /* 0x000000043f00728c */ /* 0x000fe2000bf45070 */
[----:B------:R-:W-:Y:S02]  /*0440*/  ISETP.NE.U32.AND P2, PT, RZ, c[0x0][0x348], PT ;  /* 0x0000d200ff007a0c */ /* 0x000fe40003f45070 */
[----:B------:R-:W-:Y:S01]  /*0450*/  MOV R4, UR22 ;  /* 0x0000001600047c02 */ /* 0x000fe20008000f00 */
[----:B------:R-:W-:Y:S01]  /*0460*/  UISETP.NE.AND.EX UP2, UPT, URZ, UR5, UPT, UP2 ;  /* 0x000000053f00728c */ /* 0x000fe2000bf45320 */
[----:B------:R-:W-:-:S02]  /*0470*/  ISETP.NE.AND.EX P2, PT, RZ, c[0x0][0x34c], PT, P2 ;  /* 0x0000d300ff007a0c */ /* 0x000fc40003f45320 */
[----:B------:R-:W-:Y:S01]  /*0480*/  ISETP.NE.U32.AND P4, PT, RZ, c[0x0][0x350], PT ;  /* 0x0000d400ff007a0c */ /* 0x000fe20003f85070 */
[----:B------:R-:W-:-:S04]  /*0490*/  IMAD.WIDE R4, R11, R4, c[0x0][0x348] ;  /* 0x0000d2000b047625 */ /* 0x000fc800078e0204 */
[----:B------:R-:W-:Y:S01]  /*04a0*/  @P3 IMAD.WIDE R6, R11, R2, c[0x0][0x370] ;  /* 0x0000dc000b063625 */ /* 0x000fe200078e0202 */
[----:B------:R-:W-:-:S03]  /*04b0*/  ISETP.NE.AND.EX P4, PT, RZ, c[0x0][0x354], PT, P4 ;  /* 0x0000d500ff007a0c */ /* 0x000fc60003f85340 */
[----:B------:R-:W-:Y:S01]  /*04c0*/  @P1 IMAD.WIDE R2, R11, R0, c[0x0][0x360] ;  /* 0x0000d8000b021625 */ /* 0x000fe200078e0200 */
[----:B------:R-:W-:Y:S01]  /*04d0*/  PLOP3.LUT P0, PT, PT, PT, UP2, 0x80, 0x0 ;  /* 0x000000000000781c */ /* 0x000fe20003f0f028 */
[----:B------:R1:W2:Y:S04]  /*04e0*/  @P3 LDG.E R9, [R6.64] ;  /* 0x0000001a06093981 */ /* 0x0002a8000c1e1900 */
[----:B------:R3:W4:Y:S01]  /*04f0*/  @P1 LDG.E R0, [R2.64] ;  /* 0x0000001a02001981 */ /* 0x000722000c1e1900 */
[----:B------:R-:W-:Y:S01]  /*0500*/  IMAD.MOV.U32 R30, RZ, RZ, RZ ;  /* 0x000000ffff1e7224 */ /* 0x000fe200078e00ff */
[----:B------:R-:W-:Y:S02]  /*0510*/  MOV R10, RZ ;  /* 0x000000ff000a7202 */ /* 0x000fe40000000f00 */
[----:B------:R-:W4:Y:S01]  /*0520*/  @P2 LDG.E R8, [R4.64] ;  /* 0x0000001a04082981 */ /* 0x000f22000c1e1900 */
[----:B-1----:R-:W-:Y:S01]  /*0530*/  MOV R6, UR22 ;  /* 0x0000001600067c02 */ /* 0x002fe20008000f00 */
[----:B---3--:R-:W-:-:S04]  /*0540*/  IMAD.U32 R2, RZ, RZ, UR22 ;  /* 0x00000016ff027e24 */ /* 0x008fc8000f8e00ff */
[----:B------:R-:W-:-:S04]  /*0550*/  IMAD.WIDE R6, R11, R6, c[0x0][0x358] ;  /* 0x0000d6000b067625 */ /* 0x000fc800078e0206 */
[----:B------:R-:W-:Y:S01]  /*0560*/  IMAD.WIDE R2, R11, R2, c[0x0][0x350] ;  /* 0x0000d4000b027625 */ /* 0x000fe200078e0202 */
[----:B------:R1:W5:Y:S04]  /*0570*/  @P0 LDG.E R10, [R6.64] ;  /* 0x0000001a060a0981 */ /* 0x000368000c1e1900 */
[----:B------:R1:W5:Y:S01]  /*0580*/  @P4 LDG.E R30, [R2.64] ;  /* 0x0000001a021e4981 */ /* 0x000362000c1e1900 */
[----:B------:R-:W3:Y:S01]  /*0590*/  S2UR UR17, SR_CTAID.Y ;  /* 0x00000000001179c3 */ /* 0x000ee20000002600 */
[----:B------:R-:W-:Y:S02]  /*05a0*/  UMOV UR19, URZ ;  /* 0x0000003f00137c82 */ /* 0x000fe40008000000 */
[----:B------:R-:W-:Y:S02]  /*05b0*/  ULDC UR21, c[0x0][0x168] ;  /* 0x00005a0000157ab9 */ /* 0x000fe40000000800 */
[----:B------:R-:W-:-:S02]  /*05c0*/  UMOV UR20, URZ ;  /* 0x0000003f00147c82 */ /* 0x000fc40008000000 */
[----:B------:R-:W-:Y:S02]  /*05d0*/  ULDC UR4, c[0x0][0x2ac] ;  /* 0x0000ab0000047ab9 */ /* 0x000fe40000000800 */
[----:B------:R-:W-:Y:S02]  /*05e0*/  ULDC UR31, c[0x0][0x1d0] ;  /* 0x00007400001f7ab9 */ /* 0x000fe40000000800 */
[----:B------:R-:W-:-:S03]  /*05f0*/  UIMAD UR31, UR4, UR31, URZ ;  /* 0x0000001f041f72a4 */ /* 0x000fc6000f8e023f */
[----:B------:R-:W-:Y:S02]  /*0600*/  ULDC UR4, c[0x0][0x228] ;  /* 0x00008a0000047ab9 */ /* 0x000fe40000000800 */
[----:B---3--:R-:W-:Y:S01]  /*0610*/  USHF.R.S32.HI UR16, URZ, 0x1f, UR17 ;  /* 0x0000001f3f107899 */ /* 0x008fe20008011411 */
[----:B--2---:R1:W2:Y:S08]  /*0620*/  @P3 R2UR UR19, R9 ;  /* 0x00000000091333c2 */ /* 0x0042b000000e0000 */
[----:B----4-:R1:W3:Y:S08]  /*0630*/  @P1 R2UR UR21, R0 ;  /* 0x00000000001513c2 */ /* 0x0102f000000e0000 */
[----:B------:R1:W4:Y:S01]  /*0640*/  @P2 R2UR UR20, R8 ;  /* 0x00000000081423c2 */ /* 0x00032200000e0000 */
[----:B------:R-:W-:Y:S05]  /*0650*/  @P1 BRA `(.L_x_332) ;  /* 0x0000006000001947 */ /* 0x000fea0003800000 */
[----:B------:R-:W-:Y:S05]  /*0660*/  @!P2 BRA `(.L_x_332) ;  /* 0x000000500000a947 */ /* 0x000fea0003800000 */
[----:B-1--4-:R1:W4:Y:S04]  /*0670*/  LDG.E R0, [R4.64] ;  /* 0x0000001a04007981 */ /* 0x012328000c1e1900 */
[----:B-1-3--:R-:W3:Y:S01]  /*0680*/  LDG.E R4, [R4.64+0x4] ;  /* 0x0000041a04047981 */ /* 0x00aee2000c1e1900 */
[----:B----4-:R-:W1:Y:S08]  /*0690*/  R2UR UR21, R0 ;  /* 0x00000000001573c2 */ /* 0x010e7000000e0000 */
[----:B---3--:R-:W1:Y:S02]  /*06a0*/  R2UR UR5, R4 ;  /* 0x00000000040573c2 */ /* 0x008e6400000e0000 */
[----:B-1----:R-:W-:-:S06]  /*06b0*/  UIADD3 UR21, -UR21, UR5, URZ ;  /* 0x0000000515157290 */ /* 0x002fcc000fffe13f */
.L_x_332:
[----:B------:R-:W-:-:S04]  /*06c0*/  ISETP.NE.U32.AND P1, PT, RZ, c[0x0][0x368], PT ;  /* 0x0000da00ff007a0c */ /* 0x000fc80003f25070 */
[----:B------:R-:W-:-:S13]  /*06d0*/  ISETP.NE.AND.EX P1, PT, RZ, c[0x0][0x36c], PT, P1 ;  /* 0x0000db00ff007a0c */ /* 0x000fda0003f25310 */
[----:B------:R-:W-:Y:S05]  /*06e0*/  @!P1 BRA `(.L_x_333) ;  /* 0x0000005000009947 */ /* 0x000fea0003800000 */
[----:B-1----:R-:W-:-:S05]  /*06f0*/  MOV R0, UR22 ;  /* 0x0000001600007c02 */ /* 0x002fca0008000f00 */
[----:B------:R-:W-:-:S05]  /*0700*/  IMAD.WIDE R2, R11, R0, c[0x0][0x368] ;  /* 0x0000da000b027625 */ /* 0x000fca00078e0200 */
[----:B----4-:R-:W4:Y:S02]  /*0710*/  LDG.E R0, [R2.64] ;  /* 0x0000001a02007981 */ /* 0x010f24000c1e1900 */
[----:B----4-:R1:W4:Y:S02]  /*0720*/  R2UR UR31, R0 ;  /* 0x00000000001f73c2 */ /* 0x01032400000e0000 */
[----:B-1--4-:R-:W-:Y:S05]  /*0730*/  BRA `(.L_x_334) ;  /* 0x0000006000007947 */ /* 0x012fea0003800000 */
.L_x_333:
[----:B------:R-:W-:Y:S05]  /*0740*/  @!P4 BRA `(.L_x_334) ;  /* 0x000000500000c947 */ /* 0x000fea0003800000 */
[----:B-1--4-:R1:W4:Y:S04]  /*0750*/  LDG.E R0, [R2.64] ;  /* 0x0000001a02007981 */ /* 0x012328000c1e1900 */
[----:B-1-3--:R-:W3:Y:S01]  /*0760*/  LDG.E R2, [R2.64+0x4] ;  /* 0x0000041a02027981 */ /* 0x00aee2000c1e1900 */
[----:B----4-:R-:W1:Y:S08]  /*0770*/  R2UR UR31, R0 ;  /* 0x00000000001f73c2 */ /* 0x010e7000000e0000 */
[----:B---3--:R-:W1:Y:S02]  /*0780*/  R2UR UR5, R2 ;  /* 0x00000000020573c2 */ /* 0x008e6400000e0000 */
[----:B-1----:R-:W-:-:S06]  /*0790*/  UIADD3 UR31, -UR31, UR5, URZ ;  /* 0x000000051f1f7290 */ /* 0x002fcc000fffe13f */
.L_x_334:
[----:B----4-:R1:W4:Y:S01]  /*07a0*/  @P0 LDG.E R4, [R6.64] ;  /* 0x0000001a06040981 */ /* 0x010322000c1e1900 */
[----:B------:R-:W-:Y:S01]  /*07b0*/  ISETP.NE.U32.AND P1, PT, RZ, c[0x0][0x378], PT ;  /* 0x0000de00ff007a0c */ /* 0x000fe20003f25070 */
[----:B-1----:R-:W-:Y:S01]  /*07c0*/  IMAD.U32 R0, RZ, RZ, UR22 ;  /* 0x00000016ff007e24 */ /* 0x002fe2000f8e00ff */
[----:B------:R-:W-:Y:S01]  /*07d0*/  MOV R133, UR31 ;  /* 0x0000001f00857c02 */ /* 0x000fe20008000f00 */
[----:B------:R-:W-:-:S02]  /*07e0*/  ULDC UR5, c[0x0][0x2c4] ;  /* 0x0000b10000057ab9 */ /* 0x000fc40000000800 */
[----:B------:R-:W-:Y:S01]  /*07f0*/  ULDC.64 UR6, c[0x0][0x2c8] ;  /* 0x0000b20000067ab9 */ /* 0x000fe20000000a00 */
[----:B---3--:R-:W3:Y:S01]  /*0800*/  @P0 LDG.E R6, [R6.64+0x4] ;  /* 0x0000041a06060981 */ /* 0x008ee2000c1e1900 */
[----:B------:R-:W-:-:S13]  /*0810*/  ISETP.NE.AND.EX P1, PT, RZ, c[0x0][0x37c], PT, P1 ;  /* 0x0000df00ff007a0c */ /* 0x000fda0003f25310 */
[----:B------:R-:W-:-:S05]  /*0820*/  @P1 IMAD.WIDE R2, R11, R0, c[0x0][0x378] ;  /* 0x0000de000b021625 */ /* 0x000fca00078e0200 */
[----:B------:R1:W5:Y:S01]  /*0830*/  @P1 LDG.E R133, [R2.64] ;  /* 0x0000001a02851981 */ /* 0x000362000c1e1900 */
[----:B------:R-:W-:Y:S02]  /*0840*/  UISETP.NE.AND UP0, UPT, UR5, 0x1, UPT ;  /* 0x000000010500788c */ /* 0x000fe4000bf05270 */
[----:B--2---:R-:W-:Y:S02]  /*0850*/  UIADD3 UR5, -UR19, UR31, URZ ;  /* 0x0000001f13057290 */ /* 0x004fe4000fffe13f */
[----:B------:R-:W-:-:S07]  /*0860*/  UP2UR UR24, UPR, URZ, 0x1 ;  /* 0x000000013f187883 */ /* 0x000fce0008000000 */
[----:B------:R-:W-:-:S04]  /*0870*/  @UP0 UIADD3 UR10, UR18, 0x7f, URZ ;  /* 0x0000007f120a0890 */ /* 0x000fc8000fffe03f */
[----:B------:R-:W-:Y:S01]  /*0880*/  UIMAD.WIDE.U32 UR10, UR10, UR6, URZ ;  /* 0x000000060a0a72a5 */ /* 0x000fe2000f8e003f */
[----:B----4-:R-:W2:Y:S08]  /*0890*/  @P0 R2UR UR8, R4 ;  /* 0x00000000040803c2 */ /* 0x010eb000000e0000 */
[----:B---3--:R-:W2:Y:S02]  /*08a0*/  @P0 R2UR UR9, R6 ;  /* 0x00000000060903c2 */ /* 0x008ea400000e0000 */
[----:B--2---:R-:W-:-:S02]  /*08b0*/  @UP2 UIADD3 UR4, -UR8, UR9, URZ ;  /* 0x0000000908042290 */ /* 0x004fc4000fffe13f */
[----:B------:R-:W-:Y:S02]  /*08c0*/  UIADD3 UR8, UR18, 0x7f, URZ ;  /* 0x0000007f12087890 */ /* 0x000fe4000fffe03f */
[----:B------:R-:W-:Y:S02]  /*08d0*/  @UP0 USHF.R.U32.HI UR8, URZ, UR7, UR11 ;  /* 0x000000073f080299 */ /* 0x000fe4000801160b */
[----:B------:R-:W-:Y:S02]  /*08e0*/  UIADD3 UR15, UR5, UR4, URZ ;  /* 0x00000004050f7290 */ /* 0x000fe4000fffe03f */
[----:B------:R-:W-:Y:S02]  /*08f0*/  ULDC.64 UR6, c[0x0][0x328] ;  /* 0x0000ca0000067ab9 */ /* 0x000fe40000000a00 */
[----:B------:R-:W-:Y:S02]  /*0900*/  UISETP.GE.AND UP0, UPT, UR7, 0x1, UPT ;  /* 0x000000010700788c */ /* 0x000fe4000bf06270 */
[----:B------:R-:W-:-:S02]  /*0910*/  UIADD3 UR14, UR15, 0x1, -UR21 ;  /* 0x000000010f0e7890 */ /* 0x000fc4000fffe815 */
[----:B------:R-:W-:Y:S02]  /*0920*/  UP2UR UR23, UPR, URZ, 0x1 ;  /* 0x000000013f177883 */ /* 0x000fe40008000000 */
[----:B------:R-:W-:Y:S01]  /*0930*/  PLOP3.LUT P0, PT, PT, PT, UP0, 0x40, 0x0 ;  /* 0x000000000000781c */ /* 0x000fe20003f0e808 */
[----:B------:R-:W-:-:S04]  /*0940*/  UIADD3 UR8, UR14, UR8, URZ ;  /* 0x000000080e087290 */ /* 0x000fc8000fffe03f */
[----:B------:R-:W-:-:S06]  /*0950*/  UIADD3 UR6, UR8, UR6, URZ ;  /* 0x0000000608067290 */ /* 0x000fcc000fffe03f */
[----:B------:R-:W-:Y:S02]  /*0960*/  IMAD.U32 R0, RZ, RZ, UR6 ;  /* 0x00000006ff007e24 */ /* 0x000fe4000f8e00ff */
[----:B------:R-:W-:Y:S05]  /*0970*/  @P0 BRA `(.L_x_335) ;  /* 0x0000011000000947 */ /* 0x000fea0003800000 */
[----:B-1----:R-:W-:Y:S01]  /*0980*/  ISETP.LT.AND P0, PT, RZ, UR8, PT ;  /* 0x00000008ff007c0c */ /* 0x002fe2000bf01270 */
[----:B------:R-:W-:-:S12]  /*0990*/  UIADD3 UR6, UR8, -0x1, URZ ;  /* 0xffffffff08067890 */ /* 0x000fd8000fffe03f */
[----:B------:R-:W-:Y:S05]  /*09a0*/  @P0 BRA `(.L_x_336) ;  /* 0x0000007000000947 */ /* 0x000fea0003800000 */
[----:B------:R-:W-:Y:S02]  /*09b0*/  UISETP.NE.AND UP0, UPT, UR7, 0x1, UPT ;  /* 0x000000010700788c */ /* 0x000fe4000bf05270 */
[----:B------:R-:W-:-:S03]  /*09c0*/  UIADD3 UR6, -UR8, URZ, URZ ;  /* 0x0000003f08067290 */ /* 0x000fc6000fffe13f */
[----:B------:R-:W-:Y:S02]  /*09d0*/  ULDC.64 UR8, c[0x0][0x330] ;  /* 0x0000cc0000087ab9 */ /* 0x000fe40000000a00 */
[----:B------:R-:W-:-:S04]  /*09e0*/  UIMAD.WIDE.U32 UR10, UR6, UR8, URZ ;  /* 0x00000008060a72a5 */ /* 0x000fc8000f8e003f */
[----:B------:R-:W-:-:S04]  /*09f0*/  @UP0 USHF.R.U32.HI UR6, URZ, UR9, UR11 ;  /* 0x000000093f060299 */ /* 0x000fc8000801160b */
[----:B------:R-:W-:Y:S01]  /*0a00*/  ULOP3.LUT UR6, URZ, UR6, URZ, 0x33, !UPT ;  /* 0x000000063f067292 */ /* 0x000fe2000f8e333f */
[----:B------:R-:W-:Y:S05]  /*0a10*/  BRA `(.L_x_337) ;  /* 0x0000004000007947 */ /* 0x000fea0003800000 */
.L_x_336:
[----:B------:R-:W-:Y:S02]  /*0a20*/  UISETP.NE.AND UP0, UPT, UR7, 0x1, UPT ;  /* 0x000000010700788c */ /* 0x000fe4000bf05270 */
[----:B------:R-:W-:Y:S02]  /*0a30*/  ULDC.64 UR8, c[0x0][0x330] ;  /* 0x0000cc0000087ab9 */ /* 0x000fe40000000a00 */
[----:B------:R-:W-:-:S07]  /*0a40*/  UIMAD.WIDE.U32 UR10, UR6, UR8, URZ ;  /* 0x00000008060a72a5 */ /* 0x000fce000f8e003f */
[----:B------:R-:W-:Y:S02]  /*0a50*/  @UP0 USHF.R.U32.HI UR6, URZ, UR9, UR11 ;  /* 0x000000093f060299 */ /* 0x000fe4000801160b */
.L_x_337:
[----:B------:R-:W-:Y:S02]  /*0a60*/  ULDC UR8, c[0x0][0x32c] ;  /* 0x0000cb0000087ab9 */ /* 0x000fe40000000800 */
[----:B------:R-:W-:-:S06]  /*0a70*/  UIMAD UR8, UR6, UR7, UR8 ;  /* 0x00000007060872a4 */ /* 0x000fcc000f8e0208 */
[----:B------:R-:W-:Y:S02]  /*0a80*/  IMNMX R0, R0, UR8, PT ;  /* 0x0000000800007c17 */ /* 0x000fe4000b800200 */
.L_x_335:
[----:B-1----:R-:W-:Y:S02]  /*0a90*/  UISETP.NE.AND UP0, UPT, UR24, URZ, UPT ;  /* 0x0000003f1800728c */ /* 0x002fe4000bf05270 */
[----:B------:R-:W-:Y:S02]  /*0aa0*/  ULDC.64 UR8, c[0x0][0x2c8] ;  /* 0x0000b20000087ab9 */ /* 0x000fe40000000a00 */
[----:B------:R-:W-:Y:S02]  /*0ab0*/  UIMAD.WIDE.U32 UR10, UR18, UR8, URZ ;  /* 0x00000008120a72a5 */ /* 0x000fe4000f8e003f */
[----:B------:R-:W-:Y:S02]  /*0ac0*/  UMOV UR6, UR18 ;  /* 0x0000001200067c82 */ /* 0x000fe40008000000 */
[----:B------:R-:W-:Y:S02]  /*0ad0*/  UIADD3 UR28, UR15, 0x5f, URZ ;  /* 0x0000005f0f1c7890 */ /* 0x000fe4000fffe03f */
[----:B------:R-:W-:-:S02]  /*0ae0*/  UIADD3 UR13, UR15, -UR21, URZ ;  /* 0x800000150f0d7290 */ /* 0x000fc4000fffe03f */
[----:B------:R-:W-:Y:S02]  /*0af0*/  @UP0 USHF.R.U32.HI UR6, URZ, UR9, UR11 ;  /* 0x000000093f060299 */ /* 0x000fe4000801160b */
[----:B------:R-:W-:Y:S02]  /*0b00*/  UISETP.GE.AND UP0, UPT, UR7, 0x1, UPT ;  /* 0x000000010700788c */ /* 0x000fe4000bf06270 */
[----:B------:R-:W-:Y:S02]  /*0b10*/  UIMAD.WIDE UR28, UR28, 0x2aaaaaab, URZ ;  /* 0x2aaaaaab1c1c78a5 */ /* 0x000fe4000f8e023f */
[----:B------:R-:W-:Y:S02]  /*0b20*/  UIADD3 UR9, UR13, UR6, URZ ;  /* 0x000000060d097290 */ /* 0x000fe4000fffe03f */
[----:B------:R-:W-:Y:S01]  /*0b30*/  PLOP3.LUT P0, PT, PT, PT, UP0, 0x40, 0x0 ;  /* 0x000000000000781c */ /* 0x000fe20003f0e808 */
[----:B------:R-:W-:Y:S02]  /*0b40*/  ULDC UR8, c[0x0][0x324] ;  /* 0x0000c90000087ab9 */ /* 0x000fe40000000800 */
[----:B------:R-:W-:-:S02]  /*0b50*/  UMOV UR11, UR29 ;  /* 0x0000001d000b7c82 */ /* 0x000fc40008000000 */
[----:B------:R-:W-:Y:S02]  /*0b60*/  USHF.R.U32.HI UR12, URZ, 0x1f, UR11 ;  /* 0x0000001f3f0c7899 */ /* 0x000fe4000801160b */
[----:B------:R-:W-:Y:S02]  /*0b70*/  UIADD3 UR8, UR9, -UR8, URZ ;  /* 0x8000000809087290 */ /* 0x000fe4000fffe03f */
[----:B------:R-:W-:-:S04]  /*0b80*/  ULEA.HI.SX32 UR12, UR11, UR12, 0x1c ;  /* 0x0000000c0b0c7291 */ /* 0x000fc8000f8fe23f */
[----:B------:R-:W-:Y:S05]  /*0b90*/  @P0 BRA `(.L_x_338) ;  /* 0x0000012000000947 */ /* 0x000fea0003800000 */
[----:B------:R-:W-:-:S06]  /*0ba0*/  UISETP.GT.AND UP0, UPT, UR9, -0x1, UPT ;  /* 0xffffffff0900788c */ /* 0x000fcc000bf04270 */
[----:B------:R-:W-:-:S13]  /*0bb0*/  PLOP3.LUT P0, PT, PT, PT, UP0, 0x80, 0x0 ;  /* 0x000000000000781c */ /* 0x000fda0003f0f008 */
[----:B------:R-:W-:Y:S05]  /*0bc0*/  @P0 BRA `(.L_x_339) ;  /* 0x0000007000000947 */ /* 0x000fea0003800000 */
[----:B------:R-:W-:Y:S02]  /*0bd0*/  UISETP.NE.AND UP0, UPT, UR7, 0x1, UPT ;  /* 0x000000010700788c */ /* 0x000fe4000bf05270 */
[----:B------:R-:W-:Y:S02]  /*0be0*/  ULOP3.LUT UR9, URZ, UR9, URZ, 0x33, !UPT ;  /* 0x000000093f097292 */ /* 0x000fe4000f8e333f */
[----:B------:R-:W-:Y:S02]  /*0bf0*/  ULDC.64 UR6, c[0x0][0x330] ;  /* 0x0000cc0000067ab9 */ /* 0x000fe40000000a00 */
[----:B------:R-:W-:-:S05]  /*0c00*/  UIMAD.WIDE.U32 UR10, UR9, UR6, URZ ;  /* 0x00000006090a72a5 */ /* 0x000fca000f8e003f */
[----:B------:R-:W-:-:S04]  /*0c10*/  @UP0 USHF.R.U32.HI UR9, URZ, UR7, UR11 ;  /* 0x000000073f090299 */ /* 0x000fc8000801160b */
[----:B------:R-:W-:Y:S01]  /*0c20*/  ULOP3.LUT UR9, URZ, UR9, URZ, 0x33, !UPT ;  /* 0x000000093f097292 */ /* 0x000fe2000f8e333f */
[----:B------:R-:W-:Y:S05]  /*0c30*/  BRA `(.L_x_340) ;  /* 0x0000004000007947 */ /* 0x000fea0003800000 */
.L_x_339:
[----:B------:R-:W-:-:S03]  /*0c40*/  UISETP.NE.AND UP0, UPT, UR7, 0x1, UPT ;  /* 0x000000010700788c */ /* 0x000fc6000bf05270 */
[----:B------:R-:W-:Y:S02]  /*0c50*/  ULDC.64 UR6, c[0x0][0x330] ;  /* 0x0000cc0000067ab9 */ /* 0x000fe40000000a00 */
[----:B------:R-:W-:-:S06]  /*0c60*/  UIMAD.WIDE.U32 UR10, UR9, UR6, URZ ;  /* 0x00000006090a72a5 */ /* 0x000fcc000f8e003f */
[----:B------:R-:W-:Y:S02]  /*0c70*/  @UP0 USHF.R.U32.HI UR9, URZ, UR7, UR11 ;  /* 0x000000073f090299 */ /* 0x000fe4000801160b */
.L_x_340:
[----:B------:R-:W-:Y:S02]  /*0c80*/  ULDC UR6, c[0x0][0x32c] ;  /* 0x0000cb0000067ab9 */ /* 0x000fe40000000800 */
[----:B------:R-:W-:-:S04]  /*0c90*/  UIMAD UR6, UR9, UR6, URZ ;  /* 0x00000006090672a4 */ /* 0x000fc8000f8e023f */
[----:B------:R-:W-:-:S04]  /*0ca0*/  UISETP.LT.AND UP0, UPT, UR8, UR6, UPT ;  /* 0x000000060800728c */ /* 0x000fc8000bf01270 */
[----:B------:R-:W-:-:S03]  /*0cb0*/  USEL UR8, UR8, UR6, !UP0 ;  /* 0x0000000608087287 */ /* 0x000fc6000c000000 */
.L_x_338:
[----:B------:R-:W-:Y:S01]  /*0cc0*/  IADD3 R0, R0, 0x5f, RZ ;  /* 0x0000005f00007810 */ /* 0x000fe20007ffe0ff */
[----:B------:R-:W-:-:S04]  /*0cd0*/  UIMAD.WIDE UR8, UR8, 0x2aaaaaab, URZ ;  /* 0x2aaaaaab080878a5 */ /* 0x000fc8000f8e023f */
[----:B------:R-:W-:Y:S01]  /*0ce0*/  IMAD.HI R0, R0, 0x2aaaaaab, RZ ;  /* 0x2aaaaaab00007827 */ /* 0x000fe200078e02ff */
[----:B------:R-:W-:-:S03]  /*0cf0*/  USHF.R.U32.HI UR7, URZ, 0x1f, UR9 ;  /* 0x0000001f3f077899 */ /* 0x000fc60008011609 */
[----:B------:R-:W1:Y:S01]  /*0d00*/  R2UR UR6, R0 ;  /* 0x00000000000673c2 */ /* 0x000e6200000e0000 */
[----:B------:R-:W-:-:S04]  /*0d10*/  ULEA.HI.SX32 UR7, UR9, UR7, 0x1c ;  /* 0x0000000709077291 */ /* 0x000fc8000f8fe23f */
[----:B------:R-:W-:-:S04]  /*0d20*/  UISETP.LT.AND UP1, UPT, URZ, UR7, UPT ;  /* 0x000000073f00728c */ /* 0x000fc8000bf21270 */
[----:B------:R-:W-:-:S04]  /*0d30*/  USEL UR7, URZ, UR7, !UP1 ;  /* 0x000000073f077287 */ /* 0x000fc8000c800000 */
[----:B------:R-:W-:-:S04]  /*0d40*/  UIMAD UR7, UR7, 0x60, -UR5 ;  /* 0x00000060070778a4 */ /* 0x000fc8000f8e0a05 */
[----:B------:R-:W-:-:S04]  /*0d50*/  UISETP.LT.AND UP1, UPT, URZ, UR7, UPT ;  /* 0x000000073f00728c */ /* 0x000fc8000bf21270 */
[----:B------:R-:W-:Y:S02]  /*0d60*/  USEL UR7, URZ, UR7, !UP1 ;  /* 0x000000073f077287 */ /* 0x000fe4000c800000 */
[----:B-1----:R-:W-:-:S04]  /*0d70*/  USHF.R.U32.HI UR8, URZ, 0x1f, UR6 ;  /* 0x0000001f3f087899 */ /* 0x002fc80008011606 */
[----:B------:R-:W-:-:S04]  /*0d80*/  ULEA.HI.SX32 UR8, UR6, UR8, 0x1c ;  /* 0x0000000806087291 */ /* 0x000fc8000f8fe23f */
[----:B------:R-:W-:-:S04]  /*0d90*/  UISETP.LT.AND UP0, UPT, UR8, UR12, UPT ;  /* 0x0000000c0800728c */ /* 0x000fc8000bf01270 */
[----:B------:R-:W-:-:S04]  /*0da0*/  USEL UR8, UR8, UR12, UP0 ;  /* 0x0000000c08087287 */ /* 0x000fc80008000000 */
[----:B------:R-:W-:-:S04]  /*0db0*/  UIMAD UR8, UR8, 0x60, -UR5 ;  /* 0x00000060080878a4 */ /* 0x000fc8000f8e0a05 */
[----:B------:R-:W-:-:S04]  /*0dc0*/  UISETP.LT.AND UP0, UPT, UR8, UR4, UPT ;  /* 0x000000040800728c */ /* 0x000fc8000bf01270 */
[----:B------:R-:W-:-:S04]  /*0dd0*/  USEL UR8, UR8, UR4, UP0 ;  /* 0x0000000408087287 */ /* 0x000fc80008000000 */
[----:B------:R-:W-:Y:S02]  /*0de0*/  UISETP.GT.AND UP0, UPT, UR8, UR7, UPT ;  /* 0x000000070800728c */ /* 0x000fe4000bf04270 */
[----:B------:R-:W-:-:S04]  /*0df0*/  UIMAD.WIDE.U32 UR6, UR7, -0x55555555, URZ ;  /* 0xaaaaaaab070678a5 */ /* 0x000fc8000f8e003f */
[----:B------:R-:W-:-:S05]  /*0e00*/  USHF.R.U32.HI UR7, URZ, 0x6, UR7 ;  /* 0x000000063f077899 */ /* 0x000fca0008011607 */
[----:B------:R-:W-:Y:S02]  /*0e10*/  @UP0 UIADD3 UR8, UR8, 0x5f, URZ ;  /* 0x0000005f08080890 */ /* 0x000fe4000fffe03f */
[----:B------:R-:W-:Y:S02]  /*0e20*/  UMOV UR5, UR7 ;  /* 0x0000000700057c82 */ /* 0x000fe40008000000 */
[----:B------:R-:W-:-:S04]  /*0e30*/  UIMAD.WIDE UR8, UR8, 0x2aaaaaab, URZ ;  /* 0x2aaaaaab080878a5 */ /* 0x000fc8000f8e023f */
[----:B------:R-:W-:-:S04]  /*0e40*/  @UP0 USHF.R.U32.HI UR6, URZ, 0x1f, UR9 ;  /* 0x0000001f3f060899 */ /* 0x000fc80008011609 */
[----:B------:R-:W-:-:S04]  /*0e50*/  @UP0 ULEA.HI.SX32 UR5, UR9, UR6, 0x1c ;  /* 0x0000000609050291 */ /* 0x000fc8000f8fe23f */
[----:B------:R-:W-:-:S06]  /*0e60*/  UISETP.GT.AND UP0, UPT, UR5, UR7, UPT ;  /* 0x000000070500728c */ /* 0x000fcc000bf04270 */
[----:B------:R-:W-:-:S13]  /*0e70*/  PLOP3.LUT P0, PT, PT, PT, UP0, 0x80, 0x0 ;  /* 0x000000000000781c */ /* 0x000fda0003f0f008 */
[----:B------:R-:W-:Y:S05]  /*0e80*/  @!P0 BRA `(.L_x_341) ;  /* 0x0000614000008947 */ /* 0x000fea0003800000 */
[----:B------:R-:W-:Y:S01]  /*0e90*/  ISETP.NE.U32.AND P0, PT, RZ, c[0x0][0x340], PT ;  /* 0x0000d000ff007a0c */ /* 0x000fe20003f05070 */
[----:B------:R-:W-:Y:S01]  /*0ea0*/  IMAD.U32 R0, RZ, RZ, UR22 ;  /* 0x00000016ff007e24 */ /* 0x000fe2000f8e00ff */
[----:B------:R-:W-:Y:S01]  /*0eb0*/  SHF.R.S32.HI R32, RZ, 0x1f, R207 ;  /* 0x0000001fff207819 */ /* 0x000fe200000114cf */
[----:B------:R-:W-:Y:S01]  /*0ec0*/  IMAD.MOV.U32 R134, RZ, RZ, 0x60 ;  /* 0x00000060ff867424 */ /* 0x000fe200078e00ff */
[----:B------:R-:W-:Y:S01]  /*0ed0*/  ISETP.NE.AND.EX P5, PT, RZ, c[0x0][0x344], PT, P0 ;  /* 0x0000d100ff007a0c */ /* 0x000fe20003fa5300 */
[----:B------:R-:W-:-:S12]  /*0ee0*/  ULDC.64 UR8, c[0x0][0x240] ;  /* 0x0000900000087ab9 */ /* 0x000fd80000000a00 */
[----:B------:R-:W-:-:S05]  /*0ef0*/  @P5 IMAD.WIDE R2, R11, R0, c[0x0][0x340] ;  /* 0x0000d0000b025625 */ /* 0x000fca00078e0200 */
[----:B------:R1:W2:Y:S01]  /*0f00*/  @P5 LDG.E R27, [R2.64] ;  /* 0x0000001a021b5981 */ /* 0x0002a2000c1e1900 */
[-C--:B------:R-:W-:Y:S01]  /*0f10*/  LEA.HI R0, R32, R207.reuse, RZ, 0x3 ;  /* 0x000000cf20007211 */ /* 0x080fe200078f18ff */
[----:B------:R-:W-:Y:S01]  /*0f20*/  IMAD.WIDE.U32 R144, R134, c[0x0][0x238], RZ ;  /* 0x00008e0086907a25 */ /* 0x000fe200078e00ff */
[----:B------:R-:W-:Y:S01]  /*0f30*/  UIMAD UR8, UR16, UR8, URZ ;  /* 0x00000008100872a4 */ /* 0x000fe2000f8e023f */
[-C--:B------:R-:W-:Y:S01]  /*0f40*/  LEA.HI R9, R32, R207.reuse, RZ, 0x6 ;  /* 0x000000cf20097211 */ /* 0x080fe200078f30ff */
[----:B------:R-:W-:Y:S01]  /*0f50*/  UIADD3 UR6, UR5, -0x1, URZ ;  /* 0xffffffff05067890 */ /* 0x000fe2000fffe03f */
[----:B------:R-:W-:Y:S01]  /*0f60*/  SHF.R.S32.HI R6, RZ, 0x3, R0 ;  /* 0x00000003ff067819 */ /* 0x000fe20000011400 */
[----:B------:R-:W3:Y:S01]  /*0f70*/  R2UR UR33, R145 ;  /* 0x00000000912173c2 */ /* 0x000ee200000e0000 */
[----:B------:R-:W-:Y:S01]  /*0f80*/  LOP3.LUT R0, R0, 0x1ffffff8, RZ, 0xc0, !PT ;  /* 0x1ffffff800007812 */ /* 0x000fe200078ec0ff */
[----:B------:R-:W-:Y:S01]  /*0f90*/  USHF.R.S32.HI UR30, URZ, 0x1f, UR22 ;  /* 0x0000001f3f1e7899 */ /* 0x000fe20008011416 */
[C---:B-----5:R-:W-:Y:S01]  /*0fa0*/  IADD3 R110, P0, R6.reuse, R10, RZ ;  /* 0x0000000a066e7210 */ /* 0x060fe20007f1e0ff */
[----:B------:R-:W-:Y:S01]  /*0fb0*/  UIMAD UR25, UR17, UR9, UR8 ;  /* 0x00000009111972a4 */ /* 0x000fe2000f8e0208 */
[----:B------:R-:W-:Y:S01]  /*0fc0*/  IADD3 R118, -R6, UR4, RZ ;  /* 0x0000000406767c10 */ /* 0x000fe2000fffe1ff */
[----:B------:R-:W-:Y:S01]  /*0fd0*/  IMAD.IADD R0, R207, 0x1, -R0 ;  /* 0x00000001cf007824 */ /* 0x000fe200078e0a00 */
[----:B------:R-:W-:Y:S01]  /*0fe0*/  USEL UR29, UR22, URZ, !UP2 ;  /* 0x0000003f161d7287 */ /* 0x000fe2000d000000 */
[----:B------:R-:W-:Y:S01]  /*0ff0*/  IMAD.U32 R8, RZ, RZ, UR6 ;  /* 0x00000006ff087e24 */ /* 0x000fe2000f8e00ff */
[----:B------:R-:W-:Y:S01]  /*1000*/  UMOV UR11, 0x60 ;  /* 0x00000060000b7882 */ /* 0x000fe20000000000 */
[----:B------:R-:W-:Y:S01]  /*1010*/  IMAD.SHL.U32 R4, R0, 0x8, RZ ;  /* 0x0000000800047824 */ /* 0x000fe200078e00ff */
[----:B------:R-:W-:Y:S01]  /*1020*/  ULDC UR10, c[0x0][0x23c] ;  /* 0x00008f00000a7ab9 */ /* 0x000fe20000000800 */
[----:B------:R-:W-:Y:S01]  /*1030*/  IMAD R8, R8, -0x60, R118 ;  /* 0xffffffa008087824 */ /* 0x000fe200078e0276 */
[----:B------:R-:W-:Y:S01]  /*1040*/  USEL UR28, UR30, URZ, !UP2 ;  /* 0x0000003f1e1c7287 */ /* 0x000fe2000d000000 */
[----:B------:R-:W-:Y:S01]  /*1050*/  IMAD.U32 R84, RZ, RZ, UR29 ;  /* 0x0000001dff547e24 */ /* 0x000fe2000f8e00ff */
[----:B------:R-:W-:Y:S01]  /*1060*/  SHF.R.S32.HI R5, RZ, 0x1f, R4 ;  /* 0x0000001fff057819 */ /* 0x000fe20000011404 */
[----:B------:R-:W-:Y:S01]  /*1070*/  UIMAD UR10, UR11, UR10, URZ ;  /* 0x0000000a0b0a72a4 */ /* 0x000fe2000f8e023f */
[----:B------:R-:W-:Y:S01]  /*1080*/  ISETP.GE.AND P4, PT, R8, 0x11, PT ;  /* 0x000000110800780c */ /* 0x000fe20003f86270 */
[----:B------:R-:W-:Y:S01]  /*1090*/  ULDC.64 UR8, c[0x0][0x248] ;  /* 0x0000920000087ab9 */ /* 0x000fe20000000a00 */
[----:B-1----:R-:W-:Y:S01]  /*10a0*/  SHF.R.S32.HI R2, RZ, 0x1f, R10 ;  /* 0x0000001fff027819 */ /* 0x002fe2000001140a */
[----:B------:R-:W-:Y:S01]  /*10b0*/  UIMAD UR8, UR28, UR8, URZ ;  /* 0x000000081c0872a4 */ /* 0x000fe2000f8e023f */
[----:B------:R-:W-:Y:S01]  /*10c0*/  IMAD R7, R134, c[0x0][0x294], RZ ;  /* 0x0000a50086077a24 */ /* 0x000fe200078e02ff */
[----:B------:R-:W-:Y:S01]  /*10d0*/  ISETP.GE.AND P1, PT, R8, 0x1, PT ;  /* 0x000000010800780c */ /* 0x000fe20003f26270 */
[----:B------:R-:W-:Y:S01]  /*10e0*/  IMAD.MOV.U32 R136, RZ, RZ, c[0x0][0x238] ;  /* 0x00008e00ff887624 */ /* 0x000fe200078e00ff */
[----:B------:R-:W-:Y:S01]  /*10f0*/  LEA.HI.X.SX32 R111, R6, R2, 0x1, P0 ;  /* 0x00000002066f7211 */ /* 0x000fe200000f0eff */
[----:B------:R-:W-:Y:S01]  /*1100*/  IMAD.WIDE.U32 R2, R110, c[0x0][0x238], R4 ;  /* 0x00008e006e027a25 */ /* 0x000fe200078e0004 */
[----:B------:R-:W-:Y:S01]  /*1110*/  UIMAD UR9, UR29, UR9, UR8 ;  /* 0x000000091d0972a4 */ /* 0x000fe2000f8e0208 */
[----:B------:R1:W4:Y:S01]  /*1120*/  R2UR UR5, R7 ;  /* 0x00000000070573c2 */ /* 0x00032200000e0000 */
[----:B------:R-:W-:Y:S01]  /*1130*/  LEA.HI R26, R32, R207, RZ, 0x2 ;  /* 0x000000cf201a7211 */ /* 0x000fe200078f10ff */
[----:B------:R-:W-:Y:S01]  /*1140*/  IMAD R0, R111, c[0x0][0x238], RZ ;  /* 0x00008e006f007a24 */ /* 0x000fe200078e02ff */
[----:B------:R-:W-:Y:S01]  /*1150*/  ISETP.GE.AND P6, PT, R4, c[0x0][0x1d4], PT ;  /* 0x0000750004007a0c */ /* 0x000fe20003fc6270 */
[----:B------:R-:W-:Y:S01]  /*1160*/  IMAD.MOV.U32 R132, RZ, RZ, c[0x0][0x23c] ;  /* 0x00008f00ff847624 */ /* 0x000fe200078e00ff */
[----:B------:R-:W-:Y:S01]  /*1170*/  SHF.R.S32.HI R31, RZ, 0x2, R26 ;  /* 0x00000002ff1f7819 */ /* 0x000fe2000001141a */
[----:B------:R-:W-:Y:S01]  /*1180*/  IMAD R0, R110, c[0x0][0x23c], R0 ;  /* 0x00008f006e007a24 */ /* 0x000fe200078e0200 */
[C---:B------:R-:W-:Y:S01]  /*1190*/  ISETP.GE.AND P3, PT, R8.reuse, 0x21, PT ;  /* 0x000000210800780c */ /* 0x040fe20003f66270 */
[----:B------:R-:W-:Y:S01]  /*11a0*/  IMAD.U32 R12, RZ, RZ, UR17 ;  /* 0x00000011ff0c7e24 */ /* 0x000fe2000f8e00ff */
[----:B------:R-:W-:Y:S01]  /*11b0*/  ISETP.GE.AND P2, PT, R8, 0x41, PT ;  /* 0x000000410800780c */ /* 0x000fe20003f46270 */
[----:B------:R-:W-:Y:S01]  /*11c0*/  IMAD.IADD R3, R3, 0x1, R0 ;  /* 0x0000000103037824 */ /* 0x000fe200078e0200 */
[C---:B------:R-:W-:Y:S01]  /*11d0*/  IADD3 R139, R31.reuse, 0x20, RZ ;  /* 0x000000201f8b7810 */ /* 0x040fe20007ffe0ff */
[----:B------:R-:W-:Y:S01]  /*11e0*/  IMAD.U32 R0, RZ, RZ, UR17 ;  /* 0x00000011ff007e24 */ /* 0x000fe2000f8e00ff */
[----:B------:R-:W-:Y:S01]  /*11f0*/  IADD3 R138, R31, 0x40, RZ ;  /* 0x000000401f8a7810 */ /* 0x000fe20007ffe0ff */
[----:B------:R-:W-:Y:S01]  /*1200*/  IMAD.WIDE.U32 R12, R12, c[0x0][0x260], R4 ;  /* 0x000098000c0c7a25 */ /* 0x000fe200078e0004 */
[----:B------:R-:W-:Y:S01]  /*1210*/  UMOV UR36, 0x6 ;  /* 0x0000000600247882 */ /* 0x000fe20000000000 */
[----:B------:R2:W4:Y:S01]  /*1220*/  R2UR UR32, R144 ;  /* 0x00000000902073c2 */ /* 0x00052200000e0000 */
[----:B------:R-:W-:Y:S01]  /*1230*/  UMOV UR38, 0x5 ;  /* 0x0000000500267882 */ /* 0x000fe20000000000 */
[----:B------:R-:W-:Y:S01]  /*1240*/  IMAD.WIDE.U32 R2, R0, c[0x0][0x240], R2 ;  /* 0x0000900000027a25 */ /* 0x000fe200078e0002 */
[----:B------:R-:W-:Y:S01]  /*1250*/  ULDC UR34, c[0x0][0x284] ;  /* 0x0000a10000227ab9 */ /* 0x000fe20000000800 */
[----:B------:R-:W-:-:S02]  /*1260*/  IADD3 R128, R30, UR31, RZ ;  /* 0x0000001f1e807c10 */ /* 0x000fc4000fffe0ff */
[----:B------:R-:W-:Y:S01]  /*1270*/  IMAD.SHL.U32 R0, R6, 0x40, RZ ;  /* 0x0000004006007824 */ /* 0x000fe200078e00ff */
[----:B------:R-:W-:Y:S01]  /*1280*/  IADD3 R3, R3, UR25, RZ ;  /* 0x0000001903037c10 */ /* 0x000fe2000fffe0ff */
[----:B---3--:R-:W-:Y:S01]  /*1290*/  UIADD3 UR25, UR33, UR10, URZ ;  /* 0x0000000a21197290 */ /* 0x008fe2000fffe03f */
[----:B------:R-:W-:Y:S01]  /*12a0*/  IMAD.MOV.U32 R14, RZ, RZ, R12 ;  /* 0x000000ffff0e7224 */ /* 0x000fe200078e000c */
[----:B------:R-:W-:Y:S01]  /*12b0*/  USHF.R.S32.HI UR10, URZ, 0x1f, UR6 ;  /* 0x0000001f3f0a7899 */ /* 0x000fe20008011406 */
[----:B------:R-:W-:Y:S01]  /*12c0*/  LOP3.LUT R0, R0, 0x1c0, RZ, 0xc0, !PT ;  /* 0x000001c000007812 */ /* 0x000fe200078ec0ff */
[----:B------:R-:W-:Y:S01]  /*12d0*/  UIMAD UR8, UR25, UR6, URZ ;  /* 0x00000006190872a4 */ /* 0x000fe2000f8e023f */
[----:B------:R-:W-:Y:S01]  /*12e0*/  IMAD.WIDE.U32 R116, R84, c[0x0][0x248], R2 ;  /* 0x0000920054747a25 */ /* 0x000fe200078e0002 */
[----:B------:R-:W-:Y:S02]  /*12f0*/  P2R R131, PR, RZ, 0x40 ;  /* 0x00000040ff837803 */ /* 0x000fe40000000000 */
[----:B-1----:R-:W-:Y:S01]  /*1300*/  LOP3.LUT R7, R0, 0x38, R4, 0xf8, !PT ;  /* 0x0000003800077812 */ /* 0x002fe200078ef804 */
[----:B------:R-:W-:Y:S01]  /*1310*/  IMAD.MOV.U32 R112, RZ, RZ, R116 ;  /* 0x000000ffff707224 */ /* 0x000fe200078e0074 */
[----:B------:R-:W-:Y:S01]  /*1320*/  IADD3 R113, R117, UR9, RZ ;  /* 0x0000000975717c10 */ /* 0x000fe2000fffe0ff */
[----:B------:R-:W-:Y:S01]  /*1330*/  IMAD.U32 R2, RZ, RZ, UR8 ;  /* 0x00000008ff027e24 */ /* 0x000fe2000f8e00ff */
[----:B------:R-:W-:Y:S01]  /*1340*/  SHF.R.U32.HI R6, RZ, 0x3, R0 ;  /* 0x00000003ff067819 */ /* 0x000fe20000011600 */
[----:B------:R-:W-:Y:S01]  /*1350*/  ULDC.64 UR8, c[0x0][0x260] ;  /* 0x0000980000087ab9 */ /* 0x000fe20000000a00 */
[----:B------:R-:W-:Y:S01]  /*1360*/  IMAD R140, R134, c[0x0][0x284], RZ ;  /* 0x0000a100868c7a24 */ /* 0x000fe200078e02ff */
[----:B------:R-:W-:Y:S01]  /*1370*/  UIMAD UR8, UR16, UR8, URZ ;  /* 0x00000008100872a4 */ /* 0x000fe2000f8e023f */
[C---:B------:R-:W-:Y:S01]  /*1380*/  IMAD R2, R144.reuse, UR10, R2 ;  /* 0x0000000a90027c24 */ /* 0x040fe2000f8e0202 */
[----:B------:R-:W-:Y:S01]  /*1390*/  LOP3.LUT R6, R7, R6, RZ, 0x3c, !PT ;  /* 0x0000000607067212 */ /* 0x000fe200078e3cff */
[----:B------:R-:W-:Y:S01]  /*13a0*/  IMAD.WIDE.U32 R10, R144, UR6, R112 ;  /* 0x00000006900a7c25 */ /* 0x000fe2000f8e0070 */
[----:B------:R-:W-:-:S02]  /*13b0*/  UIMAD UR8, UR17, UR9, UR8 ;  /* 0x00000009110872a4 */ /* 0x000fc4000f8e0208 */
[----:B------:R-:W-:Y:S01]  /*13c0*/  ULDC UR10, c[0x0][0x294] ;  /* 0x0000a500000a7ab9 */ /* 0x000fe20000000800 */
[----:B------:R-:W-:Y:S01]  /*13d0*/  IMAD.IADD R3, R11, 0x1, R2 ;  /* 0x000000010b037824 */ /* 0x000fe200078e0202 */
[C---:B------:R-:W-:Y:S01]  /*13e0*/  @P4 LEA R0, P0, R136.reuse, R10, 0x4 ;  /* 0x0000000a88004211 */ /* 0x040fe200078020ff */
[----:B------:R-:W-:Y:S01]  /*13f0*/  IMAD.SHL.U32 R2, R9, 0x8, RZ ;  /* 0x0000000809027824 */ /* 0x000fe200078e00ff */
[----:B------:R-:W-:Y:S01]  /*1400*/  IADD3 R15, R13, UR8, RZ ;  /* 0x000000080d0f7c10 */ /* 0x000fe2000fffe0ff */
[C---:B------:R-:W-:Y:S01]  /*1410*/  IMAD.WIDE.U32 R12, R136.reuse, 0x20, RZ ;  /* 0x00000020880c7825 */ /* 0x040fe200078e00ff */
[----:B------:R-:W-:Y:S01]  /*1420*/  @P4 LEA.HI.X R7, R136, R3, R132, 0x4, P0 ;  /* 0x0000000388074211 */ /* 0x000fe200000f2484 */
[----:B------:R-:W-:Y:S01]  /*1430*/  ULDC.64 UR8, c[0x0][0x280] ;  /* 0x0000a00000087ab9 */ /* 0x000fe20000000a00 */
[----:B------:R-:W-:Y:S01]  /*1440*/  @P4 LEA R16, P0, R0, c[0x0][0x220], 0x1 ;  /* 0x0000880000104a11 */ /* 0x000fe200078008ff */
[----:B----4-:R-:W-:Y:S01]  /*1450*/  USHF.L.U64.HI UR32, UR8, UR36, UR9 ;  /* 0x0000002408207299 */ /* 0x010fe20008010209 */
[----:B------:R-:W-:Y:S01]  /*1460*/  LOP3.LUT R6, R6, 0xfffffe00, R2, 0xf8, !PT ;  /* 0xfffffe0006067812 */ /* 0x000fe200078ef802 */
[----:B------:R-:W-:Y:S01]  /*1470*/  USHF.L.U64.HI UR34, UR8, UR38, UR34 ;  /* 0x0000002608227299 */ /* 0x000fe20008010222 */
[----:B------:R-:W-:Y:S01]  /*1480*/  @P4 LEA.HI.X R17, R0, c[0x0][0x224], R7, 0x1, P0 ;  /* 0x0000890000114a11 */ /* 0x000fe200000f0c07 */
[----:B------:R-:W-:Y:S01]  /*1490*/  USHF.L.U32 UR33, UR8, 0x6, URZ ;  /* 0x0000000608217899 */ /* 0x000fe2000800063f */
[----:B------:R-:W-:Y:S01]  /*14a0*/  LOP3.LUT R0, R26, 0xfffffffc, RZ, 0xc0, !PT ;  /* 0xfffffffc1a007812 */ /* 0x000fe200078ec0ff */
[----:B------:R-:W-:Y:S01]  /*14b0*/  IMAD.SHL.U32 R79, R6, 0x2, RZ ;  /* 0x00000002064f7824 */ /* 0x000fe200078e00ff */
[C---:B------:R-:W-:Y:S01]  /*14c0*/  @P1 LEA R4, P0, R10.reuse, c[0x0][0x220], 0x1 ;  /* 0x000088000a041a11 */ /* 0x040fe200078008ff */
[----:B------:R-:W-:Y:S01]  /*14d0*/  USHF.L.U32 UR35, UR8, 0x5, URZ ;  /* 0x0000000508237899 */ /* 0x000fe2000800063f */
[----:B------:R-:W-:Y:S01]  /*14e0*/  SHF.R.S32.HI R2, RZ, 0x1f, R31 ;  /* 0x0000001fff027819 */ /* 0x000fe2000001141f */
[----:B------:R-:W-:Y:S01]  /*14f0*/  IMAD.IADD R0, R207, 0x1, -R0 ;  /* 0x00000001cf007824 */ /* 0x000fe200078e0a00 */
[----:B------:R-:W-:Y:S01]  /*1500*/  @P1 LEA.HI.X R5, R10, c[0x0][0x224], R3, 0x1, P0 ;  /* 0x000089000a051a11 */ /* 0x000fe200000f0c03 */
[----:B------:R-:W-:Y:S01]  /*1510*/  ULDC.64 UR8, c[0x0][0x290] ;  /* 0x0000a40000087ab9 */ /* 0x000fe20000000a00 */
[----:B------:R-:W-:Y:S01]  /*1520*/  ISETP.GT.AND P0, PT, R8, 0x50, PT ;  /* 0x000000500800780c */ /* 0x000fe20003f04270 */
[C---:B------:R-:W-:Y:S01]  /*1530*/  IMAD.SHL.U32 R28, R0.reuse, 0x4, RZ ;  /* 0x00000004001c7824 */ /* 0x040fe200078e00ff */
[----:B------:R-:W-:Y:S01]  /*1540*/  USHF.L.U64.HI UR36, UR8, UR36, UR9 ;  /* 0x0000002408247299 */ /* 0x000fe20008010209 */
[----:B------:R-:W-:Y:S01]  /*1550*/  @!PT LDS RZ, [RZ] ;  /* 0x00000000fffff984 */ /* 0x000fe20000000800 */
[----:B------:R-:W-:Y:S01]  /*1560*/  @!PT LDS RZ, [RZ] ;  /* 0x00000000fffff984 */ /* 0x000fe20000000800 */
[----:B------:R-:W-:Y:S01]  /*1570*/  @!PT LDS RZ, [RZ] ;  /* 0x00000000fffff984 */ /* 0x000fe20000000800 */
[----:B------:R1:W-:Y:S01]  /*1580*/  @P1 LDGSTS.E.BYPASS.LTC128B.128 [R79+0x3100], [R4.64], !P6 ;  /* 0x03100000044f1fae */ /* 0x0003e2000f101d5a */
[----:B------:R-:W-:Y:S01]  /*1590*/  IMAD.SHL.U32 R18, R0, 0x8, RZ ;  /* 0x0000000800127824 */ /* 0x000fe200078e00ff */
[----:B------:R-:W-:Y:S01]  /*15a0*/  ISETP.GE.AND P1, PT, R8, 0x31, PT ;  /* 0x000000310800780c */ /* 0x000fe20003f26270 */
[----:B------:R-:W-:Y:S01]  /*15b0*/  USHF.L.U64.HI UR38, UR8, UR38, UR10 ;  /* 0x0000002608267299 */ /* 0x000fe2000801020a */
[----:B------:R-:W-:Y:S01]  /*15c0*/  SHF.R.S32.HI R29, RZ, 0x1f, R28 ;  /* 0x0000001fff1d7819 */ /* 0x000fe2000001141c */
[----:B------:R3:W-:Y:S01]  /*15d0*/  @P4 LDGSTS.E.BYPASS.LTC128B.128 [R79+0x3900], [R16.64], !P6 ;  /* 0x03900000104f4fae */ /* 0x0007e2000f101d5a */
[----:B------:R-:W-:Y:S01]  /*15e0*/  SHF.R.S32.HI R19, RZ, 0x1f, R18 ;  /* 0x0000001fff137819 */ /* 0x000fe20000011412 */
[----:B------:R-:W-:Y:S01]  /*15f0*/  USHF.L.U32 UR37, UR8, 0x6, URZ ;  /* 0x0000000608257899 */ /* 0x000fe2000800063f */
[----:B------:R-:W-:Y:S01]  /*1600*/  IADD3 R86, R18, 0x20, RZ ;  /* 0x0000002012567810 */ /* 0x000fe20007ffe0ff */
[----:B------:R-:W-:Y:S01]  /*1610*/  IMAD.WIDE.U32 R6, R31, c[0x0][0x280], R28 ;  /* 0x0000a0001f067a25 */ /* 0x000fe200078e001c */
[----:B------:R-:W-:Y:S01]  /*1620*/  USHF.L.U32 UR39, UR8, 0x5, URZ ;  /* 0x0000000508277899 */ /* 0x000fe2000800063f */
[----:B------:R-:W-:Y:S01]  /*1630*/  IADD3 R30, R28, 0x10, RZ ;  /* 0x000000101c1e7810 */ /* 0x000fe20007ffe0ff */
[----:B------:R-:W-:Y:S01]  /*1640*/  UIMAD.WIDE.U32 UR40, UR8, 0x60, URZ ;  /* 0x00000060082878a5 */ /* 0x000fe2000f8e003f */
[----:B------:R-:W-:Y:S01]  /*1650*/  IMAD.MOV.U32 R24, RZ, RZ, R6 ;  /* 0x000000ffff187224 */ /* 0x000fe200078e0006 */
[----:B------:R-:W-:Y:S01]  /*1660*/  ULDC.64 UR10, c[0x0][0x268] ;  /* 0x00009a00000a7ab9 */ /* 0x000fe20000000a00 */
[----:B------:R-:W-:Y:S01]  /*1670*/  @P1 IMAD R8, R132, 0x30, RZ ;  /* 0x0000003084081824 */ /* 0x000fe200078e02ff */
[----:B------:R-:W-:Y:S01]  /*1680*/  ULDC.64 UR8, c[0x0][0x1e8] ;  /* 0x00007a0000087ab9 */ /* 0x000fe20000000a00 */
[----:B------:R-:W-:Y:S01]  /*1690*/  IMAD.MOV.U32 R146, RZ, RZ, c[0x0][0x2b8] ;  /* 0x0000ae00ff927624 */ /* 0x000fe200078e00ff */
[----:B------:R-:W-:Y:S01]  /*16a0*/  UIMAD UR43, UR16, UR8, URZ ;  /* 0x00000008102b72a4 */ /* 0x000fe2000f8e023f */
[----:B------:R-:W-:Y:S01]  /*16b0*/  IMAD.MOV.U32 R143, RZ, RZ, c[0x0][0x27c] ;  /* 0x00009f00ff8f7624 */ /* 0x000fe200078e00ff */
[----:B------:R-:W-:Y:S01]  /*16c0*/  UIMAD.WIDE.U32 UR44, UR17, UR8, URZ ;  /* 0x00000008112c72a5 */ /* 0x000fe2000f8e003f */
[----:B------:R-:W-:Y:S01]  /*16d0*/  IMAD.MOV.U32 R137, RZ, RZ, c[0x0][0x27c] ;  /* 0x00009f00ff897624 */ /* 0x000fe200078e00ff */
[----:B------:R-:W-:Y:S01]  /*16e0*/  UIMAD UR43, UR17, UR9, UR43 ;  /* 0x00000009112b72a4 */ /* 0x000fe2000f8e022b */
[----:B------:R-:W-:Y:S01]  /*16f0*/  IMAD.WIDE.U32 R134, R134, c[0x0][0x280], RZ ;  /* 0x0000a00086867a25 */ /* 0x000fe200078e00ff */
[----:B------:R-:W-:-:S02]  /*1700*/  UIMAD UR10, UR28, UR10, URZ ;  /* 0x0000000a1c0a72a4 */ /* 0x000fc4000f8e023f */
[----:B------:R-:W-:Y:S01]  /*1710*/  ULDC.64 UR8, c[0x0][0x210] ;  /* 0x0000840000087ab9 */ /* 0x000fe20000000a00 */
[C---:B-1----:R-:W-:Y:S01]  /*1720*/  IMAD R4, R2.reuse, c[0x0][0x280], RZ ;  /* 0x0000a00002047a24 */ /* 0x042fe200078e02ff */
[----:B------:R-:W-:Y:S01]  /*1730*/  UIMAD UR42, UR16, UR8, URZ ;  /* 0x00000008102a72a4 */ /* 0x000fe2000f8e023f */
[----:B------:R-:W-:Y:S01]  /*1740*/  IMAD R2, R2, c[0x0][0x290], RZ ;  /* 0x0000a40002027a24 */ /* 0x000fe200078e02ff */
[----:B------:R-:W-:Y:S01]  /*1750*/  UIMAD UR10, UR29, UR11, UR10 ;  /* 0x0000000b1d0a72a4 */ /* 0x000fe2000f8e020a */
[C---:B------:R-:W-:Y:S01]  /*1760*/  IMAD R9, R31.reuse, c[0x0][0x284], R4 ;  /* 0x0000a1001f097a24 */ /* 0x040fe200078e0204 */
[----:B------:R-:W-:Y:S01]  /*1770*/  UIMAD.WIDE.U32 UR46, UR17, UR8, URZ ;  /* 0x00000008112e72a5 */ /* 0x000fe2000f8e003f */
[----:B------:R-:W-:Y:S01]  /*1780*/  IMAD R11, R31, c[0x0][0x294], R2 ;  /* 0x0000a5001f0b7a24 */ /* 0x000fe200078e0202 */
[----:B------:R-:W-:Y:S01]  /*1790*/  @P3 IADD3 R2, P4, R10, R12, RZ ;  /* 0x0000000c0a023210 */ /* 0x000fe20007f9e0ff */
[----:B------:R-:W-:Y:S01]  /*17a0*/  IMAD.IADD R25, R7, 0x1, R9 ;  /* 0x0000000107197824 */ /* 0x000fe200078e0209 */
[----:B------:R-:W-:Y:S01]  /*17b0*/  UIMAD UR9, UR17, UR9, UR42 ;  /* 0x00000009110972a4 */ /* 0x000fe2000f8e022a */
[----:B------:R-:W-:Y:S01]  /*17c0*/  IMAD.WIDE.U32 R4, R31, c[0x0][0x290], R28 ;  /* 0x0000a4001f047a25 */ /* 0x000fe200078e001c */
[----:B------:R-:W-:-:S02]  /*17d0*/  UIADD3 UR43, UR45, UR43, URZ ;  /* 0x0000002b2d2b7290 */ /* 0x000fc4000fffe03f */
[----:B------:R-:W-:Y:S01]  /*17e0*/  UIADD3 UR9, UR47, UR9, URZ ;  /* 0x000000092f097290 */ /* 0x000fe2000fffe03f */
[----:B------:R-:W-:Y:S01]  /*17f0*/  IMAD.WIDE.U32 R6, R31, c[0x0][0x280], R18 ;  /* 0x0000a0001f067a25 */ /* 0x000fe200078e0012 */
[----:B------:R-:W-:-:S03]  /*1800*/  UIADD3 UR8, UR41, UR5, URZ ;  /* 0x0000000529087290 */ /* 0x000fc6000fffe03f */
[----:B------:R-:W-:Y:S02]  /*1810*/  IMAD.IADD R23, R5, 0x1, R11 ;  /* 0x0000000105177824 */ /* 0x000fe400078e020b */
[----:B------:R-:W-:Y:S02]  /*1820*/  IMAD.MOV.U32 R22, RZ, RZ, R4 ;  /* 0x000000ffff167224 */ /* 0x000fe400078e0004 */
[----:B------:R-:W-:Y:S02]  /*1830*/  IMAD.IADD R21, R9, 0x1, R7 ;  /* 0x0000000109157824 */ /* 0x000fe400078e0207 */
[----:B------:R-:W-:-:S04]  /*1840*/  IMAD.WIDE.U32 R4, R31, c[0x0][0x290], R18 ;  /* 0x0000a4001f047a25 */ /* 0x000fc800078e0012 */
[----:B------:R-:W-:Y:S02]  /*1850*/  IMAD.SHL.U32 R7, R132, 0x20, RZ ;  /* 0x0000002084077824 */ /* 0x000fe400078e00ff */
[----:B---3--:R-:W-:Y:S02]  /*1860*/  IMAD.IADD R17, R11, 0x1, R5 ;  /* 0x000000010b117824 */ /* 0x008fe400078e0205 */
[----:B------:R-:W-:Y:S01]  /*1870*/  IMAD.MOV.U32 R20, RZ, RZ, R6 ;  /* 0x000000ffff147224 */ /* 0x000fe200078e0006 */
[----:B------:R-:W-:Y:S01]  /*1880*/  @P3 IADD3.X R5, R3, R13, R7, P4, !PT ;  /* 0x0000000d03053210 */ /* 0x000fe200027fe407 */
[----:B------:R-:W-:Y:S01]  /*1890*/  IMAD.MOV.U32 R16, RZ, RZ, R4 ;  /* 0x000000ffff107224 */ /* 0x000fe200078e0004 */
[----:B------:R-:W-:Y:S01]  /*18a0*/  @P3 LEA R6, P4, R2, c[0x0][0x220], 0x1 ;  /* 0x0000880002063a11 */ /* 0x000fe200078808ff */
[----:B------:R-:W-:Y:S02]  /*18b0*/  @P0 IMAD R11, R132, 0x50, RZ ;  /* 0x00000050840b0824 */ /* 0x000fe400078e02ff */
[----:B------:R-:W-:Y:S01]  /*18c0*/  IMAD.WIDE.U32 R98, R133, c[0x0][0x280], R24 ;  /* 0x0000a00085627a25 */ /* 0x000fe200078e0018 */
[----:B------:R-:W-:-:S02]  /*18d0*/  @P3 LEA.HI.X R7, R2, c[0x0][0x224], R5, 0x1, P4 ;  /* 0x0000890002073a11 */ /* 0x000fc400020f0c05 */
[----:B------:R-:W-:Y:S01]  /*18e0*/  ISETP.GE.AND P4, PT, R18, c[0x0][0x27c], PT ;  /* 0x00009f0012007a0c */ /* 0x000fe20003f86270 */
[----:B------:R-:W-:Y:S02]  /*18f0*/  @P1 IMAD.MOV.U32 R2, RZ, RZ, R10 ;  /* 0x000000ffff021224 */ /* 0x000fe400078e000a */
[----:B------:R1:W-:Y:S01]  /*1900*/  @P3 LDGSTS.E.BYPASS.LTC128B.128 [R79+0x4100], [R6.64], !P6 ;  /* 0x04100000064f3fae */ /* 0x0003e2000f101d5a */
[----:B------:R-:W-:Y:S01]  /*1910*/  IMAD.WIDE.U32 R96, R133, c[0x0][0x290], R22 ;  /* 0x0000a40085607a25 */ /* 0x000fe200078e0016 */
[----:B------:R-:W-:-:S03]  /*1920*/  P2R R130, PR, RZ, 0x10 ;  /* 0x00000010ff827803 */ /* 0x000fc60000000000 */
[----:B------:R-:W-:Y:S01]  /*1930*/  @P1 IMAD.WIDE.U32 R4, R136, 0x30, R2 ;  /* 0x0000003088041825 */ /* 0x000fe200078e0002 */
[----:B------:R-:W-:-:S03]  /*1940*/  SEL R2, RZ, c[0x0][0x27c], !P4 ;  /* 0x00009f00ff027a07 */ /* 0x000fc60006000000 */
[----:B------:R-:W-:Y:S01]  /*1950*/  @P1 IMAD.IADD R8, R5, 0x1, R8 ;  /* 0x0000000105081824 */ /* 0x000fe200078e0208 */
[----:B------:R-:W-:Y:S01]  /*1960*/  @P1 LEA R12, P3, R4, c[0x0][0x220], 0x1 ;  /* 0x00008800040c1a11 */ /* 0x000fe200078608ff */
[----:B------:R-:W-:-:S03]  /*1970*/  IMAD.WIDE.U32 R94, R133, c[0x0][0x280], R20 ;  /* 0x0000a000855e7a25 */ /* 0x000fc600078e0014 */
[----:B------:R-:W-:Y:S01]  /*1980*/  @P1 LEA.HI.X R13, R4, c[0x0][0x224], R8, 0x1, P3 ;  /* 0x00008900040d1a11 */ /* 0x000fe200018f0c08 */
[----:B------:R-:W-:Y:S01]  /*1990*/  IMAD.IADD R4, R18, 0x1, R2 ;  /* 0x0000000112047824 */ /* 0x000fe200078e0202 */
[----:B------:R-:W-:Y:S01]  /*19a0*/  @P2 LEA R5, P3, R136, R10, 0x6 ;  /* 0x0000000a88052211 */ /* 0x000fe200078630ff */
[----:B------:R-:W-:Y:S02]  /*19b0*/  @P0 IMAD.MOV.U32 R2, RZ, RZ, R10 ;  /* 0x000000ffff020224 */ /* 0x000fe400078e000a */
[----:B------:R3:W-:Y:S01]  /*19c0*/  @P1 LDGSTS.E.BYPASS.LTC128B.128 [R79+0x4900], [R12.64], !P6 ;  /* 0x049000000c4f1fae */ /* 0x0007e2000f101d5a */
[----:B------:R-:W-:Y:S01]  /*19d0*/  ISETP.GE.AND P1, PT, R86, c[0x0][0x1d4], PT ;  /* 0x0000750056007a0c */ /* 0x000fe20003f26270 */
[----:B------:R-:W-:-:S03]  /*19e0*/  IMAD.WIDE.U32 R92, R133, c[0x0][0x290], R16 ;  /* 0x0000a400855c7a25 */ /* 0x000fc600078e0010 */
[----:B------:R-:W-:Y:S01]  /*19f0*/  P2R R107, PR, RZ, 0x2 ;  /* 0x00000002ff6b7803 */ /* 0x000fe20000000000 */
[----:B------:R-:W-:Y:S01]  /*1a00*/  IMAD.WIDE.U32 R84, R84, c[0x0][0x268], R14 ;  /* 0x00009a0054547a25 */ /* 0x000fe200078e000e */
[----:B------:R-:W-:Y:S02]  /*1a10*/  ISETP.NE.AND P1, PT, R146, 0x1, PT ;  /* 0x000000019200780c */ /* 0x000fe40003f25270 */
[C---:B-1----:R-:W-:Y:S01]  /*1a20*/  @P2 LEA.HI.X R6, R136.reuse, R3, R132, 0x6, P3 ;  /* 0x0000000388062211 */ /* 0x042fe200018f3484 */
[----:B------:R-:W-:Y:S01]  /*1a30*/  @P0 IMAD.WIDE.U32 R2, R136, 0x50, R2 ;  /* 0x0000005088020825 */ /* 0x000fe200078e0002 */
[----:B------:R-:W-:Y:S02]  /*1a40*/  @P2 LEA R8, P3, R5, c[0x0][0x220], 0x1 ;  /* 0x0000880005082a11 */ /* 0x000fe400078608ff */
[----:B------:R-:W-:Y:S01]  /*1a50*/  SHF.R.S32.HI R7, RZ, 0x1f, R4 ;  /* 0x0000001fff077819 */ /* 0x000fe20000011404 */
[----:B------:R-:W-:Y:S01]  /*1a60*/  @P0 IMAD.IADD R3, R3, 0x1, R11 ;  /* 0x0000000103030824 */ /* 0x000fe200078e020b */
[----:B------:R-:W-:Y:S01]  /*1a70*/  @P2 LEA.HI.X R9, R5, c[0x0][0x224], R6, 0x1, P3 ;  /* 0x0000890005092a11 */ /* 0x000fe200018f0c06 */
[----:B------:R-:W-:Y:S01]  /*1a80*/  IMAD.U32 R5, RZ, RZ, UR30 ;  /* 0x0000001eff057e24 */ /* 0x000fe2000f8e00ff */
[----:B------:R-:W-:Y:S01]  /*1a90*/  @P0 LEA R6, P3, R2, c[0x0][0x220], 0x1 ;  /* 0x0000880002060a11 */ /* 0x000fe200078608ff */
[----:B------:R-:W-:Y:S01]  /*1aa0*/  IMAD.SHL.U32 R11, R138, 0x40, RZ ;  /* 0x000000408a0b7824 */ /* 0x000fe200078e00ff */
[----:B------:R-:W-:Y:S01]  /*1ab0*/  LEA.HI R4, R7, R4, RZ, 0x3 ;  /* 0x0000000407047211 */ /* 0x000fe200078f18ff */
[----:B------:R1:W-:Y:S01]  /*1ac0*/  @P2 LDGSTS.E.BYPASS.LTC128B.128 [R79+0x5100], [R8.64], !P6 ;  /* 0x05100000084f2fae */ /* 0x0003e2000f101d5a */
[----:B------:R-:W-:Y:S01]  /*1ad0*/  @P0 LEA.HI.X R7, R2, c[0x0][0x224], R3, 0x1, P3 ;  /* 0x0000890002070a11 */ /* 0x000fe200018f0c03 */
[----:B------:R-:W-:Y:S01]  /*1ae0*/  IMAD.SHL.U32 R137, R137, 0x2, RZ ;  /* 0x0000000289897824 */ /* 0x000fe200078e00ff */
[----:B------:R-:W-:Y:S01]  /*1af0*/  LOP3.LUT R108, R11, 0x1c0, RZ, 0xc0, !PT ;  /* 0x000001c00b6c7812 */ /* 0x000fe200078ec0ff */
[----:B------:R-:W-:Y:S01]  /*1b00*/  IMAD.IADD R140, R135, 0x1, R140 ;  /* 0x00000001878c7824 */ /* 0x000fe200078e028c */
[----:B------:R-:W-:Y:S01]  /*1b10*/  LOP3.LUT R89, R4, 0xfffffff8, RZ, 0xc0, !PT ;  /* 0xfffffff804597812 */ /* 0x000fe200078ec0ff */
[----:B------:R4:W-:Y:S01]  /*1b20*/  @P0 LDGSTS.E.BYPASS.LTC128B.128 [R79+0x5900], [R6.64], !P6 ;  /* 0x05900000064f0fae */ /* 0x0009e2000f101d5a */
[----:B------:R-:W-:Y:S01]  /*1b30*/  ISETP.GE.AND P0, PT, R18, c[0x0][0x1d4], PT ;  /* 0x0000750012007a0c */ /* 0x000fe20003f06270 */
[----:B------:R-:W-:Y:S01]  /*1b40*/  IMAD R0, R0, 0x20, R31 ;  /* 0x0000002000007824 */ /* 0x000fe200078e021f */
[----:B------:R-:W-:Y:S01]  /*1b50*/  SHF.R.U32.HI R141, RZ, 0x3, R108 ;  /* 0x00000003ff8d7819 */ /* 0x000fe2000001166c */
[----:B------:R-:W0:Y:S01]  /*1b60*/  LDGDEPBAR ;  /* 0x00000000000079af */ /* 0x000e220000000000 */
[----:B------:R-:W-:-:S02]  /*1b70*/  P2R R90, PR, RZ, 0x1 ;  /* 0x00000001ff5a7803 */ /* 0x000fc40000000000 */
[C---:B------:R-:W-:Y:S01]  /*1b80*/  SHF.L.U64.HI R132, R136.reuse, 0x5, R132 ;  /* 0x0000000588847819 */ /* 0x040fe20000010284 */
[----:B------:R-:W-:Y:S01]  /*1b90*/  IMAD.SHL.U32 R136, R136, 0x20, RZ ;  /* 0x0000002088887824 */ /* 0x000fe200078e00ff */
[----:B------:R-:W-:Y:S02]  /*1ba0*/  SHF.R.S32.HI R106, RZ, 0x3, R4 ;  /* 0x00000003ff6a7819 */ /* 0x000fe40000011404 */
[----:B------:R-:W-:Y:S02]  /*1bb0*/  SHF.R.S32.HI R101, RZ, 0x1f, R89 ;  /* 0x0000001fff657819 */ /* 0x000fe40000011459 */
[----:B------:R-:W-:Y:S01]  /*1bc0*/  IADD3 R88, R85, UR10, RZ ;  /* 0x0000000a55587c10 */ /* 0x000fe2000fffe0ff */
[----:B------:R-:W-:Y:S01]  /*1bd0*/  ULDC.U8 UR10, c[0x0][0x298] ;  /* 0x0000a600000a7ab9 */ /* 0x000fe20000000000 */
[----:B-1----:R-:W-:Y:S01]  /*1be0*/  IMAD.U32 R8, RZ, RZ, UR22 ;  /* 0x00000016ff087e24 */ /* 0x002fe2000f8e00ff */
[----:B----4-:R-:W-:Y:S02]  /*1bf0*/  LEA.HI R6, R32, R207, RZ, 0x5 ;  /* 0x000000cf20067211 */ /* 0x010fe400078f28ff */
[----:B------:R-:W-:-:S03]  /*1c00*/  SHF.R.S32.HI R7, RZ, 0x1f, R26 ;  /* 0x0000001fff077819 */ /* 0x000fc6000001141a */
[----:B------:R-:W-:-:S05]  /*1c10*/  IMAD.SHL.U32 R6, R6, 0x10, RZ ;  /* 0x0000001006067824 */ /* 0x000fca00078e00ff */
[----:B------:R-:W-:Y:S01]  /*1c20*/  LOP3.LUT R121, R6, 0xfffffe00, RZ, 0xc0, !PT ;  /* 0xfffffe0006797812 */ /* 0x000fe200078ec0ff */
[----:B------:R-:W-:-:S05]  /*1c30*/  IMAD.SHL.U32 R6, R139, 0x40, RZ ;  /* 0x000000408b067824 */ /* 0x000fca00078e00ff */
[----:B------:R-:W-:-:S04]  /*1c40*/  LOP3.LUT R109, R6, 0x1c0, RZ, 0xc0, !PT ;  /* 0x000001c0066d7812 */ /* 0x000fc800078ec0ff */
[----:B------:R-:W-:Y:S02]  /*1c50*/  SHF.R.U32.HI R142, RZ, 0x3, R109 ;  /* 0x00000003ff8e7819 */ /* 0x000fe4000001166d */
[----:B--2---:R-:W-:Y:S01]  /*1c60*/  @P5 SHF.R.S32.HI R3, RZ, 0x1f, R27 ;  /* 0x0000001fff035819 */ /* 0x004fe2000001141b */
[----:B------:R-:W-:Y:S01]  /*1c70*/  @!P5 IMAD.MOV.U32 R3, RZ, RZ, R5 ;  /* 0x000000ffff03d224 */ /* 0x000fe200078e0005 */
[----:B------:R-:W-:Y:S01]  /*1c80*/  SHF.R.S32.HI R5, RZ, 0x1f, R133 ;  /* 0x0000001fff057819 */ /* 0x000fe20000011485 */
[----:B------:R-:W-:Y:S02]  /*1c90*/  @P5 IMAD.MOV.U32 R2, RZ, RZ, R27 ;  /* 0x000000ffff025224 */ /* 0x000fe400078e001b */
[----:B------:R-:W-:Y:S02]  /*1ca0*/  @!P5 IMAD.MOV.U32 R2, RZ, RZ, R8 ;  /* 0x000000ffff02d224 */ /* 0x000fe400078e0008 */
[C---:B------:R-:W-:Y:S02]  /*1cb0*/  IMAD R8, R5.reuse, c[0x0][0x280], RZ ;  /* 0x0000a00005087a24 */ /* 0x040fe400078e02ff */
[----:B------:R-:W-:-:S02]  /*1cc0*/  IMAD R5, R5, c[0x0][0x290], RZ ;  /* 0x0000a40005057a24 */ /* 0x000fc400078e02ff */
[C---:B------:R-:W-:Y:S01]  /*1cd0*/  IMAD R10, R133.reuse, c[0x0][0x284], R8 ;  /* 0x0000a100850a7a24 */ /* 0x040fe200078e0208 */
[----:B------:R-:W-:Y:S01]  /*1ce0*/  SHF.R.S32.HI R8, RZ, 0x1f, R138 ;  /* 0x0000001fff087819 */ /* 0x000fe2000001148a */
[----:B------:R-:W-:Y:S01]  /*1cf0*/  IMAD R9, R133, c[0x0][0x294], R5 ;  /* 0x0000a50085097a24 */ /* 0x000fe200078e0205 */
[----:B------:R-:W-:Y:S01]  /*1d00*/  LEA.HI R5, R7, R31, RZ, 0x3 ;  /* 0x0000001f07057211 */ /* 0x000fe200078f18ff */
[----:B------:R-:W-:Y:S01]  /*1d10*/  IMAD R3, R3, c[0x0][0x2b0], RZ ;  /* 0x0000ac0003037a24 */ /* 0x000fe200078e02ff */
[----:B------:R-:W-:Y:S01]  /*1d20*/  LEA.HI R6, R8, R138, RZ, 0x3 ;  /* 0x0000008a08067211 */ /* 0x000fe200078f18ff */
[C---:B------:R-:W-:Y:S01]  /*1d30*/  IMAD.WIDE.U32 R114, R2.reuse, c[0x0][0x2b0], RZ ;  /* 0x0000ac0002727a25 */ /* 0x040fe200078e00ff */
[----:B------:R-:W-:Y:S02]  /*1d40*/  LOP3.LUT R5, R5, 0xfffffff8, RZ, 0xc0, !PT ;  /* 0xfffffff805057812 */ /* 0x000fe400078ec0ff */
[----:B------:R-:W-:Y:S01]  /*1d50*/  SHF.R.S32.HI R7, RZ, 0x1f, R139 ;  /* 0x0000001fff077819 */ /* 0x000fe2000001148b */
[----:B------:R-:W-:-:S02]  /*1d60*/  IMAD R3, R2, c[0x0][0x2b4], R3 ;  /* 0x0000ad0002037a24 */ /* 0x000fc400078e0203 */
[----:B------:R-:W-:Y:S01]  /*1d70*/  IMAD.IADD R5, R31, 0x1, -R5 ;  /* 0x000000011f057824 */ /* 0x000fe200078e0a05 */
[----:B------:R-:W-:Y:S01]  /*1d80*/  LEA.HI R7, R7, R139, RZ, 0x3 ;  /* 0x0000008b07077211 */ /* 0x000fe200078f18ff */
[----:B------:R-:W-:Y:S02]  /*1d90*/  IMAD.SHL.U32 R6, R6, 0x40, RZ ;  /* 0x0000004006067824 */ /* 0x000fe400078e00ff */
[C---:B------:R-:W-:Y:S01]  /*1da0*/  IMAD.SHL.U32 R8, R5.reuse, 0x40, RZ ;  /* 0x0000004005087824 */ /* 0x040fe200078e00ff */
[----:B------:R-:W-:Y:S01]  /*1db0*/  LOP3.LUT P0, RZ, R5, 0x4, RZ, 0xc0, !PT ;  /* 0x0000000405ff7812 */ /* 0x000fe2000780c0ff */
[----:B------:R-:W-:Y:S01]  /*1dc0*/  IMAD.IADD R127, R115, 0x1, R3 ;  /* 0x00000001737f7824 */ /* 0x000fe200078e0203 */
[----:B------:R-:W-:Y:S01]  /*1dd0*/  SHF.R.S32.HI R5, RZ, 0x1f, R86 ;  /* 0x0000001fff057819 */ /* 0x000fe20000011456 */
[----:B------:R-:W-:Y:S01]  /*1de0*/  IMAD.SHL.U32 R7, R7, 0x40, RZ ;  /* 0x0000004007077824 */ /* 0x000fe200078e00ff */
[----:B------:R-:W-:Y:S01]  /*1df0*/  LOP3.LUT R119, R8, 0x1c0, RZ, 0xc0, !PT ;  /* 0x000001c008777812 */ /* 0x000fe200078ec0ff */
[----:B------:R-:W-:Y:S01]  /*1e00*/  IMAD.IADD R105, R99, 0x1, R10 ;  /* 0x0000000163697824 */ /* 0x000fe200078e020a */
[----:B------:R-:W-:Y:S01]  /*1e10*/  LEA.HI R5, R5, R86, RZ, 0x3 ;  /* 0x0000005605057211 */ /* 0x000fe200078f18ff */
[----:B------:R-:W-:Y:S01]  /*1e20*/  IMAD.IADD R103, R10, 0x1, R95 ;  /* 0x000000010a677824 */ /* 0x000fe200078e025f */
[----:B------:R-:W-:Y:S01]  /*1e30*/  SHF.R.U32.HI R120, RZ, 0x3, R119 ;  /* 0x00000003ff787819 */ /* 0x000fe20000011677 */
[----:B------:R-:W-:Y:S01]  /*1e40*/  IMAD.IADD R104, R97, 0x1, R9 ;  /* 0x0000000161687824 */ /* 0x000fe200078e0209 */
[----:B------:R-:W-:Y:S01]  /*1e50*/  LOP3.LUT R2, R119, 0x18, R18, 0xf8, !PT ;  /* 0x0000001877027812 */ /* 0x000fe200078ef812 */
[----:B------:R-:W-:Y:S01]  /*1e60*/  IMAD.IADD R102, R9, 0x1, R93 ;  /* 0x0000000109667824 */ /* 0x000fe200078e025d */
[----:B------:R-:W-:-:S02]  /*1e70*/  LOP3.LUT R122, R6, 0xfffffe00, RZ, 0xc0, !PT ;  /* 0xfffffe00067a7812 */ /* 0x000fc400078ec0ff */
[----:B------:R-:W-:Y:S02]  /*1e80*/  LOP3.LUT R2, R2, R120, RZ, 0x3c, !PT ;  /* 0x0000007802027212 */ /* 0x000fe400078e3cff */
[--C-:B------:R-:W-:Y:S02]  /*1e90*/  LOP3.LUT R6, R119, 0x38, R4.reuse, 0xf8, !PT ;  /* 0x0000003877067812 */ /* 0x100fe400078ef804 */
[----:B------:R-:W-:Y:S01]  /*1ea0*/  LOP3.LUT R76, R5, 0xfffffff8, RZ, 0xc0, !PT ;  /* 0xfffffff8054c7812 */ /* 0x000fe200078ec0ff */
[----:B------:R-:W-:Y:S01]  /*1eb0*/  IMAD.IADD R3, R2, 0x1, R121 ;  /* 0x0000000102037824 */ /* 0x000fe200078e0279 */
[----:B------:R-:W-:Y:S02]  /*1ec0*/  LOP3.LUT R123, R7, 0xfffffe00, RZ, 0xc0, !PT ;  /* 0xfffffe00077b7812 */ /* 0x000fe400078ec0ff */
[----:B------:R-:W-:Y:S02]  /*1ed0*/  LOP3.LUT R5, R109, 0x38, R4, 0xf8, !PT ;  /* 0x000000386d057812 */ /* 0x000fe400078ef804 */
[----:B------:R-:W-:-:S02]  /*1ee0*/  LEA R80, R3, 0x100, 0x1 ;  /* 0x0000010003507811 */ /* 0x000fc400078e08ff */
[----:B------:R-:W-:Y:S02]  /*1ef0*/  LOP3.LUT R2, R108, 0x38, R4, 0xf8, !PT ;  /* 0x000000386c027812 */ /* 0x000fe400078ef804 */
[----:B------:R-:W-:Y:S02]  /*1f00*/  LOP3.LUT R3, R6, R120, RZ, 0x3c, !PT ;  /* 0x0000007806037212 */ /* 0x000fe400078e3cff */
[----:B------:R-:W-:Y:S02]  /*1f10*/  LOP3.LUT R5, R123, R5, R142, 0xf6, !PT ;  /* 0x000000057b057212 */ /* 0x000fe400078ef68e */
[----:B------:R-:W-:Y:S01]  /*1f20*/  LOP3.LUT R2, R122, R2, R141, 0xf6, !PT ;  /* 0x000000027a027212 */ /* 0x000fe200078ef68d */
[----:B------:R-:W-:Y:S01]  /*1f30*/  IMAD.IADD R3, R3, 0x1, R121 ;  /* 0x0000000103037824 */ /* 0x000fe200078e0279 */
[C---:B------:R-:W-:Y:S01]  /*1f40*/  IADD3 R81, R80.reuse, 0x40, RZ ;  /* 0x0000004050517810 */ /* 0x040fe20007ffe0ff */
[----:B------:R-:W-:Y:S01]  /*1f50*/  IMAD.SHL.U32 R126, R5, 0x2, RZ ;  /* 0x00000002057e7824 */ /* 0x000fe200078e00ff */
[----:B------:R-:W-:Y:S01]  /*1f60*/  @P0 IADD3 R81, R80, -0x40, RZ ;  /* 0xffffffc050510810 */ /* 0x000fe20007ffe0ff */
[----:B------:R-:W-:Y:S01]  /*1f70*/  IMAD.SHL.U32 R125, R2, 0x2, RZ ;  /* 0x00000002027d7824 */ /* 0x000fe200078e00ff */
[----:B------:R-:W-:Y:S01]  /*1f80*/  SHF.R.S32.HI R82, RZ, 0x1f, R76 ;  /* 0x0000001fff527819 */ /* 0x000fe2000001144c */
[----:B------:R-:W-:Y:S01]  /*1f90*/  IMAD.SHL.U32 R124, R3, 0x2, RZ ;  /* 0x00000002037c7824 */ /* 0x000fe200078e00ff */
[----:B------:R-:W-:Y:S01]  /*1fa0*/  BAR.SYNC.DEFER_BLOCKING 0x0 ;  /* 0x0000000000007b1d */ /* 0x000fe20000010000 */
[----:B---3--:R-:W-:-:S05]  /*1fb0*/  ISETP.GE.AND P0, PT, R143, 0x1, PT ;  /* 0x000000018f00780c */ /* 0x008fca0003f06270 */
.L_x_376:
        /* <DEDUP_REMOVED lines=13> */
[C---:B------:R-:W-:Y:S04]  /*2090*/  @!P0 IADD3 R3, P1, R5.reuse, R114, RZ ;  /* 0x0000007205038210 */ /* 0x040fe80007f3e0ff */
[----:B------:R-:W-:Y:S02]  /*20a0*/  @!P0 LEA.HI.X.SX32 R6, R5, R127, 0x1, P1 ;  /* 0x0000007f05068211 */ /* 0x000fe400008f0eff */
[C---:B------:R-:W-:Y:S04]  /*20b0*/  @!P0 LEA R2, P1, R3.reuse, c[0x0][0x2a0], 0x2 ;  /* 0x0000a80003028a11 */ /* 0x040fe800078210ff */
[----:B------:R-:W-:Y:S05]  /*20c0*/  @!P0 LEA.HI.X R3, R3, c[0x0][0x2a4], R6, 0x2, P1 ;  /* 0x0000a90003038a11 */ /* 0x000fea00008f1406 */
[----:B--2---:R1:W2:Y:S04]  /*20d0*/  @!P0 LDG.E R83, [R2.64] ;  /* 0x0000001a02538981 */ /* 0x0042a8000c1e1900 */
[----:B------:R-:W-:Y:S01]  /*20e0*/  BAR.SYNC.DEFER_BLOCKING 0x0 ;  /* 0x0000000000007b1d */ /* 0x000fe20000010000 */
[----:B-1----:R-:W-:Y:S04]  /*20f0*/  IMAD.MOV R2, RZ, RZ, -R5 ;  /* 0x000000ffff027224 */ /* 0x002fe800078e0a05 */
[----:B------:R-:W-:Y:S04]  /*2100*/  IMAD R87, R2, c[0x0][0x2b8], R4 ;  /* 0x0000ae0002577a24 */ /* 0x000fe800078e0204 */
[----:B------:R-:W-:Y:S01]  /*2110*/  IMAD.WIDE.U32 R2, R87, c[0x0][0x1e0], RZ ;  /* 0x0000780057027a25 */ /* 0x000fe200078e00ff */
[----:B------:R-:W-:Y:S05]  /*2120*/  SHF.R.S32.HI R91, RZ, 0x1f, R87 ;  /* 0x0000001fff5b7819 */ /* 0x000fea0000011457 */
        /* <DEDUP_REMOVED lines=11> */
[----:B------:R-:W-:-:S05]  /*21e0*/  @!P2 BRA `(.L_x_343) ;  /* 0x00003b300000a947 */ /* 0x000fca0003800000 */
[----:B------:R-:W-:Y:S01]  /*21f0*/  USHF.R.S32.HI UR28, URZ, 0x1f, UR6 ;  /* 0x0000001f3f1c7899 */ /* 0x000fe20008011406 */
[----:B------:R-:W-:Y:S01]  /*2200*/  ISETP.NE.AND P0, PT, RZ, UR10, PT ;  /* 0x0000000aff007c0c */ /* 0x000fe2000bf05270 */
[----:B------:R-:W-:Y:S01]  /*2210*/  UIMAD UR11, UR8, UR6, URZ ;  /* 0x00000006080b72a4 */ /* 0x000fe2000f8e023f */
[----:B------:R-:W-:Y:S01]  /*2220*/  IMAD R2, R140, UR6, RZ ;  /* 0x000000068c027c24 */ /* 0x000fe2000f8e02ff */
[----:B------:R-:W-:Y:S01]  /*2230*/  UIMAD UR5, UR6, -0x60, UR4 ;  /* 0xffffffa0060578a4 */ /* 0x000fe2000f8e0204 */
[C---:B------:R-:W-:Y:S01]  /*2240*/  IMAD.WIDE.U32 R32, R134.reuse, UR6, RZ ;  /* 0x0000000686207c25 */ /* 0x040fe2000f8e00ff */
[----:B------:R-:W-:Y:S02]  /*2250*/  UIMAD.WIDE.U32 UR30, UR40, UR6, URZ ;  /* 0x00000006281e72a5 */ /* 0x000fe4000f8e003f */
[----:B------:R-:W-:Y:S01]  /*2260*/  UIMAD UR11, UR28, UR40, UR11 ;  /* 0x000000281c0b72a4 */ /* 0x000fe2000f8e020b */
[----:B------:R-:W-:Y:S01]  /*2270*/  IMAD R2, R134, UR28, R2 ;  /* 0x0000001c86027c24 */ /* 0x000fe2000f8e0202 */
[----:B------:R-:W-:Y:S02]  /*2280*/  UISETP.LT.AND UP0, UPT, UR5, 0x60, UPT ;  /* 0x000000600500788c */ /* 0x000fe4000bf01270 */
[----:B------:R-:W-:Y:S02]  /*2290*/  UIADD3 UR11, UR31, UR11, URZ ;  /* 0x0000000b1f0b7290 */ /* 0x000fe4000fffe03f */
[----:B------:R-:W-:Y:S01]  /*22a0*/  USEL UR28, UR5, 0x60, UP0 ;  /* 0x00000060051c7887 */ /* 0x000fe20008000000 */
        /* <DEDUP_REMOVED lines=15> */
[----:B------:R-:W-:Y:S04]  /*23a0*/  IADD3 R3, P0, R96, UR30, RZ ;  /* 0x0000001e60037c10 */ /* 0x000fe8000ff1e0ff */
[----:B------:R-:W-:Y:S02]  /*23b0*/  IADD3.X R5, R104, UR11, RZ, P0, !PT ;  /* 0x0000000b68057c10 */ /* 0x000fe400087fe4ff */
        /* <DEDUP_REMOVED lines=13> */
.L_x_346:
[----:B------:R-:W-:Y:S05]  /*2490*/  BSYNC B0 ;  /* 0x0000000000007941 */ /* 0x000fea0003800000 */
.L_x_345:
        /* <DEDUP_REMOVED lines=18> */
[----:B------:R-:W-:Y:S01]  /*25c0*/  IADD3 R4, P1, P0, R98, UR35, R32 ;  /* 0x0000002362047c10 */ /* 0x000fe2000f83e020 */
[----:B------:R-:W-:Y:S01]  /*25d0*/  IMAD.U32 R5, RZ, RZ, UR39 ;  /* 0x00000027ff057e24 */ /* 0x000fe2000f8e00ff */
[----:B------:R-:W-:Y:S01]  /*25e0*/  CS2R R14, SRZ ;  /* 0x00000000000e7805 */ /* 0x000fe2000001ff00 */
[----:B------:R-:W-:Y:S01]  /*25f0*/  IMAD.U32 R10, RZ, RZ, UR38 ;  /* 0x00000026ff0a7e24 */ /* 0x000fe2000f8e00ff */
[----:B------:R-:W-:Y:S01]  /*2600*/  IADD3.X R9, R105, UR34, R36, P1, P0 ;  /* 0x0000002269097c10 */ /* 0x000fe20008fe0424 */
[----:B------:R-:W-:Y:S01]  /*2610*/  CS2R R42, SRZ ;  /* 0x00000000002a7805 */ /* 0x000fe2000001ff00 */
[----:B------:R-:W-:Y:S01]  /*2620*/  IADD3 R5, P1, P0, R96, UR30, R5 ;  /* 0x0000001e60057c10 */ /* 0x000fe2000f83e005 */
[----:B------:R-:W-:Y:S01]  /*2630*/  CS2R R16, SRZ ;  /* 0x0000000000107805 */ /* 0x000fe2000001ff00 */
[----:B------:R-:W-:Y:S02]  /*2640*/  CS2R R44, SRZ ;  /* 0x00000000002c7805 */ /* 0x000fe4000001ff00 */
[----:B------:R-:W-:Y:S02]  /*2650*/  IADD3.X R10, R104, UR11, R10, P1, P0 ;  /* 0x0000000b680a7c10 */ /* 0x000fe40008fe040a */
        /* <DEDUP_REMOVED lines=12> */
.L_x_348:
[----:B------:R-:W-:Y:S05]  /*2720*/  BSYNC B0 ;  /* 0x0000000000007941 */ /* 0x000fea0003800000 */
.L_x_347:
        /* <DEDUP_REMOVED lines=24> */
[----:B------:R-:W-:Y:S01]  /*28b0*/  IMAD.U32 R5, RZ, RZ, UR31 ;  /* 0x0000001fff057e24 */ /* 0x000fe2000f8e00ff */
[----:B------:R-:W-:Y:S01]  /*28c0*/  IADD3 R5, P1, P0, R96, UR37, R4 ;  /* 0x0000002560057c10 */ /* 0x000fe2000f83e004 */
[----:B------:R-:W-:Y:S03]  /*28d0*/  CS2R R48, SRZ ;  /* 0x0000000000307805 */ /* 0x000fe6000001ff00 */
        /* <DEDUP_REMOVED lines=13> */
.L_x_350:
[----:B------:R-:W-:Y:S05]  /*29b0*/  BSYNC B0 ;  /* 0x0000000000007941 */ /* 0x000fea0003800000 */
.L_x_349:
        /* <DEDUP_REMOVED lines=33> */
[----:B------:R-:W-:Y:S02]  /*2bd0*/  @!P0 LOP3.LUT R35, R35, 0xffff0000, RZ, 0xc0, !PT ;  /* 0xffff000023238812 */ /* 0x000fe400078ec0ff */
[----:B------:R-:W-:Y:S01]  /*2be0*/  @!P0 PRMT R37, R13, 0x5432, R37 ;  /* 0x000054320d258816 */ /* 0x000fe20000000025 */
[C---:B------:R-:W-:Y:S01]  /*2bf0*/  @!P0 IMAD.U32 R13, R2.reuse, 0x10000, RZ ;  /* 0x00010000020d8824 */ /* 0x040fe200078e00ff */
[----:B------:R-:W-:Y:S01]  /*2c00*/  @!P0 LOP3.LUT R5, R2, 0xffff0000, RZ, 0xc0, !PT ;  /* 0xffff000002058812 */ /* 0x000fe200078ec0ff */
        /* <DEDUP_REMOVED lines=37> */
.L_x_354:
[----:B------:R-:W-:Y:S05]  /*2e60*/  BSYNC B0 ;  /* 0x0000000000007941 */ /* 0x000fea0003800000 */
.L_x_353:
        /* <DEDUP_REMOVED lines=9> */
[----:B------:R-:W-:Y:S02]  /*2f00*/  @!P0 SHF.R.U64 R2, R6, 0x10, R7 ;  /* 0x0000001006028819 */ /* 0x000fe40000001207 */
[----:B------:R-:W-:Y:S02]  /*2f10*/  @!P0 PRMT R5, R39, 0x5410, R5 ;  /* 0x0000541027058816 */ /* 0x000fe40000000005 */
[----:B------:R-:W-:Y:S02]  /*2f20*/  @!P0 PRMT R2, R24, 0x5432, R2 ;  /* 0x0000543218028816 */ /* 0x000fe40000000002 */
[----:B------:R-:W-:Y:S01]  /*2f30*/  @!P0 SHF.R.U32.HI R6, RZ, 0x10, R7 ;  /* 0x00000010ff068819 */ /* 0x000fe20000011607 */
[C---:B------:R-:W-:Y:S01]  /*2f40*/  @!P0 IMAD.U32 R12, R5.reuse, 0x10000, RZ ;  /* 0x00010000050c8824 */ /* 0x040fe200078e00ff */
[----:B------:R-:W-:Y:S01]  /*2f50*/  @!P0 SHF.R.U32.HI R34, RZ, 0x10, R41 ;  /* 0x00000010ff228819 */ /* 0x000fe20000011629 */
[----:B------:R-:W-:Y:S01]  /*2f60*/  @!P0 IMAD.U32 R7, R2, 0x10000, RZ ;  /* 0x0001000002078824 */ /* 0x000fe200078e00ff */
[----:B------:R-:W-:Y:S02]  /*2f70*/  @!P0 PRMT R6, R24, 0x5410, R6 ;  /* 0x0000541018068816 */ /* 0x000fe40000000006 */
        /* <DEDUP_REMOVED lines=40> */
.L_x_352:
[----:B------:R-:W-:Y:S05]  /*3200*/  BSYNC B1 ;  /* 0x0000000000017941 */ /* 0x000fea0003800000 */
.L_x_351:
[----:B------:R4:W1:Y:S01]  /*3210*/  SHFL.IDX PT, R38, R77, 0x1, 0x1c1f ;  /* 0x003c1f004d267f89 */ /* 0x00086200000e0000 */
[----:B------:R-:W-:Y:S03]  /*3220*/  BSSY B1, `(.L_x_355) ;  /* 0x0000077000017945 */ /* 0x000fe60003800000 */
[----:B--2---:R4:W2:Y:S01]  /*3230*/  SHFL.IDX PT, R37, R78, 0x1, 0x1c1f ;  /* 0x003c1f004e257f89 */ /* 0x0048a200000e0000 */
[----:B------:R-:W-:-:S05]  /*3240*/  @P4 BRA `(.L_x_356) ;  /* 0x0000074000004947 */ /* 0x000fca0003800000 */
[----:B------:R-:W-:Y:S01]  /*3250*/  ISETP.NE.AND P0, PT, R90, RZ, PT ;  /* 0x000000ff5a00720c */ /* 0x000fe20003f05270 */
[----:B------:R-:W-:Y:S01]  /*3260*/  @!UPT UIADD3 URZ, URZ, URZ, URZ ;  /* 0x0000003f3f3ff290 */ /* 0x000fe2000fffe03f */
[----:B------:R-:W-:Y:S11]  /*3270*/  BSSY B0, `(.L_x_357) ;  /* 0x0000038000007945 */ /* 0x000ff60003800000 */
[----:B------:R-:W-:-:S05]  /*3280*/  @P0 BRA `(.L_x_358) ;  /* 0x0000036000000947 */ /* 0x000fca0003800000 */
[C---:B--2---:R-:W-:Y:S01]  /*3290*/  LEA R34, P0, R18.reuse, R37, 0x1 ;  /* 0x0000002512227211 */ /* 0x044fe200078008ff */
[----:B------:R-:W2:Y:S03]  /*32a0*/  LDS.128 R8, [R80+0x4000] ;  /* 0x0040000050087984 */ /* 0x000ea60000000c00 */
[----:B-1----:R-:W-:Y:S02]  /*32b0*/  LEA.HI.X R35, R18, R38, R19, 0x1, P0 ;  /* 0x0000002612237211 */ /* 0x002fe400000f0c13 */
        /* <DEDUP_REMOVED lines=51> */
.L_x_358:
[----:B------:R-:W-:Y:S05]  /*35f0*/  BSYNC B0 ;  /* 0x0000000000007941 */ /* 0x000fea0003800000 */
.L_x_357:
[----:B------:R-:W-:Y:S11]  /*3600*/  ISETP.NE.AND P0, PT, R107, RZ, PT ;  /* 0x000000ff6b00720c */ /* 0x000ff60003f05270 */
[----:B------:R-:W-:Y:S02]  /*3610*/  @!UPT UIADD3 URZ, URZ, URZ, URZ ;  /* 0x0000003f3f3ff290 */ /* 0x000fe4000fffe03f */
[----:B------:R-:W-:-:S05]  /*3620*/  @P0 BRA `(.L_x_356) ;  /* 0x0000036000000947 */ /* 0x000fca0003800000 */
[C---:B-12---:R-:W-:Y:S01]  /*3630*/  LEA R34, P0, R76.reuse, R37, 0x1 ;  /* 0x000000254c227211 */ /* 0x046fe200078008ff */
[----:B------:R-:W1:Y:S03]  /*3640*/  LDS.128 R8, [R81+0x4000] ;  /* 0x0040000051087984 */ /* 0x000e660000000c00 */
[----:B------:R-:W-:Y:S02]  /*3650*/  LEA.HI.X R35, R76, R38, R82, 0x1, P0 ;  /* 0x000000264c237211 */ /* 0x000fe400000f0c52 */
[----:B------:R-:W-:Y:S11]  /*3660*/  ISETP.GE.AND P0, PT, R30, c[0x0][0x27c], PT ;  /* 0x00009f001e007a0c */ /* 0x000ff60003f06270 */
[----:B------:R-:W-:Y:S02]  /*3670*/  @!UPT UIADD3 URZ, URZ, URZ, URZ ;  /* 0x0000003f3f3ff290 */ /* 0x000fe4000fffe03f */
[----:B------:R-:W-:Y:S02]  /*3680*/  @!P0 SHF.R.U64 R14, R44, 0x10, R45 ;  /* 0x000000102c0e8819 */ /* 0x000fe4000000122d */
[--C-:B------:R-:W-:Y:S02]  /*3690*/  @!P0 SHF.R.U64 R2, R16, 0x10, R17.reuse ;  /* 0x0000001010028819 */ /* 0x100fe40000001211 */
[----:B------:R-:W-:Y:S02]  /*36a0*/  @!P0 SHF.R.U32.HI R3, RZ, 0x10, R17 ;  /* 0x00000010ff038819 */ /* 0x000fe40000011611 */
[C---:B------:R-:W-:Y:S02]  /*36b0*/  @!P0 PRMT R14, R51.reuse, 0x5410, R14 ;  /* 0x00005410330e8816 */ /* 0x040fe4000000000e */
        /* <DEDUP_REMOVED lines=45> */
.L_x_356:
[----:B------:R-:W-:Y:S05]  /*3990*/  BSYNC B1 ;  /* 0x0000000000017941 */ /* 0x000fea0003800000 */
.L_x_355:
[----:B-1----:R1:W4:Y:S04]  /*39a0*/  SHFL.IDX PT, R34, R77, 0x2, 0x1c1f ;  /* 0x005c1f004d227f89 */ /* 0x00232800000e0000 */
[----:B------:R1:W3:Y:S01]  /*39b0*/  SHFL.IDX PT, R33, R78, 0x2, 0x1c1f ;  /* 0x005c1f004e217f89 */ /* 0x0002e200000e0000 */
[----:B------:R-:W-:-:S05]  /*39c0*/  @P2 BRA `(.L_x_359) ;  /* 0x000026e000002947 */ /* 0x000fca0003800000 */
[----:B------:R-:W-:Y:S01]  /*39d0*/  ISETP.NE.AND P0, PT, R90, RZ, PT ;  /* 0x000000ff5a00720c */ /* 0x000fe20003f05270 */
[----:B------:R-:W-:Y:S01]  /*39e0*/  @!UPT UIADD3 URZ, URZ, URZ, URZ ;  /* 0x0000003f3f3ff290 */ /* 0x000fe2000fffe03f */
[----:B------:R-:W-:Y:S11]  /*39f0*/  BSSY B0, `(.L_x_360) ;  /* 0x0000038000007945 */ /* 0x000ff60003800000 */
[----:B------:R-:W-:-:S05]  /*3a00*/  @P0 BRA `(.L_x_361) ;  /* 0x0000036000000947 */ /* 0x000fca0003800000 */
[C---:B---3--:R-:W-:Y:S01]  /*3a10*/  LEA R24, P0, R18.reuse, R33, 0x1 ;  /* 0x0000002112187211 */ /* 0x048fe200078008ff */
[----:B------:R-:W3:Y:S03]  /*3a20*/  LDS.128 R8, [R80+0x5000] ;  /* 0x0050000050087984 */ /* 0x000ee60000000c00 */
        /* <DEDUP_REMOVED lines=15> */
[C---:B---3--:R-:W-:Y:S01]  /*3b20*/  @!P0 IMAD.U32 R13, R8.reuse, 0x10000, RZ ;  /* 0x00010000080d8824 */ /* 0x048fe200078e00ff */
        /* <DEDUP_REMOVED lines=36> */
.L_x_361:
[----:B------:R-:W-:Y:S05]  /*3d70*/  BSYNC B0 ;  /* 0x0000000000007941 */ /* 0x000fea0003800000 */
.L_x_360:
[----:B------:R-:W-:Y:S11]  /*3d80*/  ISETP.NE.AND P0, PT, R107, RZ, PT ;  /* 0x000000ff6b00720c */ /* 0x000ff60003f05270 */
[----:B------:R-:W-:Y:S02]  /*3d90*/  @!UPT UIADD3 URZ, URZ, URZ, URZ ;  /* 0x0000003f3f3ff290 */ /* 0x000fe4000fffe03f */
        /* <DEDUP_REMOVED lines=9> */
[C---:B------:R-:W-:Y:S02]  /*3e30*/  @!P0 PRMT R14, R53.reuse, 0x5410, R14 ;  /* 0x00005410350e8816 */ /* 0x040fe4000000000e */
[----:B------:R-:W-:Y:S02]  /*3e40*/  @!P0 PRMT R2, R32, 0x5432, R2 ;  /* 0x0000543220028816 */ /* 0x000fe40000000002 */
[----:B------:R-:W-:Y:S01]  /*3e50*/  @!P0 SHF.R.U32.HI R4, RZ, 0x10, R49 ;  /* 0x00000010ff048819 */ /* 0x000fe20000011631 */
[----:B------:R-:W-:Y:S01]  /*3e60*/  @!P0 IMAD.U32 R12, R14, 0x10000, RZ ;  /* 0x000100000e0c8824 */ /* 0x000fe200078e00ff */
[----:B------:R-:W-:Y:S01]  /*3e70*/  @!P0 PRMT R6, R32, 0x5410, R3 ;  /* 0x0000541020068816 */ /* 0x000fe20000000003 */
[----:B------:R-:W-:Y:S01]  /*3e80*/  @!P0 IMAD.U32 R7, R2, 0x10000, RZ ;  /* 0x0001000002078824 */ /* 0x000fe200078e00ff */
[----:B------:R-:W-:Y:S02]  /*3e90*/  @!P0 PRMT R16, R53, 0x5432, R4 ;  /* 0x0000543235108816 */ /* 0x000fe40000000004 */
[----:B------:R-:W-:Y:S02]  /*3ea0*/  @!P0 LOP3.LUT R14, R14, 0xffff0000, RZ, 0xc0, !PT ;  /* 0xffff00000e0e8812 */ /* 0x000fe400078ec0ff */
[----:B------:R-:W-:Y:S01]  /*3eb0*/  @!P0 LOP3.LUT R5, R2, 0xffff0000, RZ, 0xc0, !PT ;  /* 0xffff000002058812 */ /* 0x000fe200078ec0ff */
        /* <DEDUP_REMOVED lines=38> */
.L_x_344:
[----:B------:R-:W-:Y:S01]  /*4120*/  ISETP.GE.AND P0, PT, R139, UR28, PT ;  /* 0x0000001c8b007c0c */ /* 0x000fe2000bf06270 */
[----:B------:R-:W-:Y:S01]  /*4130*/  CS2R R54, SRZ ;  /* 0x0000000000367805 */ /* 0x000fe2000001ff00 */
[----:B------:R-:W-:Y:S01]  /*4140*/  ISETP.NE.AND P5, PT, R90, RZ, PT ;  /* 0x000000ff5a00720c */ /* 0x000fe20003fa5270 */
[----:B------:R-:W-:Y:S01]  /*4150*/  CS2R R52, SRZ ;  /* 0x0000000000347805 */ /* 0x000fe2000001ff00 */
[----:B------:R-:W-:Y:S01]  /*4160*/  ISETP.GE.OR P2, PT, R18, c[0x0][0x27c], P0 ;  /* 0x00009f0012007a0c */ /* 0x000fe20000746670 */
[----:B------:R-:W-:Y:S01]  /*4170*/  IMAD.U32 R7, RZ, RZ, UR39 ;  /* 0x00000027ff077e24 */ /* 0x000fe2000f8e00ff */
[----:B------:R-:W-:Y:S01]  /*4180*/  ISETP.NE.AND P4, PT, R130, RZ, PT ;  /* 0x000000ff8200720c */ /* 0x000fe20003f85270 */
[----:B------:R-:W-:Y:S01]  /*4190*/  IMAD.U32 R8, RZ, RZ, UR38 ;  /* 0x00000026ff087e24 */ /* 0x000fe2000f8e00ff */
        /* <DEDUP_REMOVED lines=8> */
[----:B------:R-:W-:Y:S01]  /*4220*/  IMAD.U32 R2, RZ, RZ, UR30 ;  /* 0x0000001eff027e24 */ /* 0x000fe2000f8e00ff */
[----:B------:R-:W-:Y:S01]  /*4230*/  @!P2 IADD3 R7, P1, P0, R92, UR30, R7 ;  /* 0x0000001e5c07ac10 */ /* 0x000fe2000f83e007 */
[----:B------:R-:W-:Y:S01]  /*4240*/  IMAD.U32 R3, RZ, RZ, UR31 ;  /* 0x0000001fff037e24 */ /* 0x000fe2000f8e00ff */
[----:B------:R1:W2:Y:S01]  /*4250*/  SHFL.IDX PT, R45, R77, RZ, 0x1c1f ;  /* 0x001c1fff4d2d7589 */ /* 0x0002a200000e0000 */
[----:B------:R-:W-:Y:S01]  /*4260*/  IMAD.U32 R3, RZ, RZ, UR11 ;  /* 0x0000000bff037e24 */ /* 0x000fe2000f8e00ff */
[----:B------:R-:W-:Y:S01]  /*4270*/  @!P2 IADD3.X R8, R102, UR11, R8, P1, P0 ;  /* 0x0000000b6608ac10 */ /* 0x000fe20008fe0408 */
[----:B------:R-:W-:Y:S01]  /*4280*/  BSSY B0, `(.L_x_362) ;  /* 0x00000ba000007945 */ /* 0x000fe20003800000 */
[----:B------:R-:W-:Y:S04]  /*4290*/  ISETP.GE.AND P0, PT, R138, UR28, PT ;  /* 0x0000001c8a007c0c */ /* 0x000fe8000bf06270 */
[----:B------:R-:W-:Y:S01]  /*42a0*/  ISETP.GE.OR P1, PT, R18, c[0x0][0x27c], P0 ;  /* 0x00009f0012007a0c */ /* 0x000fe20000726670 */
[----:B------:R1:W3:Y:S11]  /*42b0*/  SHFL.IDX PT, R44, R78, RZ, 0x1c1f ;  /* 0x001c1fff4e2c7589 */ /* 0x0002f600000e0000 */
[----:B------:R-:W-:Y:S01]  /*42c0*/  @!UPT UIADD3 URZ, URZ, URZ, URZ ;  /* 0x0000003f3f3ff290 */ /* 0x000fe2000fffe03f */
[----:B------:R-:W-:Y:S04]  /*42d0*/  @!P1 IADD3 R10, P3, P0, R92, UR37, R2 ;  /* 0x000000255c0a9c10 */ /* 0x000fe8000f87e002 */
[----:B------:R-:W-:Y:S02]  /*42e0*/  @!P1 IADD3.X R11, R102, UR36, R3, P3, P0 ;  /* 0x00000024660b9c10 */ /* 0x000fe40009fe0403 */
[C---:B------:R-:W-:Y:S04]  /*42f0*/  @!P2 IADD3 R2, P3, P0, R94.reuse, UR35, R32 ;  /* 0x000000235e02ac10 */ /* 0x040fe8000f87e020 */
[C---:B------:R-:W-:Y:S02]  /*4300*/  @!P2 IADD3.X R3, R103.reuse, UR34, R36, P3, P0 ;  /* 0x000000226703ac10 */ /* 0x040fe40009fe0424 */
[----:B------:R-:W-:Y:S04]  /*4310*/  @!P1 IADD3 R6, P3, P0, R94, UR33, R32 ;  /* 0x000000215e069c10 */ /* 0x000fe8000f87e020 */
[----:B------:R-:W-:Y:S02]  /*4320*/  @!P1 IADD3.X R9, R103, UR32, R36, P3, P0 ;  /* 0x0000002067099c10 */ /* 0x000fe40009fe0424 */
        /* <DEDUP_REMOVED lines=10> */
[----:B------:R-:W-:Y:S01]  /*43d0*/  ISETP.GE.AND P0, PT, R31, UR28, PT ;  /* 0x0000001c1f007c0c */ /* 0x000fe2000bf06270 */
[----:B------:R4:W3:Y:S03]  /*43e0*/  @!P1 LDG.E.128 R24, [R8.64] ;  /* 0x0000001a08189981 */ /* 0x0008e6000c1e1d00 */
[----:B------:R-:W-:Y:S05]  /*43f0*/  ISETP.GE.OR P0, PT, R18, c[0x0][0x27c], P0 ;  /* 0x00009f0012007a0c */ /* 0x000fea0000706670 */
[----:B------:R4:W3:Y:S08]  /*4400*/  @!P1 LDG.E.128 R56, [R6.64] ;  /* 0x0000001a06389981 */ /* 0x0008f0000c1e1d00 */
[----:B-1----:R-:W-:Y:S05]  /*4410*/  @!P0 IADD3 R2, P1, R94, R32, RZ ;  /* 0x000000205e028210 */ /* 0x002fea0007f3e0ff */
[----:B------:R-:W-:Y:S02]  /*4420*/  @!P0 IMAD.X R3, R103, 0x1, R36, P1 ;  /* 0x0000000167038824 */ /* 0x000fe400008e0624 */
[----:B------:R-:W-:Y:S01]  /*4430*/  CS2R R36, SRZ ;  /* 0x0000000000247805 */ /* 0x000fe2000001ff00 */
[C---:B----4-:R-:W-:Y:S04]  /*4440*/  @!P0 LEA R8, P1, R2.reuse, c[0x0][0x270], 0x1 ;  /* 0x00009c0002088a11 */ /* 0x050fe800078208ff */
[----:B------:R-:W-:Y:S02]  /*4450*/  @!P0 LEA.HI.X R9, R2, c[0x0][0x274], R3, 0x1, P1 ;  /* 0x00009d0002098a11 */ /* 0x000fe400008f0c03 */
[----:B------:R-:W-:Y:S01]  /*4460*/  @!P0 IADD3 R3, P1, R92, UR30, RZ ;  /* 0x0000001e5c038c10 */ /* 0x000fe2000ff3e0ff */
[----:B------:R-:W-:Y:S03]  /*4470*/  CS2R R6, SRZ ;  /* 0x0000000000067805 */ /* 0x000fe6000001ff00 */
[----:B------:R-:W-:Y:S02]  /*4480*/  @!P0 IADD3.X R4, R102, UR11, RZ, P1, !PT ;  /* 0x0000000b66048c10 */ /* 0x000fe40008ffe4ff */
[C---:B------:R-:W-:Y:S04]  /*4490*/  @!P0 LEA R2, P1, R3.reuse, c[0x0][0x288], 0x1 ;  /* 0x0000a20003028a11 */ /* 0x040fe800078208ff */
[----:B------:R-:W-:Y:S02]  /*44a0*/  @!P0 LEA.HI.X R3, R3, c[0x0][0x28c], R4, 0x1, P1 ;  /* 0x0000a30003038a11 */ /* 0x000fe400008f0c04 */
[----:B------:R-:W-:Y:S01]  /*44b0*/  CS2R R4, SRZ ;  /* 0x0000000000047805 */ /* 0x000fe2000001ff00 */
[----:B------:R-:W-:Y:S02]  /*44c0*/  ISETP.GE.AND P1, PT, R18, c[0x0][0x27c], PT ;  /* 0x00009f0012007a0c */ /* 0x000fe40003f26270 */
[----:B------:R1:W5:Y:S08]  /*44d0*/  @!P0 LDG.E.128 R36, [R2.64] ;  /* 0x0000001a02248981 */ /* 0x000370000c1e1d00 */
        /* <DEDUP_REMOVED lines=32> */
[----:B------:R-:W-:Y:S01]  /*46e0*/  IMAD.MOV.U32 R35, RZ, RZ, R38 ;  /* 0x000000ffff237224 */ /* 0x000fe200078e0026 */
[----:B------:R-:W-:Y:S01]  /*46f0*/  @!P1 SHF.R.U64 R34, R36, 0x10, R37 ;  /* 0x0000001024229819 */ /* 0x000fe20000001225 */
[----:B------:R-:W-:Y:S01]  /*4700*/  IMAD.MOV.U32 R46, RZ, RZ, R39 ;  /* 0x000000ffff2e7224 */ /* 0x000fe200078e0027 */
[----:B------:R-:W-:Y:S01]  /*4710*/  LEA.HI R41, R41, R2, RZ, 0x4 ;  /* 0x0000000229297211 */ /* 0x000fe200078f20ff */
[----:B------:R-:W-:Y:S01]  /*4720*/  IMAD.MOV.U32 R40, RZ, RZ, R37 ;  /* 0x000000ffff287224 */ /* 0x000fe200078e0025 */
[----:B------:R-:W-:Y:S02]  /*4730*/  @!P1 SHF.R.U64 R8, R4, 0x10, R5 ;  /* 0x0000001004089819 */ /* 0x000fe40000001205 */
[----:B------:R-:W-:Y:S02]  /*4740*/  LEA.HI.SX32 R41, R41, R106, 0x1c ;  /* 0x0000006a29297211 */ /* 0x000fe400078fe2ff */
[----:B------:R-:W-:Y:S02]  /*4750*/  LEA R68, P0, R89, R44, 0x1 ;  /* 0x0000002c59447211 */ /* 0x000fe400078008ff */
        /* <DEDUP_REMOVED lines=10> */
[----:B------:R-:W-:Y:S02]  /*4800*/  @!P1 SHF.R.U32.HI R36, RZ, 0x10, R37 ;  /* 0x00000010ff249819 */ /* 0x000fe40000011625 */
[--C-:B------:R-:W-:Y:S01]  /*4810*/  @!P1 SHF.R.U64 R37, R38, 0x10, R39.reuse ;  /* 0x0000001026259819 */ /* 0x100fe20000001227 */
[----:B------:R-:W-:Y:S01]  /*4820*/  IMAD.SHL.U32 R2, R2, 0x2, RZ ;  /* 0x0000000202027824 */ /* 0x000fe200078e00ff */
[----:B------:R-:W-:Y:S01]  /*4830*/  @!P1 SHF.R.U32.HI R39, RZ, 0x10, R39 ;  /* 0x00000010ff279819 */ /* 0x000fe20000011627 */
        /* <DEDUP_REMOVED lines=9> */
[----:B------:R-:W-:Y:S02]  /*48d0*/  @!P1 PRMT R46, R46, 0x5410, R39 ;  /* 0x000054102e2e9816 */ /* 0x000fe40000000027 */
[----:B------:R-:W-:Y:S02]  /*48e0*/  @!P1 LOP3.LUT R39, R49, 0xffff0000, RZ, 0xc0, !PT ;  /* 0xffff000031279812 */ /* 0x000fe400078ec0ff */
        /* <DEDUP_REMOVED lines=83> */
.L_x_363:
[----:B------:R-:W-:Y:S05]  /*4e20*/  BSYNC B0 ;  /* 0x0000000000007941 */ /* 0x000fea0003800000 */
.L_x_362:
[----:B-----5:R2:W3:Y:S01]  /*4e30*/  SHFL.IDX PT, R39, R77, 0x1, 0x1c1f ;  /* 0x003c1f004d277f89 */ /* 0x0204e200000e0000 */
[----:B------:R-:W-:Y:S01]  /*4e40*/  ISETP.GE.OR P0, PT, R139, UR28, P5 ;  /* 0x0000001c8b007c0c */ /* 0x000fe2000af06670 */
[----:B------:R-:W-:Y:S02]  /*4e50*/  BSSY B0, `(.L_x_364) ;  /* 0x0000074000007945 */ /* 0x000fe40003800000 */
[----:B------:R2:W4:Y:S10]  /*4e60*/  SHFL.IDX PT, R38, R78, 0x1, 0x1c1f ;  /* 0x003c1f004e267f89 */ /* 0x00053400000e0000 */
[----:B------:R-:W-:-:S05]  /*4e70*/  @P0 BRA `(.L_x_365) ;  /* 0x0000071000000947 */ /* 0x000fca0003800000 */
[----:B------:R-:W-:Y:S01]  /*4e80*/  SEL R2, R137, R129, !P4 ;  /* 0x0000008189027207 */ /* 0x000fe20006000000 */
[----:B------:R-:W5:Y:S01]  /*4e90*/  LDS.128 R44, [R126+0x3100] ;  /* 0x003100007e2c7984 */ /* 0x000f620000000c00 */
[----:B------:R-:W-:Y:S02]  /*4ea0*/  @!P1 SHF.R.U64 R6, R52, 0x10, R53 ;  /* 0x0000001034069819 */ /* 0x000fe40000001235 */
[----:B------:R-:W-:Y:S02]  /*4eb0*/  SHF.R.S32.HI R37, RZ, 0x1f, R2 ;  /* 0x0000001fff257819 */ /* 0x000fe40000011402 */
[----:B----4-:R-:W-:Y:S02]  /*4ec0*/  LEA R64, P0, R89, R38, 0x1 ;  /* 0x0000002659407211 */ /* 0x010fe400078008ff */
        /* <DEDUP_REMOVED lines=20> */
[----:B-1----:R1:W3:Y:S01]  /*5010*/  LDS.128 R12, [R2+0x3100] ;  /* 0x00310000020c7984 */ /* 0x0022e20000000c00 */
        /* <DEDUP_REMOVED lines=9> */
[C---:B-----5:R-:W-:Y:S01]  /*50b0*/  @!P1 IMAD.U32 R21, R45.reuse, 0x10000, RZ ;  /* 0x000100002d159824 */ /* 0x060fe200078e00ff */
        /* <DEDUP_REMOVED lines=77> */
.L_x_365:
[----:B------:R-:W-:Y:S05]  /*5590*/  BSYNC B0 ;  /* 0x0000000000007941 */ /* 0x000fea0003800000 */
.L_x_364:
[----:B-1----:R1:W2:Y:S01]  /*55a0*/  SHFL.IDX PT, R47, R77, 0x2, 0x1c1f ;  /* 0x005c1f004d2f7f89 */ /* 0x0022a200000e0000 */
[----:B------:R-:W-:Y:S03]  /*55b0*/  ISETP.GE.OR P0, PT, R138, UR28, P5 ;  /* 0x0000001c8a007c0c */ /* 0x000fe6000af06670 */
[----:B------:R1:W4:Y:S10]  /*55c0*/  SHFL.IDX PT, R46, R78, 0x2, 0x1c1f ;  /* 0x005c1f004e2e7f89 */ /* 0x00033400000e0000 */
[----:B------:R-:W-:-:S05]  /*55d0*/  @P0 BRA `(.L_x_359) ;  /* 0x00000ad000000947 */ /* 0x000fca0003800000 */
[----:B------:R-:W-:Y:S01]  /*55e0*/  SEL R2, R137, R129, !P4 ;  /* 0x0000008189027207 */ /* 0x000fe20006000000 */
[----:B------:R-:W5:Y:S01]  /*55f0*/  LDS.128 R40, [R125+0x3100] ;  /* 0x003100007d287984 */ /* 0x000f620000000c00 */
[----:B------:R-:W-:Y:S02]  /*5600*/  @!P1 SHF.R.U32.HI R5, RZ, 0x10, R57 ;  /* 0x00000010ff059819 */ /* 0x000fe40000011639 */
[----:B------:R-:W-:Y:S02]  /*5610*/  SHF.R.S32.HI R3, RZ, 0x1f, R2 ;  /* 0x0000001fff037819 */ /* 0x000fe40000011402 */
[----:B----4-:R-:W-:Y:S02]  /*5620*/  LEA R54, P0, R89, R46, 0x1 ;  /* 0x0000002e59367211 */ /* 0x010fe400078008ff */
[----:B------:R-:W-:Y:S02]  /*5630*/  LEA.HI R2, R3, R2, RZ, 0x4 ;  /* 0x0000000203027211 */ /* 0x000fe400078f20ff */
[----:B--2---:R-:W-:Y:S02]  /*5640*/  LEA.HI.X R55, R89, R47, R101, 0x1, P0 ;  /* 0x0000002f59377211 */ /* 0x004fe400000f0c65 */
        /* <DEDUP_REMOVED lines=13> */
[----:B------:R-:W-:Y:S01]  /*5720*/  @!P1 SHF.R.U64 R7, R58, 0x10, R59 ;  /* 0x000000103a079819 */ /* 0x000fe2000000123b */
[----:B------:R-:W-:Y:S01]  /*5730*/  @!P1 IMAD.U32 R3, R5, 0x10000, RZ ;  /* 0x0001000005039824 */ /* 0x000fe200078e00ff */
[----:B------:R-:W-:Y:S01]  /*5740*/  @!P1 PRMT R21, R62, 0x5432, R21 ;  /* 0x000054323e159816 */ /* 0x000fe20000000015 */
[----:B------:R-:W-:Y:S01]  /*5750*/  IMAD.SHL.U32 R12, R12, 0x2, RZ ;  /* 0x000000020c0c7824 */ /* 0x000fe200078e00ff */
[----:B------:R-:W-:Y:S02]  /*5760*/  @!P1 PRMT R10, R63, 0x5410, R7 ;  /* 0x000054103f0a9816 */ /* 0x000fe40000000007 */
[----:B------:R-:W-:Y:S01]  /*5770*/  @!P1 PRMT R9, R33, 0x5410, R4 ;  /* 0x0000541021099816 */ /* 0x000fe20000000004 */
[----:B------:R-:W-:Y:S01]  /*5780*/  @!P1 IMAD.U32 R17, R21, 0x10000, RZ ;  /* 0x0001000015119824 */ /* 0x000fe200078e00ff */
[----:B------:R-:W-:Y:S01]  /*5790*/  @!P1 LOP3.LUT R25, R25, 0xffff0000, RZ, 0xc0, !PT ;  /* 0xffff000019199812 */ /* 0x000fe200078ec0ff */
[C---:B-----5:R-:W-:Y:S01]  /*57a0*/  @!P1 IMAD.U32 R24, R41.reuse, 0x10000, RZ ;  /* 0x0001000029189824 */ /* 0x060fe200078e00ff */
[----:B------:R-:W2:Y:S01]  /*57b0*/  LDS.128 R12, [R12+0x3100] ;  /* 0x003100000c0c7984 */ /* 0x000ea20000000c00 */
[----:B------:R-:W-:Y:S01]  /*57c0*/  @!P1 IMAD.U32 R20, R40, 0x10000, RZ ;  /* 0x0001000028149824 */ /* 0x000fe200078e00ff */
[----:B------:R-:W-:Y:S01]  /*57d0*/  @!P1 LOP3.LUT R26, R41, 0xffff0000, RZ, 0xc0, !PT ;  /* 0xffff0000291a9812 */ /* 0x000fe200078ec0ff */
[C---:B------:R-:W-:Y:S01]  /*57e0*/  @!P1 IMAD.U32 R32, R42.reuse, 0x10000, RZ ;  /* 0x000100002a209824 */ /* 0x040fe200078e00ff */
[C---:B------:R-:W-:Y:S01]  /*57f0*/  @!P1 LOP3.LUT R38, R43.reuse, 0xffff0000, RZ, 0xc0, !PT ;  /* 0xffff00002b269812 */ /* 0x040fe200078ec0ff */
[----:B------:R-:W-:Y:S01]  /*5800*/  @!P1 IMAD.U32 R36, R43, 0x10000, RZ ;  /* 0x000100002b249824 */ /* 0x000fe200078e00ff */
[----:B------:R-:W-:Y:S02]  /*5810*/  @!P1 LOP3.LUT R34, R42, 0xffff0000, RZ, 0xc0, !PT ;  /* 0xffff00002a229812 */ /* 0x000fe400078ec0ff */
[----:B------:R-:W-:Y:S01]  /*5820*/  @!P1 SHF.R.U32.HI R6, RZ, 0x10, R27 ;  /* 0x00000010ff069819 */ /* 0x000fe2000001161b */
[----:B------:R-:W-:Y:S01]  /*5830*/  @!P1 IMAD.U32 R27, R10, 0x10000, RZ ;  /* 0x000100000a1b9824 */ /* 0x000fe200078e00ff */
[----:B------:R-:W-:Y:S02]  /*5840*/  @!P1 LOP3.LUT R21, R21, 0xffff0000, RZ, 0xc0, !PT ;  /* 0xffff000015159812 */ /* 0x000fe400078ec0ff */
[----:B------:R-:W-:Y:S01]  /*5850*/  @!P1 PRMT R11, R33, 0x5432, R6 ;  /* 0x00005432210b9816 */ /* 0x000fe20000000006 */
[----:B------:R-:W-:Y:S01]  /*5860*/  @!P1 IMAD.U32 R6, R8, 0x10000, RZ ;  /* 0x0001000008069824 */ /* 0x000fe200078e00ff */
[----:B------:R-:W-:Y:S02]  /*5870*/  @!P1 SHF.R.U32.HI R37, RZ, 0x10, R59 ;  /* 0x00000010ff259819 */ /* 0x000fe4000001163b */
[----:B------:R-:W-:Y:S02]  /*5880*/  ISETP.GE.AND P0, PT, R48, c[0x0][0x1d4], PT ;  /* 0x0000750030007a0c */ /* 0x000fe40003f06270 */
[----:B------:R-:W-:Y:S04]  /*5890*/  @!P1 PRMT R37, R63, 0x5432, R37 ;  /* 0x000054323f259816 */ /* 0x000fe80000000025 */
[C---:B------:R-:W-:Y:S02]  /*58a0*/  @!P1 SHF.L.U32 R35, R37.reuse, 0x10, RZ ;  /* 0x0000001025239819 */ /* 0x040fe400000006ff */
[----:B------:R-:W-:Y:S02]  /*58b0*/  @!P1 LOP3.LUT R37, R37, 0xffff0000, RZ, 0xc0, !PT ;  /* 0xffff000025259812 */ /* 0x000fe400078ec0ff */
[C---:B--2---:R-:W-:Y:S05]  /*58c0*/  @!P1 SHF.L.U32 R2, R13.reuse, 0x10, RZ ;  /* 0x000000100d029819 */ /* 0x044fea00000006ff */
[C---:B------:R-:W-:Y:S02]  /*58d0*/  @!P1 FMUL.FTZ R7, R2.reuse, R23 ;  /* 0x0000001702079220 */ /* 0x040fe40000410000 */
[-C--:B------:R-:W-:Y:S01]  /*58e0*/  @!P1 FMUL.FTZ R4, R2, R3.reuse ;  /* 0x0000000302049220 */ /* 0x080fe20000410000 */
[----:B------:R-:W-:Y:S01]  /*58f0*/  @!P1 LOP3.LUT R2, R13, 0xffff0000, RZ, 0xc0, !PT ;  /* 0xffff00000d029812 */ /* 0x000fe200078ec0ff */
[----:B------:R-:W-:Y:S01]  /*5900*/  @!P1 FFMA.FTZ R56, R24, R3, -R7 ;  /* 0x0000000318389223 */ /* 0x000fe20000010807 */
[----:B------:R-:W-:Y:S02]  /*5910*/  @!P1 SHF.L.U32 R7, R12, 0x10, RZ ;  /* 0x000000100c079819 */ /* 0x000fe400000006ff */
[----:B------:R-:W-:Y:S01]  /*5920*/  @!P1 LOP3.LUT R3, R5, 0xffff0000, RZ, 0xc0, !PT ;  /* 0xffff000005039812 */ /* 0x000fe200078ec0ff */
[C---:B------:R-:W-:Y:S02]  /*5930*/  @!P1 FMUL.FTZ R16, R2.reuse, R25 ;  /* 0x0000001902109220 */ /* 0x040fe40000410000 */
[C---:B------:R-:W-:Y:S02]  /*5940*/  @!P1 FMUL.FTZ R22, R7.reuse, R17 ;  /* 0x0000001107169220 */ /* 0x040fe40000410000 */
[-C--:B------:R-:W-:Y:S02]  /*5950*/  @!P1 FMUL.FTZ R5, R2, R3.reuse ;  /* 0x0000000302059220 */ /* 0x080fe40000410000 */
[----:B------:R-:W-:Y:S01]  /*5960*/  @!P1 FFMA.FTZ R53, R26, R3, -R16 ;  /* 0x000000031a359223 */ /* 0x000fe20000010810 */
[----:B------:R-:W-:Y:S01]  /*5970*/  @!P1 LOP3.LUT R3, R12, 0xffff0000, RZ, 0xc0, !PT ;  /* 0xffff00000c039812 */ /* 0x000fe200078ec0ff */
[-C--:B------:R-:W-:Y:S01]  /*5980*/  @!P1 FMUL.FTZ R2, R7, R6.reuse ;  /* 0x0000000607029220 */ /* 0x080fe20000410000 */
[----:B------:R-:W-:Y:S01]  /*5990*/  @!P1 SHF.L.U32 R7, R14, 0x10, RZ ;  /* 0x000000100e079819 */ /* 0x000fe200000006ff */
[----:B------:R-:W-:Y:S01]  /*59a0*/  @!P1 FFMA.FTZ R52, R20, R6, -R22 ;  /* 0x0000000614349223 */ /* 0x000fe20000010816 */
[----:B------:R-:W-:Y:S01]  /*59b0*/  @!P1 LOP3.LUT R22, R40, 0xffff0000, RZ, 0xc0, !PT ;  /* 0xffff000028169812 */ /* 0x000fe200078ec0ff */
[----:B------:R-:W-:Y:S01]  /*59c0*/  @!P1 FMUL.FTZ R16, R3, R21 ;  /* 0x0000001503109220 */ /* 0x000fe20000410000 */
[----:B------:R-:W-:Y:S01]  /*59d0*/  @!P1 LOP3.LUT R6, R8, 0xffff0000, RZ, 0xc0, !PT ;  /* 0xffff000008069812 */ /* 0x000fe200078ec0ff */
[C---:B------:R-:W-:Y:S01]  /*59e0*/  @!P1 IMAD.U32 R8, R9.reuse, 0x10000, RZ ;  /* 0x0001000009089824 */ /* 0x040fe200078e00ff */
[----:B------:R-:W-:Y:S01]  /*59f0*/  @!P1 LOP3.LUT R9, R9, 0xffff0000, RZ, 0xc0, !PT ;  /* 0xffff000009099812 */ /* 0x000fe200078ec0ff */
[----:B------:R-:W-:Y:S02]  /*5a00*/  @!P1 FMUL.FTZ R33, R7, R27 ;  /* 0x0000001b07219220 */ /* 0x000fe40000410000 */
[-C--:B------:R-:W-:Y:S02]  /*5a10*/  @!P1 FMUL.FTZ R3, R3, R6.reuse ;  /* 0x0000000603039220 */ /* 0x080fe40000410000 */
[----:B------:R-:W-:Y:S01]  /*5a20*/  @!P1 FFMA.FTZ R51, R22, R6, -R16 ;  /* 0x0000000616339223 */ /* 0x000fe20000010810 */
[----:B------:R-:W-:Y:S01]  /*5a30*/  @!P1 LOP3.LUT R16, R15, 0xffff0000, RZ, 0xc0, !PT ;  /* 0xffff00000f109812 */ /* 0x000fe200078ec0ff */
[-C--:B------:R-:W-:Y:S01]  /*5a40*/  @!P1 FMUL.FTZ R6, R7, R8.reuse ;  /* 0x0000000807069220 */ /* 0x080fe20000410000 */
[----:B------:R-:W-:Y:S01]  /*5a50*/  @!P1 LOP3.LUT R7, R14, 0xffff0000, RZ, 0xc0, !PT ;  /* 0xffff00000e079812 */ /* 0x000fe200078ec0ff */
[----:B------:R-:W-:Y:S01]  /*5a60*/  @!P1 FFMA.FTZ R50, R32, R8, -R33 ;  /* 0x0000000820329223 */ /* 0x000fe20000010821 */
[----:B------:R-:W-:Y:S01]  /*5a70*/  @!P1 LOP3.LUT R33, R10, 0xffff0000, RZ, 0xc0, !PT ;  /* 0xffff00000a219812 */ /* 0x000fe200078ec0ff */
[----:B------:R-:W-:Y:S02]  /*5a80*/  @!P1 IMAD.U32 R10, R15, 0x10000, RZ ;  /* 0x000100000f0a9824 */ /* 0x000fe400078e00ff */
[C---:B------:R-:W-:Y:S01]  /*5a90*/  @!P1 IMAD.U32 R8, R11.reuse, 0x10000, RZ ;  /* 0x000100000b089824 */ /* 0x040fe200078e00ff */
[----:B------:R-:W-:Y:S01]  /*5aa0*/  @!P1 LOP3.LUT R11, R11, 0xffff0000, RZ, 0xc0, !PT ;  /* 0xffff00000b0b9812 */ /* 0x000fe200078ec0ff */
[----:B------:R-:W-:Y:S02]  /*5ab0*/  @!P1 FMUL.FTZ R44, R10, R35 ;  /* 0x000000230a2c9220 */ /* 0x000fe40000410000 */
[----:B---3--:R-:W-:Y:S02]  /*5ac0*/  @!P1 FMUL.FTZ R39, R16, R37 ;  /* 0x0000002510279220 */ /* 0x008fe40000410000 */
        /* <DEDUP_REMOVED lines=37> */
.L_x_343:
        /* <DEDUP_REMOVED lines=22> */
.L_x_367:
[----:B-123--:R-:W-:Y:S05]  /*5e80*/  BSYNC B0 ;  /* 0x0000000000007941 */ /* 0x00efea0003800000 */
.L_x_366:
        /* <DEDUP_REMOVED lines=17> */
.L_x_369:
[----:B------:R-:W-:Y:S05]  /*5fa0*/  BSYNC B0 ;  /* 0x0000000000007941 */ /* 0x000fea0003800000 */
.L_x_368:
[----:B--2---:R2:W4:Y:S01]  /*5fb0*/  SHFL.IDX PT, R3, R77, 0x2, 0x1c1f ;  /* 0x005c1f004d037f89 */ /* 0x00452200000e0000 */
[----:B------:R-:W-:Y:S03]  /*5fc0*/  ISETP.GE.AND P0, PT, R12, 0x41, PT ;  /* 0x000000410c00780c */ /* 0x000fe60003f06270 */
        /* <DEDUP_REMOVED lines=14> */
.L_x_359:
[----:B------:R-:W-:Y:S05]  /*60b0*/  BSYNC B2 ;  /* 0x0000000000027941 */ /* 0x000fea0003800000 */
.L_x_342:
[----:B---3--:R-:W-:Y:S01]  /*60c0*/  IMAD.U32 R2, RZ, RZ, UR6 ;  /* 0x00000006ff027e24 */ /* 0x008fe2000f8e00ff */
[----:B------:R-:W-:Y:S01]  /*60d0*/  UIMAD UR5, UR6, -0x60, URZ ;  /* 0xffffffa0060578a4 */ /* 0x000fe2000f8e023f */
[----:B------:R-:W-:Y:S02]  /*60e0*/  BSSY B0, `(.L_x_370) ;  /* 0x0000072000007945 */ /* 0x000fe40003800000 */
[----:B----4-:R-:W-:Y:S03]  /*60f0*/  IMAD.WIDE R2, R2, 0x60, R110 ;  /* 0x0000006002027825 */ /* 0x010fe600078e026e */
[----:B------:R-:W-:Y:S01]  /*6100*/  IADD3 R4, R118, UR5, RZ ;  /* 0x0000000576047c10 */ /* 0x000fe2000fffe0ff */
[----:B------:R-:W-:Y:S03]  /*6110*/  UIADD3 UR5, UR5, UR4, URZ ;  /* 0x0000000405057290 */ /* 0x000fe6000fffe03f */
[C---:B------:R-:W-:Y:S01]  /*6120*/  ISETP.GE.AND P4, PT, R4.reuse, 0x11, PT ;  /* 0x000000110400780c */ /* 0x040fe20003f86270 */
[----:B------:R-:W-:Y:S01]  /*6130*/  UISETP.LT.AND UP0, UPT, UR5, 0x60, UPT ;  /* 0x000000600500788c */ /* 0x000fe2000bf01270 */
[C---:B------:R-:W-:Y:S02]  /*6140*/  ISETP.GE.AND P3, PT, R4.reuse, 0x21, PT ;  /* 0x000000210400780c */ /* 0x040fe40003f66270 */
[C---:B------:R-:W-:Y:S01]  /*6150*/  ISETP.GE.AND P2, PT, R4.reuse, 0x31, PT ;  /* 0x000000310400780c */ /* 0x040fe20003f46270 */
[----:B------:R-:W-:Y:S01]  /*6160*/  USEL UR5, UR5, 0x60, UP0 ;  /* 0x0000006005057887 */ /* 0x000fe20008000000 */
[----:B------:R-:W-:Y:S07]  /*6170*/  ISETP.GE.AND P1, PT, R4, 0x41, PT ;  /* 0x000000410400780c */ /* 0x000fee0003f26270 */
        /* <DEDUP_REMOVED lines=12> */
[----:B------:R-:W-:Y:S11]  /*6240*/  ISETP.GE.AND P5, PT, R4, 0x1, PT ;  /* 0x000000010400780c */ /* 0x000ff60003fa6270 */
[----:B------:R-:W-:Y:S02]  /*6250*/  @!UPT UIADD3 URZ, URZ, URZ, URZ ;  /* 0x0000003f3f3ff290 */ /* 0x000fe4000fffe03f */
[----:B------:R-:W-:Y:S02]  /*6260*/  @P5 IMAD R3, R3, c[0x0][0x258], RZ ;  /* 0x0000960003035a24 */ /* 0x000fe400078e02ff */
[----:B------:R-:W-:Y:S02]  /*6270*/  @P5 IMAD.MOV.U32 R4, RZ, RZ, R84 ;  /* 0x000000ffff045224 */ /* 0x000fe400078e0054 */
[----:B------:R-:W-:Y:S04]  /*6280*/  @P5 IMAD.MOV.U32 R5, RZ, RZ, R88 ;  /* 0x000000ffff055224 */ /* 0x000fe800078e0058 */
[C---:B------:R-:W-:Y:S04]  /*6290*/  @P5 IMAD.WIDE.U32 R4, R2.reuse, c[0x0][0x258], R4 ;  /* 0x0000960002045a25 */ /* 0x040fe800078e0004 */
[----:B------:R-:W-:Y:S01]  /*62a0*/  @P5 IMAD R2, R2, c[0x0][0x25c], R3 ;  /* 0x0000970002025a24 */ /* 0x000fe200078e0203 */
[C---:B------:R-:W-:Y:S02]  /*62b0*/  @P5 LEA R14, P6, R4.reuse, c[0x0][0x250], 0x1 ;  /* 0x00009400040e5a11 */ /* 0x040fe400078c08ff */
[----:B------:R-:W-:Y:S02]  /*62c0*/  @P4 MOV R3, R88 ;  /* 0x0000005800034202 */ /* 0x000fe40000000f00 */
[----:B------:R-:W-:Y:S04]  /*62d0*/  @P5 IADD3 R2, R5, R2, RZ ;  /* 0x0000000205025210 */ /* 0x000fe80007ffe0ff */
[----:B------:R-:W-:Y:S01]  /*62e0*/  @P5 LEA.HI.X R15, R4, c[0x0][0x254], R2, 0x1, P6 ;  /* 0x00009500040f5a11 */ /* 0x000fe200030f0c02 */
[----:B------:R-:W-:Y:S02]  /*62f0*/  @P4 IMAD R4, R7, c[0x0][0x258], RZ ;  /* 0x0000960007044a24 */ /* 0x000fe400078e02ff */
[----:B------:R-:W-:Y:S02]  /*6300*/  @P4 IMAD.MOV.U32 R2, RZ, RZ, R84 ;  /* 0x000000ffff024224 */ /* 0x000fe400078e0054 */
[C---:B------:R-:W-:Y:S02]  /*6310*/  @P4 IMAD R4, R6.reuse, c[0x0][0x25c], R4 ;  /* 0x0000970006044a24 */ /* 0x040fe400078e0204 */
[----:B------:R-:W-:Y:S04]  /*6320*/  @P4 IMAD.WIDE.U32 R2, R6, c[0x0][0x258], R2 ;  /* 0x0000960006024a25 */ /* 0x000fe800078e0002 */
[----:B------:R-:W-:Y:S01]  /*6330*/  @P4 IMAD.IADD R4, R3, 0x1, R4 ;  /* 0x0000000103044824 */ /* 0x000fe200078e0204 */
[----:B------:R-:W-:Y:S01]  /*6340*/  @P4 LEA R12, P6, R2, c[0x0][0x250], 0x1 ;  /* 0x00009400020c4a11 */ /* 0x000fe200078c08ff */
[----:B------:R-:W-:Y:S02]  /*6350*/  @P3 IMAD.MOV.U32 R3, RZ, RZ, R88 ;  /* 0x000000ffff033224 */ /* 0x000fe400078e0058 */
[----:B------:R-:W-:Y:S01]  /*6360*/  @P0 IMAD R6, R22, c[0x0][0x258], RZ ;  /* 0x0000960016060a24 */ /* 0x000fe200078e02ff */
[----:B------:R-:W-:Y:S01]  /*6370*/  @P4 LEA.HI.X R13, R2, c[0x0][0x254], R4, 0x1, P6 ;  /* 0x00009500020d4a11 */ /* 0x000fe200030f0c04 */
[----:B------:R-:W-:Y:S01]  /*6380*/  @P3 IMAD R4, R10, c[0x0][0x258], RZ ;  /* 0x000096000a043a24 */ /* 0x000fe200078e02ff */
[----:B------:R-:W-:Y:S01]  /*6390*/  @P3 MOV R2, R84 ;  /* 0x0000005400023202 */ /* 0x000fe20000000f00 */
[----:B------:R-:W-:Y:S02]  /*63a0*/  @P0 IMAD R6, R20, c[0x0][0x25c], R6 ;  /* 0x0000970014060a24 */ /* 0x000fe400078e0206 */
[C---:B------:R-:W-:Y:S02]  /*63b0*/  @P3 IMAD R4, R8.reuse, c[0x0][0x25c], R4 ;  /* 0x0000970008043a24 */ /* 0x040fe400078e0204 */
[----:B------:R-:W-:Y:S05]  /*63c0*/  @P3 IMAD.WIDE.U32 R2, R8, c[0x0][0x258], R2 ;  /* 0x0000960008023a25 */ /* 0x000fea00078e0002 */
[C---:B------:R-:W-:Y:S02]  /*63d0*/  @P3 LEA R10, P6, R2.reuse, c[0x0][0x250], 0x1 ;  /* 0x00009400020a3a11 */ /* 0x040fe400078c08ff */
[----:B------:R-:W-:Y:S02]  /*63e0*/  @P3 IADD3 R4, R3, R4, RZ ;  /* 0x0000000403043210 */ /* 0x000fe40007ffe0ff */
[----:B------:R-:W-:Y:S02]  /*63f0*/  @P2 MOV R3, R88 ;  /* 0x0000005800032202 */ /* 0x000fe40000000f00 */
[----:B------:R-:W-:Y:S01]  /*6400*/  @P3 LEA.HI.X R11, R2, c[0x0][0x254], R4, 0x1, P6 ;  /* 0x00009500020b3a11 */ /* 0x000fe200030f0c04 */
[----:B------:R-:W-:Y:S02]  /*6410*/  @P2 IMAD R4, R17, c[0x0][0x258], RZ ;  /* 0x0000960011042a24 */ /* 0x000fe400078e02ff */
[----:B------:R-:W-:Y:S02]  /*6420*/  @P2 IMAD.MOV.U32 R2, RZ, RZ, R84 ;  /* 0x000000ffff022224 */ /* 0x000fe400078e0054 */
[C---:B------:R-:W-:Y:S02]  /*6430*/  @P2 IMAD R4, R9.reuse, c[0x0][0x25c], R4 ;  /* 0x0000970009042a24 */ /* 0x040fe400078e0204 */
[----:B------:R-:W-:Y:S04]  /*6440*/  @P2 IMAD.WIDE.U32 R2, R9, c[0x0][0x258], R2 ;  /* 0x0000960009022a25 */ /* 0x000fe800078e0002 */
[----:B------:R-:W-:Y:S01]  /*6450*/  @P2 IMAD.IADD R4, R3, 0x1, R4 ;  /* 0x0000000103042824 */ /* 0x000fe200078e0204 */
[C---:B------:R-:W-:Y:S01]  /*6460*/  @P2 LEA R8, P6, R2.reuse, c[0x0][0x250], 0x1 ;  /* 0x0000940002082a11 */ /* 0x040fe200078c08ff */
[----:B------:R-:W-:Y:S03]  /*6470*/  @P1 IMAD.MOV.U32 R3, RZ, RZ, R88 ;  /* 0x000000ffff031224 */ /* 0x000fe600078e0058 */
[----:B------:R-:W-:Y:S01]  /*6480*/  @P2 LEA.HI.X R9, R2, c[0x0][0x254], R4, 0x1, P6 ;  /* 0x0000950002092a11 */ /* 0x000fe200030f0c04 */
[----:B------:R-:W-:Y:S01]  /*6490*/  @P1 IMAD R4, R21, c[0x0][0x258], RZ ;  /* 0x0000960015041a24 */ /* 0x000fe200078e02ff */
[----:B------:R-:W-:Y:S03]  /*64a0*/  @P1 MOV R2, R84 ;  /* 0x0000005400021202 */ /* 0x000fe60000000f00 */
[C---:B------:R-:W-:Y:S02]  /*64b0*/  @P1 IMAD R4, R16.reuse, c[0x0][0x25c], R4 ;  /* 0x0000970010041a24 */ /* 0x040fe400078e0204 */
[----:B------:R-:W-:Y:S05]  /*64c0*/  @P1 IMAD.WIDE.U32 R2, R16, c[0x0][0x258], R2 ;  /* 0x0000960010021a25 */ /* 0x000fea00078e0002 */
[----:B------:R-:W-:Y:S02]  /*64d0*/  @P1 IADD3 R3, R3, R4, RZ ;  /* 0x0000000403031210 */ /* 0x000fe40007ffe0ff */
[C---:B------:R-:W-:Y:S04]  /*64e0*/  @P1 LEA R4, P6, R2.reuse, c[0x0][0x250], 0x1 ;  /* 0x0000940002041a11 */ /* 0x040fe800078c08ff */
[----:B------:R-:W-:Y:S01]  /*64f0*/  @P1 LEA.HI.X R5, R2, c[0x0][0x254], R3, 0x1, P6 ;  /* 0x0000950002051a11 */ /* 0x000fe200030f0c03 */
[----:B------:R-:W-:Y:S01]  /*6500*/  @P0 IMAD.MOV.U32 R2, RZ, RZ, R84 ;  /* 0x000000ffff020224 */ /* 0x000fe200078e0054 */
[----:B------:R-:W-:Y:S05]  /*6510*/  @P0 MOV R3, R88 ;  /* 0x0000005800030202 */ /* 0x000fea0000000f00 */
[----:B------:R-:W-:Y:S04]  /*6520*/  @P0 IMAD.WIDE.U32 R2, R20, c[0x0][0x258], R2 ;  /* 0x0000960014020a25 */ /* 0x000fe800078e0002 */
[----:B------:R-:W-:Y:S01]  /*6530*/  @P0 IMAD.IADD R3, R3, 0x1, R6 ;  /* 0x0000000103030824 */ /* 0x000fe200078e0206 */
        /* <DEDUP_REMOVED lines=16> */
[C---:B-----5:R-:W-:Y:S02]  /*6640*/  IMAD R4, R87.reuse, c[0x0][0x20c], R2 ;  /* 0x0000830057047a24 */ /* 0x060fe400078e0202 */
[----:B------:R-:W-:Y:S05]  /*6650*/  IMAD.WIDE.U32 R2, R87, c[0x0][0x208], RZ ;  /* 0x0000820057027a25 */ /* 0x000fea00078e00ff */
[----:B------:R-:W-:Y:S01]  /*6660*/  IADD3 R3, R3, R4, RZ ;  /* 0x0000000403037210 */ /* 0x000fe20007ffe0ff */
[----:B------:R-:W-:Y:S04]  /*6670*/  IMAD R4, R100, c[0x0][0x218], RZ ;  /* 0x0000860064047a24 */ /* 0x000fe800078e02ff */
[C---:B------:R-:W-:Y:S01]  /*6680*/  IMAD.WIDE.U32 R2, R83.reuse, c[0x0][0x218], R2 ;  /* 0x0000860053027a25 */ /* 0x040fe200078e0002 */
[----:B------:R-:W-:Y:S04]  /*6690*/  DEPBAR.LE SB0, 0x0 ;  /* 0x000080000000791a */ /* 0x000fe80000000000 */
[----:B------:R-:W-:Y:S01]  /*66a0*/  BAR.SYNC.DEFER_BLOCKING 0x0 ;  /* 0x0000000000007b1d */ /* 0x000fe20000010000 */
[----:B------:R-:W-:Y:S01]  /*66b0*/  IMAD R4, R83, c[0x0][0x21c], R4 ;  /* 0x0000870053047a24 */ /* 0x000fe200078e0204 */
[----:B------:R-:W-:Y:S04]  /*66c0*/  IADD3 R2, P0, R2, UR46, RZ ;  /* 0x0000002e02027c10 */ /* 0x000fe8000ff1e0ff */
[----:B------:R-:W-:Y:S02]  /*66d0*/  IADD3.X R3, R3, UR9, R4, P0, !PT ;  /* 0x0000000903037c10 */ /* 0x000fe400087fe404 */
[C---:B---3--:R-:W-:Y:S04]  /*66e0*/  LEA R14, P0, R2.reuse, c[0x0][0x1f8], 0x1 ;  /* 0x00007e00020e7a11 */ /* 0x048fe800078008ff */
[----:B------:R-:W-:Y:S02]  /*66f0*/  LEA.HI.X R12, R2, c[0x0][0x1fc], R3, 0x1, P0 ;  /* 0x00007f00020c7a11 */ /* 0x000fe400000f0c03 */
[----:B------:R1:W3:Y:S01]  /*6700*/  SHFL.IDX PT, R2, R14, RZ, 0x1c1f ;  /* 0x001c1fff0e027589 */ /* 0x0002e200000e0000 */
[----:B------:R-:W-:Y:S07]  /*6710*/  ISETP.GE.AND P0, PT, R13, 0x1, PT ;  /* 0x000000010d00780c */ /* 0x000fee0003f06270 */
[----:B------:R1:W4:Y:S06]  /*6720*/  SHFL.IDX PT, R3, R12, RZ, 0x1c1f ;  /* 0x001c1fff0c037589 */ /* 0x00032c00000e0000 */
[----:B------:R-:W-:-:S05]  /*6730*/  @!P0 BRA `(.L_x_371) ;  /* 0x000000c000008947 */ /* 0x000fca0003800000 */
[C---:B------:R-:W-:Y:S11]  /*6740*/  ISETP.GE.AND P1, PT, R18.reuse, c[0x0][0x1d4], PT ;  /* 0x0000750012007a0c */ /* 0x040ff60003f26270 */
[----:B------:R-:W-:Y:S02]  /*6750*/  @!UPT UIADD3 URZ, URZ, URZ, URZ ;  /* 0x0000003f3f3ff290 */ /* 0x000fe4000fffe03f */
[----:B-1----:R-:W1:Y:S01]  /*6760*/  @!P1 LDS.128 R8, [R80] ;  /* 0x0000000050089984 */ /* 0x002e620000000c00 */
[CC--:B---3--:R-:W-:Y:S04]  /*6770*/  @!P1 LEA R4, P0, R18.reuse, R2.reuse, 0x1 ;  /* 0x0000000212049211 */ /* 0x0c8fe800078008ff */
[-C--:B----4-:R-:W-:Y:S02]  /*6780*/  @!P1 LEA.HI.X R5, R18, R3.reuse, R19, 0x1, P0 ;  /* 0x0000000312059211 */ /* 0x090fe400000f0c13 */
[----:B------:R-:W-:Y:S11]  /*6790*/  ISETP.GE.AND P0, PT, R86, c[0x0][0x1d4], PT ;  /* 0x0000750056007a0c */ /* 0x000ff60003f06270 */
[----:B------:R-:W-:Y:S02]  /*67a0*/  @!UPT UIADD3 URZ, URZ, URZ, URZ ;  /* 0x0000003f3f3ff290 */ /* 0x000fe4000fffe03f */
[C---:B------:R-:W-:Y:S04]  /*67b0*/  @!P0 LEA R2, P2, R76.reuse, R2, 0x1 ;  /* 0x000000024c028211 */ /* 0x040fe800078408ff */
[----:B------:R-:W-:Y:S01]  /*67c0*/  @!P0 LEA.HI.X R3, R76, R3, R82, 0x1, P2 ;  /* 0x000000034c038211 */ /* 0x000fe200010f0c52 */
[----:B-1----:R-:W-:Y:S04]  /*67d0*/  @!P1 ST.E.128 [R4.64], R8 ;  /* 0x0000000804009985 */ /* 0x002fe8000c101d1a */
[----:B------:R-:W1:Y:S04]  /*67e0*/  @!P0 LDS.128 R4, [R81] ;  /* 0x0000000051048984 */ /* 0x000e680000000c00 */
[----:B-1----:R1:W-:Y:S02]  /*67f0*/  @!P0 ST.E.128 [R2.64], R4 ;  /* 0x0000000402008985 */ /* 0x0023e4000c101d1a */
.L_x_371:
[----:B------:R-:W-:Y:S05]  /*6800*/  BSYNC B0 ;  /* 0x0000000000007941 */ /* 0x000fea0003800000 */
.L_x_370:
[----:B-1--4-:R1:W4:Y:S01]  /*6810*/  SHFL.IDX PT, R3, R12, 0x1, 0x1c1f ;  /* 0x003c1f000c037f89 */ /* 0x01232200000e0000 */
        /* <DEDUP_REMOVED lines=16> */
.L_x_373:
[----:B------:R-:W-:Y:S05]  /*6920*/  BSYNC B0 ;  /* 0x0000000000007941 */ /* 0x000fea0003800000 */
.L_x_372:
[----:B---34-:R3:W4:Y:S01]  /*6930*/  SHFL.IDX PT, R3, R12, 0x2, 0x1c1f ;  /* 0x005c1f000c037f89 */ /* 0x01872200000e0000 */
[----:B------:R-:W-:Y:S01]  /*6940*/  ISETP.GE.AND P0, PT, R13, 0x41, PT ;  /* 0x000000410d00780c */ /* 0x000fe20003f06270 */
[----:B------:R-:W-:Y:S02]  /*6950*/  BSSY B0, `(.L_x_374) ;  /* 0x000000f000007945 */ /* 0x000fe40003800000 */
        /* <DEDUP_REMOVED lines=14> */
.L_x_375:
[----:B------:R-:W-:Y:S05]  /*6a40*/  BSYNC B0 ;  /* 0x0000000000007941 */ /* 0x000fea0003800000 */
.L_x_374:
[----:B------:R-:W-:Y:S02]  /*6a50*/  UISETP.GT.AND UP0, UPT, UR6, UR7, UPT ;  /* 0x000000070600728c */ /* 0x000fe4000bf04270 */
[----:B------:R-:W-:Y:S04]  /*6a60*/  UIADD3 UR6, UR6, -0x1, URZ ;  /* 0xffffffff06067890 */ /* 0x000fe8000fffe03f */
[----:B------:R-:W-:Y:S05]  /*6a70*/  PLOP3.LUT P0, PT, PT, PT, UP0, 0x80, 0x0 ;  /* 0x000000000000781c */ /* 0x000fea0003f0f008 */
[----:B------:R-:W-:Y:S02]  /*6a80*/  @UP0 UIMAD UR5, UR25, UR6, URZ ;  /* 0x00000006190502a4 */ /* 0x000fe4000f8e023f */
[----:B------:R-:W-:Y:S04]  /*6a90*/  @UP0 USHF.R.S32.HI UR11, URZ, 0x1f, UR6 ;  /* 0x0000001f3f0b0899 */ /* 0x000fe80008011406 */
[----:B-1----:R-:W-:Y:S02]  /*6aa0*/  IMAD.U32 R4, RZ, RZ, UR5 ;  /* 0x00000005ff047e24 */ /* 0x002fe4000f8e00ff */
[----:B------:R-:W-:Y:S02]  /*6ab0*/  @P0 IMAD.MOV.U32 R2, RZ, RZ, R116 ;  /* 0x000000ffff020224 */ /* 0x000fe400078e0074 */
[----:B----4-:R-:W-:Y:S01]  /*6ac0*/  @P0 IMAD.MOV.U32 R3, RZ, RZ, R113 ;  /* 0x000000ffff030224 */ /* 0x010fe200078e0071 */
[----:B------:R-:W-:Y:S11]  /*6ad0*/  PLOP3.LUT P0, PT, PT, PT, UP0, 0x80, 0x0 ;  /* 0x000000000000781c */ /* 0x000ff60003f0f008 */
[----:B------:R-:W-:Y:S02]  /*6ae0*/  @!UPT UIADD3 URZ, URZ, URZ, URZ ;  /* 0x0000003f3f3ff290 */ /* 0x000fe4000fffe03f */
[C---:B------:R-:W-:Y:S01]  /*6af0*/  @P0 IMAD.WIDE.U32 R2, R144.reuse, UR6, R2 ;  /* 0x0000000690020c25 */ /* 0x040fe2000f8e0002 */
[----:B------:R-:W-:Y:S11]  /*6b00*/  PLOP3.LUT P0, PT, PT, PT, UP0, 0x80, 0x0 ;  /* 0x000000000000781c */ /* 0x000ff60003f0f008 */
[----:B------:R-:W-:Y:S02]  /*6b10*/  @!UPT UIADD3 URZ, URZ, URZ, URZ ;  /* 0x0000003f3f3ff290 */ /* 0x000fe4000fffe03f */
[----:B------:R-:W-:Y:S01]  /*6b20*/  @P0 IMAD R4, R144, UR11, R4 ;  /* 0x0000000b90040c24 */ /* 0x000fe2000f8e0204 */
[----:B------:R-:W-:Y:S11]  /*6b30*/  PLOP3.LUT P0, PT, PT, PT, UP0, 0x80, 0x0 ;  /* 0x000000000000781c */ /* 0x000ff60003f0f008 */
[----:B------:R-:W-:Y:S02]  /*6b40*/  @!UPT UIADD3 URZ, URZ, URZ, URZ ;  /* 0x0000003f3f3ff290 */ /* 0x000fe4000fffe03f */
[----:B------:R-:W-:Y:S01]  /*6b50*/  @P0 IMAD.IADD R4, R3, 0x1, R4 ;  /* 0x0000000103040824 */ /* 0x000fe200078e0204 */
[----:B------:R-:W-:Y:S11]  /*6b60*/  PLOP3.LUT P0, PT, PT, PT, UP0, 0x80, 0x0 ;  /* 0x000000000000781c */ /* 0x000ff60003f0f008 */
[----:B------:R-:W-:Y:S02]  /*6b70*/  @!UPT UIADD3 URZ, URZ, URZ, URZ ;  /* 0x0000003f3f3ff290 */ /* 0x000fe4000fffe03f */
[C---:B---3--:R-:W-:Y:S02]  /*6b80*/  @P0 LEA R12, P1, R2.reuse, c[0x0][0x220], 0x1 ;  /* 0x00008800020c0a11 */ /* 0x048fe400078208ff */
[----:B------:R-:W-:Y:S11]  /*6b90*/  PLOP3.LUT P0, PT, PT, PT, UP0, 0x80, 0x0 ;  /* 0x000000000000781c */ /* 0x000ff60003f0f008 */
[----:B------:R-:W-:Y:S02]  /*6ba0*/  @!UPT UIADD3 URZ, URZ, URZ, URZ ;  /* 0x0000003f3f3ff290 */ /* 0x000fe4000fffe03f */
[----:B------:R-:W-:Y:S02]  /*6bb0*/  @P0 LEA.HI.X R10, R2, c[0x0][0x224], R4, 0x1, P1 ;  /* 0x00008900020a0a11 */ /* 0x000fe400008f0c04 */
[----:B------:R-:W-:Y:S11]  /*6bc0*/  PLOP3.LUT P0, PT, PT, PT, UP0, 0x80, 0x0 ;  /* 0x000000000000781c */ /* 0x000ff60003f0f008 */
[----:B------:R-:W-:Y:S02]  /*6bd0*/  @!UPT UIADD3 URZ, URZ, URZ, URZ ;  /* 0x0000003f3f3ff290 */ /* 0x000fe4000fffe03f */
[-C--:B------:R-:W-:Y:S02]  /*6be0*/  @P0 IADD3 R14, P1, R12, R136.reuse, RZ ;  /* 0x000000880c0e0210 */ /* 0x080fe40007f3e0ff */
[----:B------:R-:W-:Y:S11]  /*6bf0*/  PLOP3.LUT P0, PT, PT, PT, UP0, 0x80, 0x0 ;  /* 0x000000000000781c */ /* 0x000ff60003f0f008 */
[----:B------:R-:W-:Y:S02]  /*6c00*/  @!UPT UIADD3 URZ, URZ, URZ, URZ ;  /* 0x0000003f3f3ff290 */ /* 0x000fe4000fffe03f */
[--C-:B------:R-:W-:Y:S01]  /*6c10*/  @P0 IMAD.X R11, R10, 0x1, R132.reuse, P1 ;  /* 0x000000010a0b0824 */ /* 0x100fe200008e0684 */
        /* <DEDUP_REMOVED lines=20> */
[----:B------:R-:W-:Y:S02]  /*6d60*/  @P0 IADD3 R2, P1, R4, R136, RZ ;  /* 0x0000008804020210 */ /* 0x000fe40007f3e0ff */
[----:B------:R-:W-:Y:S11]  /*6d70*/  PLOP3.LUT P0, PT, PT, PT, UP0, 0x80, 0x0 ;  /* 0x000000000000781c */ /* 0x000ff60003f0f008 */
[----:B------:R-:W-:Y:S02]  /*6d80*/  @!UPT UIADD3 URZ, URZ, URZ, URZ ;  /* 0x0000003f3f3ff290 */ /* 0x000fe4000fffe03f */
[----:B------:R-:W-:Y:S01]  /*6d90*/  @P0 IMAD.X R3, R5, 0x1, R132, P1 ;  /* 0x0000000105030824 */ /* 0x000fe200008e0684 */
[----:B------:R-:W-:Y:S11]  /*6da0*/  PLOP3.LUT P0, PT, PT, PT, UP0, 0x80, 0x0 ;  /* 0x000000000000781c */ /* 0x000ff60003f0f008 */
[----:B------:R-:W-:Y:S02]  /*6db0*/  @!UPT UIADD3 URZ, URZ, URZ, URZ ;  /* 0x0000003f3f3ff290 */ /* 0x000fe4000fffe03f */
[----:B------:R-:W-:Y:S01]  /*6dc0*/  @P0 IMAD.MOV.U32 R13, RZ, RZ, R10 ;  /* 0x000000ffff0d0224 */ /* 0x000fe200078e000a */
[----:B------:R-:W-:Y:S11]  /*6dd0*/  PLOP3.LUT P0, PT, PT, PT, UP0, 0x80, 0x0 ;  /* 0x000000000000781c */ /* 0x000ff60003f0f008 */
[----:B------:R-:W-:Y:S02]  /*6de0*/  @!UPT UIADD3 URZ, URZ, URZ, URZ ;  /* 0x0000003f3f3ff290 */ /* 0x000fe4000fffe03f */
[----:B------:R-:W-:Y:S01]  /*6df0*/  @!PT LDS RZ, [RZ] ;  /* 0x00000000fffff984 */ /* 0x000fe20000000800 */
[----:B------:R-:W-:Y:S01]  /*6e00*/  @!PT LDS RZ, [RZ] ;  /* 0x00000000fffff984 */ /* 0x000fe20000000800 */
[----:B------:R-:W-:Y:S01]  /*6e10*/  @!PT LDS RZ, [RZ] ;  /* 0x00000000fffff984 */ /* 0x000fe20000000800 */
[----:B------:R1:W-:Y:S01]  /*6e20*/  @P0 LDGSTS.E.BYPASS.LTC128B.128 [R79+0x3100], [R12.64], !P6 ;  /* 0x031000000c4f0fae */ /* 0x0003e2000f101d5a */
[----:B------:R-:W-:Y:S11]  /*6e30*/  PLOP3.LUT P0, PT, PT, PT, UP0, 0x80, 0x0 ;  /* 0x000000000000781c */ /* 0x000ff60003f0f008 */
[----:B------:R-:W-:Y:S02]  /*6e40*/  @!UPT UIADD3 URZ, URZ, URZ, URZ ;  /* 0x0000003f3f3ff290 */ /* 0x000fe4000fffe03f */
[----:B------:R-:W-:Y:S01]  /*6e50*/  @P0 IMAD.MOV.U32 R10, RZ, RZ, R14 ;  /* 0x000000ffff0a0224 */ /* 0x000fe200078e000e */
[----:B------:R-:W-:Y:S11]  /*6e60*/  PLOP3.LUT P0, PT, PT, PT, UP0, 0x80, 0x0 ;  /* 0x000000000000781c */ /* 0x000ff60003f0f008 */
[----:B------:R-:W-:Y:S02]  /*6e70*/  @!UPT UIADD3 URZ, URZ, URZ, URZ ;  /* 0x0000003f3f3ff290 */ /* 0x000fe4000fffe03f */
[----:B------:R1:W-:Y:S01]  /*6e80*/  @P0 LDGSTS.E.BYPASS.LTC128B.128 [R79+0x3900], [R10.64], !P6 ;  /* 0x039000000a4f0fae */ /* 0x0003e2000f101d5a */
[----:B------:R-:W-:Y:S02]  /*6e90*/  PLOP3.LUT P0, PT, PT, PT, UP0, 0x80, 0x0 ;  /* 0x000000000000781c */ /* 0x000fe40003f0f008 */
        /* <DEDUP_REMOVED lines=15> */
[----:B------:R-:W-:Y:S05]  /*6f90*/  PLOP3.LUT P0, PT, PT, PT, UP0, 0x80, 0x0 ;  /* 0x000000000000781c */ /* 0x000fea0003f0f008 */
[----:B------:R-:W0:Y:S08]  /*6fa0*/  LDGDEPBAR ;  /* 0x00000000000079af */ /* 0x000e300000000000 */
[----:B------:R-:W-:-:S05]  /*6fb0*/  @P0 BRA `(.L_x_376) ;  /* 0xffffb00000000947 */ /* 0x000fca000383ffff */
[----:B------:R-:W-:Y:S06]  /*6fc0*/  BAR.SYNC.DEFER_BLOCKING 0x0 ;  /* 0x0000000000007b1d */ /* 0x000fec0000010000 */
.L_x_341:
[----:B------:R-:W-:Y:S02]  /*6fd0*/  UISETP.NE.AND UP1, UPT, UR24, URZ, UPT ;  /* 0x0000003f1800728c */ /* 0x000fe4000bf25270 */
[----:B------:R-:W-:-:S02]  /*6fe0*/  UISETP.NE.AND UP0, UPT, UR23, URZ, UPT ;  /* 0x0000003f1700728c */ /* 0x000fc4000bf05270 */
[----:B------:R-:W-:Y:S02]  /*6ff0*/  UIADD3 UR6, UR18, 0x7f, URZ ;  /* 0x0000007f12067890 */ /* 0x000fe4000fffe03f */
[----:B------:R-:W-:Y:S02]  /*7000*/  ULDC.64 UR4, c[0x0][0x2c8] ;  /* 0x0000b20000047ab9 */ /* 0x000fe40000000a00 */
[----:B------:R-:W-:Y:S01]  /*7010*/  UIMAD.WIDE.U32 UR8, UR6, UR4, URZ ;  /* 0x00000004060872a5 */ /* 0x000fe2000f8e003f */
[----:B------:R-:W-:Y:S01]  /*7020*/  PLOP3.LUT P0, PT, PT, PT, UP0, 0x40, 0x0 ;  /* 0x000000000000781c */ /* 0x000fe20003f0e808 */
[----:B------:R-:W-:Y:S02]  /*7030*/  ULDC UR7, c[0x0][0x328] ;  /* 0x0000ca0000077ab9 */ /* 0x000fe40000000800 */
[----:B------:R-:W-:-:S04]  /*7040*/  @UP1 USHF.R.U32.HI UR6, URZ, UR5, UR9 ;  /* 0x000000053f061299 */ /* 0x000fc80008011609 */
[----:B------:R-:W-:-:S04]  /*7050*/  UIADD3 UR14, UR14, UR6, URZ ;  /* 0x000000060e0e7290 */ /* 0x000fc8000fffe03f */
[----:B------:R-:W-:Y:S02]  /*7060*/  UIADD3 UR7, UR14, UR7, URZ ;  /* 0x000000070e077290 */ /* 0x000fe4000fffe03f */
[----:B------:R-:W-:Y:S05]  /*7070*/  @P0 BRA `(.L_x_377) ;  /* 0x0000015000000947 */ /* 0x000fea0003800000 */
[----:B------:R-:W-:Y:S01]  /*7080*/  ISETP.LT.AND P0, PT, RZ, UR14, PT ;  /* 0x0000000eff007c0c */ /* 0x000fe2000bf01270 */
[----:B------:R-:W-:Y:S02]  /*7090*/  UIADD3 UR8, UR14, -0x1, URZ ;  /* 0xffffffff0e087890 */ /* 0x000fe4000fffe03f */
[----:B------:R-:W-:-:S10]  /*70a0*/  ULDC UR6, c[0x0][0x32c] ;  /* 0x0000cb0000067ab9 */ /* 0x000fd40000000800 */
[----:B------:R-:W-:Y:S05]  /*70b0*/  @P0 BRA `(.L_x_378) ;  /* 0x0000008000000947 */ /* 0x000fea0003800000 */
[----:B------:R-:W-:Y:S02]  /*70c0*/  UISETP.NE.AND UP0, UPT, UR6, 0x1, UPT ;  /* 0x000000010600788c */ /* 0x000fe4000bf05270 */
[----:B------:R-:W-:Y:S02]  /*70d0*/  UIADD3 UR8, -UR14, URZ, URZ ;  /* 0x0000003f0e087290 */ /* 0x000fe4000fffe13f */
[----:B------:R-:W-:Y:S02]  /*70e0*/  ULDC.64 UR4, c[0x0][0x330] ;  /* 0x0000cc0000047ab9 */ /* 0x000fe40000000a00 */
[----:B------:R-:W-:-:S07]  /*70f0*/  UIMAD.WIDE.U32 UR10, UR8, UR4, URZ ;  /* 0x00000004080a72a5 */ /* 0x000fce000f8e003f */
[----:B------:R-:W-:Y:S02]  /*7100*/  @UP0 UMOV UR9, UR11 ;  /* 0x0000000b00090c82 */ /* 0x000fe40008000000 */
[----:B------:R-:W-:-:S04]  /*7110*/  @UP0 USHF.R.U32.HI UR8, URZ, UR5, UR9 ;  /* 0x000000053f080299 */ /* 0x000fc80008011609 */
[----:B------:R-:W-:Y:S01]  /*7120*/  ULOP3.LUT UR8, URZ, UR8, URZ, 0x33, !UPT ;  /* 0x000000083f087292 */ /* 0x000fe2000f8e333f */
[----:B------:R-:W-:Y:S05]  /*7130*/  BRA `(.L_x_379) ;  /* 0x0000005000007947 */ /* 0x000fea0003800000 */
.L_x_378:
[----:B------:R-:W-:Y:S02]  /*7140*/  UISETP.NE.AND UP0, UPT, UR6, 0x1, UPT ;  /* 0x000000010600788c */ /* 0x000fe4000bf05270 */
[----:B------:R-:W-:Y:S02]  /*7150*/  ULDC.64 UR4, c[0x0][0x330] ;  /* 0x0000cc0000047ab9 */ /* 0x000fe40000000a00 */
[----:B------:R-:W-:-:S07]  /*7160*/  UIMAD.WIDE.U32 UR10, UR8, UR4, URZ ;  /* 0x00000004080a72a5 */ /* 0x000fce000f8e003f */
[----:B------:R-:W-:Y:S02]  /*7170*/  @UP0 UMOV UR9, UR11 ;  /* 0x0000000b00090c82 */ /* 0x000fe40008000000 */
[----:B------:R-:W-:Y:S02]  /*7180*/  @UP0 USHF.R.U32.HI UR8, URZ, UR5, UR9 ;  /* 0x000000053f080299 */ /* 0x000fe40008011609 */
.L_x_379:
[----:B------:R-:W-:Y:S02]  /*7190*/  ULDC UR4, c[0x0][0x32c] ;  /* 0x0000cb0000047ab9 */ /* 0x000fe40000000800 */
[----:B------:R-:W-:-:S04]  /*71a0*/  UIMAD UR4, UR8, UR6, UR4 ;  /* 0x00000006080472a4 */ /* 0x000fc8000f8e0204 */
[----:B------:R-:W-:-:S04]  /*71b0*/  UISETP.LT.AND UP0, UPT, UR7, UR4, UPT ;  /* 0x000000040700728c */ /* 0x000fc8000bf01270 */
[----:B------:R-:W-:Y:S02]  /*71c0*/  USEL UR7, UR7, UR4, UP0 ;  /* 0x0000000407077287 */ /* 0x000fe40008000000 */
.L_x_377:
[----:B------:R-:W-:Y:S02]  /*71d0*/  UISETP.NE.AND UP0, UPT, UR24, URZ, UPT ;  /* 0x0000003f1800728c */ /* 0x000fe4000bf05270 */
[----:B------:R-:W-:Y:S02]  /*71e0*/  UIADD3 UR8, UR7, 0x5f, URZ ;  /* 0x0000005f07087890 */ /* 0x000fe4000fffe03f */
[----:B------:R-:W-:Y:S02]  /*71f0*/  ULDC.64 UR4, c[0x0][0x2c8] ;  /* 0x0000b20000047ab9 */ /* 0x000fe40000000a00 */
[----:B------:R-:W-:Y:S02]  /*7200*/  UISETP.NE.AND UP1, UPT, UR23, URZ, UPT ;  /* 0x0000003f1700728c */ /* 0x000fe4000bf25270 */
[----:B------:R-:W-:Y:S02]  /*7210*/  UIMAD.WIDE.U32 UR10, UR18, UR4, URZ ;  /* 0x00000004120a72a5 */ /* 0x000fe4000f8e003f */
[----:B------:R-:W-:-:S02]  /*7220*/  UIMAD.WIDE UR8, UR8, 0x2aaaaaab, URZ ;  /* 0x2aaaaaab080878a5 */ /* 0x000fc4000f8e023f */
[----:B------:R-:W-:Y:S01]  /*7230*/  PLOP3.LUT P0, PT, PT, PT, UP1, 0x40, 0x0 ;  /* 0x000000000000781c */ /* 0x000fe20003f0e818 */
[----:B------:R-:W-:Y:S02]  /*7240*/  UMOV UR4, UR18 ;  /* 0x0000001200047c82 */ /* 0x000fe40008000000 */
[----:B------:R-:W-:Y:S02]  /*7250*/  USHF.R.U32.HI UR8, URZ, 0x1f, UR9 ;  /* 0x0000001f3f087899 */ /* 0x000fe40008011609 */
[----:B------:R-:W-:Y:S02]  /*7260*/  @UP0 UMOV UR7, UR11 ;  /* 0x0000000b00070c82 */ /* 0x000fe40008000000 */
[----:B------:R-:W-:Y:S02]  /*7270*/  @UP0 USHF.R.U32.HI UR4, URZ, UR5, UR7 ;  /* 0x000000053f040299 */ /* 0x000fe40008011607 */
        /* <DEDUP_REMOVED lines=15> */
[----:B------:R-:W-:-:S05]  /*7370*/  UIMAD.WIDE.U32 UR8, UR7, UR4, URZ ;  /* 0x00000004070872a5 */ /* 0x000fca000f8e003f */
[----:B------:R-:W-:-:S04]  /*7380*/  @UP0 USHF.R.U32.HI UR7, URZ, UR5, UR9 ;  /* 0x000000053f070299 */ /* 0x000fc80008011609 */
[----:B------:R-:W-:Y:S01]  /*7390*/  ULOP3.LUT UR7, URZ, UR7, URZ, 0x33, !UPT ;  /* 0x000000073f077292 */ /* 0x000fe2000f8e333f */
[----:B------:R-:W-:Y:S05]  /*73a0*/  BRA `(.L_x_382) ;  /* 0x0000005000007947 */ /* 0x000fea0003800000 */
.L_x_381:
[----:B------:R-:W-:Y:S02]  /*73b0*/  ULDC UR4, c[0x0][0x32c] ;  /* 0x0000cb0000047ab9 */ /* 0x000fe40000000800 */
[----:B------:R-:W-:-:S03]  /*73c0*/  UISETP.NE.AND UP0, UPT, UR4, 0x1, UPT ;  /* 0x000000010400788c */ /* 0x000fc6000bf05270 */
[----:B------:R-:W-:Y:S02]  /*73d0*/  ULDC.64 UR4, c[0x0][0x330] ;  /* 0x0000cc0000047ab9 */ /* 0x000fe40000000a00 */
[----:B------:R-:W-:-:S06]  /*73e0*/  UIMAD.WIDE.U32 UR8, UR7, UR4, URZ ;  /* 0x00000004070872a5 */ /* 0x000fcc000f8e003f */
[----:B------:R-:W-:Y:S02]  /*73f0*/  @UP0 USHF.R.U32.HI UR7, URZ, UR5, UR9 ;  /* 0x000000053f070299 */ /* 0x000fe40008011609 */
.L_x_382:
[----:B------:R-:W-:Y:S02]  /*7400*/  ULDC UR4, c[0x0][0x32c] ;  /* 0x0000cb0000047ab9 */ /* 0x000fe40000000800 */
[----:B------:R-:W-:-:S04]  /*7410*/  UIMAD UR4, UR7, UR4, URZ ;  /* 0x00000004070472a4 */ /* 0x000fc8000f8e023f */
[----:B------:R-:W-:-:S04]  /*7420*/  UISETP.LT.AND UP0, UPT, UR6, UR4, UPT ;  /* 0x000000040600728c */ /* 0x000fc8000bf01270 */
[----:B------:R-:W-:-:S04]  /*7430*/  USEL UR6, UR6, UR4, !UP0 ;  /* 0x0000000406067287 */ /* 0x000fc8000c000000 */
.L_x_380:
[----:B------:R-:W-:Y:S01]  /*7440*/  UIMAD.WIDE UR4, UR6, 0x2aaaaaab, URZ ;  /* 0x2aaaaaab060478a5 */ /* 0x000fe2000f8e023f */
[----:B------:R-:W-:Y:S01]  /*7450*/  PLOP3.LUT P4, PT, PT, PT, PT, 0x80, 0x0 ;  /* 0x000000000000781c */ /* 0x000fe20003f8f070 */
[----:B------:R-:W-:Y:S01]  /*7460*/  CS2R R162, SRZ ;  /* 0x0000000000a27805 */ /* 0x000fe2000001ff00 */
[----:B------:R-:W-:Y:S01]  /*7470*/  CS2R R160, SRZ ;  /* 0x0000000000a07805 */ /* 0x000fe2000001ff00 */
[----:B------:R-:W-:Y:S01]  /*7480*/  USHF.R.U32.HI UR4, URZ, 0x1f, UR5 ;  /* 0x0000001f3f047899 */ /* 0x000fe20008011605 */
[----:B------:R-:W-:Y:S01]  /*7490*/  CS2R R166, SRZ ;  /* 0x0000000000a67805 */ /* 0x000fe2000001ff00 */
[----:B------:R-:W-:Y:S01]  /*74a0*/  CS2R R164, SRZ ;  /* 0x0000000000a47805 */ /* 0x000fe2000001ff00 */
[----:B-1----:R-:W-:Y:S01]  /*74b0*/  CS2R R12, SRZ ;  /* 0x00000000000c7805 */ /* 0x002fe2000001ff00 */
[----:B------:R-:W-:Y:S01]  /*74c0*/  ULEA.HI.SX32 UR4, UR5, UR4, 0x1c ;  /* 0x0000000405047291 */ /* 0x000fe2000f8fe23f */
[----:B------:R-:W-:Y:S01]  /*74d0*/  IMAD.MOV.U32 R158, RZ, RZ, RZ ;  /* 0x000000ffff9e7224 */ /* 0x000fe200078e00ff */
[----:B------:R-:W-:Y:S01]  /*74e0*/  MOV R16, RZ ;  /* 0x000000ff00107202 */ /* 0x000fe20000000f00 */
[----:B------:R-:W-:Y:S01]  /*74f0*/  IMAD.MOV.U32 R156, RZ, RZ, RZ ;  /* 0x000000ffff9c7224 */ /* 0x000fe200078e00ff */
[----:B------:R-:W-:Y:S01]  /*7500*/  UISETP.LT.AND UP0, UPT, URZ, UR4, UPT ;  /* 0x000000043f00728c */ /* 0x000fe2000bf01270 */
[----:B------:R-:W-:Y:S01]  /*7510*/  IMAD.MOV.U32 R154, RZ, RZ, RZ ;  /* 0x000000ffff9a7224 */ /* 0x000fe200078e00ff */
[----:B------:R-:W-:Y:S01]  /*7520*/  CS2R R18, SRZ ;  /* 0x0000000000127805 */ /* 0x000fe2000001ff00 */
[----:B------:R-:W-:Y:S01]  /*7530*/  MOV R152, RZ ;  /* 0x000000ff00987202 */ /* 0x000fe20000000f00 */
[----:B------:R-:W-:Y:S01]  /*7540*/  USEL UR4, URZ, UR4, !UP0 ;  /* 0x000000043f047287 */ /* 0x000fe2000c000000 */
[----:B------:R-:W-:Y:S01]  /*7550*/  CS2R R20, SRZ ;  /* 0x0000000000147805 */ /* 0x000fe2000001ff00 */
[----:B------:R-:W-:Y:S01]  /*7560*/  IMAD.MOV.U32 R146, RZ, RZ, RZ ;  /* 0x000000ffff927224 */ /* 0x000fe200078e00ff */
[----:B------:R-:W-:Y:S01]  /*7570*/  CS2R R14, SRZ ;  /* 0x00000000000e7805 */ /* 0x000fe2000001ff00 */
[----:B------:R-:W-:Y:S01]  /*7580*/  UISETP.GT.AND UP0, UPT, UR12, UR4, UPT ;  /* 0x000000040c00728c */ /* 0x000fe2000bf04270 */
[----:B------:R-:W-:Y:S01]  /*7590*/  MOV R144, RZ ;  /* 0x000000ff00907202 */ /* 0x000fe20000000f00 */
[----:B------:R-:W-:Y:S01]  /*75a0*/  IMAD.MOV.U32 R150, RZ, RZ, RZ ;  /* 0x000000ffff967224 */ /* 0x000fe200078e00ff */
[----:B------:R-:W-:Y:S01]  /*75b0*/  MOV R148, RZ ;  /* 0x000000ff00947202 */ /* 0x000fe20000000f00 */
[----:B------:R-:W-:Y:S01]  /*75c0*/  CS2R R142, SRZ ;  /* 0x00000000008e7805 */ /* 0x000fe2000001ff00 */
[----:B------:R-:W-:Y:S01]  /*75d0*/  CS2R R22, SRZ ;  /* 0x0000000000167805 */ /* 0x000fe2000001ff00 */
[----:B------:R-:W-:Y:S01]  /*75e0*/  PLOP3.LUT P0, PT, PT, PT, UP0, 0x80, 0x0 ;  /* 0x000000000000781c */ /* 0x000fe20003f0f008 */
[----:B------:R-:W-:Y:S01]  /*75f0*/  IMAD.MOV.U32 R140, RZ, RZ, RZ ;  /* 0x000000ffff8c7224 */ /* 0x000fe200078e00ff */
[----:B------:R-:W-:Y:S01]  /*7600*/  MOV R138, RZ ;  /* 0x000000ff008a7202 */ /* 0x000fe20000000f00 */
[----:B------:R-:W-:Y:S01]  /*7610*/  CS2R R24, SRZ ;  /* 0x0000000000187805 */ /* 0x000fe2000001ff00 */
[----:B------:R-:W-:Y:S01]  /*7620*/  IMAD.MOV.U32 R136, RZ, RZ, RZ ;  /* 0x000000ffff887224 */ /* 0x000fe200078e00ff */
[----:B------:R-:W-:Y:S01]  /*7630*/  CS2R R130, SRZ ;  /* 0x0000000000827805 */ /* 0x000fe2000001ff00 */
[----:B-----5:R-:W-:Y:S01]  /*7640*/  CS2R R30, SRZ ;  /* 0x00000000001e7805 */ /* 0x020fe2000001ff00 */
[----:B------:R-:W-:Y:S01]  /*7650*/  MOV R128, RZ ;  /* 0x000000ff00807202 */ /* 0x000fe20000000f00 */
[----:B------:R-:W-:Y:S01]  /*7660*/  IMAD.MOV.U32 R134, RZ, RZ, RZ ;  /* 0x000000ffff867224 */ /* 0x000fe200078e00ff */
[----:B------:R-:W-:Y:S01]  /*7670*/  MOV R132, RZ ;  /* 0x000000ff00847202 */ /* 0x000fe20000000f00 */
[----:B------:R-:W-:Y:S01]  /*7680*/  CS2R R126, SRZ ;  /* 0x00000000007e7805 */ /* 0x000fe2000001ff00 */
[----:B------:R-:W-:Y:S01]  /*7690*/  IMAD.MOV.U32 R124, RZ, RZ, RZ ;  /* 0x000000ffff7c7224 */ /* 0x000fe200078e00ff */
[----:B------:R-:W-:Y:S01]  /*76a0*/  CS2R R26, SRZ ;  /* 0x00000000001a7805 */ /* 0x000fe2000001ff00 */
        /* <DEDUP_REMOVED lines=12> */
[----:B------:R-:W-:Y:S01]  /*7770*/  CS2R R38, SRZ ;  /* 0x0000000000267805 */ /* 0x000fe2000001ff00 */
[----:B--2---:R-:W-:Y:S01]  /*7780*/  CS2R R36, SRZ ;  /* 0x0000000000247805 */ /* 0x004fe2000001ff00 */
[----:B------:R-:W-:Y:S05]  /*7790*/  @!P0 BRA `(.L_x_383) ;  /* 0x0002155000008947 */ /* 0x000fea0003800000 */
[----:B------:R-:W-:Y:S02]  /*77a0*/  ULDC.64 UR6, c[0x0][0x340] ;  /* 0x0000d00000067ab9 */ /* 0x000fe40000000a00 */
[----:B------:R-:W-:-:S02]  /*77b0*/  UISETP.NE.U32.AND UP0, UPT, URZ, UR6, UPT ;  /* 0x000000063f00728c */ /* 0x000fc4000bf05070 */
[----:B------:R-:W-:Y:S02]  /*77c0*/  UISETP.NE.AND UP1, UPT, UR24, URZ, UPT ;  /* 0x0000003f1800728c */ /* 0x000fe4000bf25270 */
[----:B------:R-:W-:Y:S02]  /*77d0*/  UISETP.NE.AND.EX UP0, UPT, URZ, UR7, UPT, UP0 ;  /* 0x000000073f00728c */ /* 0x000fe4000bf05300 */
[----:B------:R-:W-:Y:S02]  /*77e0*/  ULDC.64 UR8, c[0x0][0x348] ;  /* 0x0000d20000087ab9 */ /* 0x000fe40000000a00 */
[----:B------:R-:W-:Y:S02]  /*77f0*/  ULDC.64 UR6, c[0x0][0x340] ;  /* 0x0000d00000067ab9 */ /* 0x000fe40000000a00 */
[----:B------:R-:W-:-:S05]  /*7800*/  PLOP3.LUT P3, PT, PT, PT, UP0, 0x80, 0x0 ;  /* 0x000000000000781c */ /* 0x000fca0003f6f008 */
[----:B------:R-:W-:Y:S02]  /*7810*/  @UP0 UMOV UR5, 0x4 ;  /* 0x0000000400050882 */ /* 0x000fe40000000000 */
[----:B------:R-:W-:-:S06]  /*7820*/  @UP0 UIMAD.WIDE UR6, UR22, UR5, UR6 ;  /* 0x00000005160602a5 */ /* 0x000fcc000f8e0206 */
[----:B------:R-:W-:Y:S02]  /*7830*/  IMAD.U32 R2, RZ, RZ, UR6 ;  /* 0x00000006ff027e24 */ /* 0x000fe4000f8e00ff */
[----:B------:R-:W-:Y:S01]  /*7840*/  IMAD.U32 R3, RZ, RZ, UR7 ;  /* 0x00000007ff037e24 */ /* 0x000fe2000f8e00ff */
[----:B------:R-:W-:Y:S01]  /*7850*/  SHF.R.S32.HI R210, RZ, 0x1f, R207 ;  /* 0x0000001fffd27819 */ /* 0x000fe200000114cf */
[----:B------:R-:W-:Y:S02]  /*7860*/  USHF.R.S32.HI UR5, URZ, 0x1f, UR20 ;  /* 0x0000001f3f057899 */ /* 0x000fe40008011414 */
[----:B------:R-:W-:Y:S01]  /*7870*/  ULDC.64 UR6, c[0x0][0x178] ;  /* 0x00005e0000067ab9 */ /* 0x000fe20000000a00 */
[----:B------:R1:W5:Y:S01]  /*7880*/  @P3 LDG.E R13, [R2.64] ;  /* 0x0000001a020d3981 */ /* 0x000362000c1e1900 */
[----:B------:R-:W-:Y:S01]  /*7890*/  UIMAD UR5, UR5, UR6, URZ ;  /* 0x00000006050572a4 */ /* 0x000fe2000f8e023f */
[----:B------:R-:W-:Y:S01]  /*78a0*/  PLOP3.LUT P1, PT, PT, PT, UP1, 0x80, 0x0 ;  /* 0x000000000000781c */ /* 0x000fe20003f2f018 */
[----:B------:R-:W-:Y:S01]  /*78b0*/  UIMAD.WIDE.U32 UR10, UR20, UR6, URZ ;  /* 0x00000006140a72a5 */ /* 0x000fe2000f8e003f */
[----:B------:R-:W-:Y:S01]  /*78c0*/  PLOP3.LUT P0, PT, PT, PT, UP1, 0x80, 0x0 ;  /* 0x000000000000781c */ /* 0x000fe20003f0f018 */
[----:B------:R-:W-:Y:S01]  /*78d0*/  UIMAD UR20, UR20, UR7, UR5 ;  /* 0x00000007141472a4 */ /* 0x000fe2000f8e0205 */
[----:B------:R-:W-:Y:S01]  /*78e0*/  LEA.HI R81, R210, R207, RZ, 0x4 ;  /* 0x000000cfd2517211 */ /* 0x000fe200078f20ff */
[----:B------:R-:W-:Y:S01]  /*78f0*/  UISETP.NE.U32.AND UP0, UPT, URZ, UR8, UPT ;  /* 0x000000083f00728c */ /* 0x000fe2000bf05070 */
[----:B------:R-:W-:Y:S01]  /*7900*/  BSSY B0, `(.L_x_384) ;  /* 0x0000053000007945 */ /* 0x000fe20003800000 */
[----:B------:R-:W-:-:S02]  /*7910*/  ULDC.64 UR6, c[0x0][0x1b8] ;  /* 0x00006e0000067ab9 */ /* 0x000fc40000000a00 */
[----:B------:R-:W-:Y:S02]  /*7920*/  UIADD3 UR11, UR11, UR20, URZ ;  /* 0x000000140b0b7290 */ /* 0x000fe4000fffe03f */
[----:B------:R-:W-:Y:S02]  /*7930*/  UIMAD UR5, UR16, UR6, URZ ;  /* 0x00000006100572a4 */ /* 0x000fe4000f8e023f */
[----:B------:R-:W-:Y:S02]  /*7940*/  UISETP.NE.AND.EX UP0, UPT, URZ, UR9, UPT, UP0 ;  /* 0x000000093f00728c */ /* 0x000fe4000bf05300 */
[----:B------:R-:W-:Y:S02]  /*7950*/  USHF.R.S32.HI UR8, URZ, 0x1f, UR22 ;  /* 0x0000001f3f087899 */ /* 0x000fe40008011416 */
[----:B------:R-:W-:Y:S02]  /*7960*/  UIMAD UR5, UR17, UR7, UR5 ;  /* 0x00000007110572a4 */ /* 0x000fe4000f8e0205 */
[----:B------:R-:W-:-:S02]  /*7970*/  UIMAD.WIDE.U32 UR10, UR17, UR6, UR10 ;  /* 0x00000006110a72a5 */ /* 0x000fc4000f8e000a */
[----:B------:R-:W-:Y:S01]  /*7980*/  USEL UR8, UR8, URZ, !UP0 ;  /* 0x0000003f08087287 */ /* 0x000fe2000c000000 */
[----:B-1----:R-:W-:Y:S01]  /*7990*/  LEA.HI R2, R210, R207, RZ, 0x3 ;  /* 0x000000cfd2027211 */ /* 0x002fe200078f18ff */
[----:B------:R-:W-:Y:S02]  /*79a0*/  ULDC.64 UR6, c[0x0][0x1c0] ;  /* 0x0000700000067ab9 */ /* 0x000fe40000000a00 */
[----:B------:R-:W-:Y:S01]  /*79b0*/  USEL UR9, UR22, URZ, !UP0 ;  /* 0x0000003f16097287 */ /* 0x000fe2000c000000 */
[----:B------:R-:W-:Y:S01]  /*79c0*/  LOP3.LUT R0, R2, 0xfffffff8, RZ, 0xc0, !PT ;  /* 0xfffffff802007812 */ /* 0x000fe200078ec0ff */
[----:B------:R-:W-:Y:S01]  /*79d0*/  UIMAD UR8, UR8, UR6, URZ ;  /* 0x00000006080872a4 */ /* 0x000fe2000f8e023f */
[----:B------:R-:W-:Y:S01]  /*79e0*/  SHF.R.S32.HI R74, RZ, 0x3, R2 ;  /* 0x00000003ff4a7819 */ /* 0x000fe20000011402 */
[----:B------:R-:W-:Y:S02]  /*79f0*/  UIADD3 UR11, UR11, UR5, URZ ;  /* 0x000000050b0b7290 */ /* 0x000fe4000fffe03f */
[----:B------:R-:W-:Y:S01]  /*7a00*/  IMAD.IADD R6, R207, 0x1, -R0 ;  /* 0x00000001cf067824 */ /* 0x000fe200078e0a00 */
[----:B------:R-:W-:-:S02]  /*7a10*/  UIMAD UR7, UR9, UR7, UR8 ;  /* 0x00000007090772a4 */ /* 0x000fc4000f8e0208 */
[----:B------:R-:W-:Y:S01]  /*7a20*/  UIMAD.WIDE.U32 UR10, UR9, UR6, UR10 ;  /* 0x00000006090a72a5 */ /* 0x000fe2000f8e000a */
[C---:B------:R-:W-:Y:S02]  /*7a30*/  IMAD R227, R6.reuse, 0x10, R74 ;  /* 0x0000001006e37824 */ /* 0x040fe400078e024a */
[----:B------:R-:W-:Y:S01]  /*7a40*/  IMAD.SHL.U32 R6, R6, 0x8, RZ ;  /* 0x0000000806067824 */ /* 0x000fe200078e00ff */
[----:B------:R-:W-:Y:S02]  /*7a50*/  UIADD3 UR7, UR11, UR7, URZ ;  /* 0x000000070b077290 */ /* 0x000fe4000fffe03f */
[----:B------:R-:W-:Y:S01]  /*7a60*/  IADD3 R4, R227, UR18, RZ ;  /* 0x00000012e3047c10 */ /* 0x000fe2000fffe0ff */
[----:B------:R-:W-:Y:S01]  /*7a70*/  IMAD.U32 R3, RZ, RZ, UR11 ;  /* 0x0000000bff037e24 */ /* 0x000fe2000f8e00ff */
[----:B------:R-:W-:Y:S01]  /*7a80*/  ULDC UR11, c[0x0][0x2c4] ;  /* 0x0000b100000b7ab9 */ /* 0x000fe20000000800 */
[----:B------:R1:W-:Y:S01]  /*7a90*/  STL [R1+0x24], R227 ;  /* 0x000024e301007387 */ /* 0x0003e20000100800 */
[----:B------:R-:W-:Y:S01]  /*7aa0*/  IMAD.U32 R3, RZ, RZ, UR7 ;  /* 0x00000007ff037e24 */ /* 0x000fe2000f8e00ff */
[----:B------:R-:W-:Y:S01]  /*7ab0*/  UIMAD UR11, UR21, UR11, URZ ;  /* 0x0000000b150b72a4 */ /* 0x000fe2000f8e023f */
[----:B------:R-:W-:Y:S01]  /*7ac0*/  @P1 IMAD.HI.U32 R2, R4, c[0x0][0x2c8], RZ ;  /* 0x0000b20004021a27 */ /* 0x000fe200078e00ff */
[----:B------:R-:W-:-:S03]  /*7ad0*/  ISETP.GE.AND P4, PT, R6, c[0x0][0x198], PT ;  /* 0x0000660006007a0c */ /* 0x000fc60003f86270 */
[----:B------:R-:W-:Y:S01]  /*7ae0*/  IMAD.MOV.U32 R0, RZ, RZ, R4 ;  /* 0x000000ffff007224 */ /* 0x000fe200078e0004 */
[----:B------:R-:W-:Y:S01]  /*7af0*/  @P0 SHF.R.U32.HI R0, RZ, c[0x0][0x2cc], R2 ;  /* 0x0000b300ff000a19 */ /* 0x000fe20000011602 */
[----:B------:R-:W-:-:S03]  /*7b00*/  IMAD.U32 R2, RZ, RZ, UR10 ;  /* 0x0000000aff027e24 */ /* 0x000fc6000f8e00ff */
        /* <DEDUP_REMOVED lines=19> */
[----:B------:R1:W2:Y:S02]  /*7c40*/  SHFL.IDX PT, R6, R9, RZ, 0x181f ;  /* 0x00181fff09067589 */ /* 0x0002a400000e0000 */
[----:B------:R-:W-:Y:S02]  /*7c50*/  LEA.HI.X R8, R2, c[0x0][0x164], R3, 0x1, P0 ;  /* 0x0000590002087a11 */ /* 0x000fe400000f0c03 */
[----:B------:R-:W-:-:S02]  /*7c60*/  LEA.HI R2, R210, R207, RZ, 0x3 ;  /* 0x000000cfd2027211 */ /* 0x000fc400078f18ff */
[----:B------:R-:W-:Y:S01]  /*7c70*/  LOP3.LUT R10, R5, R4, RZ, 0x3c, !PT ;  /* 0x00000004050a7212 */ /* 0x000fe200078e3cff */
[----:B------:R1:W3:Y:S01]  /*7c80*/  SHFL.IDX PT, R7, R8, RZ, 0x181f ;  /* 0x00181fff08077589 */ /* 0x0002e200000e0000 */
[----:B------:R-:W-:Y:S02]  /*7c90*/  LOP3.LUT R2, R2, 0xfffffff8, RZ, 0xc0, !PT ;  /* 0xfffffff802027812 */ /* 0x000fe400078ec0ff */
[----:B------:R-:W-:Y:S02]  /*7ca0*/  SHF.R.S32.HI R3, RZ, 0x1f, R0 ;  /* 0x0000001fff037819 */ /* 0x000fe40000011400 */
[----:B------:R-:W-:Y:S01]  /*7cb0*/  LEA.HI R5, R210, R207, RZ, 0x6 ;  /* 0x000000cfd2057211 */ /* 0x000fe200078f30ff */
[----:B------:R-:W-:Y:S01]  /*7cc0*/  IMAD.IADD R63, R207, 0x1, -R2 ;  /* 0x00000001cf3f7824 */ /* 0x000fe200078e0a02 */
[----:B------:R-:W-:Y:S01]  /*7cd0*/  LEA.HI R80, R3, R0, RZ, 0x3 ;  /* 0x0000000003507211 */ /* 0x000fe200078f18ff */
[----:B------:R-:W-:Y:S02]  /*7ce0*/  IMAD.MOV.U32 R2, RZ, RZ, 0x10 ;  /* 0x00000010ff027424 */ /* 0x000fe400078e00ff */
[----:B------:R-:W-:Y:S01]  /*7cf0*/  IMAD.SHL.U32 R90, R63, 0x8, RZ ;  /* 0x000000083f5a7824 */ /* 0x000fe200078e00ff */
[----:B------:R-:W-:Y:S01]  /*7d00*/  LOP3.LUT R4, R80, 0xfffffff8, RZ, 0xc0, !PT ;  /* 0xfffffff850047812 */ /* 0x000fe200078ec0ff */
[----:B------:R-:W-:Y:S01]  /*7d10*/  IMAD.SHL.U32 R3, R5, 0x8, RZ ;  /* 0x0000000805037824 */ /* 0x000fe200078e00ff */
[----:B------:R-:W-:-:S02]  /*7d20*/  IADD3 R5, R74, UR18, RZ ;  /* 0x000000124a057c10 */ /* 0x000fc4000fffe0ff */
[----:B------:R1:W-:Y:S01]  /*7d30*/  STL [R1+0xc], R90 ;  /* 0x00000c5a01007387 */ /* 0x0003e20000100800 */
[----:B------:R-:W-:Y:S01]  /*7d40*/  IMAD.IADD R79, R0, 0x1, -R4 ;  /* 0x00000001004f7824 */ /* 0x000fe200078e0a04 */
[----:B------:R-:W-:Y:S01]  /*7d50*/  ISETP.GE.AND P0, PT, R5, UR11, PT ;  /* 0x0000000b05007c0c */ /* 0x000fe2000bf06270 */
[----:B------:R-:W-:Y:S01]  /*7d60*/  IMAD.MOV.U32 R4, RZ, RZ, 0x20 ;  /* 0x00000020ff047424 */ /* 0x000fe200078e00ff */
[----:B------:R-:W-:Y:S02]  /*7d70*/  LOP3.LUT R61, R10, 0xfffffe00, R3, 0xf8, !PT ;  /* 0xfffffe000a3d7812 */ /* 0x000fe400078ef803 */
[----:B------:R-:W-:Y:S02]  /*7d80*/  R2P PR, R79, 0x6 ;  /* 0x000000064f007804 */ /* 0x000fe40000000000 */
[----:B------:R-:W-:-:S03]  /*7d90*/  SHF.R.S32.HI R225, RZ, 0x1f, R90 ;  /* 0x0000001fffe17819 */ /* 0x000fc6000001145a */
[----:B------:R-:W-:Y:S02]  /*7da0*/  SEL R2, R2, 0xfffffff0, !P1 ;  /* 0xfffffff002027807 */ /* 0x000fe40004800000 */
[----:B------:R-:W-:Y:S01]  /*7db0*/  SEL R4, R4, 0xffffffe0, !P2 ;  /* 0xffffffe004047807 */ /* 0x000fe20005000000 */
[----:B------:R-:W-:Y:S01]  /*7dc0*/  @!P3 IMAD.U32 R13, RZ, RZ, UR22 ;  /* 0x00000016ff0dbe24 */ /* 0x000fe2000f8e00ff */
[----:B------:R-:W-:Y:S05]  /*7dd0*/  @P0 BRA `(.L_x_385) ;  /* 0x0000005000000947 */ /* 0x000fea0003800000 */
[----:B-123--:R-:W-:Y:S01]  /*7de0*/  LEA R6, P0, R90, R6, 0x1 ;  /* 0x000000065a067211 */ /* 0x00efe200078008ff */
[----:B------:R-:W-:-:S03]  /*7df0*/  IMAD.SHL.U32 R0, R61, 0x2, RZ ;  /* 0x000000023d007824 */ /* 0x000fc600078e00ff */
[----:B------:R-:W-:-:S05]  /*7e00*/  LEA.HI.X R7, R90, R7, R225, 0x1, P0 ;  /* 0x000000075a077211 */ /* 0x000fca00000f0ce1 */
[----:B------:R-:W-:Y:S01]  /*7e10*/  @!PT LDS RZ, [RZ] ;  /* 0x00000000fffff984 */ /* 0x000fe20000000800 */
[----:B------:R1:W-:Y:S04]  /*7e20*/  LDGSTS.E.BYPASS.LTC128B.128 [R0+0x6100], [R6.64], !P4 ;  /* 0x0610000006007fae */ /* 0x0003e8000e101d5a */
.L_x_385:
[----:B-123--:R-:W-:Y:S05]  /*7e30*/  BSYNC B0 ;  /* 0x0000000000007941 */ /* 0x00efea0003800000 */
.L_x_384:
        /* <DEDUP_REMOVED lines=11> */
.L_x_387:
[----:B------:R-:W-:Y:S05]  /*7ef0*/  BSYNC B0 ;  /* 0x0000000000007941 */ /* 0x000fea0003800000 */
.L_x_386:
        /* <DEDUP_REMOVED lines=11> */
.L_x_389:
[----:B------:R-:W-:Y:S05]  /*7fb0*/  BSYNC B0 ;  /* 0x0000000000007941 */ /* 0x000fea0003800000 */
.L_x_388:
        /* <DEDUP_REMOVED lines=11> */
.L_x_391:
[----:B------:R-:W-:Y:S05]  /*8070*/  BSYNC B0 ;  /* 0x0000000000007941 */ /* 0x000fea0003800000 */
.L_x_390:
        /* <DEDUP_REMOVED lines=11> */
.L_x_393:
[----:B------:R-:W-:Y:S05]  /*8130*/  BSYNC B0 ;  /* 0x0000000000007941 */ /* 0x000fea0003800000 */
.L_x_392:
        /* <DEDUP_REMOVED lines=11> */
.L_x_395:
[----:B------:R-:W-:Y:S05]  /*81f0*/  BSYNC B0 ;  /* 0x0000000000007941 */ /* 0x000fea0003800000 */
.L_x_394:
        /* <DEDUP_REMOVED lines=11> */
.L_x_397:
[----:B------:R-:W-:Y:S05]  /*82b0*/  BSYNC B0 ;  /* 0x0000000000007941 */ /* 0x000fea0003800000 */
.L_x_396:
[----:B-123--:R-:W1:Y:S01]  /*82c0*/  SHFL.IDX PT, R9, R9, 0x7, 0x181f ;  /* 0x00f81f0009097f89 */ /* 0x00ee6200000e0000 */
[----:B------:R-:W-:Y:S01]  /*82d0*/  IMAD.MOV.U32 R230, RZ, RZ, c[0x0][0x2b8] ;  /* 0x0000ae00ffe67624 */ /* 0x000fe200078e00ff */
[----:B------:R-:W-:Y:S01]  /*82e0*/  UMOV UR38, 0x60 ;  /* 0x0000006000267882 */ /* 0x000fe20000000000 */
[----:B------:R-:W-:Y:S01]  /*82f0*/  IADD3 R5, R5, 0x70, RZ ;  /* 0x0000007005057810 */ /* 0x000fe20007ffe0ff */
[----:B------:R1:W2:Y:S01]  /*8300*/  SHFL.IDX PT, R11, R8, 0x7, 0x181f ;  /* 0x00f81f00080b7f89 */ /* 0x0002a200000e0000 */
[----:B------:R-:W-:Y:S01]  /*8310*/  UIMAD UR10, UR12, UR38, -0x60 ;  /* 0xffffffa00c0a74a4 */ /* 0x000fe2000f8e0226 */
[----:B------:R-:W-:Y:S01]  /*8320*/  ISETP.NE.AND P2, PT, R230, 0x1, PT ;  /* 0x00000001e600780c */ /* 0x000fe20003f45270 */
[----:B-----5:R-:W-:Y:S01]  /*8330*/  IMAD.WIDE.U32 R228, R13, c[0x0][0x2b0], RZ ;  /* 0x0000ac000de47a25 */ /* 0x020fe200078e00ff */
[----:B------:R-:W-:Y:S01]  /*8340*/  ISETP.GE.AND P1, PT, R5, UR11, PT ;  /* 0x0000000b05007c0c */ /* 0x000fe2000bf26270 */
[----:B------:R-:W-:Y:S01]  /*8350*/  ULDC.64 UR6, c[0x0][0x1e8] ;  /* 0x00007a0000067ab9 */ /* 0x000fe20000000a00 */
[----:B----4-:R-:W-:Y:S01]  /*8360*/  SHF.R.S32.HI R3, RZ, 0x1f, R13 ;  /* 0x0000001fff037819 */ /* 0x010fe2000001140d */
[----:B------:R-:W-:Y:S01]  /*8370*/  IMAD.MOV.U32 R242, RZ, RZ, RZ ;  /* 0x000000fffff27224 */ /* 0x000fe200078e00ff */
[----:B------:R-:W-:Y:S01]  /*8380*/  IADD3 R0, R227, UR10, RZ ;  /* 0x0000000ae3007c10 */ /* 0x000fe2000fffe0ff */
[----:B------:R-:W-:Y:S01]  /*8390*/  UIMAD UR38, UR12, -0x60, UR38 ;  /* 0xffffffa00c2678a4 */ /* 0x000fe2000f8e0226 */
[----:B------:R-:W-:Y:S01]  /*83a0*/  ISETP.GE.AND P6, PT, R90, c[0x0][0x1d4], PT ;  /* 0x000075005a007a0c */ /* 0x000fe20003fc6270 */
[----:B------:R-:W-:Y:S01]  /*83b0*/  IMAD R3, R3, c[0x0][0x2b0], RZ ;  /* 0x0000ac0003037a24 */ /* 0x000fe200078e02ff */
[C---:B------:R-:W-:Y:S01]  /*83c0*/  IADD3 R10, R0.reuse, UR19, RZ ;  /* 0x00000013000a7c10 */ /* 0x040fe2000fffe0ff */
[----:B------:R-:W-:Y:S01]  /*83d0*/  STL.64 [R1+0x30], R228 ;  /* 0x000030e401007387 */ /* 0x000fe20000100a00 */
[----:B------:R-:W-:Y:S01]  /*83e0*/  ISETP.GE.AND P0, PT, R0, UR15, PT ;  /* 0x0000000f00007c0c */ /* 0x000fe2000bf06270 */
[----:B------:R-:W-:-:S02]  /*83f0*/  IMAD R3, R13, c[0x0][0x2b4], R3 ;  /* 0x0000ad000d037a24 */ /* 0x000fc400078e0203 */
[----:B------:R-:W-:Y:S01]  /*8400*/  @P2 IMAD.HI.U32 R5, R10, c[0x0][0x2bc], RZ ;  /* 0x0000af000a052a27 */ /* 0x000fe200078e00ff */
[----:B------:R-:W-:-:S03]  /*8410*/  ISETP.GT.OR P0, PT, R227, 0x5f, P0 ;  /* 0x0000005fe300780c */ /* 0x000fc60000704670 */
[----:B------:R-:W-:Y:S01]  /*8420*/  IMAD.MOV.U32 R0, RZ, RZ, R10 ;  /* 0x000000ffff007224 */ /* 0x000fe200078e000a */
[----:B------:R-:W-:Y:S01]  /*8430*/  @P2 SHF.R.U32.HI R0, RZ, c[0x0][0x2c0], R5 ;  /* 0x0000b000ff002a19 */ /* 0x000fe20000011605 */
[----:B------:R-:W-:Y:S01]  /*8440*/  @!P1 IMAD.SHL.U32 R5, R61, 0x2, RZ ;  /* 0x000000023d059824 */ /* 0x000fe200078e00ff */
[----:B-1----:R-:W-:Y:S01]  /*8450*/  @!P1 LEA R8, P3, R90, R9, 0x1 ;  /* 0x000000095a089211 */ /* 0x002fe200078608ff */
[----:B------:R-:W-:-:S03]  /*8460*/  IMAD.IADD R226, R229, 0x1, R3 ;  /* 0x00000001e5e27824 */ /* 0x000fc600078e0203 */
[----:B--2---:R-:W-:Y:S01]  /*8470*/  @!P1 LEA.HI.X R9, R90, R11, R225, 0x1, P3 ;  /* 0x0000000b5a099211 */ /* 0x004fe200018f0ce1 */
[----:B------:R-:W-:Y:S01]  /*8480*/  UIMAD UR5, UR16, UR6, URZ ;  /* 0x00000006100572a4 */ /* 0x000fe2000f8e023f */
[----:B------:R-:W-:Y:S01]  /*8490*/  STL [R1+0x2c], R226 ;  /* 0x00002ce201007387 */ /* 0x000fe20000100800 */
[----:B------:R-:W-:-:S03]  /*84a0*/  @!P0 IADD3 R3, P2, R0, R228, RZ ;  /* 0x000000e400038210 */ /* 0x000fc60007f5e0ff */
[----:B------:R-:W-:Y:S01]  /*84b0*/  @!PT LDS RZ, [RZ] ;  /* 0x00000000fffff984 */ /* 0x000fe20000000800 */
[----:B------:R1:W-:Y:S01]  /*84c0*/  @!P1 LDGSTS.E.BYPASS.LTC128B.128 [R5+0x9900], [R8.64], !P4 ;  /* 0x0990000008059fae */ /* 0x0003e2000e101d5a */
[----:B------:R-:W-:Y:S02]  /*84d0*/  @!P0 LEA.HI.X.SX32 R7, R0, R226, 0x1, P2 ;  /* 0x000000e200078211 */ /* 0x000fe400010f0eff */
[C---:B------:R-:W-:Y:S01]  /*84e0*/  @!P0 LEA R6, P2, R3.reuse, c[0x0][0x2a0], 0x2 ;  /* 0x0000a80003068a11 */ /* 0x040fe200078410ff */
[----:B------:R-:W0:Y:S03]  /*84f0*/  LDGDEPBAR ;  /* 0x00000000000079af */ /* 0x000e260000000000 */
[----:B------:R-:W-:Y:S01]  /*8500*/  @!P0 LEA.HI.X R7, R3, c[0x0][0x2a4], R7, 0x2, P2 ;  /* 0x0000a90003078a11 */ /* 0x000fe200010f1407 */
[----:B------:R-:W-:Y:S06]  /*8510*/  BAR.SYNC.DEFER_BLOCKING 0x0 ;  /* 0x0000000000007b1d */ /* 0x000fec0000010000 */
[----:B------:R2:W3:Y:S01]  /*8520*/  @!P0 LDG.E R242, [R6.64] ;  /* 0x0000001a06f28981 */ /* 0x0004e2000c1e1900 */
[----:B------:R-:W-:Y:S01]  /*8530*/  IMAD.MOV R0, RZ, RZ, -R0 ;  /* 0x000000ffff007224 */ /* 0x000fe200078e0a00 */
[----:B------:R-:W-:Y:S01]  /*8540*/  UIMAD.WIDE.U32 UR8, UR17, UR6, URZ ;  /* 0x00000006110872a5 */ /* 0x000fe2000f8e003f */
[----:B------:R-:W-:Y:S01]  /*8550*/  LEA.HI R206, R210, R207, RZ, 0x5 ;  /* 0x000000cfd2ce7211 */ /* 0x000fe200078f28ff */
[----:B------:R-:W-:Y:S01]  /*8560*/  UIMAD UR5, UR17, UR7, UR5 ;  /* 0x00000007110572a4 */ /* 0x000fe2000f8e0205 */
[----:B------:R-:W-:Y:S01]  /*8570*/  IMAD R91, R0, c[0x0][0x2b8], R10 ;  /* 0x0000ae00005b7a24 */ /* 0x000fe200078e020a */
[----:B------:R-:W-:Y:S01]  /*8580*/  UIADD3 UR14, UR15, UR38, URZ ;  /* 0x000000260f0e7290 */ /* 0x000fe2000fffe03f */
[----:B------:R-:W-:Y:S01]  /*8590*/  SHF.R.S32.HI R209, RZ, 0x5, R206 ;  /* 0x00000005ffd17819 */ /* 0x000fe200000114ce */
[----:B------:R-:W-:-:S02]  /*85a0*/  UIADD3 UR5, UR9, UR5, URZ ;  /* 0x0000000509057290 */ /* 0x000fc4000fffe03f */
[----:B------:R-:W-:Y:S01]  /*85b0*/  SHF.R.S32.HI R88, RZ, 0x1f, R91 ;  /* 0x0000001fff587819 */ /* 0x000fe2000001145b */
[----:B------:R-:W-:Y:S01]  /*85c0*/  STL [R1], R91 ;  /* 0x0000005b01007387 */ /* 0x000fe20000100800 */
[----:B------:R-:W-:Y:S01]  /*85d0*/  IADD3 R62, -R74, UR14, RZ ;  /* 0x0000000e4a3e7c10 */ /* 0x000fe2000fffe1ff */
[----:B------:R-:W-:Y:S02]  /*85e0*/  ULDC.64 UR6, c[0x0][0x210] ;  /* 0x0000840000067ab9 */ /* 0x000fe40000000a00 */
[----:B------:R-:W-:Y:S01]  /*85f0*/  IMAD R0, R88, c[0x0][0x1e0], RZ ;  /* 0x0000780058007a24 */ /* 0x000fe200078e02ff */
[C---:B------:R-:W-:Y:S01]  /*8600*/  ISETP.GE.AND P1, PT, R62.reuse, 0x1, PT ;  /* 0x000000013e00780c */ /* 0x040fe20003f26270 */
[----:B------:R-:W-:Y:S01]  /*8610*/  UIMAD UR16, UR16, UR6, URZ ;  /* 0x00000006101072a4 */ /* 0x000fe2000f8e023f */
[----:B------:R-:W-:Y:S01]  /*8620*/  ISETP.GE.AND P3, PT, R62, 0x21, PT ;  /* 0x000000213e00780c */ /* 0x000fe20003f66270 */
[----:B------:R-:W-:Y:S01]  /*8630*/  IMAD R0, R91, c[0x0][0x1e4], R0 ;  /* 0x000079005b007a24 */ /* 0x000fe200078e0200 */
[----:B------:R-:W-:-:S02]  /*8640*/  UIMAD.WIDE.U32 UR44, UR17, UR6, URZ ;  /* 0x00000006112c72a5 */ /* 0x000fc4000f8e003f */
[----:B------:R-:W-:Y:S02]  /*8650*/  UIMAD UR6, UR17, UR7, UR16 ;  /* 0x00000007110672a4 */ /* 0x000fe4000f8e0210 */
[----:B------:R-:W-:Y:S01]  /*8660*/  UIADD3 UR16, UR12, -0x1, URZ ;  /* 0xffffffff0c107890 */ /* 0x000fe2000fffe03f */
[----:B--2---:R-:W-:Y:S01]  /*8670*/  IMAD.WIDE.U32 R6, R91, c[0x0][0x1e0], RZ ;  /* 0x000078005b067a25 */ /* 0x004fe200078e00ff */
[----:B------:R-:W-:-:S03]  /*8680*/  UIADD3 UR6, UR45, UR6, URZ ;  /* 0x000000062d067290 */ /* 0x000fc6000fffe03f */
[----:B------:R-:W-:Y:S02]  /*8690*/  IMAD.IADD R7, R7, 0x1, R0 ;  /* 0x0000000107077824 */ /* 0x000fe400078e0200 */
[----:B------:R-:W-:Y:S01]  /*86a0*/  @P1 IMAD.SHL.U32 R10, R61, 0x2, RZ ;  /* 0x000000023d0a1824 */ /* 0x000fe200078e00ff */
[----:B---3--:R-:W-:Y:S01]  /*86b0*/  SHF.R.S32.HI R89, RZ, 0x1f, R242 ;  /* 0x0000001fff597819 */ /* 0x008fe200000114f2 */
[----:B------:R-:W-:-:S04]  /*86c0*/  IMAD.WIDE.U32 R6, R242, c[0x0][0x1f0], R6 ;  /* 0x00007c00f2067a25 */ /* 0x000fc800078e0006 */
[----:B------:R-:W-:Y:S01]  /*86d0*/  IMAD R3, R89, c[0x0][0x1f0], RZ ;  /* 0x00007c0059037a24 */ /* 0x000fe200078e02ff */
[----:B------:R-:W-:-:S03]  /*86e0*/  IADD3 R0, P0, R6, UR8, RZ ;  /* 0x0000000806007c10 */ /* 0x000fc6000ff1e0ff */
[----:B------:R-:W-:-:S05]  /*86f0*/  IMAD R3, R242, c[0x0][0x1f4], R3 ;  /* 0x00007d00f2037a24 */ /* 0x000fca00078e0203 */
[----:B------:R-:W-:Y:S02]  /*8700*/  IADD3.X R6, R7, UR5, R3, P0, !PT ;  /* 0x0000000507067c10 */ /* 0x000fe400087fe403 */
[----:B------:R-:W-:-:S04]  /*8710*/  LEA R3, P0, R0, c[0x0][0x1c8], 0x1 ;  /* 0x0000720000037a11 */ /* 0x000fc800078008ff */
[----:B------:R-:W-:Y:S01]  /*8720*/  LEA.HI.X R0, R0, c[0x0][0x1cc], R6, 0x1, P0 ;  /* 0x0000730000007a11 */ /* 0x000fe200000f0c06 */
[----:B-1----:R-:W1:Y:S01]  /*8730*/  SHFL.IDX PT, R8, R3, RZ, 0x181f ;  /* 0x00181fff03087589 */ /* 0x002e6200000e0000 */
[----:B------:R-:W-:-:S03]  /*8740*/  ISETP.GE.AND P0, PT, R62, 0x11, PT ;  /* 0x000000113e00780c */ /* 0x000fc60003f06270 */
[----:B------:R-:W2:Y:S04]  /*8750*/  SHFL.IDX PT, R6, R3, 0x1, 0x181f ;  /* 0x00381f0003067f89 */ /* 0x000ea800000e0000 */
[----:B------:R-:W3:Y:S04]  /*8760*/  SHFL.IDX PT, R9, R0, RZ, 0x181f ;  /* 0x00181fff00097589 */ /* 0x000ee800000e0000 */
[----:B------:R-:W4:Y:S02]  /*8770*/  SHFL.IDX PT, R7, R0, 0x1, 0x181f ;  /* 0x00381f0000077f89 */ /* 0x000f2400000e0000 */
[----:B------:R-:W-:-:S02]  /*8780*/  @P0 IMAD.SHL.U32 R5, R61, 0x2, RZ ;  /* 0x000000023d050824 */ /* 0x000fc400078e00ff */
[----:B------:R-:W-:Y:S04]  /*8790*/  SHFL.IDX PT, R11, R3, 0x2, 0x181f ;  /* 0x00581f00030b7f89 */ /* 0x000fe800000e0000 */
[----:B------:R-:W-:Y:S04]  /*87a0*/  SHFL.IDX PT, R13, R0, 0x2, 0x181f ;  /* 0x00581f00000d7f89 */ /* 0x000fe800000e0000 */
[----:B------:R-:W4:Y:S01]  /*87b0*/  SHFL.IDX PT, R14, R3, 0x3, 0x181f ;  /* 0x00781f00030e7f89 */ /* 0x000f2200000e0000 */
[----:B-1----:R-:W-:-:S03]  /*87c0*/  @P1 LEA R8, P4, R90, R8, 0x1 ;  /* 0x000000085a081211 */ /* 0x002fc600078808ff */
[----:B------:R-:W-:Y:S01]  /*87d0*/  SHFL.IDX PT, R15, R3, 0x4, 0x181f ;  /* 0x00981f00030f7f89 */ /* 0x000fe200000e0000 */
[----:B--2---:R-:W-:-:S03]  /*87e0*/  @P0 LEA R6, P2, R90, R6, 0x1 ;  /* 0x000000065a060211 */ /* 0x004fc600078408ff */
[----:B------:R-:W-:Y:S01]  /*87f0*/  SHFL.IDX PT, R3, R3, 0x5, 0x181f ;  /* 0x00b81f0003037f89 */ /* 0x000fe200000e0000 */
[----:B---3--:R-:W-:-:S03]  /*8800*/  @P1 LEA.HI.X R9, R90, R9, R225, 0x1, P4 ;  /* 0x000000095a091211 */ /* 0x008fc600020f0ce1 */
[----:B------:R-:W1:Y:S01]  /*8810*/  SHFL.IDX PT, R17, R0, 0x3, 0x181f ;  /* 0x00781f0000117f89 */ /* 0x000e6200000e0000 */
[----:B----4-:R-:W-:Y:S02]  /*8820*/  @P0 LEA.HI.X R7, R90, R7, R225, 0x1, P2 ;  /* 0x000000075a070211 */ /* 0x010fe400010f0ce1 */
[C---:B------:R-:W-:Y:S01]  /*8830*/  ISETP.GE.AND P2, PT, R62.reuse, 0x31, PT ;  /* 0x000000313e00780c */ /* 0x040fe20003f46270 */
[----:B------:R-:W2:Y:S04]  /*8840*/  SHFL.IDX PT, R18, R0, 0x4, 0x181f ;  /* 0x00981f0000127f89 */ /* 0x000ea800000e0000 */
[----:B------:R3:W4:Y:S04]  /*8850*/  SHFL.IDX PT, R16, R0, 0x5, 0x181f ;  /* 0x00b81f0000107f89 */ /* 0x00072800000e0000 */
[----:B------:R1:W-:Y:S01]  /*8860*/  @P1 LDGSTS.E.BYPASS.LTC128B.128 [R10+0x3100], [R8.64], !P6 ;  /* 0x03100000080a1fae */ /* 0x0003e2000f101d5a */
[----:B------:R-:W-:-:S03]  /*8870*/  ISETP.GE.AND P1, PT, R62, 0x41, PT ;  /* 0x000000413e00780c */ /* 0x000fc60003f26270 */
[----:B------:R2:W-:Y:S01]  /*8880*/  @P0 LDGSTS.E.BYPASS.LTC128B.128 [R5+0x3900], [R6.64], !P6 ;  /* 0x0390000006050fae */ /* 0x0005e2000f101d5a */
[----:B------:R-:W-:Y:S01]  /*8890*/  ISETP.GE.AND P0, PT, R62, 0x51, PT ;  /* 0x000000513e00780c */ /* 0x000fe20003f06270 */
[C---:B---3--:R-:W-:Y:S01]  /*88a0*/  @P3 IMAD.SHL.U32 R0, R61.reuse, 0x2, RZ ;  /* 0x000000023d003824 */ /* 0x048fe200078e00ff */
[C---:B-1----:R-:W-:Y:S02]  /*88b0*/  @P2 LEA R10, P5, R90.reuse, R14, 0x1 ;  /* 0x0000000e5a0a2211 */ /* 0x042fe400078a08ff */
[C---:B--2---:R-:W-:Y:S01]  /*88c0*/  @P3 LEA R6, P4, R90.reuse, R11, 0x1 ;  /* 0x0000000b5a063211 */ /* 0x044fe200078808ff */
[----:B------:R-:W-:Y:S01]  /*88d0*/  @P2 IMAD.SHL.U32 R5, R61, 0x2, RZ ;  /* 0x000000023d052824 */ /* 0x000fe200078e00ff */
[C-C-:B------:R-:W-:Y:S02]  /*88e0*/  @P2 LEA.HI.X R11, R90.reuse, R17, R225.reuse, 0x1, P5 ;  /* 0x000000115a0b2211 */ /* 0x140fe400028f0ce1 */
[C---:B------:R-:W-:Y:S02]  /*88f0*/  @P3 LEA.HI.X R7, R90.reuse, R13, R225, 0x1, P4 ;  /* 0x0000000d5a073211 */ /* 0x040fe400020f0ce1 */
[----:B------:R-:W-:-:S02]  /*8900*/  @P1 LEA R8, P4, R90, R15, 0x1 ;  /* 0x0000000f5a081211 */ /* 0x000fc400078808ff */
[----:B------:R-:W-:Y:S01]  /*8910*/  ISETP.GT.AND P5, PT, R227, 0x5f, PT ;  /* 0x0000005fe300780c */ /* 0x000fe20003fa4270 */
[----:B------:R1:W-:Y:S01]  /*8920*/  @P3 LDGSTS.E.BYPASS.LTC128B.128 [R0+0x4100], [R6.64], !P6 ;  /* 0x0410000006003fae */ /* 0x0003e2000f101d5a */
[----:B------:R-:W-:-:S03]  /*8930*/  @P1 LEA.HI.X R9, R90, R18, R225, 0x1, P4 ;  /* 0x000000125a091211 */ /* 0x000fc600020f0ce1 */
[----:B------:R2:W-:Y:S01]  /*8940*/  @P2 LDGSTS.E.BYPASS.LTC128B.128 [R5+0x4900], [R10.64], !P6 ;  /* 0x049000000a052fae */ /* 0x0005e2000f101d5a */
[C---:B-1----:R-:W-:Y:S01]  /*8950*/  @P0 LEA R6, P3, R90.reuse, R3, 0x1 ;  /* 0x000000035a060211 */ /* 0x042fe200078608ff */
[C---:B------:R-:W-:Y:S02]  /*8960*/  @P1 IMAD.SHL.U32 R3, R61.reuse, 0x2, RZ ;  /* 0x000000023d031824 */ /* 0x040fe400078e00ff */
[----:B------:R-:W-:Y:S01]  /*8970*/  @P0 IMAD.SHL.U32 R0, R61, 0x2, RZ ;  /* 0x000000023d000824 */ /* 0x000fe200078e00ff */
[----:B----4-:R-:W-:Y:S02]  /*8980*/  @P0 LEA.HI.X R7, R90, R16, R225, 0x1, P3 ;  /* 0x000000105a070211 */ /* 0x010fe400018f0ce1 */
[----:B------:R2:W-:Y:S04]  /*8990*/  @P1 LDGSTS.E.BYPASS.LTC128B.128 [R3+0x5100], [R8.64], !P6 ;  /* 0x0510000008031fae */ /* 0x0005e8000f101d5a */
[----:B------:R2:W-:Y:S01]  /*89a0*/  @P0 LDGSTS.E.BYPASS.LTC128B.128 [R0+0x5900], [R6.64], !P6 ;  /* 0x0590000006000fae */ /* 0x0005e2000f101d5a */
[----:B------:R-:W-:-:S03]  /*89b0*/  ISETP.LT.AND P0, PT, RZ, c[0x0][0x27c], PT ;  /* 0x00009f00ff007a0c */ /* 0x000fc60003f01270 */
[----:B------:R-:W0:Y:S10]  /*89c0*/  LDGDEPBAR ;  /* 0x00000000000079af */ /* 0x000e340000000000 */
[----:B------:R-:W-:Y:S05]  /*89d0*/  @P0 BRA `(.L_x_398) ;  /* 0x0000002000000947 */ /* 0x000fea0003800000 */
[----:B------:R-:W-:-:S04]  /*89e0*/  DEPBAR.LE SB0, 0x1 ;  /* 0x000080400000791a */ /* 0x000fc80000000000 */
[----:B------:R-:W-:Y:S05]  /*89f0*/  BRA `(.L_x_399) ;  /* 0x00004e0000007947 */ /* 0x000fea0003800000 */
.L_x_398:
[----:B------:R-:W-:Y:S01]  /*8a00*/  ULDC.U8 UR7, c[0x0][0x298] ;  /* 0x0000a60000077ab9 */ /* 0x000fe20000000000 */
[----:B--2---:R-:W-:Y:S01]  /*8a10*/  SHF.R.S32.HI R0, RZ, 0x1f, R133 ;  /* 0x0000001fff007819 */ /* 0x004fe20000011485 */
[C---:B------:R-:W-:Y:S01]  /*8a20*/  IMAD.WIDE.U32 R12, R133.reuse, c[0x0][0x280], RZ ;  /* 0x0000a000850c7a25 */ /* 0x040fe200078e00ff */
[----:B------:R-:W-:Y:S01]  /*8a30*/  ISETP.NE.AND P0, PT, RZ, UR7, PT ;  /* 0x00000007ff007c0c */ /* 0x000fe2000bf05270 */
[----:B------:R-:W-:Y:S01]  /*8a40*/  BSSY B2, `(.L_x_399) ;  /* 0x00004db000027945 */ /* 0x000fe20003800000 */
[-C--:B------:R-:W-:Y:S01]  /*8a50*/  LEA.HI R6, R210, R207.reuse, RZ, 0x2 ;  /* 0x000000cfd2067211 */ /* 0x080fe200078f10ff */
[C---:B------:R-:W-:Y:S02]  /*8a60*/  IMAD R3, R0.reuse, c[0x0][0x280], RZ ;  /* 0x0000a00000037a24 */ /* 0x040fe400078e02ff */
[----:B------:R-:W-:Y:S01]  /*8a70*/  IMAD R0, R0, c[0x0][0x290], RZ ;  /* 0x0000a40000007a24 */ /* 0x000fe200078e02ff */
[----:B------:R-:W-:Y:S01]  /*8a80*/  LOP3.LUT R5, R6, 0xfffffffc, RZ, 0xc0, !PT ;  /* 0xfffffffc06057812 */ /* 0x000fe200078ec0ff */
[C---:B------:R-:W-:Y:S01]  /*8a90*/  IMAD R3, R133.reuse, c[0x0][0x284], R3 ;  /* 0x0000a10085037a24 */ /* 0x040fe200078e0203 */
[----:B------:R-:W-:Y:S01]  /*8aa0*/  SHF.R.S32.HI R60, RZ, 0x2, R6 ;  /* 0x00000002ff3c7819 */ /* 0x000fe20000011406 */
[----:B------:R-:W-:Y:S01]  /*8ab0*/  IMAD R0, R133, c[0x0][0x294], R0 ;  /* 0x0000a50085007a24 */ /* 0x000fe200078e0200 */
[----:B------:R-:W-:Y:S01]  /*8ac0*/  IADD3 R14, -R5, R207, RZ ;  /* 0x000000cf050e7210 */ /* 0x000fe20007ffe1ff */
[----:B------:R-:W-:Y:S01]  /*8ad0*/  IMAD.WIDE.U32 R10, R133, c[0x0][0x290], RZ ;  /* 0x0000a400850a7a25 */ /* 0x000fe200078e00ff */
[----:B------:R-:W-:-:S02]  /*8ae0*/  IADD3 R24, R60, UR18, RZ ;  /* 0x000000123c187c10 */ /* 0x000fc4000fffe0ff */
[----:B------:R-:W-:Y:S01]  /*8af0*/  IADD3 R9, R3, R13, RZ ;  /* 0x0000000d03097210 */ /* 0x000fe20007ffe0ff */
[----:B------:R-:W-:Y:S01]  /*8b00*/  IMAD.IADD R7, R0, 0x1, R11 ;  /* 0x0000000100077824 */ /* 0x000fe200078e020b */
[C---:B------:R-:W-:Y:S01]  /*8b10*/  SHF.L.U32 R30, R14.reuse, 0x3, RZ ;  /* 0x000000030e1e7819 */ /* 0x040fe200000006ff */
[----:B------:R-:W-:Y:S01]  /*8b20*/  IMAD R0, R14, 0x20, R24 ;  /* 0x000000200e007824 */ /* 0x000fe200078e0218 */
[----:B------:R-:W-:Y:S05]  /*8b30*/  @!P0 BRA `(.L_x_400) ;  /* 0x0000274000008947 */ /* 0x000fea0003800000 */
[----:B------:R-:W-:Y:S01]  /*8b40*/  UISETP.NE.AND UP0, UPT, UR24, URZ, UPT ;  /* 0x0000003f1800728c */ /* 0x000fe2000bf05270 */
[----:B------:R-:W-:Y:S01]  /*8b50*/  MOV R6, R10 ;  /* 0x0000000a00067202 */ /* 0x000fe20000000f00 */
[----:B------:R-:W-:Y:S01]  /*8b60*/  IMAD.MOV.U32 R8, RZ, RZ, R12 ;  /* 0x000000ffff087224 */ /* 0x000fe200078e000c */
[----:B------:R-:W-:Y:S01]  /*8b70*/  BSSY B0, `(.L_x_401) ;  /* 0x0000030000007945 */ /* 0x000fe20003800000 */
[----:B------:R-:W-:Y:S01]  /*8b80*/  IMAD.SHL.U32 R17, R14, 0x4, RZ ;  /* 0x000000040e117824 */ /* 0x000fe200078e00ff */
[----:B------:R-:W-:Y:S01]  /*8b90*/  CS2R R36, SRZ ;  /* 0x0000000000247805 */ /* 0x000fe2000001ff00 */
[----:B------:R-:W-:Y:S01]  /*8ba0*/  PLOP3.LUT P1, PT, PT, PT, UP0, 0x80, 0x0 ;  /* 0x000000000000781c */ /* 0x000fe20003f2f008 */
[----:B------:R-:W-:Y:S01]  /*8bb0*/  CS2R R22, SRZ ;  /* 0x0000000000167805 */ /* 0x000fe2000001ff00 */
[----:B------:R-:W-:Y:S01]  /*8bc0*/  PLOP3.LUT P0, PT, PT, PT, UP0, 0x80, 0x0 ;  /* 0x000000000000781c */ /* 0x000fe20003f0f008 */
[----:B------:R-:W-:Y:S01]  /*8bd0*/  CS2R R14, SRZ ;  /* 0x00000000000e7805 */ /* 0x000fe2000001ff00 */
[----:B------:R-:W-:Y:S01]  /*8be0*/  CS2R R26, SRZ ;  /* 0x00000000001a7805 */ /* 0x000fe2000001ff00 */
[----:B------:R-:W-:-:S08]  /*8bf0*/  CS2R R18, SRZ ;  /* 0x0000000000127805 */ /* 0x000fd0000001ff00 */
[----:B------:R-:W-:-:S05]  /*8c00*/  @P1 IMAD.HI.U32 R3, R0, c[0x0][0x2c8], RZ ;  /* 0x0000b20000031a27 */ /* 0x000fca00078e00ff */
[----:B------:R-:W-:-:S04]  /*8c10*/  @P0 SHF.R.U32.HI R0, RZ, c[0x0][0x2cc], R3 ;  /* 0x0000b300ff000a19 */ /* 0x000fc80000011603 */
[----:B------:R-:W-:Y:S01]  /*8c20*/  SHF.R.S32.HI R3, RZ, 0x1f, R0 ;  /* 0x0000001fff037819 */ /* 0x000fe20000011400 */
[----:B------:R-:W-:-:S04]  /*8c30*/  IMAD.WIDE.U32 R8, R0, c[0x0][0x280], R8 ;  /* 0x0000a00000087a25 */ /* 0x000fc800078e0008 */
[C---:B------:R-:W-:Y:S01]  /*8c40*/  IMAD R10, R3.reuse, c[0x0][0x280], RZ ;  /* 0x0000a000030a7a24 */ /* 0x040fe200078e02ff */
[----:B------:R-:W-:Y:S01]  /*8c50*/  LEA R21, P1, R8, c[0x0][0x270], 0x1 ;  /* 0x00009c0008157a11 */ /* 0x000fe200078208ff */
[----:B------:R-:W-:Y:S02]  /*8c60*/  IMAD R5, R3, c[0x0][0x290], RZ ;  /* 0x0000a40003057a24 */ /* 0x000fe400078e02ff */
[----:B------:R-:W-:-:S04]  /*8c70*/  IMAD.WIDE.U32 R6, R0, c[0x0][0x290], R6 ;  /* 0x0000a40000067a25 */ /* 0x000fc800078e0006 */
[----:B------:R-:W-:Y:S01]  /*8c80*/  IMAD R3, R0, c[0x0][0x284], R10 ;  /* 0x0000a10000037a24 */ /* 0x000fe200078e020a */
[----:B------:R-:W-:Y:S01]  /*8c90*/  LEA R25, P0, R6, c[0x0][0x288], 0x1 ;  /* 0x0000a20006197a11 */ /* 0x000fe200078008ff */
[----:B------:R-:W-:Y:S02]  /*8ca0*/  IMAD R0, R0, c[0x0][0x294], R5 ;  /* 0x0000a50000007a24 */ /* 0x000fe400078e0205 */
[----:B------:R-:W-:-:S03]  /*8cb0*/  IMAD.IADD R3, R9, 0x1, R3 ;  /* 0x0000000109037824 */ /* 0x000fc600078e0203 */
[----:B------:R-:W-:Y:S02]  /*8cc0*/  IADD3 R0, R7, R0, RZ ;  /* 0x0000000007007210 */ /* 0x000fe40007ffe0ff */
[----:B------:R-:W-:Y:S02]  /*8cd0*/  LEA.HI.X R20, R8, c[0x0][0x274], R3, 0x1, P1 ;  /* 0x00009d0008147a11 */ /* 0x000fe400008f0c03 */
[----:B------:R-:W-:Y:S01]  /*8ce0*/  LEA.HI.X R16, R6, c[0x0][0x28c], R0, 0x1, P0 ;  /* 0x0000a30006107a11 */ /* 0x000fe200000f0c00 */
[----:B------:R1:W2:Y:S01]  /*8cf0*/  SHFL.IDX PT, R8, R21, RZ, 0x1c1f ;  /* 0x001c1fff15087589 */ /* 0x0002a200000e0000 */
[----:B------:R-:W-:-:S03]  /*8d00*/  ISETP.GE.AND P0, PT, R24, UR11, PT ;  /* 0x0000000b18007c0c */ /* 0x000fc6000bf06270 */
[----:B------:R1:W3:Y:S04]  /*8d10*/  SHFL.IDX PT, R6, R25, RZ, 0x1c1f ;  /* 0x001c1fff19067589 */ /* 0x0002e800000e0000 */
[----:B------:R1:W4:Y:S04]  /*8d20*/  SHFL.IDX PT, R9, R20, RZ, 0x1c1f ;  /* 0x001c1fff14097589 */ /* 0x00032800000e0000 */
[----:B------:R1:W1:Y:S02]  /*8d30*/  SHFL.IDX PT, R7, R16, RZ, 0x1c1f ;  /* 0x001c1fff10077589 */ /* 0x00026400000e0000 */
[----:B------:R-:W-:Y:S05]  /*8d40*/  @P0 BRA `(.L_x_402) ;  /* 0x0000012000000947 */ /* 0x000fea0003800000 */
[C---:B------:R-:W-:Y:S01]  /*8d50*/  IADD3 R3, R17.reuse, 0x10, RZ ;  /* 0x0000001011037810 */ /* 0x040fe20007ffe0ff */
[----:B------:R-:W-:Y:S01]  /*8d60*/  CS2R R14, SRZ ;  /* 0x00000000000e7805 */ /* 0x000fe2000001ff00 */
[----:B------:R-:W-:Y:S01]  /*8d70*/  ISETP.GE.AND P1, PT, R17, c[0x0][0x27c], PT ;  /* 0x00009f0011007a0c */ /* 0x000fe20003f26270 */
[----:B------:R-:W-:Y:S01]  /*8d80*/  CS2R R18, SRZ ;  /* 0x0000000000127805 */ /* 0x000fe2000001ff00 */
[----:B------:R-:W-:Y:S01]  /*8d90*/  ISETP.GE.AND P0, PT, R3, c[0x0][0x27c], PT ;  /* 0x00009f0003007a0c */ /* 0x000fe20003f06270 */
[----:B------:R-:W-:Y:S01]  /*8da0*/  CS2R R22, SRZ ;  /* 0x0000000000167805 */ /* 0x000fe2000001ff00 */
[----:B------:R-:W-:-:S09]  /*8db0*/  CS2R R26, SRZ ;  /* 0x00000000001a7805 */ /* 0x000fd2000001ff00 */
[----:B--2-4-:R-:W-:Y:S02]  /*8dc0*/  @!P1 IMAD.WIDE R12, R17, 0x2, R8 ;  /* 0x00000002110c9825 */ /* 0x014fe400078e0208 */
[----:B------:R-:W-:-:S03]  /*8dd0*/  @!P0 SHF.R.S32.HI R0, RZ, 0x1f, R3 ;  /* 0x0000001fff008819 */ /* 0x000fc60000011403 */
[----:B------:R2:W5:Y:S01]  /*8de0*/  @!P1 LD.E.64 R14, [R12.64] ;  /* 0x0000001a0c0e9980 */ /* 0x000562000c101b00 */
[----:B------:R-:W-:-:S04]  /*8df0*/  @!P0 LEA.HI R0, R0, R3, RZ, 0x2 ;  /* 0x0000000300008211 */ /* 0x000fc800078f10ff */
[----:B------:R-:W-:-:S05]  /*8e00*/  @!P0 LOP3.LUT R0, R0, 0xfffffffc, RZ, 0xc0, !PT ;  /* 0xfffffffc00008812 */ /* 0x000fca00078ec0ff */
[----:B------:R-:W-:-:S04]  /*8e10*/  @!P0 IMAD.WIDE R10, R0, 0x2, R8 ;  /* 0x00000002000a8825 */ /* 0x000fc800078e0208 */
[--C-:B-1-3--:R-:W-:Y:S01]  /*8e20*/  @!P0 IMAD.WIDE R8, R0, 0x2, R6.reuse ;  /* 0x0000000200088825 */ /* 0x10afe200078e0206 */
[----:B------:R2:W5:Y:S03]  /*8e30*/  @!P0 LD.E.64 R22, [R10.64] ;  /* 0x0000001a0a168980 */ /* 0x000566000c101b00 */
[----:B------:R-:W-:Y:S01]  /*8e40*/  @!P1 IMAD.WIDE R6, R17, 0x2, R6 ;  /* 0x0000000211069825 */ /* 0x000fe200078e0206 */
[----:B------:R2:W5:Y:S04]  /*8e50*/  @!P0 LD.E.64 R26, [R8.64] ;  /* 0x0000001a081a8980 */ /* 0x000568000c101b00 */
[----:B------:R2:W5:Y:S02]  /*8e60*/  @!P1 LD.E.64 R18, [R6.64] ;  /* 0x0000001a06129980 */ /* 0x000564000c101b00 */
.L_x_402:
[----:B------:R-:W-:Y:S05]  /*8e70*/  BSYNC B0 ;  /* 0x0000000000007941 */ /* 0x000fea0003800000 */
.L_x_401:
[----:B------:R-:W-:Y:S01]  /*8e80*/  IADD3 R0, R24, 0x20, RZ ;  /* 0x0000002018007810 */ /* 0x000fe20007ffe0ff */
[----:B--2--5:R-:W-:Y:S01]  /*8e90*/  IMAD.MOV.U32 R10, RZ, RZ, R22 ;  /* 0x000000ffff0a7224 */ /* 0x024fe200078e0016 */
[----:B----4-:R2:W4:Y:S01]  /*8ea0*/  SHFL.IDX PT, R9, R20, 0x1, 0x1c1f ;  /* 0x003c1f0014097f89 */ /* 0x01052200000e0000 */
[----:B------:R-:W-:Y:S01]  /*8eb0*/  IMAD.MOV.U32 R5, RZ, RZ, R23 ;  /* 0x000000ffff057224 */ /* 0x000fe200078e0017 */
[----:B------:R-:W-:Y:S01]  /*8ec0*/  ISETP.GE.AND P0, PT, R0, UR11, PT ;  /* 0x0000000b00007c0c */ /* 0x000fe2000bf06270 */
[----:B------:R-:W-:Y:S01]  /*8ed0*/  IMAD.MOV.U32 R3, RZ, RZ, R14 ;  /* 0x000000ffff037224 */ /* 0x000fe200078e000e */
[----:B------:R2:W3:Y:S01]  /*8ee0*/  SHFL.IDX PT, R8, R21, 0x1, 0x1c1f ;  /* 0x003c1f0015087f89 */ /* 0x0004e200000e0000 */
[----:B------:R-:W-:Y:S01]  /*8ef0*/  IMAD.MOV.U32 R0, RZ, RZ, R15 ;  /* 0x000000ffff007224 */ /* 0x000fe200078e000f */
[----:B------:R-:W-:Y:S01]  /*8f00*/  PRMT R54, R5, 0x5410, R10 ;  /* 0x0000541005367816 */ /* 0x000fe2000000000a */
[----:B------:R-:W-:Y:S01]  /*8f10*/  IMAD.MOV.U32 R5, RZ, RZ, R27 ;  /* 0x000000ffff057224 */ /* 0x000fe200078e001b */
[----:B------:R-:W-:Y:S01]  /*8f20*/  MOV R10, R26 ;  /* 0x0000001a000a7202 */ /* 0x000fe20000000f00 */
[----:B-1----:R2:W1:Y:S01]  /*8f30*/  SHFL.IDX PT, R7, R16, 0x1, 0x1c1f ;  /* 0x003c1f0010077f89 */ /* 0x00246200000e0000 */
[----:B------:R-:W-:Y:S01]  /*8f40*/  PRMT R52, R0, 0x5410, R3 ;  /* 0x0000541000347816 */ /* 0x000fe20000000003 */
[----:B------:R-:W-:Y:S01]  /*8f50*/  IMAD.MOV.U32 R3, RZ, RZ, R18 ;  /* 0x000000ffff037224 */ /* 0x000fe200078e0012 */
[----:B------:R-:W-:Y:S01]  /*8f60*/  MOV R0, R19 ;  /* 0x0000001300007202 */ /* 0x000fe20000000f00 */
[----:B---3--:R2:W3:Y:S01]  /*8f70*/  SHFL.IDX PT, R6, R25, 0x1, 0x1c1f ;  /* 0x003c1f0019067f89 */ /* 0x0084e200000e0000 */
[----:B------:R-:W-:Y:S01]  /*8f80*/  BSSY B0, `(.L_x_403) ;  /* 0x0000019000007945 */ /* 0x000fe20003800000 */
[----:B------:R-:W-:Y:S01]  /*8f90*/  PRMT R53, R5, 0x5410, R10 ;  /* 0x0000541005357816 */ /* 0x000fe2000000000a */
[----:B------:R-:W-:Y:S01]  /*8fa0*/  CS2R R28, SRZ ;  /* 0x00000000001c7805 */ /* 0x000fe2000001ff00 */
[----:B------:R-:W-:Y:S01]  /*8fb0*/  PRMT R31, R0, 0x5410, R3 ;  /* 0x00005410001f7816 */ /* 0x000fe20000000003 */
[----:B------:R-:W-:Y:S01]  /*8fc0*/  CS2R R34, SRZ ;  /* 0x0000000000227805 */ /* 0x000fe2000001ff00 */
[----:B------:R-:W-:Y:S01]  /*8fd0*/  CS2R R32, SRZ ;  /* 0x0000000000207805 */ /* 0x000fe2000001ff00 */
        /* <DEDUP_REMOVED lines=8> */
[----:B----4-:R-:W-:Y:S02]  /*9060*/  @!P1 IMAD.WIDE R12, R17, 0x2, R8 ;  /* 0x00000002110c9825 */ /* 0x010fe400078e0208 */
        /* <DEDUP_REMOVED lines=10> */
.L_x_404:
[----:B------:R-:W-:Y:S05]  /*9110*/  BSYNC B0 ;  /* 0x0000000000007941 */ /* 0x000fea0003800000 */
.L_x_403:
[----:B------:R-:W-:Y:S01]  /*9120*/  IADD3 R0, R24, 0x40, RZ ;  /* 0x0000004018007810 */ /* 0x000fe20007ffe0ff */
[----:B----45:R-:W-:Y:S01]  /*9130*/  IMAD.MOV.U32 R10, RZ, RZ, R36 ;  /* 0x000000ffff0a7224 */ /* 0x030fe200078e0024 */
[----:B------:R4:W2:Y:S01]  /*9140*/  SHFL.IDX PT, R9, R20, 0x2, 0x1c1f ;  /* 0x005c1f0014097f89 */ /* 0x0008a200000e0000 */
        /* <DEDUP_REMOVED lines=29> */
[----:B--2---:R-:W-:Y:S02]  /*9320*/  @!P1 IMAD.WIDE R12, R17, 0x2, R8 ;  /* 0x00000002110c9825 */ /* 0x004fe400078e0208 */
        /* <DEDUP_REMOVED lines=10> */
.L_x_406:
[----:B------:R-:W-:Y:S05]  /*93d0*/  BSYNC B0 ;  /* 0x0000000000007941 */ /* 0x000fea0003800000 */
.L_x_405:
[----:B------:R-:W-:Y:S01]  /*93e0*/  IADD3 R0, R24, 0x60, RZ ;  /* 0x0000006018007810 */ /* 0x000fe20007ffe0ff */
[----:B--2--5:R-:W-:Y:S01]  /*93f0*/  IMAD.MOV.U32 R10, RZ, RZ, R42 ;  /* 0x000000ffff0a7224 */ /* 0x024fe200078e002a */
[----:B------:R-:W2:Y:S01]  /*9400*/  SHFL.IDX PT, R9, R20, 0x3, 0x1c1f ;  /* 0x007c1f0014097f89 */ /* 0x000ea200000e0000 */
[----:B------:R-:W-:Y:S01]  /*9410*/  IMAD.MOV.U32 R5, RZ, RZ, R43 ;  /* 0x000000ffff057224 */ /* 0x000fe200078e002b */
[----:B------:R-:W-:Y:S01]  /*9420*/  ISETP.GE.AND P0, PT, R0, UR11, PT ;  /* 0x0000000b00007c0c */ /* 0x000fe2000bf06270 */
[----:B------:R-:W-:Y:S01]  /*9430*/  IMAD.MOV.U32 R3, RZ, RZ, R38 ;  /* 0x000000ffff037224 */ /* 0x000fe200078e0026 */
[----:B------:R-:W4:Y:S01]  /*9440*/  SHFL.IDX PT, R8, R21, 0x3, 0x1c1f ;  /* 0x007c1f0015087f89 */ /* 0x000f2200000e0000 */
[----:B------:R-:W-:Y:S01]  /*9450*/  IMAD.MOV.U32 R0, RZ, RZ, R39 ;  /* 0x000000ffff007224 */ /* 0x000fe200078e0027 */
[----:B------:R-:W-:Y:S01]  /*9460*/  PRMT R66, R5, 0x5410, R10 ;  /* 0x0000541005427816 */ /* 0x000fe2000000000a */
[----:B------:R-:W-:Y:S01]  /*9470*/  IMAD.MOV.U32 R5, RZ, RZ, R45 ;  /* 0x000000ffff057224 */ /* 0x000fe200078e002d */
[----:B------:R-:W-:Y:S01]  /*9480*/  MOV R10, R44 ;  /* 0x0000002c000a7202 */ /* 0x000fe20000000f00 */
[----:B-1----:R-:W1:Y:S01]  /*9490*/  SHFL.IDX PT, R7, R16, 0x3, 0x1c1f ;  /* 0x007c1f0010077f89 */ /* 0x002e6200000e0000 */
[----:B------:R-:W-:Y:S01]  /*94a0*/  PRMT R64, R0, 0x5410, R3 ;  /* 0x0000541000407816 */ /* 0x000fe20000000003 */
[----:B------:R-:W-:Y:S01]  /*94b0*/  IMAD.MOV.U32 R3, RZ, RZ, R40 ;  /* 0x000000ffff037224 */ /* 0x000fe200078e0028 */
[----:B------:R-:W-:Y:S01]  /*94c0*/  MOV R0, R41 ;  /* 0x0000002900007202 */ /* 0x000fe20000000f00 */
[----:B---3--:R3:W1:Y:S01]  /*94d0*/  SHFL.IDX PT, R6, R25, 0x3, 0x1c1f ;  /* 0x007c1f0019067f89 */ /* 0x00866200000e0000 */
[----:B------:R-:W-:Y:S01]  /*94e0*/  BSSY B0, `(.L_x_407) ;  /* 0x0000019000007945 */ /* 0x000fe20003800000 */
[----:B------:R-:W-:Y:S01]  /*94f0*/  PRMT R65, R5, 0x5410, R10 ;  /* 0x0000541005417816 */ /* 0x000fe2000000000a */
[----:B------:R-:W-:Y:S01]  /*9500*/  CS2R R48, SRZ ;  /* 0x0000000000307805 */ /* 0x000fe2000001ff00 */
[----:B------:R-:W-:Y:S01]  /*9510*/  PRMT R59, R0, 0x5410, R3 ;  /* 0x00005410003b7816 */ /* 0x000fe20000000003 */
[----:B------:R-:W-:Y:S01]  /*9520*/  CS2R R46, SRZ ;  /* 0x00000000002e7805 */ /* 0x000fe2000001ff00 */
[----:B---34-:R-:W-:Y:S01]  /*9530*/  CS2R R24, SRZ ;  /* 0x0000000000187805 */ /* 0x018fe2000001ff00 */
[----:B------:R-:W-:Y:S05]  /*9540*/  @P0 BRA `(.L_x_408) ;  /* 0x0000012000000947 */ /* 0x000fea0003800000 */
[C---:B-12---:R-:W-:Y:S01]  /*9550*/  IADD3 R3, R17.reuse, 0x10, RZ ;  /* 0x0000001011037810 */ /* 0x046fe20007ffe0ff */
[----:B------:R-:W-:Y:S01]  /*9560*/  CS2R R24, SRZ ;  /* 0x0000000000187805 */ /* 0x000fe2000001ff00 */
[----:B------:R-:W-:Y:S01]  /*9570*/  ISETP.GE.AND P1, PT, R17, c[0x0][0x27c], PT ;  /* 0x00009f0011007a0c */ /* 0x000fe20003f26270 */
[----:B------:R-:W-:Y:S01]  /*9580*/  CS2R R46, SRZ ;  /* 0x00000000002e7805 */ /* 0x000fe2000001ff00 */
[----:B------:R-:W-:Y:S01]  /*9590*/  ISETP.GE.AND P0, PT, R3, c[0x0][0x27c], PT ;  /* 0x00009f0003007a0c */ /* 0x000fe20003f06270 */
[----:B------:R-:W-:Y:S01]  /*95a0*/  CS2R R50, SRZ ;  /* 0x0000000000327805 */ /* 0x000fe2000001ff00 */
[----:B------:R-:W-:-:S09]  /*95b0*/  CS2R R48, SRZ ;  /* 0x0000000000307805 */ /* 0x000fd2000001ff00 */
[----:B------:R-:W-:Y:S02]  /*95c0*/  @!P1 IMAD.WIDE R12, R17, 0x2, R8 ;  /* 0x00000002110c9825 */ /* 0x000fe400078e0208 */
[----:B------:R-:W-:-:S03]  /*95d0*/  @!P0 SHF.R.S32.HI R0, RZ, 0x1f, R3 ;  /* 0x0000001fff008819 */ /* 0x000fc60000011403 */
[----:B------:R1:W5:Y:S01]  /*95e0*/  @!P1 LD.E.64 R24, [R12.64] ;  /* 0x0000001a0c189980 */ /* 0x000362000c101b00 */
[----:B------:R-:W-:-:S04]  /*95f0*/  @!P0 LEA.HI R0, R0, R3, RZ, 0x2 ;  /* 0x0000000300008211 */ /* 0x000fc800078f10ff */
[----:B------:R-:W-:-:S05]  /*9600*/  @!P0 LOP3.LUT R0, R0, 0xfffffffc, RZ, 0xc0, !PT ;  /* 0xfffffffc00008812 */ /* 0x000fca00078ec0ff */
[----:B------:R-:W-:-:S04]  /*9610*/  @!P0 IMAD.WIDE R10, R0, 0x2, R8 ;  /* 0x00000002000a8825 */ /* 0x000fc800078e0208 */
[--C-:B------:R-:W-:Y:S01]  /*9620*/  @!P0 IMAD.WIDE R8, R0, 0x2, R6.reuse ;  /* 0x0000000200088825 */ /* 0x100fe200078e0206 */
[----:B------:R1:W5:Y:S03]  /*9630*/  @!P0 LD.E.64 R50, [R10.64] ;  /* 0x0000001a0a328980 */ /* 0x000366000c101b00 */
[----:B------:R-:W-:Y:S01]  /*9640*/  @!P1 IMAD.WIDE R6, R17, 0x2, R6 ;  /* 0x0000000211069825 */ /* 0x000fe200078e0206 */
[----:B------:R1:W5:Y:S04]  /*9650*/  @!P0 LD.E.64 R48, [R8.64] ;  /* 0x0000001a08308980 */ /* 0x000368000c101b00 */
[----:B------:R1:W5:Y:S02]  /*9660*/  @!P1 LD.E.64 R46, [R6.64] ;  /* 0x0000001a062e9980 */ /* 0x000364000c101b00 */
.L_x_408:
[----:B-12---:R-:W-:Y:S05]  /*9670*/  BSYNC B0 ;  /* 0x0000000000007941 */ /* 0x006fea0003800000 */
.L_x_407:
[----:B------:R-:W-:Y:S01]  /*9680*/  SHF.R.S32.HI R0, RZ, 0x1f, R60 ;  /* 0x0000001fff007819 */ /* 0x000fe2000001143c */
[----:B-----5:R-:W-:Y:S01]  /*9690*/  IMAD.MOV.U32 R6, RZ, RZ, R50 ;  /* 0x000000ffff067224 */ /* 0x020fe200078e0032 */
[----:B------:R-:W-:Y:S01]  /*96a0*/  UIADD3 UR7, -UR18, UR11, URZ ;  /* 0x0000000b12077290 */ /* 0x000fe2000fffe13f */
[----:B------:R-:W-:Y:S01]  /*96b0*/  IMAD.MOV.U32 R5, RZ, RZ, R51 ;  /* 0x000000ffff057224 */ /* 0x000fe200078e0033 */
[----:B------:R-:W-:Y:S01]  /*96c0*/  LEA.HI R0, R0, R60, RZ, 0x3 ;  /* 0x0000003c00007211 */ /* 0x000fe200078f18ff */
[----:B------:R-:W-:Y:S01]  /*96d0*/  IMAD.MOV.U32 R3, RZ, RZ, R24 ;  /* 0x000000ffff037224 */ /* 0x000fe200078e0018 */
[----:B------:R-:W-:Y:S01]  /*96e0*/  UISETP.LT.AND UP0, UPT, UR7, 0x80, UPT ;  /* 0x000000800700788c */ /* 0x000fe2000bf01270 */
[----:B------:R-:W-:Y:S01]  /*96f0*/  IMAD.MOV.U32 R7, RZ, RZ, R49 ;  /* 0x000000ffff077224 */ /* 0x000fe200078e0031 */
[----:B------:R-:W-:Y:S01]  /*9700*/  LOP3.LUT R0, R0, 0xfffffff8, RZ, 0xc0, !PT ;  /* 0xfffffff800007812 */ /* 0x000fe200078ec0ff */
[----:B------:R-:W-:-:S04]  /*9710*/  DEPBAR.LE SB0, 0x1 ;  /* 0x000080400000791a */ /* 0x000fc80000000000 */
[----:B------:R-:W-:Y:S01]  /*9720*/  IMAD.IADD R0, R60, 0x1, -R0 ;  /* 0x000000013c007824 */ /* 0x000fe200078e0a00 */
[----:B------:R-:W-:Y:S01]  /*9730*/  PRMT R70, R5, 0x5410, R6 ;  /* 0x0000541005467816 */ /* 0x000fe20000000006 */
[----:B------:R-:W-:Y:S01]  /*9740*/  USEL UR7, UR7, 0x80, UP0 ;  /* 0x0000008007077887 */ /* 0x000fe20008000000 */
[----:B------:R-:W-:Y:S01]  /*9750*/  PRMT R68, R68, 0x5410, R3 ;  /* 0x0000541044447816 */ /* 0x000fe20000000003 */
[C---:B------:R-:W-:Y:S01]  /*9760*/  IMAD.SHL.U32 R6, R0.reuse, 0x40, RZ ;  /* 0x0000004000067824 */ /* 0x040fe200078e00ff */
[----:B------:R-:W-:Y:S01]  /*9770*/  BAR.SYNC.DEFER_BLOCKING 0x0 ;  /* 0x0000000000007b1d */ /* 0x000fe20000010000 */
[----:B------:R-:W-:Y:S01]  /*9780*/  LOP3.LUT P1, RZ, R0, 0x4, RZ, 0xc0, !PT ;  /* 0x0000000400ff7812 */ /* 0x000fe2000782c0ff */
[----:B------:R-:W-:Y:S01]  /*9790*/  IMAD.MOV.U32 R5, RZ, RZ, R25 ;  /* 0x000000ffff057224 */ /* 0x000fe200078e0019 */
[----:B------:R-:W-:Y:S02]  /*97a0*/  ISETP.GE.AND P0, PT, R60, UR7, PT ;  /* 0x000000073c007c0c */ /* 0x000fe4000bf06270 */
[----:B------:R-:W-:Y:S01]  /*97b0*/  LOP3.LUT R0, R6, 0x1c0, RZ, 0xc0, !PT ;  /* 0x000001c006007812 */ /* 0x000fe200078ec0ff */
[----:B------:R-:W-:Y:S01]  /*97c0*/  IMAD.MOV.U32 R6, RZ, RZ, R46 ;  /* 0x000000ffff067224 */ /* 0x000fe200078e002e */
[----:B------:R-:W-:Y:S01]  /*97d0*/  PRMT R68, R5, 0x7610, R68 ;  /* 0x0000761005447816 */ /* 0x000fe20000000044 */
[----:B------:R-:W-:Y:S01]  /*97e0*/  IMAD.MOV.U32 R5, RZ, RZ, R47 ;  /* 0x000000ffff057224 */ /* 0x000fe200078e002f */
[----:B------:R-:W-:Y:S01]  /*97f0*/  LOP3.LUT R3, R0, 0x18, R30, 0xf8, !PT ;  /* 0x0000001800037812 */ /* 0x000fe200078ef81e */
[----:B------:R-:W-:Y:S01]  /*9800*/  BSSY B1, `(.L_x_409) ;  /* 0x0000070000017945 */ /* 0x000fe20003800000 */
[----:B------:R-:W-:-:S02]  /*9810*/  SHF.R.U32.HI R0, RZ, 0x3, R0 ;  /* 0x00000003ff007819 */ /* 0x000fc40000011600 */
[----:B------:R-:W-:Y:S02]  /*9820*/  PRMT R67, R5, 0x5410, R6 ;  /* 0x0000541005437816 */ /* 0x000fe40000000006 */
[----:B------:R-:W-:Y:S01]  /*9830*/  LOP3.LUT R0, R3, R0, RZ, 0x3c, !PT ;  /* 0x0000000003007212 */ /* 0x000fe200078e3cff */
[----:B------:R-:W-:-:S04]  /*9840*/  IMAD.MOV.U32 R3, RZ, RZ, R48 ;  /* 0x000000ffff037224 */ /* 0x000fc800078e0030 */
[----:B------:R-:W-:Y:S01]  /*9850*/  IMAD R0, R209, 0x200, R0 ;  /* 0x00000200d1007824 */ /* 0x000fe200078e0200 */
[----:B------:R-:W-:-:S04]  /*9860*/  PRMT R69, R69, 0x5410, R3 ;  /* 0x0000541045457816 */ /* 0x000fc80000000003 */
[C---:B------:R-:W-:Y:S02]  /*9870*/  IADD3 R3, R0.reuse, 0x20, RZ ;  /* 0x0000002000037810 */ /* 0x040fe40007ffe0ff */
[C---:B------:R-:W-:Y:S02]  /*9880*/  @P1 IADD3 R3, R0.reuse, -0x20, RZ ;  /* 0xffffffe000031810 */ /* 0x040fe40007ffe0ff */
[----:B------:R-:W-:Y:S02]  /*9890*/  PRMT R69, R7, 0x7610, R69 ;  /* 0x0000761007457816 */ /* 0x000fe40000000045 */
[----:B------:R-:W-:Y:S02]  /*98a0*/  LEA R21, R0, 0x6100, 0x1 ;  /* 0x0000610000157811 */ /* 0x000fe400078e08ff */
[----:B------:R-:W-:Y:S01]  /*98b0*/  LEA R30, R3, 0x6100, 0x1 ;  /* 0x00006100031e7811 */ /* 0x000fe200078e08ff */
[----:B------:R-:W-:Y:S05]  /*98c0*/  @P0 BRA `(.L_x_410) ;  /* 0x0000063000000947 */ /* 0x000fea0003800000 */
[----:B------:R-:W-:Y:S01]  /*98d0*/  ISETP.GE.AND P0, PT, R17, c[0x0][0x27c], PT ;  /* 0x00009f0011007a0c */ /* 0x000fe20003f06270 */
[----:B------:R-:W-:-:S12]  /*98e0*/  BSSY B0, `(.L_x_411) ;  /* 0x0000030000007945 */ /* 0x000fd80003800000 */
[----:B------:R-:W-:Y:S05]  /*98f0*/  @P0 BRA `(.L_x_412) ;  /* 0x000002e000000947 */ /* 0x000fea0003800000 */
[----:B------:R-:W1:Y:S01]  /*9900*/  LDS.128 R8, [R21] ;  /* 0x0000000015087984 */ /* 0x000e620000000c00 */
[----:B------:R-:W-:Y:S02]  /*9910*/  SHF.R.U64 R0, R14, 0x10, R15 ;  /* 0x000000100e007819 */ /* 0x000fe4000000120f */
[----:B------:R-:W-:Y:S02]  /*9920*/  SHF.R.U32.HI R6, RZ, 0x10, R19 ;  /* 0x00000010ff067819 */ /* 0x000fe40000011613 */
[----:B------:R-:W-:Y:S02]  /*9930*/  SHF.R.U32.HI R3, RZ, 0x10, R15 ;  /* 0x00000010ff037819 */ /* 0x000fe4000001160f */
[----:B------:R-:W-:Y:S02]  /*9940*/  SHF.R.U64 R5, R18, 0x10, R19 ;  /* 0x0000001012057819 */ /* 0x000fe40000001213 */
[----:B------:R-:W-:Y:S02]  /*9950*/  PRMT R14, R52, 0x5432, R0 ;  /* 0x00005432340e7816 */ /* 0x000fe40000000000 */
[----:B------:R-:W-:-:S02]  /*9960*/  PRMT R0, R31, 0x5410, R6 ;  /* 0x000054101f007816 */ /* 0x000fc40000000006 */
[----:B------:R-:W-:Y:S02]  /*9970*/  PRMT R3, R52, 0x5410, R3 ;  /* 0x0000541034037816 */ /* 0x000fe40000000003 */
[----:B------:R-:W-:Y:S01]  /*9980*/  PRMT R13, R31, 0x5432, R5 ;  /* 0x000054321f0d7816 */ /* 0x000fe20000000005 */
[C---:B------:R-:W-:Y:S01]  /*9990*/  IMAD.U32 R18, R0.reuse, 0x10000, RZ ;  /* 0x0001000000127824 */ /* 0x040fe200078e00ff */
[----:B------:R-:W-:Y:S01]  /*99a0*/  LOP3.LUT R20, R0, 0xffff0000, RZ, 0xc0, !PT ;  /* 0xffff000000147812 */ /* 0x000fe200078ec0ff */
[----:B------:R-:W-:Y:S01]  /*99b0*/  IMAD.U32 R19, R3, 0x10000, RZ ;  /* 0x0001000003137824 */ /* 0x000fe200078e00ff */
[C---:B-1----:R-:W-:Y:S01]  /*99c0*/  LOP3.LUT R5, R10.reuse, 0xffff0000, RZ, 0xc0, !PT ;  /* 0xffff00000a057812 */ /* 0x042fe200078ec0ff */
[----:B------:R-:W-:Y:S01]  /*99d0*/  IMAD.U32 R6, R10, 0x10000, RZ ;  /* 0x000100000a067824 */ /* 0x000fe200078e00ff */
[C---:B------:R-:W-:Y:S01]  /*99e0*/  LOP3.LUT R10, R11.reuse, 0xffff0000, RZ, 0xc0, !PT ;  /* 0xffff00000b0a7812 */ /* 0x040fe200078ec0ff */
[----:B------:R-:W-:Y:S01]  /*99f0*/  IMAD.U32 R12, R11, 0x10000, RZ ;  /* 0x000100000b0c7824 */ /* 0x000fe200078e00ff */
[----:B------:R-:W-:Y:S01]  /*9a00*/  LOP3.LUT R11, R3, 0xffff0000, RZ, 0xc0, !PT ;  /* 0xffff0000030b7812 */ /* 0x000fe200078ec0ff */
[C---:B------:R-:W-:Y:S01]  /*9a10*/  FMUL.FTZ R0, R5.reuse, R18 ;  /* 0x0000001205007220 */ /* 0x040fe20000410000 */
[C---:B------:R-:W-:Y:S01]  /*9a20*/  SHF.L.U32 R15, R8.reuse, 0x10, RZ ;  /* 0x00000010080f7819 */ /* 0x040fe200000006ff */
[-C--:B------:R-:W-:Y:S01]  /*9a30*/  FMUL.FTZ R5, R5, R19.reuse ;  /* 0x0000001305057220 */ /* 0x080fe20000410000 */
[----:B------:R-:W-:Y:S01]  /*9a40*/  LOP3.LUT R7, R8, 0xffff0000, RZ, 0xc0, !PT ;  /* 0xffff000008077812 */ /* 0x000fe200078ec0ff */
[----:B------:R-:W-:Y:S01]  /*9a50*/  FFMA.FTZ R19, R6, R19, -R0 ;  /* 0x0000001306137223 */ /* 0x000fe20000010800 */
[C---:B------:R-:W-:Y:S01]  /*9a60*/  SHF.L.U32 R16, R9.reuse, 0x10, RZ ;  /* 0x0000001009107819 */ /* 0x040fe200000006ff */
[C---:B------:R-:W-:Y:S01]  /*9a70*/  FMUL.FTZ R3, R10.reuse, R20 ;  /* 0x000000140a037220 */ /* 0x040fe20000410000 */
[----:B------:R-:W-:Y:S01]  /*9a80*/  LOP3.LUT R8, R9, 0xffff0000, RZ, 0xc0, !PT ;  /* 0xffff000009087812 */ /* 0x000fe200078ec0ff */
[-C--:B------:R-:W-:Y:S01]  /*9a90*/  FMUL.FTZ R0, R10, R11.reuse ;  /* 0x0000000b0a007220 */ /* 0x080fe20000410000 */
[----:B------:R-:W-:Y:S01]  /*9aa0*/  SHF.L.U32 R9, R14, 0x10, RZ ;  /* 0x000000100e097819 */ /* 0x000fe200000006ff */
[C---:B------:R-:W-:Y:S01]  /*9ab0*/  IMAD.U32 R10, R13.reuse, 0x10000, RZ ;  /* 0x000100000d0a7824 */ /* 0x040fe200078e00ff */
[----:B------:R-:W-:Y:S01]  /*9ac0*/  LOP3.LUT R13, R13, 0xffff0000, RZ, 0xc0, !PT ;  /* 0xffff00000d0d7812 */ /* 0x000fe200078ec0ff */
[----:B------:R-:W-:Y:S01]  /*9ad0*/  FFMA.FTZ R18, R6, R18, R5 ;  /* 0x0000001206127223 */ /* 0x000fe20000010005 */
[----:B------:R-:W-:Y:S01]  /*9ae0*/  LOP3.LUT R14, R14, 0xffff0000, RZ, 0xc0, !PT ;  /* 0xffff00000e0e7812 */ /* 0x000fe200078ec0ff */
[----:B------:R-:W-:-:S02]  /*9af0*/  FFMA.FTZ R6, R12, R11, -R3 ;  /* 0x0000000b0c067223 */ /* 0x000fc40000010803 */
[----:B------:R-:W-:Y:S02]  /*9b00*/  FFMA.FTZ R11, R12, R20, R0 ;  /* 0x000000140c0b7223 */ /* 0x000fe40000010000 */
[----:B------:R-:W-:Y:S02]  /*9b10*/  FMUL.FTZ R5, R7, R10 ;  /* 0x0000000a07057220 */ /* 0x000fe40000410000 */
[C---:B------:R-:W-:Y:S01]  /*9b20*/  FMUL.FTZ R0, R8.reuse, R13 ;  /* 0x0000000d08007220 */ /* 0x040fe20000410000 */
[----:B------:R-:W-:Y:S01]  /*9b30*/  F2FP.BF16.PACK_AB R11, R11, R6 ;  /* 0x000000060b0b723e */ /* 0x000fe200000010ff */
[-C--:B------:R-:W-:Y:S02]  /*9b40*/  FMUL.FTZ R3, R7, R9.reuse ;  /* 0x0000000907037220 */ /* 0x080fe40000410000 */
[----:B------:R-:W-:Y:S02]  /*9b50*/  FMUL.FTZ R8, R8, R14 ;  /* 0x0000000e08087220 */ /* 0x000fe40000410000 */
[----:B------:R-:W-:-:S02]  /*9b60*/  FFMA.FTZ R5, R15, R9, -R5 ;  /* 0x000000090f057223 */ /* 0x000fc40000010805 */
[----:B------:R-:W-:Y:S01]  /*9b70*/  FFMA.FTZ R3, R15, R10, R3 ;  /* 0x0000000a0f037223 */ /* 0x000fe20000010003 */
[----:B------:R-:W-:Y:S01]  /*9b80*/  F2FP.BF16.PACK_AB R10, R18, R19 ;  /* 0x00000013120a723e */ /* 0x000fe200000010ff */
[C---:B------:R-:W-:Y:S02]  /*9b90*/  FFMA.FTZ R0, R16.reuse, R14, -R0 ;  /* 0x0000000e10007223 */ /* 0x040fe40000010800 */
[----:B------:R-:W-:Y:S01]  /*9ba0*/  FFMA.FTZ R9, R16, R13, R8 ;  /* 0x0000000d10097223 */ /* 0x000fe20000010008 */
[----:B------:R-:W-:-:S04]  /*9bb0*/  F2FP.BF16.PACK_AB R8, R3, R5 ;  /* 0x000000050308723e */ /* 0x000fc800000010ff */
[----:B------:R-:W-:-:S05]  /*9bc0*/  F2FP.BF16.PACK_AB R9, R9, R0 ;  /* 0x000000000909723e */ /* 0x000fca00000010ff */
[----:B------:R1:W-:Y:S02]  /*9bd0*/  STS.128 [R21], R8 ;  /* 0x0000000815007388 */ /* 0x0003e40000000c00 */
.L_x_412:
[----:B------:R-:W-:Y:S05]  /*9be0*/  BSYNC B0 ;  /* 0x0000000000007941 */ /* 0x000fea0003800000 */
.L_x_411:
[----:B------:R-:W-:-:S04]  /*9bf0*/  IADD3 R0, R17, 0x10, RZ ;  /* 0x0000001011007810 */ /* 0x000fc80007ffe0ff */
[----:B------:R-:W-:-:S13]  /*9c00*/  ISETP.GE.AND P0, PT, R0, c[0x0][0x27c], PT ;  /* 0x00009f0000007a0c */ /* 0x000fda0003f06270 */
[----:B------:R-:W-:Y:S05]  /*9c10*/  @P0 BRA `(.L_x_410) ;  /* 0x000002e000000947 */ /* 0x000fea0003800000 */
[----:B-1----:R-:W1:Y:S01]  /*9c20*/  LDS.128 R8, [R30] ;  /* 0x000000001e087984 */ /* 0x002e620000000c00 */
        /* <DEDUP_REMOVED lines=45> */
.L_x_410:
[----:B------:R-:W-:Y:S05]  /*9f00*/  BSYNC B1 ;  /* 0x0000000000017941 */ /* 0x000fea0003800000 */
.L_x_409:
        /* <DEDUP_REMOVED lines=52> */
[----:B------:R1:W-:Y:S02]  /*a250*/  STS.128 [R21+0x1000], R8 ;  /* 0x0010000815007388 */ /* 0x0003e40000000c00 */
.L_x_416:
[----:B------:R-:W-:Y:S05]  /*a260*/  BSYNC B0 ;  /* 0x0000000000007941 */ /* 0x000fea0003800000 */
.L_x_415:
[----:B------:R-:W-:-:S04]  /*a270*/  IADD3 R0, R17, 0x10, RZ ;  /* 0x0000001011007810 */ /* 0x000fc80007ffe0ff */
[----:B------:R-:W-:-:S13]  /*a280*/  ISETP.GE.AND P0, PT, R0, c[0x0][0x27c], PT ;  /* 0x00009f0000007a0c */ /* 0x000fda0003f06270 */
        /* <DEDUP_REMOVED lines=47> */
.L_x_414:
[----:B------:R-:W-:Y:S05]  /*a580*/  BSYNC B1 ;  /* 0x0000000000017941 */ /* 0x000fea0003800000 */
.L_x_413:
        /* <DEDUP_REMOVED lines=53> */
.L_x_420:
[----:B------:R-:W-:Y:S05]  /*a8e0*/  BSYNC B0 ;  /* 0x0000000000007941 */ /* 0x000fea0003800000 */
.L_x_419:
        /* <DEDUP_REMOVED lines=49> */
.L_x_418:
[----:B------:R-:W-:Y:S05]  /*ac00*/  BSYNC B1 ;  /* 0x0000000000017941 */ /* 0x000fea0003800000 */
.L_x_417:
[----:B------:R-:W-:-:S04]  /*ac10*/  IADD3 R0, R60, 0x60, RZ ;  /* 0x000000603c007810 */ /* 0x000fc80007ffe0ff */
        /* <DEDUP_REMOVED lines=51> */
.L_x_423:
[----:B------:R-:W-:Y:S05]  /*af50*/  BSYNC B0 ;  /* 0x0000000000007941 */ /* 0x000fea0003800000 */
.L_x_422:
        /* <DEDUP_REMOVED lines=28> */
[----:B------:R-:W-:Y:S01]  /*b120*/  FMUL.FTZ R0, R10, R11 ;  /* 0x0000000b0a007220 */ /* 0x000fe20000410000 */
        /* <DEDUP_REMOVED lines=19> */
[----:B------:R1:W-:Y:S01]  /*b260*/  STS.128 [R30+0x3000], R8 ;  /* 0x003000081e007388 */ /* 0x0003e20000000c00 */
[----:B------:R-:W-:Y:S05]  /*b270*/  BRA `(.L_x_421) ;  /* 0x0000257000007947 */ /* 0x000fea0003800000 */
.L_x_400:
[----:B------:R-:W-:Y:S01]  /*b280*/  UISETP.NE.AND UP0, UPT, UR24, URZ, UPT ;  /* 0x0000003f1800728c */ /* 0x000fe2000bf05270 */
[----:B------:R-:W-:Y:S01]  /*b290*/  IMAD.MOV.U32 R8, RZ, RZ, R12 ;  /* 0x000000ffff087224 */ /* 0x000fe200078e000c */
[----:B------:R-:W-:Y:S01]  /*b2a0*/  ISETP.GE.AND P2, PT, R30, c[0x0][0x27c], PT ;  /* 0x00009f001e007a0c */ /* 0x000fe20003f46270 */
[----:B------:R-:W-:Y:S01]  /*b2b0*/  IMAD.MOV.U32 R6, RZ, RZ, R10 ;  /* 0x000000ffff067224 */ /* 0x000fe200078e000a */
[----:B------:R-:W-:Y:S01]  /*b2c0*/  SHF.R.S32.HI R29, RZ, 0x1f, R30 ;  /* 0x0000001fff1d7819 */ /* 0x000fe2000001141e */
[----:B------:R-:W-:Y:S01]  /*b2d0*/  CS2R R22, SRZ ;  /* 0x0000000000167805 */ /* 0x000fe2000001ff00 */
[----:B------:R-:W-:Y:S01]  /*b2e0*/  PLOP3.LUT P1, PT, PT, PT, UP0, 0x80, 0x0 ;  /* 0x000000000000781c */ /* 0x000fe20003f2f008 */
[----:B------:R-:W-:Y:S01]  /*b2f0*/  CS2R R20, SRZ ;  /* 0x0000000000147805 */ /* 0x000fe2000001ff00 */
[----:B------:R-:W-:-:S11]  /*b300*/  PLOP3.LUT P0, PT, PT, PT, UP0, 0x80, 0x0 ;  /* 0x000000000000781c */ /* 0x000fd60003f0f008 */
[----:B------:R-:W-:-:S05]  /*b310*/  @P1 IMAD.HI.U32 R3, R0, c[0x0][0x2c8], RZ ;  /* 0x0000b20000031a27 */ /* 0x000fca00078e00ff */
[----:B------:R-:W-:-:S04]  /*b320*/  @P0 SHF.R.U32.HI R0, RZ, c[0x0][0x2cc], R3 ;  /* 0x0000b300ff000a19 */ /* 0x000fc80000011603 */
[----:B------:R-:W-:Y:S01]  /*b330*/  SHF.R.S32.HI R3, RZ, 0x1f, R0 ;  /* 0x0000001fff037819 */ /* 0x000fe20000011400 */
[----:B------:R-:W-:-:S04]  /*b340*/  IMAD.WIDE.U32 R8, R0, c[0x0][0x280], R8 ;  /* 0x0000a00000087a25 */ /* 0x000fc800078e0008 */
[C---:B------:R-:W-:Y:S01]  /*b350*/  IMAD R5, R3.reuse, c[0x0][0x280], RZ ;  /* 0x0000a00003057a24 */ /* 0x040fe200078e02ff */
[----:B------:R-:W-:Y:S01]  /*b360*/  LEA R14, P0, R8, c[0x0][0x270], 0x1 ;  /* 0x00009c00080e7a11 */ /* 0x000fe200078008ff */
[----:B------:R-:W-:Y:S02]  /*b370*/  IMAD R3, R3, c[0x0][0x290], RZ ;  /* 0x0000a40003037a24 */ /* 0x000fe400078e02ff */
[C---:B------:R-:W-:Y:S02]  /*b380*/  IMAD R5, R0.reuse, c[0x0][0x284], R5 ;  /* 0x0000a10000057a24 */ /* 0x040fe400078e0205 */
[----:B------:R-:W-:-:S04]  /*b390*/  IMAD.WIDE.U32 R6, R0, c[0x0][0x290], R6 ;  /* 0x0000a40000067a25 */ /* 0x000fc800078e0006 */
[----:B------:R-:W-:Y:S02]  /*b3a0*/  IMAD.IADD R5, R9, 0x1, R5 ;  /* 0x0000000109057824 */ /* 0x000fe400078e0205 */
[----:B------:R-:W-:-:S03]  /*b3b0*/  IMAD R0, R0, c[0x0][0x294], R3 ;  /* 0x0000a50000007a24 */ /* 0x000fc600078e0203 */
[----:B------:R-:W-:Y:S01]  /*b3c0*/  LEA.HI.X R12, R8, c[0x0][0x274], R5, 0x1, P0 ;  /* 0x00009d00080c7a11 */ /* 0x000fe200000f0c05 */
[----:B------:R-:W-:Y:S01]  /*b3d0*/  IMAD.IADD R0, R7, 0x1, R0 ;  /* 0x0000000107007824 */ /* 0x000fe200078e0200 */
[----:B------:R-:W1:Y:S01]  /*b3e0*/  SHFL.IDX PT, R8, R14, RZ, 0x1c1f ;  /* 0x001c1fff0e087589 */ /* 0x000e6200000e0000 */
[----:B------:R-:W-:-:S03]  /*b3f0*/  LEA R13, P0, R6, c[0x0][0x288], 0x1 ;  /* 0x0000a200060d7a11 */ /* 0x000fc600078008ff */
[----:B------:R-:W2:Y:S01]  /*b400*/  SHFL.IDX PT, R7, R12, RZ, 0x1c1f ;  /* 0x001c1fff0c077589 */ /* 0x000ea200000e0000 */
[----:B------:R-:W-:Y:S02]  /*b410*/  LEA.HI.X R11, R6, c[0x0][0x28c], R0, 0x1, P0 ;  /* 0x0000a300060b7a11 */ /* 0x000fe400000f0c00 */
[----:B------:R-:W-:Y:S01]  /*b420*/  ISETP.GE.OR P0, PT, R24, UR11, P2 ;  /* 0x0000000b18007c0c */ /* 0x000fe20009706670 */
[----:B------:R-:W3:Y:S04]  /*b430*/  SHFL.IDX PT, R6, R13, RZ, 0x1c1f ;  /* 0x001c1fff0d067589 */ /* 0x000ee800000e0000 */
[----:B------:R-:W4:Y:S08]  /*b440*/  SHFL.IDX PT, R5, R11, RZ, 0x1c1f ;  /* 0x001c1fff0b057589 */ /* 0x000f3000000e0000 */
[C---:B------:R-:W-:Y:S01]  /*b450*/  @!P0 IMAD.SHL.U32 R0, R30.reuse, 0x2, RZ ;  /* 0x000000021e008824 */ /* 0x040fe200078e00ff */
[----:B------:R-:W-:-:S04]  /*b460*/  @!P0 SHF.L.U64.HI R3, R30, 0x1, R29 ;  /* 0x000000011e038819 */ /* 0x000fc8000001021d */
[----:B-1----:R-:W-:-:S05]  /*b470*/  @!P0 IADD3 R8, P1, R8, R0, RZ ;  /* 0x0000000008088210 */ /* 0x002fca0007f3e0ff */
[--C-:B--2---:R-:W-:Y:S01]  /*b480*/  @!P0 IMAD.X R9, R7, 0x1, R3.reuse, P1 ;  /* 0x0000000107098824 */ /* 0x104fe200008e0603 */
[----:B---3--:R-:W-:Y:S01]  /*b490*/  @!P0 IADD3 R6, P1, R6, R0, RZ ;  /* 0x0000000006068210 */ /* 0x008fe20007f3e0ff */
[----:B------:R-:W-:Y:S01]  /*b4a0*/  CS2R R18, SRZ ;  /* 0x0000000000127805 */ /* 0x000fe2000001ff00 */
[----:B------:R-:W-:Y:S02]  /*b4b0*/  CS2R R16, SRZ ;  /* 0x0000000000107805 */ /* 0x000fe4000001ff00 */
[----:B------:R1:W2:Y:S01]  /*b4c0*/  @!P0 LD.E.128 R20, [R8.64] ;  /* 0x0000001a08148980 */ /* 0x0002a2000c101d00 */
[----:B----4-:R-:W-:-:S05]  /*b4d0*/  @!P0 IMAD.X R7, R5, 0x1, R3, P1 ;  /* 0x0000000105078824 */ /* 0x010fca00008e0603 */
[----:B------:R3:W4:Y:S01]  /*b4e0*/  @!P0 LD.E.128 R16, [R6.64] ;  /* 0x0000001a06108980 */ /* 0x000722000c101d00 */
[----:B------:R-:W-:Y:S01]  /*b4f0*/  IADD3 R0, R24, 0x20, RZ ;  /* 0x0000002018007810 */ /* 0x000fe20007ffe0ff */
[----:B------:R-:W-:Y:S01]  /*b500*/  BSSY B0, `(.L_x_424) ;  /* 0x0000024000007945 */ /* 0x000fe20003800000 */
[----:B------:R-:W-:Y:S01]  /*b510*/  CS2R R38, SRZ ;  /* 0x0000000000267805 */ /* 0x000fe2000001ff00 */
[----:B------:R2:W2:Y:S01]  /*b520*/  SHFL.IDX PT, R15, R12, 0x1, 0x1c1f ;  /* 0x003c1f000c0f7f89 */ /* 0x0004a200000e0000 */
[----:B------:R-:W-:Y:S01]  /*b530*/  ISETP.GE.AND P0, PT, R0, UR11, PT ;  /* 0x0000000b00007c0c */ /* 0x000fe2000bf06270 */
[----:B------:R-:W-:Y:S01]  /*b540*/  CS2R R36, SRZ ;  /* 0x0000000000247805 */ /* 0x000fe2000001ff00 */
[----:B------:R-:W-:Y:S01]  /*b550*/  CS2R R34, SRZ ;  /* 0x0000000000227805 */ /* 0x000fe2000001ff00 */
[----:B------:R2:W2:Y:S01]  /*b560*/  SHFL.IDX PT, R10, R11, 0x1, 0x1c1f ;  /* 0x003c1f000b0a7f89 */ /* 0x0004a200000e0000 */
[----:B------:R-:W-:-:S03]  /*b570*/  CS2R R32, SRZ ;  /* 0x0000000000207805 */ /* 0x000fc6000001ff00 */
[----:B-1----:R1:W1:Y:S04]  /*b580*/  SHFL.IDX PT, R9, R13, 0x1, 0x1c1f ;  /* 0x003c1f000d097f89 */ /* 0x00226800000e0000 */
[----:B---3--:R3:W1:Y:S01]  /*b590*/  SHFL.IDX PT, R7, R14, 0x1, 0x1c1f ;  /* 0x003c1f000e077f89 */ /* 0x00866200000e0000 */
[----:B--2---:R-:W-:Y:S01]  /*b5a0*/  IMAD.MOV.U32 R3, RZ, RZ, R20 ;  /* 0x000000ffff037224 */ /* 0x004fe200078e0014 */
[----:B------:R-:W-:Y:S01]  /*b5b0*/  MOV R6, R22 ;  /* 0x0000001600067202 */ /* 0x000fe20000000f00 */
[----:B------:R-:W-:Y:S02]  /*b5c0*/  IMAD.MOV.U32 R0, RZ, RZ, R21 ;  /* 0x000000ffff007224 */ /* 0x000fe400078e0015 */
[----:B------:R-:W-:Y:S01]  /*b5d0*/  IMAD.MOV.U32 R5, RZ, RZ, R23 ;  /* 0x000000ffff057224 */ /* 0x000fe200078e0017 */
[----:B------:R-:W-:-:S02]  /*b5e0*/  PRMT R31, R6, 0x7610, R31 ;  /* 0x00007610061f7816 */ /* 0x000fc4000000001f */
[----:B------:R-:W-:Y:S01]  /*b5f0*/  PRMT R26, R0, 0x5410, R3 ;  /* 0x00005410001a7816 */ /* 0x000fe20000000003 */
[----:B----4-:R-:W-:Y:S01]  /*b600*/  IMAD.MOV.U32 R6, RZ, RZ, R18 ;  /* 0x000000ffff067224 */ /* 0x010fe200078e0012 */
[----:B------:R-:W-:Y:S01]  /*b610*/  PRMT R27, R5, 0x7610, R27 ;  /* 0x00007610051b7816 */ /* 0x000fe2000000001b */
[----:B------:R-:W-:Y:S01]  /*b620*/  IMAD.MOV.U32 R3, RZ, RZ, R16 ;  /* 0x000000ffff037224 */ /* 0x000fe200078e0010 */
[----:B------:R-:W-:Y:S01]  /*b630*/  MOV R5, R19 ;  /* 0x0000001300057202 */ /* 0x000fe20000000f00 */
[----:B------:R-:W-:-:S03]  /*b640*/  IMAD.MOV.U32 R0, RZ, RZ, R17 ;  /* 0x000000ffff007224 */ /* 0x000fc600078e0011 */
[----:B------:R-:W-:Y:S02]  /*b650*/  PRMT R28, R5, 0x5410, R6 ;  /* 0x00005410051c7816 */ /* 0x000fe40000000006 */
[----:B------:R-:W-:Y:S01]  /*b660*/  PRMT R25, R0, 0x5410, R3 ;  /* 0x0000541000197816 */ /* 0x000fe20000000003 */
[----:B------:R-:W-:Y:S05]  /*b670*/  @P0 BRA `(.L_x_425) ;  /* 0x000000c000000947 */ /* 0x000fea0003800000 */
[----:B-1-3--:R-:W-:Y:S01]  /*b680*/  CS2R R36, SRZ ;  /* 0x0000000000247805 */ /* 0x00afe2000001ff00 */
[----:B------:R-:W-:Y:S01]  /*b690*/  CS2R R34, SRZ ;  /* 0x0000000000227805 */ /* 0x000fe2000001ff00 */
[----:B------:R-:W-:Y:S01]  /*b6a0*/  CS2R R32, SRZ ;  /* 0x0000000000207805 */ /* 0x000fe2000001ff00 */
[----:B------:R-:W-:Y:S05]  /*b6b0*/  @P2 BRA `(.L_x_425) ;  /* 0x0000008000002947 */ /* 0x000fea0003800000 */
[C---:B------:R-:W-:Y:S01]  /*b6c0*/  IMAD.SHL.U32 R6, R30.reuse, 0x2, RZ ;  /* 0x000000021e067824 */ /* 0x040fe200078e00ff */
[----:B------:R-:W-:-:S04]  /*b6d0*/  SHF.L.U64.HI R0, R30, 0x1, R29 ;  /* 0x000000011e007819 */ /* 0x000fc8000001021d */
[-C--:B------:R-:W-:Y:S02]  /*b6e0*/  IADD3 R8, P1, R7, R6.reuse, RZ ;  /* 0x0000000607087210 */ /* 0x080fe40007f3e0ff */
[----:B------:R-:W-:-:S03]  /*b6f0*/  IADD3 R6, P0, R9, R6, RZ ;  /* 0x0000000609067210 */ /* 0x000fc60007f1e0ff */
[--C-:B------:R-:W-:Y:S02]  /*b700*/  IMAD.X R9, R15, 0x1, R0.reuse, P1 ;  /* 0x000000010f097824 */ /* 0x100fe400008e0600 */
[----:B------:R-:W-:-:S03]  /*b710*/  IMAD.X R7, R10, 0x1, R0, P0 ;  /* 0x000000010a077824 */ /* 0x000fc600000e0600 */
[----:B------:R1:W5:Y:S04]  /*b720*/  LD.E.128 R36, [R8.64] ;  /* 0x0000001a08247980 */ /* 0x000368000c101d00 */
[----:B------:R1:W5:Y:S02]  /*b730*/  LD.E.128 R32, [R6.64] ;  /* 0x0000001a06207980 */ /* 0x000364000c101d00 */
.L_x_425:
[----:B-1-3--:R-:W-:Y:S05]  /*b740*/  BSYNC B0 ;  /* 0x0000000000007941 */ /* 0x00afea0003800000 */
.L_x_424:
[----:B------:R-:W1:Y:S01]  /*b750*/  SHFL.IDX PT, R5, R14, 0x2, 0x1c1f ;  /* 0x005c1f000e057f89 */ /* 0x000e6200000e0000 */
[----:B------:R-:W-:Y:S01]  /*b760*/  IADD3 R0, R24, 0x40, RZ ;  /* 0x0000004018007810 */ /* 0x000fe20007ffe0ff */
[----:B------:R-:W-:Y:S01]  /*b770*/  CS2R R54, SRZ ;  /* 0x0000000000367805 */ /* 0x000fe2000001ff00 */
[----:B------:R-:W-:Y:S01]  /*b780*/  CS2R R52, SRZ ;  /* 0x0000000000347805 */ /* 0x000fe2000001ff00 */
[----:B------:R-:W2:Y:S01]  /*b790*/  SHFL.IDX PT, R7, R12, 0x2, 0x1c1f ;  /* 0x005c1f000c077f89 */ /* 0x000ea200000e0000 */
[----:B------:R-:W-:-:S03]  /*b7a0*/  ISETP.GE.OR P0, PT, R0, UR11, P2 ;  /* 0x0000000b00007c0c */ /* 0x000fc60009706670 */
[----:B------:R-:W3:Y:S04]  /*b7b0*/  SHFL.IDX PT, R6, R13, 0x2, 0x1c1f ;  /* 0x005c1f000d067f89 */ /* 0x000ee800000e0000 */
[----:B------:R-:W4:Y:S06]  /*b7c0*/  SHFL.IDX PT, R10, R11, 0x2, 0x1c1f ;  /* 0x005c1f000b0a7f89 */ /* 0x000f2c00000e0000 */
[C---:B------:R-:W-:Y:S01]  /*b7d0*/  @!P0 IMAD.SHL.U32 R0, R30.reuse, 0x2, RZ ;  /* 0x000000021e008824 */ /* 0x040fe200078e00ff */
[----:B------:R-:W-:-:S04]  /*b7e0*/  @!P0 SHF.L.U64.HI R3, R30, 0x1, R29 ;  /* 0x000000011e038819 */ /* 0x000fc8000001021d */
[----:B-1----:R-:W-:-:S05]  /*b7f0*/  @!P0 IADD3 R8, P1, R5, R0, RZ ;  /* 0x0000000005088210 */ /* 0x002fca0007f3e0ff */
[----:B--2---:R-:W-:Y:S01]  /*b800*/  @!P0 IMAD.X R9, R7, 0x1, R3, P1 ;  /* 0x0000000107098824 */ /* 0x004fe200008e0603 */
[----:B---3--:R-:W-:Y:S01]  /*b810*/  @!P0 IADD3 R6, P1, R6, R0, RZ ;  /* 0x0000000006068210 */ /* 0x008fe20007f3e0ff */
[----:B------:R-:W-:-:S03]  /*b820*/  CS2R R50, SRZ ;  /* 0x0000000000327805 */ /* 0x000fc6000001ff00 */
[----:B------:R1:W2:Y:S01]  /*b830*/  @!P0 LD.E.128 R52, [R8.64] ;  /* 0x0000001a08348980 */ /* 0x0002a2000c101d00 */
[----:B------:R-:W-:Y:S01]  /*b840*/  CS2R R48, SRZ ;  /* 0x0000000000307805 */ /* 0x000fe2000001ff00 */
[----:B----4-:R-:W-:-:S05]  /*b850*/  @!P0 IMAD.X R7, R10, 0x1, R3, P1 ;  /* 0x000000010a078824 */ /* 0x010fca00008e0603 */
[----:B------:R3:W4:Y:S01]  /*b860*/  @!P0 LD.E.128 R48, [R6.64] ;  /* 0x0000001a06308980 */ /* 0x000722000c101d00 */
[----:B------:R-:W-:Y:S01]  /*b870*/  IADD3 R0, R24, 0x60, RZ ;  /* 0x0000006018007810 */ /* 0x000fe20007ffe0ff */
[----:B-----5:R-:W-:Y:S01]  /*b880*/  IMAD.MOV.U32 R5, RZ, RZ, R39 ;  /* 0x000000ffff057224 */ /* 0x020fe200078e0027 */
[----:B------:R-:W-:Y:S01]  /*b890*/  BSSY B0, `(.L_x_426) ;  /* 0x000002d000007945 */ /* 0x000fe20003800000 */
[----:B------:R-:W-:Y:S01]  /*b8a0*/  IMAD.MOV.U32 R3, RZ, RZ, R36 ;  /* 0x000000ffff037224 */ /* 0x000fe200078e0024 */
[----:B------:R-:W-:Y:S01]  /*b8b0*/  ISETP.GE.AND P0, PT, R0, UR11, PT ;  /* 0x0000000b00007c0c */ /* 0x000fe2000bf06270 */
[----:B------:R-:W2:Y:S01]  /*b8c0*/  SHFL.IDX PT, R12, R12, 0x3, 0x1c1f ;  /* 0x007c1f000c0c7f89 */ /* 0x000ea200000e0000 */
[----:B------:R-:W-:Y:S01]  /*b8d0*/  MOV R0, R37 ;  /* 0x0000002500007202 */ /* 0x000fe20000000f00 */
[----:B------:R-:W-:Y:S01]  /*b8e0*/  CS2R R66, SRZ ;  /* 0x0000000000427805 */ /* 0x000fe2000001ff00 */
[----:B------:R-:W-:Y:S01]  /*b8f0*/  CS2R R64, SRZ ;  /* 0x0000000000407805 */ /* 0x000fe2000001ff00 */
[----:B------:R2:W2:Y:S01]  /*b900*/  SHFL.IDX PT, R10, R11, 0x3, 0x1c1f ;  /* 0x007c1f000b0a7f89 */ /* 0x0004a200000e0000 */
[----:B------:R-:W-:Y:S01]  /*b910*/  PRMT R47, R0, 0x5410, R3 ;  /* 0x00005410002f7816 */ /* 0x000fe20000000003 */
[----:B------:R-:W-:Y:S01]  /*b920*/  IMAD.MOV.U32 R3, RZ, RZ, R32 ;  /* 0x000000ffff037224 */ /* 0x000fe200078e0020 */
[----:B------:R-:W-:Y:S01]  /*b930*/  CS2R R58, SRZ ;  /* 0x00000000003a7805 */ /* 0x000fe2000001ff00 */
[----:B------:R-:W-:Y:S01]  /*b940*/  IMAD.MOV.U32 R0, RZ, RZ, R33 ;  /* 0x000000ffff007224 */ /* 0x000fe200078e0021 */
[----:B------:R-:W-:Y:S01]  /*b950*/  CS2R R56, SRZ ;  /* 0x0000000000387805 */ /* 0x000fe2000001ff00 */
[----:B-1----:R1:W1:Y:S03]  /*b960*/  SHFL.IDX PT, R9, R13, 0x3, 0x1c1f ;  /* 0x007c1f000d097f89 */ /* 0x00226600000e0000 */
[----:B------:R-:W-:Y:S01]  /*b970*/  PRMT R46, R0, 0x5410, R3 ;  /* 0x00005410002e7816 */ /* 0x000fe20000000003 */
[----:B---3--:R-:W-:Y:S01]  /*b980*/  IMAD.MOV.U32 R6, RZ, RZ, R38 ;  /* 0x000000ffff067224 */ /* 0x008fe200078e0026 */
[----:B------:R3:W1:Y:S04]  /*b990*/  SHFL.IDX PT, R7, R14, 0x3, 0x1c1f ;  /* 0x007c1f000e077f89 */ /* 0x00066800000e0000 */
[----:B------:R-:W-:Y:S01]  /*b9a0*/  PRMT R69, R5, 0x5410, R6 ;  /* 0x0000541005457816 */ /* 0x000fe20000000006 */
[----:B------:R-:W-:-:S02]  /*b9b0*/  IMAD.MOV.U32 R6, RZ, RZ, R34 ;  /* 0x000000ffff067224 */ /* 0x000fc400078e0022 */
[----:B------:R-:W-:-:S05]  /*b9c0*/  IMAD.MOV.U32 R5, RZ, RZ, R35 ;  /* 0x000000ffff057224 */ /* 0x000fca00078e0023 */
[----:B------:R-:W-:Y:S01]  /*b9d0*/  PRMT R68, R5, 0x5410, R6 ;  /* 0x0000541005447816 */ /* 0x000fe20000000006 */
[----:B--2---:R-:W-:Y:S01]  /*b9e0*/  IMAD.MOV.U32 R5, RZ, RZ, R55 ;  /* 0x000000ffff057224 */ /* 0x004fe200078e0037 */
[----:B------:R-:W-:Y:S01]  /*b9f0*/  MOV R6, R54 ;  /* 0x0000003600067202 */ /* 0x000fe20000000f00 */
[----:B------:R-:W-:Y:S02]  /*ba00*/  IMAD.MOV.U32 R3, RZ, RZ, R52 ;  /* 0x000000ffff037224 */ /* 0x000fe400078e0034 */
[----:B------:R-:W-:Y:S01]  /*ba10*/  IMAD.MOV.U32 R0, RZ, RZ, R53 ;  /* 0x000000ffff007224 */ /* 0x000fe200078e0035 */
[----:B------:R-:W-:Y:S01]  /*ba20*/  PRMT R73, R5, 0x5410, R6 ;  /* 0x0000541005497816 */ /* 0x000fe20000000006 */
[----:B----4-:R-:W-:-:S03]  /*ba30*/  IMAD.MOV.U32 R6, RZ, RZ, R50 ;  /* 0x000000ffff067224 */ /* 0x010fc600078e0032 */
[----:B------:R-:W-:Y:S01]  /*ba40*/  PRMT R71, R0, 0x5410, R3 ;  /* 0x0000541000477816 */ /* 0x000fe20000000003 */
[----:B------:R-:W-:Y:S01]  /*ba50*/  IMAD.MOV.U32 R3, RZ, RZ, R48 ;  /* 0x000000ffff037224 */ /* 0x000fe200078e0030 */
[----:B------:R-:W-:Y:S01]  /*ba60*/  MOV R5, R51 ;  /* 0x0000003300057202 */ /* 0x000fe20000000f00 */
[----:B------:R-:W-:-:S03]  /*ba70*/  IMAD.MOV.U32 R0, RZ, RZ, R49 ;  /* 0x000000ffff007224 */ /* 0x000fc600078e0031 */
[----:B------:R-:W-:Y:S02]  /*ba80*/  PRMT R72, R5, 0x5410, R6 ;  /* 0x0000541005487816 */ /* 0x000fe40000000006 */
[----:B------:R-:W-:Y:S01]  /*ba90*/  PRMT R70, R0, 0x5410, R3 ;  /* 0x0000541000467816 */ /* 0x000fe20000000003 */
[----:B------:R-:W-:Y:S05]  /*baa0*/  @P0 BRA `(.L_x_427) ;  /* 0x000000b000000947 */ /* 0x000fea0003800000 */
[C---:B-1-3--:R-:W-:Y:S01]  /*bab0*/  IMAD.SHL.U32 R3, R30.reuse, 0x2, RZ ;  /* 0x000000021e037824 */ /* 0x04afe200078e00ff */
[----:B------:R-:W-:Y:S01]  /*bac0*/  SHF.L.U64.HI R0, R30, 0x1, R29 ;  /* 0x000000011e007819 */ /* 0x000fe2000001021d */
[----:B------:R-:W-:Y:S01]  /*bad0*/  CS2R R64, SRZ ;  /* 0x0000000000407805 */ /* 0x000fe2000001ff00 */
[----:B------:R-:W-:Y:S01]  /*bae0*/  CS2R R58, SRZ ;  /* 0x00000000003a7805 */ /* 0x000fe2000001ff00 */
[----:B------:R-:W-:Y:S01]  /*baf0*/  CS2R R56, SRZ ;  /* 0x0000000000387805 */ /* 0x000fe2000001ff00 */
[-C--:B------:R-:W-:Y:S02]  /*bb00*/  IADD3 R8, P1, R7, R3.reuse, RZ ;  /* 0x0000000307087210 */ /* 0x080fe40007f3e0ff */
[----:B------:R-:W-:-:S03]  /*bb10*/  IADD3 R6, P0, R9, R3, RZ ;  /* 0x0000000309067210 */ /* 0x000fc60007f1e0ff */
[--C-:B------:R-:W-:Y:S02]  /*bb20*/  IMAD.X R9, R12, 0x1, R0.reuse, P1 ;  /* 0x000000010c097824 */ /* 0x100fe400008e0600 */
[----:B------:R-:W-:-:S03]  /*bb30*/  IMAD.X R7, R10, 0x1, R0, P0 ;  /* 0x000000010a077824 */ /* 0x000fc600000e0600 */
[----:B------:R1:W5:Y:S04]  /*bb40*/  @!P2 LD.E.128 R64, [R8.64] ;  /* 0x0000001a0840a980 */ /* 0x000368000c101d00 */
[----:B------:R1:W5:Y:S02]  /*bb50*/  @!P2 LD.E.128 R56, [R6.64] ;  /* 0x0000001a0638a980 */ /* 0x000364000c101d00 */
.L_x_427:
[----:B-1-3--:R-:W-:Y:S05]  /*bb60*/  BSYNC B0 ;  /* 0x0000000000007941 */ /* 0x00afea0003800000 */
.L_x_426:
[----:B------:R-:W-:Y:S01]  /*bb70*/  UIADD3 UR7, -UR18, UR11, URZ ;  /* 0x0000000b12077290 */ /* 0x000fe2000fffe13f */
[----:B-----5:R-:W-:Y:S01]  /*bb80*/  IMAD.MOV.U32 R0, RZ, RZ, R66 ;  /* 0x000000ffff007224 */ /* 0x020fe200078e0042 */
[----:B------:R-:W-:-:S04]  /*bb90*/  DEPBAR.LE SB0, 0x1 ;  /* 0x000080400000791a */ /* 0x000fc80000000000 */
[----:B------:R-:W-:Y:S01]  /*bba0*/  UISETP.LT.AND UP0, UPT, UR7, 0x80, UPT ;  /* 0x000000800700788c */ /* 0x000fe2000bf01270 */
[----:B------:R-:W-:Y:S01]  /*bbb0*/  PRMT R78, R78, 0x5410, R0 ;  /* 0x000054104e4e7816 */ /* 0x000fe20000000000 */
[----:B------:R-:W-:Y:S01]  /*bbc0*/  IMAD.MOV.U32 R5, RZ, RZ, R67 ;  /* 0x000000ffff057224 */ /* 0x000fe200078e0043 */
[----:B------:R-:W-:Y:S01]  /*bbd0*/  MOV R6, R58 ;  /* 0x0000003a00067202 */ /* 0x000fe20000000f00 */
[----:B------:R-:W-:Y:S01]  /*bbe0*/  USEL UR7, UR7, 0x80, UP0 ;  /* 0x0000008007077887 */ /* 0x000fe20008000000 */
[----:B------:R-:W-:Y:S01]  /*bbf0*/  IMAD.MOV.U32 R3, RZ, RZ, R64 ;  /* 0x000000ffff037224 */ /* 0x000fe200078e0040 */
[----:B------:R-:W-:Y:S01]  /*bc00*/  BSSY B0, `(.L_x_428) ;  /* 0x0000073000007945 */ /* 0x000fe20003800000 */
[----:B------:R-:W-:Y:S01]  /*bc10*/  IMAD.MOV.U32 R0, RZ, RZ, R65 ;  /* 0x000000ffff007224 */ /* 0x000fe200078e0041 */
[----:B------:R-:W-:Y:S01]  /*bc20*/  PRMT R78, R5, 0x7610, R78 ;  /* 0x00007610054e7816 */ /* 0x000fe2000000004e */
[----:B------:R-:W-:Y:S01]  /*bc30*/  IMAD.MOV.U32 R5, RZ, RZ, R59 ;  /* 0x000000ffff057224 */ /* 0x000fe200078e003b */
[----:B------:R-:W-:Y:S01]  /*bc40*/  BAR.SYNC.DEFER_BLOCKING 0x0 ;  /* 0x0000000000007b1d */ /* 0x000fe20000010000 */
[----:B------:R-:W-:-:S02]  /*bc50*/  ISETP.GE.OR P0, PT, R60, UR7, P2 ;  /* 0x000000073c007c0c */ /* 0x000fc40009706670 */
[----:B------:R-:W-:Y:S01]  /*bc60*/  PRMT R76, R0, 0x5410, R3 ;  /* 0x00005410004c7816 */ /* 0x000fe20000000003 */
[----:B------:R-:W-:Y:S01]  /*bc70*/  IMAD.MOV.U32 R3, RZ, RZ, R56 ;  /* 0x000000ffff037224 */ /* 0x000fe200078e0038 */
[----:B------:R-:W-:Y:S02]  /*bc80*/  MOV R0, R57 ;  /* 0x0000003900007202 */ /* 0x000fe40000000f00 */
[----:B------:R-:W-:Y:S02]  /*bc90*/  PRMT R77, R5, 0x5410, R6 ;  /* 0x00005410054d7816 */ /* 0x000fe40000000006 */
[----:B------:R-:W-:-:S05]  /*bca0*/  PRMT R75, R0, 0x5410, R3 ;  /* 0x00005410004b7816 */ /* 0x000fca0000000003 */
[----:B------:R-:W-:Y:S05]  /*bcb0*/  @P0 BRA `(.L_x_429) ;  /* 0x0000067000000947 */ /* 0x000fea0003800000 */
[----:B------:R-:W-:Y:S01]  /*bcc0*/  IMAD.SHL.U32 R0, R60, 0x40, RZ ;  /* 0x000000403c007824 */ /* 0x000fe200078e00ff */
[----:B------:R-:W-:Y:S01]  /*bcd0*/  IADD3 R6, R30, c[0x0][0x27c], RZ ;  /* 0x00009f001e067a10 */ /* 0x000fe20007ffe0ff */
[----:B------:R-:W-:-:S03]  /*bce0*/  IMAD.SHL.U32 R7, R209, 0x200, RZ ;  /* 0x00000200d1077824 */ /* 0x000fc600078e00ff */
[----:B------:R-:W-:-:S04]  /*bcf0*/  LOP3.LUT R0, R0, 0x1c0, RZ, 0xc0, !PT ;  /* 0x000001c000007812 */ /* 0x000fc800078ec0ff */
[C---:B------:R-:W-:Y:S02]  /*bd00*/  LOP3.LUT R3, R0.reuse, 0x38, R30, 0xf8, !PT ;  /* 0x0000003800037812 */ /* 0x040fe400078ef81e */
[----:B------:R-:W-:Y:S02]  /*bd10*/  SHF.R.U32.HI R5, RZ, 0x3, R0 ;  /* 0x00000003ff057819 */ /* 0x000fe40000011600 */
[----:B------:R-:W-:Y:S02]  /*bd20*/  LOP3.LUT R0, R0, 0x38, R6, 0xf8, !PT ;  /* 0x0000003800007812 */ /* 0x000fe400078ef806 */
[C-C-:B------:R-:W-:Y:S02]  /*bd30*/  LOP3.LUT R3, R7.reuse, R3, R5.reuse, 0xf6, !PT ;  /* 0x0000000307037212 */ /* 0x140fe400078ef605 */
[----:B------:R-:W-:Y:S02]  /*bd40*/  LOP3.LUT R0, R7, R0, R5, 0xf6, !PT ;  /* 0x0000000007007212 */ /* 0x000fe400078ef605 */
[----:B------:R-:W-:Y:S01]  /*bd50*/  SHF.R.U64 R7, R16, 0x10, R17 ;  /* 0x0000001010077819 */ /* 0x000fe20000001211 */
[----:B------:R-:W-:Y:S01]  /*bd60*/  IMAD.SHL.U32 R43, R3, 0x2, RZ ;  /* 0x00000002032b7824 */ /* 0x000fe200078e00ff */
[--C-:B------:R-:W-:Y:S01]  /*bd70*/  SHF.R.U32.HI R3, RZ, 0x10, R21.reuse ;  /* 0x00000010ff037819 */ /* 0x100fe20000011615 */
[----:B------:R-:W-:Y:S01]  /*bd80*/  IMAD.SHL.U32 R42, R0, 0x2, RZ ;  /* 0x00000002002a7824 */ /* 0x000fe200078e00ff */
[----:B------:R-:W-:-:S02]  /*bd90*/  SHF.R.U64 R0, R20, 0x10, R21 ;  /* 0x0000001014007819 */ /* 0x000fc40000001215 */
[----:B------:R-:W1:Y:S01]  /*bda0*/  LDS.128 R12, [R43+0x6100] ;  /* 0x006100002b0c7984 */ /* 0x000e620000000c00 */
[----:B------:R-:W-:Y:S02]  /*bdb0*/  SHF.R.U64 R5, R22, 0x10, R23 ;  /* 0x0000001016057819 */ /* 0x000fe40000001217 */
[----:B------:R-:W-:Y:S01]  /*bdc0*/  PRMT R20, R26, 0x5432, R0 ;  /* 0x000054321a147816 */ /* 0x000fe20000000000 */
[----:B------:R-:W2:Y:S01]  /*bdd0*/  LDS.128 R8, [R42+0x6100] ;  /* 0x006100002a087984 */ /* 0x000ea20000000c00 */
[----:B------:R-:W-:Y:S02]  /*bde0*/  PRMT R0, R25, 0x5432, R7 ;  /* 0x0000543219007816 */ /* 0x000fe40000000007 */
[----:B------:R-:W-:Y:S02]  /*bdf0*/  SHF.R.U64 R16, R18, 0x10, R19 ;  /* 0x0000001012107819 */ /* 0x000fe40000001213 */
[----:B------:R-:W-:Y:S01]  /*be00*/  PRMT R22, R26, 0x5410, R3 ;  /* 0x000054101a167816 */ /* 0x000fe20000000003 */
[----:B------:R-:W-:Y:S01]  /*be10*/  IMAD.U32 R40, R0, 0x10000, RZ ;  /* 0x0001000000287824 */ /* 0x000fe200078e00ff */
[----:B------:R-:W-:-:S02]  /*be20*/  SHF.R.U32.HI R17, RZ, 0x10, R17 ;  /* 0x00000010ff117819 */ /* 0x000fc40000011611 */
[----:B------:R-:W-:Y:S02]  /*be30*/  PRMT R31, R31, 0x5410, R5 ;  /* 0x000054101f1f7816 */ /* 0x000fe40000000005 */
[----:B------:R-:W-:Y:S02]  /*be40*/  SHF.R.U32.HI R18, RZ, 0x10, R19 ;  /* 0x00000010ff127819 */ /* 0x000fe40000011613 */
[----:B------:R-:W-:Y:S02]  /*be50*/  PRMT R26, R28, 0x5432, R16 ;  /* 0x000054321c1a7816 */ /* 0x000fe40000000010 */
[----:B------:R-:W-:Y:S02]  /*be60*/  SHF.R.U32.HI R6, RZ, 0x10, R23 ;  /* 0x00000010ff067819 */ /* 0x000fe40000011617 */
[----:B------:R-:W-:Y:S02]  /*be70*/  PRMT R17, R25, 0x5410, R17 ;  /* 0x0000541019117816 */ /* 0x000fe40000000011 */
[----:B------:R-:W-:-:S02]  /*be80*/  LOP3.LUT R45, R0, 0xffff0000, RZ, 0xc0, !PT ;  /* 0xffff0000002d7812 */ /* 0x000fc400078ec0ff */
[----:B------:R-:W-:Y:S02]  /*be90*/  PRMT R25, R28, 0x5410, R18 ;  /* 0x000054101c197816 */ /* 0x000fe40000000012 */
[----:B------:R-:W-:Y:S01]  /*bea0*/  PRMT R27, R27, 0x5410, R6 ;  /* 0x000054101b1b7816 */ /* 0x000fe20000000006 */
[C---:B-1----:R-:W-:Y:S01]  /*beb0*/  IMAD.U32 R21, R14.reuse, 0x10000, RZ ;  /* 0x000100000e157824 */ /* 0x042fe200078e00ff */
[----:B------:R-:W-:Y:S01]  /*bec0*/  LOP3.LUT R29, R14, 0xffff0000, RZ, 0xc0, !PT ;  /* 0xffff00000e1d7812 */ /* 0x000fe200078ec0ff */
[C---:B------:R-:W-:Y:S01]  /*bed0*/  IMAD.U32 R16, R12.reuse, 0x10000, RZ ;  /* 0x000100000c107824 */ /* 0x040fe200078e00ff */
[----:B------:R-:W-:Y:S01]  /*bee0*/  LOP3.LUT R19, R12, 0xffff0000, RZ, 0xc0, !PT ;  /* 0xffff00000c137812 */ /* 0x000fe200078ec0ff */
[C---:B--2---:R-:W-:Y:S01]  /*bef0*/  IMAD.U32 R3, R8.reuse, 0x10000, RZ ;  /* 0x0001000008037824 */ /* 0x044fe200078e00ff */
[----:B------:R-:W-:Y:S01]  /*bf00*/  LOP3.LUT R5, R8, 0xffff0000, RZ, 0xc0, !PT ;  /* 0xffff000008057812 */ /* 0x000fe200078ec0ff */
[----:B------:R-:W-:Y:S01]  /*bf10*/  IMAD.U32 R14, R20, 0x10000, RZ ;  /* 0x00010000140e7824 */ /* 0x000fe200078e00ff */
[----:B------:R-:W-:Y:S01]  /*bf20*/  LOP3.LUT R28, R15, 0xffff0000, RZ, 0xc0, !PT ;  /* 0xffff00000f1c7812 */ /* 0x000fe200078ec0ff */
[----:B------:R-:W-:Y:S01]  /*bf30*/  FMUL.FTZ R8, R3, R40 ;  /* 0x0000002803087220 */ /* 0x000fe20000410000 */
[----:B------:R-:W-:Y:S01]  /*bf40*/  SHF.L.U32 R7, R9, 0x10, RZ ;  /* 0x0000001009077819 */ /* 0x000fe200000006ff */
[----:B------:R-:W-:Y:S01]  /*bf50*/  IMAD.U32 R24, R15, 0x10000, RZ ;  /* 0x000100000f187824 */ /* 0x000fe200078e00ff */
[----:B------:R-:W-:Y:S01]  /*bf60*/  LOP3.LUT R6, R9, 0xffff0000, RZ, 0xc0, !PT ;  /* 0xffff000009067812 */ /* 0x000fe200078ec0ff */
[-C--:B------:R-:W-:Y:S01]  /*bf70*/  FFMA.FTZ R44, R16, R14.reuse, -R8 ;  /* 0x0000000e102c7223 */ /* 0x080fe20000010808 */
[----:B------:R-:W-:Y:S01]  /*bf80*/  SHF.L.U32 R12, R11, 0x10, RZ ;  /* 0x000000100b0c7819 */ /* 0x000fe200000006ff */
[----:B------:R-:W-:Y:S01]  /*bf90*/  FMUL.FTZ R3, R3, R14 ;  /* 0x0000000e03037220 */ /* 0x000fe20000410000 */
[----:B------:R-:W-:Y:S01]  /*bfa0*/  LOP3.LUT R15, R11, 0xffff0000, RZ, 0xc0, !PT ;  /* 0xffff00000b0f7812 */ /* 0x000fe200078ec0ff */
[----:B------:R-:W-:Y:S01]  /*bfb0*/  IMAD.U32 R9, R10, 0x10000, RZ ;  /* 0x000100000a097824 */ /* 0x000fe200078e00ff */
[----:B------:R-:W-:Y:S01]  /*bfc0*/  LOP3.LUT R8, R20, 0xffff0000, RZ, 0xc0, !PT ;  /* 0xffff000014087812 */ /* 0x000fe200078ec0ff */
[----:B------:R-:W-:Y:S01]  /*bfd0*/  IMAD.U32 R11, R17, 0x10000, RZ ;  /* 0x00010000110b7824 */ /* 0x000fe200078e00ff */
[----:B------:R-:W-:Y:S01]  /*bfe0*/  LOP3.LUT R23, R10, 0xffff0000, RZ, 0xc0, !PT ;  /* 0xffff00000a177812 */ /* 0x000fe200078ec0ff */
[----:B------:R-:W-:Y:S01]  /*bff0*/  FMUL.FTZ R0, R5, R45 ;  /* 0x0000002d05007220 */ /* 0x000fe20000410000 */
[C---:B------:R-:W-:Y:S01]  /*c000*/  SHF.L.U32 R18, R13.reuse, 0x10, RZ ;  /* 0x000000100d127819 */ /* 0x040fe200000006ff */
[----:B------:R-:W-:Y:S01]  /*c010*/  IMAD.U32 R10, R22, 0x10000, RZ ;  /* 0x00010000160a7824 */ /* 0x000fe200078e00ff */
[----:B------:R-:W-:Y:S01]  /*c020*/  LOP3.LUT R13, R13, 0xffff0000, RZ, 0xc0, !PT ;  /* 0xffff00000d0d7812 */ /* 0x000fe200078ec0ff */
[----:B------:R-:W-:Y:S01]  /*c030*/  FFMA.FTZ R41, R16, R40, R3 ;  /* 0x0000002810297223 */ /* 0x000fe20000010003 */
[----:B------:R-:W-:Y:S01]  /*c040*/  LOP3.LUT R20, R26, 0xffff0000, RZ, 0xc0, !PT ;  /* 0xffff00001a147812 */ /* 0x000fe200078ec0ff */
[----:B------:R-:W-:-:S02]  /*c050*/  FMUL.FTZ R5, R5, R8 ;  /* 0x0000000805057220 */ /* 0x000fc40000410000 */
[----:B------:R-:W-:Y:S01]  /*c060*/  FFMA.FTZ R40, R19, R8, -R0 ;  /* 0x0000000813287223 */ /* 0x000fe20000010800 */
[----:B------:R-:W-:Y:S01]  /*c070*/  LOP3.LUT R8, R17, 0xffff0000, RZ, 0xc0, !PT ;  /* 0xffff000011087812 */ /* 0x000fe200078ec0ff */
[CC--:B------:R-:W-:Y:S02]  /*c080*/  FMUL.FTZ R3, R7.reuse, R11.reuse ;  /* 0x0000000b07037220 */ /* 0x0c0fe40000410000 */
[-C--:B------:R-:W-:Y:S02]  /*c090*/  FMUL.FTZ R0, R7, R10.reuse ;  /* 0x0000000a07007220 */ /* 0x080fe40000410000 */
[----:B------:R-:W-:Y:S01]  /*c0a0*/  FFMA.FTZ R17, R18, R10, -R3 ;  /* 0x0000000a12117223 */ /* 0x000fe20000010803 */
[----:B------:R-:W-:Y:S01]  /*c0b0*/  LOP3.LUT R3, R22, 0xffff0000, RZ, 0xc0, !PT ;  /* 0xffff000016037812 */ /* 0x000fe200078ec0ff */
[----:B------:R-:W-:Y:S01]  /*c0c0*/  FFMA.FTZ R18, R18, R11, R0 ;  /* 0x0000000b12127223 */ /* 0x000fe20000010000 */
[----:B------:R-:W-:Y:S01]  /*c0d0*/  SHF.L.U32 R10, R26, 0x10, RZ ;  /* 0x000000101a0a7819 */ /* 0x000fe200000006ff */
[----:B------:R-:W-:-:S02]  /*c0e0*/  FMUL.FTZ R0, R6, R8 ;  /* 0x0000000806007220 */ /* 0x000fc40000410000 */
[----:B------:R-:W-:Y:S02]  /*c0f0*/  IMAD.U32 R7, R31, 0x10000, RZ ;  /* 0x000100001f077824 */ /* 0x000fe400078e00ff */
[----:B------:R-:W-:Y:S02]  /*c100*/  FFMA.FTZ R19, R19, R45, R5 ;  /* 0x0000002d13137223 */ /* 0x000fe40000010005 */
[-C--:B------:R-:W-:Y:S02]  /*c110*/  FFMA.FTZ R16, R13, R3.reuse, -R0 ;  /* 0x000000030d107223 */ /* 0x080fe40000010800 */
[----:B------:R-:W-:Y:S02]  /*c120*/  FMUL.FTZ R5, R6, R3 ;  /* 0x0000000306057220 */ /* 0x000fe40000410000 */
[----:B------:R-:W-:Y:S02]  /*c130*/  FMUL.FTZ R0, R9, R7 ;  /* 0x0000000709007220 */ /* 0x000fe40000410000 */
[----:B------:R-:W-:-:S02]  /*c140*/  IMAD.U32 R22, R25, 0x10000, RZ ;  /* 0x0001000019167824 */ /* 0x000fc400078e00ff */
[----:B------:R-:W-:Y:S02]  /*c150*/  IMAD.U32 R6, R27, 0x10000, RZ ;  /* 0x000100001b067824 */ /* 0x000fe400078e00ff */
[----:B------:R-:W-:Y:S02]  /*c160*/  FMUL.FTZ R3, R9, R10 ;  /* 0x0000000a09037220 */ /* 0x000fe40000410000 */
[----:B------:R-:W-:Y:S01]  /*c170*/  FFMA.FTZ R9, R13, R8, R5 ;  /* 0x000000080d097223 */ /* 0x000fe20000010005 */
[----:B------:R-:W-:Y:S01]  /*c180*/  LOP3.LUT R13, R25, 0xffff0000, RZ, 0xc0, !PT ;  /* 0xffff0000190d7812 */ /* 0x000fe200078ec0ff */
[----:B------:R-:W-:Y:S01]  /*c190*/  FFMA.FTZ R10, R21, R10, R0 ;  /* 0x0000000a150a7223 */ /* 0x000fe20000010000 */
[----:B------:R-:W-:Y:S01]  /*c1a0*/  LOP3.LUT R8, R27, 0xffff0000, RZ, 0xc0, !PT ;  /* 0xffff00001b087812 */ /* 0x000fe200078ec0ff */
[C---:B------:R-:W-:Y:S01]  /*c1b0*/  FMUL.FTZ R5, R12.reuse, R22 ;  /* 0x000000160c057220 */ /* 0x040fe20000410000 */
[----:B------:R-:W-:Y:S01]  /*c1c0*/  F2FP.BF16.PACK_AB R9, R9, R18 ;  /* 0x000000120909723e */ /* 0x000fe200000010ff */
[----:B------:R-:W-:Y:S01]  /*c1d0*/  FMUL.FTZ R0, R12, R6 ;  /* 0x000000060c007220 */ /* 0x000fe20000410000 */
[----:B------:R-:W-:Y:S01]  /*c1e0*/  LOP3.LUT R12, R31, 0xffff0000, RZ, 0xc0, !PT ;  /* 0xffff00001f0c7812 */ /* 0x000fe200078ec0ff */
[----:B------:R-:W-:-:S02]  /*c1f0*/  FFMA.FTZ R14, R21, R7, -R3 ;  /* 0x00000007150e7223 */ /* 0x000fc40000010803 */
[C---:B------:R-:W-:Y:S02]  /*c200*/  FFMA.FTZ R11, R24.reuse, R6, -R5 ;  /* 0x00000006180b7223 */ /* 0x040fe40000010805 */
[----:B------:R-:W-:Y:S02]  /*c210*/  FFMA.FTZ R7, R24, R22, R0 ;  /* 0x0000001618077223 */ /* 0x000fe40000010000 */
[----:B------:R-:W-:Y:S02]  /*c220*/  FMUL.FTZ R6, R23, R20 ;  /* 0x0000001417067220 */ /* 0x000fe40000410000 */
[----:B------:R-:W-:Y:S02]  /*c230*/  FMUL.FTZ R3, R15, R13 ;  /* 0x0000000d0f037220 */ /* 0x000fe40000410000 */
[----:B------:R-:W-:Y:S02]  /*c240*/  FMUL.FTZ R5, R23, R12 ;  /* 0x0000000c17057220 */ /* 0x000fe40000410000 */
[----:B------:R-:W-:-:S02]  /*c250*/  FMUL.FTZ R0, R15, R8 ;  /* 0x000000080f007220 */ /* 0x000fc40000410000 */
[----:B------:R-:W-:Y:S01]  /*c260*/  FFMA.FTZ R6, R29, R12, -R6 ;  /* 0x0000000c1d067223 */ /* 0x000fe20000010806 */
[----:B------:R-:W-:Y:S01]  /*c270*/  F2FP.BF16.PACK_AB R12, R40, R44 ;  /* 0x0000002c280c723e */ /* 0x000fe200000010ff */
[----:B------:R-:W-:Y:S01]  /*c280*/  FFMA.FTZ R3, R28, R8, -R3 ;  /* 0x000000081c037223 */ /* 0x000fe20000010803 */
[----:B------:R-:W-:Y:S01]  /*c290*/  F2FP.BF16.PACK_AB R8, R19, R41 ;  /* 0x000000291308723e */ /* 0x000fe200000010ff */
[----:B------:R-:W-:Y:S01]  /*c2a0*/  FFMA.FTZ R5, R29, R20, R5 ;  /* 0x000000141d057223 */ /* 0x000fe20000010005 */
[----:B------:R-:W-:Y:S01]  /*c2b0*/  F2FP.BF16.PACK_AB R14, R6, R14 ;  /* 0x0000000e060e723e */ /* 0x000fe200000010ff */
[----:B------:R-:W-:Y:S01]  /*c2c0*/  FFMA.FTZ R0, R28, R13, R0 ;  /* 0x0000000d1c007223 */ /* 0x000fe20000010000 */
[----:B------:R-:W-:Y:S02]  /*c2d0*/  F2FP.BF16.PACK_AB R13, R16, R17 ;  /* 0x00000011100d723e */ /* 0x000fe400000010ff */
[----:B------:R-:W-:Y:S02]  /*c2e0*/  F2FP.BF16.PACK_AB R15, R3, R11 ;  /* 0x0000000b030f723e */ /* 0x000fe400000010ff */
[----:B------:R-:W-:-:S02]  /*c2f0*/  F2FP.BF16.PACK_AB R10, R5, R10 ;  /* 0x0000000a050a723e */ /* 0x000fc400000010ff */
[----:B------:R-:W-:Y:S01]  /*c300*/  F2FP.BF16.PACK_AB R11, R0, R7 ;  /* 0x00000007000b723e */ /* 0x000fe200000010ff */
[----:B------:R1:W-:Y:S04]  /*c310*/  STS.128 [R43+0x6100], R12 ;  /* 0x0061000c2b007388 */ /* 0x0003e80000000c00 */
[----:B------:R1:W-:Y:S02]  /*c320*/  STS.128 [R42+0x6100], R8 ;  /* 0x006100082a007388 */ /* 0x0003e40000000c00 */
.L_x_429:
[----:B------:R-:W-:Y:S05]  /*c330*/  BSYNC B0 ;  /* 0x0000000000007941 */ /* 0x000fea0003800000 */
.L_x_428:
        /* <DEDUP_REMOVED lines=8> */
[----:B------:R-:W-:Y:S02]  /*c3c0*/  LOP3.LUT R0, R5, 0x1c0, RZ, 0xc0, !PT ;  /* 0x000001c005007812 */ /* 0x000fe400078ec0ff */
[----:B------:R-:W-:Y:S01]  /*c3d0*/  SHF.R.U64 R17, R34, 0x10, R35 ;  /* 0x0000001022117819 */ /* 0x000fe20000001223 */
[----:B------:R-:W-:Y:S01]  /*c3e0*/  IMAD.SHL.U32 R3, R3, 0x40, RZ ;  /* 0x0000004003037824 */ /* 0x000fe200078e00ff */
[----:B------:R-:W-:-:S02]  /*c3f0*/  LOP3.LUT R5, R0, 0x38, R30, 0xf8, !PT ;  /* 0x0000003800057812 */ /* 0x000fc400078ef81e */
[----:B------:R-:W-:Y:S02]  /*c400*/  SHF.R.U32.HI R6, RZ, 0x3, R0 ;  /* 0x00000003ff067819 */ /* 0x000fe40000011600 */
[----:B------:R-:W-:Y:S02]  /*c410*/  LOP3.LUT R3, R3, 0xfffffe00, RZ, 0xc0, !PT ;  /* 0xfffffe0003037812 */ /* 0x000fe400078ec0ff */
        /* <DEDUP_REMOVED lines=8> */
[----:B-1----:R-:W1:Y:S01]  /*c4a0*/  LDS.128 R12, [R41+0x6100] ;  /* 0x00610000290c7984 */ /* 0x002e620000000c00 */
[----:B------:R-:W-:Y:S02]  /*c4b0*/  SHF.R.U32.HI R16, RZ, 0x10, R33 ;  /* 0x00000010ff107819 */ /* 0x000fe40000011621 */
[C---:B------:R-:W-:Y:S01]  /*c4c0*/  PRMT R20, R47.reuse, 0x5432, R0 ;  /* 0x000054322f147816 */ /* 0x040fe20000000000 */
[----:B------:R-:W2:Y:S01]  /*c4d0*/  LDS.128 R8, [R40+0x6100] ;  /* 0x0061000028087984 */ /* 0x000ea20000000c00 */
[----:B------:R-:W-:Y:S02]  /*c4e0*/  PRMT R0, R46, 0x5432, R7 ;  /* 0x000054322e007816 */ /* 0x000fe40000000007 */
[----:B------:R-:W-:Y:S01]  /*c4f0*/  SHF.R.U32.HI R18, RZ, 0x10, R35 ;  /* 0x00000010ff127819 */ /* 0x000fe20000011623 */
[----:B------:R-:W-:Y:S01]  /*c500*/  IMAD.U32 R31, R20, 0x10000, RZ ;  /* 0x00010000141f7824 */ /* 0x000fe200078e00ff */
[----:B------:R-:W-:Y:S02]  /*c510*/  SHF.R.U64 R5, R38, 0x10, R39 ;  /* 0x0000001026057819 */ /* 0x000fe40000001227 */
[----:B------:R-:W-:-:S02]  /*c520*/  PRMT R22, R47, 0x5410, R3 ;  /* 0x000054102f167816 */ /* 0x000fc40000000003 */
[----:B------:R-:W-:Y:S02]  /*c530*/  SHF.L.U32 R32, R0, 0x10, RZ ;  /* 0x0000001000207819 */ /* 0x000fe400000006ff */
[----:B------:R-:W-:Y:S02]  /*c540*/  SHF.R.U32.HI R6, RZ, 0x10, R39 ;  /* 0x00000010ff067819 */ /* 0x000fe40000011627 */
[----:B------:R-:W-:Y:S02]  /*c550*/  PRMT R25, R68, 0x5432, R17 ;  /* 0x0000543244197816 */ /* 0x000fe40000000011 */
[----:B------:R-:W-:Y:S02]  /*c560*/  PRMT R19, R46, 0x5410, R16 ;  /* 0x000054102e137816 */ /* 0x000fe40000000010 */
[----:B------:R-:W-:Y:S02]  /*c570*/  PRMT R24, R68, 0x5410, R18 ;  /* 0x0000541044187816 */ /* 0x000fe40000000012 */
[----:B------:R-:W-:-:S02]  /*c580*/  PRMT R27, R69, 0x5432, R5 ;  /* 0x00005432451b7816 */ /* 0x000fc40000000005 */
[----:B------:R-:W-:Y:S02]  /*c590*/  LOP3.LUT R34, R0, 0xffff0000, RZ, 0xc0, !PT ;  /* 0xffff000000227812 */ /* 0x000fe400078ec0ff */
[----:B------:R-:W-:Y:S01]  /*c5a0*/  PRMT R26, R69, 0x5410, R6 ;  /* 0x00005410451a7816 */ /* 0x000fe20000000006 */
[C---:B-1----:R-:W-:Y:S01]  /*c5b0*/  IMAD.U32 R17, R13.reuse, 0x10000, RZ ;  /* 0x000100000d117824 */ /* 0x042fe200078e00ff */
[----:B------:R-:W-:Y:S01]  /*c5c0*/  LOP3.LUT R21, R13, 0xffff0000, RZ, 0xc0, !PT ;  /* 0xffff00000d157812 */ /* 0x000fe200078ec0ff */
[C---:B------:R-:W-:Y:S01]  /*c5d0*/  IMAD.U32 R16, R12.reuse, 0x10000, RZ ;  /* 0x000100000c107824 */ /* 0x040fe200078e00ff */
[----:B------:R-:W-:Y:S01]  /*c5e0*/  LOP3.LUT R18, R12, 0xffff0000, RZ, 0xc0, !PT ;  /* 0xffff00000c127812 */ /* 0x000fe200078ec0ff */
[C---:B--2---:R-:W-:Y:S01]  /*c5f0*/  IMAD.U32 R3, R8.reuse, 0x10000, RZ ;  /* 0x0001000008037824 */ /* 0x044fe200078e00ff */
[C---:B------:R-:W-:Y:S01]  /*c600*/  LOP3.LUT R28, R15.reuse, 0xffff0000, RZ, 0xc0, !PT ;  /* 0xffff00000f1c7812 */ /* 0x040fe200078ec0ff */
[----:B------:R-:W-:Y:S01]  /*c610*/  IMAD.U32 R13, R15, 0x10000, RZ ;  /* 0x000100000f0d7824 */ /* 0x000fe200078e00ff */
[----:B------:R-:W-:Y:S01]  /*c620*/  LOP3.LUT R5, R8, 0xffff0000, RZ, 0xc0, !PT ;  /* 0xffff000008057812 */ /* 0x000fe200078ec0ff */
[C---:B------:R-:W-:Y:S01]  /*c630*/  IMAD.U32 R12, R10.reuse, 0x10000, RZ ;  /* 0x000100000a0c7824 */ /* 0x040fe200078e00ff */
[----:B------:R-:W-:Y:S01]  /*c640*/  LOP3.LUT R15, R10, 0xffff0000, RZ, 0xc0, !PT ;  /* 0xffff00000a0f7812 */ /* 0x000fe200078ec0ff */
[C---:B------:R-:W-:Y:S01]  /*c650*/  IMAD.U32 R23, R14.reuse, 0x10000, RZ ;  /* 0x000100000e177824 */ /* 0x040fe200078e00ff */
[----:B------:R-:W-:Y:S01]  /*c660*/  LOP3.LUT R29, R14, 0xffff0000, RZ, 0xc0, !PT ;  /* 0xffff00000e1d7812 */ /* 0x000fe200078ec0ff */
[----:B------:R-:W-:Y:S01]  /*c670*/  FMUL.FTZ R8, R3, R32 ;  /* 0x0000002003087220 */ /* 0x000fe20000410000 */
[----:B------:R-:W-:Y:S01]  /*c680*/  LOP3.LUT R10, R20, 0xffff0000, RZ, 0xc0, !PT ;  /* 0xffff0000140a7812 */ /* 0x000fe200078ec0ff */
[C---:B------:R-:W-:Y:S01]  /*c690*/  IMAD.U32 R6, R11.reuse, 0x10000, RZ ;  /* 0x000100000b067824 */ /* 0x040fe200078e00ff */
[----:B------:R-:W-:Y:S01]  /*c6a0*/  LOP3.LUT R14, R11, 0xffff0000, RZ, 0xc0, !PT ;  /* 0xffff00000b0e7812 */ /* 0x000fe200078ec0ff */
[----:B------:R-:W-:-:S02]  /*c6b0*/  FMUL.FTZ R3, R3, R31 ;  /* 0x0000001f03037220 */ /* 0x000fc40000410000 */
[C---:B------:R-:W-:Y:S01]  /*c6c0*/  IMAD.U32 R7, R9.reuse, 0x10000, RZ ;  /* 0x0001000009077824 */ /* 0x040fe200078e00ff */
[----:B------:R-:W-:Y:S01]  /*c6d0*/  LOP3.LUT R9, R9, 0xffff0000, RZ, 0xc0, !PT ;  /* 0xffff000009097812 */ /* 0x000fe200078ec0ff */
[----:B------:R-:W-:Y:S02]  /*c6e0*/  IMAD.U32 R11, R19, 0x10000, RZ ;  /* 0x00010000130b7824 */ /* 0x000fe400078e00ff */
[C---:B------:R-:W-:Y:S02]  /*c6f0*/  FFMA.FTZ R36, R16.reuse, R31, -R8 ;  /* 0x0000001f10247223 */ /* 0x040fe40000010808 */
[----:B------:R-:W-:Y:S02]  /*c700*/  FMUL.FTZ R0, R5, R34 ;  /* 0x0000002205007220 */ /* 0x000fe40000410000 */
[----:B------:R-:W-:Y:S01]  /*c710*/  FFMA.FTZ R35, R16, R32, R3 ;  /* 0x0000002010237223 */ /* 0x000fe20000010003 */
[----:B------:R-:W-:Y:S01]  /*c720*/  SHF.L.U32 R16, R24, 0x10, RZ ;  /* 0x0000001018107819 */ /* 0x000fe200000006ff */
[----:B------:R-:W-:-:S02]  /*c730*/  IMAD.U32 R8, R22, 0x10000, RZ ;  /* 0x0001000016087824 */ /* 0x000fc400078e00ff */
[-C--:B------:R-:W-:Y:S02]  /*c740*/  FMUL.FTZ R5, R5, R10.reuse ;  /* 0x0000000a05057220 */ /* 0x080fe40000410000 */
[C---:B------:R-:W-:Y:S02]  /*c750*/  FMUL.FTZ R3, R7.reuse, R11 ;  /* 0x0000000b07037220 */ /* 0x040fe40000410000 */
[----:B------:R-:W-:Y:S01]  /*c760*/  FFMA.FTZ R33, R18, R10, -R0 ;  /* 0x0000000a12217223 */ /* 0x000fe20000010800 */
[----:B------:R-:W-:Y:S01]  /*c770*/  LOP3.LUT R10, R22, 0xffff0000, RZ, 0xc0, !PT ;  /* 0xffff0000160a7812 */ /* 0x000fe200078ec0ff */
[----:B------:R-:W-:Y:S02]  /*c780*/  FMUL.FTZ R0, R7, R8 ;  /* 0x0000000807007220 */ /* 0x000fe40000410000 */
[----:B------:R-:W-:Y:S02]  /*c790*/  FFMA.FTZ R32, R18, R34, R5 ;  /* 0x0000002212207223 */ /* 0x000fe40000010005 */
[----:B------:R-:W-:Y:S01]  /*c7a0*/  FFMA.FTZ R31, R17, R8, -R3 ;  /* 0x00000008111f7223 */ /* 0x000fe20000010803 */
[----:B------:R-:W-:Y:S01]  /*c7b0*/  LOP3.LUT R8, R19, 0xffff0000, RZ, 0xc0, !PT ;  /* 0xffff000013087812 */ /* 0x000fe200078ec0ff */
[----:B------:R-:W-:-:S02]  /*c7c0*/  IMAD.U32 R5, R26, 0x10000, RZ ;  /* 0x000100001a057824 */ /* 0x000fc400078e00ff */
[C---:B------:R-:W-:Y:S02]  /*c7d0*/  FMUL.FTZ R3, R6.reuse, R16 ;  /* 0x0000001006037220 */ /* 0x040fe40000410000 */
[----:B------:R-:W-:Y:S02]  /*c7e0*/  IMAD.U32 R19, R25, 0x10000, RZ ;  /* 0x0001000019137824 */ /* 0x000fe400078e00ff */
[----:B------:R-:W-:Y:S02]  /*c7f0*/  FFMA.FTZ R20, R17, R11, R0 ;  /* 0x0000000b11147223 */ /* 0x000fe40000010000 */
[-C--:B------:R-:W-:Y:S02]  /*c800*/  FMUL.FTZ R0, R6, R5.reuse ;  /* 0x0000000506007220 */ /* 0x080fe40000410000 */
[----:B------:R-:W-:Y:S02]  /*c810*/  FFMA.FTZ R18, R13, R5, -R3 ;  /* 0x000000050d127223 */ /* 0x000fe40000010803 */
[----:B------:R-:W-:-:S02]  /*c820*/  IMAD.U32 R7, R27, 0x10000, RZ ;  /* 0x000100001b077824 */ /* 0x000fc400078e00ff */
[----:B------:R-:W-:Y:S02]  /*c830*/  FMUL.FTZ R5, R9, R10 ;  /* 0x0000000a09057220 */ /* 0x000fe40000410000 */
[C---:B------:R-:W-:Y:S02]  /*c840*/  FMUL.FTZ R3, R12.reuse, R19 ;  /* 0x000000130c037220 */ /* 0x040fe40000410000 */
[----:B------:R-:W-:Y:S01]  /*c850*/  FFMA.FTZ R17, R13, R16, R0 ;  /* 0x000000100d117223 */ /* 0x000fe20000010000 */
[----:B------:R-:W-:Y:S01]  /*c860*/  LOP3.LUT R16, R25, 0xffff0000, RZ, 0xc0, !PT ;  /* 0xffff000019107812 */ /* 0x000fe200078ec0ff */
[-C--:B------:R-:W-:Y:S02]  /*c870*/  FMUL.FTZ R6, R9, R8.reuse ;  /* 0x0000000809067220 */ /* 0x080fe40000410000 */
[-C--:B------:R-:W-:Y:S01]  /*c880*/  FMUL.FTZ R0, R12, R7.reuse ;  /* 0x000000070c007220 */ /* 0x080fe20000410000 */
[----:B------:R-:W-:Y:S01]  /*c890*/  LOP3.LUT R12, R24, 0xffff0000, RZ, 0xc0, !PT ;  /* 0xffff0000180c7812 */ /* 0x000fe200078ec0ff */
[----:B------:R-:W-:Y:S01]  /*c8a0*/  FFMA.FTZ R9, R21, R8, R5 ;  /* 0x0000000815097223 */ /* 0x000fe20000010005 */
[----:B------:R-:W-:Y:S01]  /*c8b0*/  LOP3.LUT R8, R26, 0xffff0000, RZ, 0xc0, !PT ;  /* 0xffff00001a087812 */ /* 0x000fe200078ec0ff */
[----:B------:R-:W-:Y:S01]  /*c8c0*/  FFMA.FTZ R11, R23, R7, -R3 ;  /* 0x00000007170b7223 */ /* 0x000fe20000010803 */
[----:B------:R-:W-:Y:S01]  /*c8d0*/  LOP3.LUT R7, R27, 0xffff0000, RZ, 0xc0, !PT ;  /* 0xffff00001b077812 */ /* 0x000fe200078ec0ff */
[----:B------:R-:W-:Y:S01]  /*c8e0*/  FFMA.FTZ R13, R21, R10, -R6 ;  /* 0x0000000a150d7223 */ /* 0x000fe20000010806 */
[----:B------:R-:W-:Y:S01]  /*c8f0*/  F2FP.BF16.PACK_AB R9, R9, R20 ;  /* 0x000000140909723e */ /* 0x000fe200000010ff */
[----:B------:R-:W-:-:S02]  /*c900*/  FFMA.FTZ R10, R23, R19, R0 ;  /* 0x00000013170a7223 */ /* 0x000fc40000010000 */
[----:B------:R-:W-:Y:S01]  /*c910*/  FMUL.FTZ R6, R15, R16 ;  /* 0x000000100f067220 */ /* 0x000fe20000410000 */
[----:B------:R-:W-:Y:S01]  /*c920*/  F2FP.BF16.PACK_AB R13, R13, R31 ;  /* 0x0000001f0d0d723e */ /* 0x000fe200000010ff */
[C---:B------:R-:W-:Y:S02]  /*c930*/  FMUL.FTZ R3, R14.reuse, R12 ;  /* 0x0000000c0e037220 */ /* 0x040fe40000410000 */
[-C--:B------:R-:W-:Y:S02]  /*c940*/  FMUL.FTZ R5, R15, R7.reuse ;  /* 0x000000070f057220 */ /* 0x080fe40000410000 */
[-C--:B------:R-:W-:Y:S02]  /*c950*/  FMUL.FTZ R0, R14, R8.reuse ;  /* 0x000000080e007220 */ /* 0x080fe40000410000 */
[C---:B------:R-:W-:Y:S02]  /*c960*/  FFMA.FTZ R6, R29.reuse, R7, -R6 ;  /* 0x000000071d067223 */ /* 0x040fe40000010806 */
[----:B------:R-:W-:Y:S01]  /*c970*/  FFMA.FTZ R3, R28, R8, -R3 ;  /* 0x000000081c037223 */ /* 0x000fe20000010803 */
[----:B------:R-:W-:Y:S01]  /*c980*/  F2FP.BF16.PACK_AB R8, R32, R35 ;  /* 0x000000232008723e */ /* 0x000fe200000010ff */
[----:B------:R-:W-:Y:S01]  /*c990*/  FFMA.FTZ R5, R29, R16, R5 ;  /* 0x000000101d057223 */ /* 0x000fe20000010005 */
[----:B------:R-:W-:Y:S01]  /*c9a0*/  F2FP.BF16.PACK_AB R14, R6, R11 ;  /* 0x0000000b060e723e */ /* 0x000fe200000010ff */
[----:B------:R-:W-:Y:S01]  /*c9b0*/  FFMA.FTZ R0, R28, R12, R0 ;  /* 0x0000000c1c007223 */ /* 0x000fe20000010000 */
[----:B------:R-:W-:-:S02]  /*c9c0*/  F2FP.BF16.PACK_AB R12, R33, R36 ;  /* 0x00000024210c723e */ /* 0x000fc400000010ff */
[----:B------:R-:W-:Y:S02]  /*c9d0*/  F2FP.BF16.PACK_AB R15, R3, R18 ;  /* 0x00000012030f723e */ /* 0x000fe400000010ff */
[----:B------:R-:W-:Y:S02]  /*c9e0*/  F2FP.BF16.PACK_AB R10, R5, R10 ;  /* 0x0000000a050a723e */ /* 0x000fe400000010ff */
[----:B------:R-:W-:Y:S01]  /*c9f0*/  F2FP.BF16.PACK_AB R11, R0, R17 ;  /* 0x00000011000b723e */ /* 0x000fe200000010ff */
[----:B------:R1:W-:Y:S04]  /*ca00*/  STS.128 [R41+0x6100], R12 ;  /* 0x0061000c29007388 */ /* 0x0003e80000000c00 */
[----:B------:R1:W-:Y:S02]  /*ca10*/  STS.128 [R40+0x6100], R8 ;  /* 0x0061000828007388 */ /* 0x0003e40000000c00 */
.L_x_431:
[----:B------:R-:W-:Y:S05]  /*ca20*/  BSYNC B0 ;  /* 0x0000000000007941 */ /* 0x000fea0003800000 */
.L_x_430:
        /* <DEDUP_REMOVED lines=68> */
[-C--:B------:R-:W-:Y:S02]  /*ce70*/  FMUL.FTZ R0, R7, R8.reuse ;  /* 0x0000000807007220 */ /* 0x080fe40000410000 */
        /* <DEDUP_REMOVED lines=41> */
.L_x_433:
[----:B------:R-:W-:Y:S05]  /*d110*/  BSYNC B0 ;  /* 0x0000000000007941 */ /* 0x000fea0003800000 */
.L_x_432:
[----:B------:R-:W-:-:S04]  /*d120*/  IADD3 R0, R60, 0x60, RZ ;  /* 0x000000603c007810 */ /* 0x000fc80007ffe0ff */
[----:B------:R-:W-:-:S13]  /*d130*/  ISETP.GE.OR P0, PT, R0, UR7, P2 ;  /* 0x0000000700007c0c */ /* 0x000fda0009706670 */
[----:B------:R-:W-:Y:S05]  /*d140*/  @P0 BRA `(.L_x_421) ;  /* 0x000006a000000947 */ /* 0x000fea0003800000 */
[----:B------:R-:W-:Y:S01]  /*d150*/  SHF.R.S32.HI R3, RZ, 0x1f, R0 ;  /* 0x0000001fff037819 */ /* 0x000fe20000011400 */
[----:B------:R-:W-:Y:S01]  /*d160*/  IMAD.SHL.U32 R5, R0, 0x40, RZ ;  /* 0x0000004000057824 */ /* 0x000fe200078e00ff */
[----:B------:R-:W-:Y:S02]  /*d170*/  IADD3 R7, R30, c[0x0][0x27c], RZ ;  /* 0x00009f001e077a10 */ /* 0x000fe40007ffe0ff */
[----:B------:R-:W-:Y:S02]  /*d180*/  LEA.HI R3, R3, R0, RZ, 0x3 ;  /* 0x0000000003037211 */ /* 0x000fe400078f18ff */
[----:B------:R-:W-:Y:S02]  /*d190*/  LOP3.LUT R0, R5, 0x1c0, RZ, 0xc0, !PT ;  /* 0x000001c005007812 */ /* 0x000fe400078ec0ff */
[----:B------:R-:W-:Y:S01]  /*d1a0*/  SHF.R.U32.HI R18, RZ, 0x10, R59 ;  /* 0x00000010ff127819 */ /* 0x000fe2000001163b */
[----:B------:R-:W-:Y:S01]  /*d1b0*/  IMAD.SHL.U32 R3, R3, 0x40, RZ ;  /* 0x0000004003037824 */ /* 0x000fe200078e00ff */
[----:B------:R-:W-:-:S02]  /*d1c0*/  LOP3.LUT R5, R0, 0x38, R30, 0xf8, !PT ;  /* 0x0000003800057812 */ /* 0x000fc400078ef81e */
[----:B------:R-:W-:Y:S02]  /*d1d0*/  SHF.R.U32.HI R6, RZ, 0x3, R0 ;  /* 0x00000003ff067819 */ /* 0x000fe40000011600 */
[----:B------:R-:W-:Y:S02]  /*d1e0*/  LOP3.LUT R3, R3, 0xfffffe00, RZ, 0xc0, !PT ;  /* 0xfffffe0003037812 */ /* 0x000fe400078ec0ff */
[----:B------:R-:W-:Y:S02]  /*d1f0*/  LOP3.LUT R0, R0, 0x38, R7, 0xf8, !PT ;  /* 0x0000003800007812 */ /* 0x000fe400078ef807 */
[C-C-:B------:R-:W-:Y:S02]  /*d200*/  LOP3.LUT R5, R3.reuse, R5, R6.reuse, 0xf6, !PT ;  /* 0x0000000503057212 */ /* 0x140fe400078ef606 */
[----:B------:R-:W-:Y:S02]  /*d210*/  LOP3.LUT R0, R3, R0, R6, 0xf6, !PT ;  /* 0x0000000003007212 */ /* 0x000fe400078ef606 */
[----:B------:R-:W-:Y:S01]  /*d220*/  SHF.R.U32.HI R6, RZ, 0x10, R67 ;  /* 0x00000010ff067819 */ /* 0x000fe20000011643 */
[----:B-1----:R-:W-:Y:S01]  /*d230*/  IMAD.SHL.U32 R34, R5, 0x2, RZ ;  /* 0x0000000205227824 */ /* 0x002fe200078e00ff */
[----:B------:R-:W-:Y:S01]  /*d240*/  SHF.R.U64 R7, R56, 0x10, R57 ;  /* 0x0000001038077819 */ /* 0x000fe20000001239 */
[----:B------:R-:W-:Y:S01]  /*d250*/  IMAD.SHL.U32 R33, R0, 0x2, RZ ;  /* 0x0000000200217824 */ /* 0x000fe200078e00ff */
[----:B------:R-:W-:-:S02]  /*d260*/  PRMT R28, R78, 0x5410, R6 ;  /* 0x000054104e1c7816 */ /* 0x000fc40000000006 */
[----:B------:R-:W1:Y:S01]  /*d270*/  LDS.128 R12, [R34+0x6100] ;  /* 0x00610000220c7984 */ /* 0x000e620000000c00 */
[--C-:B------:R-:W-:Y:S02]  /*d280*/  SHF.R.U64 R0, R64, 0x10, R65.reuse ;  /* 0x0000001040007819 */ /* 0x100fe40000001241 */
[----:B------:R-:W-:Y:S01]  /*d290*/  SHF.R.U32.HI R3, RZ, 0x10, R65 ;  /* 0x00000010ff037819 */ /* 0x000fe20000011641 */
[----:B------:R-:W2:Y:S01]  /*d2a0*/  LDS.128 R8, [R33+0x6100] ;  /* 0x0061000021087984 */ /* 0x000ea20000000c00 */
[----:B------:R-:W-:Y:S02]  /*d2b0*/  PRMT R6, R75, 0x5432, R7 ;  /* 0x000054324b067816 */ /* 0x000fe40000000007 */
[----:B------:R-:W-:Y:S02]  /*d2c0*/  SHF.R.U64 R5, R66, 0x10, R67 ;  /* 0x0000001042057819 */ /* 0x000fe40000001243 */
[----:B------:R-:W-:Y:S02]  /*d2d0*/  SHF.R.U32.HI R16, RZ, 0x10, R57 ;  /* 0x00000010ff107819 */ /* 0x000fe40000011639 */
[----:B------:R-:W-:-:S02]  /*d2e0*/  PRMT R19, R76, 0x5432, R0 ;  /* 0x000054324c137816 */ /* 0x000fc40000000000 */
[----:B------:R-:W-:Y:S02]  /*d2f0*/  PRMT R22, R76, 0x5410, R3 ;  /* 0x000054104c167816 */ /* 0x000fe40000000003 */
[----:B------:R-:W-:Y:S02]  /*d300*/  SHF.L.U32 R31, R6, 0x10, RZ ;  /* 0x00000010061f7819 */ /* 0x000fe400000006ff */
[----:B------:R-:W-:Y:S02]  /*d310*/  PRMT R27, R78, 0x5432, R5 ;  /* 0x000054324e1b7816 */ /* 0x000fe40000000005 */
[----:B------:R-:W-:Y:S02]  /*d320*/  PRMT R24, R77, 0x5410, R18 ;  /* 0x000054104d187816 */ /* 0x000fe40000000012 */
[----:B------:R-:W-:Y:S02]  /*d330*/  SHF.R.U64 R17, R58, 0x10, R59 ;  /* 0x000000103a117819 */ /* 0x000fe4000000123b */
[----:B------:R-:W-:-:S02]  /*d340*/  PRMT R20, R75, 0x5410, R16 ;  /* 0x000054104b147816 */ /* 0x000fc40000000010 */
[----:B------:R-:W-:Y:S01]  /*d350*/  PRMT R25, R77, 0x5432, R17 ;  /* 0x000054324d197816 */ /* 0x000fe20000000011 */
[C---:B-1----:R-:W-:Y:S01]  /*d360*/  IMAD.U32 R18, R15.reuse, 0x10000, RZ ;  /* 0x000100000f127824 */ /* 0x042fe200078e00ff */
[----:B------:R-:W-:Y:S01]  /*d370*/  LOP3.LUT R29, R15, 0xffff0000, RZ, 0xc0, !PT ;  /* 0xffff00000f1d7812 */ /* 0x000fe200078ec0ff */
[C---:B------:R-:W-:Y:S01]  /*d380*/  IMAD.U32 R26, R14.reuse, 0x10000, RZ ;  /* 0x000100000e1a7824 */ /* 0x040fe200078e00ff */
[----:B------:R-:W-:Y:S01]  /*d390*/  LOP3.LUT R30, R14, 0xffff0000, RZ, 0xc0, !PT ;  /* 0xffff00000e1e7812 */ /* 0x000fe200078ec0ff */
[C---:B--2---:R-:W-:Y:S01]  /*d3a0*/  IMAD.U32 R3, R8.reuse, 0x10000, RZ ;  /* 0x0001000008037824 */ /* 0x044fe200078e00ff */
[----:B------:R-:W-:Y:S01]  /*d3b0*/  LOP3.LUT R5, R8, 0xffff0000, RZ, 0xc0, !PT ;  /* 0xffff000008057812 */ /* 0x000fe200078ec0ff */
[C---:B------:R-:W-:Y:S01]  /*d3c0*/  IMAD.U32 R8, R11.reuse, 0x10000, RZ ;  /* 0x000100000b087824 */ /* 0x040fe200078e00ff */
[----:B------:R-:W-:Y:S01]  /*d3d0*/  LOP3.LUT R15, R11, 0xffff0000, RZ, 0xc0, !PT ;  /* 0xffff00000b0f7812 */ /* 0x000fe200078ec0ff */
[----:B------:R-:W-:Y:S01]  /*d3e0*/  IMAD.U32 R16, R12, 0x10000, RZ ;  /* 0x000100000c107824 */ /* 0x000fe200078e00ff */
[----:B------:R-:W-:Y:S01]  /*d3f0*/  LOP3.LUT R11, R6, 0xffff0000, RZ, 0xc0, !PT ;  /* 0xffff0000060b7812 */ /* 0x000fe200078ec0ff */
[----:B------:R-:W-:Y:S01]  /*d400*/  IMAD.U32 R14, R19, 0x10000, RZ ;  /* 0x00010000130e7824 */ /* 0x000fe200078e00ff */
[----:B------:R-:W-:Y:S01]  /*d410*/  LOP3.LUT R21, R13, 0xffff0000, RZ, 0xc0, !PT ;  /* 0xffff00000d157812 */ /* 0x000fe200078ec0ff */
[----:B------:R-:W-:Y:S01]  /*d420*/  FMUL.FTZ R0, R3, R31 ;  /* 0x0000001f03007220 */ /* 0x000fe20000410000 */
[----:B------:R-:W-:Y:S01]  /*d430*/  LOP3.LUT R12, R12, 0xffff0000, RZ, 0xc0, !PT ;  /* 0xffff00000c0c7812 */ /* 0x000fe200078ec0ff */
[----:B------:R-:W-:Y:S01]  /*d440*/  IMAD.U32 R17, R13, 0x10000, RZ ;  /* 0x000100000d117824 */ /* 0x000fe200078e00ff */
[C---:B------:R-:W-:Y:S01]  /*d450*/  LOP3.LUT R23, R10.reuse, 0xffff0000, RZ, 0xc0, !PT ;  /* 0xffff00000a177812 */ /* 0x040fe200078ec0ff */
[----:B------:R-:W-:Y:S01]  /*d460*/  IMAD.U32 R13, R10, 0x10000, RZ ;  /* 0x000100000a0d7824 */ /* 0x000fe200078e00ff */
[----:B------:R-:W-:Y:S01]  /*d470*/  LOP3.LUT R19, R19, 0xffff0000, RZ, 0xc0, !PT ;  /* 0xffff000013137812 */ /* 0x000fe200078ec0ff */
[----:B------:R-:W-:-:S02]  /*d480*/  FMUL.FTZ R3, R3, R14 ;  /* 0x0000000e03037220 */ /* 0x000fc40000410000 */
[----:B------:R-:W-:Y:S01]  /*d490*/  FFMA.FTZ R36, R16, R14, -R0 ;  /* 0x0000000e10247223 */ /* 0x000fe20000010800 */
[----:B------:R-:W-:Y:S01]  /*d4a0*/  SHF.L.U32 R14, R24, 0x10, RZ ;  /* 0x00000010180e7819 */ /* 0x000fe200000006ff */
[C---:B------:R-:W-:Y:S01]  /*d4b0*/  IMAD.U32 R7, R9.reuse, 0x10000, RZ ;  /* 0x0001000009077824 */ /* 0x040fe200078e00ff */
[----:B------:R-:W-:Y:S01]  /*d4c0*/  LOP3.LUT R9, R9, 0xffff0000, RZ, 0xc0, !PT ;  /* 0xffff000009097812 */ /* 0x000fe200078ec0ff */
[C---:B------:R-:W-:Y:S01]  /*d4d0*/  IMAD.U32 R10, R20.reuse, 0x10000, RZ ;  /* 0x00010000140a7824 */ /* 0x040fe200078e00ff */
[----:B------:R-:W-:Y:S01]  /*d4e0*/  LOP3.LUT R20, R20, 0xffff0000, RZ, 0xc0, !PT ;  /* 0xffff000014147812 */ /* 0x000fe200078ec0ff */
[----:B------:R-:W-:Y:S02]  /*d4f0*/  FMUL.FTZ R0, R5, R11 ;  /* 0x0000000b05007220 */ /* 0x000fe40000410000 */
[----:B------:R-:W-:Y:S02]  /*d500*/  IMAD.U32 R6, R22, 0x10000, RZ ;  /* 0x0001000016067824 */ /* 0x000fe400078e00ff */
[----:B------:R-:W-:-:S02]  /*d510*/  FFMA.FTZ R35, R16, R31, R3 ;  /* 0x0000001f10237223 */ /* 0x000fc40000010003 */
[-C--:B------:R-:W-:Y:S02]  /*d520*/  FMUL.FTZ R5, R5, R19.reuse ;  /* 0x0000001305057220 */ /* 0x080fe40000410000 */
[C---:B------:R-:W-:Y:S02]  /*d530*/  FFMA.FTZ R32, R12.reuse, R19, -R0 ;  /* 0x000000130c207223 */ /* 0x040fe40000010800 */
[C---:B------:R-:W-:Y:S02]  /*d540*/  FMUL.FTZ R3, R7.reuse, R10 ;  /* 0x0000000a07037220 */ /* 0x040fe40000410000 */
[-C--:B------:R-:W-:Y:S02]  /*d550*/  FMUL.FTZ R0, R7, R6.reuse ;  /* 0x0000000607007220 */ /* 0x080fe40000410000 */
[----:B------:R-:W-:Y:S01]  /*d560*/  FFMA.FTZ R31, R12, R11, R5 ;  /* 0x0000000b0c1f7223 */ /* 0x000fe20000010005 */
[----:B------:R-:W-:Y:S01]  /*d570*/  LOP3.LUT R11, R22, 0xffff0000, RZ, 0xc0, !PT ;  /* 0xffff0000160b7812 */ /* 0x000fe200078ec0ff */
[----:B------:R-:W-:Y:S01]  /*d580*/  FFMA.FTZ R19, R17, R6, -R3 ;  /* 0x0000000611137223 */ /* 0x000fe20000010803 */
[----:B------:R-:W-:Y:S01]  /*d590*/  LOP3.LUT R12, R24, 0xffff0000, RZ, 0xc0, !PT ;  /* 0xffff0000180c7812 */ /* 0x000fe200078ec0ff */
[----:B------:R-:W-:-:S02]  /*d5a0*/  IMAD.U32 R5, R28, 0x10000, RZ ;  /* 0x000100001c057824 */ /* 0x000fc400078e00ff */
[----:B------:R-:W-:Y:S02]  /*d5b0*/  FFMA.FTZ R17, R17, R10, R0 ;  /* 0x0000000a11117223 */ /* 0x000fe40000010000 */
[C---:B------:R-:W-:Y:S02]  /*d5c0*/  FMUL.FTZ R3, R8.reuse, R14 ;  /* 0x0000000e08037220 */ /* 0x040fe40000410000 */
[C---:B------:R-:W-:Y:S01]  /*d5d0*/  IMAD.U32 R10, R25.reuse, 0x10000, RZ ;  /* 0x00010000190a7824 */ /* 0x040fe200078e00ff */
[----:B------:R-:W-:Y:S01]  /*d5e0*/  LOP3.LUT R25, R25, 0xffff0000, RZ, 0xc0, !PT ;  /* 0xffff000019197812 */ /* 0x000fe200078ec0ff */
[-C--:B------:R-:W-:Y:S01]  /*d5f0*/  FMUL.FTZ R0, R8, R5.reuse ;  /* 0x0000000508007220 */ /* 0x080fe20000410000 */
[----:B------:R-:W-:Y:S01]  /*d600*/  LOP3.LUT R8, R28, 0xffff0000, RZ, 0xc0, !PT ;  /* 0xffff00001c087812 */ /* 0x000fe200078ec0ff */
[----:B------:R-:W-:Y:S02]  /*d610*/  FFMA.FTZ R16, R18, R5, -R3 ;  /* 0x0000000512107223 */ /* 0x000fe40000010803 */
[----:B------:R-:W-:-:S02]  /*d620*/  IMAD.U32 R7, R27, 0x10000, RZ ;  /* 0x000100001b077824 */ /* 0x000fc400078e00ff */
[----:B------:R-:W-:Y:S02]  /*d630*/  FMUL.FTZ R3, R13, R10 ;  /* 0x0000000a0d037220 */ /* 0x000fe40000410000 */
[----:B------:R-:W-:Y:S02]  /*d640*/  FFMA.FTZ R18, R18, R14, R0 ;  /* 0x0000000e12127223 */ /* 0x000fe40000010000 */
[----:B------:R-:W-:Y:S02]  /*d650*/  FMUL.FTZ R6, R9, R20 ;  /* 0x0000001409067220 */ /* 0x000fe40000410000 */
[-C--:B------:R-:W-:Y:S02]  /*d660*/  FMUL.FTZ R0, R13, R7.reuse ;  /* 0x000000070d007220 */ /* 0x080fe40000410000 */
[----:B------:R-:W-:Y:S01]  /*d670*/  FFMA.FTZ R14, R26, R7, -R3 ;  /* 0x000000071a0e7223 */ /* 0x000fe20000010803 */
[----:B------:R-:W-:Y:S01]  /*d680*/  LOP3.LUT R7, R27, 0xffff0000, RZ, 0xc0, !PT ;  /* 0xffff00001b077812 */ /* 0x000fe200078ec0ff */
[----:B------:R-:W-:-:S02]  /*d690*/  FMUL.FTZ R5, R9, R11 ;  /* 0x0000000b09057220 */ /* 0x000fc40000410000 */
[C---:B------:R-:W-:Y:S02]  /*d6a0*/  FFMA.FTZ R11, R21.reuse, R11, -R6 ;  /* 0x0000000b150b7223 */ /* 0x040fe40000010806 */
[----:B------:R-:W-:Y:S02]  /*d6b0*/  FFMA.FTZ R9, R21, R20, R5 ;  /* 0x0000001415097223 */ /* 0x000fe40000010005 */
[----:B------:R-:W-:Y:S01]  /*d6c0*/  FFMA.FTZ R10, R26, R10, R0 ;  /* 0x0000000a1a0a7223 */ /* 0x000fe20000010000 */
[----:B------:R-:W-:Y:S01]  /*d6d0*/  F2FP.BF16.PACK_AB R13, R11, R19 ;  /* 0x000000130b0d723e */ /* 0x000fe200000010ff */
[----:B------:R-:W-:Y:S01]  /*d6e0*/  FMUL.FTZ R6, R23, R25 ;  /* 0x0000001917067220 */ /* 0x000fe20000410000 */
[----:B------:R-:W-:Y:S01]  /*d6f0*/  F2FP.BF16.PACK_AB R9, R9, R17 ;  /* 0x000000110909723e */ /* 0x000fe200000010ff */
[----:B------:R-:W-:Y:S02]  /*d700*/  FMUL.FTZ R3, R15, R12 ;  /* 0x0000000c0f037220 */ /* 0x000fe40000410000 */
[----:B------:R-:W-:-:S02]  /*d710*/  FMUL.FTZ R5, R23, R7 ;  /* 0x0000000717057220 */ /* 0x000fc40000410000 */
[-C--:B------:R-:W-:Y:S02]  /*d720*/  FMUL.FTZ R0, R15, R8.reuse ;  /* 0x000000080f007220 */ /* 0x080fe40000410000 */
[C---:B------:R-:W-:Y:S02]  /*d730*/  FFMA.FTZ R6, R30.reuse, R7, -R6 ;  /* 0x000000071e067223 */ /* 0x040fe40000010806 */
[----:B------:R-:W-:Y:S01]  /*d740*/  FFMA.FTZ R3, R29, R8, -R3 ;  /* 0x000000081d037223 */ /* 0x000fe20000010803 */
[----:B------:R-:W-:Y:S01]  /*d750*/  F2FP.BF16.PACK_AB R8, R31, R35 ;  /* 0x000000231f08723e */ /* 0x000fe200000010ff */
[----:B------:R-:W-:Y:S01]  /*d760*/  FFMA.FTZ R5, R30, R25, R5 ;  /* 0x000000191e057223 */ /* 0x000fe20000010005 */
[----:B------:R-:W-:Y:S01]  /*d770*/  F2FP.BF16.PACK_AB R14, R6, R14 ;  /* 0x0000000e060e723e */ /* 0x000fe200000010ff */
[----:B------:R-:W-:Y:S01]  /*d780*/  FFMA.FTZ R0, R29, R12, R0 ;  /* 0x0000000c1d007223 */ /* 0x000fe20000010000 */
[----:B------:R-:W-:Y:S02]  /*d790*/  F2FP.BF16.PACK_AB R12, R32, R36 ;  /* 0x00000024200c723e */ /* 0x000fe400000010ff */
[----:B------:R-:W-:-:S02]  /*d7a0*/  F2FP.BF16.PACK_AB R15, R3, R16 ;  /* 0x00000010030f723e */ /* 0x000fc400000010ff */
[----:B------:R-:W-:Y:S02]  /*d7b0*/  F2FP.BF16.PACK_AB R10, R5, R10 ;  /* 0x0000000a050a723e */ /* 0x000fe400000010ff */
[----:B------:R-:W-:Y:S01]  /*d7c0*/  F2FP.BF16.PACK_AB R11, R0, R18 ;  /* 0x00000012000b723e */ /* 0x000fe200000010ff */
[----:B------:R1:W-:Y:S04]  /*d7d0*/  STS.128 [R34+0x6100], R12 ;  /* 0x0061000c22007388 */ /* 0x0003e80000000c00 */
[----:B------:R1:W-:Y:S02]  /*d7e0*/  STS.128 [R33+0x6100], R8 ;  /* 0x0061000821007388 */ /* 0x0003e40000000c00 */
.L_x_421:
[----:B------:R-:W-:Y:S05]  /*d7f0*/  BSYNC B2 ;  /* 0x0000000000027941 */ /* 0x000fea0003800000 */
.L_x_399:
[----:B--2---:R-:W-:Y:S01]  /*d800*/  SHF.R.S32.HI R7, RZ, 0x4, R81 ;  /* 0x00000004ff077819 */ /* 0x004fe20000011451 */
[----:B------:R-:W-:Y:S01]  /*d810*/  IMAD.SHL.U32 R6, R63, 0x40, RZ ;  /* 0x000000403f067824 */ /* 0x000fe200078e00ff */
[----:B------:R-:W-:-:S04]  /*d820*/  DEPBAR.LE SB0, 0x0 ;  /* 0x000080000000791a */ /* 0x000fc80000000000 */
[----:B------:R-:W-:Y:S01]  /*d830*/  LEA.HI R0, R81, R7, RZ, 0x1 ;  /* 0x0000000751007211 */ /* 0x000fe200078f08ff */
[----:B------:R-:W-:Y:S01]  /*d840*/  IMAD.SHL.U32 R3, R79, 0x40, RZ ;  /* 0x000000404f037824 */ /* 0x000fe200078e00ff */
[----:B------:R-:W-:Y:S01]  /*d850*/  LOP3.LUT P1, RZ, R63, 0x2, RZ, 0xc0, !PT ;  /* 0x000000023fff7812 */ /* 0x000fe2000782c0ff */
[----:B------:R-:W-:Y:S01]  /*d860*/  IMAD.SHL.U32 R5, R80, 0x40, RZ ;  /* 0x0000004050057824 */ /* 0x000fe200078e00ff */
[----:B------:R-:W-:Y:S01]  /*d870*/  LOP3.LUT R0, R0, 0xfffffffe, RZ, 0xc0, !PT ;  /* 0xfffffffe00007812 */ /* 0x000fe200078ec0ff */
[----:B-1----:R-:W-:Y:S01]  /*d880*/  IMAD.SHL.U32 R8, R74, 0x8, RZ ;  /* 0x000000084a087824 */ /* 0x002fe200078e00ff */
[----:B------:R-:W-:Y:S01]  /*d890*/  LOP3.LUT R3, R3, 0x1c0, RZ, 0xc0, !PT ;  /* 0x000001c003037812 */ /* 0x000fe200078ec0ff */
[----:B------:R-:W-:Y:S01]  /*d8a0*/  IMAD.SHL.U32 R212, R90, 0x2, RZ ;  /* 0x000000025ad47824 */ /* 0x000fe200078e00ff */
[----:B------:R-:W-:Y:S01]  /*d8b0*/  LOP3.LUT R205, R5, 0xfffffe00, RZ, 0xc0, !PT ;  /* 0xfffffe0005cd7812 */ /* 0x000fe200078ec0ff */
[----:B------:R-:W-:Y:S01]  /*d8c0*/  IMAD.IADD R7, R7, 0x1, -R0 ;  /* 0x0000000107077824 */ /* 0x000fe200078e0a00 */
[----:B------:R-:W-:Y:S01]  /*d8d0*/  LOP3.LUT R0, R6, 0x1c0, RZ, 0xc0, !PT ;  /* 0x000001c006007812 */ /* 0x000fe200078ec0ff */
[----:B------:R-:W-:Y:S01]  /*d8e0*/  IMAD.SHL.U32 R211, R61, 0x2, RZ ;  /* 0x000000023dd37824 */ /* 0x000fe200078e00ff */
[----:B------:R-:W-:Y:S01]  /*d8f0*/  SHF.L.U64.HI R225, R90, 0x1, R225 ;  /* 0x000000015ae17819 */ /* 0x000fe200000102e1 */
[----:B------:R-:W-:Y:S01]  /*d900*/  IMAD.SHL.U32 R6, R7, 0x8, RZ ;  /* 0x0000000807067824 */ /* 0x000fe200078e00ff */
[----:B------:R-:W-:Y:S01]  /*d910*/  LOP3.LUT R5, R0, 0x8, R8, 0xf8, !PT ;  /* 0x0000000800057812 */ /* 0x000fe200078ef808 */
[----:B------:R-:W-:Y:S01]  /*d920*/  STL [R1+0x38], R212 ;  /* 0x000038d401007387 */ /* 0x000fe20000100800 */
[----:B------:R-:W-:Y:S01]  /*d930*/  SHF.R.U32.HI R0, RZ, 0x3, R0 ;  /* 0x00000003ff007819 */ /* 0x000fe20000011600 */
[----:B------:R-:W-:Y:S01]  /*d940*/  UISETP.GT.AND UP0, UPT, UR16, UR4, UPT ;  /* 0x000000041000728c */ /* 0x000fe2000bf04270 */
[----:B------:R-:W-:Y:S01]  /*d950*/  LOP3.LUT R8, R3, 0x8, R6, 0xf8, !PT ;  /* 0x0000000803087812 */ /* 0x000fe200078ef806 */
[----:B------:R-:W-:Y:S01]  /*d960*/  STL [R1+0x4], R211 ;  /* 0x000004d301007387 */ /* 0x000fe20000100800 */
[----:B------:R-:W-:Y:S01]  /*d970*/  SHF.R.U32.HI R6, RZ, 0x3, R3 ;  /* 0x00000003ff067819 */ /* 0x000fe20000011603 */
[----:B------:R-:W-:Y:S01]  /*d980*/  IMAD R3, R209, 0x400, R205 ;  /* 0x00000400d1037824 */ /* 0x000fe200078e02cd */
[----:B------:R-:W-:-:S02]  /*d990*/  LOP3.LUT R0, R5, R0, RZ, 0x3c, !PT ;  /* 0x0000000005007212 */ /* 0x000fc400078e3cff */
[----:B------:R-:W-:-:S03]  /*d9a0*/  LOP3.LUT R204, R8, R6, RZ, 0x3c, !PT ;  /* 0x0000000608cc7212 */ /* 0x000fc600078e3cff */
[----:B------:R-:W-:Y:S02]  /*d9b0*/  IMAD R0, R7, 0x200, R0 ;  /* 0x0000020007007824 */ /* 0x000fe400078e0200 */
[----:B------:R-:W-:Y:S02]  /*d9c0*/  IMAD.IADD R3, R204, 0x1, R3 ;  /* 0x00000001cc037824 */ /* 0x000fe400078e0203 */
[----:B------:R-:W-:Y:S01]  /*d9d0*/  IMAD.SHL.U32 R208, R0, 0x2, RZ ;  /* 0x0000000200d07824 */ /* 0x000fe200078e00ff */
[----:B------:R-:W-:Y:S01]  /*d9e0*/  BAR.SYNC.DEFER_BLOCKING 0x0 ;  /* 0x0000000000007b1d */ /* 0x000fe20000010000 */
[----:B------:R-:W-:Y:S02]  /*d9f0*/  IMAD.SHL.U32 R215, R3, 0x2, RZ ;  /* 0x0000000203d77824 */ /* 0x000fe400078e00ff */
[----:B------:R-:W-:Y:S01]  /*da00*/  IMAD R0, R88, c[0x0][0x208], RZ ;  /* 0x0000820058007a24 */ /* 0x000fe200078e02ff */
[C---:B------:R-:W-:Y:S01]  /*da10*/  IADD3 R5, R208.reuse, 0x3100, RZ ;  /* 0x00003100d0057810 */ /* 0x040fe20007ffe0ff */
[----:B------:R-:W-:Y:S01]  /*da20*/  IMAD.WIDE.U32 R6, R91, c[0x0][0x208], RZ ;  /* 0x000082005b067a25 */ /* 0x000fe200078e00ff */
[----:B------:R-:W-:-:S02]  /*da30*/  IADD3 R219, R208, 0x3120, RZ ;  /* 0x00003120d0db7810 */ /* 0x000fc40007ffe0ff */
[----:B------:R-:W-:Y:S01]  /*da40*/  @P1 IADD3 R219, R5, -0x20, RZ ;  /* 0xffffffe005db1810 */ /* 0x000fe20007ffe0ff */
[----:B------:R-:W-:Y:S01]  /*da50*/  IMAD R0, R91, c[0x0][0x20c], R0 ;  /* 0x000083005b007a24 */ /* 0x000fe200078e0200 */
[----:B------:R-:W-:Y:S01]  /*da60*/  ISETP.GE.AND P1, PT, R90, c[0x0][0x1d4], PT ;  /* 0x000075005a007a0c */ /* 0x000fe20003f26270 */
[----:B------:R-:W-:Y:S01]  /*da70*/  IMAD R3, R89, c[0x0][0x218], RZ ;  /* 0x0000860059037a24 */ /* 0x000fe200078e02ff */
[----:B------:R-:W-:Y:S01]  /*da80*/  IADD3 R224, R219, 0x800, RZ ;  /* 0x00000800dbe07810 */ /* 0x000fe20007ffe0ff */
[----:B------:R-:W-:Y:S01]  /*da90*/  IMAD.IADD R7, R7, 0x1, R0 ;  /* 0x0000000107077824 */ /* 0x000fe200078e0200 */
[----:B------:R-:W-:Y:S01]  /*daa0*/  ISETP.LT.OR P3, PT, R62, 0x1, P1 ;  /* 0x000000013e00780c */ /* 0x000fe20000f61670 */
[----:B------:R-:W-:Y:S01]  /*dab0*/  IMAD R3, R242, c[0x0][0x21c], R3 ;  /* 0x00008700f2037a24 */ /* 0x000fe200078e0203 */
[----:B------:R-:W-:Y:S01]  /*dac0*/  ISETP.LT.OR P4, PT, R62, 0x11, P1 ;  /* 0x000000113e00780c */ /* 0x000fe20000f81670 */
[----:B------:R-:W-:Y:S01]  /*dad0*/  IMAD.WIDE.U32 R6, R242, c[0x0][0x218], R6 ;  /* 0x00008600f2067a25 */ /* 0x000fe200078e0006 */
[----:B------:R-:W-:-:S02]  /*dae0*/  IADD3 R223, R219, 0x1000, RZ ;  /* 0x00001000dbdf7810 */ /* 0x000fc40007ffe0ff */
[C---:B------:R-:W-:Y:S01]  /*daf0*/  IADD3 R222, R219.reuse, 0x1800, RZ ;  /* 0x00001800dbde7810 */ /* 0x040fe20007ffe0ff */
[--C-:B------:R-:W-:Y:S01]  /*db00*/  IMAD R218, R2, 0x2, R215.reuse ;  /* 0x0000000202da7824 */ /* 0x100fe200078e02d7 */
[----:B------:R-:W-:Y:S01]  /*db10*/  IADD3 R0, P0, R6, UR44, RZ ;  /* 0x0000002c06007c10 */ /* 0x000fe2000ff1e0ff */
[----:B------:R-:W-:Y:S01]  /*db20*/  IMAD R216, R4, 0x2, R215 ;  /* 0x0000000204d87824 */ /* 0x000fe200078e02d7 */
[----:B------:R-:W-:Y:S01]  /*db30*/  LDSM.16.M88.4 R20, [R208+0x3100] ;  /* 0x00310000d014783b */ /* 0x000fe20000000200 */
[----:B------:R-:W-:Y:S02]  /*db40*/  IADD3 R221, R219, 0x2000, RZ ;  /* 0x00002000dbdd7810 */ /* 0x000fe40007ffe0ff */
[----:B------:R-:W-:Y:S01]  /*db50*/  IADD3.X R6, R7, UR6, R3, P0, !PT ;  /* 0x0000000607067c10 */ /* 0x000fe200087fe403 */
[----:B------:R-:W1:Y:S01]  /*db60*/  LDSM.16.M88.4 R8, [R215+0x8100] ;  /* 0x00810000d708783b */ /* 0x000e620000000200 */
[----:B------:R-:W-:Y:S01]  /*db70*/  LEA R3, P0, R0, c[0x0][0x1f8], 0x1 ;  /* 0x00007e0000037a11 */ /* 0x000fe200078008ff */
[----:B------:R-:W-:Y:S01]  /*db80*/  IMAD R217, R2, 0x2, R216 ;  /* 0x0000000202d97824 */ /* 0x000fe200078e02d8 */
[----:B------:R-:W-:Y:S01]  /*db90*/  IADD3 R220, R219, 0x2800, RZ ;  /* 0x00002800dbdc7810 */ /* 0x000fe20007ffe0ff */
[----:B------:R-:W2:Y:S01]  /*dba0*/  LDSM.16.M88.4 R16, [R208+0x3900] ;  /* 0x00390000d010783b */ /* 0x000ea20000000200 */
[----:B------:R-:W-:-:S03]  /*dbb0*/  LEA.HI.X R0, R0, c[0x0][0x1fc], R6, 0x1, P0 ;  /* 0x00007f0000007a11 */ /* 0x000fc600000f0c06 */
[----:B------:R-:W-:Y:S04]  /*dbc0*/  LDSM.16.M88.4 R24, [R208+0x4100] ;  /* 0x00410000d018783b */ /* 0x000fe80000000200 */
[----:B------:R-:W-:Y:S04]  /*dbd0*/  LDSM.16.M88.4 R28, [R208+0x4900] ;  /* 0x00490000d01c783b */ /* 0x000fe80000000200 */
[----:B------:R-:W-:Y:S04]  /*dbe0*/  LDSM.16.M88.4 R32, [R208+0x5100] ;  /* 0x00510000d020783b */ /* 0x000fe80000000200 */
[----:B------:R-:W-:Y:S04]  /*dbf0*/  LDSM.16.M88.4 R36, [R208+0x5900] ;  /* 0x00590000d024783b */ /* 0x000fe80000000200 */
[----:B------:R-:W-:Y:S04]  /*dc00*/  LDSM.16.M88.4 R12, [R215+0x6100] ;  /* 0x00610000d70c783b */ /* 0x000fe80000000200 */
[----:B------:R-:W3:Y:S04]  /*dc10*/  SHFL.IDX PT, R6, R3, RZ, 0x181f ;  /* 0x00181fff03067589 */ /* 0x000ee800000e0000 */
[----:B------:R-:W-:Y:S04]  /*dc20*/  SHFL.IDX PT, R5, R3, 0x1, 0x181f ;  /* 0x00381f0003057f89 */ /* 0x000fe800000e0000 */
[----:B------:R-:W4:Y:S01]  /*dc30*/  SHFL.IDX PT, R7, R0, RZ, 0x181f ;  /* 0x00181fff00077589 */ /* 0x000f2200000e0000 */
[C---:B-1----:R-:W-:Y:S03]  /*dc40*/  HMMA.16816.F32.BF16 R84, R8.reuse, R20, RZ ;  /* 0x000000140854723c */ /* 0x042fe600000418ff */
[----:B------:R-:W-:Y:S04]  /*dc50*/  LDSM.16.M88.4 R44, [R219] ;  /* 0x00000000db2c783b */ /* 0x000fe80000000200 */
[----:B------:R-:W-:Y:S01]  /*dc60*/  LDSM.16.M88.4 R40, [R219+0x800] ;  /* 0x00080000db28783b */ /* 0x000fe20000000200 */
[----:B--2---:R-:W-:Y:S01]  /*dc70*/  HMMA.16816.F32.BF16 R80, R8, R16, RZ ;  /* 0x000000100850723c */ /* 0x004fe200000418ff */
[----:B---3--:R-:W-:-:S07]  /*dc80*/  IADD3 R6, P2, R6, R212, RZ ;  /* 0x000000d406067210 */ /* 0x008fce0007f5e0ff */
[----:B------:R-:W-:Y:S01]  /*dc90*/  HMMA.16816.F32.BF16 R72, R8, R24, RZ ;  /* 0x000000180848723c */ /* 0x000fe200000418ff */
[----:B----4-:R-:W-:Y:S01]  /*dca0*/  IMAD.X R7, R7, 0x1, R225, P2 ;  /* 0x0000000107077824 */ /* 0x010fe200010e06e1 */
[----:B------:R-:W-:-:S06]  /*dcb0*/  ISETP.LT.OR P2, PT, R62, 0x21, P1 ;  /* 0x000000213e00780c */ /* 0x000fcc0000f41670 */
[C---:B------:R-:W-:Y:S08]  /*dcc0*/  HMMA.16816.F32.BF16 R64, R8.reuse, R28, RZ ;  /* 0x0000001c0840723c */ /* 0x040ff000000418ff */
[C---:B------:R-:W-:Y:S08]  /*dcd0*/  HMMA.16816.F32.BF16 R48, R8.reuse, R32, RZ ;  /* 0x000000200830723c */ /* 0x040ff000000418ff */
[C---:B------:R-:W-:Y:S08]  /*dce0*/  HMMA.16816.F32.BF16 R76, R8.reuse, R36, RZ ;  /* 0x00000024084c723c */ /* 0x040ff000000418ff */
[C---:B------:R-:W-:Y:S08]  /*dcf0*/  HMMA.16816.F32.BF16 R92, R8.reuse, R22, RZ ;  /* 0x00000016085c723c */ /* 0x040ff000000418ff */
[C---:B------:R-:W-:Y:S08]  /*dd00*/  HMMA.16816.F32.BF16 R100, R8.reuse, R18, RZ ;  /* 0x000000120864723c */ /* 0x040ff000000418ff */
[C---:B------:R-:W-:Y:S08]  /*dd10*/  HMMA.16816.F32.BF16 R96, R8.reuse, R26, RZ ;  /* 0x0000001a0860723c */ /* 0x040ff000000418ff */
[C---:B------:R-:W-:Y:S08]  /*dd20*/  HMMA.16816.F32.BF16 R128, R8.reuse, R30, RZ ;  /* 0x0000001e0880723c */ /* 0x040ff000000418ff */
[C---:B------:R-:W-:Y:S08]  /*dd30*/  HMMA.16816.F32.BF16 R136, R8.reuse, R34, RZ ;  /* 0x000000220888723c */ /* 0x040ff000000418ff */
[----:B------:R-:W-:Y:S01]  /*dd40*/  HMMA.16816.F32.BF16 R172, R8, R38, RZ ;  /* 0x0000002608ac723c */ /* 0x000fe200000418ff */
[----:B------:R-:W-:Y:S04]  /*dd50*/  SHFL.IDX PT, R9, R0, 0x1, 0x181f ;  /* 0x00381f0000097f89 */ /* 0x000fe800000e0000 */
[----:B------:R-:W-:Y:S03]  /*dd60*/  SHFL.IDX PT, R8, R3, 0x2, 0x181f ;  /* 0x00581f0003087f89 */ /* 0x000fe600000e0000 */
[C---:B------:R-:W-:Y:S01]  /*dd70*/  HMMA.16816.F32.BF16 R176, R12.reuse, R20, RZ ;  /* 0x000000140cb0723c */ /* 0x040fe200000418ff */
[----:B------:R-:W-:Y:S04]  /*dd80*/  SHFL.IDX PT, R20, R3, 0x3, 0x181f ;  /* 0x00781f0003147f89 */ /* 0x000fe800000e0000 */
[----:B------:R-:W-:Y:S03]  /*dd90*/  SHFL.IDX PT, R21, R3, 0x4, 0x181f ;  /* 0x00981f0003157f89 */ /* 0x000fe600000e0000 */
[C---:B------:R-:W-:Y:S01]  /*dda0*/  HMMA.16816.F32.BF16 R144, R12.reuse, R22, RZ ;  /* 0x000000160c90723c */ /* 0x040fe200000418ff */
[----:B------:R-:W-:Y:S04]  /*ddb0*/  SHFL.IDX PT, R23, R0, 0x3, 0x181f ;  /* 0x00781f0000177f89 */ /* 0x000fe800000e0000 */
[----:B------:R-:W-:Y:S03]  /*ddc0*/  SHFL.IDX PT, R22, R0, 0x4, 0x181f ;  /* 0x00981f0000167f89 */ /* 0x000fe600000e0000 */
[C---:B------:R-:W-:Y:S01]  /*ddd0*/  HMMA.16816.F32.BF16 R132, R12.reuse, R16, RZ ;  /* 0x000000100c84723c */ /* 0x040fe200000418ff */
[----:B------:R-:W-:Y:S07]  /*dde0*/  SHFL.IDX PT, R3, R3, 0x5, 0x181f ;  /* 0x00b81f0003037f89 */ /* 0x000fee00000e0000 */
[C---:B------:R-:W-:Y:S01]  /*ddf0*/  HMMA.16816.F32.BF16 R140, R12.reuse, R18, RZ ;  /* 0x000000120c8c723c */ /* 0x040fe200000418ff */
[----:B------:R-:W1:Y:S07]  /*de00*/  LDSM.16.M88.4 R16, [R218+0x8100] ;  /* 0x00810000da10783b */ /* 0x000e6e0000000200 */
[C---:B------:R-:W-:Y:S08]  /*de10*/  HMMA.16816.F32.BF16 R124, R12.reuse, R24, RZ ;  /* 0x000000180c7c723c */ /* 0x040ff000000418ff */
[C---:B------:R-:W-:Y:S01]  /*de20*/  HMMA.16816.F32.BF16 R148, R12.reuse, R26, RZ ;  /* 0x0000001a0c94723c */ /* 0x040fe200000418ff */
[----:B------:R-:W-:Y:S07]  /*de30*/  LDSM.16.M88.4 R24, [R219+0x2800] ;  /* 0x00280000db18783b */ /* 0x000fee0000000200 */
[C---:B------:R-:W-:Y:S08]  /*de40*/  HMMA.16816.F32.BF16 R120, R12.reuse, R28, RZ ;  /* 0x0000001c0c78723c */ /* 0x040ff000000418ff */
[C---:B------:R-:W-:Y:S01]  /*de50*/  HMMA.16816.F32.BF16 R164, R12.reuse, R30, RZ ;  /* 0x0000001e0ca4723c */ /* 0x040fe200000418ff */
[----:B------:R-:W-:Y:S07]  /*de60*/  LDSM.16.M88.4 R28, [R219+0x2000] ;  /* 0x00200000db1c783b */ /* 0x000fee0000000200 */
[C---:B------:R-:W-:Y:S08]  /*de70*/  HMMA.16816.F32.BF16 R116, R12.reuse, R32, RZ ;  /* 0x000000200c74723c */ /* 0x040ff000000418ff */
[C---:B------:R-:W-:Y:S01]  /*de80*/  HMMA.16816.F32.BF16 R112, R12.reuse, R34, RZ ;  /* 0x000000220c70723c */ /* 0x040fe200000418ff */
[----:B------:R-:W-:Y:S07]  /*de90*/  LDSM.16.M88.4 R32, [R219+0x1800] ;  /* 0x00180000db20783b */ /* 0x000fee0000000200 */
[C---:B------:R-:W-:Y:S08]  /*dea0*/  HMMA.16816.F32.BF16 R108, R12.reuse, R36, RZ ;  /* 0x000000240c6c723c */ /* 0x040ff000000418ff */
[----:B------:R-:W-:Y:S01]  /*deb0*/  HMMA.16816.F32.BF16 R104, R12, R38, RZ ;  /* 0x000000260c68723c */ /* 0x000fe200000418ff */
[----:B------:R-:W2:Y:S04]  /*dec0*/  SHFL.IDX PT, R15, R0, 0x2, 0x181f ;  /* 0x00581f00000f7f89 */ /* 0x000ea800000e0000 */
[----:B------:R-:W3:Y:S02]  /*ded0*/  LDSM.16.M88.4 R36, [R219+0x1000] ;  /* 0x00100000db24783b */ /* 0x000ee40000000200 */
[-C--:B------:R-:W-:Y:S01]  /*dee0*/  IADD3 R12, P0, R5, R212.reuse, RZ ;  /* 0x000000d4050c7210 */ /* 0x080fe20007f1e0ff */
[----:B-1----:R-:W-:Y:S01]  /*def0*/  HMMA.16816.F32.BF16 R84, R16, R44, R84 ;  /* 0x0000002c1054723c */ /* 0x002fe20000041854 */
[----:B------:R1:W4:Y:S03]  /*df00*/  SHFL.IDX PT, R5, R0, 0x5, 0x181f ;  /* 0x00b81f0000057f89 */ /* 0x00032600000e0000 */
[----:B------:R-:W-:Y:S01]  /*df10*/  IMAD.X R13, R9, 0x1, R225, P0 ;  /* 0x00000001090d7824 */ /* 0x000fe200000e06e1 */
[----:B------:R-:W-:-:S02]  /*df20*/  IADD3 R14, P0, R8, R212, RZ ;  /* 0x000000d4080e7210 */ /* 0x000fc40007f1e0ff */
[----:B------:R-:W5:Y:S01]  /*df30*/  LDSM.16.M88.4 R8, [R218+0x6100] ;  /* 0x00610000da08783b */ /* 0x000f620000000200 */
[----:B------:R-:W-:Y:S03]  /*df40*/  HMMA.16816.F32.BF16 R80, R16, R40, R80 ;  /* 0x000000281050723c */ /* 0x000fe60000041850 */
[----:B------:R-:W-:Y:S01]  /*df50*/  @!PT LDS RZ, [RZ] ;  /* 0x00000000fffff984 */ /* 0x000fe20000000800 */
[----:B------:R-:W-:Y:S01]  /*df60*/  @!PT LDS RZ, [RZ] ;  /* 0x00000000fffff984 */ /* 0x000fe20000000800 */
[----:B------:R-:W-:Y:S01]  /*df70*/  @!PT LDS RZ, [RZ] ;  /* 0x00000000fffff984 */ /* 0x000fe20000000800 */
[----:B------:R3:W-:Y:S01]  /*df80*/  LDGSTS.E.BYPASS.LTC128B.128 [R211+0x100], [R6.64], !P3 ;  /* 0x0010000006d37fae */ /* 0x0007e2000d901d5a */
[----:B------:R-:W-:-:S03]  /*df90*/  ISETP.LT.OR P3, PT, R62, 0x41, P1 ;  /* 0x000000413e00780c */ /* 0x000fc60000f61670 */
[----:B------:R4:W-:Y:S01]  /*dfa0*/  LDGSTS.E.BYPASS.LTC128B.128 [R211+0x900], [R12.64], !P4 ;  /* 0x009000000cd37fae */ /* 0x0009e2000e101d5a */
[C---:B------:R-:W-:Y:S01]  /*dfb0*/  ISETP.LT.OR P4, PT, R62.reuse, 0x31, P1 ;  /* 0x000000313e00780c */ /* 0x040fe20000f81670 */
[----:B--2---:R-:W-:Y:S01]  /*dfc0*/  IMAD.X R15, R15, 0x1, R225, P0 ;  /* 0x000000010f0f7824 */ /* 0x004fe200000e06e1 */
[----:B------:R-:W-:Y:S01]  /*dfd0*/  ISETP.LT.OR P1, PT, R62, 0x51, P1 ;  /* 0x000000513e00780c */ /* 0x000fe20000f21670 */
[----:B------:R-:W-:Y:S03]  /*dfe0*/  HMMA.16816.F32.BF16 R64, R16, R32, R64 ;  /* 0x000000201040723c */ /* 0x000fe60000041840 */
[----:B------:R2:W-:Y:S01]  /*dff0*/  LDGSTS.E.BYPASS.LTC128B.128 [R211+0x1100], [R14.64], !P2 ;  /* 0x011000000ed37fae */ /* 0x0005e2000d101d5a */
[----:B------:R-:W-:Y:S01]  /*e000*/  LOP3.LUT P2, RZ, R63, 0x4, RZ, 0xc0, !PT ;  /* 0x000000043fff7812 */ /* 0x000fe2000784c0ff */
[----:B-1----:R-:W-:-:S03]  /*e010*/  IMAD.MOV.U32 R0, RZ, RZ, 0x40 ;  /* 0x00000040ff007424 */ /* 0x002fc600078e00ff */
[----:B------:R-:W-:Y:S02]  /*e020*/  HMMA.16816.F32.BF16 R76, R16, R24, R76 ;  /* 0x00000018104c723c */ /* 0x000fe4000004184c */
[----:B------:R-:W-:-:S05]  /*e030*/  SEL R0, R0, 0xffffffc0, !P2 ;  /* 0xffffffc000007807 */ /* 0x000fca0005000000 */
[----:B------:R-:W-:Y:S01]  /*e040*/  IMAD.IADD R214, R208, 0x1, R0 ;  /* 0x00000001d0d67824 */ /* 0x000fe200078e0200 */
[----:B------:R-:W-:Y:S01]  /*e050*/  HMMA.16816.F32.BF16 R92, R16, R46, R92 ;  /* 0x0000002e105c723c */ /* 0x000fe2000004185c */
[----:B------:R-:W-:Y:S01]  /*e060*/  IMAD.IADD R213, R0, 0x1, R219 ;  /* 0x0000000100d57824 */ /* 0x000fe200078e02db */
[----:B------:R-:W-:Y:S02]  /*e070*/  LOP3.LUT R0, R204, R205, RZ, 0xfc, !PT ;  /* 0x000000cdcc007212 */ /* 0x000fe400078efcff */
[----:B---3--:R-:W-:-:S04]  /*e080*/  IADD3 R6, P0, R20, R212, RZ ;  /* 0x000000d414067210 */ /* 0x008fc80007f1e0ff */
[----:B------:R-:W-:Y:S01]  /*e090*/  HMMA.16816.F32.BF16 R72, R16, R36, R72 ;  /* 0x000000241048723c */ /* 0x000fe20000041848 */
[----:B------:R-:W-:Y:S01]  /*e0a0*/  IMAD.X R7, R23, 0x1, R225, P0 ;  /* 0x0000000117077824 */ /* 0x000fe200000e06e1 */
[----:B----4-:R-:W-:-:S04]  /*e0b0*/  IADD3 R12, P0, R21, R212, RZ ;  /* 0x000000d4150c7210 */ /* 0x010fc80007f1e0ff */
[----:B------:R1:W-:Y:S01]  /*e0c0*/  LDGSTS.E.BYPASS.LTC128B.128 [R211+0x1900], [R6.64], !P4 ;  /* 0x0190000006d37fae */ /* 0x0003e2000e101d5a */
[----:B------:R-:W-:Y:S01]  /*e0d0*/  IMAD.X R13, R22, 0x1, R225, P0 ;  /* 0x00000001160d7824 */ /* 0x000fe200000e06e1 */
[C---:B------:R-:W-:Y:S04]  /*e0e0*/  HMMA.16816.F32.BF16 R100, R16.reuse, R42, R100 ;  /* 0x0000002a1064723c */ /* 0x040fe80000041864 */
[----:B------:R2:W-:Y:S04]  /*e0f0*/  LDGSTS.E.BYPASS.LTC128B.128 [R211+0x2100], [R12.64], !P3 ;  /* 0x021000000cd37fae */ /* 0x0005e8000d901d5a */
[C---:B------:R-:W-:Y:S08]  /*e100*/  HMMA.16816.F32.BF16 R96, R16.reuse, R38, R96 ;  /* 0x000000261060723c */ /* 0x040ff00000041860 */
[C---:B------:R-:W-:Y:S08]  /*e110*/  HMMA.16816.F32.BF16 R128, R16.reuse, R34, R128 ;  /* 0x000000221080723c */ /* 0x040ff00000041880 */
[----:B------:R-:W-:Y:S01]  /*e120*/  HMMA.16816.F32.BF16 R188, R16, R30, R136 ;  /* 0x0000001e10bc723c */ /* 0x000fe20000041888 */
[----:B-1----:R-:W-:-:S02]  /*e130*/  IADD3 R6, P0, R3, R212, RZ ;  /* 0x000000d403067210 */ /* 0x002fc40007f1e0ff */
[----:B------:R-:W-:-:S03]  /*e140*/  IADD3 R3, R211, 0x100, RZ ;  /* 0x00000100d3037810 */ /* 0x000fc60007ffe0ff */
[----:B------:R-:W-:Y:S01]  /*e150*/  IMAD.X R7, R5, 0x1, R225, P0 ;  /* 0x0000000105077824 */ /* 0x000fe200000e06e1 */
[----:B------:R-:W-:Y:S01]  /*e160*/  PLOP3.LUT P0, PT, PT, PT, UP0, 0x80, 0x0 ;  /* 0x000000000000781c */ /* 0x000fe20003f0f008 */
[C---:B--2---:R-:W-:Y:S01]  /*e170*/  HMMA.16816.F32.BF16 R12, R16.reuse, R28, R48 ;  /* 0x0000001c100c723c */ /* 0x044fe20000041830 */
[----:B------:R-:W-:Y:S04]  /*e180*/  STL [R1+0x8], R3 ;  /* 0x0000080301007387 */ /* 0x000fe80000100800 */
[----:B------:R1:W-:Y:S03]  /*e190*/  LDGSTS.E.BYPASS.LTC128B.128 [R211+0x2900], [R6.64], !P1 ;  /* 0x0290000006d37fae */ /* 0x0003e6000c901d5a */
[----:B------:R-:W-:Y:S01]  /*e1a0*/  HMMA.16816.F32.BF16 R172, R16, R26, R172 ;  /* 0x0000001a10ac723c */ /* 0x000fe200000418ac */
[----:B------:R-:W-:Y:S04]  /*e1b0*/  LDSM.16.M88.4 R20, [R216+0x8100] ;  /* 0x00810000d814783b */ /* 0x000fe80000000200 */
[----:B------:R-:W2:Y:S03]  /*e1c0*/  LDSM.16.M88.4 R68, [R214+0x5100] ;  /* 0x00510000d644783b */ /* 0x000ea60000000200 */
[C---:B-----5:R-:W-:Y:S01]  /*e1d0*/  HMMA.16816.F32.BF16 R192, R8.reuse, R32, R120 ;  /* 0x0000002008c0723c */ /* 0x060fe20000041878 */
[----:B------:R-:W3:Y:S04]  /*e1e0*/  LDSM.16.M88.4 R60, [R214+0x3100] ;  /* 0x00310000d63c783b */ /* 0x000ee80000000200 */
[----:B------:R-:W4:Y:S03]  /*e1f0*/  LDSM.16.M88.4 R56, [R214+0x3900] ;  /* 0x00390000d638783b */ /* 0x000f260000000200 */
[C---:B------:R-:W-:Y:S01]  /*e200*/  HMMA.16816.F32.BF16 R176, R8.reuse, R44, R176 ;  /* 0x0000002c08b0723c */ /* 0x040fe200000418b0 */
[----:B------:R-:W-:Y:S04]  /*e210*/  LDSM.16.M88.4 R52, [R214+0x4100] ;  /* 0x00410000d634783b */ /* 0x000fe80000000200 */
[----:B------:R-:W5:Y:S03]  /*e220*/  LDSM.16.M88.4 R88, [R214+0x5900] ;  /* 0x00590000d658783b */ /* 0x000f660000000200 */
[C---:B------:R-:W-:Y:S01]  /*e230*/  HMMA.16816.F32.BF16 R180, R8.reuse, R40, R132 ;  /* 0x0000002808b4723c */ /* 0x040fe20000041884 */
[----:B------:R-:W1:Y:S04]  /*e240*/  LDSM.16.M88.4 R48, [R214+0x4900] ;  /* 0x00490000d630783b */ /* 0x000e680000000200 */
[----:B------:R-:W1:Y:S03]  /*e250*/  LDSM.16.M88.4 R16, [R216+0x6100] ;  /* 0x00610000d810783b */ /* 0x000e660000000200 */
[C---:B------:R-:W-:Y:S01]  /*e260*/  HMMA.16816.F32.BF16 R120, R8.reuse, R46, R144 ;  /* 0x0000002e0878723c */ /* 0x040fe20000041890 */
[----:B------:R-:W-:Y:S04]  /*e270*/  LDSM.16.M88.4 R44, [R213] ;  /* 0x00000000d52c783b */ /* 0x000fe80000000200 */
[----:B------:R-:W0:Y:S03]  /*e280*/  LDGDEPBAR ;  /* 0x00000000000079af */ /* 0x000e260000000000 */
[C---:B------:R-:W-:Y:S01]  /*e290*/  HMMA.16816.F32.BF16 R140, R8.reuse, R42, R140 ;  /* 0x0000002a088c723c */ /* 0x040fe2000004188c */
[----:B------:R-:W-:Y:S07]  /*e2a0*/  LDSM.16.M88.4 R40, [R213+0x800] ;  /* 0x00080000d528783b */ /* 0x000fee0000000200 */
        /* <DEDUP_REMOVED lines=11> */
[----:B------:R-:W1:Y:S03]  /*e360*/  LDSM.16.M88.4 R24, [R213+0x2800] ;  /* 0x00280000d518783b */ /* 0x000e660000000200 */
[----:B--2---:R-:W-:Y:S01]  /*e370*/  HMMA.16816.F32.BF16 R132, R20, R68, R12 ;  /* 0x000000441484723c */ /* 0x004fe2000004180c */
[----:B------:R-:W2:Y:S01]  /*e380*/  LDSM.16.M88.4 R12, [R217+0x6100] ;  /* 0x00610000d90c783b */ /* 0x000ea20000000200 */
[----:B------:R-:W-:-:S06]  /*e390*/  DEPBAR.LE SB0, 0x0 ;  /* 0x000080000000791a */ /* 0x000fcc0000000000 */
[C---:B---3--:R-:W-:Y:S08]  /*e3a0*/  HMMA.16816.F32.BF16 R156, R20.reuse, R60, R84 ;  /* 0x0000003c149c723c */ /* 0x048ff00000041854 */
[C---:B----4-:R-:W-:Y:S08]  /*e3b0*/  HMMA.16816.F32.BF16 R152, R20.reuse, R56, R80 ;  /* 0x000000381498723c */ /* 0x050ff00000041850 */
[C---:B-----5:R-:W-:Y:S08]  /*e3c0*/  HMMA.16816.F32.BF16 R124, R20.reuse, R88, R76 ;  /* 0x00000058147c723c */ /* 0x060ff0000004184c */
[C---:B------:R-:W-:Y:S08]  /*e3d0*/  HMMA.16816.F32.BF16 R116, R20.reuse, R62, R92 ;  /* 0x0000003e1474723c */ /* 0x040ff0000004185c */
[C---:B------:R-:W-:Y:S08]  /*e3e0*/  HMMA.16816.F32.BF16 R108, R20.reuse, R54, R96 ;  /* 0x00000036146c723c */ /* 0x040ff00000041860 */
[C---:B------:R-:W-:Y:S08]  /*e3f0*/  HMMA.16816.F32.BF16 R144, R20.reuse, R52, R72 ;  /* 0x000000341490723c */ /* 0x040ff00000041848 */
[C---:B-1----:R-:W-:Y:S08]  /*e400*/  HMMA.16816.F32.BF16 R136, R20.reuse, R48, R64 ;  /* 0x000000301488723c */ /* 0x042ff00000041840 */
[C---:B------:R-:W-:Y:S08]  /*e410*/  HMMA.16816.F32.BF16 R112, R20.reuse, R58, R100 ;  /* 0x0000003a1470723c */ /* 0x040ff00000041864 */
[----:B------:R-:W-:Y:S08]  /*e420*/  HMMA.16816.F32.BF16 R96, R20, R90, R172 ;  /* 0x0000005a1460723c */ /* 0x000ff000000418ac */
[C---:B------:R-:W-:Y:S08]  /*e430*/  HMMA.16816.F32.BF16 R92, R16.reuse, R60, R176 ;  /* 0x0000003c105c723c */ /* 0x040ff000000418b0 */
[C---:B------:R-:W-:Y:S08]  /*e440*/  HMMA.16816.F32.BF16 R84, R16.reuse, R62, R120 ;  /* 0x0000003e1054723c */ /* 0x040ff00000041878 */
[C---:B------:R-:W-:Y:S08]  /*e450*/  HMMA.16816.F32.BF16 R80, R16.reuse, R56, R180 ;  /* 0x000000381050723c */ /* 0x040ff000000418b4 */
[----:B------:R-:W-:Y:S08]  /*e460*/  HMMA.16816.F32.BF16 R76, R16, R58, R140 ;  /* 0x0000003a104c723c */ /* 0x000ff0000004188c */
[C---:B------:R-:W-:Y:S08]  /*e470*/  HMMA.16816.F32.BF16 R104, R20.reuse, R50, R128 ;  /* 0x000000321468723c */ /* 0x040ff00000041880 */
        /* <DEDUP_REMOVED lines=15> */
[C---:B--2---:R-:W-:Y:S08]  /*e570*/  HMMA.16816.F32.BF16 R108, R12.reuse, R44, R92 ;  /* 0x0000002c0c6c723c */ /* 0x044ff0000004185c */
[----:B------:R-:W-:Y:S08]  /*e580*/  HMMA.16816.F32.BF16 R96, R12, R40, R80 ;  /* 0x000000280c60723c */ /* 0x000ff00000041850 */
[----:B------:R-:W-:Y:S08]  /*e590*/  HMMA.16816.F32.BF16 R184, R8, R44, R156 ;  /* 0x0000002c08b8723c */ /* 0x000ff0000004189c */
        /* <DEDUP_REMOVED lines=17> */
[----:B------:R-:W-:Y:S01]  /*e6b0*/  IMAD.U32 R3, RZ, RZ, UR19 ;  /* 0x00000013ff037e24 */ /* 0x000fe2000f8e00ff */
[----:B------:R-:W-:Y:S01]  /*e6c0*/  ISETP.NE.AND P4, PT, R230, 0x1, PT ;  /* 0x00000001e600780c */ /* 0x000fe20003f85270 */
[----:B------:R-:W-:-:S03]  /*e6d0*/  IMAD.MOV.U32 R242, RZ, RZ, RZ ;  /* 0x000000fffff27224 */ /* 0x000fc600078e00ff */
[----:B------:R-:W-:-:S04]  /*e6e0*/  IADD3 R3, R227, UR10, R3 ;  /* 0x0000000ae3037c10 */ /* 0x000fc8000fffe003 */
[----:B------:R-:W-:-:S05]  /*e6f0*/  IADD3 R5, R3, -0x60, RZ ;  /* 0xffffffa003057810 */ /* 0x000fca0007ffe0ff */
[----:B------:R-:W-:-:S04]  /*e700*/  @P4 IMAD.HI.U32 R6, R5, c[0x0][0x2bc], RZ ;  /* 0x0000af0005064a27 */ /* 0x000fc800078e00ff */
[----:B------:R-:W-:Y:S01]  /*e710*/  IMAD.MOV.U32 R3, RZ, RZ, R5 ;  /* 0x000000ffff037224 */ /* 0x000fe200078e0005 */
[----:B------:R-:W-:-:S04]  /*e720*/  @P4 SHF.R.U32.HI R3, RZ, c[0x0][0x2c0], R6 ;  /* 0x0000b000ff034a19 */ /* 0x000fc80000011606 */
[----:B------:R-:W-:-:S04]  /*e730*/  @!P5 IADD3 R7, P0, R3, R228, RZ ;  /* 0x000000e40307d210 */ /* 0x000fc80007f1e0ff */
[----:B------:R-:W-:Y:S02]  /*e740*/  @!P5 LEA.HI.X.SX32 R8, R3, R226, 0x1, P0 ;  /* 0x000000e20308d211 */ /* 0x000fe400000f0eff */
[----:B------:R-:W-:-:S04]  /*e750*/  @!P5 LEA R6, P0, R7, c[0x0][0x2a0], 0x2 ;  /* 0x0000a8000706da11 */ /* 0x000fc800078010ff */
[----:B------:R-:W-:-:S05]  /*e760*/  @!P5 LEA.HI.X R7, R7, c[0x0][0x2a4], R8, 0x2, P0 ;  /* 0x0000a9000707da11 */ /* 0x000fca00000f1408 */
[----:B------:R1:W2:Y:S01]  /*e770*/  @!P5 LDG.E R242, [R6.64] ;  /* 0x0000001a06f2d981 */ /* 0x0002a2000c1e1900 */
[----:B------:R-:W-:-:S04]  /*e780*/  IMAD.MOV R3, RZ, RZ, -R3 ;  /* 0x000000ffff037224 */ /* 0x000fc800078e0a03 */
[----:B------:R-:W-:-:S05]  /*e790*/  IMAD R5, R3, c[0x0][0x2b8], R5 ;  /* 0x0000ae0003057a24 */ /* 0x000fca00078e0205 */
[----:B------:R-:W-:Y:S01]  /*e7a0*/  SHF.R.S32.HI R3, RZ, 0x1f, R5 ;  /* 0x0000001fff037819 */ /* 0x000fe20000011405 */
[----:B------:R3:W-:Y:S04]  /*e7b0*/  STL [R1], R5 ;  /* 0x0000000501007387 */ /* 0x0007e80000100800 */
[----:B------:R-:W-:-:S04]  /*e7c0*/  IMAD R3, R3, c[0x0][0x1e0], RZ ;  /* 0x0000780003037a24 */ /* 0x000fc800078e02ff */
[C---:B------:R-:W-:Y:S02]  /*e7d0*/  IMAD R3, R5.reuse, c[0x0][0x1e4], R3 ;  /* 0x0000790005037a24 */ /* 0x040fe400078e0203 */
[----:B-1----:R-:W-:-:S04]  /*e7e0*/  IMAD.WIDE.U32 R6, R5, c[0x0][0x1e0], RZ ;  /* 0x0000780005067a25 */ /* 0x002fc800078e00ff */
[----:B------:R-:W-:Y:S01]  /*e7f0*/  IMAD.IADD R7, R7, 0x1, R3 ;  /* 0x0000000107077824 */ /* 0x000fe200078e0203 */
[----:B--2---:R-:W-:-:S03]  /*e800*/  SHF.R.S32.HI R3, RZ, 0x1f, R242 ;  /* 0x0000001fff037819 */ /* 0x004fc600000114f2 */
[----:B------:R-:W-:-:S04]  /*e810*/  IMAD.WIDE.U32 R6, R242, c[0x0][0x1f0], R6 ;  /* 0x00007c00f2067a25 */ /* 0x000fc800078e0006 */
[----:B------:R-:W-:-:S04]  /*e820*/  IMAD R3, R3, c[0x0][0x1f0], RZ ;  /* 0x00007c0003037a24 */ /* 0x000fc800078e02ff */
[----:B---3--:R-:W-:Y:S01]  /*e830*/  IMAD R5, R242, c[0x0][0x1f4], R3 ;  /* 0x00007d00f2057a24 */ /* 0x008fe200078e0203 */
        /* <DEDUP_REMOVED lines=34> */
.L_x_434:
[----:B------:R-:W-:Y:S01]  /*ea60*/  FMUL.FTZ R3, R104, c[0x0][0x320] ;  /* 0x0000c80068037a20 */ /* 0x000fe20000410000 */
[----:B-1----:R-:W-:Y:S01]  /*ea70*/  SHF.R.S32.HI R7, RZ, 0x1f, R209 ;  /* 0x0000001fff077819 */ /* 0x002fe200000114d1 */
[----:B------:R-:W-:Y:S01]  /*ea80*/  FMUL.FTZ R5, R68, c[0x0][0x320] ;  /* 0x0000c80044057a20 */ /* 0x000fe20000410000 */
[----:B------:R-:W-:Y:S01]  /*ea90*/  LEA.HI R6, R210, R207, RZ, 0x2 ;  /* 0x000000cfd2067211 */ /* 0x000fe200078f10ff */
[----:B------:R1:W2:Y:S01]  /*eaa0*/  MUFU.TANH R55, R3 ;  /* 0x0000000300377308 */ /* 0x0002a20000002400 */
[----:B------:R-:W-:Y:S01]  /*eab0*/  FMUL.FTZ R9, R69, c[0x0][0x320] ;  /* 0x0000c80045097a20 */ /* 0x000fe20000410000 */
[----:B------:R-:W-:Y:S01]  /*eac0*/  UISETP.NE.AND UP1, UPT, UR24, URZ, UPT ;  /* 0x0000003f1800728c */ /* 0x000fe2000bf25270 */
[----:B------:R-:W-:Y:S01]  /*ead0*/  LOP3.LUT R6, R6, 0xfffffffc, RZ, 0xc0, !PT ;  /* 0xfffffffc06067812 */ /* 0x000fe200078ec0ff */
[----:B------:R-:W-:Y:S01]  /*eae0*/  FMUL.FTZ R10, R84, c[0x0][0x320] ;  /* 0x0000c800540a7a20 */ /* 0x000fe20000410000 */
[----:B------:R-:W-:Y:S01]  /*eaf0*/  UISETP.NE.AND UP0, UPT, UR23, URZ, UPT ;  /* 0x0000003f1700728c */ /* 0x000fe2000bf05270 */
[----:B------:R-:W0:Y:S01]  /*eb00*/  LDGDEPBAR ;  /* 0x00000000000079af */ /* 0x000e220000000000 */
[----:B------:R-:W-:Y:S01]  /*eb10*/  ULDC UR7, c[0x0][0x324] ;  /* 0x0000c90000077ab9 */ /* 0x000fe20000000800 */
[----:B------:R3:W4:Y:S01]  /*eb20*/  MUFU.TANH R17, R5 ;  /* 0x0000000500117308 */ /* 0x0007220000002400 */
[----:B------:R-:W-:Y:S01]  /*eb30*/  PLOP3.LUT P1, PT, PT, PT, UP1, 0x80, 0x0 ;  /* 0x000000000000781c */ /* 0x000fe20003f2f018 */
[----:B------:R-:W-:Y:S01]  /*eb40*/  ULOP3.LUT UR7, URZ, UR7, URZ, 0x33, !UPT ;  /* 0x000000073f077292 */ /* 0x000fe2000f8e333f */
[----:B------:R-:W-:Y:S01]  /*eb50*/  PLOP3.LUT P0, PT, PT, PT, UP1, 0x80, 0x0 ;  /* 0x000000000000781c */ /* 0x000fe20003f0f018 */
[----:B-1----:R-:W-:-:S04]  /*eb60*/  FMUL.FTZ R3, R105, c[0x0][0x320] ;  /* 0x0000c80069037a20 */ /* 0x002fc80000410000 */
[----:B------:R1:W1:Y:S01]  /*eb70*/  MUFU.TANH R16, R9 ;  /* 0x0000000900107308 */ /* 0x0002620000002400 */
[----:B---3--:R-:W-:-:S07]  /*eb80*/  LEA.HI R5, R7, R209, RZ, 0x2 ;  /* 0x000000d107057211 */ /* 0x008fce00078f10ff */
[----:B------:R3:W2:Y:S01]  /*eb90*/  MUFU.TANH R54, R3 ;  /* 0x0000000300367308 */ /* 0x0006a20000002400 */
[----:B------:R-:W-:Y:S02]  /*eba0*/  LOP3.LUT R8, R5, 0xffffffc, RZ, 0xc0, !PT ;  /* 0x0ffffffc05087812 */ /* 0x000fe400078ec0ff */
[----:B------:R-:W-:-:S03]  /*ebb0*/  IADD3 R5, -R6, R207, RZ ;  /* 0x000000cf06057210 */ /* 0x000fc60007ffe1ff */
[----:B-1----:R-:W-:Y:S01]  /*ebc0*/  IMAD.IADD R9, R209, 0x1, -R8 ;  /* 0x00000001d1097824 */ /* 0x002fe200078e0a08 */
[----:B------:R-:W-:Y:S01]  /*ebd0*/  LEA.HI R6, R5, R5, RZ, 0x1 ;  /* 0x0000000505067211 */ /* 0x000fe200078f08ff */
[----:B------:R1:W1:Y:S01]  /*ebe0*/  MUFU.TANH R15, R10 ;  /* 0x0000000a000f7308 */ /* 0x0002620000002400 */
[----:B---3--:R-:W-:-:S07]  /*ebf0*/  FMUL.FTZ R3, R96, c[0x0][0x320] ;  /* 0x0000c80060037a20 */ /* 0x008fce0000410000 */
[----:B------:R3:W2:Y:S01]  /*ec00*/  MUFU.TANH R53, R3 ;  /* 0x0000000300357308 */ /* 0x0006a20000002400 */
[----:B-1----:R-:W-:-:S07]  /*ec10*/  FMUL.FTZ R10, R85, c[0x0][0x320] ;  /* 0x0000c800550a7a20 */ /* 0x002fce0000410000 */
        /* <DEDUP_REMOVED lines=37> */
[----:B------:R-:W-:-:S03]  /*ee70*/  IADD3 R8, R5, -R9, RZ ;  /* 0x8000000905087210 */ /* 0x000fc60007ffe0ff */
[----:B------:R-:W-:-:S05]  /*ee80*/  IMAD.IADD R5, R6, 0x1, R11 ;  /* 0x0000000106057824 */ /* 0x000fca00078e020b */
[----:B------:R-:W-:Y:S01]  /*ee90*/  LEA R12, R8, R5, 0x3 ;  /* 0x00000005080c7211 */ /* 0x000fe200078e18ff */
[----:B------:R-:W-:Y:S01]  /*eea0*/  FMUL.FTZ R5, R76, c[0x0][0x320] ;  /* 0x0000c8004c057a20 */ /* 0x000fe20000410000 */
[----:B------:R-:W-:Y:S01]  /*eeb0*/  SHF.L.U32 R8, R7, 0x1, RZ ;  /* 0x0000000107087819 */ /* 0x000fe200000006ff */
[----:B------:R-:W-:Y:S02]  /*eec0*/  FMUL.FTZ R7, R88, c[0x0][0x320] ;  /* 0x0000c80058077a20 */ /* 0x000fe40000410000 */
[----:B------:R-:W-:Y:S01]  /*eed0*/  @P1 IMAD.HI.U32 R6, R12, c[0x0][0x2c8], RZ ;  /* 0x0000b2000c061a27 */ /* 0x000fe200078e00ff */
[----:B------:R3:W1:Y:S01]  /*eee0*/  MUFU.TANH R13, R5 ;  /* 0x00000005000d7308 */ /* 0x0006620000002400 */
[----:B------:R5:W-:Y:S01]  /*eef0*/  STL [R1+0x28], R12 ;  /* 0x0000280c01007387 */ /* 0x000be20000100800 */
[----:B------:R-:W-:Y:S01]  /*ef00*/  IADD3 R3, -R8, 0x1, R3 ;  /* 0x0000000108037810 */ /* 0x000fe20007ffe103 */
[----:B------:R-:W-:Y:S01]  /*ef10*/  IMAD.MOV.U32 R19, RZ, RZ, R12 ;  /* 0x000000ffff137224 */ /* 0x000fe200078e000c */
[----:B------:R-:W-:Y:S01]  /*ef20*/  @P0 SHF.R.U32.HI R19, RZ, c[0x0][0x2cc], R6 ;  /* 0x0000b300ff130a19 */ /* 0x000fe20000011606 */
[----:B------:R-:W-:Y:S01]  /*ef30*/  STL [R1+0x10], R8 ;  /* 0x0000100801007387 */ /* 0x000fe20000100800 */
[----:B------:R-:W-:-:S02]  /*ef40*/  PLOP3.LUT P0, PT, PT, PT, UP0, 0x40, 0x0 ;  /* 0x000000000000781c */ /* 0x000fc40003f0e808 */
[----:B------:R-:W-:Y:S01]  /*ef50*/  IADD3 R3, R3, -UR21, RZ ;  /* 0x8000001503037c10 */ /* 0x000fe2000fffe0ff */
[----:B------:R-:W1:Y:S01]  /*ef60*/  SHFL.IDX PT, R6, R19, RZ, 0x1c1f ;  /* 0x001c1fff13067589 */ /* 0x000e6200000e0000 */
[----:B------:R-:W1:Y:S01]  /*ef70*/  MUFU.TANH R9, R7 ;  /* 0x0000000700097308 */ /* 0x000e620000002400 */
[----:B------:R-:W-:Y:S02]  /*ef80*/  IADD3 R23, -R8, UR38, RZ ;  /* 0x0000002608177c10 */ /* 0x000fe4000fffe1ff */
[C---:B------:R-:W-:Y:S02]  /*ef90*/  IADD3 R20, R3.reuse, c[0x0][0x328], RZ ;  /* 0x0000ca0003147a10 */ /* 0x040fe40007ffe0ff */
[----:B------:R-:W-:Y:S01]  /*efa0*/  IADD3 R22, R3, UR7, RZ ;  /* 0x0000000703167c10 */ /* 0x000fe2000fffe0ff */
[----:B---3--:R-:W-:-:S04]  /*efb0*/  FMUL.FTZ R5, R77, c[0x0][0x320] ;  /* 0x0000c8004d057a20 */ /* 0x008fc80000410000 */
[----:B-----5:R3:W2:Y:S01]  /*efc0*/  MUFU.TANH R12, R5 ;  /* 0x00000005000c7308 */ /* 0x0206a20000002400 */
[----:B-1----:R-:W-:Y:S02]  /*efd0*/  IMAD.IADD R3, R22, 0x1, R6 ;  /* 0x0000000116037824 */ /* 0x002fe400078e0206 */
[----:B---3--:R-:W-:-:S05]  /*efe0*/  FMUL.FTZ R5, R108, c[0x0][0x320] ;  /* 0x0000c8006c057a20 */ /* 0x008fca0000410000 */
[----:B------:R1:W3:Y:S02]  /*eff0*/  MUFU.TANH R11, R5 ;  /* 0x00000005000b7308 */ /* 0x0002e40000002400 */
        /* <DEDUP_REMOVED lines=19> */
.L_x_437:
[----:B------:R-:W-:-:S04]  /*f130*/  MOV R7, c[0x0][0x32c] ;  /* 0x0000cb0000077a02 */ /* 0x000fc80000000f00 */
[----:B------:R-:W-:-:S13]  /*f140*/  ISETP.NE.AND P0, PT, R7, 0x1, PT ;  /* 0x000000010700780c */ /* 0x000fda0003f05270 */
[----:B------:R-:W-:-:S05]  /*f150*/  @P0 IMAD.HI.U32 R7, R6, c[0x0][0x330], RZ ;  /* 0x0000cc0006070a27 */ /* 0x000fca00078e00ff */
[----:B------:R-:W-:Y:S02]  /*f160*/  @P0 SHF.R.U32.HI R6, RZ, c[0x0][0x334], R7 ;  /* 0x0000cd00ff060a19 */ /* 0x000fe40000011607 */
.L_x_438:
[----:B------:R-:W-:Y:S05]  /*f170*/  BSYNC B0 ;  /* 0x0000000000007941 */ /* 0x000fea0003800000 */
.L_x_436:
[----:B------:R-:W-:-:S05]  /*f180*/  IMAD R6, R6, c[0x0][0x32c], R23 ;  /* 0x0000cb0006067a24 */ /* 0x000fca00078e0217 */
[----:B------:R-:W-:Y:S02]  /*f190*/  IADD3 R7, R6, c[0x0][0x32c], RZ ;  /* 0x0000cb0006077a10 */ /* 0x000fe40007ffe0ff */
[----:B------:R-:W-:Y:S02]  /*f1a0*/  IMNMX R3, R3, R6, !PT ;  /* 0x0000000603037217 */ /* 0x000fe40007800200 */
[----:B------:R-:W-:Y:S02]  /*f1b0*/  IMNMX R5, R5, R7, PT ;  /* 0x0000000705057217 */ /* 0x000fe40003800200 */
.L_x_435:
[----:B--234-:R-:W-:Y:S01]  /*f1c0*/  FMUL.FTZ R6, R95, c[0x0][0x320] ;  /* 0x0000c8005f067a20 */ /* 0x01cfe20000410000 */
[----:B------:R-:W-:Y:S01]  /*f1d0*/  UISETP.GE.AND UP0, UPT, UR38, 0x1, UPT ;  /* 0x000000012600788c */ /* 0x000fe2000bf06270 */
[----:B------:R-:W-:Y:S01]  /*f1e0*/  FMUL.FTZ R8, R107, c[0x0][0x320] ;  /* 0x0000c8006b087a20 */ /* 0x000fe20000410000 */
[----:B------:R-:W-:Y:S01]  /*f1f0*/  UISETP.GE.AND UP3, UPT, UR38, 0x2, UPT ;  /* 0x000000022600788c */ /* 0x000fe2000bf66270 */
[----:B------:R1:W2:Y:S01]  /*f200*/  MUFU.TANH R64, R6 ;  /* 0x0000000600407308 */ /* 0x0002a20000002400 */
[----:B------:R-:W-:Y:S01]  /*f210*/  UISETP.GE.AND UP2, UPT, UR38, 0x9, UPT ;  /* 0x000000092600788c */ /* 0x000fe2000bf46270 */
[----:B------:R-:W-:Y:S01]  /*f220*/  FMUL.FTZ R7, R94, c[0x0][0x320] ;  /* 0x0000c8005e077a20 */ /* 0x000fe20000410000 */
[----:B------:R-:W-:Y:S01]  /*f230*/  UP2UR UR37, UPR, URZ, 0x1 ;  /* 0x000000013f257883 */ /* 0x000fe20008000000 */
[----:B------:R-:W-:Y:S01]  /*f240*/  PLOP3.LUT P0, PT, PT, PT, UP0, 0x40, 0x0 ;  /* 0x000000000000781c */ /* 0x000fe20003f0e808 */
[----:B------:R-:W-:Y:S01]  /*f250*/  UISETP.GE.AND UP0, UPT, UR38, 0x11, UPT ;  /* 0x000000112600788c */ /* 0x000fe2000bf06270 */
[----:B------:R-:W-:Y:S01]  /*f260*/  PLOP3.LUT P1, PT, PT, PT, UP3, 0x40, 0x0 ;  /* 0x000000000000781c */ /* 0x000fe20003f2e838 */
[----:B------:R-:W-:Y:S01]  /*f270*/  UISETP.GE.AND UP1, UPT, UR38, 0xa, UPT ;  /* 0x0000000a2600788c */ /* 0x000fe2000bf26270 */
[----:B------:R-:W-:Y:S01]  /*f280*/  PLOP3.LUT P3, PT, PT, PT, UP2, 0x40, 0x0 ;  /* 0x000000000000781c */ /* 0x000fe20003f6e828 */
[----:B------:R-:W-:Y:S01]  /*f290*/  UP2UR UR33, UPR, URZ, 0x1 ;  /* 0x000000013f217883 */ /* 0x000fe20008000000 */
[C---:B------:R-:W-:Y:S01]  /*f2a0*/  ISETP.GT.AND P0, PT, R3.reuse, RZ, P0 ;  /* 0x000000ff0300720c */ /* 0x040fe20000704270 */
[----:B------:R-:W-:Y:S01]  /*f2b0*/  UISETP.GE.AND UP6, UPT, UR38, 0x42, UPT ;  /* 0x000000422600788c */ /* 0x000fe2000bfc6270 */
[C---:B------:R-:W-:Y:S01]  /*f2c0*/  ISETP.GT.AND P4, PT, R3.reuse, 0x1, P1 ;  /* 0x000000010300780c */ /* 0x040fe20000f84270 */
[----:B------:R-:W-:Y:S01]  /*f2d0*/  UISETP.GE.AND UP5, UPT, UR38, 0x49, UPT ;  /* 0x000000492600788c */ /* 0x000fe2000bfa6270 */
[----:B------:R-:W-:Y:S01]  /*f2e0*/  ISETP.GT.AND P1, PT, R3, 0x8, P3 ;  /* 0x000000080300780c */ /* 0x000fe20001f24270 */
[----:B------:R-:W-:Y:S01]  /*f2f0*/  UISETP.GE.AND UP4, UPT, UR38, 0x4a, UPT ;  /* 0x0000004a2600788c */ /* 0x000fe2000bf86270 */
[----:B-1----:R-:W-:Y:S01]  /*f300*/  FMUL.FTZ R6, R82, c[0x0][0x320] ;  /* 0x0000c80052067a20 */ /* 0x002fe20000410000 */
[----:B------:R-:W-:Y:S01]  /*f310*/  PLOP3.LUT P3, PT, PT, PT, UP0, 0x40, 0x0 ;  /* 0x000000000000781c */ /* 0x000fe20003f6e808 */
[----:B------:R-:W-:Y:S01]  /*f320*/  UISETP.GE.AND UP0, UPT, UR38, 0x12, UPT ;  /* 0x000000122600788c */ /* 0x000fe2000bf06270 */
[C---:B------:R-:W-:Y:S01]  /*f330*/  ISETP.LT.OR P2, PT, R5.reuse, 0x1, P0 ;  /* 0x000000010500780c */ /* 0x040fe20000741670 */
[----:B------:R1:W3:Y:S01]  /*f340*/  MUFU.TANH R63, R6 ;  /* 0x00000006003f7308 */ /* 0x0002e20000002400 */
[----:B------:R-:W-:Y:S01]  /*f350*/  PLOP3.LUT P0, PT, PT, PT, UP1, 0x40, 0x0 ;  /* 0x000000000000781c */ /* 0x000fe20003f0e818 */
[----:B------:R-:W-:Y:S01]  /*f360*/  UP2UR UR32, UPR, URZ, 0x1 ;  /* 0x000000013f207883 */ /* 0x000fe20008000000 */
[----:B------:R-:W-:Y:S01]  /*f370*/  ISETP.LT.OR P5, PT, R5, 0x2, P4 ;  /* 0x000000020500780c */ /* 0x000fe200027a1670 */
[----:B------:R-:W-:Y:S01]  /*f380*/  UP2UR UR35, UPR, URZ, 0x4 ;  /* 0x000000043f237883 */ /* 0x000fe20008000000 */
[----:B------:R-:W-:Y:S01]  /*f390*/  ISETP.GT.AND P4, PT, R3, 0x9, P0 ;  /* 0x000000090300780c */ /* 0x000fe20000784270 */
[----:B------:R-:W-:Y:S01]  /*f3a0*/  UP2UR UR34, UPR, URZ, 0x2 ;  /* 0x000000023f227883 */ /* 0x000fe20008000000 */
[----:B------:R-:W-:Y:S01]  /*f3b0*/  PLOP3.LUT P0, PT, PT, PT, UP0, 0x40, 0x0 ;  /* 0x000000000000781c */ /* 0x000fe20003f0e808 */
[----:B------:R-:W-:Y:S01]  /*f3c0*/  UISETP.GE.AND UP0, UPT, UR38, 0x19, UPT ;  /* 0x000000192600788c */ /* 0x000fe2000bf06270 */
[----:B------:R-:W4:Y:S01]  /*f3d0*/  MUFU.TANH R18, R8 ;  /* 0x0000000800127308 */ /* 0x000f220000002400 */
[----:B------:R-:W-:-:S02]  /*f3e0*/  UISETP.GE.AND UP2, UPT, UR38, 0x52, UPT ;  /* 0x000000522600788c */ /* 0x000fc4000bf46270 */
[----:B------:R-:W-:Y:S02]  /*f3f0*/  UP2UR UR31, UPR, URZ, 0x1 ;  /* 0x000000013f1f7883 */ /* 0x000fe40008000000 */
[----:B------:R-:W-:Y:S01]  /*f400*/  UISETP.GE.AND UP1, UPT, UR38, 0x59, UPT ;  /* 0x000000592600788c */ /* 0x000fe2000bf26270 */
[----:B-1----:R-:W-:Y:S01]  /*f410*/  FMUL.FTZ R6, R83, c[0x0][0x320] ;  /* 0x0000c80053067a20 */ /* 0x002fe20000410000 */
[----:B------:R-:W-:Y:S02]  /*f420*/  UP2UR UR39, UPR, URZ, 0x40 ;  /* 0x000000403f277883 */ /* 0x000fe40008000000 */
[----:B------:R-:W-:Y:S01]  /*f430*/  UP2UR UR36, UPR, URZ, 0x8 ;  /* 0x000000083f247883 */ /* 0x000fe20008000000 */
[----:B------:R1:W1:Y:S01]  /*f440*/  MUFU.TANH R61, R6 ;  /* 0x00000006003d7308 */ /* 0x0002620000002400 */
[----:B------:R-:W-:Y:S01]  /*f450*/  UISETP.GE.AND UP3, UPT, UR38, 0x51, UPT ;  /* 0x000000512600788c */ /* 0x000fe2000bf66270 */
        /* <DEDUP_REMOVED lines=16> */
[----:B------:R-:W-:-:S03]  /*f560*/  ISETP.LT.OR P5, PT, R5, 0xa, P4 ;  /* 0x0000000a0500780c */ /* 0x000fc600027a1670 */
[----:B------:R1:W1:Y:S01]  /*f570*/  MUFU.TANH R47, R6 ;  /* 0x00000006002f7308 */ /* 0x0002620000002400 */
[----:B------:R-:W-:Y:S02]  /*f580*/  ISETP.GT.AND P4, PT, R3, 0x11, P0 ;  /* 0x000000110300780c */ /* 0x000fe40000784270 */
[----:B------:R-:W-:Y:S02]  /*f590*/  FSEL R76, R54, -INF , !P5 ;  /* 0xff800000364c7808 */ /* 0x000fe40006800000 */
[----:B------:R-:W-:-:S04]  /*f5a0*/  ISETP.LT.OR P5, PT, R5, 0x12, P4 ;  /* 0x000000120500780c */ /* 0x000fc800027a1670 */
[----:B------:R-:W-:Y:S01]  /*f5b0*/  FSEL R83, R52, -INF , !P5 ;  /* 0xff80000034537808 */ /* 0x000fe20006800000 */
[----:B-1----:R-:W-:-:S04]  /*f5c0*/  FMUL.FTZ R6, R110, c[0x0][0x320] ;  /* 0x0000c8006e067a20 */ /* 0x002fc80000410000 */
[----:B------:R1:W1:Y:S02]  /*f5d0*/  MUFU.TANH R28, R6 ;  /* 0x00000006001c7308 */ /* 0x0002640000002400 */
[----:B-1----:R-:W-:Y:S01]  /*f5e0*/  FMUL.FTZ R6, R70, c[0x0][0x320] ;  /* 0x0000c80046067a20 */ /* 0x002fe20000410000 */
[----:B------:R-:W-:Y:S02]  /*f5f0*/  FSEL R70, R11, -INF , !P2 ;  /* 0xff8000000b467808 */ /* 0x000fe40005000000 */
[----:B------:R-:W-:-:S03]  /*f600*/  ISETP.LT.OR P2, PT, R5, 0x9, P1 ;  /* 0x000000090500780c */ /* 0x000fc60000f41670 */
[----:B------:R1:W1:Y:S01]  /*f610*/  MUFU.TANH R41, R6 ;  /* 0x0000000600297308 */ /* 0x0002620000002400 */
[----:B------:R-:W-:Y:S02]  /*f620*/  ISETP.GT.AND P1, PT, R3, 0x10, P3 ;  /* 0x000000100300780c */ /* 0x000fe40001f24270 */
[----:B------:R-:W-:Y:S01]  /*f630*/  PLOP3.LUT P3, PT, PT, PT, UP0, 0x40, 0x0 ;  /* 0x000000000000781c */ /* 0x000fe20003f6e808 */
[----:B------:R-:W-:Y:S01]  /*f640*/  UISETP.GE.AND UP0, UPT, UR38, 0x1a, UPT ;  /* 0x0000001a2600788c */ /* 0x000fe2000bf06270 */
[----:B------:R-:W-:Y:S02]  /*f650*/  FSEL R75, R55, -INF , !P2 ;  /* 0xff800000374b7808 */ /* 0x000fe40005000000 */
[----:B------:R-:W-:Y:S01]  /*f660*/  ISETP.LT.OR P2, PT, R5, 0x11, P1 ;  /* 0x000000110500780c */ /* 0x000fe20000f41670 */
[----:B------:R-:W-:Y:S01]  /*f670*/  UP2UR UR30, UPR, URZ, 0x1 ;  /* 0x000000013f1e7883 */ /* 0x000fe20008000000 */
[----:B------:R-:W-:Y:S02]  /*f680*/  ISETP.GT.AND P1, PT, R3, 0x18, P3 ;  /* 0x000000180300780c */ /* 0x000fe40001f24270 */
[----:B------:R-:W-:Y:S01]  /*f690*/  PLOP3.LUT P0, PT, PT, PT, UP0, 0x40, 0x0 ;  /* 0x000000000000781c */ /* 0x000fe20003f0e808 */
[----:B------:R-:W-:Y:S01]  /*f6a0*/  UISETP.GE.AND UP0, UPT, UR38, 0x21, UPT ;  /* 0x000000212600788c */ /* 0x000fe2000bf06270 */
[----:B------:R-:W-:-:S02]  /*f6b0*/  FSEL R82, R53, -INF , !P2 ;  /* 0xff80000035527808 */ /* 0x000fc40005000000 */
[----:B------:R-:W-:Y:S01]  /*f6c0*/  ISETP.GT.AND P4, PT, R3, 0x19, P0 ;  /* 0x000000190300780c */ /* 0x000fe20000784270 */
[----:B------:R-:W-:Y:S01]  /*f6d0*/  UP2UR UR29, UPR, URZ, 0x1 ;  /* 0x000000013f1d7883 */ /* 0x000fe20008000000 */
[----:B------:R-:W-:Y:S01]  /*f6e0*/  ISETP.LT.OR P2, PT, R5, 0x19, P1 ;  /* 0x000000190500780c */ /* 0x000fe20000f41670 */
[----:B-1----:R-:W-:Y:S01]  /*f6f0*/  FMUL.FTZ R6, R71, c[0x0][0x320] ;  /* 0x0000c80047067a20 */ /* 0x002fe20000410000 */
        /* <DEDUP_REMOVED lines=32> */
[----:B------:R-:W-:Y:S01]  /*f900*/  FSEL R110, R42, -INF , !P2 ;  /* 0xff8000002a6e7808 */ /* 0x000fe20005000000 */
        /* <DEDUP_REMOVED lines=16> */
[----:B------:R-:W-:Y:S01]  /*fa10*/  PLOP3.LUT P2, PT, PT, PT, UP6, 0x40, 0x0 ;  /* 0x000000000000781c */ /* 0x000fe20003f4e868 */
[----:B-1----:R-:W-:Y:S01]  /*fa20*/  FMUL.FTZ R6, R86, c[0x0][0x320] ;  /* 0x0000c80056067a20 */ /* 0x002fe20000410000 */
[----:B------:R-:W-:Y:S01]  /*fa30*/  ISETP.GT.AND P4, PT, R3, 0x39, P0 ;  /* 0x000000390300780c */ /* 0x000fe20000784270 */
[----:B------:R-:W-:Y:S01]  /*fa40*/  UP2UR UR7, UPR, URZ, 0x1 ;  /* 0x000000013f077883 */ /* 0x000fe20008000000 */
[----:B------:R-:W-:Y:S01]  /*fa50*/  ISETP.LT.OR P0, PT, R5, 0x39, P1 ;  /* 0x000000390500780c */ /* 0x000fe20000f01670 */
[----:B------:R1:W1:Y:S01]  /*fa60*/  MUFU.TANH R40, R6 ;  /* 0x0000000600287308 */ /* 0x0002620000002400 */
[----:B------:R-:W-:Y:S01]  /*fa70*/  PLOP3.LUT P1, PT, PT, PT, UP5, 0x40, 0x0 ;  /* 0x000000000000781c */ /* 0x000fe20003f2e858 */
[----:B------:R-:W-:Y:S01]  /*fa80*/  UISETP.NE.AND UP6, UPT, UR23, URZ, UPT ;  /* 0x0000003f1700728c */ /* 0x000fe2000bfc5270 */
[----:B------:R-:W-:-:S02]  /*fa90*/  FSEL R144, R34, -INF , !P0 ;  /* 0xff80000022907808 */ /* 0x000fc40004000000 */
[----:B------:R-:W-:Y:S02]  /*faa0*/  PLOP3.LUT P0, PT, PT, PT, UP4, 0x40, 0x0 ;  /* 0x000000000000781c */ /* 0x000fe40003f0e848 */
[C---:B------:R-:W-:Y:S02]  /*fab0*/  ISETP.GT.AND P2, PT, R3.reuse, 0x41, P2 ;  /* 0x000000410300780c */ /* 0x040fe40001744270 */
[C---:B------:R-:W-:Y:S02]  /*fac0*/  ISETP.GT.AND P1, PT, R3.reuse, 0x48, P1 ;  /* 0x000000480300780c */ /* 0x040fe40000f24270 */
[----:B------:R-:W-:Y:S02]  /*fad0*/  ISETP.GT.AND P0, PT, R3, 0x49, P0 ;  /* 0x000000490300780c */ /* 0x000fe40000704270 */
[----:B------:R-:W-:Y:S01]  /*fae0*/  PLOP3.LUT P3, PT, PT, PT, UP0, 0x40, 0x0 ;  /* 0x000000000000781c */ /* 0x000fe20003f6e808 */
[----:B------:R-:W-:Y:S01]  /*faf0*/  UISETP.GE.AND UP0, UPT, UR38, 0x5a, UPT ;  /* 0x0000005a2600788c */ /* 0x000fe2000bf06270 */
[----:B------:R-:W-:Y:S01]  /*fb00*/  ISETP.LT.OR P2, PT, R5, 0x42, P2 ;  /* 0x000000420500780c */ /* 0x000fe20001741670 */
[----:B-1----:R-:W-:Y:S01]  /*fb10*/  FMUL.FTZ R6, R87, c[0x0][0x320] ;  /* 0x0000c80057067a20 */ /* 0x002fe20000410000 */
[----:B------:R-:W-:-:S02]  /*fb20*/  ISETP.LT.OR P1, PT, R5, 0x49, P1 ;  /* 0x000000490500780c */ /* 0x000fc40000f21670 */
[----:B------:R-:W-:Y:S01]  /*fb30*/  ISETP.LT.OR P0, PT, R5, 0x4a, P0 ;  /* 0x0000004a0500780c */ /* 0x000fe20000701670 */
[----:B------:R1:W1:Y:S01]  /*fb40*/  MUFU.TANH R44, R6 ;  /* 0x00000006002c7308 */ /* 0x0002620000002400 */
[----:B------:R-:W-:Y:S02]  /*fb50*/  ISETP.GT.AND P3, PT, R3, 0x40, P3 ;  /* 0x000000400300780c */ /* 0x000fe40001f64270 */
[----:B------:R-:W-:Y:S02]  /*fb60*/  FSEL R192, R31, -INF , !P2 ;  /* 0xff8000001fc07808 */ /* 0x000fe40005000000 */
[----:B------:R-:W-:Y:S02]  /*fb70*/  PLOP3.LUT P2, PT, PT, PT, UP2, 0x40, 0x0 ;  /* 0x000000000000781c */ /* 0x000fe40003f4e828 */
[----:B------:R-:W-:Y:S02]  /*fb80*/  FSEL R191, R17, -INF , !P1 ;  /* 0xff80000011bf7808 */ /* 0x000fe40004800000 */
[----:B------:R-:W-:Y:S01]  /*fb90*/  PLOP3.LUT P1, PT, PT, PT, UP1, 0x40, 0x0 ;  /* 0x000000000000781c */ /* 0x000fe20003f2e818 */
[----:B------:R-:W2:Y:S01]  /*fba0*/  MUFU.TANH R17, R7 ;  /* 0x0000000700117308 */ /* 0x000ea20000002400 */
[----:B------:R-:W-:-:S02]  /*fbb0*/  FSEL R193, R16, -INF , !P0 ;  /* 0xff80000010c17808 */ /* 0x000fc40004000000 */
[----:B------:R-:W-:Y:S02]  /*fbc0*/  PLOP3.LUT P0, PT, PT, PT, UP0, 0x40, 0x0 ;  /* 0x000000000000781c */ /* 0x000fe40003f0e808 */
[----:B------:R-:W-:Y:S01]  /*fbd0*/  ISETP.LT.OR P3, PT, R5, 0x41, P3 ;  /* 0x000000410500780c */ /* 0x000fe20001f61670 */
[----:B-1----:R-:W-:Y:S01]  /*fbe0*/  FMUL.FTZ R6, R103, c[0x0][0x320] ;  /* 0x0000c80067067a20 */ /* 0x002fe20000410000 */
[C---:B------:R-:W-:Y:S02]  /*fbf0*/  ISETP.GT.AND P2, PT, R3.reuse, 0x51, P2 ;  /* 0x000000510300780c */ /* 0x040fe40001744270 */
[C---:B------:R-:W-:Y:S01]  /*fc00*/  ISETP.GT.AND P1, PT, R3.reuse, 0x58, P1 ;  /* 0x000000580300780c */ /* 0x040fe20000f24270 */
[----:B------:R1:W1:Y:S01]  /*fc10*/  MUFU.TANH R25, R6 ;  /* 0x0000000600197308 */ /* 0x0002620000002400 */
[----:B------:R-:W-:Y:S02]  /*fc20*/  ISETP.GT.AND P0, PT, R3, 0x59, P0 ;  /* 0x000000590300780c */ /* 0x000fe40000704270 */
[----:B------:R-:W-:-:S02]  /*fc30*/  ISETP.LT.OR P4, PT, R5, 0x3a, P4 ;  /* 0x0000003a0500780c */ /* 0x000fc40002781670 */
[----:B------:R-:W-:Y:S02]  /*fc40*/  FSEL R152, R32, -INF , !P3 ;  /* 0xff80000020987808 */ /* 0x000fe40005800000 */
[C---:B------:R-:W-:Y:S02]  /*fc50*/  ISETP.LT.OR P3, PT, R5.reuse, 0x52, P2 ;  /* 0x000000520500780c */ /* 0x040fe40001761670 */
[C---:B------:R-:W-:Y:S02]  /*fc60*/  ISETP.LT.OR P2, PT, R5.reuse, 0x59, P1 ;  /* 0x000000590500780c */ /* 0x040fe40000f41670 */
[----:B------:R-:W-:Y:S02]  /*fc70*/  ISETP.LT.OR P1, PT, R5, 0x5a, P0 ;  /* 0x0000005a0500780c */ /* 0x000fe40000721670 */
[----:B------:R-:W-:Y:S02]  /*fc80*/  FSEL R148, R33, -INF , !P4 ;  /* 0xff80000021947808 */ /* 0x000fe40006000000 */
[----:B------:R-:W-:Y:S01]  /*fc90*/  PLOP3.LUT P0, PT, PT, PT, UP6, 0x40, 0x0 ;  /* 0x000000000000781c */ /* 0x000fe20003f0e868 */
[----:B-1----:R-:W-:Y:S01]  /*fca0*/  FMUL.FTZ R6, R78, c[0x0][0x320] ;  /* 0x0000c8004e067a20 */ /* 0x002fe20000410000 */
[----:B------:R-:W-:Y:S01]  /*fcb0*/  PLOP3.LUT P4, PT, PT, PT, UP3, 0x40, 0x0 ;  /* 0x000000000000781c */ /* 0x000fe20003f8e838 */
[----:B------:R-:W-:Y:S01]  /*fcc0*/  UISETP.NE.AND UP6, UPT, UR39, URZ, UPT ;  /* 0x0000003f2700728c */ /* 0x000fe2000bfc5270 */
[----:B------:R-:W-:Y:S01]  /*fcd0*/  FSEL R141, R36, -INF , !P5 ;  /* 0xff800000248d7808 */ /* 0x000fe20006800000 */
[----:B------:R1:W1:Y:S01]  /*fce0*/  MUFU.TANH R37, R6 ;  /* 0x0000000600257308 */ /* 0x0002620000002400 */
[----:B------:R-:W-:-:S02]  /*fcf0*/  ISETP.GT.AND P4, PT, R3, 0x50, P4 ;  /* 0x000000500300780c */ /* 0x000fc40002784270 */
[----:B------:R-:W-:Y:S02]  /*fd00*/  FSEL R234, R14, -INF , !P3 ;  /* 0xff8000000eea7808 */ /* 0x000fe40005800000 */
[----:B------:R-:W-:Y:S02]  /*fd10*/  ISETP.LT.OR P4, PT, R5, 0x51, P4 ;  /* 0x000000510500780c */ /* 0x000fe40002781670 */
[----:B------:R-:W-:Y:S02]  /*fd20*/  FSEL R233, R13, -INF , !P2 ;  /* 0xff8000000de97808 */ /* 0x000fe40005000000 */
[----:B------:R-:W-:Y:S02]  /*fd30*/  FSEL R235, R15, -INF , !P4 ;  /* 0xff8000000feb7808 */ /* 0x000fe40006000000 */
[----:B------:R-:W-:Y:S01]  /*fd40*/  FSEL R232, R12, -INF , !P1 ;  /* 0xff8000000ce87808 */ /* 0x000fe20004800000 */
[----:B-1----:R-:W-:-:S04]  /*fd50*/  FMUL.FTZ R6, R79, c[0x0][0x320] ;  /* 0x0000c8004f067a20 */ /* 0x002fc80000410000 */
[----:B------:R1:W1:Y:S02]  /*fd60*/  MUFU.TANH R35, R6 ;  /* 0x0000000600237308 */ /* 0x0002640000002400 */
[----:B-1----:R-:W-:-:S06]  /*fd70*/  FMUL.FTZ R6, R106, c[0x0][0x320] ;  /* 0x0000c8006a067a20 */ /* 0x002fcc0000410000 */
[----:B------:R1:W1:Y:S02]  /*fd80*/  MUFU.TANH R24, R6 ;  /* 0x0000000600187308 */ /* 0x0002640000002400 */
[----:B-1----:R-:W1:Y:S02]  /*fd90*/  SHFL.IDX PT, R6, R19, 0x1, 0x1c1f ;  /* 0x003c1f0013067f89 */ /* 0x002e6400000e0000 */
[--C-:B-1----:R-:W-:Y:S02]  /*fda0*/  IMAD.IADD R5, R20, 0x1, R6.reuse ;  /* 0x0000000114057824 */ /* 0x102fe400078e0206 */
        /* <DEDUP_REMOVED lines=15> */
.L_x_441:
[----:B------:R-:W-:-:S04]  /*fea0*/  MOV R7, c[0x0][0x32c] ;  /* 0x0000cb0000077a02 */ /* 0x000fc80000000f00 */
[----:B------:R-:W-:-:S13]  /*feb0*/  ISETP.NE.AND P0, PT, R7, 0x1, PT ;  /* 0x000000010700780c */ /* 0x000fda0003f05270 */
[----:B------:R-:W-:-:S05]  /*fec0*/  @P0 IMAD.HI.U32 R7, R6, c[0x0][0x330], RZ ;  /* 0x0000cc0006070a27 */ /* 0x000fca00078e00ff */
[----:B------:R-:W-:Y:S02]  /*fed0*/  @P0 SHF.R.U32.HI R6, RZ, c[0x0][0x334], R7 ;  /* 0x0000cd00ff060a19 */ /* 0x000fe40000011607 */
.L_x_442:
[----:B------:R-:W-:Y:S05]  /*fee0*/  BSYNC B0 ;  /* 0x0000000000007941 */ /* 0x000fea0003800000 */
.L_x_440:
[----:B------:R-:W-:-:S05]  /*fef0*/  IMAD R6, R6, c[0x0][0x32c], R23 ;  /* 0x0000cb0006067a24 */ /* 0x000fca00078e0217 */
[----:B------:R-:W-:Y:S02]  /*ff00*/  IADD3 R7, R6, c[0x0][0x32c], RZ ;  /* 0x0000cb0006077a10 */ /* 0x000fe40007ffe0ff */
[----:B------:R-:W-:Y:S02]  /*ff10*/  IMNMX R3, R3, R6, !PT ;  /* 0x0000000603037217 */ /* 0x000fe40007800200 */
[----:B------:R-:W-:Y:S02]  /*ff20*/  IMNMX R5, R5, R7, PT ;  /* 0x0000000705057217 */ /* 0x000fe40003800200 */
.L_x_439:
        /* <DEDUP_REMOVED lines=12> */
[----:B------:R-:W-:Y:S01]  /*fff0*/  PLOP3.LUT P0, PT, PT, PT, UP4, 0x40, 0x0 ;  /* 0x000000000000781c */ /* 0x000fe20003f0e848 */
[----:B------:R-:W-:Y:S01]  /*10000*/  UP2UR UR41, UPR, URZ, 0x8 ;  /* 0x000000083f297883 */ /* 0x000fe20008000000 */
[C---:B------:R-:W-:Y:S01]  /*10010*/  ISETP.GT.AND P1, PT, R3.reuse, RZ, P1 ;  /* 0x000000ff0300720c */ /* 0x040fe20000f24270 */
[----:B------:R-:W-:Y:S01]  /*10020*/  UISETP.NE.AND UP3, UPT, UR34, URZ, UPT ;  /* 0x0000003f2200728c */ /* 0x000fe2000bf65270 */
[----:B------:R-:W-:Y:S01]  /*10030*/  ISETP.GT.AND P0, PT, R3, 0x1, P0 ;  /* 0x000000010300780c */ /* 0x000fe20000704270 */
[----:B------:R-:W-:Y:S01]  /*10040*/  UP2UR UR39, UPR, URZ, 0x2 ;  /* 0x000000023f277883 */ /* 0x000fe20008000000 */
[C---:B------:R-:W-:Y:S01]  /*10050*/  ISETP.LT.OR P1, PT, R5.reuse, 0x1, P1 ;  /* 0x000000010500780c */ /* 0x040fe20000f21670 */
[----:B------:R-:W-:Y:S01]  /*10060*/  UISETP.NE.AND UP1, UPT, UR33, URZ, UPT ;  /* 0x0000003f2100728c */ /* 0x000fe2000bf25270 */
[----:B------:R-:W-:Y:S01]  /*10070*/  PLOP3.LUT P4, PT, PT, PT, UP2, 0x40, 0x0 ;  /* 0x000000000000781c */ /* 0x000fe20003f8e828 */
[----:B------:R-:W-:Y:S01]  /*10080*/  UISETP.NE.AND UP0, UPT, UR32, URZ, UPT ;  /* 0x0000003f2000728c */ /* 0x000fe2000bf05270 */
[----:B------:R-:W-:Y:S01]  /*10090*/  ISETP.LT.OR P2, PT, R5, 0x2, P0 ;  /* 0x000000020500780c */ /* 0x000fe20000741670 */
[----:B-1----:R-:W-:Y:S01]  /*100a0*/  FMUL.FTZ R6, R173, c[0x0][0x320] ;  /* 0x0000c800ad067a20 */ /* 0x002fe20000410000 */
[----:B------:R-:W-:Y:S01]  /*100b0*/  FSEL R57, R28, -INF , !P1 ;  /* 0xff8000001c397808 */ /* 0x000fe20004800000 */
[----:B------:R-:W-:Y:S01]  /*100c0*/  UISETP.NE.AND UP2, UPT, UR30, URZ, UPT ;  /* 0x0000003f1e00728c */ /* 0x000fe2000bf45270 */
[----:B------:R-:W-:Y:S01]  /*100d0*/  PLOP3.LUT P3, PT, PT, PT, UP3, 0x40, 0x0 ;  /* 0x000000000000781c */ /* 0x000fe20003f6e838 */
[----:B------:R-:W-:Y:S01]  /*100e0*/  UISETP.NE.AND UP3, UPT, UR31, URZ, UPT ;  /* 0x0000003f1f00728c */ /* 0x000fe2000bf65270 */
[----:B------:R-:W-:Y:S01]  /*100f0*/  ISETP.GT.AND P1, PT, R3, 0x8, P4 ;  /* 0x000000080300780c */ /* 0x000fe20002724270 */
[----:B------:R1:W3:Y:S01]  /*10100*/  MUFU.TANH R56, R6 ;  /* 0x0000000600387308 */ /* 0x0002e20000002400 */
[----:B------:R-:W-:Y:S01]  /*10110*/  FSEL R59, R27, -INF , !P2 ;  /* 0xff8000001b3b7808 */ /* 0x000fe20005000000 */
[----:B------:R-:W-:Y:S01]  /*10120*/  UISETP.NE.AND UP4, UPT, UR42, URZ, UPT ;  /* 0x0000003f2a00728c */ /* 0x000fe2000bf85270 */
[----:B------:R-:W-:Y:S01]  /*10130*/  PLOP3.LUT P0, PT, PT, PT, UP1, 0x40, 0x0 ;  /* 0x000000000000781c */ /* 0x000fe20003f0e818 */
[----:B------:R-:W-:Y:S01]  /*10140*/  UISETP.NE.AND UP1, UPT, UR29, URZ, UPT ;  /* 0x0000003f1d00728c */ /* 0x000fe2000bf25270 */
[----:B------:R-:W-:Y:S01]  /*10150*/  ISETP.GT.AND P2, PT, R3, 0x9, P3 ;  /* 0x000000090300780c */ /* 0x000fe20001f44270 */
[----:B------:R-:W-:Y:S01]  /*10160*/  FMUL.FTZ R16, R125, c[0x0][0x320] ;  /* 0x0000c8007d107a20 */ /* 0x000fe20000410000 */
[----:B------:R-:W-:Y:S01]  /*10170*/  ISETP.LT.OR P1, PT, R5, 0x9, P1 ;  /* 0x000000090500780c */ /* 0x000fe20000f21670 */
[----:B------:R4:W2:Y:S01]  /*10180*/  MUFU.TANH R46, R11 ;  /* 0x0000000b002e7308 */ /* 0x0008a20000002400 */
[----:B------:R-:W-:Y:S01]  /*10190*/  PLOP3.LUT P5, PT, PT, PT, UP0, 0x40, 0x0 ;  /* 0x000000000000781c */ /* 0x000fe20003fae808 */
[----:B------:R-:W-:Y:S01]  /*101a0*/  UISETP.NE.AND UP0, UPT, UR28, URZ, UPT ;  /* 0x0000003f1c00728c */ /* 0x000fe2000bf05270 */
[----:B------:R-:W-:Y:S01]  /*101b0*/  ISETP.GT.AND P0, PT, R3, 0x10, P0 ;  /* 0x000000100300780c */ /* 0x000fe20000704270 */
[----:B------:R-:W-:Y:S01]  /*101c0*/  FMUL.FTZ R15, R121, c[0x0][0x320] ;  /* 0x0000c800790f7a20 */ /* 0x000fe20000410000 */
[----:B------:R-:W-:Y:S01]  /*101d0*/  ISETP.LT.OR P2, PT, R5, 0xa, P2 ;  /* 0x0000000a0500780c */ /* 0x000fe20001741670 */
[----:B------:R-:W-:Y:S01]  /*101e0*/  FMUL.FTZ R13, R129, c[0x0][0x320] ;  /* 0x0000c800810d7a20 */ /* 0x000fe20000410000 */
[----:B------:R-:W-:Y:S01]  /*101f0*/  FSEL R65, R24, -INF , !P1 ;  /* 0xff80000018417808 */ /* 0x000fe20004800000 */
[----:B-1----:R-:W-:Y:S01]  /*10200*/  FMUL.FTZ R6, R161, c[0x0][0x320] ;  /* 0x0000c800a1067a20 */ /* 0x002fe20000410000 */
[----:B------:R-:W-:Y:S01]  /*10210*/  ISETP.GT.AND P1, PT, R3, 0x11, P5 ;  /* 0x000000110300780c */ /* 0x000fe20002f24270 */
[----:B------:R-:W-:Y:S01]  /*10220*/  FMUL.FTZ R10, R172, c[0x0][0x320] ;  /* 0x0000c800ac0a7a20 */ /* 0x000fe20000410000 */
[----:B------:R-:W-:Y:S01]  /*10230*/  PLOP3.LUT P4, PT, PT, PT, UP3, 0x40, 0x0 ;  /* 0x000000000000781c */ /* 0x000fe20003f8e838 */
[----:B------:R1:W1:Y:S01]  /*10240*/  MUFU.TANH R53, R6 ;  /* 0x0000000600357308 */ /* 0x0002620000002400 */
[C---:B------:R-:W-:Y:S01]  /*10250*/  ISETP.LT.OR P0, PT, R5.reuse, 0x11, P0 ;  /* 0x000000110500780c */ /* 0x040fe20000701670 */
[----:B------:R-:W-:Y:S01]  /*10260*/  UISETP.NE.AND UP3, UPT, UR14, URZ, UPT ;  /* 0x0000003f0e00728c */ /* 0x000fe2000bf65270 */
[----:B------:R-:W-:Y:S01]  /*10270*/  FSEL R66, R18, -INF , !P2 ;  /* 0xff80000012427808 */ /* 0x000fe20005000000 */
[----:B------:R-:W-:Y:S01]  /*10280*/  FMUL.FTZ R9, R116, c[0x0][0x320] ;  /* 0x0000c80074097a20 */ /* 0x000fe20000410000 */
[----:B------:R-:W-:Y:S01]  /*10290*/  ISETP.LT.OR P2, PT, R5, 0x12, P1 ;  /* 0x000000120500780c */ /* 0x000fe20000f41670 */
[----:B------:R-:W-:Y:S01]  /*102a0*/  FMUL.FTZ R8, R117, c[0x0][0x320] ;  /* 0x0000c80075087a20 */ /* 0x000fe20000410000 */
[----:B------:R-:W-:Y:S01]  /*102b0*/  PLOP3.LUT P3, PT, PT, PT, UP2, 0x40, 0x0 ;  /* 0x000000000000781c */ /* 0x000fe20003f6e828 */
[----:B------:R-:W-:Y:S01]  /*102c0*/  UISETP.NE.AND UP2, UPT, UR25, URZ, UPT ;  /* 0x0000003f1900728c */ /* 0x000fe2000bf45270 */
[----:B------:R-:W-:Y:S01]  /*102d0*/  ISETP.GT.AND P1, PT, R3, 0x18, P4 ;  /* 0x000000180300780c */ /* 0x000fe20002724270 */
[----:B------:R-:W-:Y:S01]  /*102e0*/  FMUL.FTZ R7, R169, c[0x0][0x320] ;  /* 0x0000c800a9077a20 */ /* 0x000fe20000410000 */
[----:B------:R-:W-:Y:S01]  /*102f0*/  FSEL R80, R30, -INF , !P0 ;  /* 0xff8000001e507808 */ /* 0x000fe20004000000 */
[----:B----4-:R-:W-:Y:S01]  /*10300*/  FMUL.FTZ R11, R132, c[0x0][0x320] ;  /* 0x0000c800840b7a20 */ /* 0x010fe20000410000 */
[----:B------:R-:W-:Y:S01]  /*10310*/  PLOP3.LUT P0, PT, PT, PT, UP1, 0x40, 0x0 ;  /* 0x000000000000781c */ /* 0x000fe20003f0e818 */
[----:B------:R-:W-:Y:S01]  /*10320*/  UISETP.NE.AND UP1, UPT, UR20, URZ, UPT ;  /* 0x0000003f1400728c */ /* 0x000fe2000bf25270 */
[----:B------:R-:W-:Y:S01]  /*10330*/  FSEL R81, R29, -INF , !P2 ;  /* 0xff8000001d517808 */ /* 0x000fe20005000000 */
[----:B-1----:R-:W-:Y:S01]  /*10340*/  FMUL.FTZ R6, R137, c[0x0][0x320] ;  /* 0x0000c80089067a20 */ /* 0x002fe20000410000 */
[----:B------:R-:W-:Y:S01]  /*10350*/  ISETP.GT.AND P2, PT, R3, 0x19, P3 ;  /* 0x000000190300780c */ /* 0x000fe20001f44270 */
[----:B------:R-:W1:Y:S01]  /*10360*/  MUFU.TANH R49, R16 ;  /* 0x0000001000317308 */ /* 0x000e620000002400 */
[----:B------:R-:W-:-:S02]  /*10370*/  ISETP.LT.OR P1, PT, R5, 0x19, P1 ;  /* 0x000000190500780c */ /* 0x000fc40000f21670 */
[----:B------:R-:W-:Y:S01]  /*10380*/  PLOP3.LUT P5, PT, PT, PT, UP0, 0x40, 0x0 ;  /* 0x000000000000781c */ /* 0x000fe20003fae808 */
[----:B------:R-:W-:Y:S01]  /*10390*/  UISETP.NE.AND UP0, UPT, UR16, URZ, UPT ;  /* 0x0000003f1000728c */ /* 0x000fe2000bf05270 */
[----:B------:R-:W-:Y:S02]  /*103a0*/  ISETP.GT.AND P0, PT, R3, 0x20, P0 ;  /* 0x000000200300780c */ /* 0x000fe40000704270 */
[----:B------:R-:W-:Y:S01]  /*103b0*/  ISETP.LT.OR P2, PT, R5, 0x1a, P2 ;  /* 0x0000001a0500780c */ /* 0x000fe20001741670 */
[----:B------:R4:W1:Y:S01]  /*103c0*/  MUFU.TANH R55, R6 ;  /* 0x0000000600377308 */ /* 0x0008620000002400 */
[----:B------:R-:W-:Y:S02]  /*103d0*/  FSEL R96, R26, -INF , !P1 ;  /* 0xff8000001a607808 */ /* 0x000fe40004800000 */
[----:B------:R-:W-:Y:S02]  /*103e0*/  ISETP.GT.AND P1, PT, R3, 0x21, P5 ;  /* 0x000000210300780c */ /* 0x000fe40002f24270 */
[----:B------:R-:W-:Y:S01]  /*103f0*/  PLOP3.LUT P4, PT, PT, PT, UP2, 0x40, 0x0 ;  /* 0x000000000000781c */ /* 0x000fe20003f8e828 */
[----:B------:R-:W-:Y:S01]  /*10400*/  UISETP.NE.AND UP2, UPT, UR11, URZ, UPT ;  /* 0x0000003f0b00728c */ /* 0x000fe2000bf45270 */
[----:B------:R-:W-:Y:S01]  /*10410*/  ISETP.LT.OR P0, PT, R5, 0x21, P0 ;  /* 0x000000210500780c */ /* 0x000fe20000701670 */
[----:B------:R-:W1:Y:S01]  /*10420*/  MUFU.TANH R34, R15 ;  /* 0x0000000f00227308 */ /* 0x000e620000002400 */
[----:B------:R-:W-:-:S02]  /*10430*/  FSEL R97, R25, -INF , !P2 ;  /* 0xff80000019617808 */ /* 0x000fc40005000000 */
[----:B------:R-:W-:Y:S02]  /*10440*/  ISETP.LT.OR P2, PT, R5, 0x22, P1 ;  /* 0x000000220500780c */ /* 0x000fe40000f41670 */
[----:B------:R-:W-:Y:S01]  /*10450*/  PLOP3.LUT P3, PT, PT, PT, UP1, 0x40, 0x0 ;  /* 0x000000000000781c */ /* 0x000fe20003f6e818 */
[----:B------:R-:W-:Y:S01]  /*10460*/  UISETP.NE.AND UP1, UPT, UR10, URZ, UPT ;  /* 0x0000003f0a00728c */ /* 0x000fe2000bf25270 */
[----:B------:R-:W-:Y:S01]  /*10470*/  ISETP.GT.AND P1, PT, R3, 0x28, P4 ;  /* 0x000000280300780c */ /* 0x000fe20002724270 */
[----:B----4-:R-:W-:Y:S01]  /*10480*/  FMUL.FTZ R6, R185, c[0x0][0x320] ;  /* 0x0000c800b9067a20 */ /* 0x010fe20000410000 */
[----:B------:R-:W-:Y:S01]  /*10490*/  FSEL R104, R17, -INF , !P0 ;  /* 0xff80000011687808 */ /* 0x000fe20004000000 */
[----:B------:R-:W4:Y:S01]  /*104a0*/  MUFU.TANH R33, R14 ;  /* 0x0000000e00217308 */ /* 0x000f220000002400 */
[----:B------:R-:W-:Y:S01]  /*104b0*/  PLOP3.LUT P0, PT, PT, PT, UP0, 0x40, 0x0 ;  /* 0x000000000000781c */ /* 0x000fe20003f0e808 */
[----:B------:R-:W-:Y:S01]  /*104c0*/  UISETP.NE.AND UP0, UPT, UR7, URZ, UPT ;  /* 0x0000003f0700728c */ /* 0x000fe2000bf05270 */
[----:B------:R-:W-:-:S02]  /*104d0*/  FSEL R105, R64, -INF , !P2 ;  /* 0xff80000040697808 */ /* 0x000fc40005000000 */
[----:B------:R-:W-:Y:S02]  /*104e0*/  ISETP.GT.AND P2, PT, R3, 0x29, P3 ;  /* 0x000000290300780c */ /* 0x000fe40001f44270 */
[----:B------:R-:W-:Y:S01]  /*104f0*/  ISETP.LT.OR P1, PT, R5, 0x29, P1 ;  /* 0x000000290500780c */ /* 0x000fe20000f21670 */
[----:B------:R5:W1:Y:S01]  /*10500*/  MUFU.TANH R50, R6 ;  /* 0x0000000600327308 */ /* 0x000a620000002400 */
[----:B------:R-:W-:Y:S01]  /*10510*/  PLOP3.LUT P5, PT, PT, PT, UP3, 0x40, 0x0 ;  /* 0x000000000000781c */ /* 0x000fe20003fae838 */
[----:B------:R-:W-:Y:S01]  /*10520*/  UISETP.NE.AND UP3, UPT, UR41, URZ, UPT ;  /* 0x0000003f2900728c */ /* 0x000fe2000bf65270 */
[----:B------:R-:W-:Y:S02]  /*10530*/  ISETP.GT.AND P0, PT, R3, 0x30, P0 ;  /* 0x000000300300780c */ /* 0x000fe40000704270 */
[----:B------:R-:W-:Y:S02]  /*10540*/  ISETP.LT.OR P2, PT, R5, 0x2a, P2 ;  /* 0x0000002a0500780c */ /* 0x000fe40001741670 */
[----:B------:R-:W-:Y:S01]  /*10550*/  FSEL R106, R63, -INF , !P1 ;  /* 0xff8000003f6a7808 */ /* 0x000fe20004800000 */
[----:B------:R-:W1:Y:S01]  /*10560*/  MUFU.TANH R32, R13 ;  /* 0x0000000d00207308 */ /* 0x000e620000002400 */
[----:B------:R-:W-:-:S02]  /*10570*/  ISETP.GT.AND P1, PT, R3, 0x31, P5 ;  /* 0x000000310300780c */ /* 0x000fc40002f24270 */
[----:B------:R-:W-:Y:S01]  /*10580*/  PLOP3.LUT P4, PT, PT, PT, UP2, 0x40, 0x0 ;  /* 0x000000000000781c */ /* 0x000fe20003f8e828 */
[----:B------:R-:W-:Y:S01]  /*10590*/  UISETP.NE.AND UP2, UPT, UR40, URZ, UPT ;  /* 0x0000003f2800728c */ /* 0x000fe2000bf45270 */
[----:B------:R-:W-:Y:S02]  /*105a0*/  ISETP.LT.OR P0, PT, R5, 0x31, P0 ;  /* 0x000000310500780c */ /* 0x000fe40000701670 */
[----:B------:R-:W-:Y:S01]  /*105b0*/  FSEL R109, R61, -INF , !P2 ;  /* 0xff8000003d6d7808 */ /* 0x000fe20005000000 */
[----:B-----5:R-:W-:Y:S01]  /*105c0*/  FMUL.FTZ R6, R112, c[0x0][0x320] ;  /* 0x0000c80070067a20 */ /* 0x020fe20000410000 */
[----:B------:R-:W-:Y:S01]  /*105d0*/  ISETP.LT.OR P2, PT, R5, 0x32, P1 ;  /* 0x000000320500780c */ /* 0x000fe20000f41670 */
[----:B------:R-:W1:Y:S01]  /*105e0*/  MUFU.TANH R30, R10 ;  /* 0x0000000a001e7308 */ /* 0x000e620000002400 */
[----:B------:R-:W-:Y:S01]  /*105f0*/  PLOP3.LUT P3, PT, PT, PT, UP1, 0x40, 0x0 ;  /* 0x000000000000781c */ /* 0x000fe20003f6e818 */
[----:B------:R-:W-:Y:S01]  /*10600*/  UISETP.NE.AND UP1, UPT, UR39, URZ, UPT ;  /* 0x0000003f2700728c */ /* 0x000fe2000bf25270 */
[----:B------:R-:W-:-:S02]  /*10610*/  FSEL R164, R58, -INF , !P0 ;  /* 0xff8000003aa47808 */ /* 0x000fc40004000000 */
[C---:B------:R-:W-:Y:S02]  /*10620*/  ISETP.GT.AND P1, PT, R3.reuse, 0x38, P4 ;  /* 0x000000380300780c */ /* 0x040fe40002724270 */
[----:B------:R-:W-:Y:S01]  /*10630*/  PLOP3.LUT P0, PT, PT, PT, UP0, 0x40, 0x0 ;  /* 0x000000000000781c */ /* 0x000fe20003f0e808 */
[----:B------:R5:W1:Y:S01]  /*10640*/  MUFU.TANH R54, R6 ;  /* 0x0000000600367308 */ /* 0x000a620000002400 */
[----:B------:R-:W-:Y:S01]  /*10650*/  FSEL R166, R60, -INF , !P2 ;  /* 0xff8000003ca67808 */ /* 0x000fe20005000000 */
[----:B------:R-:W-:Y:S01]  /*10660*/  UISETP.NE.AND UP0, UPT, UR38, URZ, UPT ;  /* 0x0000003f2600728c */ /* 0x000fe2000bf05270 */
[----:B------:R-:W-:Y:S01]  /*10670*/  ISETP.GT.AND P2, PT, R3, 0x39, P3 ;  /* 0x000000390300780c */ /* 0x000fe20001f44270 */
[----:B------:R-:W-:Y:S01]  /*10680*/  UP2UR UR38, UPR, URZ, 0x40 ;  /* 0x000000403f267883 */ /* 0x000fe20008000000 */
[----:B------:R-:W-:Y:S02]  /*10690*/  ISETP.LT.OR P1, PT, R5, 0x39, P1 ;  /* 0x000000390500780c */ /* 0x000fe40000f21670 */
[----:B------:R-:W-:Y:S01]  /*106a0*/  ISETP.GT.AND P0, PT, R3, 0x40, P0 ;  /* 0x000000400300780c */ /* 0x000fe20000704270 */
[----:B------:R-:W1:Y:S01]  /*106b0*/  MUFU.TANH R31, R9 ;  /* 0x00000009001f7308 */ /* 0x000e620000002400 */
[----:B------:R-:W-:-:S02]  /*106c0*/  ISETP.LT.OR P2, PT, R5, 0x3a, P2 ;  /* 0x0000003a0500780c */ /* 0x000fc40001741670 */
[----:B------:R-:W-:Y:S02]  /*106d0*/  FSEL R165, R51, -INF , !P1 ;  /* 0xff80000033a57808 */ /* 0x000fe40004800000 */
[----:B------:R-:W-:Y:S01]  /*106e0*/  PLOP3.LUT P4, PT, PT, PT, UP6, 0x40, 0x0 ;  /* 0x000000000000781c */ /* 0x000fe20003f8e868 */
[----:B------:R-:W-:Y:S01]  /*106f0*/  UISETP.NE.AND UP6, UPT, UR23, URZ, UPT ;  /* 0x0000003f1700728c */ /* 0x000fe2000bfc5270 */
[----:B------:R-:W-:Y:S01]  /*10700*/  ISETP.LT.OR P1, PT, R5, 0x41, P0 ;  /* 0x000000410500780c */ /* 0x000fe20000721670 */
[----:B-----5:R-:W-:Y:S01]  /*10710*/  FMUL.FTZ R6, R113, c[0x0][0x320] ;  /* 0x0000c80071067a20 */ /* 0x020fe20000410000 */
[----:B------:R-:W-:Y:S01]  /*10720*/  PLOP3.LUT P3, PT, PT, PT, UP5, 0x40, 0x0 ;  /* 0x000000000000781c */ /* 0x000fe20003f6e858 */
[----:B------:R-:W1:Y:S01]  /*10730*/  MUFU.TANH R29, R8 ;  /* 0x00000008001d7308 */ /* 0x000e620000002400 */
[----:B------:R-:W-:Y:S02]  /*10740*/  PLOP3.LUT P0, PT, PT, PT, UP4, 0x40, 0x0 ;  /* 0x000000000000781c */ /* 0x000fe40003f0e848 */
[----:B------:R-:W-:-:S02]  /*10750*/  FSEL R168, R48, -INF , !P2 ;  /* 0xff80000030a87808 */ /* 0x000fc40005000000 */
[----:B------:R-:W-:Y:S02]  /*10760*/  FSEL R179, R45, -INF , !P1 ;  /* 0xff8000002db37808 */ /* 0x000fe40004800000 */
[C---:B------:R-:W-:Y:S01]  /*10770*/  ISETP.GT.AND P2, PT, R3.reuse, 0x41, P4 ;  /* 0x000000410300780c */ /* 0x040fe20002744270 */
[----:B------:R5:W1:Y:S01]  /*10780*/  MUFU.TANH R52, R6 ;  /* 0x0000000600347308 */ /* 0x000a620000002400 */
[C---:B------:R-:W-:Y:S02]  /*10790*/  ISETP.GT.AND P1, PT, R3.reuse, 0x48, P3 ;  /* 0x000000480300780c */ /* 0x040fe40001f24270 */
[----:B------:R-:W-:Y:S02]  /*107a0*/  ISETP.GT.AND P0, PT, R3, 0x49, P0 ;  /* 0x000000490300780c */ /* 0x000fe40000704270 */
[C---:B------:R-:W-:Y:S02]  /*107b0*/  ISETP.LT.OR P2, PT, R5.reuse, 0x42, P2 ;  /* 0x000000420500780c */ /* 0x040fe40001741670 */
[C---:B------:R-:W-:Y:S01]  /*107c0*/  ISETP.LT.OR P1, PT, R5.reuse, 0x49, P1 ;  /* 0x000000490500780c */ /* 0x040fe20000f21670 */
[----:B------:R-:W1:Y:S01]  /*107d0*/  MUFU.TANH R28, R7 ;  /* 0x00000007001c7308 */ /* 0x000e620000002400 */
[----:B------:R-:W-:-:S02]  /*107e0*/  ISETP.LT.OR P0, PT, R5, 0x4a, P0 ;  /* 0x0000004a0500780c */ /* 0x000fc40000701670 */
[----:B------:R-:W-:Y:S02]  /*107f0*/  FSEL R180, R47, -INF , !P2 ;  /* 0xff8000002fb47808 */ /* 0x000fe40005000000 */
[----:B------:R-:W-:Y:S02]  /*10800*/  PLOP3.LUT P2, PT, PT, PT, UP2, 0x40, 0x0 ;  /* 0x000000000000781c */ /* 0x000fe40003f4e828 */
[----:B------:R-:W-:Y:S01]  /*10810*/  FSEL R182, R41, -INF , !P1 ;  /* 0xff80000029b67808 */ /* 0x000fe20004800000 */
[----:B-----5:R-:W-:Y:S01]  /*10820*/  FMUL.FTZ R6, R156, c[0x0][0x320] ;  /* 0x0000c8009c067a20 */ /* 0x020fe20000410000 */
[----:B------:R-:W-:Y:S01]  /*10830*/  PLOP3.LUT P1, PT, PT, PT, UP1, 0x40, 0x0 ;  /* 0x000000000000781c */ /* 0x000fe20003f2e818 */
[----:B------:R-:W1:Y:S01]  /*10840*/  MUFU.TANH R26, R12 ;  /* 0x0000000c001a7308 */ /* 0x000e620000002400 */
[----:B------:R-:W-:Y:S02]  /*10850*/  FSEL R184, R38, -INF , !P0 ;  /* 0xff80000026b87808 */ /* 0x000fe40004000000 */
[----:B------:R-:W-:-:S02]  /*10860*/  PLOP3.LUT P0, PT, PT, PT, UP0, 0x40, 0x0 ;  /* 0x000000000000781c */ /* 0x000fc40003f0e808 */
[C---:B------:R-:W-:Y:S02]  /*10870*/  ISETP.GT.AND P2, PT, R3.reuse, 0x51, P2 ;  /* 0x000000510300780c */ /* 0x040fe40001744270 */
[C---:B------:R-:W-:Y:S01]  /*10880*/  ISETP.GT.AND P1, PT, R3.reuse, 0x58, P1 ;  /* 0x000000580300780c */ /* 0x040fe20000f24270 */
[----:B------:R5:W1:Y:S01]  /*10890*/  MUFU.TANH R43, R6 ;  /* 0x00000006002b7308 */ /* 0x000a620000002400 */
[----:B------:R-:W-:Y:S02]  /*108a0*/  ISETP.GT.AND P0, PT, R3, 0x59, P0 ;  /* 0x000000590300780c */ /* 0x000fe40000704270 */
[C---:B------:R-:W-:Y:S02]  /*108b0*/  ISETP.LT.OR P3, PT, R5.reuse, 0x52, P2 ;  /* 0x000000520500780c */ /* 0x040fe40001761670 */
[C---:B------:R-:W-:Y:S02]  /*108c0*/  ISETP.LT.OR P2, PT, R5.reuse, 0x59, P1 ;  /* 0x000000590500780c */ /* 0x040fe40000f41670 */
[----:B------:R-:W-:Y:S01]  /*108d0*/  ISETP.LT.OR P1, PT, R5, 0x5a, P0 ;  /* 0x0000005a0500780c */ /* 0x000fe20000721670 */
[----:B------:R-:W1:Y:S01]  /*108e0*/  MUFU.TANH R25, R11 ;  /* 0x0000000b00197308 */ /* 0x000e620000002400 */
[----:B------:R-:W-:Y:S01]  /*108f0*/  PLOP3.LUT P0, PT, PT, PT, UP6, 0x40, 0x0 ;  /* 0x000000000000781c */ /* 0x000fe20003f0e868 */
[----:B------:R-:W-:Y:S01]  /*10900*/  UISETP.NE.AND UP6, UPT, UR38, URZ, UPT ;  /* 0x0000003f2600728c */ /* 0x000fe2000bfc5270 */
[----:B------:R-:W-:-:S02]  /*10910*/  PLOP3.LUT P5, PT, PT, PT, UP3, 0x40, 0x0 ;  /* 0x000000000000781c */ /* 0x000fc40003fae838 */
[----:B------:R-:W-:Y:S02]  /*10920*/  FSEL R204, R44, -INF , !P3 ;  /* 0xff8000002ccc7808 */ /* 0x000fe40005800000 */
[----:B------:R-:W-:Y:S01]  /*10930*/  ISETP.GT.AND P4, PT, R3, 0x50, P5 ;  /* 0x000000500300780c */ /* 0x000fe20002f84270 */
[----:B-----5:R-:W-:Y:S01]  /*10940*/  FMUL.FTZ R6, R157, c[0x0][0x320] ;  /* 0x0000c8009d067a20 */ /* 0x020fe20000410000 */
[----:B------:R-:W-:Y:S01]  /*10950*/  FSEL R203, R37, -INF , !P2 ;  /* 0xff80000025cb7808 */ /* 0x000fe20005000000 */
[----:B------:R-:W-:Y:S01]  /*10960*/  FMUL.FTZ R3, R136, c[0x0][0x320] ;  /* 0x0000c80088037a20 */ /* 0x000fe20000410000 */
[----:B------:R-:W-:Y:S01]  /*10970*/  ISETP.LT.OR P4, PT, R5, 0x51, P4 ;  /* 0x000000510500780c */ /* 0x000fe20002781670 */
[----:B------:R5:W1:Y:S01]  /*10980*/  MUFU.TANH R42, R6 ;  /* 0x00000006002a7308 */ /* 0x000a620000002400 */
[----:B------:R-:W-:Y:S02]  /*10990*/  FSEL R202, R35, -INF , !P1 ;  /* 0xff80000023ca7808 */ /* 0x000fe40004800000 */
[----:B------:R-:W-:-:S05]  /*109a0*/  FSEL R205, R40, -INF , !P4 ;  /* 0xff80000028cd7808 */ /* 0x000fca0006000000 */
[----:B------:R-:W1:Y:S01]  /*109b0*/  MUFU.TANH R24, R3 ;  /* 0x0000000300187308 */ /* 0x000e620000002400 */
[----:B-----5:R-:W-:-:S07]  /*109c0*/  FMUL.FTZ R6, R128, c[0x0][0x320] ;  /* 0x0000c80080067a20 */ /* 0x020fce0000410000 */
[----:B------:R5:W1:Y:S02]  /*109d0*/  MUFU.TANH R39, R6 ;  /* 0x0000000600277308 */ /* 0x000a640000002400 */
[----:B-----5:R-:W-:-:S06]  /*109e0*/  FMUL.FTZ R6, R120, c[0x0][0x320] ;  /* 0x0000c80078067a20 */ /* 0x020fcc0000410000 */
[----:B------:R5:W1:Y:S02]  /*109f0*/  MUFU.TANH R36, R6 ;  /* 0x0000000600247308 */ /* 0x000a640000002400 */
[----:B-----5:R-:W-:-:S06]  /*10a00*/  FMUL.FTZ R6, R160, c[0x0][0x320] ;  /* 0x0000c800a0067a20 */ /* 0x020fcc0000410000 */
[----:B------:R5:W1:Y:S02]  /*10a10*/  MUFU.TANH R27, R6 ;  /* 0x00000006001b7308 */ /* 0x000a640000002400 */
[----:B-----5:R-:W5:Y:S02]  /*10a20*/  SHFL.IDX PT, R6, R19, 0x2, 0x1c1f ;  /* 0x005c1f0013067f89 */ /* 0x020f6400000e0000 */
[--C-:B-----5:R-:W-:Y:S02]  /*10a30*/  IMAD.IADD R5, R20, 0x1, R6.reuse ;  /* 0x0000000114057824 */ /* 0x120fe400078e0206 */
        /* <DEDUP_REMOVED lines=15> */
.L_x_445:
[----:B------:R-:W-:-:S04]  /*10b30*/  MOV R7, c[0x0][0x32c] ;  /* 0x0000cb0000077a02 */ /* 0x000fc80000000f00 */
[----:B------:R-:W-:-:S13]  /*10b40*/  ISETP.NE.AND P0, PT, R7, 0x1, PT ;  /* 0x000000010700780c */ /* 0x000fda0003f05270 */
[----:B------:R-:W-:-:S05]  /*10b50*/  @P0 IMAD.HI.U32 R7, R6, c[0x0][0x330], RZ ;  /* 0x0000cc0006070a27 */ /* 0x000fca00078e00ff */
[----:B------:R-:W-:Y:S02]  /*10b60*/  @P0 SHF.R.U32.HI R6, RZ, c[0x0][0x334], R7 ;  /* 0x0000cd00ff060a19 */ /* 0x000fe40000011607 */
.L_x_446:
[----:B------:R-:W-:Y:S05]  /*10b70*/  BSYNC B0 ;  /* 0x0000000000007941 */ /* 0x000fea0003800000 */
.L_x_444:
[----:B------:R-:W-:-:S05]  /*10b80*/  IMAD R6, R6, c[0x0][0x32c], R23 ;  /* 0x0000cb0006067a24 */ /* 0x000fca00078e0217 */
[----:B------:R-:W-:Y:S02]  /*10b90*/  IADD3 R7, R6, c[0x0][0x32c], RZ ;  /* 0x0000cb0006077a10 */ /* 0x000fe40007ffe0ff */
[----:B------:R-:W-:Y:S02]  /*10ba0*/  IMNMX R3, R3, R6, !PT ;  /* 0x0000000603037217 */ /* 0x000fe40007800200 */
[----:B------:R-:W-:Y:S02]  /*10bb0*/  IMNMX R5, R5, R7, PT ;  /* 0x0000000705057217 */ /* 0x000fe40003800200 */
.L_x_443:
[----:B-1234-:R-:W-:Y:S01]  /*10bc0*/  UP2UR UR42, UPR, URZ, 0x10 ;  /* 0x000000103f2a7883 */ /* 0x01efe20008000000 */
        /* <DEDUP_REMOVED lines=17> */
[----:B------:R-:W-:Y:S01]  /*10ce0*/  PLOP3.LUT P0, PT, PT, PT, UP2, 0x40, 0x0 ;  /* 0x000000000000781c */ /* 0x000fe20003f0e828 */
[----:B------:R-:W-:Y:S01]  /*10cf0*/  UISETP.NE.AND UP1, UPT, UR33, URZ, UPT ;  /* 0x0000003f2100728c */ /* 0x000fe2000bf25270 */
[C---:B------:R-:W-:Y:S01]  /*10d00*/  ISETP.GT.AND P1, PT, R3.reuse, 0x1, P1 ;  /* 0x000000010300780c */ /* 0x040fe20000f24270 */
[----:B------:R-:W-:Y:S01]  /*10d10*/  UISETP.NE.AND UP3, UPT, UR32, URZ, UPT ;  /* 0x0000003f2000728c */ /* 0x000fe2000bf65270 */
[----:B------:R-:W-:Y:S01]  /*10d20*/  PLOP3.LUT P3, PT, PT, PT, UP0, 0x40, 0x0 ;  /* 0x000000000000781c */ /* 0x000fe20003f6e808 */
[----:B------:R-:W-:Y:S01]  /*10d30*/  UISETP.NE.AND UP2, UPT, UR31, URZ, UPT ;  /* 0x0000003f1f00728c */ /* 0x000fe2000bf45270 */
[----:B------:R-:W-:Y:S01]  /*10d40*/  FSEL R100, R26, -INF , !P2 ;  /* 0xff8000001a647808 */ /* 0x000fe20005000000 */
[----:B------:R-:W-:Y:S01]  /*10d50*/  UISETP.NE.AND UP0, UPT, UR29, URZ, UPT ;  /* 0x0000003f1d00728c */ /* 0x000fe2000bf05270 */
[----:B------:R-:W-:Y:S01]  /*10d60*/  ISETP.GT.AND P2, PT, R3, 0x8, P0 ;  /* 0x000000080300780c */ /* 0x000fe20000744270 */
[----:B-1----:R-:W-:Y:S01]  /*10d70*/  FMUL.FTZ R6, R162, c[0x0][0x320] ;  /* 0x0000c800a2067a20 */ /* 0x002fe20000410000 */
[----:B------:R-:W-:Y:S01]  /*10d80*/  ISETP.LT.OR P0, PT, R5, 0x2, P1 ;  /* 0x000000020500780c */ /* 0x000fe20000f01670 */
[----:B------:R-:W-:Y:S01]  /*10d90*/  UISETP.NE.AND UP4, UPT, UR42, URZ, UPT ;  /* 0x0000003f2a00728c */ /* 0x000fe2000bf85270 */
[----:B------:R-:W-:Y:S01]  /*10da0*/  PLOP3.LUT P5, PT, PT, PT, UP1, 0x40, 0x0 ;  /* 0x000000000000781c */ /* 0x000fe20003fae818 */
[----:B------:R-:W-:Y:S01]  /*10db0*/  UISETP.NE.AND UP1, UPT, UR30, URZ, UPT ;  /* 0x0000003f1e00728c */ /* 0x000fe2000bf25270 */
[----:B------:R-:W-:Y:S01]  /*10dc0*/  ISETP.GT.AND P1, PT, R3, 0x9, P3 ;  /* 0x000000090300780c */ /* 0x000fe20001f24270 */
[----:B------:R1:W3:Y:S01]  /*10dd0*/  MUFU.TANH R74, R6 ;  /* 0x00000006004a7308 */ /* 0x0002e20000002400 */
[----:B------:R-:W-:Y:S01]  /*10de0*/  ISETP.LT.OR P2, PT, R5, 0x9, P2 ;  /* 0x000000090500780c */ /* 0x000fe20001741670 */
[----:B------:R-:W-:Y:S01]  /*10df0*/  FMUL.FTZ R13, R118, c[0x0][0x320] ;  /* 0x0000c800760d7a20 */ /* 0x000fe20000410000 */
[----:B------:R-:W-:Y:S01]  /*10e00*/  FSEL R101, R50, -INF , !P0 ;  /* 0xff80000032657808 */ /* 0x000fe20004000000 */
[----:B------:R-:W-:Y:S01]  /*10e10*/  FMUL.FTZ R12, R119, c[0x0][0x320] ;  /* 0x0000c800770c7a20 */ /* 0x000fe20000410000 */
[----:B------:R-:W-:Y:S01]  /*10e20*/  ISETP.GT.AND P0, PT, R3, 0x10, P5 ;  /* 0x000000100300780c */ /* 0x000fe20002f04270 */
[----:B------:R-:W-:Y:S01]  /*10e30*/  FMUL.FTZ R11, R135, c[0x0][0x320] ;  /* 0x0000c800870b7a20 */ /* 0x000fe20000410000 */
[----:B------:R-:W-:Y:S01]  /*10e40*/  ISETP.LT.OR P1, PT, R5, 0xa, P1 ;  /* 0x0000000a0500780c */ /* 0x000fe20000f21670 */
[----:B------:R-:W-:Y:S01]  /*10e50*/  FMUL.FTZ R18, R131, c[0x0][0x320] ;  /* 0x0000c80083127a20 */ /* 0x000fe20000410000 */
[----:B------:R-:W-:Y:S01]  /*10e60*/  PLOP3.LUT P4, PT, PT, PT, UP3, 0x40, 0x0 ;  /* 0x000000000000781c */ /* 0x000fe20003f8e838 */
[----:B------:R-:W-:Y:S01]  /*10e70*/  UISETP.NE.AND UP3, UPT, UR28, URZ, UPT ;  /* 0x0000003f1c00728c */ /* 0x000fe2000bf65270 */
[----:B------:R-:W-:Y:S01]  /*10e80*/  FSEL R102, R27, -INF , !P2 ;  /* 0xff8000001b667808 */ /* 0x000fe20005000000 */
[----:B------:R-:W-:Y:S01]  /*10e90*/  FMUL.FTZ R14, R134, c[0x0][0x320] ;  /* 0x0000c800860e7a20 */ /* 0x000fe20000410000 */
[----:B------:R-:W-:Y:S01]  /*10ea0*/  ISETP.LT.OR P2, PT, R5, 0x11, P0 ;  /* 0x000000110500780c */ /* 0x000fe20000741670 */
[----:B------:R-:W-:Y:S01]  /*10eb0*/  FMUL.FTZ R15, R158, c[0x0][0x320] ;  /* 0x0000c8009e0f7a20 */ /* 0x000fe20000410000 */
[----:B------:R-:W-:Y:S01]  /*10ec0*/  FSEL R103, R53, -INF , !P1 ;  /* 0xff80000035677808 */ /* 0x000fe20004800000 */
[----:B-1----:R-:W-:Y:S01]  /*10ed0*/  FMUL.FTZ R6, R114, c[0x0][0x320] ;  /* 0x0000c80072067a20 */ /* 0x002fe20000410000 */
[----:B------:R-:W-:Y:S01]  /*10ee0*/  PLOP3.LUT P3, PT, PT, PT, UP2, 0x40, 0x0 ;  /* 0x000000000000781c */ /* 0x000fe20003f6e828 */
[----:B------:R-:W-:Y:S01]  /*10ef0*/  UISETP.NE.AND UP2, UPT, UR25, URZ, UPT ;  /* 0x0000003f1900728c */ /* 0x000fe2000bf45270 */
[----:B------:R-:W-:Y:S01]  /*10f00*/  ISETP.GT.AND P1, PT, R3, 0x11, P4 ;  /* 0x000000110300780c */ /* 0x000fe20002724270 */
[----:B------:R1:W4:Y:S01]  /*10f10*/  MUFU.TANH R47, R6 ;  /* 0x00000006002f7308 */ /* 0x0003220000002400 */
        /* <DEDUP_REMOVED lines=8> */
[----:B------:R-:W-:Y:S01]  /*10fa0*/  PLOP3.LUT P0, PT, PT, PT, UP1, 0x40, 0x0 ;  /* 0x000000000000781c */ /* 0x000fe20003f0e818 */
[----:B------:R-:W-:Y:S01]  /*10fb0*/  UISETP.NE.AND UP1, UPT, UR20, URZ, UPT ;  /* 0x0000003f1400728c */ /* 0x000fe2000bf25270 */
[----:B------:R-:W-:Y:S01]  /*10fc0*/  ISETP.LT.OR P2, PT, R5, 0x19, P2 ;  /* 0x000000190500780c */ /* 0x000fe20001741670 */
[----:B------:R5:W2:Y:S01]  /*10fd0*/  MUFU.TANH R116, R7 ;  /* 0x0000000700747308 */ /* 0x000aa20000002400 */
[----:B------:R-:W-:-:S02]  /*10fe0*/  FSEL R113, R56, -INF , !P1 ;  /* 0xff80000038717808 */ /* 0x000fc40004800000 */
[----:B------:R-:W-:Y:S01]  /*10ff0*/  ISETP.GT.AND P1, PT, R3, 0x20, P5 ;  /* 0x000000200300780c */ /* 0x000fe20002f24270 */
[----:B-1----:R-:W-:Y:S01]  /*11000*/  FMUL.FTZ R6, R115, c[0x0][0x320] ;  /* 0x0000c80073067a20 */ /* 0x002fe20000410000 */
[----:B------:R-:W-:Y:S02]  /*11010*/  ISETP.GT.AND P0, PT, R3, 0x19, P0 ;  /* 0x000000190300780c */ /* 0x000fe40000704270 */
[----:B------:R-:W-:Y:S01]  /*11020*/  PLOP3.LUT P4, PT, PT, PT, UP3, 0x40, 0x0 ;  /* 0x000000000000781c */ /* 0x000fe20003f8e838 */
[----:B------:R1:W1:Y:S01]  /*11030*/  MUFU.TANH R48, R6 ;  /* 0x0000000600307308 */ /* 0x0002620000002400 */
[----:B------:R-:W-:Y:S01]  /*11040*/  FSEL R114, R33, -INF , !P2 ;  /* 0xff80000021727808 */ /* 0x000fe20005000000 */
[----:B------:R-:W-:Y:S01]  /*11050*/  UISETP.NE.AND UP3, UPT, UR14, URZ, UPT ;  /* 0x0000003f0e00728c */ /* 0x000fe2000bf65270 */
[C---:B------:R-:W-:Y:S02]  /*11060*/  ISETP.LT.OR P2, PT, R5.reuse, 0x21, P1 ;  /* 0x000000210500780c */ /* 0x040fe40000f41670 */
[----:B------:R-:W-:-:S02]  /*11070*/  ISETP.LT.OR P0, PT, R5, 0x1a, P0 ;  /* 0x0000001a0500780c */ /* 0x000fc40000701670 */
[----:B------:R-:W-:Y:S01]  /*11080*/  PLOP3.LUT P3, PT, PT, PT, UP2, 0x40, 0x0 ;  /* 0x000000000000781c */ /* 0x000fe20003f6e828 */
[----:B------:R-:W-:Y:S01]  /*11090*/  UISETP.NE.AND UP2, UPT, UR11, URZ, UPT ;  /* 0x0000003f0b00728c */ /* 0x000fe2000bf45270 */
[----:B------:R-:W-:Y:S01]  /*110a0*/  ISETP.GT.AND P1, PT, R3, 0x21, P4 ;  /* 0x000000210300780c */ /* 0x000fe20002724270 */
[----:B-----5:R-:W-:Y:S01]  /*110b0*/  FMUL.FTZ R7, R170, c[0x0][0x320] ;  /* 0x0000c800aa077a20 */ /* 0x020fe20000410000 */
[----:B------:R-:W-:Y:S01]  /*110c0*/  FSEL R167, R43, -INF , !P2 ;  /* 0xff8000002ba77808 */ /* 0x000fe20005000000 */
[----:B------:R-:W2:Y:S01]  /*110d0*/  MUFU.TANH R18, R18 ;  /* 0x0000001200127308 */ /* 0x000ea20000002400 */
[----:B------:R-:W-:Y:S02]  /*110e0*/  FSEL R115, R28, -INF , !P0 ;  /* 0xff8000001c737808 */ /* 0x000fe40004000000 */
[----:B------:R-:W-:Y:S01]  /*110f0*/  ISETP.GT.AND P2, PT, R3, 0x28, P3 ;  /* 0x000000280300780c */ /* 0x000fe20001f44270 */
[----:B-1----:R-:W-:Y:S01]  /*11100*/  FMUL.FTZ R6, R163, c[0x0][0x320] ;  /* 0x0000c800a3067a20 */ /* 0x002fe20000410000 */
[----:B------:R-:W-:-:S02]  /*11110*/  ISETP.LT.OR P1, PT, R5, 0x22, P1 ;  /* 0x000000220500780c */ /* 0x000fc40000f21670 */
[----:B------:R-:W-:Y:S01]  /*11120*/  PLOP3.LUT P0, PT, PT, PT, UP1, 0x40, 0x0 ;  /* 0x000000000000781c */ /* 0x000fe20003f0e818 */
[----:B------:R1:W1:Y:S01]  /*11130*/  MUFU.TANH R44, R6 ;  /* 0x00000006002c7308 */ /* 0x0002620000002400 */
[----:B------:R-:W-:Y:S01]  /*11140*/  PLOP3.LUT P5, PT, PT, PT, UP0, 0x40, 0x0 ;  /* 0x000000000000781c */ /* 0x000fe20003fae808 */
[----:B------:R-:W-:Y:S01]  /*11150*/  UISETP.NE.AND UP1, UPT, UR10, URZ, UPT ;  /* 0x0000003f0a00728c */ /* 0x000fe2000bf25270 */
[----:B------:R-:W-:Y:S01]  /*11160*/  ISETP.LT.OR P2, PT, R5, 0x29, P2 ;  /* 0x000000290500780c */ /* 0x000fe20001741670 */
[----:B------:R-:W-:Y:S01]  /*11170*/  UISETP.NE.AND UP0, UPT, UR7, URZ, UPT ;  /* 0x0000003f0700728c */ /* 0x000fe2000bf05270 */
[----:B------:R-:W-:Y:S02]  /*11180*/  FSEL R169, R42, -INF , !P1 ;  /* 0xff8000002aa97808 */ /* 0x000fe40004800000 */
[C---:B------:R-:W-:Y:S01]  /*11190*/  ISETP.GT.AND P0, PT, R3.reuse, 0x29, P0 ;  /* 0x000000290300780c */ /* 0x040fe20000704270 */
[----:B------:R-:W2:Y:S01]  /*111a0*/  MUFU.TANH R43, R13 ;  /* 0x0000000d002b7308 */ /* 0x000ea20000002400 */
[----:B------:R-:W-:-:S02]  /*111b0*/  ISETP.GT.AND P1, PT, R3, 0x30, P5 ;  /* 0x000000300300780c */ /* 0x000fc40002f24270 */
[----:B------:R-:W-:Y:S02]  /*111c0*/  FSEL R174, R39, -INF , !P2 ;  /* 0xff80000027ae7808 */ /* 0x000fe40005000000 */
[----:B------:R-:W-:Y:S01]  /*111d0*/  PLOP3.LUT P4, PT, PT, PT, UP3, 0x40, 0x0 ;  /* 0x000000000000781c */ /* 0x000fe20003f8e838 */
[----:B------:R-:W-:Y:S01]  /*111e0*/  UISETP.NE.AND UP3, UPT, UR41, URZ, UPT ;  /* 0x0000003f2900728c */ /* 0x000fe2000bf65270 */
[C---:B------:R-:W-:Y:S01]  /*111f0*/  ISETP.LT.OR P0, PT, R5.reuse, 0x2a, P0 ;  /* 0x0000002a0500780c */ /* 0x040fe20000701670 */
[----:B-1----:R-:W-:Y:S01]  /*11200*/  FMUL.FTZ R6, R186, c[0x0][0x320] ;  /* 0x0000c800ba067a20 */ /* 0x002fe20000410000 */
[----:B------:R-:W-:Y:S01]  /*11210*/  ISETP.LT.OR P2, PT, R5, 0x31, P1 ;  /* 0x000000310500780c */ /* 0x000fe20000f41670 */
[----:B------:R-:W1:Y:S01]  /*11220*/  MUFU.TANH R39, R12 ;  /* 0x0000000c00277308 */ /* 0x000e620000002400 */
[----:B------:R-:W-:Y:S01]  /*11230*/  PLOP3.LUT P3, PT, PT, PT, UP2, 0x40, 0x0 ;  /* 0x000000000000781c */ /* 0x000fe20003f6e828 */
[----:B------:R-:W-:Y:S01]  /*11240*/  UISETP.NE.AND UP2, UPT, UR40, URZ, UPT ;  /* 0x0000003f2800728c */ /* 0x000fe2000bf45270 */
[----:B------:R-:W-:-:S02]  /*11250*/  FSEL R175, R32, -INF , !P0 ;  /* 0xff80000020af7808 */ /* 0x000fc40004000000 */
[C---:B------:R-:W-:Y:S02]  /*11260*/  ISETP.GT.AND P1, PT, R3.reuse, 0x31, P4 ;  /* 0x000000310300780c */ /* 0x040fe40002724270 */
[----:B------:R-:W-:Y:S01]  /*11270*/  FSEL R198, R24, -INF , !P2 ;  /* 0xff80000018c67808 */ /* 0x000fe20005000000 */
[----:B------:R5:W1:Y:S01]  /*11280*/  MUFU.TANH R41, R6 ;  /* 0x0000000600297308 */ /* 0x000a620000002400 */
[----:B------:R-:W-:Y:S01]  /*11290*/  PLOP3.LUT P0, PT, PT, PT, UP1, 0x40, 0x0 ;  /* 0x000000000000781c */ /* 0x000fe20003f0e818 */
[----:B------:R-:W-:Y:S01]  /*112a0*/  UISETP.NE.AND UP1, UPT, UR39, URZ, UPT ;  /* 0x0000003f2700728c */ /* 0x000fe2000bf25270 */
[----:B------:R-:W-:Y:S02]  /*112b0*/  ISETP.GT.AND P2, PT, R3, 0x38, P3 ;  /* 0x000000380300780c */ /* 0x000fe40001f44270 */
[----:B------:R-:W-:Y:S01]  /*112c0*/  PLOP3.LUT P5, PT, PT, PT, UP0, 0x40, 0x0 ;  /* 0x000000000000781c */ /* 0x000fe20003fae808 */
[----:B------:R-:W-:Y:S01]  /*112d0*/  UISETP.NE.AND UP0, UPT, UR38, URZ, UPT ;  /* 0x0000003f2600728c */ /* 0x000fe2000bf05270 */
[----:B------:R-:W-:Y:S01]  /*112e0*/  ISETP.LT.OR P3, PT, R5, 0x32, P1 ;  /* 0x000000320500780c */ /* 0x000fe20000f61670 */
[----:B------:R-:W-:Y:S01]  /*112f0*/  UP2UR UR38, UPR, URZ, 0x40 ;  /* 0x000000403f267883 */ /* 0x000fe20008000000 */
[----:B------:R-:W-:Y:S01]  /*11300*/  ISETP.GT.AND P0, PT, R3, 0x39, P0 ;  /* 0x000000390300780c */ /* 0x000fe20000704270 */
[----:B------:R-:W1:Y:S01]  /*11310*/  MUFU.TANH R13, R11 ;  /* 0x0000000b000d7308 */ /* 0x000e620000002400 */
[----:B------:R-:W-:-:S02]  /*11320*/  ISETP.LT.OR P1, PT, R5, 0x39, P2 ;  /* 0x000000390500780c */ /* 0x000fc40001721670 */
[----:B------:R-:W-:Y:S02]  /*11330*/  ISETP.GT.AND P2, PT, R3, 0x40, P5 ;  /* 0x000000400300780c */ /* 0x000fe40002f44270 */
[----:B------:R-:W-:Y:S01]  /*11340*/  FSEL R197, R55, -INF , !P3 ;  /* 0xff80000037c57808 */ /* 0x000fe20005800000 */
[----:B-----5:R-:W-:Y:S01]  /*11350*/  FMUL.FTZ R6, R187, c[0x0][0x320] ;  /* 0x0000c800bb067a20 */ /* 0x020fe20000410000 */
[C---:B------:R-:W-:Y:S01]  /*11360*/  ISETP.LT.OR P3, PT, R5.reuse, 0x3a, P0 ;  /* 0x0000003a0500780c */ /* 0x040fe20000761670 */
[----:B------:R-:W1:Y:S01]  /*11370*/  MUFU.TANH R12, R10 ;  /* 0x0000000a000c7308 */ /* 0x000e620000002400 */
[----:B------:R-:W-:Y:S02]  /*11380*/  FSEL R196, R36, -INF , !P1 ;  /* 0xff80000024c47808 */ /* 0x000fe40004800000 */
[----:B------:R-:W-:Y:S01]  /*11390*/  PLOP3.LUT P4, PT, PT, PT, UP6, 0x40, 0x0 ;  /* 0x000000000000781c */ /* 0x000fe20003f8e868 */
[----:B------:R-:W-:Y:S01]  /*113a0*/  UISETP.NE.AND UP6, UPT, UR23, URZ, UPT ;  /* 0x0000003f1700728c */ /* 0x000fe2000bfc5270 */
[----:B------:R-:W-:-:S02]  /*113b0*/  ISETP.LT.OR P1, PT, R5, 0x41, P2 ;  /* 0x000000410500780c */ /* 0x000fc40001721670 */
[----:B------:R-:W-:Y:S01]  /*113c0*/  PLOP3.LUT P0, PT, PT, PT, UP5, 0x40, 0x0 ;  /* 0x000000000000781c */ /* 0x000fe20003f0e858 */
[----:B------:R5:W1:Y:S01]  /*113d0*/  MUFU.TANH R40, R6 ;  /* 0x0000000600287308 */ /* 0x000a620000002400 */
[----:B------:R-:W-:Y:S02]  /*113e0*/  PLOP3.LUT P2, PT, PT, PT, UP4, 0x40, 0x0 ;  /* 0x000000000000781c */ /* 0x000fe40003f4e848 */
[----:B------:R-:W-:Y:S02]  /*113f0*/  FSEL R201, R34, -INF , !P3 ;  /* 0xff80000022c97808 */ /* 0x000fe40005800000 */
[----:B------:R-:W-:Y:S02]  /*11400*/  ISETP.GT.AND P3, PT, R3, 0x41, P4 ;  /* 0x000000410300780c */ /* 0x000fe40002764270 */
[----:B------:R-:W-:Y:S01]  /*11410*/  FSEL R227, R25, -INF , !P1 ;  /* 0xff80000019e37808 */ /* 0x000fe20004800000 */
[----:B------:R-:W1:Y:S01]  /*11420*/  MUFU.TANH R11, R9 ;  /* 0x00000009000b7308 */ /* 0x000e620000002400 */
[----:B------:R-:W-:-:S02]  /*11430*/  ISETP.GT.AND P1, PT, R3, 0x48, P0 ;  /* 0x000000480300780c */ /* 0x000fc40000724270 */
[----:B------:R-:W-:Y:S02]  /*11440*/  ISETP.GT.AND P0, PT, R3, 0x49, P2 ;  /* 0x000000490300780c */ /* 0x000fe40001704270 */
[C---:B------:R-:W-:Y:S02]  /*11450*/  ISETP.LT.OR P2, PT, R5.reuse, 0x42, P3 ;  /* 0x000000420500780c */ /* 0x040fe40001f41670 */
[C---:B------:R-:W-:Y:S01]  /*11460*/  ISETP.LT.OR P1, PT, R5.reuse, 0x49, P1 ;  /* 0x000000490500780c */ /* 0x040fe20000f21670 */
[----:B-----5:R-:W-:Y:S01]  /*11470*/  FMUL.FTZ R6, R122, c[0x0][0x320] ;  /* 0x0000c8007a067a20 */ /* 0x020fe20000410000 */
[----:B------:R-:W-:Y:S01]  /*11480*/  ISETP.LT.OR P0, PT, R5, 0x4a, P0 ;  /* 0x0000004a0500780c */ /* 0x000fe20000701670 */
[----:B------:R-:W1:Y:S01]  /*11490*/  MUFU.TANH R17, R17 ;  /* 0x0000001100117308 */ /* 0x000e620000002400 */
[----:B------:R-:W-:Y:S02]  /*114a0*/  FSEL R226, R62, -INF , !P2 ;  /* 0xff8000003ee27808 */ /* 0x000fe40005000000 */
[----:B------:R-:W-:-:S02]  /*114b0*/  PLOP3.LUT P2, PT, PT, PT, UP2, 0x40, 0x0 ;  /* 0x000000000000781c */ /* 0x000fc40003f4e828 */
[----:B------:R-:W-:Y:S02]  /*114c0*/  FSEL R228, R54, -INF , !P1 ;  /* 0xff80000036e47808 */ /* 0x000fe40004800000 */
[----:B------:R-:W-:Y:S01]  /*114d0*/  PLOP3.LUT P1, PT, PT, PT, UP1, 0x40, 0x0 ;  /* 0x000000000000781c */ /* 0x000fe20003f2e818 */
[----:B------:R5:W1:Y:S01]  /*114e0*/  MUFU.TANH R38, R6 ;  /* 0x0000000600267308 */ /* 0x000a620000002400 */
[----:B------:R-:W-:Y:S02]  /*114f0*/  FSEL R229, R52, -INF , !P0 ;  /* 0xff80000034e57808 */ /* 0x000fe40004000000 */
[----:B------:R-:W-:Y:S02]  /*11500*/  PLOP3.LUT P0, PT, PT, PT, UP0, 0x40, 0x0 ;  /* 0x000000000000781c */ /* 0x000fe40003f0e808 */
[C---:B------:R-:W-:Y:S02]  /*11510*/  ISETP.GT.AND P2, PT, R3.reuse, 0x51, P2 ;  /* 0x000000510300780c */ /* 0x040fe40001744270 */
[C---:B------:R-:W-:Y:S01]  /*11520*/  ISETP.GT.AND P1, PT, R3.reuse, 0x58, P1 ;  /* 0x000000580300780c */ /* 0x040fe20000f24270 */
[----:B------:R-:W1:Y:S01]  /*11530*/  MUFU.TANH R16, R16 ;  /* 0x0000001000107308 */ /* 0x000e620000002400 */
[----:B------:R-:W-:-:S02]  /*11540*/  ISETP.GT.AND P0, PT, R3, 0x59, P0 ;  /* 0x000000590300780c */ /* 0x000fc40000704270 */
[C---:B------:R-:W-:Y:S02]  /*11550*/  ISETP.LT.OR P3, PT, R5.reuse, 0x52, P2 ;  /* 0x000000520500780c */ /* 0x040fe40001761670 */
[C---:B------:R-:W-:Y:S02]  /*11560*/  ISETP.LT.OR P2, PT, R5.reuse, 0x59, P1 ;  /* 0x000000590500780c */ /* 0x040fe40000f41670 */
[----:B------:R-:W-:Y:S01]  /*11570*/  ISETP.LT.OR P1, PT, R5, 0x5a, P0 ;  /* 0x0000005a0500780c */ /* 0x000fe20000721670 */
[----:B-----5:R-:W-:Y:S01]  /*11580*/  FMUL.FTZ R6, R123, c[0x0][0x320] ;  /* 0x0000c8007b067a20 */ /* 0x020fe20000410000 */
[----:B------:R-:W-:Y:S01]  /*11590*/  PLOP3.LUT P0, PT, PT, PT, UP6, 0x40, 0x0 ;  /* 0x000000000000781c */ /* 0x000fe20003f0e868 */
[----:B------:R-:W1:Y:S01]  /*115a0*/  MUFU.TANH R15, R15 ;  /* 0x0000000f000f7308 */ /* 0x000e620000002400 */
[----:B------:R-:W-:Y:S01]  /*115b0*/  PLOP3.LUT P4, PT, PT, PT, UP3, 0x40, 0x0 ;  /* 0x000000000000781c */ /* 0x000fe20003f8e838 */
[----:B------:R-:W-:Y:S01]  /*115c0*/  UISETP.NE.AND UP6, UPT, UR38, URZ, UPT ;  /* 0x0000003f2600728c */ /* 0x000fe2000bfc5270 */
[----:B------:R-:W-:-:S02]  /*115d0*/  FSEL R206, R49, -INF , !P3 ;  /* 0xff80000031ce7808 */ /* 0x000fc40005800000 */
[----:B------:R-:W-:Y:S02]  /*115e0*/  ISETP.GT.AND P4, PT, R3, 0x50, P4 ;  /* 0x000000500300780c */ /* 0x000fe40002784270 */
[----:B------:R-:W-:Y:S01]  /*115f0*/  FSEL R230, R31, -INF , !P2 ;  /* 0xff8000001fe67808 */ /* 0x000fe20005000000 */
[----:B------:R5:W1:Y:S01]  /*11600*/  MUFU.TANH R37, R6 ;  /* 0x0000000600257308 */ /* 0x000a620000002400 */
[----:B------:R-:W-:Y:S02]  /*11610*/  ISETP.LT.OR P4, PT, R5, 0x51, P4 ;  /* 0x000000510500780c */ /* 0x000fe40002781670 */
[----:B------:R-:W-:Y:S02]  /*11620*/  FSEL R231, R29, -INF , !P1 ;  /* 0xff8000001de77808 */ /* 0x000fe40004800000 */
[----:B------:R-:W-:-:S03]  /*11630*/  FSEL R207, R46, -INF , !P4 ;  /* 0xff8000002ecf7808 */ /* 0x000fc60006000000 */
[----:B------:R-:W1:Y:S01]  /*11640*/  MUFU.TANH R14, R14 ;  /* 0x0000000e000e7308 */ /* 0x000e620000002400 */
[----:B-----5:R-:W-:-:S07]  /*11650*/  FMUL.FTZ R6, R130, c[0x0][0x320] ;  /* 0x0000c80082067a20 */ /* 0x020fce0000410000 */
[----:B------:R-:W1:Y:S08]  /*11660*/  MUFU.TANH R10, R8 ;  /* 0x00000008000a7308 */ /* 0x000e700000002400 */
[----:B------:R5:W1:Y:S08]  /*11670*/  MUFU.TANH R35, R6 ;  /* 0x0000000600237308 */ /* 0x000a700000002400 */
[----:B------:R-:W1:Y:S01]  /*11680*/  MUFU.TANH R9, R7 ;  /* 0x0000000700097308 */ /* 0x000e620000002400 */
[----:B-----5:R-:W-:-:S07]  /*11690*/  FMUL.FTZ R6, R127, c[0x0][0x320] ;  /* 0x0000c8007f067a20 */ /* 0x020fce0000410000 */
        /* <DEDUP_REMOVED lines=18> */
.L_x_449:
[----:B------:R-:W-:-:S04]  /*117c0*/  MOV R7, c[0x0][0x32c] ;  /* 0x0000cb0000077a02 */ /* 0x000fc80000000f00 */
[----:B------:R-:W-:-:S13]  /*117d0*/  ISETP.NE.AND P0, PT, R7, 0x1, PT ;  /* 0x000000010700780c */ /* 0x000fda0003f05270 */
[----:B------:R-:W-:-:S05]  /*117e0*/  @P0 IMAD.HI.U32 R7, R6, c[0x0][0x330], RZ ;  /* 0x0000cc0006070a27 */ /* 0x000fca00078e00ff */
[----:B------:R-:W-:Y:S02]  /*117f0*/  @P0 SHF.R.U32.HI R6, RZ, c[0x0][0x334], R7 ;  /* 0x0000cd00ff060a19 */ /* 0x000fe40000011607 */
.L_x_450:
[----:B------:R-:W-:Y:S05]  /*11800*/  BSYNC B0 ;  /* 0x0000000000007941 */ /* 0x000fea0003800000 */
.L_x_448:
[----:B------:R-:W-:-:S05]  /*11810*/  IMAD R6, R6, c[0x0][0x32c], R23 ;  /* 0x0000cb0006067a24 */ /* 0x000fca00078e0217 */
[----:B------:R-:W-:Y:S02]  /*11820*/  IADD3 R7, R6, c[0x0][0x32c], RZ ;  /* 0x0000cb0006077a10 */ /* 0x000fe40007ffe0ff */
[----:B------:R-:W-:Y:S02]  /*11830*/  IMNMX R3, R3, R6, !PT ;  /* 0x0000000603037217 */ /* 0x000fe40007800200 */
[----:B------:R-:W-:Y:S02]  /*11840*/  IMNMX R5, R5, R7, PT ;  /* 0x0000000705057217 */ /* 0x000fe40003800200 */
.L_x_447:
        /* <DEDUP_REMOVED lines=21> */
[----:B------:R-:W-:Y:S01]  /*119a0*/  STL [R1+0x4c], R216 ;  /* 0x00004cd801007387 */ /* 0x000fe20000100800 */
[----:B------:R-:W-:Y:S01]  /*119b0*/  FMNMX.FTZ R6, R96, R6, !PT ;  /* 0x0000000660067209 */ /* 0x000fe20007810000 */
[----:B------:R-:W-:Y:S01]  /*119c0*/  IMAD.SHL.U32 R209, R0, 0x2, RZ ;  /* 0x0000000200d17824 */ /* 0x000fe200078e00ff */
[----:B------:R-:W-:Y:S01]  /*119d0*/  FMNMX.FTZ R72, R99, R72, !PT ;  /* 0x0000004863487209 */ /* 0x000fe20007810000 */
[----:B------:R-:W-:Y:S01]  /*119e0*/  STL [R1+0x48], R215 ;  /* 0x000048d701007387 */ /* 0x000fe20000100800 */
[----:B------:R-:W-:Y:S01]  /*119f0*/  FMNMX.FTZ R6, R97, R6, !PT ;  /* 0x0000000661067209 */ /* 0x000fe20007810000 */
[--C-:B------:R-:W-:Y:S01]  /*11a00*/  IMAD R210, R4, 0x2, R209.reuse ;  /* 0x0000000204d27824 */ /* 0x100fe200078e02d1 */
[----:B------:R-:W-:Y:S01]  /*11a10*/  FMNMX.FTZ R72, R107, R72, !PT ;  /* 0x000000486b487209 */ /* 0x000fe20007810000 */
[----:B------:R-:W-:Y:S01]  /*11a20*/  STL [R1+0x44], R214 ;  /* 0x000044d601007387 */ /* 0x000fe20000100800 */
        /* <DEDUP_REMOVED lines=39> */
[----:B------:R-:W-:Y:S01]  /*11ca0*/  PLOP3.LUT P1, PT, PT, PT, UP2, 0x40, 0x0 ;  /* 0x000000000000781c */ /* 0x000fe20003f2e828 */
[----:B------:R-:W1:Y:S01]  /*11cb0*/  SHFL.BFLY PT, R7, R72, 0x2, 0x1f ;  /* 0x0c401f0048077f89 */ /* 0x000e6200000e0000 */
[----:B------:R-:W-:Y:S01]  /*11cc0*/  PLOP3.LUT P2, PT, PT, PT, UP3, 0x40, 0x0 ;  /* 0x000000000000781c */ /* 0x000fe20003f4e838 */
[----:B------:R-:W-:Y:S01]  /*11cd0*/  UISETP.NE.AND UP3, UPT, UR33, URZ, UPT ;  /* 0x0000003f2100728c */ /* 0x000fe2000bf65270 */
[----:B------:R-:W-:Y:S01]  /*11ce0*/  PLOP3.LUT P4, PT, PT, PT, UP4, 0x40, 0x0 ;  /* 0x000000000000781c */ /* 0x000fe20003f8e848 */
[----:B------:R-:W2:Y:S01]  /*11cf0*/  SHFL.BFLY PT, R8, R6, 0x2, 0x1f ;  /* 0x0c401f0006087f89 */ /* 0x000ea200000e0000 */
[----:B------:R-:W-:Y:S01]  /*11d00*/  PLOP3.LUT P5, PT, PT, PT, UP0, 0x40, 0x0 ;  /* 0x000000000000781c */ /* 0x000fe20003fae808 */
[----:B------:R-:W-:Y:S01]  /*11d10*/  UISETP.NE.AND UP2, UPT, UR32, URZ, UPT ;  /* 0x0000003f2000728c */ /* 0x000fe2000bf45270 */
[----:B------:R-:W-:Y:S01]  /*11d20*/  LEA R211, R2, R210, 0x1 ;  /* 0x000000d202d37211 */ /* 0x000fe200078e08ff */
[----:B------:R-:W-:Y:S01]  /*11d30*/  UISETP.NE.AND UP0, UPT, UR30, URZ, UPT ;  /* 0x0000003f1e00728c */ /* 0x000fe2000bf05270 */
[----:B------:R-:W-:Y:S01]  /*11d40*/  PLOP3.LUT P3, PT, PT, PT, UP3, 0x40, 0x0 ;  /* 0x000000000000781c */ /* 0x000fe20003f6e838 */
[----:B------:R-:W-:-:S02]  /*11d50*/  UISETP.NE.AND UP3, UPT, UR29, URZ, UPT ;  /* 0x0000003f1d00728c */ /* 0x000fc4000bf65270 */
[----:B------:R-:W-:Y:S01]  /*11d60*/  UISETP.NE.AND UP4, UPT, UR16, URZ, UPT ;  /* 0x0000003f1000728c */ /* 0x000fe2000bf85270 */
[----:B------:R-:W-:Y:S04]  /*11d70*/  LDSM.16.MT88.4 R88, [R211+0x100] ;  /* 0x00010000d358783b */ /* 0x000fe80000004200 */
[----:B------:R-:W-:Y:S04]  /*11d80*/  LDSM.16.MT88.4 R52, [R211+0x900] ;  /* 0x00090000d334783b */ /* 0x000fe80000004200 */
[----:B------:R-:W-:Y:S01]  /*11d90*/  LDSM.16.MT88.4 R156, [R211+0x1100] ;  /* 0x00110000d39c783b */ /* 0x000fe20000004200 */
[----:B-1----:R-:W-:-:S02]  /*11da0*/  FMNMX.FTZ R72, R72, R7, !PT ;  /* 0x0000000748487209 */ /* 0x002fc40007810000 */
[----:B--2---:R-:W-:-:S03]  /*11db0*/  FMNMX.FTZ R6, R6, R8, !PT ;  /* 0x0000000806067209 */ /* 0x004fc60007810000 */
[----:B------:R-:W1:Y:S04]  /*11dc0*/  SHFL.BFLY PT, R7, R72, 0x1, 0x1f ;  /* 0x0c201f0048077f89 */ /* 0x000e6800000e0000 */
[----:B------:R-:W2:Y:S01]  /*11dd0*/  SHFL.BFLY PT, R71, R6, 0x1, 0x1f ;  /* 0x0c201f0006477f89 */ /* 0x000ea200000e0000 */
[----:B-1----:R-:W-:Y:S02]  /*11de0*/  FMNMX.FTZ R72, R72, R7, !PT ;  /* 0x0000000748487209 */ /* 0x002fe40007810000 */
[----:B--2---:R-:W-:-:S03]  /*11df0*/  FMNMX.FTZ R71, R6, R71, !PT ;  /* 0x0000004706477209 */ /* 0x004fc60007810000 */
[C---:B------:R-:W-:Y:S01]  /*11e00*/  FMUL.FTZ R7, R72.reuse, c[0x0][0x2d0] ;  /* 0x0000b40048077a20 */ /* 0x040fe20000410000 */
[----:B------:R-:W-:Y:S01]  /*11e10*/  FSETP.NEU.FTZ.AND P0, PT, R72, -INF , PT ;  /* 0xff8000004800780b */ /* 0x000fe20003f1d000 */
[----:B------:R-:W-:-:S03]  /*11e20*/  FMUL.FTZ R6, R71, c[0x0][0x2d0] ;  /* 0x0000b40047067a20 */ /* 0x000fc60000410000 */
[----:B------:R-:W-:Y:S02]  /*11e30*/  FSEL R7, R7, RZ, P0 ;  /* 0x000000ff07077208 */ /* 0x000fe40000000000 */
[----:B------:R-:W-:-:S03]  /*11e40*/  FSETP.NEU.FTZ.AND P0, PT, R71, -INF , PT ;  /* 0xff8000004700780b */ /* 0x000fc60003f1d000 */
[----:B------:R-:W-:Y:S01]  /*11e50*/  FFMA.FTZ R8, R70, c[0x0][0x2d0], -R7 ;  /* 0x0000b40046087a23 */ /* 0x000fe20000010807 */
[----:B------:R-:W-:Y:S02]  /*11e60*/  FSEL R6, R6, RZ, P0 ;  /* 0x000000ff06067208 */ /* 0x000fe40000000000 */
[----:B------:R-:W-:Y:S01]  /*11e70*/  ISETP.GT.AND P0, PT, R3, RZ, P1 ;  /* 0x000000ff0300720c */ /* 0x000fe20000f04270 */
[----:B------:R1:W-:Y:S01]  /*11e80*/  MUFU.EX2 R150, R8 ;  /* 0x0000000800967308 */ /* 0x0003e20000000800 */
[----:B------:R-:W-:Y:S01]  /*11e90*/  PLOP3.LUT P1, PT, PT, PT, UP2, 0x40, 0x0 ;  /* 0x000000000000781c */ /* 0x000fe20003f2e828 */
[----:B------:R-:W-:Y:S01]  /*11ea0*/  UISETP.NE.AND UP2, UPT, UR28, URZ, UPT ;  /* 0x0000003f1c00728c */ /* 0x000fe2000bf45270 */
[----:B------:R-:W-:-:S04]  /*11eb0*/  ISETP.LT.OR P0, PT, R5, 0x1, P0 ;  /* 0x000000010500780c */ /* 0x000fc80000701670 */
[----:B------:R-:W-:Y:S02]  /*11ec0*/  FSEL R69, R41, -INF , !P0 ;  /* 0xff80000029457808 */ /* 0x000fe40004000000 */
[----:B------:R-:W-:Y:S02]  /*11ed0*/  ISETP.GT.AND P0, PT, R3, 0x1, P2 ;  /* 0x000000010300780c */ /* 0x000fe40001704270 */
[----:B------:R-:W-:Y:S01]  /*11ee0*/  PLOP3.LUT P2, PT, PT, PT, UP3, 0x40, 0x0 ;  /* 0x000000000000781c */ /* 0x000fe20003f4e838 */
[----:B------:R-:W-:Y:S01]  /*11ef0*/  UISETP.NE.AND UP3, UPT, UR14, URZ, UPT ;  /* 0x0000003f0e00728c */ /* 0x000fe2000bf65270 */
[----:B------:R-:W-:Y:S01]  /*11f00*/  ISETP.LT.OR P0, PT, R5, 0x2, P0 ;  /* 0x000000020500780c */ /* 0x000fe20000701670 */
[----:B-1----:R-:W-:-:S03]  /*11f10*/  FFMA.FTZ R8, R67, c[0x0][0x2d0], -R7 ;  /* 0x0000b40043087a23 */ /* 0x002fc60000010807 */
[----:B------:R-:W-:Y:S02]  /*11f20*/  FSEL R68, R40, -INF , !P0 ;  /* 0xff80000028447808 */ /* 0x000fe40004000000 */
[----:B------:R-:W-:Y:S01]  /*11f30*/  ISETP.GT.AND P0, PT, R3, 0x8, P4 ;  /* 0x000000080300780c */ /* 0x000fe20002704270 */
[----:B------:R1:W2:Y:S01]  /*11f40*/  MUFU.EX2 R149, R8 ;  /* 0x0000000800957308 */ /* 0x0002a20000000800 */
[----:B------:R-:W-:Y:S01]  /*11f50*/  PLOP3.LUT P4, PT, PT, PT, UP1, 0x40, 0x0 ;  /* 0x000000000000781c */ /* 0x000fe20003f8e818 */
[----:B------:R-:W-:Y:S01]  /*11f60*/  UISETP.NE.AND UP1, UPT, UR25, URZ, UPT ;  /* 0x0000003f1900728c */ /* 0x000fe2000bf25270 */
[----:B------:R-:W-:-:S04]  /*11f70*/  ISETP.LT.OR P0, PT, R5, 0x9, P0 ;  /* 0x000000090500780c */ /* 0x000fc80000701670 */
[----:B------:R-:W-:Y:S02]  /*11f80*/  FSEL R74, R74, -INF , !P0 ;  /* 0xff8000004a4a7808 */ /* 0x000fe40004000000 */
[----:B------:R-:W-:Y:S02]  /*11f90*/  ISETP.GT.AND P0, PT, R3, 0x9, P5 ;  /* 0x000000090300780c */ /* 0x000fe40002f04270 */
[----:B------:R-:W-:Y:S01]  /*11fa0*/  PLOP3.LUT P5, PT, PT, PT, UP0, 0x40, 0x0 ;  /* 0x000000000000781c */ /* 0x000fe20003fae808 */
[----:B------:R-:W-:Y:S01]  /*11fb0*/  UISETP.NE.AND UP0, UPT, UR20, URZ, UPT ;  /* 0x0000003f1400728c */ /* 0x000fe2000bf05270 */
[----:B------:R-:W-:Y:S02]  /*11fc0*/  ISETP.LT.OR P0, PT, R5, 0xa, P0 ;  /* 0x0000000a0500780c */ /* 0x000fe40000701670 */
[----:B-1----:R-:W-:Y:S02]  /*11fd0*/  FMNMX.FTZ R8, R100, R101, !PT ;  /* 0x0000006564087209 */ /* 0x002fe40007810000 */
[----:B------:R-:W-:-:S02]  /*11fe0*/  FSEL R73, R44, -INF , !P0 ;  /* 0xff8000002c497808 */ /* 0x000fc40004000000 */
[----:B------:R-:W-:Y:S02]  /*11ff0*/  ISETP.GT.AND P0, PT, R3, 0x10, P3 ;  /* 0x000000100300780c */ /* 0x000fe40001f04270 */
[----:B------:R-:W-:Y:S01]  /*12000*/  PLOP3.LUT P3, PT, PT, PT, UP1, 0x40, 0x0 ;  /* 0x000000000000781c */ /* 0x000fe20003f6e818 */
[----:B------:R-:W-:Y:S01]  /*12010*/  UISETP.NE.AND UP1, UPT, UR10, URZ, UPT ;  /* 0x0000003f0a00728c */ /* 0x000fe2000bf25270 */
[----:B------:R-:W-:Y:S02]  /*12020*/  ISETP.LT.OR P0, PT, R5, 0x11, P0 ;  /* 0x000000110500780c */ /* 0x000fe40000701670 */
[----:B------:R-:W-:Y:S02]  /*12030*/  FMNMX.FTZ R8, R102, R8, !PT ;  /* 0x0000000866087209 */ /* 0x000fe40007810000 */
[----:B------:R-:W-:Y:S02]  /*12040*/  FSEL R92, R17, -INF , !P0 ;  /* 0xff800000115c7808 */ /* 0x000fe40004000000 */
[----:B------:R-:W-:-:S02]  /*12050*/  ISETP.GT.AND P0, PT, R3, 0x11, P1 ;  /* 0x000000110300780c */ /* 0x000fc40000f04270 */
[----:B------:R-:W-:Y:S01]  /*12060*/  PLOP3.LUT P1, PT, PT, PT, UP2, 0x40, 0x0 ;  /* 0x000000000000781c */ /* 0x000fe20003f2e828 */
[----:B------:R-:W-:Y:S01]  /*12070*/  UISETP.NE.AND UP2, UPT, UR11, URZ, UPT ;  /* 0x0000003f0b00728c */ /* 0x000fe2000bf45270 */
[----:B------:R-:W-:Y:S02]  /*12080*/  ISETP.LT.OR P0, PT, R5, 0x12, P0 ;  /* 0x000000120500780c */ /* 0x000fe40000701670 */
[----:B------:R-:W-:Y:S01]  /*12090*/  PLOP3.LUT P6, PT, PT, PT, UP1, 0x40, 0x0 ;  /* 0x000000000000781c */ /* 0x000fe20003fce818 */
[----:B------:R-:W-:Y:S01]  /*120a0*/  UISETP.NE.AND UP1, UPT, UR39, URZ, UPT ;  /* 0x0000003f2700728c */ /* 0x000fe2000bf25270 */
[----:B------:R-:W-:Y:S01]  /*120b0*/  FSEL R93, R16, -INF , !P0 ;  /* 0xff800000105d7808 */ /* 0x000fe20004000000 */
[----:B------:R-:W-:Y:S01]  /*120c0*/  ULDC.64 UR10, c[0x0][0x2c8] ;  /* 0x0000b200000a7ab9 */ /* 0x000fe20000000a00 */
[----:B------:R-:W-:Y:S02]  /*120d0*/  ISETP.GT.AND P0, PT, R3, 0x18, P4 ;  /* 0x000000180300780c */ /* 0x000fe40002704270 */
[----:B------:R-:W-:Y:S01]  /*120e0*/  PLOP3.LUT P4, PT, PT, PT, UP2, 0x40, 0x0 ;  /* 0x000000000000781c */ /* 0x000fe20003f8e828 */
[----:B------:R-:W-:Y:S01]  /*120f0*/  UISETP.NE.AND UP2, UPT, UR36, URZ, UPT ;  /* 0x0000003f2400728c */ /* 0x000fe2000bf45270 */
[----:B------:R-:W-:-:S04]  /*12100*/  ISETP.LT.OR P0, PT, R5, 0x19, P0 ;  /* 0x000000190500780c */ /* 0x000fc80000701670 */
[----:B------:R-:W-:Y:S01]  /*12110*/  FSEL R94, R9, -INF , !P0 ;  /* 0xff800000095e7808 */ /* 0x000fe20004000000 */
[----:B------:R-:W-:Y:S01]  /*12120*/  FFMA.FTZ R9, R75, c[0x0][0x2d0], -R7 ;  /* 0x0000b4004b097a23 */ /* 0x000fe20000010807 */
[----:B------:R-:W-:Y:S02]  /*12130*/  ISETP.GT.AND P0, PT, R3, 0x19, P5 ;  /* 0x000000190300780c */ /* 0x000fe40002f04270 */
[----:B------:R-:W-:Y:S01]  /*12140*/  PLOP3.LUT P5, PT, PT, PT, UP0, 0x40, 0x0 ;  /* 0x000000000000781c */ /* 0x000fe20003fae808 */
[----:B------:R1:W-:Y:S01]  /*12150*/  MUFU.EX2 R208, R9 ;  /* 0x0000000900d07308 */ /* 0x0003e20000000800 */
[----:B------:R-:W-:Y:S01]  /*12160*/  ISETP.LT.OR P0, PT, R5, 0x1a, P0 ;  /* 0x0000001a0500780c */ /* 0x000fe20000701670 */
[----:B------:R-:W-:-:S03]  /*12170*/  UISETP.NE.AND UP0, UPT, UR7, URZ, UPT ;  /* 0x0000003f0700728c */ /* 0x000fc6000bf05270 */
[----:B------:R-:W-:Y:S02]  /*12180*/  FSEL R95, R45, -INF , !P0 ;  /* 0xff8000002d5f7808 */ /* 0x000fe40004000000 */
[----:B------:R-:W-:Y:S02]  /*12190*/  ISETP.GT.AND P0, PT, R3, 0x20, P2 ;  /* 0x000000200300780c */ /* 0x000fe40001704270 */
        /* <DEDUP_REMOVED lines=8> */
[----:B-1----:R-:W-:Y:S01]  /*12220*/  FMNMX.FTZ R9, R103, R8, !PT ;  /* 0x0000000867097209 */ /* 0x002fe20007810000 */
[----:B------:R-:W-:Y:S01]  /*12230*/  FFMA.FTZ R8, R76, c[0x0][0x2d0], -R7 ;  /* 0x0000b4004c087a23 */ /* 0x000fe20000010807 */
[----:B------:R-:W-:Y:S01]  /*12240*/  FSEL R161, R12, -INF , !P0 ;  /* 0xff8000000ca17808 */ /* 0x000fe20004000000 */
[----:B------:R-:W-:Y:S01]  /*12250*/  LDSM.16.MT88.4 R76, [R212+0x100] ;  /* 0x00010000d44c783b */ /* 0x000fe20000004200 */
[----:B------:R-:W-:Y:S01]  /*12260*/  ISETP.GT.AND P0, PT, R3, 0x28, P3 ;  /* 0x000000280300780c */ /* 0x000fe20001f04270 */
[----:B------:R1:W3:Y:S01]  /*12270*/  MUFU.EX2 R154, R8 ;  /* 0x00000008009a7308 */ /* 0x0002e20000000800 */
[----:B------:R-:W-:-:S02]  /*12280*/  FMNMX.FTZ R9, R112, R9, !PT ;  /* 0x0000000970097209 */ /* 0x000fc40007810000 */
[----:B------:R-:W-:Y:S02]  /*12290*/  ISETP.LT.OR P0, PT, R5, 0x29, P0 ;  /* 0x000000290500780c */ /* 0x000fe40000701670 */
[----:B------:R-:W-:Y:S02]  /*122a0*/  FMNMX.FTZ R0, R113, R9, !PT ;  /* 0x0000000971007209 */ /* 0x000fe40007810000 */
[----:B------:R-:W-:Y:S02]  /*122b0*/  FSEL R162, R35, -INF , !P0 ;  /* 0xff80000023a27808 */ /* 0x000fe40004000000 */
[----:B------:R-:W-:Y:S02]  /*122c0*/  ISETP.GT.AND P0, PT, R3, 0x29, P5 ;  /* 0x000000290300780c */ /* 0x000fe40002f04270 */
[----:B------:R-:W-:Y:S02]  /*122d0*/  FMNMX.FTZ R9, R69, R68, !PT ;  /* 0x0000004445097209 */ /* 0x000fe40007810000 */
[----:B------:R-:W-:-:S02]  /*122e0*/  ISETP.LT.OR P0, PT, R5, 0x2a, P0 ;  /* 0x0000002a0500780c */ /* 0x000fc40000701670 */
[----:B------:R-:W-:Y:S01]  /*122f0*/  FMNMX.FTZ R0, R114, R0, !PT ;  /* 0x0000000072007209 */ /* 0x000fe20007810000 */
[----:B-1----:R-:W-:Y:S01]  /*12300*/  FFMA.FTZ R8, R57, c[0x0][0x2d0], -R6 ;  /* 0x0000b40039087a23 */ /* 0x002fe20000010806 */
[----:B------:R-:W-:Y:S02]  /*12310*/  FSEL R163, R18, -INF , !P0 ;  /* 0xff80000012a37808 */ /* 0x000fe40004000000 */
[----:B------:R-:W-:Y:S01]  /*12320*/  ISETP.GT.AND P0, PT, R3, 0x30, P2 ;  /* 0x000000300300780c */ /* 0x000fe20001704270 */
[----:B------:R1:W-:Y:S01]  /*12330*/  MUFU.EX2 R215, R8 ;  /* 0x0000000800d77308 */ /* 0x0003e20000000800 */
[----:B------:R-:W-:Y:S02]  /*12340*/  FMNMX.FTZ R9, R74, R9, !PT ;  /* 0x000000094a097209 */ /* 0x000fe40007810000 */
[----:B------:R-:W-:Y:S02]  /*12350*/  ISETP.LT.OR P0, PT, R5, 0x31, P0 ;  /* 0x000000310500780c */ /* 0x000fe40000701670 */
[----:B------:R-:W-:-:S02]  /*12360*/  FMNMX.FTZ R0, R115, R0, !PT ;  /* 0x0000000073007209 */ /* 0x000fc40007810000 */
[----:B------:R-:W-:Y:S02]  /*12370*/  FSEL R176, R11, -INF , !P0 ;  /* 0xff8000000bb07808 */ /* 0x000fe40004000000 */
[----:B------:R-:W-:Y:S02]  /*12380*/  ISETP.GT.AND P0, PT, R3, 0x31, P1 ;  /* 0x000000310300780c */ /* 0x000fe40000f04270 */
[----:B------:R-:W-:Y:S02]  /*12390*/  FMNMX.FTZ R9, R73, R9, !PT ;  /* 0x0000000949097209 */ /* 0x000fe40007810000 */
[----:B------:R-:W-:Y:S02]  /*123a0*/  ISETP.LT.OR P0, PT, R5, 0x32, P0 ;  /* 0x000000320500780c */ /* 0x000fe40000701670 */
[----:B------:R-:W-:Y:S01]  /*123b0*/  PLOP3.LUT P2, PT, PT, PT, UP0, 0x40, 0x0 ;  /* 0x000000000000781c */ /* 0x000fe20003f4e808 */
[----:B-1----:R-:W-:Y:S01]  /*123c0*/  FFMA.FTZ R8, R59, c[0x0][0x2d0], -R6 ;  /* 0x0000b4003b087a23 */ /* 0x002fe20000010806 */
[----:B------:R-:W-:Y:S01]  /*123d0*/  FSEL R183, R10, -INF , !P0 ;  /* 0xff8000000ab77808 */ /* 0x000fe20004000000 */
[----:B------:R-:W-:Y:S01]  /*123e0*/  UISETP.NE.AND UP0, UPT, UR37, URZ, UPT ;  /* 0x0000003f2500728c */ /* 0x000fe2000bf05270 */
[----:B------:R-:W-:Y:S01]  /*123f0*/  ISETP.GT.AND P0, PT, R3, 0x38, P4 ;  /* 0x000000380300780c */ /* 0x000fe20002704270 */
[----:B------:R1:W4:Y:S01]  /*12400*/  MUFU.EX2 R216, R8 ;  /* 0x0000000800d87308 */ /* 0x0003220000000800 */
[----:B------:R-:W-:Y:S01]  /*12410*/  PLOP3.LUT P3, PT, PT, PT, UP6, 0x40, 0x0 ;  /* 0x000000000000781c */ /* 0x000fe20003f6e868 */
[----:B------:R-:W2:Y:S01]  /*12420*/  LDSM.16.MT88.4 R56, [R209+0x100] ;  /* 0x00010000d138783b */ /* 0x000ea20000004200 */
[----:B------:R-:W-:Y:S01]  /*12430*/  ISETP.LT.OR P0, PT, R5, 0x39, P0 ;  /* 0x000000390500780c */ /* 0x000fe20000701670 */
[----:B------:R-:W-:Y:S01]  /*12440*/  UISETP.NE.AND UP6, UPT, UR23, URZ, UPT ;  /* 0x0000003f1700728c */ /* 0x000fe2000bfc5270 */
[----:B------:R-:W-:-:S02]  /*12450*/  FMNMX.FTZ R0, R167, R0, !PT ;  /* 0x00000000a7007209 */ /* 0x000fc40007810000 */
[----:B------:R-:W-:Y:S02]  /*12460*/  FSEL R185, R38, -INF , !P0 ;  /* 0xff80000026b97808 */ /* 0x000fe40004000000 */
[----:B------:R-:W-:Y:S02]  /*12470*/  ISETP.GT.AND P0, PT, R3, 0x39, P6 ;  /* 0x000000390300780c */ /* 0x000fe40003704270 */
[----:B------:R-:W-:Y:S02]  /*12480*/  FMNMX.FTZ R9, R92, R9, !PT ;  /* 0x000000095c097209 */ /* 0x000fe40007810000 */
[----:B------:R-:W-:Y:S02]  /*12490*/  ISETP.LT.OR P1, PT, R5, 0x3a, P0 ;  /* 0x0000003a0500780c */ /* 0x000fe40000721670 */
[----:B------:R-:W-:Y:S01]  /*124a0*/  ISETP.GT.AND P2, PT, R3, 0x40, P2 ;  /* 0x000000400300780c */ /* 0x000fe20001744270 */
[----:B-1----:R-:W-:Y:S01]  /*124b0*/  FFMA.FTZ R8, R65, c[0x0][0x2d0], -R6 ;  /* 0x0000b40041087a23 */ /* 0x002fe20000010806 */
[----:B------:R-:W-:-:S02]  /*124c0*/  ISETP.GT.AND P0, PT, R3, 0x41, P3 ;  /* 0x000000410300780c */ /* 0x000fc40001f04270 */
[----:B------:R-:W-:Y:S01]  /*124d0*/  FMNMX.FTZ R0, R169, R0, !PT ;  /* 0x00000000a9007209 */ /* 0x000fe20007810000 */
[----:B------:R1:W-:Y:S01]  /*124e0*/  MUFU.EX2 R146, R8 ;  /* 0x0000000800927308 */ /* 0x0003e20000000800 */
[----:B------:R-:W-:Y:S02]  /*124f0*/  FMNMX.FTZ R4, R93, R9, !PT ;  /* 0x000000095d047209 */ /* 0x000fe40007810000 */
[C---:B------:R-:W-:Y:S02]  /*12500*/  ISETP.LT.OR P3, PT, R5.reuse, 0x41, P2 ;  /* 0x000000410500780c */ /* 0x040fe40001761670 */
[----:B------:R-:W-:Y:S02]  /*12510*/  ISETP.LT.OR P0, PT, R5, 0x42, P0 ;  /* 0x000000420500780c */ /* 0x000fe40000701670 */
[----:B------:R-:W-:Y:S02]  /*12520*/  FMNMX.FTZ R0, R174, R0, !PT ;  /* 0x00000000ae007209 */ /* 0x000fe40007810000 */
[----:B------:R-:W-:Y:S01]  /*12530*/  PLOP3.LUT P5, PT, PT, PT, UP5, 0x40, 0x0 ;  /* 0x000000000000781c */ /* 0x000fe20003fae858 */
[----:B------:R-:W-:Y:S01]  /*12540*/  UISETP.NE.AND UP5, UPT, UR24, URZ, UPT ;  /* 0x0000003f1800728c */ /* 0x000fe2000bfa5270 */
[----:B------:R-:W-:-:S02]  /*12550*/  PLOP3.LUT P2, PT, PT, PT, UP4, 0x40, 0x0 ;  /* 0x000000000000781c */ /* 0x000fc40003f4e848 */
[----:B------:R-:W-:Y:S02]  /*12560*/  FSEL R186, R37, -INF , !P1 ;  /* 0xff80000025ba7808 */ /* 0x000fe40004800000 */
[----:B------:R-:W-:Y:S02]  /*12570*/  FSEL R199, R13, -INF , !P0 ;  /* 0xff8000000dc77808 */ /* 0x000fe40004000000 */
[----:B-1----:R-:W-:Y:S01]  /*12580*/  FMNMX.FTZ R8, R94, R4, !PT ;  /* 0x000000045e087209 */ /* 0x002fe20007810000 */
[----:B------:R-:W-:Y:S01]  /*12590*/  FFMA.FTZ R4, R66, c[0x0][0x2d0], -R6 ;  /* 0x0000b40042047a23 */ /* 0x000fe20000010806 */
[----:B------:R-:W-:Y:S01]  /*125a0*/  FMNMX.FTZ R0, R175, R0, !PT ;  /* 0x00000000af007209 */ /* 0x000fe20007810000 */
[----:B------:R-:W-:Y:S01]  /*125b0*/  LDSM.16.MT88.4 R64, [R212+0x900] ;  /* 0x00090000d440783b */ /* 0x000fe20000004200 */
[C---:B------:R-:W-:Y:S01]  /*125c0*/  ISETP.GT.AND P1, PT, R3.reuse, 0x48, P5 ;  /* 0x000000480300780c */ /* 0x040fe20002f24270 */
[----:B------:R1:W1:Y:S01]  /*125d0*/  MUFU.EX2 R237, R4 ;  /* 0x0000000400ed7308 */ /* 0x0002620000000800 */
[----:B------:R-:W-:-:S02]  /*125e0*/  ISETP.GT.AND P0, PT, R3, 0x49, P2 ;  /* 0x000000490300780c */ /* 0x000fc40001704270 */
[----:B------:R-:W-:Y:S02]  /*125f0*/  FMNMX.FTZ R2, R95, R8, !PT ;  /* 0x000000085f027209 */ /* 0x000fe40007810000 */
[----:B------:R-:W-:Y:S02]  /*12600*/  FMNMX.FTZ R0, R198, R0, !PT ;  /* 0x00000000c6007209 */ /* 0x000fe40007810000 */
[C---:B------:R-:W-:Y:S02]  /*12610*/  ISETP.LT.OR P1, PT, R5.reuse, 0x49, P1 ;  /* 0x000000490500780c */ /* 0x040fe40000f21670 */
[----:B------:R-:W-:Y:S02]  /*12620*/  ISETP.LT.OR P0, PT, R5, 0x4a, P0 ;  /* 0x0000004a0500780c */ /* 0x000fe40000701670 */
[----:B------:R-:W-:Y:S02]  /*12630*/  FMNMX.FTZ R2, R160, R2, !PT ;  /* 0x00000002a0027209 */ /* 0x000fe40007810000 */
[----:B------:R-:W-:-:S02]  /*12640*/  FMNMX.FTZ R0, R197, R0, !PT ;  /* 0x00000000c5007209 */ /* 0x000fc40007810000 */
[----:B------:R-:W-:Y:S01]  /*12650*/  FSEL R200, R14, -INF , !P3 ;  /* 0xff8000000ec87808 */ /* 0x000fe20005800000 */
[----:B-1----:R-:W-:Y:S01]  /*12660*/  FFMA.FTZ R4, R82, c[0x0][0x2d0], -R7 ;  /* 0x0000b40052047a23 */ /* 0x002fe20000010807 */
[----:B------:R-:W-:Y:S02]  /*12670*/  FSEL R195, R47, -INF , !P1 ;  /* 0xff8000002fc37808 */ /* 0x000fe40004800000 */
[----:B------:R-:W-:Y:S01]  /*12680*/  FSEL R194, R48, -INF , !P0 ;  /* 0xff80000030c27808 */ /* 0x000fe20004000000 */
[----:B------:R-:W-:Y:S01]  /*12690*/  MUFU.EX2 R249, R4 ;  /* 0x0000000400f97308 */ /* 0x000fe20000000800 */
[----:B------:R-:W-:Y:S02]  /*126a0*/  PLOP3.LUT P3, PT, PT, PT, UP3, 0x40, 0x0 ;  /* 0x000000000000781c */ /* 0x000fe40003f6e838 */
[----:B------:R-:W-:Y:S02]  /*126b0*/  PLOP3.LUT P4, PT, PT, PT, UP2, 0x40, 0x0 ;  /* 0x000000000000781c */ /* 0x000fe40003f8e828 */
[----:B------:R-:W-:-:S02]  /*126c0*/  PLOP3.LUT P1, PT, PT, PT, UP1, 0x40, 0x0 ;  /* 0x000000000000781c */ /* 0x000fc40003f2e818 */
[----:B------:R-:W-:Y:S02]  /*126d0*/  PLOP3.LUT P0, PT, PT, PT, UP0, 0x40, 0x0 ;  /* 0x000000000000781c */ /* 0x000fe40003f0e808 */
[----:B------:R-:W-:Y:S02]  /*126e0*/  FMNMX.FTZ R2, R161, R2, !PT ;  /* 0x00000002a1027209 */ /* 0x000fe40007810000 */
[----:B------:R-:W-:Y:S02]  /*126f0*/  FMNMX.FTZ R0, R196, R0, !PT ;  /* 0x00000000c4007209 */ /* 0x000fe40007810000 */
[C---:B------:R-:W-:Y:S02]  /*12700*/  ISETP.GT.AND P3, PT, R3.reuse, 0x50, P3 ;  /* 0x000000500300780c */ /* 0x040fe40001f64270 */
[C---:B------:R-:W-:Y:S02]  /*12710*/  ISETP.GT.AND P2, PT, R3.reuse, 0x51, P4 ;  /* 0x000000510300780c */ /* 0x040fe40002744270 */
[----:B------:R-:W-:-:S02]  /*12720*/  ISETP.GT.AND P1, PT, R3, 0x58, P1 ;  /* 0x000000580300780c */ /* 0x000fc40000f24270 */
[----:B------:R-:W-:Y:S02]  /*12730*/  ISETP.GT.AND P0, PT, R3, 0x59, P0 ;  /* 0x000000590300780c */ /* 0x000fe40000704270 */
[----:B------:R-:W-:Y:S02]  /*12740*/  FMNMX.FTZ R3, R162, R2, !PT ;  /* 0x00000002a2037209 */ /* 0x000fe40007810000 */
[----:B------:R-:W-:Y:S01]  /*12750*/  FMNMX.FTZ R2, R201, R0, !PT ;  /* 0x00000000c9027209 */ /* 0x000fe20007810000 */
[----:B------:R-:W-:Y:S01]  /*12760*/  FFMA.FTZ R0, R83, c[0x0][0x2d0], -R7 ;  /* 0x0000b40053007a23 */ /* 0x000fe20000010807 */
[----:B------:R-:W-:Y:S02]  /*12770*/  FMNMX.FTZ R3, R163, R3, !PT ;  /* 0x00000003a3037209 */ /* 0x000fe40007810000 */
[----:B------:R-:W-:Y:S01]  /*12780*/  FMNMX.FTZ R2, R227, R2, !PT ;  /* 0x00000002e3027209 */ /* 0x000fe20007810000 */
[----:B------:R1:W1:Y:S01]  /*12790*/  MUFU.EX2 R240, R0 ;  /* 0x0000000000f07308 */ /* 0x0002620000000800 */
[----:B------:R-:W-:-:S02]  /*127a0*/  FMNMX.FTZ R3, R176, R3, !PT ;  /* 0x00000003b0037209 */ /* 0x000fc40007810000 */
[----:B------:R-:W-:Y:S02]  /*127b0*/  FMNMX.FTZ R2, R226, R2, !PT ;  /* 0x00000002e2027209 */ /* 0x000fe40007810000 */
[----:B------:R-:W-:Y:S02]  /*127c0*/  FMNMX.FTZ R3, R183, R3, !PT ;  /* 0x00000003b7037209 */ /* 0x000fe40007810000 */
[----:B------:R-:W-:Y:S02]  /*127d0*/  ISETP.LT.OR P3, PT, R5, 0x51, P3 ;  /* 0x000000510500780c */ /* 0x000fe40001f61670 */
[----:B------:R-:W-:Y:S02]  /*127e0*/  FMNMX.FTZ R3, R185, R3, !PT ;  /* 0x00000003b9037209 */ /* 0x000fe40007810000 */
[----:B------:R-:W-:Y:S02]  /*127f0*/  ISETP.LT.OR P2, PT, R5, 0x52, P2 ;  /* 0x000000520500780c */ /* 0x000fe40001741670 */
[----:B------:R-:W-:-:S02]  /*12800*/  FMNMX.FTZ R3, R186, R3, !PT ;  /* 0x00000003ba037209 */ /* 0x000fc40007810000 */
[----:B------:R-:W-:Y:S01]  /*12810*/  FSEL R187, R116, -INF , !P3 ;  /* 0xff80000074bb7808 */ /* 0x000fe20005800000 */
[----:B-1----:R-:W-:Y:S01]  /*12820*/  FFMA.FTZ R0, R98, c[0x0][0x2d0], -R7 ;  /* 0x0000b40062007a23 */ /* 0x002fe20000010807 */
[----:B------:R-:W-:Y:S02]  /*12830*/  FMNMX.FTZ R3, R200, R3, !PT ;  /* 0x00000003c8037209 */ /* 0x000fe40007810000 */
[----:B------:R-:W-:Y:S01]  /*12840*/  ISETP.LT.OR P1, PT, R5, 0x59, P1 ;  /* 0x000000590500780c */ /* 0x000fe20000f21670 */
[----:B------:R1:W-:Y:S01]  /*12850*/  MUFU.EX2 R142, R0 ;  /* 0x00000000008e7308 */ /* 0x0003e20000000800 */
[----:B------:R-:W-:Y:S02]  /*12860*/  FMNMX.FTZ R3, R199, R3, !PT ;  /* 0x00000003c7037209 */ /* 0x000fe40007810000 */
[----:B------:R-:W-:Y:S02]  /*12870*/  FSEL R188, R51, -INF , !P2 ;  /* 0xff80000033bc7808 */ /* 0x000fe40005000000 */
[----:B------:R-:W-:-:S02]  /*12880*/  FMNMX.FTZ R3, R195, R3, !PT ;  /* 0x00000003c3037209 */ /* 0x000fc40007810000 */
[----:B------:R-:W-:Y:S02]  /*12890*/  ISETP.LT.OR P0, PT, R5, 0x5a, P0 ;  /* 0x0000005a0500780c */ /* 0x000fe40000701670 */
[----:B------:R-:W-:Y:S02]  /*128a0*/  FMNMX.FTZ R3, R194, R3, !PT ;  /* 0x00000003c2037209 */ /* 0x000fe40007810000 */
[----:B------:R-:W-:Y:S02]  /*128b0*/  FSEL R189, R43, -INF , !P1 ;  /* 0xff8000002bbd7808 */ /* 0x000fe40004800000 */
[----:B------:R-:W-:Y:S02]  /*128c0*/  FMNMX.FTZ R3, R187, R3, !PT ;  /* 0x00000003bb037209 */ /* 0x000fe40007810000 */
[----:B------:R-:W-:Y:S02]  /*128d0*/  FSEL R190, R39, -INF , !P0 ;  /* 0xff80000027be7808 */ /* 0x000fe40004000000 */
[----:B-1----:R-:W-:Y:S01]  /*128e0*/  FMNMX.FTZ R0, R228, R2, !PT ;  /* 0x00000002e4007209 */ /* 0x002fe20007810000 */
[----:B------:R-:W-:Y:S01]  /*128f0*/  FFMA.FTZ R2, R99, c[0x0][0x2d0], -R7 ;  /* 0x0000b40063027a23 */ /* 0x000fe20000010807 */
[----:B------:R-:W-:-:S02]  /*12900*/  FMNMX.FTZ R3, R188, R3, !PT ;  /* 0x00000003bc037209 */ /* 0x000fc40007810000 */
[----:B------:R-:W-:Y:S01]  /*12910*/  FMNMX.FTZ R0, R229, R0, !PT ;  /* 0x00000000e5007209 */ /* 0x000fe20007810000 */
[----:B------:R1:W1:Y:S01]  /*12920*/  MUFU.EX2 R147, R2 ;  /* 0x0000000200937308 */ /* 0x0002620000000800 */
[----:B------:R-:W-:Y:S02]  /*12930*/  FMNMX.FTZ R3, R189, R3, !PT ;  /* 0x00000003bd037209 */ /* 0x000fe40007810000 */
[----:B------:R-:W-:Y:S02]  /*12940*/  FMNMX.FTZ R0, R207, R0, !PT ;  /* 0x00000000cf007209 */ /* 0x000fe40007810000 */
[----:B------:R-:W-:Y:S02]  /*12950*/  FMNMX.FTZ R3, R190, R3, !PT ;  /* 0x00000003be037209 */ /* 0x000fe40007810000 */
[----:B------:R-:W-:Y:S02]  /*12960*/  FMNMX.FTZ R0, R206, R0, !PT ;  /* 0x00000000ce007209 */ /* 0x000fe40007810000 */
[----:B--2---:R-:W-:Y:S01]  /*12970*/  F2FP.BF16.PACK_AB R8, R149, R150 ;  /* 0x000000969508723e */ /* 0x004fe200000010ff */
[----:B------:R-:W2:Y:S01]  /*12980*/  SHFL.BFLY PT, R5, R3, 0x2, 0x1f ;  /* 0x0c401f0003057f89 */ /* 0x000ea200000e0000 */
[----:B------:R-:W-:-:S02]  /*12990*/  FMNMX.FTZ R0, R230, R0, !PT ;  /* 0x00000000e6007209 */ /* 0x000fc40007810000 */
[----:B---3--:R-:W-:Y:S02]  /*129a0*/  F2FP.BF16.PACK_AB R10, R154, R208 ;  /* 0x000000d09a0a723e */ /* 0x008fe400000010ff */
[----:B------:R-:W-:Y:S01]  /*129b0*/  FMNMX.FTZ R0, R231, R0, !PT ;  /* 0x00000000e7007209 */ /* 0x000fe20007810000 */
[----:B-1----:R-:W-:Y:S01]  /*129c0*/  FFMA.FTZ R2, R80, c[0x0][0x2d0], -R6 ;  /* 0x0000b40050027a23 */ /* 0x002fe20000010806 */
[----:B----4-:R-:W-:Y:S02]  /*129d0*/  F2FP.BF16.PACK_AB R9, R216, R215 ;  /* 0x000000d7d809723e */ /* 0x010fe400000010ff */
[----:B------:R-:W-:Y:S01]  /*129e0*/  F2FP.BF16.PACK_AB R11, R237, R146 ;  /* 0x00000092ed0b723e */ /* 0x000fe200000010ff */
[----:B------:R-:W1:Y:S01]  /*129f0*/  SHFL.BFLY PT, R4, R0, 0x2, 0x1f ;  /* 0x0c401f0000047f89 */ /* 0x000e6200000e0000 */
[----:B------:R3:W-:Y:S01]  /*12a00*/  MUFU.EX2 R248, R2 ;  /* 0x0000000200f87308 */ /* 0x0007e20000000800 */
[----:B------:R-:W-:Y:S02]  /*12a10*/  F2FP.BF16.PACK_AB R12, R240, R249 ;  /* 0x000000f9f00c723e */ /* 0x000fe400000010ff */
[----:B------:R-:W-:-:S02]  /*12a20*/  F2FP.BF16.PACK_AB R14, R147, R142 ;  /* 0x0000008e930e723e */ /* 0x000fc400000010ff */
[----:B------:R-:W-:Y:S01]  /*12a30*/  HMMA.16816.F32.BF16 R32, R8, R56, RZ ;  /* 0x000000380820723c */ /* 0x000fe200000418ff */
[----:B--2---:R-:W-:-:S07]  /*12a40*/  FMNMX.FTZ R3, R3, R5, !PT ;  /* 0x0000000503037209 */ /* 0x004fce0007810000 */
[C---:B------:R-:W-:Y:S01]  /*12a50*/  HMMA.16816.F32.BF16 R24, R8.reuse, R84, RZ ;  /* 0x000000540818723c */ /* 0x040fe200000418ff */
[--C-:B---3--:R-:W-:Y:S01]  /*12a60*/  FFMA.FTZ R2, R81, c[0x0][0x2d0], -R6.reuse ;  /* 0x0000b40051027a23 */ /* 0x108fe20000010806 */
[----:B------:R-:W2:Y:S03]  /*12a70*/  SHFL.BFLY PT, R5, R3, 0x1, 0x1f ;  /* 0x0c201f0003057f89 */ /* 0x000ea600000e0000 */
[----:B------:R3:W4:Y:S01]  /*12a80*/  MUFU.EX2 R241, R2 ;  /* 0x0000000200f17308 */ /* 0x0007220000000800 */
[----:B------:R-:W-:Y:S01]  /*12a90*/  LDSM.16.MT88.4 R80, [R209+0x900] ;  /* 0x00090000d150783b */ /* 0x000fe20000004200 */
[----:B-1----:R-:W-:Y:S01]  /*12aa0*/  FMNMX.FTZ R0, R0, R4, !PT ;  /* 0x0000000400007209 */ /* 0x002fe20007810000 */
[C---:B------:R-:W-:Y:S04]  /*12ab0*/  HMMA.16816.F32.BF16 R28, R8.reuse, R76, RZ ;  /* 0x0000004c081c723c */ /* 0x040fe800000418ff */
[----:B------:R-:W1:Y:S04]  /*12ac0*/  SHFL.BFLY PT, R4, R0, 0x1, 0x1f ;  /* 0x0c201f0000047f89 */ /* 0x000e6800000e0000 */
[----:B------:R-:W-:Y:S01]  /*12ad0*/  HMMA.16816.F32.BF16 R16, R8, R88, RZ ;  /* 0x000000580810723c */ /* 0x000fe200000418ff */
[----:B---3--:R-:W-:Y:S01]  /*12ae0*/  FFMA.FTZ R2, R96, c[0x0][0x2d0], -R6 ;  /* 0x0000b40060027a23 */ /* 0x008fe20000010806 */
[----:B----4-:R-:W-:-:S03]  /*12af0*/  F2FP.BF16.PACK_AB R13, R241, R248 ;  /* 0x000000f8f10d723e */ /* 0x010fc600000010ff */
[----:B------:R3:W-:Y:S03]  /*12b00*/  MUFU.EX2 R151, R2 ;  /* 0x0000000200977308 */ /* 0x0007e60000000800 */
[----:B------:R-:W-:Y:S01]  /*12b10*/  HMMA.16816.F32.BF16 R20, R8, R58, RZ ;  /* 0x0000003a0814723c */ /* 0x000fe200000418ff */
[----:B--2---:R-:W-:-:S07]  /*12b20*/  FMNMX.FTZ R3, R5, R3, !PT ;  /* 0x0000000305037209 */ /* 0x004fce0007810000 */
[C---:B------:R-:W-:Y:S01]  /*12b30*/  HMMA.16816.F32.BF16 R36, R8.reuse, R78, RZ ;  /* 0x0000004e0824723c */ /* 0x040fe200000418ff */
[----:B-1----:R-:W-:Y:S01]  /*12b40*/  FMNMX.FTZ R70, R0, R4, !PT ;  /* 0x0000000400467209 */ /* 0x002fe20007810000 */
[--C-:B------:R-:W-:Y:S02]  /*12b50*/  FFMA.FTZ R0, R106, c[0x0][0x2d0], -R6.reuse ;  /* 0x0000b4006a007a23 */ /* 0x100fe40000010806 */
[--C-:B---3--:R-:W-:Y:S01]  /*12b60*/  FFMA.FTZ R2, R97, c[0x0][0x2d0], -R6.reuse ;  /* 0x0000b40061027a23 */ /* 0x108fe20000010806 */
[----:B------:R-:W-:Y:S01]  /*12b70*/  FSETP.NEU.FTZ.AND P0, PT, R70, -INF , PT ;  /* 0xff8000004600780b */ /* 0x000fe20003f1d000 */
[----:B------:R1:W-:Y:S02]  /*12b80*/  MUFU.EX2 R145, R0 ;  /* 0x0000000000917308 */ /* 0x0003e40000000800 */
[C---:B------:R-:W-:Y:S06]  /*12b90*/  HMMA.16816.F32.BF16 R40, R8.reuse, R86, RZ ;  /* 0x000000560828723c */ /* 0x040fec00000418ff */
[----:B------:R2:W3:Y:S02]  /*12ba0*/  MUFU.EX2 R245, R2 ;  /* 0x0000000200f57308 */ /* 0x0004e40000000800 */
[----:B------:R-:W-:Y:S01]  /*12bb0*/  HMMA.16816.F32.BF16 R8, R8, R90, RZ ;  /* 0x0000005a0808723c */ /* 0x000fe200000418ff */
[----:B-1----:R-:W-:-:S05]  /*12bc0*/  FFMA.FTZ R0, R109, c[0x0][0x2d0], -R6 ;  /* 0x0000b4006d007a23 */ /* 0x002fca0000010806 */
[----:B------:R-:W-:Y:S01]  /*12bd0*/  MUFU.EX2 R75, R0 ;  /* 0x00000000004b7308 */ /* 0x000fe20000000800 */
[----:B--2---:R-:W-:Y:S01]  /*12be0*/  FFMA.FTZ R2, R107, c[0x0][0x2d0], -R7 ;  /* 0x0000b4006b027a23 */ /* 0x004fe20000010807 */
[----:B---3--:R-:W-:-:S06]  /*12bf0*/  F2FP.BF16.PACK_AB R15, R245, R151 ;  /* 0x00000097f50f723e */ /* 0x008fcc00000010ff */
[----:B------:R1:W-:Y:S01]  /*12c00*/  MUFU.EX2 R153, R2 ;  /* 0x0000000200997308 */ /* 0x0003e20000000800 */
[C---:B------:R-:W-:Y:S08]  /*12c10*/  HMMA.16816.F32.BF16 R48, R12.reuse, R80, R32 ;  /* 0x000000500c30723c */ /* 0x040ff00000041820 */
[----:B------:R-:W-:Y:S01]  /*12c20*/  HMMA.16816.F32.BF16 R32, R12, R60, R24 ;  /* 0x0000003c0c20723c */ /* 0x000fe20000041818 */
[----:B-1----:R-:W-:-:S04]  /*12c30*/  FFMA.FTZ R2, R108, c[0x0][0x2d0], -R7 ;  /* 0x0000b4006c027a23 */ /* 0x002fc80000010807 */
[----:B------:R1:W2:Y:S03]  /*12c40*/  MUFU.EX2 R247, R2 ;  /* 0x0000000200f77308 */ /* 0x0002a60000000800 */
        /* <DEDUP_REMOVED lines=8> */
[----:B------:R1:W3:Y:S03]  /*12cd0*/  MUFU.EX2 R243, R2 ;  /* 0x0000000200f37308 */ /* 0x0002e60000000800 */
[----:B------:R-:W-:Y:S07]  /*12ce0*/  HMMA.16816.F32.BF16 R12, R12, R54, R8 ;  /* 0x000000360c0c723c */ /* 0x000fee0000041808 */
[----:B--2---:R-:W-:-:S02]  /*12cf0*/  F2FP.BF16.PACK_AB R8, R247, R153 ;  /* 0x00000099f708723e */ /* 0x004fc400000010ff */
[----:B------:R-:W-:Y:S01]  /*12d00*/  F2FP.BF16.PACK_AB R11, R75, R145 ;  /* 0x000000914b0b723e */ /* 0x000fe200000010ff */
[----:B-1----:R-:W-:Y:S01]  /*12d10*/  FFMA.FTZ R2, R104, c[0x0][0x2d0], -R6 ;  /* 0x0000b40068027a23 */ /* 0x002fe20000010806 */
[----:B---3--:R-:W-:-:S03]  /*12d20*/  F2FP.BF16.PACK_AB R10, R243, R143 ;  /* 0x0000008ff30a723e */ /* 0x008fc600000010ff */
[----:B------:R1:W-:Y:S02]  /*12d30*/  MUFU.EX2 R246, R2 ;  /* 0x0000000200f67308 */ /* 0x0003e40000000800 */
[----:B-1----:R-:W-:-:S06]  /*12d40*/  FFMA.FTZ R2, R105, c[0x0][0x2d0], -R6 ;  /* 0x0000b40069027a23 */ /* 0x002fcc0000010806 */
[----:B------:R1:W2:Y:S02]  /*12d50*/  MUFU.EX2 R244, R2 ;  /* 0x0000000200f47308 */ /* 0x0002a40000000800 */
[----:B-1----:R-:W-:Y:S01]  /*12d60*/  FMUL.FTZ R2, R70, c[0x0][0x2d0] ;  /* 0x0000b40046027a20 */ /* 0x002fe20000410000 */
[----:B--2---:R-:W-:-:S04]  /*12d70*/  F2FP.BF16.PACK_AB R9, R244, R246 ;  /* 0x000000f6f409723e */ /* 0x004fc800000010ff */
[----:B------:R-:W-:Y:S02]  /*12d80*/  FSEL R2, R2, RZ, P0 ;  /* 0x000000ff02027208 */ /* 0x000fe40000000000 */
[----:B------:R-:W-:Y:S01]  /*12d90*/  FSETP.NEU.FTZ.AND P0, PT, R3, -INF , PT ;  /* 0xff8000000300780b */ /* 0x000fe20003f1d000 */
[C---:B------:R-:W-:Y:S02]  /*12da0*/  HMMA.16816.F32.BF16 R120, R8.reuse, R136, R32 ;  /* 0x000000880878723c */ /* 0x040fe40000041820 */
[--C-:B------:R-:W-:Y:S02]  /*12db0*/  FFMA.FTZ R0, R100, c[0x0][0x2d0], -R2.reuse ;  /* 0x0000b40064007a23 */ /* 0x100fe40000010802 */
[--C-:B------:R-:W-:Y:S02]  /*12dc0*/  FFMA.FTZ R4, R103, c[0x0][0x2d0], -R2.reuse ;  /* 0x0000b40067047a23 */ /* 0x100fe40000010802 */
[----:B------:R1:W-:Y:S02]  /*12dd0*/  MUFU.EX2 R213, R0 ;  /* 0x0000000000d57308 */ /* 0x0003e40000000800 */
[C---:B------:R-:W-:Y:S06]  /*12de0*/  HMMA.16816.F32.BF16 R116, R8.reuse, R132, R44 ;  /* 0x000000840874723c */ /* 0x040fec000004182c */
[----:B------:R-:W-:Y:S02]  /*12df0*/  MUFU.EX2 R238, R4 ;  /* 0x0000000400ee7308 */ /* 0x000fe40000000800 */
[----:B------:R-:W-:Y:S01]  /*12e00*/  HMMA.16816.F32.BF16 R108, R8, R128, R48 ;  /* 0x00000080086c723c */ /* 0x000fe20000041830 */
[----:B-1----:R-:W-:-:S06]  /*12e10*/  FFMA.FTZ R0, R101, c[0x0][0x2d0], -R2 ;  /* 0x0000b40065007a23 */ /* 0x002fcc0000010802 */
[----:B------:R-:W-:Y:S01]  /*12e20*/  MOV R51, R149 ;  /* 0x0000009500337202 */ /* 0x000fe20000000f00 */
[----:B------:R-:W-:Y:S01]  /*12e30*/  HMMA.16816.F32.BF16 R124, R8, R156, R28 ;  /* 0x0000009c087c723c */ /* 0x000fe2000004181c */
[----:B------:R-:W-:Y:S01]  /*12e40*/  IMAD.MOV.U32 R50, RZ, RZ, R147 ;  /* 0x000000ffff327224 */ /* 0x000fe200078e0093 */
[----:B------:R1:W2:Y:S01]  /*12e50*/  MUFU.EX2 R214, R0 ;  /* 0x0000000000d67308 */ /* 0x0002a20000000800 */
[----:B------:R-:W-:Y:S02]  /*12e60*/  IMAD.MOV.U32 R49, RZ, RZ, R146 ;  /* 0x000000ffff317224 */ /* 0x000fe400078e0092 */
[----:B------:R-:W-:-:S03]  /*12e70*/  IMAD.MOV.U32 R48, RZ, RZ, R145 ;  /* 0x000000ffff307224 */ /* 0x000fc600078e0091 */
[C---:B------:R-:W-:Y:S08]  /*12e80*/  HMMA.16816.F32.BF16 R44, R8.reuse, R130, R24 ;  /* 0x00000082082c723c */ /* 0x040ff00000041818 */
[----:B------:R-:W-:Y:S01]  /*12e90*/  HMMA.16816.F32.BF16 R96, R8, R134, R20 ;  /* 0x000000860860723c */ /* 0x000fe20000041814 */
[----:B-1----:R-:W-:-:S04]  /*12ea0*/  FFMA.FTZ R0, R102, c[0x0][0x2d0], -R2 ;  /* 0x0000b40066007a23 */ /* 0x002fc80000010802 */
[----:B------:R1:W-:Y:S03]  /*12eb0*/  MUFU.EX2 R155, R0 ;  /* 0x00000000009b7308 */ /* 0x0003e60000000800 */
[C---:B------:R-:W-:Y:S08]  /*12ec0*/  HMMA.16816.F32.BF16 R100, R8.reuse, R138, R16 ;  /* 0x0000008a0864723c */ /* 0x040ff00000041810 */
[----:B------:R-:W-:Y:S01]  /*12ed0*/  HMMA.16816.F32.BF16 R104, R8, R158, R12 ;  /* 0x0000009e0868723c */ /* 0x000fe2000004180c */
[----:B-1----:R-:W-:-:S06]  /*12ee0*/  FMUL.FTZ R0, R3, c[0x0][0x2d0] ;  /* 0x0000b40003007a20 */ /* 0x002fcc0000410000 */
[----:B--2---:R-:W-:Y:S02]  /*12ef0*/  F2FP.BF16.PACK_AB R8, R214, R213 ;  /* 0x000000d5d608723e */ /* 0x004fe400000010ff */
[----:B------:R-:W-:-:S05]  /*12f00*/  FSEL R0, R0, RZ, P0 ;  /* 0x000000ff00007208 */ /* 0x000fca0000000000 */
[----:B------:R-:W-:Y:S01]  /*12f10*/  FFMA.FTZ R4, R69, c[0x0][0x2d0], -R0 ;  /* 0x0000b40045047a23 */ /* 0x000fe20000010800 */
[----:B------:R-:W-:-:S03]  /*12f20*/  MOV R69, R143 ;  /* 0x0000008f00457202 */ /* 0x000fc60000000f00 */
[----:B------:R1:W-:Y:S02]  /*12f30*/  MUFU.EX2 R181, R4 ;  /* 0x0000000400b57308 */ /* 0x0003e40000000800 */
[----:B-1----:R-:W-:Y:S02]  /*12f40*/  FFMA.FTZ R4, R68, c[0x0][0x2d0], -R0 ;  /* 0x0000b40044047a23 */ /* 0x002fe40000010800 */
[----:B------:R-:W-:-:S04]  /*12f50*/  IMAD.MOV.U32 R68, RZ, RZ, R142 ;  /* 0x000000ffff447224 */ /* 0x000fc800078e008e */
[----:B------:R1:W2:Y:S02]  /*12f60*/  MUFU.EX2 R178, R4 ;  /* 0x0000000400b27308 */ /* 0x0002a40000000800 */
[----:B-1----:R-:W-:Y:S01]  /*12f70*/  FFMA.FTZ R4, R74, c[0x0][0x2d0], -R0 ;  /* 0x0000b4004a047a23 */ /* 0x002fe20000010800 */
[----:B--2---:R-:W-:-:S05]  /*12f80*/  F2FP.BF16.PACK_AB R9, R178, R181 ;  /* 0x000000b5b209723e */ /* 0x004fca00000010ff */
[----:B------:R1:W-:Y:S02]  /*12f90*/  MUFU.EX2 R239, R4 ;  /* 0x0000000400ef7308 */ /* 0x0003e40000000800 */
[----:B-1----:R-:W-:Y:S02]  /*12fa0*/  FFMA.FTZ R4, R73, c[0x0][0x2d0], -R0 ;  /* 0x0000b40049047a23 */ /* 0x002fe40000010800 */
[----:B------:R-:W-:-:S04]  /*12fb0*/  IMAD.MOV.U32 R73, RZ, RZ, R155 ;  /* 0x000000ffff497224 */ /* 0x000fc800078e009b */
[----:B------:R1:W2:Y:S01]  /*12fc0*/  MUFU.EX2 R177, R4 ;  /* 0x0000000400b17308 */ /* 0x0002a20000000800 */
[----:B------:R-:W-:Y:S01]  /*12fd0*/  F2FP.BF16.PACK_AB R10, R238, R73 ;  /* 0x00000049ee0a723e */ /* 0x000fe200000010ff */
[----:B-1----:R-:W-:Y:S01]  /*12fe0*/  FFMA.FTZ R4, R112, c[0x0][0x2d0], -R2 ;  /* 0x0000b40070047a23 */ /* 0x002fe20000010802 */
[----:B--2---:R-:W-:Y:S02]  /*12ff0*/  F2FP.BF16.PACK_AB R11, R177, R239 ;  /* 0x000000efb10b723e */ /* 0x004fe400000010ff */
[----:B------:R-:W-:-:S03]  /*13000*/  MOV R112, R154 ;  /* 0x0000009a00707202 */ /* 0x000fc60000000f00 */
[----:B------:R1:W-:Y:S02]  /*13010*/  MUFU.EX2 R5, R4 ;  /* 0x0000000400057308 */ /* 0x0003e40000000800 */
[C---:B------:R-:W-:Y:S08]  /*13020*/  HMMA.16816.F32.BF16 R24, R8.reuse, R76, RZ ;  /* 0x0000004c0818723c */ /* 0x040ff000000418ff */
[----:B------:R-:W-:Y:S01]  /*13030*/  HMMA.16816.F32.BF16 R28, R8, R56, RZ ;  /* 0x00000038081c723c */ /* 0x000fe200000418ff */
[----:B-1----:R-:W-:-:S02]  /*13040*/  FFMA.FTZ R4, R113, c[0x0][0x2d0], -R2 ;  /* 0x0000b40071047a23 */ /* 0x002fc40000010802 */
[----:B------:R-:W-:Y:S02]  /*13050*/  IMAD.MOV.U32 R113, RZ, RZ, R153 ;  /* 0x000000ffff717224 */ /* 0x000fe400078e0099 */
[----:B------:R1:W2:Y:S03]  /*13060*/  MUFU.EX2 R33, R4 ;  /* 0x0000000400217308 */ /* 0x0002a60000000800 */
[C---:B------:R-:W-:Y:S08]  /*13070*/  HMMA.16816.F32.BF16 R36, R8.reuse, R78, RZ ;  /* 0x0000004e0824723c */ /* 0x040ff000000418ff */
[----:B------:R-:W-:Y:S01]  /*13080*/  HMMA.16816.F32.BF16 R40, R8, R58, RZ ;  /* 0x0000003a0828723c */ /* 0x000fe200000418ff */
[----:B------:R-:W-:Y:S01]  /*13090*/  LDSM.16.MT88.4 R56, [R209+0x1900] ;  /* 0x00190000d138783b */ /* 0x000fe20000004200 */
[----:B-1----:R-:W-:-:S06]  /*130a0*/  FFMA.FTZ R4, R114, c[0x0][0x2d0], -R2 ;  /* 0x0000b40072047a23 */ /* 0x002fcc0000010802 */
[----:B------:R-:W-:Y:S01]  /*130b0*/  HMMA.16816.F32.BF16 R16, R8, R84, RZ ;  /* 0x000000540810723c */ /* 0x000fe200000418ff */
[----:B--2---:R-:W-:Y:S01]  /*130c0*/  IMAD.MOV.U32 R78, RZ, RZ, R33 ;  /* 0x000000ffff4e7224 */ /* 0x004fe200078e0021 */
[----:B------:R1:W-:Y:S01]  /*130d0*/  MUFU.EX2 R236, R4 ;  /* 0x0000000400ec7308 */ /* 0x0003e20000000800 */
[----:B------:R-:W-:-:S05]  /*130e0*/  IMAD.MOV.U32 R114, RZ, RZ, R151 ;  /* 0x000000ffff727224 */ /* 0x000fca00078e0097 */
[C---:B------:R-:W-:Y:S07]  /*130f0*/  HMMA.16816.F32.BF16 R12, R8.reuse, R88, RZ ;  /* 0x00000058080c723c */ /* 0x040fee00000418ff */
[----:B------:R-:W-:Y:S01]  /*13100*/  IMAD.MOV.U32 R88, RZ, RZ, R249 ;  /* 0x000000ffff587224 */ /* 0x000fe200078e00f9 */
[----:B------:R-:W-:Y:S01]  /*13110*/  HMMA.16816.F32.BF16 R20, R8, R90, RZ ;  /* 0x0000005a0814723c */ /* 0x000fe200000418ff */
[----:B------:R-:W-:Y:S02]  /*13120*/  IMAD.MOV.U32 R89, RZ, RZ, R245 ;  /* 0x000000ffff597224 */ /* 0x000fe400078e00f5 */
[----:B-1----:R-:W-:-:S02]  /*13130*/  FFMA.FTZ R4, R115, c[0x0][0x2d0], -R2 ;  /* 0x0000b40073047a23 */ /* 0x002fc40000010802 */
[----:B------:R-:W-:Y:S02]  /*13140*/  IMAD.MOV.U32 R115, RZ, RZ, R150 ;  /* 0x000000ffff737224 */ /* 0x000fe400078e0096 */
[----:B------:R1:W2:Y:S01]  /*13150*/  MUFU.EX2 R32, R4 ;  /* 0x0000000400207308 */ /* 0x0002a20000000800 */
[----:B------:R-:W-:Y:S02]  /*13160*/  IMAD.MOV.U32 R90, RZ, RZ, R247 ;  /* 0x000000ffff5a7224 */ /* 0x000fe400078e00f7 */
[----:B------:R-:W-:Y:S02]  /*13170*/  IMAD.MOV.U32 R91, RZ, RZ, R248 ;  /* 0x000000ffff5b7224 */ /* 0x000fe400078e00f8 */
[----:B-1----:R-:W-:Y:S01]  /*13180*/  FFMA.FTZ R4, R92, c[0x0][0x2d0], -R0 ;  /* 0x0000b4005c047a23 */ /* 0x002fe20000010800 */
[----:B------:R-:W-:-:S03]  /*13190*/  MOV R92, R246 ;  /* 0x000000f6005c7202 */ /* 0x000fc60000000f00 */
[----:B------:R1:W-:Y:S02]  /*131a0*/  MUFU.EX2 R171, R4 ;  /* 0x0000000400ab7308 */ /* 0x0003e40000000800 */
[----:B-1----:R-:W-:Y:S02]  /*131b0*/  FFMA.FTZ R4, R93, c[0x0][0x2d0], -R0 ;  /* 0x0000b4005d047a23 */ /* 0x002fe40000010800 */
[----:B------:R-:W-:-:S04]  /*131c0*/  IMAD.MOV.U32 R93, RZ, RZ, R113 ;  /* 0x000000ffff5d7224 */ /* 0x000fc800078e0071 */
[----:B------:R1:W3:Y:S02]  /*131d0*/  MUFU.EX2 R170, R4 ;  /* 0x0000000400aa7308 */ /* 0x0002e40000000800 */
[----:B-1----:R-:W-:Y:S02]  /*131e0*/  FFMA.FTZ R4, R94, c[0x0][0x2d0], -R0 ;  /* 0x0000b4005e047a23 */ /* 0x002fe40000010800 */
[----:B--2---:R-:W-:-:S04]  /*131f0*/  IMAD.MOV.U32 R94, RZ, RZ, R32 ;  /* 0x000000ffff5e7224 */ /* 0x004fc800078e0020 */
[----:B------:R1:W-:Y:S01]  /*13200*/  MUFU.EX2 R173, R4 ;  /* 0x0000000400ad7308 */ /* 0x0003e20000000800 */
[----:B------:R-:W-:Y:S07]  /*13210*/  HMMA.16816.F32.BF16 R32, R8, R86, RZ ;  /* 0x000000560820723c */ /* 0x000fee00000418ff */
[----:B------:R-:W-:Y:S02]  /*13220*/  F2FP.BF16.PACK_AB R8, R78, R5 ;  /* 0x000000054e08723e */ /* 0x000fe400000010ff */
[----:B------:R-:W-:-:S02]  /*13230*/  F2FP.BF16.PACK_AB R10, R94, R236 ;  /* 0x000000ec5e0a723e */ /* 0x000fc400000010ff */
[----:B---3--:R-:W-:Y:S01]  /*13240*/  F2FP.BF16.PACK_AB R9, R170, R171 ;  /* 0x000000abaa09723e */ /* 0x008fe200000010ff */
[----:B-1----:R-:W-:Y:S02]  /*13250*/  FFMA.FTZ R4, R95, c[0x0][0x2d0], -R0 ;  /* 0x0000b4005f047a23 */ /* 0x002fe40000010800 */
[----:B------:R-:W-:Y:S02]  /*13260*/  IMAD.MOV.U32 R95, RZ, RZ, R114 ;  /* 0x000000ffff5f7224 */ /* 0x000fe400078e0072 */
[----:B------:R1:W2:Y:S02]  /*13270*/  MUFU.EX2 R172, R4 ;  /* 0x0000000400ac7308 */ /* 0x0002a40000000800 */
[----:B-1----:R-:W-:Y:S01]  /*13280*/  FFMA.FTZ R4, R140, c[0x0][0x2d0], -R7 ;  /* 0x0000b4008c047a23 */ /* 0x002fe20000010807 */
[----:B--2---:R-:W-:-:S05]  /*13290*/  F2FP.BF16.PACK_AB R11, R172, R173 ;  /* 0x000000adac0b723e */ /* 0x004fca00000010ff */
[----:B------:R1:W-:Y:S02]  /*132a0*/  MUFU.EX2 R74, R4 ;  /* 0x00000004004a7308 */ /* 0x0003e40000000800 */
[----:B------:R-:W-:Y:S01]  /*132b0*/  HMMA.16816.F32.BF16 R84, R8, R82, R40 ;  /* 0x000000520854723c */ /* 0x000fe20000041828 */
[----:B-1----:R-:W-:-:S07]  /*132c0*/  FFMA.FTZ R4, R141, c[0x0][0x2d0], -R7 ;  /* 0x0000b4008d047a23 */ /* 0x002fce0000010807 */
[C---:B------:R-:W-:Y:S01]  /*132d0*/  HMMA.16816.F32.BF16 R140, R8.reuse, R80, R28 ;  /* 0x00000050088c723c */ /* 0x040fe2000004181c */
[----:B------:R1:W-:Y:S06]  /*132e0*/  MUFU.EX2 R76, R4 ;  /* 0x00000004004c7308 */ /* 0x0003ec0000000800 */
[----:B------:R-:W-:Y:S01]  /*132f0*/  IMAD.MOV.U32 R31, RZ, RZ, R68 ;  /* 0x000000ffff1f7224 */ /* 0x000fe200078e0044 */
[----:B------:R-:W-:Y:S01]  /*13300*/  MOV R30, R69 ;  /* 0x00000045001e7202 */ /* 0x000fe20000000f00 */
[----:B------:R-:W-:Y:S01]  /*13310*/  IMAD.MOV.U32 R69, RZ, RZ, R48 ;  /* 0x000000ffff457224 */ /* 0x000fe200078e0030 */
[----:B------:R-:W-:Y:S01]  /*13320*/  MOV R28, R51 ;  /* 0x00000033001c7202 */ /* 0x000fe20000000f00 */
[----:B------:R-:W-:Y:S01]  /*13330*/  IMAD.MOV.U32 R68, RZ, RZ, R49 ;  /* 0x000000ffff447224 */ /* 0x000fe200078e0031 */
[----:B------:R-:W-:Y:S01]  /*13340*/  HMMA.16816.F32.BF16 R80, R8, R66, R36 ;  /* 0x000000420850723c */ /* 0x000fe20000041824 */
[----:B------:R-:W-:-:S02]  /*13350*/  IMAD.MOV.U32 R29, RZ, RZ, R50 ;  /* 0x000000ffff1d7224 */ /* 0x000fc400078e0032 */
[----:B------:R-:W-:Y:S01]  /*13360*/  LDSM.16.MT88.4 R48, [R212+0x1900] ;  /* 0x00190000d430783b */ /* 0x000fe20000004200 */
[----:B-1----:R-:W-:-:S04]  /*13370*/  FFMA.FTZ R4, R144, c[0x0][0x2d0], -R7 ;  /* 0x0000b40090047a23 */ /* 0x002fc80000010807 */
[C---:B------:R-:W-:Y:S01]  /*13380*/  HMMA.16816.F32.BF16 R144, R8.reuse, R64, R24 ;  /* 0x000000400890723c */ /* 0x040fe20000041818 */
[----:B------:R1:W-:Y:S07]  /*13390*/  MUFU.EX2 R77, R4 ;  /* 0x00000004004d7308 */ /* 0x0003ee0000000800 */
[----:B------:R-:W-:Y:S01]  /*133a0*/  HMMA.16816.F32.BF16 R64, R8, R62, R32 ;  /* 0x0000003e0840723c */ /* 0x000fe20000041820 */
[----:B-1----:R-:W-:-:S07]  /*133b0*/  FFMA.FTZ R4, R148, c[0x0][0x2d0], -R7 ;  /* 0x0000b40094047a23 */ /* 0x002fce0000010807 */
[----:B------:R-:W-:Y:S01]  /*133c0*/  HMMA.16816.F32.BF16 R148, R8, R60, R16 ;  /* 0x0000003c0894723c */ /* 0x000fe20000041810 */
[----:B------:R-:W1:Y:S01]  /*133d0*/  LDSM.16.MT88.4 R60, [R210+0x1900] ;  /* 0x00190000d23c783b */ /* 0x000e620000004200 */
[----:B------:R2:W3:Y:S05]  /*133e0*/  MUFU.EX2 R79, R4 ;  /* 0x00000004004f7308 */ /* 0x0004ea0000000800 */
[----:B------:R-:W-:Y:S01]  /*133f0*/  IMAD.MOV.U32 R18, RZ, RZ, R244 ;  /* 0x000000ffff127224 */ /* 0x000fe200078e00f4 */
[----:B------:R-:W-:Y:S01]  /*13400*/  MOV R16, R30 ;  /* 0x0000001e00107202 */ /* 0x000fe20000000f00 */
[----:B------:R-:W-:Y:S02]  /*13410*/  IMAD.MOV.U32 R19, RZ, RZ, R243 ;  /* 0x000000ffff137224 */ /* 0x000fe400078e00f3 */
[----:B------:R-:W-:-:S02]  /*13420*/  IMAD.MOV.U32 R17, RZ, RZ, R31 ;  /* 0x000000ffff117224 */ /* 0x000fc400078e001f */
[----:B--2---:R-:W-:Y:S02]  /*13430*/  FFMA.FTZ R4, R152, c[0x0][0x2d0], -R7 ;  /* 0x0000b40098047a23 */ /* 0x004fe40000010807 */
[----:B------:R-:W-:Y:S02]  /*13440*/  HMMA.16816.F32.BF16 R152, R8, R52, R12 ;  /* 0x000000340898723c */ /* 0x000fe4000004180c */
[----:B------:R2:W-:Y:S05]  /*13450*/  MUFU.EX2 R252, R4 ;  /* 0x0000000400fc7308 */ /* 0x0005ea0000000800 */
[----:B------:R-:W-:Y:S02]  /*13460*/  IMAD.MOV.U32 R15, RZ, RZ, R29 ;  /* 0x000000ffff0f7224 */ /* 0x000fe400078e001d */
[----:B--2---:R-:W-:Y:S01]  /*13470*/  FFMA.FTZ R4, R164, c[0x0][0x2d0], -R6 ;  /* 0x0000b400a4047a23 */ /* 0x004fe20000010806 */
[----:B------:R-:W-:-:S03]  /*13480*/  MOV R164, R73 ;  /* 0x0000004900a47202 */ /* 0x000fc60000000f00 */
[----:B------:R2:W-:Y:S02]  /*13490*/  MUFU.EX2 R251, R4 ;  /* 0x0000000400fb7308 */ /* 0x0005e40000000800 */
[----:B--2---:R-:W-:Y:S02]  /*134a0*/  FFMA.FTZ R4, R166, c[0x0][0x2d0], -R6 ;  /* 0x0000b400a6047a23 */ /* 0x004fe40000010806 */
[----:B------:R-:W-:-:S04]  /*134b0*/  IMAD.MOV.U32 R166, RZ, RZ, R92 ;  /* 0x000000ffffa67224 */ /* 0x000fc800078e005c */
[----:B------:R2:W4:Y:S02]  /*134c0*/  MUFU.EX2 R250, R4 ;  /* 0x0000000400fa7308 */ /* 0x0005240000000800 */
[----:B--2---:R-:W-:Y:S02]  /*134d0*/  FFMA.FTZ R4, R165, c[0x0][0x2d0], -R6 ;  /* 0x0000b400a5047a23 */ /* 0x004fe40000010806 */
[----:B---3--:R-:W-:-:S04]  /*134e0*/  IMAD.MOV.U32 R165, RZ, RZ, R79 ;  /* 0x000000ffffa57224 */ /* 0x008fc800078e004f */
[----:B------:R2:W-:Y:S01]  /*134f0*/  MUFU.EX2 R247, R4 ;  /* 0x0000000400f77308 */ /* 0x0005e20000000800 */
[----:B------:R-:W-:Y:S02]  /*13500*/  IMAD.MOV.U32 R79, RZ, RZ, R112 ;  /* 0x000000ffff4f7224 */ /* 0x000fe400078e0070 */
[----:B--2---:R-:W-:-:S05]  /*13510*/  FFMA.FTZ R4, R168, c[0x0][0x2d0], -R6 ;  /* 0x0000b400a8047a23 */ /* 0x004fca0000010806 */
[----:B------:R2:W3:Y:S02]  /*13520*/  MUFU.EX2 R249, R4 ;  /* 0x0000000400f97308 */ /* 0x0004e40000000800 */
[----:B--2---:R-:W-:-:S06]  /*13530*/  FFMA.FTZ R4, R192, c[0x0][0x2d0], -R7 ;  /* 0x0000b400c0047a23 */ /* 0x004fcc0000010807 */
[----:B------:R2:W1:Y:S02]  /*13540*/  MUFU.EX2 R248, R4 ;  /* 0x0000000400f87308 */ /* 0x0004640000000800 */
[----:B--2---:R-:W-:Y:S01]  /*13550*/  FFMA.FTZ R4, R191, c[0x0][0x2d0], -R7 ;  /* 0x0000b400bf047a23 */ /* 0x004fe20000010807 */
[----:B------:R-:W-:Y:S02]  /*13560*/  MOV R191, R115 ;  /* 0x0000007300bf7202 */ /* 0x000fe40000000f00 */
[----:B------:R-:W-:Y:S01]  /*13570*/  HMMA.16816.F32.BF16 R112, R8, R54, R20 ;  /* 0x000000360870723c */ /* 0x000fe20000041814 */
[----:B------:R-:W2:Y:S02]  /*13580*/  LDSM.16.MT88.4 R52, [R211+0x1900] ;  /* 0x00190000d334783b */ /* 0x000ea40000004200 */
[----:B------:R1:W-:Y:S04]  /*13590*/  MUFU.EX2 R246, R4 ;  /* 0x0000000400f67308 */ /* 0x0003e80000000800 */
[----:B------:R-:W-:-:S02]  /*135a0*/  F2FP.BF16.PACK_AB R8, R76, R74 ;  /* 0x0000004a4c08723e */ /* 0x000fc400000010ff */
[----:B----4-:R-:W-:Y:S02]  /*135b0*/  F2FP.BF16.PACK_AB R9, R250, R251 ;  /* 0x000000fbfa09723e */ /* 0x010fe400000010ff */
[----:B------:R-:W-:Y:S02]  /*135c0*/  F2FP.BF16.PACK_AB R10, R165, R77 ;  /* 0x0000004da50a723e */ /* 0x000fe400000010ff */
[----:B---3--:R-:W-:Y:S01]  /*135d0*/  F2FP.BF16.PACK_AB R11, R249, R247 ;  /* 0x000000f7f90b723e */ /* 0x008fe200000010ff */
[----:B-1----:R-:W-:-:S06]  /*135e0*/  FFMA.FTZ R4, R193, c[0x0][0x2d0], -R7 ;  /* 0x0000b400c1047a23 */ /* 0x002fcc0000010807 */
[C---:B------:R-:W-:Y:S01]  /*135f0*/  HMMA.16816.F32.BF16 R24, R8.reuse, R60, R120 ;  /* 0x0000003c0818723c */ /* 0x040fe20000041878 */
[----:B------:R1:W-:Y:S06]  /*13600*/  MUFU.EX2 R245, R4 ;  /* 0x0000000400f57308 */ /* 0x0003ec0000000800 */
[----:B------:R-:W-:Y:S01]  /*13610*/  MOV R123, R238 ;  /* 0x000000ee007b7202 */ /* 0x000fe20000000f00 */
[----:B------:R-:W-:Y:S01]  /*13620*/  HMMA.16816.F32.BF16 R32, R8, R48, R116 ;  /* 0x000000300820723c */ /* 0x000fe20000041874 */
[----:B------:R-:W-:Y:S01]  /*13630*/  IMAD.MOV.U32 R121, RZ, RZ, R91 ;  /* 0x000000ffff797224 */ /* 0x000fe200078e005b */
[----:B------:R-:W-:Y:S01]  /*13640*/  MOV R120, R16 ;  /* 0x0000001000787202 */ /* 0x000fe20000000f00 */
[----:B------:R-:W-:-:S04]  /*13650*/  IMAD.MOV.U32 R122, RZ, RZ, R88 ;  /* 0x000000ffff7a7224 */ /* 0x000fc800078e0058 */
[----:B------:R-:W-:Y:S01]  /*13660*/  MOV R119, R90 ;  /* 0x0000005a00777202 */ /* 0x000fe20000000f00 */
[C---:B------:R-:W-:Y:S01]  /*13670*/  HMMA.16816.F32.BF16 R20, R8.reuse, R62, R100 ;  /* 0x0000003e0814723c */ /* 0x040fe20000041864 */
[----:B------:R-:W-:Y:S01]  /*13680*/  LDSM.16.MT88.4 R100, [R211+0x2100] ;  /* 0x00210000d364783b */ /* 0x000fe20000004200 */
[----:B-1----:R-:W-:Y:S02]  /*13690*/  FFMA.FTZ R4, R179, c[0x0][0x2d0], -R6 ;  /* 0x0000b400b3047a23 */ /* 0x002fe40000010806 */
[----:B------:R-:W-:Y:S02]  /*136a0*/  IMAD.MOV.U32 R179, RZ, RZ, R28 ;  /* 0x000000ffffb37224 */ /* 0x000fe400078e001c */
[----:B------:R1:W-:Y:S01]  /*136b0*/  MUFU.EX2 R244, R4 ;  /* 0x0000000400f47308 */ /* 0x0003e20000000800 */
[----:B------:R-:W-:Y:S01]  /*136c0*/  IMAD.MOV.U32 R116, RZ, RZ, R17 ;  /* 0x000000ffff747224 */ /* 0x000fe200078e0011 */
[----:B------:R-:W-:Y:S01]  /*136d0*/  HMMA.16816.F32.BF16 R28, R8, R50, R96 ;  /* 0x00000032081c723c */ /* 0x000fe20000041860 */
[----:B------:R-:W-:-:S02]  /*136e0*/  IMAD.MOV.U32 R117, RZ, RZ, R18 ;  /* 0x000000ffff757224 */ /* 0x000fc400078e0012 */
[----:B------:R-:W-:-:S04]  /*136f0*/  IMAD.MOV.U32 R118, RZ, RZ, R19 ;  /* 0x000000ffff767224 */ /* 0x000fc800078e0013 */
[----:B------:R-:W-:Y:S01]  /*13700*/  IMAD.MOV.U32 R96, RZ, RZ, R77 ;  /* 0x000000ffff607224 */ /* 0x000fe200078e004d */
[----:B------:R-:W-:Y:S01]  /*13710*/  MOV R98, R94 ;  /* 0x0000005e00627202 */ /* 0x000fe20000000f00 */
[----:B------:R-:W-:Y:S01]  /*13720*/  IMAD.MOV.U32 R77, RZ, RZ, R240 ;  /* 0x000000ffff4d7224 */ /* 0x000fe200078e00f0 */
[----:B------:R-:W-:Y:S01]  /*13730*/  HMMA.16816.F32.BF16 R40, R8, R56, R108 ;  /* 0x000000380828723c */ /* 0x000fe2000004186c */
[----:B------:R-:W-:Y:S02]  /*13740*/  IMAD.MOV.U32 R99, RZ, RZ, R93 ;  /* 0x000000ffff637224 */ /* 0x000fe400078e005d */
[----:B-1----:R-:W-:-:S04]  /*13750*/  FFMA.FTZ R4, R180, c[0x0][0x2d0], -R6 ;  /* 0x0000b400b4047a23 */ /* 0x002fc80000010806 */
[----:B------:R1:W3:Y:S01]  /*13760*/  MUFU.EX2 R243, R4 ;  /* 0x0000000400f37308 */ /* 0x0002e20000000800 */
[C---:B------:R-:W-:Y:S08]  /*13770*/  HMMA.16816.F32.BF16 R36, R8.reuse, R58, R44 ;  /* 0x0000003a0824723c */ /* 0x040ff0000004182c */
[----:B--2---:R-:W-:Y:S01]  /*13780*/  HMMA.16816.F32.BF16 R16, R8, R52, R124 ;  /* 0x000000340810723c */ /* 0x004fe2000004187c */
[----:B-1----:R-:W-:Y:S01]  /*13790*/  FFMA.FTZ R4, R182, c[0x0][0x2d0], -R6 ;  /* 0x0000b400b6047a23 */ /* 0x002fe20000010806 */
[----:B------:R-:W-:Y:S01]  /*137a0*/  MOV R182, R79 ;  /* 0x0000004f00b67202 */ /* 0x000fe20000000f00 */
[----:B------:R-:W-:-:S02]  /*137b0*/  IMAD.MOV.U32 R79, RZ, RZ, R241 ;  /* 0x000000ffff4f7224 */ /* 0x000fc400078e00f1 */
[----:B------:R1:W-:Y:S02]  /*137c0*/  MUFU.EX2 R241, R4 ;  /* 0x0000000400f17308 */ /* 0x0003e40000000800 */
[----:B-1----:R-:W-:-:S06]  /*137d0*/  FFMA.FTZ R4, R184, c[0x0][0x2d0], -R6 ;  /* 0x0000b400b8047a23 */ /* 0x002fcc0000010806 */
[----:B------:R1:W2:Y:S02]  /*137e0*/  MUFU.EX2 R240, R4 ;  /* 0x0000000400f07308 */ /* 0x0002a40000000800 */
[----:B-1----:R-:W-:Y:S01]  /*137f0*/  FFMA.FTZ R4, R167, c[0x0][0x2d0], -R2 ;  /* 0x0000b400a7047a23 */ /* 0x002fe20000010802 */
[----:B------:R-:W-:Y:S01]  /*13800*/  MOV R167, R89 ;  /* 0x0000005900a77202 */ /* 0x000fe20000000f00 */
[----:B------:R-:W-:Y:S02]  /*13810*/  IMAD.MOV.U32 R89, RZ, RZ, R95 ;  /* 0x000000ffff597224 */ /* 0x000fe400078e005f */
[----:B------:R-:W-:Y:S02]  /*13820*/  IMAD.MOV.U32 R95, RZ, RZ, R237 ;  /* 0x000000ffff5f7224 */ /* 0x000fe400078e00ed */
[----:B------:R1:W-:Y:S02]  /*13830*/  MUFU.EX2 R237, R4 ;  /* 0x0000000400ed7308 */ /* 0x0003e40000000800 */
[----:B------:R-:W-:-:S02]  /*13840*/  IMAD.MOV.U32 R97, RZ, RZ, R95 ;  /* 0x000000ffff617224 */ /* 0x000fc400078e005f */
[----:B------:R-:W4:Y:S01]  /*13850*/  LDSM.16.MT88.4 R92, [R210+0x2100] ;  /* 0x00210000d25c783b */ /* 0x000f220000004200 */
[----:B-1----:R-:W-:Y:S02]  /*13860*/  FFMA.FTZ R4, R169, c[0x0][0x2d0], -R2 ;  /* 0x0000b400a9047a23 */ /* 0x002fe40000010802 */
[----:B------:R-:W-:Y:S02]  /*13870*/  IMAD.MOV.U32 R169, RZ, RZ, R15 ;  /* 0x000000ffffa97224 */ /* 0x000fe400078e000f */
[----:B------:R1:W1:Y:S01]  /*13880*/  MUFU.EX2 R238, R4 ;  /* 0x0000000400ee7308 */ /* 0x0002620000000800 */
[----:B------:R-:W-:Y:S07]  /*13890*/  HMMA.16816.F32.BF16 R12, R8, R54, R104 ;  /* 0x00000036080c723c */ /* 0x000fee0000041868 */
[----:B------:R-:W-:Y:S01]  /*138a0*/  IMAD.MOV.U32 R104, RZ, RZ, R236 ;  /* 0x000000ffff687224 */ /* 0x000fe200078e00ec */
[----:B------:R-:W-:Y:S01]  /*138b0*/  MOV R106, R77 ;  /* 0x0000004d006a7202 */ /* 0x000fe20000000f00 */
[----:B------:R-:W-:Y:S01]  /*138c0*/  IMAD.MOV.U32 R107, RZ, RZ, R79 ;  /* 0x000000ffff6b7224 */ /* 0x000fe200078e004f */
[----:B------:R-:W-:Y:S01]  /*138d0*/  F2FP.BF16.PACK_AB R8, R248, R252 ;  /* 0x000000fcf808723e */ /* 0x000fe200000010ff */
[----:B------:R-:W-:Y:S01]  /*138e0*/  IMAD.MOV.U32 R105, RZ, RZ, R76 ;  /* 0x000000ffff697224 */ /* 0x000fe200078e004c */
[----:B---3--:R-:W-:-:S02]  /*138f0*/  F2FP.BF16.PACK_AB R9, R243, R244 ;  /* 0x000000f4f309723e */ /* 0x008fc400000010ff */
[----:B------:R-:W-:Y:S01]  /*13900*/  F2FP.BF16.PACK_AB R10, R245, R246 ;  /* 0x000000f6f50a723e */ /* 0x000fe200000010ff */
[----:B-1----:R-:W-:Y:S01]  /*13910*/  FFMA.FTZ R4, R174, c[0x0][0x2d0], -R2 ;  /* 0x0000b400ae047a23 */ /* 0x002fe20000010802 */
[----:B--2---:R-:W-:Y:S01]  /*13920*/  F2FP.BF16.PACK_AB R11, R240, R241 ;  /* 0x000000f1f00b723e */ /* 0x004fe200000010ff */
[----:B------:R-:W-:Y:S02]  /*13930*/  IMAD.MOV.U32 R174, RZ, RZ, R78 ;  /* 0x000000ffffae7224 */ /* 0x000fe400078e004e */
[----:B------:R1:W-:Y:S01]  /*13940*/  MUFU.EX2 R236, R4 ;  /* 0x0000000400ec7308 */ /* 0x0003e20000000800 */
[----:B------:R-:W2:Y:S03]  /*13950*/  LDSM.16.MT88.4 R76, [R209+0x2100] ;  /* 0x00210000d14c783b */ /* 0x000ea60000004200 */
[C---:B----4-:R-:W-:Y:S08]  /*13960*/  HMMA.16816.F32.BF16 R24, R8.reuse, R92, R24 ;  /* 0x0000005c0818723c */ /* 0x050ff00000041818 */
[----:B------:R-:W-:Y:S01]  /*13970*/  HMMA.16816.F32.BF16 R20, R8, R94, R20 ;  /* 0x0000005e0814723c */ /* 0x000fe20000041814 */
[----:B-1----:R-:W-:Y:S01]  /*13980*/  FFMA.FTZ R4, R175, c[0x0][0x2d0], -R2 ;  /* 0x0000b400af047a23 */ /* 0x002fe20000010802 */
[----:B------:R-:W-:-:S03]  /*13990*/  MOV R175, R239 ;  /* 0x000000ef00af7202 */ /* 0x000fc60000000f00 */
[----:B------:R1:W3:Y:S03]  /*139a0*/  MUFU.EX2 R239, R4 ;  /* 0x0000000400ef7308 */ /* 0x0002e60000000800 */
[C---:B------:R-:W-:Y:S08]  /*139b0*/  HMMA.16816.F32.BF16 R16, R8.reuse, R100, R16 ;  /* 0x000000640810723c */ /* 0x040ff00000041810 */
[----:B------:R-:W-:Y:S01]  /*139c0*/  HMMA.16816.F32.BF16 R12, R8, R102, R12 ;  /* 0x00000066080c723c */ /* 0x000fe2000004180c */
[----:B-1----:R-:W-:-:S02]  /*139d0*/  FFMA.FTZ R4, R160, c[0x0][0x2d0], -R0 ;  /* 0x0000b400a0047a23 */ /* 0x002fc40000010800 */
[----:B------:R-:W-:Y:S02]  /*139e0*/  IMAD.MOV.U32 R160, RZ, RZ, R89 ;  /* 0x000000ffffa07224 */ /* 0x000fe400078e0059 */
[----:B------:R-:W1:Y:S01]  /*139f0*/  LDSM.16.MT88.4 R88, [R212+0x2100] ;  /* 0x00210000d458783b */ /* 0x000e620000004200 */
[----:B------:R4:W-:Y:S02]  /*13a00*/  MUFU.EX2 R73, R4 ;  /* 0x0000000400497308 */ /* 0x0009e40000000800 */
[C---:B--2---:R-:W-:Y:S08]  /*13a10*/  HMMA.16816.F32.BF16 R40, R8.reuse, R76, R40 ;  /* 0x0000004c0828723c */ /* 0x044ff00000041828 */
[----:B------:R-:W-:Y:S01]  /*13a20*/  HMMA.16816.F32.BF16 R36, R8, R78, R36 ;  /* 0x0000004e0824723c */ /* 0x000fe20000041824 */
[----:B----4-:R-:W-:-:S02]  /*13a30*/  FFMA.FTZ R4, R161, c[0x0][0x2d0], -R0 ;  /* 0x0000b400a1047a23 */ /* 0x010fc40000010800 */
[----:B------:R-:W-:Y:S02]  /*13a40*/  IMAD.MOV.U32 R161, RZ, RZ, R74 ;  /* 0x000000ffffa17224 */ /* 0x000fe400078e004a */
[----:B------:R2:W4:Y:S02]  /*13a50*/  MUFU.EX2 R168, R4 ;  /* 0x0000000400a87308 */ /* 0x0005240000000800 */
[--C-:B--2---:R-:W-:Y:S02]  /*13a60*/  FFMA.FTZ R4, R162, c[0x0][0x2d0], -R0.reuse ;  /* 0x0000b400a2047a23 */ /* 0x104fe40000010800 */
[----:B------:R-:W-:Y:S01]  /*13a70*/  IMAD.MOV.U32 R162, RZ, RZ, R75 ;  /* 0x000000ffffa27224 */ /* 0x000fe200078e004b */
[C---:B-1----:R-:W-:Y:S03]  /*13a80*/  HMMA.16816.F32.BF16 R32, R8.reuse, R88, R32 ;  /* 0x000000580820723c */ /* 0x042fe60000041820 */
[----:B------:R1:W-:Y:S05]  /*13a90*/  MUFU.EX2 R75, R4 ;  /* 0x00000004004b7308 */ /* 0x0003ea0000000800 */
[----:B------:R-:W-:Y:S07]  /*13aa0*/  HMMA.16816.F32.BF16 R28, R8, R90, R28 ;  /* 0x0000005a081c723c */ /* 0x000fee000004181c */
[----:B------:R-:W-:Y:S01]  /*13ab0*/  F2FP.BF16.PACK_AB R8, R238, R237 ;  /* 0x000000edee08723e */ /* 0x000fe200000010ff */
[----:B-1----:R-:W-:Y:S01]  /*13ac0*/  FFMA.FTZ R4, R163, c[0x0][0x2d0], -R0 ;  /* 0x0000b400a3047a23 */ /* 0x002fe20000010800 */
[----:B---3--:R-:W-:-:S02]  /*13ad0*/  F2FP.BF16.PACK_AB R10, R239, R236 ;  /* 0x000000ecef0a723e */ /* 0x008fc400000010ff */
[----:B----4-:R-:W-:Y:S01]  /*13ae0*/  F2FP.BF16.PACK_AB R9, R168, R73 ;  /* 0x00000049a809723e */ /* 0x010fe200000010ff */
[----:B------:R1:W2:Y:S01]  /*13af0*/  MUFU.EX2 R74, R4 ;  /* 0x00000004004a7308 */ /* 0x0002a20000000800 */
[----:B------:R-:W-:Y:S01]  /*13b00*/  MOV R163, R175 ;  /* 0x000000af00a37202 */ /* 0x000fe20000000f00 */
[----:B-1----:R-:W-:Y:S01]  /*13b10*/  FFMA.FTZ R4, R235, c[0x0][0x2d0], -R7 ;  /* 0x0000b400eb047a23 */ /* 0x002fe20000010807 */
[----:B--2---:R-:W-:-:S05]  /*13b20*/  F2FP.BF16.PACK_AB R11, R74, R75 ;  /* 0x0000004b4a0b723e */ /* 0x004fca00000010ff */
[----:B------:R1:W-:Y:S02]  /*13b30*/  MUFU.EX2 R192, R4 ;  /* 0x0000000400c07308 */ /* 0x0003e40000000800 */
[C---:B------:R-:W-:Y:S08]  /*13b40*/  HMMA.16816.F32.BF16 R44, R8.reuse, R130, R84 ;  /* 0x00000082082c723c */ /* 0x040ff00000041854 */
[----:B------:R-:W-:Y:S01]  /*13b50*/  HMMA.16816.F32.BF16 R84, R8, R134, R80 ;  /* 0x000000860854723c */ /* 0x000fe20000041850 */
[----:B-1----:R-:W-:-:S06]  /*13b60*/  FFMA.FTZ R4, R234, c[0x0][0x2d0], -R7 ;  /* 0x0000b400ea047a23 */ /* 0x002fcc0000010807 */
[----:B------:R-:W-:Y:S01]  /*13b70*/  IMAD.MOV.U32 R134, RZ, RZ, R69 ;  /* 0x000000ffff867224 */ /* 0x000fe200078e0045 */
[----:B------:R1:W2:Y:S01]  /*13b80*/  MUFU.EX2 R234, R4 ;  /* 0x0000000400ea7308 */ /* 0x0002a20000000800 */
[C---:B------:R-:W-:Y:S08]  /*13b90*/  HMMA.16816.F32.BF16 R80, R8.reuse, R138, R64 ;  /* 0x0000008a0850723c */ /* 0x040ff00000041840 */
[----:B------:R-:W-:Y:S01]  /*13ba0*/  HMMA.16816.F32.BF16 R64, R8, R156, R152 ;  /* 0x0000009c0840723c */ /* 0x000fe20000041898 */
[----:B-1----:R-:W-:-:S07]  /*13bb0*/  FFMA.FTZ R4, R233, c[0x0][0x2d0], -R7 ;  /* 0x0000b400e9047a23 */ /* 0x002fce0000010807 */
[C---:B------:R-:W-:Y:S01]  /*13bc0*/  HMMA.16816.F32.BF16 R156, R8.reuse, R158, R112 ;  /* 0x0000009e089c723c */ /* 0x040fe20000041870 */
[----:B------:R-:W1:Y:S01]  /*13bd0*/  LDSM.16.MT88.4 R112, [R209+0x2900] ;  /* 0x00290000d170783b */ /* 0x000e620000004200 */
[----:B------:R-:W-:Y:S01]  /*13be0*/  FFMA.FTZ R7, R232, c[0x0][0x2d0], -R7 ;  /* 0x0000b400e8077a23 */ /* 0x000fe20000010807 */
[----:B------:R3:W-:Y:S05]  /*13bf0*/  MUFU.EX2 R233, R4 ;  /* 0x0000000400e97308 */ /* 0x0007ea0000000800 */
[C---:B------:R-:W-:Y:S03]  /*13c00*/  HMMA.16816.F32.BF16 R108, R8.reuse, R128, R140 ;  /* 0x00000080086c723c */ /* 0x040fe6000004188c */
[----:B------:R-:W4:Y:S04]  /*13c10*/  MUFU.EX2 R193, R7 ;  /* 0x0000000700c17308 */ /* 0x000f280000000800 */
[----:B------:R-:W-:Y:S01]  /*13c20*/  IMAD.MOV.U32 R129, RZ, RZ, R160 ;  /* 0x000000ffff817224 */ /* 0x000fe200078e00a0 */
[----:B------:R-:W-:Y:S01]  /*13c30*/  MOV R160, R106 ;  /* 0x0000006a00a07202 */ /* 0x000fe20000000f00 */
[C---:B------:R-:W-:Y:S01]  /*13c40*/  HMMA.16816.F32.BF16 R124, R8.reuse, R132, R144 ;  /* 0x00000084087c723c */ /* 0x040fe20000041890 */
[----:B------:R-:W-:Y:S01]  /*13c50*/  MOV R106, R169 ;  /* 0x000000a9006a7202 */ /* 0x000fe20000000f00 */
[----:B---3--:R-:W-:Y:S01]  /*13c60*/  FFMA.FTZ R4, R205, c[0x0][0x2d0], -R6 ;  /* 0x0000b400cd047a23 */ /* 0x008fe20000010806 */
[----:B------:R-:W-:Y:S01]  /*13c70*/  MOV R169, R182 ;  /* 0x000000b600a97202 */ /* 0x000fe20000000f00 */
[----:B------:R-:W-:Y:S02]  /*13c80*/  LDSM.16.MT88.4 R144, [R210+0x2900] ;  /* 0x00290000d290783b */ /* 0x000fe40000004200 */
[----:B------:R3:W-:Y:S01]  /*13c90*/  MUFU.EX2 R180, R4 ;  /* 0x0000000400b47308 */ /* 0x0007e20000000800 */
[----:B------:R-:W-:Y:S01]  /*13ca0*/  IMAD.MOV.U32 R133, RZ, RZ, R160 ;  /* 0x000000ffff857224 */ /* 0x000fe200078e00a0 */
[----:B------:R-:W-:Y:S01]  /*13cb0*/  HMMA.16816.F32.BF16 R140, R8, R136, R148 ;  /* 0x00000088088c723c */ /* 0x000fe20000041894 */
[----:B------:R-:W-:-:S06]  /*13cc0*/  IMAD.MOV.U32 R139, RZ, RZ, R106 ;  /* 0x000000ffff8b7224 */ /* 0x000fcc00078e006a */
[----:B------:R-:W-:Y:S01]  /*13cd0*/  MOV R10, R129 ;  /* 0x00000081000a7202 */ /* 0x000fe20000000f00 */
[----:B------:R-:W-:Y:S01]  /*13ce0*/  IMAD.MOV.U32 R136, RZ, RZ, R169 ;  /* 0x000000ffff887224 */ /* 0x000fe200078e00a9 */
[----:B------:R-:W-:Y:S01]  /*13cf0*/  LDSM.16.MT88.4 R128, [R212+0x2900] ;  /* 0x00290000d480783b */ /* 0x000fe20000004200 */
[----:B------:R-:W-:Y:S01]  /*13d00*/  IMAD.MOV.U32 R9, RZ, RZ, R163 ;  /* 0x000000ffff097224 */ /* 0x000fe200078e00a3 */
[----:B------:R-:W-:Y:S01]  /*13d10*/  MOV R149, R99 ;  /* 0x0000006300957202 */ /* 0x000fe20000000f00 */
[----:B------:R-:W-:Y:S01]  /*13d20*/  IMAD.MOV.U32 R137, RZ, RZ, R97 ;  /* 0x000000ffff897224 */ /* 0x000fe200078e0061 */
[----:B------:R-:W-:Y:S01]  /*13d30*/  MOV R163, R164 ;  /* 0x000000a400a37202 */ /* 0x000fe20000000f00 */
[----:B---3--:R-:W-:Y:S01]  /*13d40*/  FFMA.FTZ R4, R204, c[0x0][0x2d0], -R6 ;  /* 0x0000b400cc047a23 */ /* 0x008fe20000010806 */
[----:B--2---:R-:W-:Y:S01]  /*13d50*/  F2FP.BF16.PACK_AB R164, R234, R192 ;  /* 0x000000c0eaa4723e */ /* 0x004fe200000010ff */
[----:B------:R-:W-:Y:S02]  /*13d60*/  IMAD.MOV.U32 R204, RZ, RZ, R161 ;  /* 0x000000ffffcc7224 */ /* 0x000fe400078e00a1 */
[----:B------:R2:W3:Y:S01]  /*13d70*/  MUFU.EX2 R184, R4 ;  /* 0x0000000400b87308 */ /* 0x0004e20000000800 */
[----:B------:R-:W-:-:S02]  /*13d80*/  IMAD.MOV.U32 R161, RZ, RZ, R105 ;  /* 0x000000ffffa17224 */ /* 0x000fc400078e0069 */
[----:B------:R-:W-:Y:S02]  /*13d90*/  IMAD.MOV.U32 R105, RZ, RZ, R174 ;  /* 0x000000ffff697224 */ /* 0x000fe400078e00ae */
[----:B------:R-:W-:Y:S01]  /*13da0*/  IMAD.MOV.U32 R174, RZ, RZ, R96 ;  /* 0x000000ffffae7224 */ /* 0x000fe200078e0060 */
[----:B------:R-:W-:Y:S01]  /*13db0*/  MOV R205, R161 ;  /* 0x000000a100cd7202 */ /* 0x000fe20000000f00 */
[----:B------:R-:W-:Y:S01]  /*13dc0*/  IMAD.MOV.U32 R96, RZ, RZ, R191 ;  /* 0x000000ffff607224 */ /* 0x000fe200078e00bf */
[----:B------:R-:W-:Y:S01]  /*13dd0*/  MOV R135, R105 ;  /* 0x0000006900877202 */ /* 0x000fe20000000f00 */
[----:B------:R-:W-:Y:S01]  /*13de0*/  IMAD.MOV.U32 R148, RZ, RZ, R98 ;  /* 0x000000ffff947224 */ /* 0x000fe200078e0062 */
[----:B------:R-:W-:Y:S01]  /*13df0*/  MOV R235, R174 ;  /* 0x000000ae00eb7202 */ /* 0x000fe20000000f00 */
[----:B------:R-:W-:Y:S01]  /*13e00*/  IMAD.MOV.U32 R150, RZ, RZ, R165 ;  /* 0x000000ffff967224 */ /* 0x000fe200078e00a5 */
[----:B------:R-:W-:Y:S01]  /*13e10*/  MOV R161, R96 ;  /* 0x0000006000a17202 */ /* 0x000fe20000000f00 */
[----:B------:R-:W-:Y:S01]  /*13e20*/  IMAD.MOV.U32 R151, RZ, RZ, R166 ;  /* 0x000000ffff977224 */ /* 0x000fe200078e00a6 */
[----:B------:R-:W1:Y:S01]  /*13e30*/  LDSM.16.MT88.4 R96, [R211+0x2900] ;  /* 0x00290000d360783b */ /* 0x000e620000004200 */
[----:B----4-:R-:W-:Y:S01]  /*13e40*/  F2FP.BF16.PACK_AB R166, R193, R233 ;  /* 0x000000e9c1a6723e */ /* 0x010fe200000010ff */
[----:B--2---:R-:W-:Y:S01]  /*13e50*/  FFMA.FTZ R4, R203, c[0x0][0x2d0], -R6 ;  /* 0x0000b400cb047a23 */ /* 0x004fe20000010806 */
[----:B------:R-:W-:Y:S01]  /*13e60*/  MOV R203, R162 ;  /* 0x000000a200cb7202 */ /* 0x000fe20000000f00 */
[----:B------:R-:W-:Y:S01]  /*13e70*/  IMAD.MOV.U32 R162, RZ, RZ, R104 ;  /* 0x000000ffffa27224 */ /* 0x000fe200078e0068 */
[----:B---3--:R-:W-:Y:S01]  /*13e80*/  F2FP.BF16.PACK_AB R165, R184, R180 ;  /* 0x000000b4b8a5723e */ /* 0x008fe200000010ff */
[----:B------:R2:W-:Y:S01]  /*13e90*/  MUFU.EX2 R191, R4 ;  /* 0x0000000400bf7308 */ /* 0x0005e20000000800 */
[----:B------:R-:W-:-:S02]  /*13ea0*/  IMAD.MOV.U32 R104, RZ, RZ, R107 ;  /* 0x000000ffff687224 */ /* 0x000fc400078e006b */
[----:B------:R-:W-:Y:S02]  /*13eb0*/  FFMA.FTZ R6, R202, c[0x0][0x2d0], -R6 ;  /* 0x0000b400ca067a23 */ /* 0x000fe40000010806 */
[----:B------:R-:W-:Y:S02]  /*13ec0*/  IMAD.MOV.U32 R107, RZ, RZ, R167 ;  /* 0x000000ffff6b7224 */ /* 0x000fe400078e00a7 */
[----:B------:R-:W-:Y:S01]  /*13ed0*/  IMAD.MOV.U32 R167, RZ, RZ, R179 ;  /* 0x000000ffffa77224 */ /* 0x000fe200078e00b3 */
[----:B------:R-:W3:Y:S01]  /*13ee0*/  MUFU.EX2 R182, R6 ;  /* 0x0000000600b67308 */ /* 0x000ee20000000800 */
[----:B------:R-:W-:Y:S02]  /*13ef0*/  IMAD.MOV.U32 R8, RZ, RZ, R162 ;  /* 0x000000ffff087224 */ /* 0x000fe400078e00a2 */
[----:B------:R-:W-:Y:S02]  /*13f00*/  IMAD.MOV.U32 R162, RZ, RZ, R68 ;  /* 0x000000ffffa27224 */ /* 0x000fe400078e0044 */
[----:B------:R-:W-:-:S02]  /*13f10*/  IMAD.MOV.U32 R160, RZ, RZ, R167 ;  /* 0x000000ffffa07224 */ /* 0x000fc400078e00a7 */
[----:B------:R-:W-:Y:S02]  /*13f20*/  IMAD.MOV.U32 R132, RZ, RZ, R104 ;  /* 0x000000ffff847224 */ /* 0x000fe400078e0068 */
[----:B--2---:R-:W-:Y:S01]  /*13f30*/  FFMA.FTZ R4, R198, c[0x0][0x2d0], -R2 ;  /* 0x0000b400c6047a23 */ /* 0x004fe20000010802 */
[----:B------:R-:W-:Y:S01]  /*13f40*/  MOV R198, R134 ;  /* 0x0000008600c67202 */ /* 0x000fe20000000f00 */
[----:B------:R-:W-:Y:S02]  /*13f50*/  IMAD.MOV.U32 R232, RZ, RZ, R107 ;  /* 0x000000ffffe87224 */ /* 0x000fe400078e006b */
[----:B------:R2:W-:Y:S01]  /*13f60*/  MUFU.EX2 R175, R4 ;  /* 0x0000000400af7308 */ /* 0x0005e20000000800 */
[----:B------:R-:W-:Y:S01]  /*13f70*/  IMAD.MOV.U32 R11, RZ, RZ, R116 ;  /* 0x000000ffff0b7224 */ /* 0x000fe200078e0074 */
[----:B---3--:R-:W-:Y:S01]  /*13f80*/  F2FP.BF16.PACK_AB R167, R182, R191 ;  /* 0x000000bfb6a7723e */ /* 0x008fe200000010ff */
[----:B------:R-:W-:-:S06]  /*13f90*/  IMAD.MOV.U32 R202, RZ, RZ, R118 ;  /* 0x000000ffffca7224 */ /* 0x000fcc00078e0076 */
[----:B-1----:R-:W-:Y:S01]  /*13fa0*/  HMMA.16816.F32.BF16 R104, R164, R112, R40 ;  /* 0x00000070a468723c */ /* 0x002fe20000041828 */
[----:B--2---:R-:W-:-:S06]  /*13fb0*/  FFMA.FTZ R4, R197, c[0x0][0x2d0], -R2 ;  /* 0x0000b400c5047a23 */ /* 0x004fcc0000010802 */
[----:B------:R-:W-:Y:S01]  /*13fc0*/  MOV R41, R136 ;  /* 0x0000008800297202 */ /* 0x000fe20000000f00 */
[----:B------:R-:W-:Y:S01]  /*13fd0*/  IMAD.MOV.U32 R197, RZ, RZ, R120 ;  /* 0x000000ffffc57224 */ /* 0x000fe200078e0078 */
[----:B------:R-:W-:Y:S01]  /*13fe0*/  HMMA.16816.F32.BF16 R152, R164, R96, R16 ;  /* 0x00000060a498723c */ /* 0x000fe20000041810 */
[----:B------:R1:W-:Y:S01]  /*13ff0*/  MUFU.EX2 R179, R4 ;  /* 0x0000000400b37308 */ /* 0x0003e20000000800 */
[----:B------:R-:W-:Y:S01]  /*14000*/  IMAD.MOV.U32 R42, RZ, RZ, R232 ;  /* 0x000000ffff2a7224 */ /* 0x000fe200078e00e8 */
[----:B------:R-:W-:Y:S01]  /*14010*/  MOV R43, R139 ;  /* 0x0000008b002b7202 */ /* 0x000fe20000000f00 */
[----:B------:R-:W-:Y:S02]  /*14020*/  IMAD.MOV.U32 R232, RZ, RZ, R235 ;  /* 0x000000ffffe87224 */ /* 0x000fe400078e00eb */
[----:B------:R-:W-:Y:S02]  /*14030*/  IMAD.MOV.U32 R235, RZ, RZ, R150 ;  /* 0x000000ffffeb7224 */ /* 0x000fe400078e0096 */
[----:B-1----:R-:W-:Y:S01]  /*14040*/  FFMA.FTZ R4, R196, c[0x0][0x2d0], -R2 ;  /* 0x0000b400c4047a23 */ /* 0x002fe20000010802 */
[----:B------:R-:W-:-:S03]  /*14050*/  MOV R196, R117 ;  /* 0x0000007500c47202 */ /* 0x000fc60000000f00 */
[----:B------:R1:W-:Y:S02]  /*14060*/  MUFU.EX2 R169, R4 ;  /* 0x0000000400a97308 */ /* 0x0003e40000000800 */
[----:B-1----:R-:W-:Y:S02]  /*14070*/  FFMA.FTZ R4, R201, c[0x0][0x2d0], -R2 ;  /* 0x0000b400c9047a23 */ /* 0x002fe40000010802 */
[----:B------:R-:W-:-:S04]  /*14080*/  IMAD.MOV.U32 R201, RZ, RZ, R119 ;  /* 0x000000ffffc97224 */ /* 0x000fc800078e0077 */
[----:B------:R1:W2:Y:S01]  /*14090*/  MUFU.EX2 R174, R4 ;  /* 0x0000000400ae7308 */ /* 0x0002a20000000800 */
[----:B------:R-:W-:Y:S07]  /*140a0*/  HMMA.16816.F32.BF16 R116, R164, R114, R36 ;  /* 0x00000072a474723c */ /* 0x000fee0000041824 */
[----:B------:R-:W-:Y:S01]  /*140b0*/  MOV R37, R121 ;  /* 0x0000007900257202 */ /* 0x000fe20000000f00 */
[----:B------:R-:W-:Y:S02]  /*140c0*/  IMAD.MOV.U32 R38, RZ, RZ, R122 ;  /* 0x000000ffff267224 */ /* 0x000fe400078e007a */
[----:B------:R-:W-:-:S02]  /*140d0*/  IMAD.MOV.U32 R39, RZ, RZ, R123 ;  /* 0x000000ffff277224 */ /* 0x000fc400078e007b */
[----:B------:R-:W-:Y:S01]  /*140e0*/  HMMA.16816.F32.BF16 R120, R164, R128, R32 ;  /* 0x00000080a478723c */ /* 0x000fe20000041820 */
[----:B-1----:R-:W-:Y:S01]  /*140f0*/  FFMA.FTZ R4, R176, c[0x0][0x2d0], -R0 ;  /* 0x0000b400b0047a23 */ /* 0x002fe20000010800 */
[----:B--2---:R-:W-:Y:S01]  /*14100*/  F2FP.BF16.PACK_AB R6, R174, R169 ;  /* 0x000000a9ae06723e */ /* 0x004fe200000010ff */
[----:B------:R-:W-:Y:S02]  /*14110*/  IMAD.MOV.U32 R176, RZ, RZ, R151 ;  /* 0x000000ffffb07224 */ /* 0x000fe400078e0097 */
[----:B------:R1:W-:Y:S02]  /*14120*/  MUFU.EX2 R68, R4 ;  /* 0x0000000400447308 */ /* 0x0003e40000000800 */
[----:B------:R-:W-:Y:S01]  /*14130*/  MOV R35, R5 ;  /* 0x0000000500237202 */ /* 0x000fe20000000f00 */
[----:B------:R-:W-:Y:S01]  /*14140*/  IMAD.MOV.U32 R33, RZ, RZ, R132 ;  /* 0x000000ffff217224 */ /* 0x000fe200078e0084 */
[----:B------:R-:W-:Y:S01]  /*14150*/  MOV R32, R135 ;  /* 0x0000008700207202 */ /* 0x000fe20000000f00 */
[----:B------:R-:W-:-:S02]  /*14160*/  IMAD.MOV.U32 R34, RZ, RZ, R133 ;  /* 0x000000ffff227224 */ /* 0x000fc400078e0085 */
[----:B------:R-:W-:Y:S01]  /*14170*/  HMMA.16816.F32.BF16 R132, R164, R130, R28 ;  /* 0x00000082a484723c */ /* 0x000fe2000004181c */
[----:B-1----:R-:W-:Y:S01]  /*14180*/  FFMA.FTZ R4, R183, c[0x0][0x2d0], -R0 ;  /* 0x0000b400b7047a23 */ /* 0x002fe20000010800 */
[----:B------:R-:W-:-:S03]  /*14190*/  MOV R183, R149 ;  /* 0x0000009500b77202 */ /* 0x000fc60000000f00 */
[----:B------:R1:W2:Y:S02]  /*141a0*/  MUFU.EX2 R69, R4 ;  /* 0x0000000400457308 */ /* 0x0002a40000000800 */
[----:B-1----:R-:W-:Y:S01]  /*141b0*/  FFMA.FTZ R4, R185, c[0x0][0x2d0], -R0 ;  /* 0x0000b400b9047a23 */ /* 0x002fe20000010800 */
[----:B--2---:R-:W-:Y:S01]  /*141c0*/  F2FP.BF16.PACK_AB R5, R69, R68 ;  /* 0x000000444505723e */ /* 0x004fe200000010ff */
[----:B------:R-:W-:-:S04]  /*141d0*/  IMAD.MOV.U32 R185, RZ, RZ, R148 ;  /* 0x000000ffffb97224 */ /* 0x000fc800078e0094 */
[----:B------:R1:W-:Y:S01]  /*141e0*/  MUFU.EX2 R40, R4 ;  /* 0x0000000400287308 */ /* 0x0003e20000000800 */
[----:B------:R-:W-:Y:S01]  /*141f0*/  HMMA.16816.F32.BF16 R148, R164, R146, R20 ;  /* 0x00000092a494723c */ /* 0x000fe20000041814 */
[----:B-1----:R-:W-:Y:S02]  /*14200*/  FFMA.FTZ R4, R186, c[0x0][0x2d0], -R0 ;  /* 0x0000b400ba047a23 */ /* 0x002fe40000010800 */
[----:B------:R-:W-:-:S04]  /*14210*/  IMAD.MOV.U32 R186, RZ, RZ, R137 ;  /* 0x000000ffffba7224 */ /* 0x000fc800078e0089 */
[----:B------:R1:W2:Y:S01]  /*14220*/  MUFU.EX2 R36, R4 ;  /* 0x0000000400247308 */ /* 0x0002a20000000800 */
[C---:B------:R-:W-:Y:S08]  /*14230*/  HMMA.16816.F32.BF16 R136, R164.reuse, R144, R24 ;  /* 0x00000090a488723c */ /* 0x040ff00000041818 */
[----:B------:R-:W-:Y:S01]  /*14240*/  HMMA.16816.F32.BF16 R164, R164, R98, R12 ;  /* 0x00000062a4a4723c */ /* 0x000fe2000004180c */
[----:B-1----:R-:W-:-:S02]  /*14250*/  F2FP.BF16.PACK_AB R4, R179, R175 ;  /* 0x000000afb304723e */ /* 0x002fc400000010ff */
[----:B--2---:R-:W-:-:S07]  /*14260*/  F2FP.BF16.PACK_AB R7, R36, R40 ;  /* 0x000000282407723e */ /* 0x004fce00000010ff */
[C---:B------:R-:W-:Y:S07]  /*14270*/  HMMA.16816.F32.BF16 R108, R4.reuse, R56, R108 ;  /* 0x00000038046c723c */ /* 0x040fee000004186c */
[----:B------:R-:W-:Y:S01]  /*14280*/  MOV R56, R8 ;  /* 0x0000000800387202 */ /* 0x000fe20000000f00 */
[----:B------:R-:W-:Y:S01]  /*14290*/  FFMA.FTZ R8, R227, c[0x0][0x2d0], -R2 ;  /* 0x0000b400e3087a23 */ /* 0x000fe20000010802 */
[----:B------:R-:W-:Y:S01]  /*142a0*/  HMMA.16816.F32.BF16 R16, R4, R50, R84 ;  /* 0x000000320410723c */ /* 0x000fe20000041854 */
[----:B------:R-:W-:-:S06]  /*142b0*/  IMAD.MOV.U32 R57, RZ, RZ, R43 ;  /* 0x000000ffff397224 */ /* 0x000fcc00078e002b */
[----:B------:R-:W-:Y:S01]  /*142c0*/  IMAD.MOV.U32 R86, RZ, RZ, R37 ;  /* 0x000000ffff567224 */ /* 0x000fe200078e0025 */
[----:B------:R-:W-:Y:S01]  /*142d0*/  MOV R85, R38 ;  /* 0x0000002600557202 */ /* 0x000fe20000000f00 */
[----:B------:R1:W-:Y:S01]  /*142e0*/  MUFU.EX2 R37, R8 ;  /* 0x0000000800257308 */ /* 0x0003e20000000800 */
[----:B------:R-:W-:Y:S01]  /*142f0*/  MOV R50, R41 ;  /* 0x0000002900327202 */ /* 0x000fe20000000f00 */
[----:B------:R-:W-:Y:S01]  /*14300*/  IMAD.MOV.U32 R51, RZ, RZ, R186 ;  /* 0x000000ffff337224 */ /* 0x000fe200078e00ba */
[----:B------:R-:W-:Y:S01]  /*14310*/  HMMA.16816.F32.BF16 R12, R4, R58, R44 ;  /* 0x0000003a040c723c */ /* 0x000fe2000004182c */
[----:B------:R-:W-:Y:S02]  /*14320*/  IMAD.MOV.U32 R186, RZ, RZ, R42 ;  /* 0x000000ffffba7224 */ /* 0x000fe400078e002a */
[----:B------:R-:W-:Y:S02]  /*14330*/  IMAD.MOV.U32 R87, RZ, RZ, R35 ;  /* 0x000000ffff577224 */ /* 0x000fe400078e0023 */
[----:B------:R-:W-:-:S02]  /*14340*/  IMAD.MOV.U32 R84, RZ, RZ, R39 ;  /* 0x000000ffff547224 */ /* 0x000fc400078e0027 */
[----:B------:R-:W-:Y:S01]  /*14350*/  IMAD.MOV.U32 R58, RZ, RZ, R32 ;  /* 0x000000ffff3a7224 */ /* 0x000fe200078e0020 */
[C---:B------:R-:W-:Y:S01]  /*14360*/  HMMA.16816.F32.BF16 R124, R4.reuse, R48, R124 ;  /* 0x00000030047c723c */ /* 0x040fe2000004187c */
[----:B------:R-:W-:Y:S01]  /*14370*/  IMAD.MOV.U32 R47, RZ, RZ, R9 ;  /* 0x000000ffff2f7224 */ /* 0x000fe200078e0009 */
[----:B------:R-:W-:Y:S01]  /*14380*/  MOV R59, R11 ;  /* 0x0000000b003b7202 */ /* 0x000fe20000000f00 */
[----:B------:R-:W-:Y:S02]  /*14390*/  IMAD.MOV.U32 R46, RZ, RZ, R10 ;  /* 0x000000ffff2e7224 */ /* 0x000fe400078e000a */
[----:B-1----:R-:W-:Y:S02]  /*143a0*/  FFMA.FTZ R8, R226, c[0x0][0x2d0], -R2 ;  /* 0x0000b400e2087a23 */ /* 0x002fe40000010802 */
[----:B------:R-:W-:Y:S01]  /*143b0*/  IMAD.MOV.U32 R49, RZ, RZ, R33 ;  /* 0x000000ffff317224 */ /* 0x000fe200078e0021 */
[----:B------:R-:W-:Y:S01]  /*143c0*/  MOV R48, R34 ;  /* 0x0000002200307202 */ /* 0x000fe20000000f00 */
[----:B------:R1:W-:Y:S01]  /*143d0*/  MUFU.EX2 R38, R8 ;  /* 0x0000000800267308 */ /* 0x0003e20000000800 */
[C---:B------:R-:W-:Y:S07]  /*143e0*/  HMMA.16816.F32.BF16 R140, R4.reuse, R60, R140 ;  /* 0x0000003c048c723c */ /* 0x040fee000004188c */
[----:B------:R-:W-:Y:S01]  /*143f0*/  IMAD.MOV.U32 R60, RZ, RZ, R162 ;  /* 0x000000ffff3c7224 */ /* 0x000fe200078e00a2 */
[----:B------:R-:W-:Y:S01]  /*14400*/  HMMA.16816.F32.BF16 R20, R4, R62, R80 ;  /* 0x0000003e0414723c */ /* 0x000fe20000041850 */
[----:B------:R-:W-:-:S02]  /*14410*/  IMAD.MOV.U32 R61, RZ, RZ, R163 ;  /* 0x000000ffff3d7224 */ /* 0x000fc400078e00a3 */
[----:B-1----:R-:W-:-:S05]  /*14420*/  FFMA.FTZ R8, R228, c[0x0][0x2d0], -R2 ;  /* 0x0000b400e4087a23 */ /* 0x002fca0000010802 */
[----:B------:R-:W-:Y:S01]  /*14430*/  HMMA.16816.F32.BF16 R24, R4, R52, R64 ;  /* 0x000000340418723c */ /* 0x000fe20000041840 */
[----:B------:R-:W-:Y:S01]  /*14440*/  MOV R83, R161 ;  /* 0x000000a100537202 */ /* 0x000fe20000000f00 */
[----:B------:R-:W-:Y:S01]  /*14450*/  IMAD.MOV.U32 R82, RZ, RZ, R160 ;  /* 0x000000ffff527224 */ /* 0x000fe200078e00a0 */
[----:B------:R1:W-:Y:S02]  /*14460*/  MUFU.EX2 R41, R8 ;  /* 0x0000000800297308 */ /* 0x0003e40000000800 */
[----:B-1----:R-:W-:-:S06]  /*14470*/  FFMA.FTZ R8, R229, c[0x0][0x2d0], -R2 ;  /* 0x0000b400e5087a23 */ /* 0x002fcc0000010802 */
[----:B------:R1:W-:Y:S02]  /*14480*/  MUFU.EX2 R42, R8 ;  /* 0x00000008002a7308 */ /* 0x0003e40000000800 */
[----:B-1----:R-:W-:-:S06]  /*14490*/  FFMA.FTZ R8, R207, c[0x0][0x2d0], -R2 ;  /* 0x0000b400cf087a23 */ /* 0x002fcc0000010802 */
[----:B------:R1:W-:Y:S02]  /*144a0*/  MUFU.EX2 R44, R8 ;  /* 0x00000008002c7308 */ /* 0x0003e40000000800 */
[----:B-1----:R-:W-:-:S06]  /*144b0*/  FFMA.FTZ R8, R206, c[0x0][0x2d0], -R2 ;  /* 0x0000b400ce087a23 */ /* 0x002fcc0000010802 */
        /* <DEDUP_REMOVED lines=14> */
[----:B------:R1:W-:Y:S08]  /*145a0*/  MUFU.EX2 R43, R8 ;  /* 0x00000008002b7308 */ /* 0x0003f00000000800 */
[----:B------:R4:W2:Y:S01]  /*145b0*/  MUFU.EX2 R39, R2 ;  /* 0x0000000200277308 */ /* 0x0008a20000000800 */
[----:B-1----:R-:W-:Y:S07]  /*145c0*/  HMMA.16816.F32.BF16 R8, R4, R54, R156 ;  /* 0x000000360408723c */ /* 0x002fee000004189c */
[----:B------:R-:W-:Y:S01]  /*145d0*/  F2FP.BF16.PACK_AB R4, R38, R37 ;  /* 0x000000252604723e */ /* 0x000fe200000010ff */
[----:B----4-:R-:W-:Y:S01]  /*145e0*/  FFMA.FTZ R2, R187, c[0x0][0x2d0], -R0 ;  /* 0x0000b400bb027a23 */ /* 0x010fe20000010800 */
[----:B------:R-:W-:-:S02]  /*145f0*/  F2FP.BF16.PACK_AB R6, R42, R41 ;  /* 0x000000292a06723e */ /* 0x000fc400000010ff */
[----:B--2---:R-:W-:Y:S01]  /*14600*/  F2FP.BF16.PACK_AB R5, R33, R32 ;  /* 0x000000202105723e */ /* 0x004fe200000010ff */
[----:B------:R1:W-:Y:S01]  /*14610*/  MUFU.EX2 R31, R2 ;  /* 0x00000002001f7308 */ /* 0x0003e20000000800 */
[----:B---3--:R-:W-:Y:S01]  /*14620*/  F2FP.BF16.PACK_AB R7, R35, R34 ;  /* 0x000000222307723e */ /* 0x008fe200000010ff */
[----:B------:R-:W-:Y:S01]  /*14630*/  @UP5 UMOV UR7, UR29 ;  /* 0x0000001d00075c82 */ /* 0x000fe20008000000 */
[----:B------:R-:W-:-:S05]  /*14640*/  F2FP.BF16.PACK_AB R162, R39, R43 ;  /* 0x0000002b27a2723e */ /* 0x000fca00000010ff */
[----:B------:R-:W-:Y:S01]  /*14650*/  HMMA.16816.F32.BF16 R108, R4, R76, R108 ;  /* 0x0000004c046c723c */ /* 0x000fe2000004186c */
[----:B-1----:R-:W-:-:S07]  /*14660*/  FFMA.FTZ R2, R188, c[0x0][0x2d0], -R0 ;  /* 0x0000b400bc027a23 */ /* 0x002fce0000010800 */
[C---:B------:R-:W-:Y:S01]  /*14670*/  HMMA.16816.F32.BF16 R12, R4.reuse, R78, R12 ;  /* 0x0000004e040c723c */ /* 0x040fe2000004180c */
[----:B------:R1:W2:Y:S07]  /*14680*/  MUFU.EX2 R30, R2 ;  /* 0x00000002001e7308 */ /* 0x0002ae0000000800 */
[C---:B------:R-:W-:Y:S08]  /*14690*/  HMMA.16816.F32.BF16 R124, R4.reuse, R88, R124 ;  /* 0x00000058047c723c */ /* 0x040ff0000004187c */
        /* <DEDUP_REMOVED lines=8> */
[----:B-1----:R-:W-:-:S07]  /*14720*/  FADD.FTZ R2, R215, R216 ;  /* 0x000000d8d7027221 */ /* 0x002fce0000010000 */
[----:B------:R-:W-:Y:S01]  /*14730*/  HMMA.16816.F32.BF16 R24, R4, R100, R24 ;  /* 0x000000640418723c */ /* 0x000fe20000041818 */
[----:B------:R1:W5:Y:S01]  /*14740*/  LDL.LU R216, [R1+0x4c] ;  /* 0x00004c0001d87983 */ /* 0x0003620000300800 */
[----:B------:R-:W-:-:S03]  /*14750*/  FADD.FTZ R2, R60, R2 ;  /* 0x000000023c027221 */ /* 0x000fc60000010000 */
[----:B------:R1:W5:Y:S01]  /*14760*/  LDL.LU R215, [R1+0x48] ;  /* 0x0000480001d77983 */ /* 0x0003620000300800 */
[----:B--2---:R-:W-:Y:S02]  /*14770*/  FADD.FTZ R0, R83, R82 ;  /* 0x0000005253007221 */ /* 0x004fe40000010000 */
[----:B------:R-:W-:Y:S01]  /*14780*/  HMMA.16816.F32.BF16 R8, R4, R102, R8 ;  /* 0x000000660408723c */ /* 0x000fe20000041808 */
[----:B------:R-:W-:Y:S01]  /*14790*/  FADD.FTZ R2, R51, R2 ;  /* 0x0000000233027221 */ /* 0x000fe20000010000 */
[----:B---3--:R-:W-:Y:S01]  /*147a0*/  F2FP.BF16.PACK_AB R163, R28, R29 ;  /* 0x0000001d1ca3723e */ /* 0x008fe200000010ff */
[----:B------:R-:W-:-:S04]  /*147b0*/  FADD.FTZ R0, R208, R0 ;  /* 0x00000000d0007221 */ /* 0x000fc80000010000 */
        /* <DEDUP_REMOVED lines=14> */
[----:B------:R-:W-:Y:S01]  /*148a0*/  UIADD3 UR18, UR13, UR18, URZ ;  /* 0x000000120d127290 */ /* 0x000fe2000fffe03f */
        /* <DEDUP_REMOVED lines=11> */
[----:B------:R-:W-:Y:S01]  /*14960*/  ULDC UR7, c[0x0][0x328] ;  /* 0x0000ca0000077ab9 */ /* 0x000fe20000000800 */
        /* <DEDUP_REMOVED lines=74> */
[----:B------:R-:W-:Y:S01]  /*14e10*/  HMMA.16816.F32.BF16 R128, R160, R130, R16 ;  /* 0x00000082a080723c */ /* 0x000fe20000041810 */
[----:B------:R-:W-:-:S02]  /*14e20*/  UIADD3 UR12, UR12, -0x2, URZ ;  /* 0xfffffffe0c0c7890 */ /* 0x000fc4000fffe03f */
[----:B------:R-:W-:-:S05]  /*14e30*/  UIADD3 UR7, UR18, UR7, URZ ;  /* 0x0000000712077290 */ /* 0x000fca000fffe03f */
        /* <DEDUP_REMOVED lines=10> */
[----:B------:R-:W-:Y:S02]  /*14ee0*/  UIADD3 UR13, -UR18, URZ, URZ ;  /* 0x0000003f120d7290 */ /* 0x000fe4000fffe13f */
[----:B------:R-:W-:Y:S02]  /*14ef0*/  ULDC.64 UR10, c[0x0][0x330] ;  /* 0x0000cc00000a7ab9 */ /* 0x000fe40000000a00 */
[----:B------:R-:W-:-:S07]  /*14f00*/  UIMAD.WIDE.U32 UR28, UR13, UR10, URZ ;  /* 0x0000000a0d1c72a5 */ /* 0x000fce000f8e003f */
[----:B------:R-:W-:Y:S02]  /*14f10*/  @UP0 UMOV UR25, UR29 ;  /* 0x0000001d00190c82 */ /* 0x000fe40008000000 */
[----:B------:R-:W-:-:S04]  /*14f20*/  @UP0 USHF.R.U32.HI UR13, URZ, UR11, UR25 ;  /* 0x0000000b3f0d0299 */ /* 0x000fc80008011619 */
[----:B------:R-:W-:Y:S01]  /*14f30*/  ULOP3.LUT UR13, URZ, UR13, URZ, 0x33, !UPT ;  /* 0x0000000d3f0d7292 */ /* 0x000fe2000f8e333f */
[----:B------:R-:W-:Y:S05]  /*14f40*/  BRA `(.L_x_453) ;  /* 0x0000007000007947 */ /* 0x000fea0003800000 */
.L_x_452:
[----:B------:R-:W-:Y:S02]  /*14f50*/  UMOV UR11, 0x1 ;  /* 0x00000001000b7882 */ /* 0x000fe40000000000 */
[----:B------:R-:W-:Y:S02]  /*14f60*/  ULDC UR10, c[0x0][0x32c] ;  /* 0x0000cb00000a7ab9 */ /* 0x000fe40000000800 */
[----:B------:R-:W-:-:S03]  /*14f70*/  UISETP.NE.AND UP0, UPT, UR11, UR10, UPT ;  /* 0x0000000a0b00728c */ /* 0x000fc6000bf05270 */
[----:B------:R-:W-:Y:S02]  /*14f80*/  ULDC.64 UR10, c[0x0][0x330] ;  /* 0x0000cc00000a7ab9 */ /* 0x000fe40000000a00 */
[----:B------:R-:W-:-:S07]  /*14f90*/  UIMAD.WIDE.U32 UR28, UR13, UR10, URZ ;  /* 0x0000000a0d1c72a5 */ /* 0x000fce000f8e003f */
[----:B------:R-:W-:Y:S02]  /*14fa0*/  @UP0 UMOV UR25, UR29 ;  /* 0x0000001d00190c82 */ /* 0x000fe40008000000 */
[----:B------:R-:W-:Y:S02]  /*14fb0*/  @UP0 USHF.R.U32.HI UR13, URZ, UR11, UR25 ;  /* 0x0000000b3f0d0299 */ /* 0x000fe40008011619 */
.L_x_453:
[----:B------:R-:W-:Y:S02]  /*14fc0*/  ULDC UR10, c[0x0][0x32c] ;  /* 0x0000cb00000a7ab9 */ /* 0x000fe40000000800 */
[----:B------:R-:W-:-:S04]  /*14fd0*/  UIMAD UR10, UR13, UR10, UR10 ;  /* 0x0000000a0d0a72a4 */ /* 0x000fc8000f8e020a */
[----:B------:R-:W-:-:S04]  /*14fe0*/  UISETP.LT.AND UP0, UPT, UR7, UR10, UPT ;  /* 0x0000000a0700728c */ /* 0x000fc8000bf01270 */
[----:B------:R-:W-:-:S04]  /*14ff0*/  USEL UR7, UR7, UR10, UP0 ;  /* 0x0000000a07077287 */ /* 0x000fc80008000000 */
.L_x_451:
        /* <DEDUP_REMOVED lines=11> */
[----:B------:R-:W-:Y:S01]  /*150b0*/  MOV R102, R70 ;  /* 0x0000004600667202 */ /* 0x000fe20000000f00 */
[----:B------:R-:W-:Y:S02]  /*150c0*/  ULDC UR7, c[0x0][0x324] ;  /* 0x0000c90000077ab9 */ /* 0x000fe40000000800 */
[----:B------:R-:W-:Y:S02]  /*150d0*/  ULOP3.LUT UR7, URZ, UR7, URZ, 0x33, !UPT ;  /* 0x000000073f077292 */ /* 0x000fe4000f8e333f */
.L_x_473:
[----:B-1----:R-:W2:Y:S01]  /*150e0*/  LDL R0, [R1+0xc] ;  /* 0x00000c0001007983 */ /* 0x002ea20000100800 */
[----:B------:R-:W-:Y:S04]  /*150f0*/  DEPBAR.LE SB0, 0x0 ;  /* 0x000080000000791a */ /* 0x000fe80000000000 */
[----:B------:R-:W-:Y:S01]  /*15100*/  BAR.SYNC.DEFER_BLOCKING 0x0 ;  /* 0x0000000000007b1d */ /* 0x000fe20000010000 */
[----:B------:R-:W-:Y:S05]  /*15110*/  UISETP.GT.AND UP0, UPT, UR4, UR12, UPT ;  /* 0x0000000c0400728c */ /* 0x000fea000bf04270 */
[----:B-----5:R1:W5:Y:S01]  /*15120*/  LDL R226, [R1+0x38] ;  /* 0x0000380001e27983 */ /* 0x0203620000100800 */
[----:B------:R-:W-:Y:S03]  /*15130*/  PLOP3.LUT P0, PT, PT, PT, UP0, 0x80, 0x0 ;  /* 0x000000000000781c */ /* 0x000fe60003f0f008 */
        /* <DEDUP_REMOVED lines=16> */
[----:B--2---:R-:W-:Y:S01]  /*15240*/  ISETP.GE.AND P4, PT, R0, c[0x0][0x1d4], PT ;  /* 0x0000750000007a0c */ /* 0x004fe20003f86270 */
[----:B------:R-:W-:-:S05]  /*15250*/  @P0 BRA `(.L_x_455) ;  /* 0x000002d000000947 */ /* 0x000fca0003800000 */
[----:B-1-34-:R-:W2:Y:S04]  /*15260*/  LDL R4, [R1] ;  /* 0x0000000001047983 */ /* 0x01aea80000100800 */
[----:B------:R-:W3:Y:S01]  /*15270*/  LDL R15, [R1+0x8] ;  /* 0x00000800010f7983 */ /* 0x000ee20000100800 */
[----:B--2---:R-:W-:Y:S01]  /*15280*/  SHF.R.S32.HI R0, RZ, 0x1f, R4 ;  /* 0x0000001fff007819 */ /* 0x004fe20000011404 */
[----:B------:R-:W-:Y:S04]  /*15290*/  IMAD.WIDE.U32 R2, R4, c[0x0][0x208], RZ ;  /* 0x0000820004027a25 */ /* 0x000fe800078e00ff */
[----:B------:R-:W-:Y:S04]  /*152a0*/  IMAD R0, R0, c[0x0][0x208], RZ ;  /* 0x0000820000007a24 */ /* 0x000fe800078e02ff */
[----:B------:R-:W-:Y:S01]  /*152b0*/  IMAD R0, R4, c[0x0][0x20c], R0 ;  /* 0x0000830004007a24 */ /* 0x000fe200078e0200 */
[----:B------:R-:W-:Y:S03]  /*152c0*/  SHF.R.S32.HI R4, RZ, 0x1f, R242 ;  /* 0x0000001fff047819 */ /* 0x000fe600000114f2 */
[----:B------:R-:W-:Y:S02]  /*152d0*/  IMAD.IADD R3, R3, 0x1, R0 ;  /* 0x0000000103037824 */ /* 0x000fe400078e0200 */
[----:B------:R-:W-:Y:S02]  /*152e0*/  IMAD R4, R4, c[0x0][0x218], RZ ;  /* 0x0000860004047a24 */ /* 0x000fe400078e02ff */
[C---:B------:R-:W-:Y:S04]  /*152f0*/  IMAD.WIDE.U32 R2, R242.reuse, c[0x0][0x218], R2 ;  /* 0x00008600f2027a25 */ /* 0x040fe800078e0002 */
[----:B------:R-:W-:Y:S01]  /*15300*/  IMAD R4, R242, c[0x0][0x21c], R4 ;  /* 0x00008700f2047a24 */ /* 0x000fe200078e0204 */
[----:B------:R-:W-:Y:S04]  /*15310*/  IADD3 R0, P0, R2, UR44, RZ ;  /* 0x0000002c02007c10 */ /* 0x000fe8000ff1e0ff */
[----:B------:R-:W-:Y:S02]  /*15320*/  IADD3.X R3, R3, UR6, R4, P0, !PT ;  /* 0x0000000603037c10 */ /* 0x000fe400087fe404 */
[C---:B------:R-:W-:Y:S04]  /*15330*/  LEA R2, P0, R0.reuse, c[0x0][0x1f8], 0x1 ;  /* 0x00007e0000027a11 */ /* 0x040fe800078008ff */
[----:B------:R-:W-:Y:S01]  /*15340*/  LEA.HI.X R0, R0, c[0x0][0x1fc], R3, 0x1, P0 ;  /* 0x00007f0000007a11 */ /* 0x000fe200000f0c03 */
[----:B------:R-:W1:Y:S04]  /*15350*/  SHFL.IDX PT, R4, R2, RZ, 0x181f ;  /* 0x00181fff02047589 */ /* 0x000e6800000e0000 */
[----:B------:R-:W2:Y:S04]  /*15360*/  SHFL.IDX PT, R3, R0, RZ, 0x181f ;  /* 0x00181fff00037589 */ /* 0x000ea800000e0000 */
[----:B------:R-:W4:Y:S04]  /*15370*/  SHFL.IDX PT, R10, R2, 0x1, 0x181f ;  /* 0x00381f00020a7f89 */ /* 0x000f2800000e0000 */
[----:B------:R-:W3:Y:S04]  /*15380*/  SHFL.IDX PT, R8, R2, 0x2, 0x181f ;  /* 0x00581f0002087f89 */ /* 0x000ee800000e0000 */
[----:B------:R-:W3:Y:S04]  /*15390*/  SHFL.IDX PT, R7, R0, 0x1, 0x181f ;  /* 0x00381f0000077f89 */ /* 0x000ee800000e0000 */
[----:B------:R-:W3:Y:S04]  /*153a0*/  SHFL.IDX PT, R6, R2, 0x3, 0x181f ;  /* 0x00781f0002067f89 */ /* 0x000ee800000e0000 */
[----:B------:R-:W-:Y:S01]  /*153b0*/  SHFL.IDX PT, R9, R2, 0x4, 0x181f ;  /* 0x00981f0002097f89 */ /* 0x000fe200000e0000 */
[-C--:B-1---5:R-:W-:Y:S03]  /*153c0*/  IADD3 R4, P0, R4, R226.reuse, RZ ;  /* 0x000000e204047210 */ /* 0x0a2fe60007f1e0ff */
[----:B------:R-:W-:Y:S02]  /*153d0*/  SHFL.IDX PT, R14, R0, 0x2, 0x181f ;  /* 0x00581f00000e7f89 */ /* 0x000fe400000e0000 */
[--C-:B--2---:R-:W-:Y:S02]  /*153e0*/  IMAD.X R5, R3, 0x1, R225.reuse, P0 ;  /* 0x0000000103057824 */ /* 0x104fe400000e06e1 */
[----:B------:R-:W1:Y:S01]  /*153f0*/  SHFL.IDX PT, R13, R0, 0x3, 0x181f ;  /* 0x00781f00000d7f89 */ /* 0x000e6200000e0000 */
[-C--:B----4-:R-:W-:Y:S03]  /*15400*/  IADD3 R10, P0, R10, R226.reuse, RZ ;  /* 0x000000e20a0a7210 */ /* 0x090fe60007f1e0ff */
[----:B---3--:R2:W-:Y:S01]  /*15410*/  LDGSTS.E.BYPASS.LTC128B.128 [R15], [R4.64], !P4 ;  /* 0x00000000040f7fae */ /* 0x0085e2000e101d5a */
[-C--:B------:R-:W-:Y:S03]  /*15420*/  IADD3 R8, P3, R8, R226.reuse, RZ ;  /* 0x000000e208087210 */ /* 0x080fe60007f7e0ff */
[----:B------:R-:W3:Y:S01]  /*15430*/  SHFL.IDX PT, R2, R2, 0x5, 0x181f ;  /* 0x00b81f0002027f89 */ /* 0x000ee200000e0000 */
[--C-:B------:R-:W-:Y:S03]  /*15440*/  IMAD.X R11, R7, 0x1, R225.reuse, P0 ;  /* 0x00000001070b7824 */ /* 0x100fe600000e06e1 */
[----:B------:R-:W4:Y:S01]  /*15450*/  SHFL.IDX PT, R12, R0, 0x4, 0x181f ;  /* 0x00981f00000c7f89 */ /* 0x000f2200000e0000 */
[-C--:B------:R-:W-:Y:S03]  /*15460*/  IADD3 R6, P2, R6, R226.reuse, RZ ;  /* 0x000000e206067210 */ /* 0x080fe60007f5e0ff */
[----:B------:R-:W4:Y:S04]  /*15470*/  SHFL.IDX PT, R0, R0, 0x5, 0x181f ;  /* 0x00b81f0000007f89 */ /* 0x000f2800000e0000 */
[----:B------:R4:W-:Y:S01]  /*15480*/  LDGSTS.E.BYPASS.LTC128B.128 [R15+0x800], [R10.64], !P4 ;  /* 0x008000000a0f7fae */ /* 0x0009e2000e101d5a */
[--C-:B-1----:R-:W-:Y:S01]  /*15490*/  IMAD.X R7, R13, 0x1, R225.reuse, P2 ;  /* 0x000000010d077824 */ /* 0x102fe200010e06e1 */
[-C--:B--2---:R-:W-:Y:S02]  /*154a0*/  IADD3 R4, P1, R9, R226.reuse, RZ ;  /* 0x000000e209047210 */ /* 0x084fe40007f3e0ff */
[-C--:B------:R-:W-:Y:S02]  /*154b0*/  IADD3.X R9, R14, R225.reuse, RZ, P3, !PT ;  /* 0x000000e10e097210 */ /* 0x080fe40001ffe4ff */
[----:B---3--:R-:W-:Y:S01]  /*154c0*/  IADD3 R2, P0, R2, R226, RZ ;  /* 0x000000e202027210 */ /* 0x008fe20007f1e0ff */
[----:B----4-:R-:W-:Y:S02]  /*154d0*/  IMAD.X R5, R12, 0x1, R225, P1 ;  /* 0x000000010c057824 */ /* 0x010fe400008e06e1 */
[----:B------:R1:W-:Y:S01]  /*154e0*/  LDGSTS.E.BYPASS.LTC128B.128 [R15+0x1000], [R8.64], !P4 ;  /* 0x01000000080f7fae */ /* 0x0003e2000e101d5a */
[----:B------:R-:W-:Y:S03]  /*154f0*/  IADD3.X R3, R0, R225, RZ, P0, !PT ;  /* 0x000000e100037210 */ /* 0x000fe600007fe4ff */
[----:B------:R1:W-:Y:S04]  /*15500*/  LDGSTS.E.BYPASS.LTC128B.128 [R15+0x1800], [R6.64], !P4 ;  /* 0x01800000060f7fae */ /* 0x0003e8000e101d5a */
[----:B------:R1:W-:Y:S04]  /*15510*/  LDGSTS.E.BYPASS.LTC128B.128 [R15+0x2000], [R4.64], !P4 ;  /* 0x02000000040f7fae */ /* 0x0003e8000e101d5a */
[----:B------:R1:W-:Y:S02]  /*15520*/  LDGSTS.E.BYPASS.LTC128B.128 [R15+0x2800], [R2.64], !P4 ;  /* 0x02800000020f7fae */ /* 0x0003e4000e101d5a */
.L_x_455:
[----:B-1-34-:R-:W-:Y:S01]  /*15530*/  LDSM.16.M88.4 R204, [R214+0x5900] ;  /* 0x00590000d6cc783b */ /* 0x01afe20000000200 */
[-C--:B------:R-:W-:Y:S01]  /*15540*/  HMMA.16816.F32.BF16 R4, R96, R16.reuse, RZ ;  /* 0x000000106004723c */ /* 0x080fe200000418ff */
[----:B------:R-:W-:Y:S06]  /*15550*/  UISETP.GT.AND UP0, UPT, UR12, UR4, UPT ;  /* 0x000000040c00728c */ /* 0x000fec000bf04270 */
[----:B------:R-:W0:Y:S01]  /*15560*/  LDGDEPBAR ;  /* 0x00000000000079af */ /* 0x000e220000000000 */
[C---:B------:R-:W-:Y:S01]  /*15570*/  HMMA.16816.F32.BF16 R8, R92.reuse, R16, RZ ;  /* 0x000000105c08723c */ /* 0x040fe200000418ff */
[----:B------:R-:W-:Y:S07]  /*15580*/  PLOP3.LUT P0, PT, PT, PT, UP0, 0x80, 0x0 ;  /* 0x000000000000781c */ /* 0x000fee0003f0f008 */
        /* <DEDUP_REMOVED lines=47> */
[----:B------:R-:W1:Y:S07]  /*15880*/  LDSM.16.M88.4 R196, [R214+0x4900] ;  /* 0x00490000d6c4783b */ /* 0x000e6e0000000200 */
        /* <DEDUP_REMOVED lines=75> */
[----:B------:R-:W2:Y:S01]  /*15d40*/  MUFU.TANH R17, R17 ;  /* 0x0000001100117308 */ /* 0x000ea20000002400 */
        /* <DEDUP_REMOVED lines=20> */
[-C--:B--2---:R-:W-:Y:S03]  /*15e90*/  HMMA.16816.F32.BF16 R52, R172, R4.reuse, R52 ;  /* 0x00000004ac34723c */ /* 0x084fe60000041834 */
[----:B------:R4:W2:Y:S01]  /*15ea0*/  MUFU.TANH R16, R21 ;  /* 0x0000001500107308 */ /* 0x0008a20000002400 */
        /* <DEDUP_REMOVED lines=160> */
[----:B------:R-:W-:Y:S01]  /*168b0*/  UIMAD UR10, UR12, 0x60, UR19 ;  /* 0x000000600c0a78a4 */ /* 0x000fe2000f8e0213 */
[----:B------:R-:W-:Y:S01]  /*168c0*/  IMAD.MOV.U32 R2, RZ, RZ, c[0x0][0x2b8] ;  /* 0x0000ae00ff027624 */ /* 0x000fe200078e00ff */
[----:B------:R-:W3:Y:S04]  /*168d0*/  LDL.64 R228, [R1+0x30] ;  /* 0x0000300001e47983 */ /* 0x000ee80000100a00 */
[----:B------:R-:W4:Y:S01]  /*168e0*/  LDL R227, [R1+0x2c] ;  /* 0x00002c0001e37983 */ /* 0x000f220000100800 */
[----:B------:R-:W-:Y:S01]  /*168f0*/  ISETP.NE.AND P2, PT, R2, 0x1, PT ;  /* 0x000000010200780c */ /* 0x000fe20003f45270 */
[----:B------:R-:W-:Y:S02]  /*16900*/  IMAD.U32 R2, RZ, RZ, UR10 ;  /* 0x0000000aff027e24 */ /* 0x000fe4000f8e00ff */
[----:B------:R-:W3:Y:S03]  /*16910*/  LDL R19, [R1+0x4] ;  /* 0x0000040001137983 */ /* 0x000ee60000100800 */
[----:B--2---:R-:W-:Y:S02]  /*16920*/  IADD3 R2, R2, -0x60, R0 ;  /* 0xffffffa002027810 */ /* 0x004fe40007ffe000 */
[----:B------:R-:W-:Y:S05]  /*16930*/  ISETP.GT.AND P1, PT, R0, 0x5f, PT ;  /* 0x0000005f0000780c */ /* 0x000fea0003f24270 */
[----:B------:R-:W-:Y:S04]  /*16940*/  @P2 IMAD.HI.U32 R3, R2, c[0x0][0x2bc], RZ ;  /* 0x0000af0002032a27 */ /* 0x000fe800078e00ff */
[----:B------:R-:W-:Y:S01]  /*16950*/  IMAD.MOV.U32 R0, RZ, RZ, R2 ;  /* 0x000000ffff007224 */ /* 0x000fe200078e0002 */
[----:B------:R-:W-:Y:S04]  /*16960*/  @P2 SHF.R.U32.HI R0, RZ, c[0x0][0x2c0], R3 ;  /* 0x0000b000ff002a19 */ /* 0x000fe80000011603 */
[C---:B---3--:R-:W-:Y:S04]  /*16970*/  @!P1 IADD3 R3, P0, R0.reuse, R228, RZ ;  /* 0x000000e400039210 */ /* 0x048fe80007f1e0ff */
[----:B----4-:R-:W-:Y:S01]  /*16980*/  @!P1 LEA.HI.X.SX32 R5, R0, R227, 0x1, P0 ;  /* 0x000000e300059211 */ /* 0x010fe200000f0eff */
[----:B------:R-:W-:Y:S01]  /*16990*/  IMAD.MOV R0, RZ, RZ, -R0 ;  /* 0x000000ffff007224 */ /* 0x000fe200078e0a00 */
[C---:B------:R-:W-:Y:S03]  /*169a0*/  @!P1 LEA R4, P0, R3.reuse, c[0x0][0x2a0], 0x2 ;  /* 0x0000a80003049a11 */ /* 0x040fe600078010ff */
[----:B------:R-:W-:Y:S01]  /*169b0*/  IMAD R6, R0, c[0x0][0x2b8], R2 ;  /* 0x0000ae0000067a24 */ /* 0x000fe200078e0202 */
[----:B------:R-:W-:Y:S03]  /*169c0*/  @!P1 LEA.HI.X R5, R3, c[0x0][0x2a4], R5, 0x2, P0 ;  /* 0x0000a90003059a11 */ /* 0x000fe600000f1405 */
[----:B------:R-:W-:Y:S01]  /*169d0*/  IMAD.WIDE.U32 R2, R6, c[0x0][0x1e0], RZ ;  /* 0x0000780006027a25 */ /* 0x000fe200078e00ff */
[----:B------:R-:W-:Y:S01]  /*169e0*/  STL [R1], R6 ;  /* 0x0000000601007387 */ /* 0x000fe20000100800 */
[----:B------:R-:W-:Y:S03]  /*169f0*/  SHF.R.S32.HI R0, RZ, 0x1f, R6 ;  /* 0x0000001fff007819 */ /* 0x000fe60000011406 */
[----:B------:R-:W2:Y:S02]  /*16a00*/  @!P1 LDG.E R242, [R4.64] ;  /* 0x0000001a04f29981 */ /* 0x000ea4000c1e1900 */
        /* <DEDUP_REMOVED lines=13> */
[----:B------:R-:W4:Y:S04]  /*16ae0*/  SHFL.IDX PT, R10, R2, 0x1, 0x181f ;  /* 0x00381f00020a7f89 */ /* 0x000f2800000e0000 */
[----:B------:R-:W1:Y:S04]  /*16af0*/  SHFL.IDX PT, R8, R2, 0x2, 0x181f ;  /* 0x00581f0002087f89 */ /* 0x000e6800000e0000 */
[----:B------:R-:W1:Y:S04]  /*16b00*/  SHFL.IDX PT, R7, R0, 0x1, 0x181f ;  /* 0x00381f0000077f89 */ /* 0x000e6800000e0000 */
[----:B------:R-:W1:Y:S04]  /*16b10*/  SHFL.IDX PT, R6, R2, 0x3, 0x181f ;  /* 0x00781f0002067f89 */ /* 0x000e6800000e0000 */
[----:B------:R-:W-:Y:S01]  /*16b20*/  SHFL.IDX PT, R9, R2, 0x4, 0x181f ;  /* 0x00981f0002097f89 */ /* 0x000fe200000e0000 */
[-C--:B--2--5:R-:W-:Y:S03]  /*16b30*/  IADD3 R4, P0, R4, R226.reuse, RZ ;  /* 0x000000e204047210 */ /* 0x0a4fe60007f1e0ff */
[----:B------:R-:W-:Y:S02]  /*16b40*/  SHFL.IDX PT, R14, R0, 0x2, 0x181f ;  /* 0x00581f00000e7f89 */ /* 0x000fe400000e0000 */
[--C-:B---3--:R-:W-:Y:S02]  /*16b50*/  IMAD.X R5, R3, 0x1, R225.reuse, P0 ;  /* 0x0000000103057824 */ /* 0x108fe400000e06e1 */
[----:B------:R-:W2:Y:S01]  /*16b60*/  SHFL.IDX PT, R13, R0, 0x3, 0x181f ;  /* 0x00781f00000d7f89 */ /* 0x000ea200000e0000 */
[-C--:B----4-:R-:W-:Y:S03]  /*16b70*/  IADD3 R10, P0, R10, R226.reuse, RZ ;  /* 0x000000e20a0a7210 */ /* 0x090fe60007f1e0ff */
[----:B------:R3:W-:Y:S01]  /*16b80*/  LDGSTS.E.BYPASS.LTC128B.128 [R19+0x3100], [R4.64], !P4 ;  /* 0x0310000004137fae */ /* 0x0007e2000e101d5a */
[-C--:B-1----:R-:W-:Y:S03]  /*16b90*/  IADD3 R8, P3, R8, R226.reuse, RZ ;  /* 0x000000e208087210 */ /* 0x082fe60007f7e0ff */
[----:B------:R-:W1:Y:S01]  /*16ba0*/  SHFL.IDX PT, R2, R2, 0x5, 0x181f ;  /* 0x00b81f0002027f89 */ /* 0x000e6200000e0000 */
[--C-:B------:R-:W-:Y:S03]  /*16bb0*/  IMAD.X R11, R7, 0x1, R225.reuse, P0 ;  /* 0x00000001070b7824 */ /* 0x100fe600000e06e1 */
[----:B------:R-:W4:Y:S01]  /*16bc0*/  SHFL.IDX PT, R12, R0, 0x4, 0x181f ;  /* 0x00981f00000c7f89 */ /* 0x000f2200000e0000 */
[-C--:B------:R-:W-:Y:S03]  /*16bd0*/  IADD3 R6, P2, R6, R226.reuse, RZ ;  /* 0x000000e206067210 */ /* 0x080fe60007f5e0ff */
[----:B------:R-:W4:Y:S04]  /*16be0*/  SHFL.IDX PT, R0, R0, 0x5, 0x181f ;  /* 0x00b81f0000007f89 */ /* 0x000f2800000e0000 */
[----:B------:R4:W-:Y:S01]  /*16bf0*/  LDGSTS.E.BYPASS.LTC128B.128 [R19+0x3900], [R10.64], !P4 ;  /* 0x039000000a137fae */ /* 0x0009e2000e101d5a */
[--C-:B--2---:R-:W-:Y:S01]  /*16c00*/  IMAD.X R7, R13, 0x1, R225.reuse, P2 ;  /* 0x000000010d077824 */ /* 0x104fe200010e06e1 */
[-C--:B---3--:R-:W-:Y:S01]  /*16c10*/  IADD3 R4, P1, R9, R226.reuse, RZ ;  /* 0x000000e209047210 */ /* 0x088fe20007f3e0ff */
[--C-:B------:R-:W-:Y:S01]  /*16c20*/  IMAD.X R9, R14, 0x1, R225.reuse, P3 ;  /* 0x000000010e097824 */ /* 0x100fe200018e06e1 */
[----:B-1----:R-:W-:Y:S03]  /*16c30*/  IADD3 R2, P0, R2, R226, RZ ;  /* 0x000000e202027210 */ /* 0x002fe60007f1e0ff */
[--C-:B----4-:R-:W-:Y:S01]  /*16c40*/  IMAD.X R5, R12, 0x1, R225.reuse, P1 ;  /* 0x000000010c057824 */ /* 0x110fe200008e06e1 */
[----:B------:R1:W-:Y:S01]  /*16c50*/  LDGSTS.E.BYPASS.LTC128B.128 [R19+0x4100], [R8.64], !P4 ;  /* 0x0410000008137fae */ /* 0x0003e2000e101d5a */
[----:B------:R-:W-:Y:S03]  /*16c60*/  IMAD.X R3, R0, 0x1, R225, P0 ;  /* 0x0000000100037824 */ /* 0x000fe600000e06e1 */
[----:B------:R1:W-:Y:S04]  /*16c70*/  LDGSTS.E.BYPASS.LTC128B.128 [R19+0x4900], [R6.64], !P4 ;  /* 0x0490000006137fae */ /* 0x0003e8000e101d5a */
[----:B------:R1:W-:Y:S04]  /*16c80*/  LDGSTS.E.BYPASS.LTC128B.128 [R19+0x5100], [R4.64], !P4 ;  /* 0x0510000004137fae */ /* 0x0003e8000e101d5a */
[----:B------:R1:W-:Y:S02]  /*16c90*/  LDGSTS.E.BYPASS.LTC128B.128 [R19+0x5900], [R2.64], !P4 ;  /* 0x0590000002137fae */ /* 0x0003e4000e101d5a */
.L_x_456:
        /* <DEDUP_REMOVED lines=36> */
.L_x_459:
[----:B------:R-:W-:Y:S04]  /*16ee0*/  MOV R7, c[0x0][0x32c] ;  /* 0x0000cb0000077a02 */ /* 0x000fe80000000f00 */
[----:B------:R-:W-:Y:S11]  /*16ef0*/  ISETP.NE.AND P0, PT, R7, 0x1, PT ;  /* 0x000000010700780c */ /* 0x000ff60003f05270 */
[----:B------:R-:W-:Y:S02]  /*16f00*/  @!UPT UIADD3 URZ, URZ, URZ, URZ ;  /* 0x0000003f3f3ff290 */ /* 0x000fe4000fffe03f */
[----:B------:R-:W-:Y:S05]  /*16f10*/  @P0 IMAD.HI.U32 R7, R3, c[0x0][0x330], RZ ;  /* 0x0000cc0003070a27 */ /* 0x000fea00078e00ff */
[----:B------:R-:W-:Y:S02]  /*16f20*/  @P0 SHF.R.U32.HI R3, RZ, c[0x0][0x334], R7 ;  /* 0x0000cd00ff030a19 */ /* 0x000fe40000011607 */
.L_x_460:
[----:B------:R-:W-:Y:S05]  /*16f30*/  BSYNC B0 ;  /* 0x0000000000007941 */ /* 0x000fea0003800000 */
.L_x_458:
[----:B------:R-:W-:Y:S05]  /*16f40*/  IADD3 R7, -R9, UR10, RZ ;  /* 0x0000000a09077c10 */ /* 0x000fea000fffe1ff */
[----:B------:R-:W-:Y:S05]  /*16f50*/  IMAD R3, R3, c[0x0][0x32c], R7 ;  /* 0x0000cb0003037a24 */ /* 0x000fea00078e0207 */
[----:B------:R-:W-:Y:S02]  /*16f60*/  IADD3 R7, R3, c[0x0][0x32c], RZ ;  /* 0x0000cb0003077a10 */ /* 0x000fe40007ffe0ff */
[----:B------:R-:W-:Y:S02]  /*16f70*/  IMNMX R0, R0, R3, !PT ;  /* 0x0000000300007217 */ /* 0x000fe40007800200 */
[----:B------:R-:W-:Y:S02]  /*16f80*/  IMNMX R2, R2, R7, PT ;  /* 0x0000000702027217 */ /* 0x000fe40003800200 */
.L_x_457:
        /* <DEDUP_REMOVED lines=8> */
[----:B------:R-:W-:Y:S01]  /*17010*/  PLOP3.LUT P3, PT, PT, PT, UP2, 0x40, 0x0 ;  /* 0x000000000000781c */ /* 0x000fe20003f6e828 */
[----:B------:R-:W-:Y:S01]  /*17020*/  UISETP.GE.AND UP1, UPT, UR10, 0xa, UPT ;  /* 0x0000000a0a00788c */ /* 0x000fe2000bf26270 */
[C---:B------:R-:W-:Y:S01]  /*17030*/  ISETP.GT.AND P0, PT, R0.reuse, RZ, P0 ;  /* 0x000000ff0000720c */ /* 0x040fe20000704270 */
[----:B------:R-:W-:Y:S01]  /*17040*/  UP2UR UR34, UPR, URZ, 0x1 ;  /* 0x000000013f227883 */ /* 0x000fe20008000000 */
[C---:B------:R-:W-:Y:S01]  /*17050*/  ISETP.GT.AND P4, PT, R0.reuse, 0x1, P1 ;  /* 0x000000010000780c */ /* 0x040fe20000f84270 */
[----:B------:R-:W-:Y:S01]  /*17060*/  UISETP.GE.AND UP6, UPT, UR10, 0x42, UPT ;  /* 0x000000420a00788c */ /* 0x000fe2000bfc6270 */
[----:B------:R-:W-:Y:S01]  /*17070*/  ISETP.GT.AND P1, PT, R0, 0x8, P3 ;  /* 0x000000080000780c */ /* 0x000fe20001f24270 */
[----:B------:R-:W-:Y:S01]  /*17080*/  UISETP.GE.AND UP5, UPT, UR10, 0x49, UPT ;  /* 0x000000490a00788c */ /* 0x000fe2000bfa6270 */
[----:B------:R-:W-:Y:S01]  /*17090*/  PLOP3.LUT P3, PT, PT, PT, UP0, 0x40, 0x0 ;  /* 0x000000000000781c */ /* 0x000fe20003f6e808 */
[----:B------:R-:W-:Y:S01]  /*170a0*/  UISETP.GE.AND UP0, UPT, UR10, 0x12, UPT ;  /* 0x000000120a00788c */ /* 0x000fe2000bf06270 */
[C---:B------:R-:W-:Y:S01]  /*170b0*/  ISETP.LT.OR P2, PT, R2.reuse, 0x1, P0 ;  /* 0x000000010200780c */ /* 0x040fe20000741670 */
[----:B------:R-:W-:Y:S01]  /*170c0*/  UISETP.GE.AND UP4, UPT, UR10, 0x4a, UPT ;  /* 0x0000004a0a00788c */ /* 0x000fe2000bf86270 */
        /* <DEDUP_REMOVED lines=8> */
[----:B------:R-:W-:Y:S01]  /*17150*/  FSEL R11, R189, -INF , !P2 ;  /* 0xff800000bd0b7808 */ /* 0x000fe20005000000 */
[----:B------:R-:W-:Y:S01]  /*17160*/  UISETP.GE.AND UP2, UPT, UR10, 0x52, UPT ;  /* 0x000000520a00788c */ /* 0x000fe2000bf46270 */
[----:B------:R-:W-:Y:S01]  /*17170*/  ISETP.LT.OR P2, PT, R2, 0x9, P1 ;  /* 0x000000090200780c */ /* 0x000fe20000f41670 */
[----:B------:R-:W-:Y:S01]  /*17180*/  UP2UR UR32, UPR, URZ, 0x1 ;  /* 0x000000013f207883 */ /* 0x000fe20008000000 */
[----:B------:R-:W-:Y:S01]  /*17190*/  ISETP.GT.AND P1, PT, R0, 0x10, P3 ;  /* 0x000000100000780c */ /* 0x000fe20001f24270 */
[----:B------:R-:W-:Y:S01]  /*171a0*/  UISETP.GE.AND UP1, UPT, UR10, 0x59, UPT ;  /* 0x000000590a00788c */ /* 0x000fe2000bf26270 */
[----:B------:R-:W-:Y:S01]  /*171b0*/  PLOP3.LUT P3, PT, PT, PT, UP0, 0x40, 0x0 ;  /* 0x000000000000781c */ /* 0x000fe20003f6e808 */
[----:B------:R-:W-:Y:S01]  /*171c0*/  UISETP.GE.AND UP0, UPT, UR10, 0x1a, UPT ;  /* 0x0000001a0a00788c */ /* 0x000fe2000bf06270 */
[----:B------:R-:W-:Y:S01]  /*171d0*/  FSEL R19, R187, -INF , !P5 ;  /* 0xff800000bb137808 */ /* 0x000fe20006800000 */
        /* <DEDUP_REMOVED lines=53> */
[----:B------:R-:W-:Y:S02]  /*17530*/  FSEL R176, R15, -INF , !P2 ;  /* 0xff8000000fb07808 */ /* 0x000fe40005000000 */
[----:B------:R-:W-:Y:S02]  /*17540*/  ISETP.GT.AND P4, PT, R0, 0x31, P0 ;  /* 0x000000310000780c */ /* 0x000fe40000784270 */
[----:B------:R-:W-:Y:S02]  /*17550*/  ISETP.LT.OR P2, PT, R2, 0x31, P1 ;  /* 0x000000310200780c */ /* 0x000fe40000f41670 */
[----:B------:R-:W-:Y:S01]  /*17560*/  PLOP3.LUT P0, PT, PT, PT, UP0, 0x40, 0x0 ;  /* 0x000000000000781c */ /* 0x000fe20003f0e808 */
[----:B------:R-:W-:Y:S01]  /*17570*/  UISETP.GE.AND UP0, UPT, UR10, 0x41, UPT ;  /* 0x000000410a00788c */ /* 0x000fe2000bf06270 */
[----:B------:R-:W-:Y:S02]  /*17580*/  ISETP.GT.AND P1, PT, R0, 0x38, P3 ;  /* 0x000000380000780c */ /* 0x000fe40001f24270 */
[----:B------:R-:W-:Y:S01]  /*17590*/  FSEL R177, R49, -INF , !P5 ;  /* 0xff80000031b17808 */ /* 0x000fe20006800000 */
[----:B------:R-:W-:Y:S01]  /*175a0*/  UP2UR UR13, UPR, URZ, 0x1 ;  /* 0x000000013f0d7883 */ /* 0x000fe20008000000 */
[----:B------:R-:W-:Y:S02]  /*175b0*/  ISETP.LT.OR P5, PT, R2, 0x32, P4 ;  /* 0x000000320200780c */ /* 0x000fe400027a1670 */
[----:B------:R-:W-:Y:S02]  /*175c0*/  ISETP.GT.AND P4, PT, R0, 0x39, P0 ;  /* 0x000000390000780c */ /* 0x000fe40000784270 */
[----:B------:R-:W-:Y:S02]  /*175d0*/  ISETP.LT.OR P0, PT, R2, 0x39, P1 ;  /* 0x000000390200780c */ /* 0x000fe40000f01670 */
[----:B------:R-:W-:Y:S02]  /*175e0*/  FSEL R179, R52, -INF , !P2 ;  /* 0xff80000034b37808 */ /* 0x000fe40005000000 */
[----:B------:R-:W-:Y:S01]  /*175f0*/  PLOP3.LUT P2, PT, PT, PT, UP6, 0x40, 0x0 ;  /* 0x000000000000781c */ /* 0x000fe20003f4e868 */
[----:B------:R-:W-:Y:S01]  /*17600*/  UISETP.NE.AND UP6, UPT, UR23, URZ, UPT ;  /* 0x0000003f1700728c */ /* 0x000fe2000bfc5270 */
[----:B------:R-:W-:Y:S02]  /*17610*/  FSEL R196, R64, -INF , !P0 ;  /* 0xff80000040c47808 */ /* 0x000fe40004000000 */
[----:B------:R-:W-:Y:S02]  /*17620*/  PLOP3.LUT P1, PT, PT, PT, UP5, 0x40, 0x0 ;  /* 0x000000000000781c */ /* 0x000fe40003f2e858 */
[----:B------:R-:W-:Y:S02]  /*17630*/  PLOP3.LUT P0, PT, PT, PT, UP4, 0x40, 0x0 ;  /* 0x000000000000781c */ /* 0x000fe40003f0e848 */
[C---:B------:R-:W-:Y:S02]  /*17640*/  ISETP.GT.AND P2, PT, R0.reuse, 0x41, P2 ;  /* 0x000000410000780c */ /* 0x040fe40001744270 */
[C---:B------:R-:W-:Y:S02]  /*17650*/  ISETP.GT.AND P1, PT, R0.reuse, 0x48, P1 ;  /* 0x000000480000780c */ /* 0x040fe40000f24270 */
[----:B------:R-:W-:Y:S02]  /*17660*/  ISETP.GT.AND P0, PT, R0, 0x49, P0 ;  /* 0x000000490000780c */ /* 0x000fe40000704270 */
[----:B------:R-:W-:Y:S01]  /*17670*/  PLOP3.LUT P3, PT, PT, PT, UP0, 0x40, 0x0 ;  /* 0x000000000000781c */ /* 0x000fe20003f6e808 */
[----:B------:R-:W-:Y:S01]  /*17680*/  UISETP.GE.AND UP0, UPT, UR10, 0x5a, UPT ;  /* 0x0000005a0a00788c */ /* 0x000fe2000bf06270 */
[C---:B------:R-:W-:Y:S02]  /*17690*/  ISETP.LT.OR P2, PT, R2.reuse, 0x42, P2 ;  /* 0x000000420200780c */ /* 0x040fe40001741670 */
[C---:B------:R-:W-:Y:S02]  /*176a0*/  ISETP.LT.OR P1, PT, R2.reuse, 0x49, P1 ;  /* 0x000000490200780c */ /* 0x040fe40000f21670 */
[----:B------:R-:W-:Y:S02]  /*176b0*/  ISETP.LT.OR P0, PT, R2, 0x4a, P0 ;  /* 0x0000004a0200780c */ /* 0x000fe40000701670 */
[----:B------:R-:W-:Y:S02]  /*176c0*/  ISETP.GT.AND P3, PT, R0, 0x40, P3 ;  /* 0x000000400000780c */ /* 0x000fe40001f64270 */
[----:B------:R-:W-:Y:S02]  /*176d0*/  FSEL R230, R69, -INF , !P2 ;  /* 0xff80000045e67808 */ /* 0x000fe40005000000 */
[----:B------:R-:W-:Y:S02]  /*176e0*/  PLOP3.LUT P2, PT, PT, PT, UP2, 0x40, 0x0 ;  /* 0x000000000000781c */ /* 0x000fe40003f4e828 */
[----:B------:R-:W-:Y:S02]  /*176f0*/  FSEL R233, R80, -INF , !P1 ;  /* 0xff80000050e97808 */ /* 0x000fe40004800000 */
[----:B------:R-:W-:Y:S02]  /*17700*/  PLOP3.LUT P1, PT, PT, PT, UP1, 0x40, 0x0 ;  /* 0x000000000000781c */ /* 0x000fe40003f2e818 */
[----:B------:R-:W-:Y:S02]  /*17710*/  FSEL R234, R81, -INF , !P0 ;  /* 0xff80000051ea7808 */ /* 0x000fe40004000000 */
[----:B------:R-:W-:Y:S02]  /*17720*/  PLOP3.LUT P0, PT, PT, PT, UP0, 0x40, 0x0 ;  /* 0x000000000000781c */ /* 0x000fe40003f0e808 */
[----:B------:R-:W-:Y:S02]  /*17730*/  ISETP.LT.OR P3, PT, R2, 0x41, P3 ;  /* 0x000000410200780c */ /* 0x000fe40001f61670 */
[C---:B------:R-:W-:Y:S02]  /*17740*/  ISETP.GT.AND P2, PT, R0.reuse, 0x51, P2 ;  /* 0x000000510000780c */ /* 0x040fe40001744270 */
[C---:B------:R-:W-:Y:S02]  /*17750*/  ISETP.GT.AND P1, PT, R0.reuse, 0x58, P1 ;  /* 0x000000580000780c */ /* 0x040fe40000f24270 */
[----:B------:R-:W-:Y:S02]  /*17760*/  ISETP.GT.AND P0, PT, R0, 0x59, P0 ;  /* 0x000000590000780c */ /* 0x000fe40000704270 */
[----:B------:R-:W-:Y:S02]  /*17770*/  ISETP.LT.OR P4, PT, R2, 0x3a, P4 ;  /* 0x0000003a0200780c */ /* 0x000fe40002781670 */
[----:B------:R-:W-:Y:S02]  /*17780*/  FSEL R198, R68, -INF , !P3 ;  /* 0xff80000044c67808 */ /* 0x000fe40005800000 */
[C---:B------:R-:W-:Y:S02]  /*17790*/  ISETP.LT.OR P3, PT, R2.reuse, 0x52, P2 ;  /* 0x000000520200780c */ /* 0x040fe40001761670 */
[C---:B------:R-:W-:Y:S02]  /*177a0*/  ISETP.LT.OR P2, PT, R2.reuse, 0x59, P1 ;  /* 0x000000590200780c */ /* 0x040fe40000f41670 */
[----:B------:R-:W-:Y:S02]  /*177b0*/  ISETP.LT.OR P1, PT, R2, 0x5a, P0 ;  /* 0x0000005a0200780c */ /* 0x000fe40000721670 */
[----:B------:R-:W-:Y:S01]  /*177c0*/  PLOP3.LUT P0, PT, PT, PT, UP6, 0x40, 0x0 ;  /* 0x000000000000781c */ /* 0x000fe20003f0e868 */
[----:B------:R-:W-:Y:S01]  /*177d0*/  UISETP.NE.AND UP6, UPT, UR39, URZ, UPT ;  /* 0x0000003f2700728c */ /* 0x000fe2000bfc5270 */
[----:B------:R-:W-:Y:S02]  /*177e0*/  FSEL R197, R65, -INF , !P4 ;  /* 0xff80000041c57808 */ /* 0x000fe40006000000 */
[----:B------:R-:W-:Y:S02]  /*177f0*/  PLOP3.LUT P4, PT, PT, PT, UP3, 0x40, 0x0 ;  /* 0x000000000000781c */ /* 0x000fe40003f8e838 */
[----:B------:R-:W-:Y:S02]  /*17800*/  FSEL R189, R53, -INF , !P5 ;  /* 0xff80000035bd7808 */ /* 0x000fe40006800000 */
[----:B------:R-:W-:Y:S01]  /*17810*/  ISETP.GT.AND P4, PT, R0, 0x50, P4 ;  /* 0x000000500000780c */ /* 0x000fe20002784270 */
[--C-:B-1----:R-:W-:Y:S01]  /*17820*/  IMAD.IADD R0, R6, 0x1, R3.reuse ;  /* 0x0000000106007824 */ /* 0x102fe200078e0203 */
[----:B------:R-:W-:Y:S02]  /*17830*/  FSEL R244, R85, -INF , !P3 ;  /* 0xff80000055f47808 */ /* 0x000fe40005800000 */
[----:B------:R-:W-:Y:S01]  /*17840*/  ISETP.LT.OR P4, PT, R2, 0x51, P4 ;  /* 0x000000510200780c */ /* 0x000fe20002781670 */
[----:B------:R-:W-:Y:S01]  /*17850*/  IMAD.IADD R2, R5, 0x1, R3 ;  /* 0x0000000105027824 */ /* 0x000fe200078e0203 */
        /* <DEDUP_REMOVED lines=18> */
.L_x_463:
[----:B------:R-:W-:Y:S04]  /*17980*/  MOV R2, c[0x0][0x32c] ;  /* 0x0000cb0000027a02 */ /* 0x000fe80000000f00 */
[----:B------:R-:W-:Y:S11]  /*17990*/  ISETP.NE.AND P0, PT, R2, 0x1, PT ;  /* 0x000000010200780c */ /* 0x000ff60003f05270 */
[----:B------:R-:W-:Y:S02]  /*179a0*/  @!UPT UIADD3 URZ, URZ, URZ, URZ ;  /* 0x0000003f3f3ff290 */ /* 0x000fe4000fffe03f */
[----:B------:R-:W-:Y:S05]  /*179b0*/  @P0 IMAD.HI.U32 R2, R0, c[0x0][0x330], RZ ;  /* 0x0000cc0000020a27 */ /* 0x000fea00078e00ff */
[----:B------:R-:W-:Y:S02]  /*179c0*/  @P0 SHF.R.U32.HI R0, RZ, c[0x0][0x334], R2 ;  /* 0x0000cd00ff000a19 */ /* 0x000fe40000011602 */
.L_x_464:
[----:B------:R-:W-:Y:S05]  /*179d0*/  BSYNC B0 ;  /* 0x0000000000007941 */ /* 0x000fea0003800000 */
.L_x_462:
        /* <DEDUP_REMOVED lines=11> */
.L_x_461:
        /* <DEDUP_REMOVED lines=19> */
[----:B------:R-:W-:Y:S01]  /*17bc0*/  FSEL R10, R193, -INF , !P2 ;  /* 0xff800000c10a7808 */ /* 0x000fe20005000000 */
[----:B------:R-:W-:Y:S01]  /*17bd0*/  UISETP.NE.AND UP2, UPT, UR33, URZ, UPT ;  /* 0x0000003f2100728c */ /* 0x000fe2000bf45270 */
[C---:B------:R-:W-:Y:S01]  /*17be0*/  ISETP.GT.AND P4, PT, R0.reuse, 0x1, P1 ;  /* 0x000000010000780c */ /* 0x040fe20000f84270 */
[----:B------:R-:W-:Y:S01]  /*17bf0*/  UISETP.NE.AND UP1, UPT, UR32, URZ, UPT ;  /* 0x0000003f2000728c */ /* 0x000fe2000bf25270 */
[----:B------:R-:W-:Y:S01]  /*17c00*/  ISETP.GT.AND P1, PT, R0, 0x8, P3 ;  /* 0x000000080000780c */ /* 0x000fe20001f24270 */
[----:B------:R-:W-:Y:S01]  /*17c10*/  UISETP.NE.AND UP0, UPT, UR31, URZ, UPT ;  /* 0x0000003f1f00728c */ /* 0x000fe2000bf05270 */
[----:B------:R-:W-:Y:S01]  /*17c20*/  PLOP3.LUT P0, PT, PT, PT, UP3, 0x40, 0x0 ;  /* 0x000000000000781c */ /* 0x000fe20003f0e838 */
[----:B------:R-:W-:Y:S01]  /*17c30*/  UISETP.NE.AND UP3, UPT, UR30, URZ, UPT ;  /* 0x0000003f1e00728c */ /* 0x000fe2000bf65270 */
[----:B------:R-:W-:Y:S01]  /*17c40*/  PLOP3.LUT P3, PT, PT, PT, UP4, 0x40, 0x0 ;  /* 0x000000000000781c */ /* 0x000fe20003f6e848 */
[----:B------:R-:W-:Y:S01]  /*17c50*/  UISETP.NE.AND UP4, UPT, UR20, URZ, UPT ;  /* 0x0000003f1400728c */ /* 0x000fe2000bf85270 */
[----:B------:R-:W-:Y:S02]  /*17c60*/  ISETP.LT.OR P5, PT, R2, 0x2, P4 ;  /* 0x000000020200780c */ /* 0x000fe400027a1670 */
[----:B------:R-:W-:Y:S02]  /*17c70*/  ISETP.GT.AND P4, PT, R0, 0x9, P0 ;  /* 0x000000090000780c */ /* 0x000fe40000784270 */
[----:B------:R-:W-:Y:S02]  /*17c80*/  ISETP.LT.OR P2, PT, R2, 0x9, P1 ;  /* 0x000000090200780c */ /* 0x000fe40000f41670 */
[----:B------:R-:W-:Y:S01]  /*17c90*/  PLOP3.LUT P0, PT, PT, PT, UP2, 0x40, 0x0 ;  /* 0x000000000000781c */ /* 0x000fe20003f0e828 */
[----:B------:R-:W-:Y:S01]  /*17ca0*/  UISETP.NE.AND UP2, UPT, UR29, URZ, UPT ;  /* 0x0000003f1d00728c */ /* 0x000fe2000bf45270 */
[----:B------:R-:W-:Y:S02]  /*17cb0*/  ISETP.GT.AND P1, PT, R0, 0x10, P3 ;  /* 0x000000100000780c */ /* 0x000fe40001f24270 */
[----:B------:R-:W-:Y:S01]  /*17cc0*/  PLOP3.LUT P3, PT, PT, PT, UP1, 0x40, 0x0 ;  /* 0x000000000000781c */ /* 0x000fe20003f6e818 */
[----:B------:R-:W-:Y:S01]  /*17cd0*/  UISETP.NE.AND UP1, UPT, UR28, URZ, UPT ;  /* 0x0000003f1c00728c */ /* 0x000fe2000bf25270 */
[----:B------:R-:W-:Y:S02]  /*17ce0*/  FSEL R17, R192, -INF , !P5 ;  /* 0xff800000c0117808 */ /* 0x000fe40006800000 */
[----:B------:R-:W-:Y:S02]  /*17cf0*/  ISETP.LT.OR P5, PT, R2, 0xa, P4 ;  /* 0x0000000a0200780c */ /* 0x000fe400027a1670 */
[----:B------:R-:W-:Y:S02]  /*17d00*/  FSEL R20, R183, -INF , !P2 ;  /* 0xff800000b7147808 */ /* 0x000fe40005000000 */
        /* <DEDUP_REMOVED lines=35> */
[----:B------:R-:W-:Y:S02]  /*17f40*/  FSEL R174, R50, -INF , !P2 ;  /* 0xff80000032ae7808 */ /* 0x000fe40005000000 */
[----:B------:R-:W-:Y:S01]  /*17f50*/  PLOP3.LUT P2, PT, PT, PT, UP2, 0x40, 0x0 ;  /* 0x000000000000781c */ /* 0x000fe20003f4e828 */
[----:B------:R-:W-:Y:S01]  /*17f60*/  UISETP.NE.AND UP2, UPT, UR41, URZ, UPT ;  /* 0x0000003f2900728c */ /* 0x000fe2000bf45270 */
        /* <DEDUP_REMOVED lines=8> */
[C---:B------:R-:W-:Y:S01]  /*17ff0*/  ISETP.LT.OR P4, PT, R2.reuse, 0x2a, P4 ;  /* 0x0000002a0200780c */ /* 0x040fe20002781670 */
[----:B------:R-:W-:Y:S01]  /*18000*/  UP2UR UR39, UPR, URZ, 0x40 ;  /* 0x000000403f277883 */ /* 0x000fe20008000000 */
[----:B------:R-:W-:Y:S02]  /*18010*/  ISETP.LT.OR P3, PT, R2, 0x32, P3 ;  /* 0x000000320200780c */ /* 0x000fe40001f61670 */
[----:B------:R-:W-:Y:S02]  /*18020*/  ISETP.GT.AND P1, PT, R0, 0x39, P1 ;  /* 0x000000390000780c */ /* 0x000fe40000f24270 */
[----:B------:R-:W-:Y:S02]  /*18030*/  ISETP.LT.OR P2, PT, R2, 0x39, P2 ;  /* 0x000000390200780c */ /* 0x000fe40001741670 */
[----:B------:R-:W-:Y:S02]  /*18040*/  ISETP.GT.AND P0, PT, R0, 0x40, P0 ;  /* 0x000000400000780c */ /* 0x000fe40000704270 */
[----:B------:R-:W-:Y:S02]  /*18050*/  FSEL R175, R51, -INF , !P4 ;  /* 0xff80000033af7808 */ /* 0x000fe40006000000 */
[----:B------:R-:W-:Y:S02]  /*18060*/  FSEL R183, R55, -INF , !P3 ;  /* 0xff80000037b77808 */ /* 0x000fe40005800000 */
[----:B------:R-:W-:Y:S01]  /*18070*/  PLOP3.LUT P4, PT, PT, PT, UP6, 0x40, 0x0 ;  /* 0x000000000000781c */ /* 0x000fe20003f8e868 */
[----:B------:R-:W-:Y:S01]  /*18080*/  UISETP.NE.AND UP6, UPT, UR23, URZ, UPT ;  /* 0x0000003f1700728c */ /* 0x000fe2000bfc5270 */
[----:B------:R-:W-:Y:S02]  /*18090*/  ISETP.LT.OR P1, PT, R2, 0x3a, P1 ;  /* 0x0000003a0200780c */ /* 0x000fe40000f21670 */
[----:B------:R-:W-:Y:S02]  /*180a0*/  FSEL R193, R66, -INF , !P2 ;  /* 0xff80000042c17808 */ /* 0x000fe40005000000 */
[----:B------:R-:W-:Y:S02]  /*180b0*/  PLOP3.LUT P3, PT, PT, PT, UP5, 0x40, 0x0 ;  /* 0x000000000000781c */ /* 0x000fe40003f6e858 */
[----:B------:R-:W-:Y:S02]  /*180c0*/  ISETP.LT.OR P2, PT, R2, 0x41, P0 ;  /* 0x000000410200780c */ /* 0x000fe40000741670 */
[----:B------:R-:W-:Y:S02]  /*180d0*/  PLOP3.LUT P0, PT, PT, PT, UP4, 0x40, 0x0 ;  /* 0x000000000000781c */ /* 0x000fe40003f0e848 */
[----:B------:R-:W-:Y:S02]  /*180e0*/  FSEL R195, R67, -INF , !P1 ;  /* 0xff80000043c37808 */ /* 0x000fe40004800000 */
[----:B------:R-:W-:Y:S02]  /*180f0*/  ISETP.GT.AND P1, PT, R0, 0x41, P4 ;  /* 0x000000410000780c */ /* 0x000fe40002724270 */
[----:B------:R-:W-:Y:S02]  /*18100*/  FSEL R200, R70, -INF , !P2 ;  /* 0xff80000046c87808 */ /* 0x000fe40005000000 */
[C---:B------:R-:W-:Y:S02]  /*18110*/  ISETP.GT.AND P2, PT, R0.reuse, 0x48, P3 ;  /* 0x000000480000780c */ /* 0x040fe40001f44270 */
[----:B------:R-:W-:Y:S02]  /*18120*/  ISETP.GT.AND P0, PT, R0, 0x49, P0 ;  /* 0x000000490000780c */ /* 0x000fe40000704270 */
[C---:B------:R-:W-:Y:S02]  /*18130*/  ISETP.LT.OR P3, PT, R2.reuse, 0x42, P1 ;  /* 0x000000420200780c */ /* 0x040fe40000f61670 */
[C---:B------:R-:W-:Y:S02]  /*18140*/  ISETP.LT.OR P1, PT, R2.reuse, 0x49, P2 ;  /* 0x000000490200780c */ /* 0x040fe40001721670 */
[----:B------:R-:W-:Y:S02]  /*18150*/  ISETP.LT.OR P0, PT, R2, 0x4a, P0 ;  /* 0x0000004a0200780c */ /* 0x000fe40000701670 */
[----:B------:R-:W-:Y:S02]  /*18160*/  PLOP3.LUT P2, PT, PT, PT, UP2, 0x40, 0x0 ;  /* 0x000000000000781c */ /* 0x000fe40003f4e828 */
[----:B------:R-:W-:Y:S02]  /*18170*/  FSEL R231, R82, -INF , !P1 ;  /* 0xff80000052e77808 */ /* 0x000fe40004800000 */
[----:B------:R-:W-:Y:S02]  /*18180*/  PLOP3.LUT P1, PT, PT, PT, UP1, 0x40, 0x0 ;  /* 0x000000000000781c */ /* 0x000fe40003f2e818 */
[----:B------:R-:W-:Y:S02]  /*18190*/  FSEL R232, R83, -INF , !P0 ;  /* 0xff80000053e87808 */ /* 0x000fe40004000000 */
[----:B------:R-:W-:Y:S02]  /*181a0*/  PLOP3.LUT P0, PT, PT, PT, UP0, 0x40, 0x0 ;  /* 0x000000000000781c */ /* 0x000fe40003f0e808 */
[C---:B------:R-:W-:Y:S02]  /*181b0*/  ISETP.GT.AND P2, PT, R0.reuse, 0x51, P2 ;  /* 0x000000510000780c */ /* 0x040fe40001744270 */
[C---:B------:R-:W-:Y:S02]  /*181c0*/  ISETP.GT.AND P1, PT, R0.reuse, 0x58, P1 ;  /* 0x000000580000780c */ /* 0x040fe40000f24270 */
[----:B------:R-:W-:Y:S02]  /*181d0*/  ISETP.GT.AND P0, PT, R0, 0x59, P0 ;  /* 0x000000590000780c */ /* 0x000fe40000704270 */
[----:B------:R-:W-:Y:S02]  /*181e0*/  FSEL R227, R71, -INF , !P3 ;  /* 0xff80000047e37808 */ /* 0x000fe40005800000 */
[C---:B------:R-:W-:Y:S02]  /*181f0*/  ISETP.LT.OR P3, PT, R2.reuse, 0x52, P2 ;  /* 0x000000520200780c */ /* 0x040fe40001761670 */
[C---:B------:R-:W-:Y:S02]  /*18200*/  ISETP.LT.OR P2, PT, R2.reuse, 0x59, P1 ;  /* 0x000000590200780c */ /* 0x040fe40000f41670 */
[----:B------:R-:W-:Y:S02]  /*18210*/  ISETP.LT.OR P1, PT, R2, 0x5a, P0 ;  /* 0x0000005a0200780c */ /* 0x000fe40000721670 */
[----:B------:R-:W-:Y:S01]  /*18220*/  PLOP3.LUT P0, PT, PT, PT, UP6, 0x40, 0x0 ;  /* 0x000000000000781c */ /* 0x000fe20003f0e868 */
[----:B------:R-:W-:Y:S01]  /*18230*/  UISETP.NE.AND UP6, UPT, UR39, URZ, UPT ;  /* 0x0000003f2700728c */ /* 0x000fe2000bfc5270 */
[----:B------:R-:W-:Y:S02]  /*18240*/  PLOP3.LUT P4, PT, PT, PT, UP3, 0x40, 0x0 ;  /* 0x000000000000781c */ /* 0x000fe40003f8e838 */
[----:B------:R-:W-:Y:S02]  /*18250*/  FSEL R95, R39, -INF , !P5 ;  /* 0xff800000275f7808 */ /* 0x000fe40006800000 */
[----:B------:R-:W-:Y:S02]  /*18260*/  ISETP.GT.AND P4, PT, R0, 0x50, P4 ;  /* 0x000000500000780c */ /* 0x000fe40002784270 */
[----:B------:R-:W-:Y:S02]  /*18270*/  IADD3 R0, -R8, UR15, R7 ;  /* 0x0000000f08007c10 */ /* 0x000fe4000fffe107 */
        /* <DEDUP_REMOVED lines=24> */
.L_x_467:
[----:B------:R-:W-:Y:S04]  /*18400*/  MOV R7, c[0x0][0x32c] ;  /* 0x0000cb0000077a02 */ /* 0x000fe80000000f00 */
[----:B------:R-:W-:Y:S11]  /*18410*/  ISETP.NE.AND P0, PT, R7, 0x1, PT ;  /* 0x000000010700780c */ /* 0x000ff60003f05270 */
[----:B------:R-:W-:Y:S02]  /*18420*/  @!UPT UIADD3 URZ, URZ, URZ, URZ ;  /* 0x0000003f3f3ff290 */ /* 0x000fe4000fffe03f */
[----:B------:R-:W-:Y:S05]  /*18430*/  @P0 IMAD.HI.U32 R7, R3, c[0x0][0x330], RZ ;  /* 0x0000cc0003070a27 */ /* 0x000fea00078e00ff */
[----:B------:R-:W-:Y:S02]  /*18440*/  @P0 SHF.R.U32.HI R3, RZ, c[0x0][0x334], R7 ;  /* 0x0000cd00ff030a19 */ /* 0x000fe40000011607 */
.L_x_468:
[----:B------:R-:W-:Y:S05]  /*18450*/  BSYNC B0 ;  /* 0x0000000000007941 */ /* 0x000fea0003800000 */
.L_x_466:
[----:B------:R-:W-:Y:S05]  /*18460*/  MOV R7, UR12 ;  /* 0x0000000c00077c02 */ /* 0x000fea0008000f00 */
[----:B------:R-:W-:Y:S04]  /*18470*/  IMAD R7, R7, -0x60, -R9 ;  /* 0xffffffa007077824 */ /* 0x000fe800078e0a09 */
[----:B------:R-:W-:Y:S05]  /*18480*/  IMAD R3, R3, c[0x0][0x32c], R7 ;  /* 0x0000cb0003037a24 */ /* 0x000fea00078e0207 */
[----:B------:R-:W-:Y:S02]  /*18490*/  IADD3 R7, R3, c[0x0][0x32c], RZ ;  /* 0x0000cb0003077a10 */ /* 0x000fe40007ffe0ff */
[----:B------:R-:W-:Y:S02]  /*184a0*/  IMNMX R0, R0, R3, !PT ;  /* 0x0000000300007217 */ /* 0x000fe40007800200 */
[----:B------:R-:W-:Y:S02]  /*184b0*/  IMNMX R2, R2, R7, PT ;  /* 0x0000000702027217 */ /* 0x000fe40003800200 */
.L_x_465:
        /* <DEDUP_REMOVED lines=63> */
[----:B------:R-:W-:Y:S02]  /*188b0*/  ISETP.LT.OR P5, PT, R2, 0x22, P4 ;  /* 0x000000220200780c */ /* 0x000fe400027a1670 */
[----:B------:R-:W-:Y:S02]  /*188c0*/  FSEL R98, R18, -INF , !P2 ;  /* 0xff80000012627808 */ /* 0x000fe40005000000 */
[----:B------:R-:W-:Y:S02]  /*188d0*/  ISETP.GT.AND P4, PT, R0, 0x29, P0 ;  /* 0x000000290000780c */ /* 0x000fe40000784270 */
[----:B------:R-:W-:Y:S02]  /*188e0*/  ISETP.LT.OR P0, PT, R2, 0x29, P1 ;  /* 0x000000290200780c */ /* 0x000fe40000f01670 */
[----:B------:R-:W-:Y:S01]  /*188f0*/  PLOP3.LUT P2, PT, PT, PT, UP3, 0x40, 0x0 ;  /* 0x000000000000781c */ /* 0x000fe20003f4e838 */
[----:B------:R-:W-:Y:S01]  /*18900*/  UISETP.NE.AND UP3, UPT, UR42, URZ, UPT ;  /* 0x0000003f2a00728c */ /* 0x000fe2000bf65270 */
[----:B------:R-:W-:Y:S01]  /*18910*/  PLOP3.LUT P3, PT, PT, PT, UP4, 0x40, 0x0 ;  /* 0x000000000000781c */ /* 0x000fe20003f6e848 */
[----:B------:R-:W-:Y:S01]  /*18920*/  UISETP.NE.AND UP4, UPT, UR43, URZ, UPT ;  /* 0x0000003f2b00728c */ /* 0x000fe2000bf85270 */
[----:B------:R-:W-:Y:S02]  /*18930*/  FSEL R170, R170, -INF , !P0 ;  /* 0xff800000aaaa7808 */ /* 0x000fe40004000000 */
[----:B------:R-:W-:Y:S01]  /*18940*/  PLOP3.LUT P1, PT, PT, PT, UP2, 0x40, 0x0 ;  /* 0x000000000000781c */ /* 0x000fe20003f2e828 */
[----:B------:R-:W-:Y:S01]  /*18950*/  UISETP.NE.AND UP2, UPT, UR41, URZ, UPT ;  /* 0x0000003f2900728c */ /* 0x000fe2000bf45270 */
[C---:B------:R-:W-:Y:S02]  /*18960*/  ISETP.GT.AND P2, PT, R0.reuse, 0x31, P2 ;  /* 0x000000310000780c */ /* 0x040fe40001744270 */
[----:B------:R-:W-:Y:S01]  /*18970*/  PLOP3.LUT P0, PT, PT, PT, UP1, 0x40, 0x0 ;  /* 0x000000000000781c */ /* 0x000fe20003f0e818 */
[----:B------:R-:W-:Y:S01]  /*18980*/  UISETP.NE.AND UP1, UPT, UR40, URZ, UPT ;  /* 0x0000003f2800728c */ /* 0x000fe2000bf25270 */
[----:B------:R-:W-:Y:S02]  /*18990*/  ISETP.GT.AND P3, PT, R0, 0x30, P3 ;  /* 0x000000300000780c */ /* 0x000fe40001f64270 */
[----:B------:R-:W-:Y:S02]  /*189a0*/  ISETP.LT.OR P4, PT, R2, 0x2a, P4 ;  /* 0x0000002a0200780c */ /* 0x000fe40002781670 */
[----:B------:R-:W-:Y:S02]  /*189b0*/  ISETP.GT.AND P1, PT, R0, 0x38, P1 ;  /* 0x000000380000780c */ /* 0x000fe40000f24270 */
[----:B------:R-:W-:Y:S02]  /*189c0*/  ISETP.LT.OR P2, PT, R2, 0x32, P2 ;  /* 0x000000320200780c */ /* 0x000fe40001741670 */
[----:B------:R-:W-:Y:S02]  /*189d0*/  ISETP.GT.AND P0, PT, R0, 0x39, P0 ;  /* 0x000000390000780c */ /* 0x000fe40000704270 */
[C---:B------:R-:W-:Y:S02]  /*189e0*/  ISETP.LT.OR P3, PT, R2.reuse, 0x31, P3 ;  /* 0x000000310200780c */ /* 0x040fe40001f61670 */
[----:B------:R-:W-:Y:S02]  /*189f0*/  FSEL R172, R45, -INF , !P4 ;  /* 0xff8000002dac7808 */ /* 0x000fe40006000000 */
[----:B------:R-:W-:Y:S01]  /*18a00*/  PLOP3.LUT P4, PT, PT, PT, UP0, 0x40, 0x0 ;  /* 0x000000000000781c */ /* 0x000fe20003f8e808 */
[----:B------:R-:W-:Y:S01]  /*18a10*/  UISETP.NE.AND UP0, UPT, UR39, URZ, UPT ;  /* 0x0000003f2700728c */ /* 0x000fe2000bf05270 */
[C---:B------:R-:W-:Y:S01]  /*18a20*/  ISETP.LT.OR P1, PT, R2.reuse, 0x39, P1 ;  /* 0x000000390200780c */ /* 0x040fe20000f21670 */
[----:B------:R-:W-:Y:S01]  /*18a30*/  UP2UR UR39, UPR, URZ, 0x40 ;  /* 0x000000403f277883 */ /* 0x000fe20008000000 */
[----:B------:R-:W-:Y:S02]  /*18a40*/  FSEL R185, R57, -INF , !P2 ;  /* 0xff80000039b97808 */ /* 0x000fe40005000000 */
[----:B------:R-:W-:Y:S02]  /*18a50*/  ISETP.LT.OR P2, PT, R2, 0x3a, P0 ;  /* 0x0000003a0200780c */ /* 0x000fe40000741670 */
[----:B------:R-:W-:Y:S02]  /*18a60*/  FSEL R182, R56, -INF , !P3 ;  /* 0xff80000038b67808 */ /* 0x000fe40005800000 */
[----:B------:R-:W-:Y:S01]  /*18a70*/  PLOP3.LUT P3, PT, PT, PT, UP6, 0x40, 0x0 ;  /* 0x000000000000781c */ /* 0x000fe20003f6e868 */
[----:B------:R-:W-:Y:S01]  /*18a80*/  UISETP.NE.AND UP6, UPT, UR23, URZ, UPT ;  /* 0x0000003f1700728c */ /* 0x000fe2000bfc5270 */
[----:B------:R-:W-:Y:S02]  /*18a90*/  FSEL R187, R60, -INF , !P1 ;  /* 0xff8000003cbb7808 */ /* 0x000fe40004800000 */
[----:B------:R-:W-:Y:S02]  /*18aa0*/  PLOP3.LUT P0, PT, PT, PT, UP5, 0x40, 0x0 ;  /* 0x000000000000781c */ /* 0x000fe40003f0e858 */
[C---:B------:R-:W-:Y:S02]  /*18ab0*/  ISETP.GT.AND P1, PT, R0.reuse, 0x40, P4 ;  /* 0x000000400000780c */ /* 0x040fe40002724270 */
[----:B------:R-:W-:Y:S02]  /*18ac0*/  FSEL R190, R61, -INF , !P2 ;  /* 0xff8000003dbe7808 */ /* 0x000fe40005000000 */
[----:B------:R-:W-:Y:S02]  /*18ad0*/  PLOP3.LUT P2, PT, PT, PT, UP4, 0x40, 0x0 ;  /* 0x000000000000781c */ /* 0x000fe40003f4e848 */
[----:B------:R-:W-:Y:S02]  /*18ae0*/  ISETP.GT.AND P3, PT, R0, 0x41, P3 ;  /* 0x000000410000780c */ /* 0x000fe40001f64270 */
[----:B------:R-:W-:Y:S02]  /*18af0*/  ISETP.LT.OR P4, PT, R2, 0x41, P1 ;  /* 0x000000410200780c */ /* 0x000fe40000f81670 */
[C---:B------:R-:W-:Y:S02]  /*18b00*/  ISETP.GT.AND P1, PT, R0.reuse, 0x48, P0 ;  /* 0x000000480000780c */ /* 0x040fe40000724270 */
[----:B------:R-:W-:Y:S02]  /*18b10*/  ISETP.GT.AND P0, PT, R0, 0x49, P2 ;  /* 0x000000490000780c */ /* 0x000fe40001704270 */
[C---:B------:R-:W-:Y:S02]  /*18b20*/  ISETP.LT.OR P2, PT, R2.reuse, 0x42, P3 ;  /* 0x000000420200780c */ /* 0x040fe40001f41670 */
[C---:B------:R-:W-:Y:S02]  /*18b30*/  ISETP.LT.OR P1, PT, R2.reuse, 0x49, P1 ;  /* 0x000000490200780c */ /* 0x040fe40000f21670 */
[----:B------:R-:W-:Y:S02]  /*18b40*/  ISETP.LT.OR P0, PT, R2, 0x4a, P0 ;  /* 0x0000004a0200780c */ /* 0x000fe40000701670 */
[----:B-----5:R-:W-:Y:S02]  /*18b50*/  FSEL R226, R73, -INF , !P2 ;  /* 0xff80000049e27808 */ /* 0x020fe40005000000 */
        /* <DEDUP_REMOVED lines=39> */
.L_x_471:
[----:B------:R-:W-:Y:S04]  /*18dd0*/  MOV R2, c[0x0][0x32c] ;  /* 0x0000cb0000027a02 */ /* 0x000fe80000000f00 */
[----:B------:R-:W-:Y:S11]  /*18de0*/  ISETP.NE.AND P0, PT, R2, 0x1, PT ;  /* 0x000000010200780c */ /* 0x000ff60003f05270 */
[----:B------:R-:W-:Y:S02]  /*18df0*/  @!UPT UIADD3 URZ, URZ, URZ, URZ ;  /* 0x0000003f3f3ff290 */ /* 0x000fe4000fffe03f */
[----:B------:R-:W-:Y:S05]  /*18e00*/  @P0 IMAD.HI.U32 R2, R0, c[0x0][0x330], RZ ;  /* 0x0000cc0000020a27 */ /* 0x000fea00078e00ff */
[----:B------:R-:W-:Y:S02]  /*18e10*/  @P0 SHF.R.U32.HI R0, RZ, c[0x0][0x334], R2 ;  /* 0x0000cd00ff000a19 */ /* 0x000fe40000011602 */
.L_x_472:
[----:B------:R-:W-:Y:S05]  /*18e20*/  BSYNC B0 ;  /* 0x0000000000007941 */ /* 0x000fea0003800000 */
.L_x_470:
        /* <DEDUP_REMOVED lines=11> */
.L_x_469:
        /* <DEDUP_REMOVED lines=33> */
[----:B------:R-:W-:Y:S01]  /*190f0*/  PLOP3.LUT P0, PT, PT, PT, UP5, 0x40, 0x0 ;  /* 0x000000000000781c */ /* 0x000fe20003f0e858 */
[----:B------:R-:W-:Y:S01]  /*19100*/  UISETP.NE.AND UP5, UPT, UR10, URZ, UPT ;  /* 0x0000003f0a00728c */ /* 0x000fe2000bfa5270 */
[----:B------:R-:W-:Y:S02]  /*19110*/  FMNMX.FTZ R72, R176, R72, !PT ;  /* 0x00000048b0487209 */ /* 0x000fe40007810000 */
[----:B------:R-:W-:Y:S02]  /*19120*/  FMNMX.FTZ R3, R95, R3, !PT ;  /* 0x000000035f037209 */ /* 0x000fe40007810000 */
[----:B------:R-:W-:Y:S02]  /*19130*/  FMNMX.FTZ R72, R177, R72, !PT ;  /* 0x00000048b1487209 */ /* 0x000fe40007810000 */
[----:B------:R-:W-:Y:S02]  /*19140*/  ISETP.GT.AND P0, PT, R0, RZ, P0 ;  /* 0x000000ff0000720c */ /* 0x000fe40000704270 */
[----:B------:R-:W-:Y:S02]  /*19150*/  FMNMX.FTZ R72, R179, R72, !PT ;  /* 0x00000048b3487209 */ /* 0x000fe40007810000 */
[----:B------:R-:W-:Y:S02]  /*19160*/  FMNMX.FTZ R3, R174, R3, !PT ;  /* 0x00000003ae037209 */ /* 0x000fe40007810000 */
[----:B------:R-:W-:Y:S02]  /*19170*/  FMNMX.FTZ R72, R189, R72, !PT ;  /* 0x00000048bd487209 */ /* 0x000fe40007810000 */
[----:B------:R-:W-:Y:S02]  /*19180*/  ISETP.LT.OR P0, PT, R2, 0x1, P0 ;  /* 0x000000010200780c */ /* 0x000fe40000701670 */
[----:B------:R-:W-:Y:S01]  /*19190*/  PLOP3.LUT P1, PT, PT, PT, UP1, 0x40, 0x0 ;  /* 0x000000000000781c */ /* 0x000fe20003f2e818 */
[----:B------:R-:W-:Y:S01]  /*191a0*/  UISETP.NE.AND UP1, UPT, UR32, URZ, UPT ;  /* 0x0000003f2000728c */ /* 0x000fe2000bf25270 */
[----:B------:R-:W-:Y:S02]  /*191b0*/  FMNMX.FTZ R72, R196, R72, !PT ;  /* 0x00000048c4487209 */ /* 0x000fe40007810000 */
[----:B------:R-:W-:Y:S02]  /*191c0*/  FMNMX.FTZ R3, R175, R3, !PT ;  /* 0x00000003af037209 */ /* 0x000fe40007810000 */
[----:B------:R-:W-:Y:S02]  /*191d0*/  FSEL R9, R250, -INF , !P0 ;  /* 0xff800000fa097808 */ /* 0x000fe40004000000 */
[----:B------:R-:W-:Y:S02]  /*191e0*/  ISETP.GT.AND P0, PT, R0, 0x1, P1 ;  /* 0x000000010000780c */ /* 0x000fe40000f04270 */
        /* <DEDUP_REMOVED lines=38> */
[----:B------:R-:W-:Y:S01]  /*19450*/  ISETP.LT.OR P0, PT, R2, 0x12, P0 ;  /* 0x000000120200780c */ /* 0x000fe20000701670 */
[----:B------:R-:W1:Y:S01]  /*19460*/  SHFL.BFLY PT, R5, R72, 0x2, 0x1f ;  /* 0x0c401f0048057f89 */ /* 0x000e6200000e0000 */
[----:B------:R-:W-:Y:S01]  /*19470*/  PLOP3.LUT P1, PT, PT, PT, UP1, 0x40, 0x0 ;  /* 0x000000000000781c */ /* 0x000fe20003f2e818 */
[----:B------:R-:W-:Y:S01]  /*19480*/  UISETP.NE.AND UP1, UPT, UR28, URZ, UPT ;  /* 0x0000003f1c00728c */ /* 0x000fe2000bf25270 */
[----:B------:R-:W-:Y:S02]  /*19490*/  FMNMX.FTZ R3, R237, R3, !PT ;  /* 0x00000003ed037209 */ /* 0x000fe40007810000 */
[----:B------:R-:W-:Y:S02]  /*194a0*/  FSEL R58, R201, -INF , !P0 ;  /* 0xff800000c93a7808 */ /* 0x000fe40004000000 */
[----:B------:R-:W-:Y:S02]  /*194b0*/  ISETP.GT.AND P0, PT, R0, 0x18, P1 ;  /* 0x000000180000780c */ /* 0x000fe40000f04270 */
[----:B------:R-:W-:Y:S02]  /*194c0*/  FMNMX.FTZ R3, R243, R3, !PT ;  /* 0x00000003f3037209 */ /* 0x000fe40007810000 */
[----:B------:R-:W-:Y:S02]  /*194d0*/  ISETP.LT.OR P0, PT, R2, 0x19, P0 ;  /* 0x000000190200780c */ /* 0x000fe40000701670 */
[----:B------:R-:W-:Y:S01]  /*194e0*/  PLOP3.LUT P5, PT, PT, PT, UP0, 0x40, 0x0 ;  /* 0x000000000000781c */ /* 0x000fe20003fae808 */
[----:B------:R-:W-:Y:S01]  /*194f0*/  UISETP.NE.AND UP0, UPT, UR25, URZ, UPT ;  /* 0x0000003f1900728c */ /* 0x000fe2000bf05270 */
[----:B------:R-:W-:Y:S02]  /*19500*/  FMNMX.FTZ R3, R245, R3, !PT ;  /* 0x00000003f5037209 */ /* 0x000fe40007810000 */
[----:B------:R-:W-:Y:S02]  /*19510*/  FSEL R62, R199, -INF , !P0 ;  /* 0xff800000c73e7808 */ /* 0x000fe40004000000 */
[----:B------:R-:W-:Y:S01]  /*19520*/  ISETP.GT.AND P0, PT, R0, 0x19, P5 ;  /* 0x000000190000780c */ /* 0x000fe20002f04270 */
[----:B------:R-:W2:Y:S01]  /*19530*/  SHFL.BFLY PT, R6, R3, 0x2, 0x1f ;  /* 0x0c401f0003067f89 */ /* 0x000ea200000e0000 */
[----:B------:R-:W-:Y:S01]  /*19540*/  PLOP3.LUT P4, PT, PT, PT, UP3, 0x40, 0x0 ;  /* 0x000000000000781c */ /* 0x000fe20003f8e838 */
[----:B------:R-:W-:Y:S01]  /*19550*/  UISETP.NE.AND UP3, UPT, UR18, URZ, UPT ;  /* 0x0000003f1200728c */ /* 0x000fe2000bf65270 */
[----:B------:R-:W-:Y:S02]  /*19560*/  ISETP.LT.OR P0, PT, R2, 0x1a, P0 ;  /* 0x0000001a0200780c */ /* 0x000fe40000701670 */
[----:B------:R-:W-:Y:S01]  /*19570*/  PLOP3.LUT P2, PT, PT, PT, UP2, 0x40, 0x0 ;  /* 0x000000000000781c */ /* 0x000fe20003f4e828 */
[----:B------:R-:W-:Y:S01]  /*19580*/  UISETP.NE.AND UP2, UPT, UR16, URZ, UPT ;  /* 0x0000003f1000728c */ /* 0x000fe2000bf45270 */
[----:B------:R-:W-:Y:S02]  /*19590*/  FSEL R88, R194, -INF , !P0 ;  /* 0xff800000c2587808 */ /* 0x000fe40004000000 */
[----:B------:R-:W-:Y:S02]  /*195a0*/  ISETP.GT.AND P0, PT, R0, 0x20, P4 ;  /* 0x000000200000780c */ /* 0x000fe40002704270 */
[----:B------:R-:W-:Y:S02]  /*195b0*/  FMNMX.FTZ R4, R8, R102, !PT ;  /* 0x0000006608047209 */ /* 0x000fe40007810000 */
[----:B------:R-:W-:Y:S02]  /*195c0*/  ISETP.LT.OR P0, PT, R2, 0x21, P0 ;  /* 0x000000210200780c */ /* 0x000fe40000701670 */
[----:B------:R-:W-:Y:S01]  /*195d0*/  PLOP3.LUT P1, PT, PT, PT, UP1, 0x40, 0x0 ;  /* 0x000000000000781c */ /* 0x000fe20003f2e818 */
[----:B------:R-:W-:Y:S01]  /*195e0*/  UISETP.NE.AND UP1, UPT, UR14, URZ, UPT ;  /* 0x0000003f0e00728c */ /* 0x000fe2000bf25270 */
[----:B------:R-:W-:Y:S02]  /*195f0*/  FSEL R99, R184, -INF , !P0 ;  /* 0xff800000b8637808 */ /* 0x000fe40004000000 */
[----:B------:R-:W-:Y:S02]  /*19600*/  ISETP.GT.AND P0, PT, R0, 0x21, P2 ;  /* 0x000000210000780c */ /* 0x000fe40001704270 */
[----:B------:R-:W-:Y:S02]  /*19610*/  FMNMX.FTZ R4, R12, R4, !PT ;  /* 0x000000040c047209 */ /* 0x000fe40007810000 */
[----:B------:R-:W-:Y:S02]  /*19620*/  ISETP.LT.OR P0, PT, R2, 0x22, P0 ;  /* 0x000000220200780c */ /* 0x000fe40000701670 */
[----:B-1----:R-:W-:Y:S02]  /*19630*/  FMNMX.FTZ R72, R72, R5, !PT ;  /* 0x0000000548487209 */ /* 0x002fe40007810000 */
[----:B------:R-:W-:Y:S02]  /*19640*/  FSEL R169, R43, -INF , !P0 ;  /* 0xff8000002ba97808 */ /* 0x000fe40004000000 */
[----:B------:R-:W-:Y:S01]  /*19650*/  ISETP.GT.AND P0, PT, R0, 0x28, P1 ;  /* 0x000000280000780c */ /* 0x000fe20000f04270 */
[----:B------:R-:W1:Y:S01]  /*19660*/  SHFL.BFLY PT, R7, R72, 0x1, 0x1f ;  /* 0x0c201f0048077f89 */ /* 0x000e6200000e0000 */
[----:B------:R-:W-:Y:S02]  /*19670*/  FMNMX.FTZ R5, R9, R103, !PT ;  /* 0x0000006709057209 */ /* 0x000fe40007810000 */
[----:B------:R-:W-:Y:S02]  /*19680*/  ISETP.LT.OR P0, PT, R2, 0x29, P0 ;  /* 0x000000290200780c */ /* 0x000fe40000701670 */
[----:B------:R-:W-:Y:S02]  /*19690*/  FMNMX.FTZ R4, R13, R4, !PT ;  /* 0x000000040d047209 */ /* 0x000fe40007810000 */
[----:B------:R-:W-:Y:S01]  /*196a0*/  PLOP3.LUT P5, PT, PT, PT, UP0, 0x40, 0x0 ;  /* 0x000000000000781c */ /* 0x000fe20003fae808 */
[----:B------:R-:W-:Y:S01]  /*196b0*/  UISETP.NE.AND UP0, UPT, UR13, URZ, UPT ;  /* 0x0000003f0d00728c */ /* 0x000fe2000bf05270 */
[----:B--2---:R-:W-:Y:S02]  /*196c0*/  FMNMX.FTZ R3, R3, R6, !PT ;  /* 0x0000000603037209 */ /* 0x004fe40007810000 */
[----:B------:R-:W-:Y:S02]  /*196d0*/  FMNMX.FTZ R5, R14, R5, !PT ;  /* 0x000000050e057209 */ /* 0x000fe40007810000 */
[----:B------:R-:W-:Y:S01]  /*196e0*/  FSEL R171, R46, -INF , !P0 ;  /* 0xff8000002eab7808 */ /* 0x000fe20004000000 */
[----:B------:R-:W2:Y:S01]  /*196f0*/  SHFL.BFLY PT, R71, R3, 0x1, 0x1f ;  /* 0x0c201f0003477f89 */ /* 0x000ea200000e0000 */
[----:B------:R-:W-:Y:S02]  /*19700*/  ISETP.GT.AND P0, PT, R0, 0x29, P5 ;  /* 0x000000290000780c */ /* 0x000fe40002f04270 */
[----:B------:R-:W-:Y:S02]  /*19710*/  FMNMX.FTZ R4, R15, R4, !PT ;  /* 0x000000040f047209 */ /* 0x000fe40007810000 */
[----:B------:R-:W-:Y:S02]  /*19720*/  FMNMX.FTZ R5, R16, R5, !PT ;  /* 0x0000000510057209 */ /* 0x000fe40007810000 */
[----:B------:R-:W-:Y:S02]  /*19730*/  ISETP.LT.OR P0, PT, R2, 0x2a, P0 ;  /* 0x0000002a0200780c */ /* 0x000fe40000701670 */
[----:B------:R-:W-:Y:S02]  /*19740*/  FMNMX.FTZ R4, R32, R4, !PT ;  /* 0x0000000420047209 */ /* 0x000fe40007810000 */
[----:B------:R-:W-:Y:S01]  /*19750*/  PLOP3.LUT P3, PT, PT, PT, UP4, 0x40, 0x0 ;  /* 0x000000000000781c */ /* 0x000fe20003f6e848 */
[----:B------:R-:W-:Y:S01]  /*19760*/  UISETP.NE.AND UP4, UPT, UR38, URZ, UPT ;  /* 0x0000003f2600728c */ /* 0x000fe2000bf85270 */
[----:B------:R-:W-:Y:S02]  /*19770*/  FMNMX.FTZ R5, R18, R5, !PT ;  /* 0x0000000512057209 */ /* 0x000fe40007810000 */
[----:B------:R-:W-:Y:S02]  /*19780*/  FSEL R173, R47, -INF , !P0 ;  /* 0xff8000002fad7808 */ /* 0x000fe40004000000 */
[----:B------:R-:W-:Y:S02]  /*19790*/  ISETP.GT.AND P0, PT, R0, 0x30, P3 ;  /* 0x000000300000780c */ /* 0x000fe40001f04270 */
[----:B------:R-:W-:Y:S02]  /*197a0*/  FMNMX.FTZ R4, R40, R4, !PT ;  /* 0x0000000428047209 */ /* 0x000fe40007810000 */
[----:B------:R-:W-:Y:S02]  /*197b0*/  FMNMX.FTZ R5, R56, R5, !PT ;  /* 0x0000000538057209 */ /* 0x000fe40007810000 */
[----:B-1----:R-:W-:Y:S02]  /*197c0*/  FMNMX.FTZ R72, R72, R7, !PT ;  /* 0x0000000748487209 */ /* 0x002fe40007810000 */
[----:B------:R-:W-:Y:S02]  /*197d0*/  ISETP.LT.OR P0, PT, R2, 0x31, P0 ;  /* 0x000000310200780c */ /* 0x000fe40000701670 */
[----:B------:R-:W-:Y:S01]  /*197e0*/  FMNMX.FTZ R4, R41, R4, !PT ;  /* 0x0000000429047209 */ /* 0x000fe20007810000 */
[----:B------:R-:W-:Y:S01]  /*197f0*/  FMUL.FTZ R74, R72, c[0x0][0x2d0] ;  /* 0x0000b400484a7a20 */ /* 0x000fe20000410000 */
[----:B------:R-:W-:Y:S01]  /*19800*/  PLOP3.LUT P2, PT, PT, PT, UP3, 0x40, 0x0 ;  /* 0x000000000000781c */ /* 0x000fe20003f4e838 */
[----:B------:R-:W-:Y:S01]  /*19810*/  UISETP.NE.AND UP3, UPT, UR33, URZ, UPT ;  /* 0x0000003f2100728c */ /* 0x000fe2000bf65270 */
[----:B------:R-:W-:Y:S02]  /*19820*/  FMNMX.FTZ R5, R58, R5, !PT ;  /* 0x000000053a057209 */ /* 0x000fe40007810000 */
[----:B------:R-:W-:Y:S02]  /*19830*/  FSEL R181, R181, -INF , !P0 ;  /* 0xff800000b5b57808 */ /* 0x000fe40004000000 */
[----:B------:R-:W-:Y:S02]  /*19840*/  ISETP.GT.AND P0, PT, R0, 0x31, P2 ;  /* 0x000000310000780c */ /* 0x000fe40001704270 */
[----:B------:R-:W-:Y:S02]  /*19850*/  FMNMX.FTZ R4, R44, R4, !PT ;  /* 0x000000042c047209 */ /* 0x000fe40007810000 */
[----:B------:R-:W-:Y:S02]  /*19860*/  FSETP.NEU.FTZ.AND P2, PT, R72, -INF , PT ;  /* 0xff8000004800780b */ /* 0x000fe40003f5d000 */
[----:B------:R-:W-:Y:S02]  /*19870*/  FMNMX.FTZ R5, R62, R5, !PT ;  /* 0x000000053e057209 */ /* 0x000fe40007810000 */
[----:B------:R-:W-:Y:S02]  /*19880*/  FMNMX.FTZ R4, R98, R4, !PT ;  /* 0x0000000462047209 */ /* 0x000fe40007810000 */
[----:B------:R-:W-:Y:S02]  /*19890*/  FSEL R74, R74, RZ, P2 ;  /* 0x000000ff4a4a7208 */ /* 0x000fe40001000000 */
[----:B------:R-:W-:Y:S02]  /*198a0*/  FMNMX.FTZ R5, R88, R5, !PT ;  /* 0x0000000558057209 */ /* 0x000fe40007810000 */
[----:B------:R-:W-:Y:S01]  /*198b0*/  FMNMX.FTZ R4, R168, R4, !PT ;  /* 0x00000004a8047209 */ /* 0x000fe20007810000 */
[--C-:B------:R-:W-:Y:S01]  /*198c0*/  FFMA.FTZ R48, R48, c[0x0][0x2d0], -R74.reuse ;  /* 0x0000b40030307a23 */ /* 0x100fe2000001084a */
[----:B--2---:R-:W-:Y:S02]  /*198d0*/  FMNMX.FTZ R71, R3, R71, !PT ;  /* 0x0000004703477209 */ /* 0x004fe40007810000 */
[----:B------:R-:W-:Y:S01]  /*198e0*/  FMNMX.FTZ R3, R99, R5, !PT ;  /* 0x0000000563037209 */ /* 0x000fe20007810000 */
[--C-:B------:R-:W-:Y:S01]  /*198f0*/  FFMA.FTZ R5, R19, c[0x0][0x2d0], -R74.reuse ;  /* 0x0000b40013057a23 */ /* 0x100fe2000001084a */
[----:B------:R-:W-:Y:S02]  /*19900*/  FMNMX.FTZ R4, R170, R4, !PT ;  /* 0x00000004aa047209 */ /* 0x000fe40007810000 */
[----:B------:R-:W-:Y:S01]  /*19910*/  ISETP.LT.OR P0, PT, R2, 0x32, P0 ;  /* 0x000000320200780c */ /* 0x000fe20000701670 */
[----:B------:R1:W-:Y:S01]  /*19920*/  MUFU.EX2 R50, R5 ;  /* 0x0000000500327308 */ /* 0x0003e20000000800 */
        /* <DEDUP_REMOVED lines=8> */
[----:B------:R-:W-:Y:S02]  /*199b0*/  FMNMX.FTZ R3, R173, R3, !PT ;  /* 0x00000003ad037209 */ /* 0x000fe40007810000 */
[----:B------:R-:W-:Y:S02]  /*199c0*/  FMNMX.FTZ R4, R190, R4, !PT ;  /* 0x00000004be047209 */ /* 0x000fe40007810000 */
[----:B------:R-:W-:Y:S02]  /*199d0*/  FSEL R184, R59, -INF , !P0 ;  /* 0xff8000003bb87808 */ /* 0x000fe40004000000 */
[----:B------:R-:W-:Y:S02]  /*199e0*/  FMNMX.FTZ R4, R203, R4, !PT ;  /* 0x00000004cb047209 */ /* 0x000fe40007810000 */
[----:B------:R-:W-:Y:S01]  /*199f0*/  ISETP.GT.AND P0, PT, R0, 0x38, P1 ;  /* 0x000000380000780c */ /* 0x000fe20000f04270 */
[--C-:B-1----:R-:W-:Y:S01]  /*19a00*/  FFMA.FTZ R5, R21, c[0x0][0x2d0], -R74.reuse ;  /* 0x0000b40015057a23 */ /* 0x102fe2000001084a */
        /* <DEDUP_REMOVED lines=16> */
[----:B-1----:R-:W-:Y:S01]  /*19b10*/  FMNMX.FTZ R5, R186, R3, !PT ;  /* 0x00000003ba057209 */ /* 0x002fe20007810000 */
[--C-:B------:R-:W-:Y:S01]  /*19b20*/  FFMA.FTZ R3, R23, c[0x0][0x2d0], -R74.reuse ;  /* 0x0000b40017037a23 */ /* 0x100fe2000001084a */
[----:B------:R-:W-:Y:S01]  /*19b30*/  FSEL R178, R63, -INF , !P0 ;  /* 0xff8000003fb27808 */ /* 0x000fe20004000000 */
[----:B------:R-:W1:Y:S01]  /*19b40*/  SHFL.BFLY PT, R6, R4, 0x2, 0x1f ;  /* 0x0c401f0004067f89 */ /* 0x000e6200000e0000 */
[----:B------:R-:W-:Y:S01]  /*19b50*/  PLOP3.LUT P5, PT, PT, PT, UP0, 0x40, 0x0 ;  /* 0x000000000000781c */ /* 0x000fe20003fae808 */
[----:B------:R2:W3:Y:S01]  /*19b60*/  MUFU.EX2 R61, R3 ;  /* 0x00000003003d7308 */ /* 0x0004e20000000800 */
[----:B------:R-:W-:Y:S01]  /*19b70*/  PLOP3.LUT P4, PT, PT, PT, UP6, 0x40, 0x0 ;  /* 0x000000000000781c */ /* 0x000fe20003f8e868 */
[----:B------:R-:W-:Y:S01]  /*19b80*/  UISETP.NE.AND UP0, UPT, UR37, URZ, UPT ;  /* 0x0000003f2500728c */ /* 0x000fe2000bf05270 */
[C---:B------:R-:W-:Y:S02]  /*19b90*/  ISETP.GT.AND P0, PT, R0.reuse, 0x40, P5 ;  /* 0x000000400000780c */ /* 0x040fe40002f04270 */
[----:B------:R-:W-:Y:S02]  /*19ba0*/  ISETP.GT.AND P1, PT, R0, 0x41, P4 ;  /* 0x000000410000780c */ /* 0x000fe40002724270 */
[----:B------:R-:W-:Y:S02]  /*19bb0*/  ISETP.LT.OR P0, PT, R2, 0x41, P0 ;  /* 0x000000410200780c */ /* 0x000fe40000701670 */
[----:B------:R-:W-:Y:S02]  /*19bc0*/  PLOP3.LUT P3, PT, PT, PT, UP5, 0x40, 0x0 ;  /* 0x000000000000781c */ /* 0x000fe40003f6e858 */
[----:B------:R-:W-:Y:S02]  /*19bd0*/  FSEL R188, R188, -INF , !P0 ;  /* 0xff800000bcbc7808 */ /* 0x000fe40004000000 */
[----:B------:R-:W-:Y:S02]  /*19be0*/  PLOP3.LUT P0, PT, PT, PT, UP4, 0x40, 0x0 ;  /* 0x000000000000781c */ /* 0x000fe40003f0e848 */
[----:B------:R-:W-:Y:S02]  /*19bf0*/  ISETP.LT.OR P1, PT, R2, 0x42, P1 ;  /* 0x000000420200780c */ /* 0x000fe40000f21670 */
[C---:B------:R-:W-:Y:S02]  /*19c00*/  ISETP.GT.AND P3, PT, R0.reuse, 0x48, P3 ;  /* 0x000000480000780c */ /* 0x040fe40001f64270 */
[----:B------:R-:W-:Y:S02]  /*19c10*/  ISETP.GT.AND P0, PT, R0, 0x49, P0 ;  /* 0x000000490000780c */ /* 0x000fe40000704270 */
[----:B------:R-:W-:Y:S02]  /*19c20*/  FMNMX.FTZ R5, R178, R5, !PT ;  /* 0x00000005b2057209 */ /* 0x000fe40007810000 */
[----:B------:R-:W-:Y:S02]  /*19c30*/  ISETP.LT.OR P0, PT, R2, 0x4a, P0 ;  /* 0x0000004a0200780c */ /* 0x000fe40000701670 */
[----:B-1----:R-:W-:Y:S01]  /*19c40*/  FMNMX.FTZ R4, R4, R6, !PT ;  /* 0x0000000604047209 */ /* 0x002fe20007810000 */
[----:B------:R-:W-:Y:S01]  /*19c50*/  FFMA.FTZ R6, R11, c[0x0][0x2d0], -R74 ;  /* 0x0000b4000b067a23 */ /* 0x000fe2000001084a */
[----:B------:R-:W-:Y:S01]  /*19c60*/  FSEL R191, R75, -INF , !P1 ;  /* 0xff8000004bbf7808 */ /* 0x000fe20004800000 */
[----:B------:R-:W-:Y:S01]  /*19c70*/  FMUL.FTZ R75, R71, c[0x0][0x2d0] ;  /* 0x0000b400474b7a20 */ /* 0x000fe20000410000 */
[----:B------:R-:W-:Y:S01]  /*19c80*/  ISETP.LT.OR P1, PT, R2, 0x49, P3 ;  /* 0x000000490200780c */ /* 0x000fe20001f21670 */
[----:B------:R-:W-:Y:S01]  /*19c90*/  MUFU.EX2 R38, R6 ;  /* 0x0000000600267308 */ /* 0x000fe20000000800 */
[----:B------:R-:W-:Y:S01]  /*19ca0*/  PLOP3.LUT P3, PT, PT, PT, UP2, 0x40, 0x0 ;  /* 0x000000000000781c */ /* 0x000fe20003f6e828 */
[----:B------:R-:W1:Y:S01]  /*19cb0*/  SHFL.BFLY PT, R70, R4, 0x1, 0x1f ;  /* 0x0c201f0004467f89 */ /* 0x000e6200000e0000 */
[----:B--2---:R-:W-:Y:S02]  /*19cc0*/  FMNMX.FTZ R3, R188, R5, !PT ;  /* 0x00000005bc037209 */ /* 0x004fe40007810000 */
[----:B------:R-:W-:Y:S02]  /*19cd0*/  PLOP3.LUT P4, PT, PT, PT, UP3, 0x40, 0x0 ;  /* 0x000000000000781c */ /* 0x000fe40003f8e838 */
[----:B------:R-:W-:Y:S02]  /*19ce0*/  FSEL R192, R78, -INF , !P1 ;  /* 0xff8000004ec07808 */ /* 0x000fe40004800000 */
[----:B------:R-:W-:Y:S02]  /*19cf0*/  FSEL R194, R79, -INF , !P0 ;  /* 0xff8000004fc27808 */ /* 0x000fe40004000000 */
[C---:B------:R-:W-:Y:S02]  /*19d00*/  ISETP.GT.AND P4, PT, R0.reuse, 0x50, P4 ;  /* 0x000000500000780c */ /* 0x040fe40002784270 */
[----:B------:R-:W-:Y:S02]  /*19d10*/  ISETP.GT.AND P0, PT, R0, 0x51, P3 ;  /* 0x000000510000780c */ /* 0x000fe40001f04270 */
[----:B------:R-:W-:Y:S02]  /*19d20*/  FMNMX.FTZ R3, R191, R3, !PT ;  /* 0x00000003bf037209 */ /* 0x000fe40007810000 */
[----:B------:R-:W-:Y:S02]  /*19d30*/  FSETP.NEU.FTZ.AND P1, PT, R71, -INF , PT ;  /* 0xff8000004700780b */ /* 0x000fe40003f3d000 */
[C---:B------:R-:W-:Y:S02]  /*19d40*/  ISETP.LT.OR P3, PT, R2.reuse, 0x51, P4 ;  /* 0x000000510200780c */ /* 0x040fe40002761670 */
[----:B------:R-:W-:Y:S02]  /*19d50*/  ISETP.LT.OR P0, PT, R2, 0x52, P0 ;  /* 0x000000520200780c */ /* 0x000fe40000701670 */
[----:B------:R-:W-:Y:S02]  /*19d60*/  FMNMX.FTZ R3, R192, R3, !PT ;  /* 0x00000003c0037209 */ /* 0x000fe40007810000 */
[----:B------:R-:W-:Y:S02]  /*19d70*/  FSEL R75, R75, RZ, P1 ;  /* 0x000000ff4b4b7208 */ /* 0x000fe40000800000 */
[----:B------:R-:W-:Y:S02]  /*19d80*/  FSEL R202, R91, -INF , !P0 ;  /* 0xff8000005bca7808 */ /* 0x000fe40004000000 */
[----:B------:R-:W-:Y:S01]  /*19d90*/  FMNMX.FTZ R3, R194, R3, !PT ;  /* 0x00000003c2037209 */ /* 0x000fe20007810000 */
[--C-:B------:R-:W-:Y:S01]  /*19da0*/  FFMA.FTZ R5, R10, c[0x0][0x2d0], -R75.reuse ;  /* 0x0000b4000a057a23 */ /* 0x100fe2000001084b */
[----:B------:R-:W-:Y:S01]  /*19db0*/  FSEL R199, R42, -INF , !P3 ;  /* 0xff8000002ac77808 */ /* 0x000fe20005800000 */
[--C-:B------:R-:W-:Y:S01]  /*19dc0*/  FFMA.FTZ R92, R95, c[0x0][0x2d0], -R75.reuse ;  /* 0x0000b4005f5c7a23 */ /* 0x100fe2000001084b */
[----:B------:R-:W-:Y:S01]  /*19dd0*/  PLOP3.LUT P3, PT, PT, PT, UP1, 0x40, 0x0 ;  /* 0x000000000000781c */ /* 0x000fe20003f6e818 */
[----:B------:R2:W-:Y:S01]  /*19de0*/  MUFU.EX2 R84, R5 ;  /* 0x0000000500547308 */ /* 0x0005e20000000800 */
[----:B------:R-:W-:Y:S01]  /*19df0*/  PLOP3.LUT P0, PT, PT, PT, UP0, 0x40, 0x0 ;  /* 0x000000000000781c */ /* 0x000fe20003f0e808 */
[----:B------:R-:W-:Y:S01]  /*19e00*/  UISETP.GT.AND UP0, UPT, UR12, UR11, UPT ;  /* 0x0000000b0c00728c */ /* 0x000fe2000bf04270 */
[C---:B------:R-:W-:Y:S01]  /*19e10*/  ISETP.GT.AND P3, PT, R0.reuse, 0x58, P3 ;  /* 0x000000580000780c */ /* 0x040fe20001f64270 */
[----:B------:R-:W-:Y:S01]  /*19e20*/  UIADD3 UR12, UR12, -0x1, URZ ;  /* 0xffffffff0c0c7890 */ /* 0x000fe2000fffe03f */
[----:B------:R-:W-:Y:S02]  /*19e30*/  ISETP.GT.AND P0, PT, R0, 0x59, P0 ;  /* 0x000000590000780c */ /* 0x000fe40000704270 */
[----:B------:R-:W-:Y:S01]  /*19e40*/  FMNMX.FTZ R0, R199, R3, !PT ;  /* 0x00000003c7007209 */ /* 0x000fe20007810000 */
[--C-:B------:R-:W-:Y:S01]  /*19e50*/  FFMA.FTZ R3, R22, c[0x0][0x2d0], -R75.reuse ;  /* 0x0000b40016037a23 */ /* 0x100fe2000001084b */
[----:B---3--:R-:W-:Y:S02]  /*19e60*/  F2FP.BF16.PACK_AB R78, R61, R87 ;  /* 0x000000573d4e723e */ /* 0x008fe400000010ff */
[----:B------:R-:W-:Y:S01]  /*19e70*/  ISETP.LT.OR P0, PT, R2, 0x5a, P0 ;  /* 0x0000005a0200780c */ /* 0x000fe20000701670 */
[----:B------:R3:W-:Y:S01]  /*19e80*/  MUFU.EX2 R60, R3 ;  /* 0x00000003003c7308 */ /* 0x0007e20000000800 */
[----:B-1----:R-:W-:Y:S02]  /*19e90*/  FMNMX.FTZ R70, R4, R70, !PT ;  /* 0x0000004604467209 */ /* 0x002fe40007810000 */
[----:B------:R-:W-:Y:S02]  /*19ea0*/  FSEL R73, R34, -INF , !P0 ;  /* 0xff80000022497808 */ /* 0x000fe40004000000 */
[C---:B------:R-:W-:Y:S01]  /*19eb0*/  FSETP.NEU.FTZ.AND P0, PT, R70.reuse, -INF , PT ;  /* 0xff8000004600780b */ /* 0x040fe20003f1d000 */
[----:B------:R-:W-:Y:S01]  /*19ec0*/  FMUL.FTZ R96, R70, c[0x0][0x2d0] ;  /* 0x0000b40046607a20 */ /* 0x000fe20000410000 */
[----:B------:R-:W-:Y:S01]  /*19ed0*/  ISETP.LT.OR P3, PT, R2, 0x59, P3 ;  /* 0x000000590200780c */ /* 0x000fe20001f61670 */
[--C-:B------:R-:W-:Y:S01]  /*19ee0*/  FFMA.FTZ R2, R20, c[0x0][0x2d0], -R75.reuse ;  /* 0x0000b40014027a23 */ /* 0x100fe2000001084b */
[----:B------:R-:W-:Y:S01]  /*19ef0*/  FMNMX.FTZ R0, R202, R0, !PT ;  /* 0x00000000ca007209 */ /* 0x000fe20007810000 */
[----:B------:R-:W-:Y:S01]  /*19f00*/  LDSM.16.MT88.4 R20, [R209+0x100] ;  /* 0x00010000d114783b */ /* 0x000fe20000004200 */
[----:B------:R-:W-:Y:S01]  /*19f10*/  FSEL R96, R96, RZ, P0 ;  /* 0x000000ff60607208 */ /* 0x000fe20000000000 */
[----:B------:R1:W4:Y:S01]  /*19f20*/  MUFU.EX2 R86, R2 ;  /* 0x0000000200567308 */ /* 0x0003220000000800 */
[----:B------:R-:W-:Y:S01]  /*19f30*/  FSEL R201, R35, -INF , !P3 ;  /* 0xff80000023c97808 */ /* 0x000fe20005800000 */
[--C-:B--2---:R-:W-:Y:S02]  /*19f40*/  FFMA.FTZ R5, R17, c[0x0][0x2d0], -R75.reuse ;  /* 0x0000b40011057a23 */ /* 0x104fe4000001084b */
[--C-:B------:R-:W-:Y:S01]  /*19f50*/  FFMA.FTZ R4, R15, c[0x0][0x2d0], -R96.reuse ;  /* 0x0000b4000f047a23 */ /* 0x100fe20000010860 */
[----:B------:R-:W-:Y:S01]  /*19f60*/  FMNMX.FTZ R0, R201, R0, !PT ;  /* 0x00000000c9007209 */ /* 0x000fe20007810000 */
[--C-:B------:R-:W-:Y:S02]  /*19f70*/  FFMA.FTZ R32, R32, c[0x0][0x2d0], -R96.reuse ;  /* 0x0000b40020207a23 */ /* 0x100fe40000010860 */
[--C-:B------:R-:W-:Y:S01]  /*19f80*/  FFMA.FTZ R44, R44, c[0x0][0x2d0], -R96.reuse ;  /* 0x0000b4002c2c7a23 */ /* 0x100fe20000010860 */
[----:B------:R-:W-:Y:S01]  /*19f90*/  FMNMX.FTZ R0, R73, R0, !PT ;  /* 0x0000000049007209 */ /* 0x000fe20007810000 */
[----:B------:R-:W-:Y:S01]  /*19fa0*/  MUFU.EX2 R36, R4 ;  /* 0x0000000400247308 */ /* 0x000fe20000000800 */
[--C-:B---3--:R-:W-:Y:S02]  /*19fb0*/  FFMA.FTZ R3, R8, c[0x0][0x2d0], -R96.reuse ;  /* 0x0000b40008037a23 */ /* 0x108fe40000010860 */
[--C-:B------:R-:W-:Y:S07]  /*19fc0*/  FFMA.FTZ R8, R25, c[0x0][0x2d0], -R75.reuse ;  /* 0x0000b40019087a23 */ /* 0x100fee000001084b */
[----:B------:R2:W-:Y:S01]  /*19fd0*/  MUFU.EX2 R57, R3 ;  /* 0x0000000300397308 */ /* 0x0005e20000000800 */
[----:B-1----:R-:W1:Y:S01]  /*19fe0*/  SHFL.BFLY PT, R2, R0, 0x2, 0x1f ;  /* 0x0c401f0000027f89 */ /* 0x002e6200000e0000 */
[----:B----4-:R-:W-:Y:S08]  /*19ff0*/  F2FP.BF16.PACK_AB R79, R60, R86 ;  /* 0x000000563c4f723e */ /* 0x010ff000000010ff */
[----:B------:R-:W3:Y:S10]  /*1a000*/  MUFU.EX2 R49, R5 ;  /* 0x0000000500317308 */ /* 0x000ef40000000800 */
[----:B------:R-:W-:Y:S01]  /*1a010*/  MUFU.EX2 R63, R8 ;  /* 0x00000008003f7308 */ /* 0x000fe20000000800 */
[--C-:B--2---:R-:W-:Y:S02]  /*1a020*/  FFMA.FTZ R3, R12, c[0x0][0x2d0], -R96.reuse ;  /* 0x0000b4000c037a23 */ /* 0x104fe40000010860 */
[--C-:B------:R-:W-:Y:S07]  /*1a030*/  FFMA.FTZ R12, R27, c[0x0][0x2d0], -R75.reuse ;  /* 0x0000b4001b0c7a23 */ /* 0x100fee000001084b */
[----:B------:R2:W4:Y:S01]  /*1a040*/  MUFU.EX2 R37, R3 ;  /* 0x0000000300257308 */ /* 0x0005220000000800 */
[----:B---3--:R-:W-:Y:S09]  /*1a050*/  F2FP.BF16.PACK_AB R77, R49, R84 ;  /* 0x00000054314d723e */ /* 0x008ff200000010ff */
[----:B------:R-:W-:Y:S01]  /*1a060*/  MUFU.EX2 R51, R12 ;  /* 0x0000000c00337308 */ /* 0x000fe20000000800 */
[----:B--2---:R-:W-:Y:S09]  /*1a070*/  FFMA.FTZ R3, R13, c[0x0][0x2d0], -R96 ;  /* 0x0000b4000d037a23 */ /* 0x004ff20000010860 */
[----:B------:R1:W-:Y:S02]  /*1a080*/  MUFU.EX2 R85, R3 ;  /* 0x0000000300557308 */ /* 0x0003e40000000800 */
[----:B-1----:R-:W-:Y:S01]  /*1a090*/  FMNMX.FTZ R3, R0, R2, !PT ;  /* 0x0000000200037209 */ /* 0x002fe20007810000 */
[----:B------:R-:W-:Y:S01]  /*1a0a0*/  FFMA.FTZ R2, R24, c[0x0][0x2d0], -R74 ;  /* 0x0000b40018027a23 */ /* 0x000fe2000001084a */
[----:B------:R-:W-:Y:S01]  /*1a0b0*/  FSEL R0, R72, RZ, P2 ;  /* 0x000000ff48007208 */ /* 0x000fe20001000000 */
[--C-:B------:R-:W-:Y:S05]  /*1a0c0*/  FFMA.FTZ R24, R28, c[0x0][0x2d0], -R75.reuse ;  /* 0x0000b4001c187a23 */ /* 0x100fea000001084b */
[----:B------:R1:W-:Y:S01]  /*1a0d0*/  MUFU.EX2 R89, R2 ;  /* 0x0000000200597308 */ /* 0x0003e20000000800 */
[----:B------:R-:W2:Y:S01]  /*1a0e0*/  SHFL.BFLY PT, R4, R3, 0x1, 0x1f ;  /* 0x0c201f0003047f89 */ /* 0x000ea200000e0000 */
[----:B------:R-:W-:Y:S01]  /*1a0f0*/  FADD.FTZ R0, -R0, R100 ;  /* 0x0000006400007221 */ /* 0x000fe20000010100 */
[----:B------:R-:W-:Y:S01]  /*1a100*/  MOV R100, R38 ;  /* 0x0000002600647202 */ /* 0x000fe20000000f00 */
[----:B------:R-:W-:Y:S02]  /*1a110*/  FFMA.FTZ R28, R30, c[0x0][0x2d0], -R75 ;  /* 0x0000b4001e1c7a23 */ /* 0x000fe4000001084b */
[----:B------:R-:W-:Y:S01]  /*1a120*/  FMUL.FTZ R0, R0, c[0x0][0x2d0] ;  /* 0x0000b40000007a20 */ /* 0x000fe20000410000 */
[----:B------:R-:W-:Y:S03]  /*1a130*/  F2FP.BF16.PACK_AB R76, R50, R100 ;  /* 0x00000064324c723e */ /* 0x000fe600000010ff */
[----:B------:R3:W5:Y:S10]  /*1a140*/  MUFU.EX2 R69, R0 ;  /* 0x0000000000457308 */ /* 0x0007740000000800 */
[----:B------:R-:W-:Y:S01]  /*1a150*/  MUFU.EX2 R34, R24 ;  /* 0x0000001800227308 */ /* 0x000fe20000000800 */
        /* <DEDUP_REMOVED lines=9> */
[----:B-----5:R-:W-:Y:S02]  /*1a1f0*/  FMUL.FTZ R5, R69, R105 ;  /* 0x0000006945057220 */ /* 0x020fe40000410000 */
[----:B------:R-:W-:Y:S01]  /*1a200*/  FADD.FTZ R0, -R0, R102 ;  /* 0x0000006600007221 */ /* 0x000fe20000010100 */
[----:B------:R-:W-:Y:S01]  /*1a210*/  FSEL R97, R97, RZ, P0 ;  /* 0x000000ff61617208 */ /* 0x000fe20000000000 */
[----:B------:R-:W-:Y:S01]  /*1a220*/  FMUL.FTZ R17, R69, R117 ;  /* 0x0000007545117220 */ /* 0x000fe20000410000 */
[-C--:B------:R-:W-:Y:S01]  /*1a230*/  F2FP.BF16.PACK_AB R64, R101, R57.reuse ;  /* 0x000000396540723e */ /* 0x080fe200000010ff */
[----:B------:R-:W-:Y:S01]  /*1a240*/  FMUL.FTZ R0, R0, c[0x0][0x2d0] ;  /* 0x0000b40000007a20 */ /* 0x000fe20000410000 */
[----:B------:R-:W-:Y:S01]  /*1a250*/  MOV R117, R57 ;  /* 0x0000003900757202 */ /* 0x000fe20000000f00 */
[--C-:B------:R-:W-:Y:S01]  /*1a260*/  FFMA.FTZ R4, R16, c[0x0][0x2d0], -R97.reuse ;  /* 0x0000b40010047a23 */ /* 0x100fe20000010861 */
[----:B------:R-:W-:Y:S01]  /*1a270*/  MUFU.EX2 R105, R92 ;  /* 0x0000005c00697308 */ /* 0x000fe20000000800 */
[--C-:B------:R-:W-:Y:S02]  /*1a280*/  FFMA.FTZ R58, R58, c[0x0][0x2d0], -R97.reuse ;  /* 0x0000b4003a3a7a23 */ /* 0x100fe40000010861 */
[--C-:B------:R-:W-:Y:S02]  /*1a290*/  FFMA.FTZ R62, R62, c[0x0][0x2d0], -R97.reuse ;  /* 0x0000b4003e3e7a23 */ /* 0x100fe40000010861 */
[----:B------:R-:W-:Y:S05]  /*1a2a0*/  FFMA.FTZ R16, R29, c[0x0][0x2d0], -R74 ;  /* 0x0000b4001d107a23 */ /* 0x000fea000001084a */
[----:B------:R2:W3:Y:S01]  /*1a2b0*/  MUFU.EX2 R2, R0 ;  /* 0x0000000000027308 */ /* 0x0004e20000000800 */
[C---:B-1----:R-:W-:Y:S02]  /*1a2c0*/  FMUL.FTZ R19, R68.reuse, R119 ;  /* 0x0000007744137220 */ /* 0x042fe40000410000 */
[C---:B------:R-:W-:Y:S02]  /*1a2d0*/  FMUL.FTZ R35, R68.reuse, R135 ;  /* 0x0000008744237220 */ /* 0x040fe40000410000 */
[C---:B------:R-:W-:Y:S01]  /*1a2e0*/  FMUL.FTZ R7, R68.reuse, R107 ;  /* 0x0000006b44077220 */ /* 0x040fe20000410000 */
[----:B------:R-:W-:Y:S04]  /*1a2f0*/  MOV R107, R36 ;  /* 0x00000024006b7202 */ /* 0x000fe80000000f00 */
[----:B------:R1:W-:Y:S01]  /*1a300*/  MUFU.EX2 R206, R4 ;  /* 0x0000000400ce7308 */ /* 0x0003e20000000800 */
[----:B------:R-:W-:Y:S01]  /*1a310*/  FMUL.FTZ R6, R68, R106 ;  /* 0x0000006a44067220 */ /* 0x000fe20000410000 */
[----:B------:R-:W4:Y:S01]  /*1a320*/  LDSM.16.MT88.4 R36, [R212+0x100] ;  /* 0x00010000d424783b */ /* 0x000f220000004200 */
[----:B------:R-:W-:Y:S07]  /*1a330*/  F2FP.BF16.PACK_AB R66, R107, R85 ;  /* 0x000000556b42723e */ /* 0x000fee00000010ff */
[----:B------:R5:W-:Y:S01]  /*1a340*/  MUFU.EX2 R33, R16 ;  /* 0x0000001000217308 */ /* 0x000be20000000800 */
[--C-:B--2---:R-:W-:Y:S02]  /*1a350*/  FFMA.FTZ R0, R9, c[0x0][0x2d0], -R97.reuse ;  /* 0x0000b40009007a23 */ /* 0x104fe40000010861 */
[C---:B---3--:R-:W-:Y:S02]  /*1a360*/  FMUL.FTZ R8, R2.reuse, R108 ;  /* 0x0000006c02087220 */ /* 0x048fe40000410000 */
[C---:B------:R-:W-:Y:S05]  /*1a370*/  FMUL.FTZ R9, R2.reuse, R109 ;  /* 0x0000006d02097220 */ /* 0x040fea0000410000 */
[----:B------:R2:W-:Y:S01]  /*1a380*/  MUFU.EX2 R204, R0 ;  /* 0x0000000000cc7308 */ /* 0x0005e20000000800 */
[C---:B------:R-:W-:Y:S01]  /*1a390*/  FMUL.FTZ R12, R2.reuse, R112 ;  /* 0x00000070020c7220 */ /* 0x040fe20000410000 */
[----:B------:R-:W-:Y:S01]  /*1a3a0*/  MOV R112, R87 ;  /* 0x0000005700707202 */ /* 0x000fe20000000f00 */
[----:B------:R-:W-:Y:S02]  /*1a3b0*/  FMUL.FTZ R13, R2, R113 ;  /* 0x00000071020d7220 */ /* 0x000fe40000410000 */
[--C-:B-1----:R-:W-:Y:S02]  /*1a3c0*/  FFMA.FTZ R4, R18, c[0x0][0x2d0], -R97.reuse ;  /* 0x0000b40012047a23 */ /* 0x102fe40000010861 */
[----:B------:R-:W-:Y:S02]  /*1a3d0*/  FMUL.FTZ R18, R68, R118 ;  /* 0x0000007644127220 */ /* 0x000fe40000410000 */
[----:B------:R-:W-:Y:S01]  /*1a3e0*/  IMAD.MOV.U32 R113, RZ, RZ, R84 ;  /* 0x000000ffff717224 */ /* 0x000fe200078e0054 */
[----:B------:R1:W3:Y:S01]  /*1a3f0*/  MUFU.EX2 R207, R4 ;  /* 0x0000000400cf7308 */ /* 0x0002e20000000800 */
[C---:B------:R-:W-:Y:S02]  /*1a400*/  FMUL.FTZ R24, R2.reuse, R124 ;  /* 0x0000007c02187220 */ /* 0x040fe40000410000 */
[C---:B------:R-:W-:Y:S02]  /*1a410*/  FMUL.FTZ R25, R2.reuse, R125 ;  /* 0x0000007d02197220 */ /* 0x040fe40000410000 */
[----:B-----5:R-:W-:Y:S02]  /*1a420*/  FMUL.FTZ R16, R69, R116 ;  /* 0x0000007445107220 */ /* 0x020fe40000410000 */
[C---:B------:R-:W-:Y:S02]  /*1a430*/  FMUL.FTZ R29, R2.reuse, R129 ;  /* 0x00000081021d7220 */ /* 0x040fe40000410000 */
[C---:B------:R-:W-:Y:S01]  /*1a440*/  FMUL.FTZ R45, R2.reuse, R145 ;  /* 0x00000091022d7220 */ /* 0x040fe20000410000 */
[----:B------:R5:W-:Y:S01]  /*1a450*/  MUFU.EX2 R124, R32 ;  /* 0x00000020007c7308 */ /* 0x000be20000000800 */
[----:B------:R-:W-:Y:S02]  /*1a460*/  FMUL.FTZ R57, R2, R157 ;  /* 0x0000009d02397220 */ /* 0x000fe40000410000 */
[----:B------:R-:W-:Y:S02]  /*1a470*/  IMAD.MOV.U32 R116, RZ, RZ, R86 ;  /* 0x000000ffff747224 */ /* 0x000fe400078e0056 */
[----:B--2---:R-:W-:Y:S02]  /*1a480*/  FFMA.FTZ R0, R14, c[0x0][0x2d0], -R97 ;  /* 0x0000b4000e007a23 */ /* 0x004fe40000010861 */
[----:B------:R-:W-:Y:S02]  /*1a490*/  IMAD.MOV.U32 R108, RZ, RZ, R60 ;  /* 0x000000ffff6c7224 */ /* 0x000fe400078e003c */
[----:B------:R-:W-:Y:S01]  /*1a4a0*/  FMUL.FTZ R60, R2, R160 ;  /* 0x000000a0023c7220 */ /* 0x000fe20000410000 */
[----:B------:R2:W2:Y:S01]  /*1a4b0*/  MUFU.EX2 R205, R0 ;  /* 0x0000000000cd7308 */ /* 0x0004a20000000800 */
[----:B------:R-:W-:Y:S01]  /*1a4c0*/  MOV R160, R116 ;  /* 0x0000007400a07202 */ /* 0x000fe20000000f00 */
[----:B-1----:R-:W-:Y:S01]  /*1a4d0*/  FFMA.FTZ R4, R26, c[0x0][0x2d0], -R74 ;  /* 0x0000b4001a047a23 */ /* 0x002fe2000001084a */
[----:B---3--:R-:W-:Y:S07]  /*1a4e0*/  F2FP.BF16.PACK_AB R67, R207, R206 ;  /* 0x000000cecf43723e */ /* 0x008fee00000010ff */
[----:B------:R1:W-:Y:S01]  /*1a4f0*/  MUFU.EX2 R91, R4 ;  /* 0x00000004005b7308 */ /* 0x0003e20000000800 */
[----:B-----5:R-:W-:Y:S01]  /*1a500*/  FMUL.FTZ R32, R69, R132 ;  /* 0x0000008445207220 */ /* 0x020fe20000410000 */
[----:B--2---:R-:W-:Y:S02]  /*1a510*/  FSEL R0, R3, RZ, P0 ;  /* 0x000000ff03007208 */ /* 0x004fe40000000000 */
[----:B------:R-:W-:Y:S02]  /*1a520*/  F2FP.BF16.PACK_AB R65, R205, R204 ;  /* 0x000000cccd41723e */ /* 0x000fe400000010ff */
[----:B------:R-:W-:Y:S01]  /*1a530*/  PLOP3.LUT P0, PT, PT, PT, UP0, 0x80, 0x0 ;  /* 0x000000000000781c */ /* 0x000fe20003f0f008 */
[----:B------:R-:W-:Y:S04]  /*1a540*/  FADD.FTZ R0, -R0, R103 ;  /* 0x0000006700007221 */ /* 0x000fe80000010100 */
[----:B------:R-:W-:Y:S02]  /*1a550*/  FMUL.FTZ R0, R0, c[0x0][0x2d0] ;  /* 0x0000b40000007a20 */ /* 0x000fe40000410000 */
[----:B-1----:R-:W-:Y:S02]  /*1a560*/  FMUL.FTZ R4, R69, R104 ;  /* 0x0000006845047220 */ /* 0x002fe40000410000 */
[----:B------:R-:W-:Y:S02]  /*1a570*/  IMAD.MOV.U32 R104, RZ, RZ, R89 ;  /* 0x000000ffff687224 */ /* 0x000fe400078e0059 */
[----:B------:R-:W1:Y:S03]  /*1a580*/  MUFU.EX2 R0, R0 ;  /* 0x0000000000007308 */ /* 0x000e660000000800 */
[-C--:B------:R-:W-:Y:S01]  /*1a590*/  HMMA.16816.F32.BF16 R4, R76, R20.reuse, R4 ;  /* 0x000000144c04723c */ /* 0x080fe20000041804 */
[C---:B-1----:R-:W-:Y:S01]  /*1a5a0*/  FMUL.FTZ R10, R0.reuse, R110 ;  /* 0x0000006e000a7220 */ /* 0x042fe20000410000 */
[----:B------:R-:W-:Y:S01]  /*1a5b0*/  MOV R110, R61 ;  /* 0x0000003d006e7202 */ /* 0x000fe20000000f00 */
[C---:B------:R-:W-:Y:S01]  /*1a5c0*/  FMUL.FTZ R11, R0.reuse, R111 ;  /* 0x0000006f000b7220 */ /* 0x040fe20000410000 */
[----:B------:R-:W-:Y:S01]  /*1a5d0*/  MOV R111, R63 ;  /* 0x0000003f006f7202 */ /* 0x000fe20000000f00 */
[C---:B------:R-:W-:Y:S02]  /*1a5e0*/  FMUL.FTZ R63, R0.reuse, R163 ;  /* 0x000000a3003f7220 */ /* 0x040fe40000410000 */
[C---:B------:R-:W-:Y:S01]  /*1a5f0*/  FMUL.FTZ R14, R0.reuse, R114 ;  /* 0x00000072000e7220 */ /* 0x040fe20000410000 */
[----:B------:R-:W-:Y:S01]  /*1a600*/  MOV R114, R85 ;  /* 0x0000005500727202 */ /* 0x000fe20000000f00 */
[C---:B------:R-:W-:Y:S01]  /*1a610*/  FMUL.FTZ R47, R0.reuse, R147 ;  /* 0x00000093002f7220 */ /* 0x040fe20000410000 */
[C---:B------:R-:W-:Y:S02]  /*1a620*/  HMMA.16816.F32.BF16 R8, R64.reuse, R20, R8 ;  /* 0x000000144008723c */ /* 0x040fe40000041808 */
[----:B------:R-:W-:Y:S01]  /*1a630*/  FMUL.FTZ R15, R0, R115 ;  /* 0x00000073000f7220 */ /* 0x000fe20000410000 */
[----:B------:R-:W1:Y:S01]  /*1a640*/  LDSM.16.MT88.4 R84, [R209+0x900] ;  /* 0x00090000d154783b */ /* 0x000e620000004200 */
[----:B------:R-:W-:Y:S01]  /*1a650*/  FMUL.FTZ R61, R2, R161 ;  /* 0x000000a1023d7220 */ /* 0x000fe20000410000 */
[----:B------:R-:W-:Y:S01]  /*1a660*/  MUFU.EX2 R115, R44 ;  /* 0x0000002c00737308 */ /* 0x000fe20000000800 */
[----:B------:R-:W-:Y:S02]  /*1a670*/  IMAD.MOV.U32 R161, RZ, RZ, R112 ;  /* 0x000000ffffa17224 */ /* 0x000fe400078e0070 */
[----:B------:R-:W-:Y:S01]  /*1a680*/  FFMA.FTZ R20, R31, c[0x0][0x2d0], -R74 ;  /* 0x0000b4001f147a23 */ /* 0x000fe2000001084a */
[-C--:B------:R-:W-:Y:S03]  /*1a690*/  HMMA.16816.F32.BF16 R12, R64, R22.reuse, R12 ;  /* 0x00000016400c723c */ /* 0x080fe6000004180c */
[C---:B------:R-:W-:Y:S02]  /*1a6a0*/  FMUL.FTZ R21, R69.reuse, R121 ;  /* 0x0000007945157220 */ /* 0x040fe40000410000 */
[C---:B------:R-:W-:Y:S01]  /*1a6b0*/  FMUL.FTZ R26, R0.reuse, R126 ;  /* 0x0000007e001a7220 */ /* 0x040fe20000410000 */
[----:B------:R2:W3:Y:S01]  /*1a6c0*/  MUFU.EX2 R59, R20 ;  /* 0x00000014003b7308 */ /* 0x0004e20000000800 */
[C---:B------:R-:W-:Y:S01]  /*1a6d0*/  FMUL.FTZ R27, R0.reuse, R127 ;  /* 0x0000007f001b7220 */ /* 0x040fe20000410000 */
[C---:B------:R-:W-:Y:S01]  /*1a6e0*/  HMMA.16816.F32.BF16 R16, R76.reuse, R22, R16 ;  /* 0x000000164c10723c */ /* 0x040fe20000041810 */
[C---:B------:R-:W-:Y:S03]  /*1a6f0*/  FMUL.FTZ R30, R0.reuse, R130 ;  /* 0x00000082001e7220 */ /* 0x040fe60000410000 */
[----:B------:R-:W-:Y:S01]  /*1a700*/  FMUL.FTZ R31, R0, R131 ;  /* 0x00000083001f7220 */ /* 0x000fe20000410000 */
[----:B------:R-:W-:Y:S01]  /*1a710*/  MOV R131, R33 ;  /* 0x0000002100837202 */ /* 0x000fe20000000f00 */
[C---:B------:R-:W-:Y:S02]  /*1a720*/  FMUL.FTZ R33, R69.reuse, R133 ;  /* 0x0000008545217220 */ /* 0x040fe40000410000 */
[C---:B------:R-:W-:Y:S02]  /*1a730*/  FMUL.FTZ R22, R68.reuse, R122 ;  /* 0x0000007a44167220 */ /* 0x040fe40000410000 */
[----:B------:R5:W-:Y:S02]  /*1a740*/  MUFU.EX2 R122, R48 ;  /* 0x00000030007a7308 */ /* 0x000be40000000800 */
[C---:B------:R-:W-:Y:S02]  /*1a750*/  FMUL.FTZ R23, R68.reuse, R123 ;  /* 0x0000007b44177220 */ /* 0x040fe40000410000 */
[----:B------:R-:W-:Y:S02]  /*1a760*/  IMAD.MOV.U32 R130, RZ, RZ, R34 ;  /* 0x000000ffff827224 */ /* 0x000fe400078e0022 */
[----:B------:R-:W-:Y:S02]  /*1a770*/  FMUL.FTZ R34, R68, R134 ;  /* 0x0000008644227220 */ /* 0x000fe40000410000 */
[C---:B------:R-:W-:Y:S01]  /*1a780*/  FMUL.FTZ R42, R0.reuse, R142 ;  /* 0x0000008e002a7220 */ /* 0x040fe20000410000 */
[----:B------:R-:W-:Y:S01]  /*1a790*/  LDSM.16.MT88.4 R132, [R212+0x2900] ;  /* 0x00290000d484783b */ /* 0x000fe20000004200 */
[----:B------:R-:W-:Y:S02]  /*1a7a0*/  FMUL.FTZ R43, R0, R143 ;  /* 0x0000008f002b7220 */ /* 0x000fe40000410000 */
[C---:B--2---:R-:W-:Y:S02]  /*1a7b0*/  FMUL.FTZ R20, R69.reuse, R120 ;  /* 0x0000007845147220 */ /* 0x044fe40000410000 */
[----:B------:R2:W-:Y:S01]  /*1a7c0*/  MUFU.EX2 R120, R28 ;  /* 0x0000001c00787308 */ /* 0x0005e20000000800 */
[----:B------:R-:W-:Y:S02]  /*1a7d0*/  FMUL.FTZ R44, R2, R144 ;  /* 0x00000090022c7220 */ /* 0x000fe40000410000 */
[C---:B------:R-:W-:Y:S02]  /*1a7e0*/  FMUL.FTZ R46, R0.reuse, R146 ;  /* 0x00000092002e7220 */ /* 0x040fe40000410000 */
[-C--:B----4-:R-:W-:Y:S01]  /*1a7f0*/  HMMA.16816.F32.BF16 R20, R76, R36.reuse, R20 ;  /* 0x000000244c14723c */ /* 0x090fe20000041814 */
[----:B---3--:R-:W-:Y:S02]  /*1a800*/  IMAD.MOV.U32 R123, RZ, RZ, R59 ;  /* 0x000000ffff7b7224 */ /* 0x008fe400078e003b */
[----:B------:R-:W-:Y:S02]  /*1a810*/  FMUL.FTZ R59, R0, R159 ;  /* 0x0000009f003b7220 */ /* 0x000fe40000410000 */
[C---:B-----5:R-:W-:Y:S02]  /*1a820*/  FMUL.FTZ R48, R69.reuse, R148 ;  /* 0x0000009445307220 */ /* 0x060fe40000410000 */
[----:B------:R-:W-:Y:S01]  /*1a830*/  IMAD.MOV.U32 R148, RZ, RZ, R49 ;  /* 0x000000ffff947224 */ /* 0x000fe200078e0031 */
[C---:B------:R-:W-:Y:S01]  /*1a840*/  HMMA.16816.F32.BF16 R24, R64.reuse, R36, R24 ;  /* 0x000000244018723c */ /* 0x040fe20000041818 */
[----:B------:R-:W-:Y:S03]  /*1a850*/  FMUL.FTZ R49, R69, R149 ;  /* 0x0000009545317220 */ /* 0x000fe60000410000 */
[----:B------:R-:W-:Y:S01]  /*1a860*/  MOV R149, R50 ;  /* 0x0000003200957202 */ /* 0x000fe20000000f00 */
[----:B------:R-:W-:Y:S02]  /*1a870*/  FMUL.FTZ R50, R68, R150 ;  /* 0x0000009644327220 */ /* 0x000fe40000410000 */
[--C-:B------:R-:W-:Y:S02]  /*1a880*/  FFMA.FTZ R36, R40, c[0x0][0x2d0], -R96.reuse ;  /* 0x0000b40028247a23 */ /* 0x100fe40000010860 */
[----:B------:R-:W-:Y:S02]  /*1a890*/  FFMA.FTZ R40, R41, c[0x0][0x2d0], -R96 ;  /* 0x0000b40029287a23 */ /* 0x000fe40000010860 */
[----:B------:R3:W-:Y:S01]  /*1a8a0*/  MUFU.EX2 R129, R36 ;  /* 0x0000002400817308 */ /* 0x0007e20000000800 */
[C---:B--2---:R-:W-:Y:S02]  /*1a8b0*/  FMUL.FTZ R28, R2.reuse, R128 ;  /* 0x00000080021c7220 */ /* 0x044fe40000410000 */
[----:B------:R-:W-:Y:S02]  /*1a8c0*/  IMAD.MOV.U32 R150, RZ, RZ, R51 ;  /* 0x000000ffff967224 */ /* 0x000fe400078e0033 */
[----:B------:R-:W-:Y:S02]  /*1a8d0*/  FMUL.FTZ R41, R2, R141 ;  /* 0x0000008d02297220 */ /* 0x000fe40000410000 */
[C---:B------:R-:W-:Y:S01]  /*1a8e0*/  FMUL.FTZ R51, R68.reuse, R151 ;  /* 0x0000009744337220 */ /* 0x040fe20000410000 */
[-C--:B------:R-:W-:Y:S01]  /*1a8f0*/  HMMA.16816.F32.BF16 R28, R64, R38.reuse, R28 ;  /* 0x00000026401c723c */ /* 0x080fe2000004181c */
[----:B------:R-:W-:Y:S01]  /*1a900*/  MOV R151, R91 ;  /* 0x0000005b00977202 */ /* 0x000fe20000000f00 */
[----:B------:R2:W-:Y:S01]  /*1a910*/  MUFU.EX2 R128, R40 ;  /* 0x0000002800807308 */ /* 0x0005e20000000800 */
[C---:B------:R-:W-:Y:S05]  /*1a920*/  FMUL.FTZ R37, R69.reuse, R137 ;  /* 0x0000008945257220 */ /* 0x040fea0000410000 */
[C---:B------:R-:W-:Y:S04]  /*1a930*/  HMMA.16816.F32.BF16 R32, R76.reuse, R38, R32 ;  /* 0x000000264c20723c */ /* 0x040fe80000041820 */
[----:B------:R4:W-:Y:S03]  /*1a940*/  MUFU.EX2 R137, R58 ;  /* 0x0000003a00897308 */ /* 0x0009e60000000800 */
[C---:B------:R-:W-:Y:S02]  /*1a950*/  FMUL.FTZ R38, R68.reuse, R138 ;  /* 0x0000008a44267220 */ /* 0x040fe40000410000 */
[C---:B---3--:R-:W-:Y:S03]  /*1a960*/  FMUL.FTZ R36, R69.reuse, R136 ;  /* 0x0000008845247220 */ /* 0x048fe60000410000 */
[----:B------:R-:W-:Y:S02]  /*1a970*/  FMUL.FTZ R39, R68, R139 ;  /* 0x0000008b44277220 */ /* 0x000fe40000410000 */
[----:B------:R3:W-:Y:S01]  /*1a980*/  MUFU.EX2 R136, R62 ;  /* 0x0000003e00887308 */ /* 0x0007e20000000800 */
[----:B--2---:R-:W-:Y:S04]  /*1a990*/  FMUL.FTZ R40, R2, R140 ;  /* 0x0000008c02287220 */ /* 0x004fe80000410000 */
[-C--:B------:R-:W-:Y:S08]  /*1a9a0*/  HMMA.16816.F32.BF16 R36, R76, R52.reuse, R36 ;  /* 0x000000344c24723c */ /* 0x080ff00000041824 */
[C---:B------:R-:W-:Y:S01]  /*1a9b0*/  HMMA.16816.F32.BF16 R40, R64.reuse, R52, R40 ;  /* 0x000000344028723c */ /* 0x040fe20000041828 */
[----:B----4-:R-:W-:Y:S06]  /*1a9c0*/  FMUL.FTZ R58, R0, R158 ;  /* 0x0000009e003a7220 */ /* 0x010fec0000410000 */
[--C-:B------:R-:W-:Y:S01]  /*1a9d0*/  FFMA.FTZ R52, R56, c[0x0][0x2d0], -R97.reuse ;  /* 0x0000b40038347a23 */ /* 0x100fe20000010861 */
[-C--:B------:R-:W-:Y:S01]  /*1a9e0*/  HMMA.16816.F32.BF16 R44, R64, R54.reuse, R44 ;  /* 0x00000036402c723c */ /* 0x080fe2000004182c */
[C---:B------:R-:W-:Y:S02]  /*1a9f0*/  FMUL.FTZ R53, R69.reuse, R153 ;  /* 0x0000009945357220 */ /* 0x040fe40000410000 */
[----:B------:R2:W4:Y:S01]  /*1aa00*/  MUFU.EX2 R138, R52 ;  /* 0x00000034008a7308 */ /* 0x0005220000000800 */
[----:B------:R-:W-:Y:S02]  /*1aa10*/  FMUL.FTZ R56, R2, R156 ;  /* 0x0000009c02387220 */ /* 0x000fe40000410000 */
[----:B---3--:R-:W-:Y:S01]  /*1aa20*/  FMUL.FTZ R62, R0, R162 ;  /* 0x000000a2003e7220 */ /* 0x008fe20000410000 */
[----:B------:R-:W-:Y:S01]  /*1aa30*/  MOV R162, R101 ;  /* 0x0000006500a27202 */ /* 0x000fe20000000f00 */
[C---:B------:R-:W-:Y:S07]  /*1aa40*/  HMMA.16816.F32.BF16 R48, R76.reuse, R54, R48 ;  /* 0x000000364c30723c */ /* 0x040fee0000041830 */
[C---:B------:R-:W-:Y:S02]  /*1aa50*/  FMUL.FTZ R54, R68.reuse, R154 ;  /* 0x0000009a44367220 */ /* 0x040fe40000410000 */
[----:B------:R-:W-:Y:S03]  /*1aa60*/  FMUL.FTZ R55, R68, R155 ;  /* 0x0000009b44377220 */ /* 0x000fe60000410000 */
[----:B--2---:R-:W-:Y:S07]  /*1aa70*/  FMUL.FTZ R52, R69, R152 ;  /* 0x0000009845347220 */ /* 0x004fee0000410000 */
        /* <DEDUP_REMOVED lines=93> */
[----:B------:R-:W-:Y:S04]  /*1b050*/  IMAD.MOV.U32 R197, RZ, RZ, R100 ;  /* 0x000000ffffc57224 */ /* 0x000fe800078e0064 */
        /* <DEDUP_REMOVED lines=18> */
[--C-:B--2---:R-:W-:Y:S09]  /*1b180*/  FFMA.FTZ R84, R187, c[0x0][0x2d0], -R96.reuse ;  /* 0x0000b400bb547a23 */ /* 0x104ff20000010860 */
[----:B------:R2:W-:Y:S01]  /*1b190*/  MUFU.EX2 R185, R84 ;  /* 0x0000005400b97308 */ /* 0x0005e20000000800 */
[----:B---3--:R-:W-:Y:S01]  /*1b1a0*/  FFMA.FTZ R92, R186, c[0x0][0x2d0], -R97 ;  /* 0x0000b400ba5c7a23 */ /* 0x008fe20000010861 */
[----:B------:R-:W-:Y:S08]  /*1b1b0*/  MOV R186, R106 ;  /* 0x0000006a00ba7202 */ /* 0x000ff00000000f00 */
[----:B------:R3:W-:Y:S01]  /*1b1c0*/  MUFU.EX2 R103, R92 ;  /* 0x0000005c00677308 */ /* 0x0007e20000000800 */
[----:B-1----:R-:W1:Y:S01]  /*1b1d0*/  LDSM.16.MT88.4 R88, [R211+0x1100] ;  /* 0x00110000d358783b */ /* 0x002e620000004200 */
[----:B--2---:R-:W-:Y:S02]  /*1b1e0*/  FFMA.FTZ R84, R190, c[0x0][0x2d0], -R96 ;  /* 0x0000b400be547a23 */ /* 0x004fe40000010860 */
[----:B------:R-:W-:Y:S06]  /*1b1f0*/  IMAD.MOV.U32 R190, RZ, RZ, R109 ;  /* 0x000000ffffbe7224 */ /* 0x000fec00078e006d */
[----:B------:R2:W4:Y:S01]  /*1b200*/  MUFU.EX2 R187, R84 ;  /* 0x0000005400bb7308 */ /* 0x0005220000000800 */
[----:B---3--:R-:W-:Y:S01]  /*1b210*/  FFMA.FTZ R92, R227, c[0x0][0x2d0], -R75 ;  /* 0x0000b400e35c7a23 */ /* 0x008fe2000001084b */
[----:B------:R-:W-:Y:S02]  /*1b220*/  MOV R227, R120 ;  /* 0x0000007800e37202 */ /* 0x000fe40000000f00 */
[----:B------:R-:W-:Y:S01]  /*1b230*/  MOV R120, R110 ;  /* 0x0000006e00787202 */ /* 0x000fe20000000f00 */
        /* <DEDUP_REMOVED lines=8> */
[--C-:B------:R-:W-:Y:S01]  /*1b2c0*/  FFMA.FTZ R80, R230, c[0x0][0x2d0], -R74.reuse ;  /* 0x0000b400e6507a23 */ /* 0x100fe2000001084a */
        /* <DEDUP_REMOVED lines=13> */
[----:B-1----:R-:W-:Y:S02]  /*1b3a0*/  FFMA.FTZ R80, R200, c[0x0][0x2d0], -R75 ;  /* 0x0000b400c8507a23 */ /* 0x002fe4000001084b */
[----:B------:R-:W-:Y:S07]  /*1b3b0*/  IMAD.MOV.U32 R200, RZ, RZ, R115 ;  /* 0x000000ffffc87224 */ /* 0x000fee00078e0073 */
        /* <DEDUP_REMOVED lines=9> */
[----:B------:R-:W-:Y:S02]  /*1b450*/  IMAD.MOV.U32 R233, RZ, RZ, R123 ;  /* 0x000000ffffe97224 */ /* 0x000fe400078e007b */
[----:B------:R1:W-:Y:S01]  /*1b460*/  MUFU.EX2 R158, R84 ;  /* 0x00000054009e7308 */ /* 0x0003e20000000800 */
[----:B------:R-:W-:Y:S04]  /*1b470*/  MOV R123, R114 ;  /* 0x00000072007b7202 */ /* 0x000fe80000000f00 */
[C---:B------:R-:W-:Y:S08]  /*1b480*/  HMMA.16816.F32.BF16 R16, R76.reuse, R86, R16 ;  /* 0x000000564c10723c */ /* 0x040ff00000041810 */
[-C--:B------:R-:W-:Y:S08]  /*1b490*/  HMMA.16816.F32.BF16 R20, R76, R88.reuse, R20 ;  /* 0x000000584c14723c */ /* 0x080ff00000041814 */
[C---:B------:R-:W-:Y:S01]  /*1b4a0*/  HMMA.16816.F32.BF16 R24, R80.reuse, R88, R24 ;  /* 0x000000585018723c */ /* 0x040fe20000041818 */
[----:B-1----:R-:W-:Y:S03]  /*1b4b0*/  FFMA.FTZ R84, R234, c[0x0][0x2d0], -R74 ;  /* 0x0000b400ea547a23 */ /* 0x002fe6000001084a */
[----:B------:R-:W-:Y:S03]  /*1b4c0*/  MOV R234, R160 ;  /* 0x000000a000ea7202 */ /* 0x000fe60000000f00 */
[--C-:B------:R-:W-:Y:S01]  /*1b4d0*/  FFMA.FTZ R88, R226, c[0x0][0x2d0], -R96.reuse ;  /* 0x0000b400e2587a23 */ /* 0x100fe20000010860 */
[-C--:B------:R-:W-:Y:S01]  /*1b4e0*/  HMMA.16816.F32.BF16 R28, R80, R90.reuse, R28 ;  /* 0x0000005a501c723c */ /* 0x080fe2000004181c */
[----:B------:R1:W-:Y:S03]  /*1b4f0*/  MUFU.EX2 R180, R84 ;  /* 0x0000005400b47308 */ /* 0x0003e60000000800 */
[----:B------:R-:W-:Y:S04]  /*1b500*/  MOV R226, R108 ;  /* 0x0000006c00e27202 */ /* 0x000fe80000000f00 */
[C---:B------:R-:W-:Y:S03]  /*1b510*/  HMMA.16816.F32.BF16 R32, R76.reuse, R90, R32 ;  /* 0x0000005a4c20723c */ /* 0x040fe60000041820 */
[----:B------:R3:W-:Y:S05]  /*1b520*/  MUFU.EX2 R156, R88 ;  /* 0x00000058009c7308 */ /* 0x0007ea0000000800 */
[-C--:B--2---:R-:W-:Y:S08]  /*1b530*/  HMMA.16816.F32.BF16 R36, R76, R92.reuse, R36 ;  /* 0x0000005c4c24723c */ /* 0x084ff00000041824 */
[C---:B------:R-:W-:Y:S01]  /*1b540*/  HMMA.16816.F32.BF16 R40, R80.reuse, R92, R40 ;  /* 0x0000005c5028723c */ /* 0x040fe20000041828 */
[----:B-1----:R-:W-:Y:S03]  /*1b550*/  FFMA.FTZ R84, R231, c[0x0][0x2d0], -R75 ;  /* 0x0000b400e7547a23 */ /* 0x002fe6000001084b */
[----:B------:R-:W-:Y:S01]  /*1b560*/  IMAD.MOV.U32 R231, RZ, RZ, R161 ;  /* 0x000000ffffe77224 */ /* 0x000fe200078e00a1 */
[----:B------:R1:W-:Y:S02]  /*1b570*/  MUFU.EX2 R157, R84 ;  /* 0x00000054009d7308 */ /* 0x0003e40000000800 */
[----:B------:R-:W-:Y:S01]  /*1b580*/  FFMA.FTZ R92, R191, c[0x0][0x2d0], -R97 ;  /* 0x0000b400bf5c7a23 */ /* 0x000fe20000010861 */
[-C--:B------:R-:W-:Y:S01]  /*1b590*/  HMMA.16816.F32.BF16 R44, R80, R94.reuse, R44 ;  /* 0x0000005e502c723c */ /* 0x080fe2000004182c */
[--C-:B---3--:R-:W-:Y:S03]  /*1b5a0*/  FFMA.FTZ R88, R228, c[0x0][0x2d0], -R96.reuse ;  /* 0x0000b400e4587a23 */ /* 0x108fe60000010860 */
[----:B------:R-:W-:Y:S03]  /*1b5b0*/  MOV R228, R162 ;  /* 0x000000a200e47202 */ /* 0x000fe60000000f00 */
[----:B------:R2:W-:Y:S01]  /*1b5c0*/  MUFU.EX2 R100, R92 ;  /* 0x0000005c00647308 */ /* 0x0005e20000000800 */
[C---:B------:R-:W-:Y:S09]  /*1b5d0*/  HMMA.16816.F32.BF16 R48, R76.reuse, R94, R48 ;  /* 0x0000005e4c30723c */ /* 0x040ff20000041830 */
[----:B------:R3:W-:Y:S03]  /*1b5e0*/  MUFU.EX2 R178, R88 ;  /* 0x0000005800b27308 */ /* 0x0007e60000000800 */
[----:B-1----:R-:W-:Y:S02]  /*1b5f0*/  FFMA.FTZ R84, R232, c[0x0][0x2d0], -R75 ;  /* 0x0000b400e8547a23 */ /* 0x002fe4000001084b */
[----:B------:R-:W4:Y:S05]  /*1b600*/  LDL.LU R232, [R1+0x1c] ;  /* 0x00001c0001e87983 */ /* 0x000f2a0000300800 */
[----:B------:R1:W-:Y:S01]  /*1b610*/  MUFU.EX2 R179, R84 ;  /* 0x0000005400b37308 */ /* 0x0003e20000000800 */
[----:B------:R-:W5:Y:S01]  /*1b620*/  LDL.LU R163, [R1+0x14] ;  /* 0x0000140001a37983 */ /* 0x000f620000300800 */
[----:B--2---:R-:W-:Y:S03]  /*1b630*/  FFMA.FTZ R92, R192, c[0x0][0x2d0], -R97 ;  /* 0x0000b400c05c7a23 */ /* 0x004fe60000010861 */
[----:B------:R-:W2:Y:S05]  /*1b640*/  LDL.LU R112, [R1+0x18] ;  /* 0x0000180001707983 */ /* 0x000eaa0000300800 */
[----:B------:R1:W-:Y:S01]  /*1b650*/  MUFU.EX2 R99, R92 ;  /* 0x0000005c00637308 */ /* 0x0003e20000000800 */
[--C-:B---3--:R-:W-:Y:S09]  /*1b660*/  FFMA.FTZ R88, R229, c[0x0][0x2d0], -R96.reuse ;  /* 0x0000b400e5587a23 */ /* 0x108ff20000010860 */
[----:B------:R3:W3:Y:S01]  /*1b670*/  MUFU.EX2 R177, R88 ;  /* 0x0000005800b17308 */ /* 0x0006e20000000800 */
[----:B-1----:R-:W-:Y:S02]  /*1b680*/  FFMA.FTZ R84, R203, c[0x0][0x2d0], -R96 ;  /* 0x0000b400cb547a23 */ /* 0x002fe40000010860 */
[----:B------:R-:W-:Y:S02]  /*1b690*/  IMAD.MOV.U32 R203, RZ, RZ, R117 ;  /* 0x000000ffffcb7224 */ /* 0x000fe400078e0075 */
[----:B------:R-:W-:Y:S05]  /*1b6a0*/  LDSM.16.MT88.4 R116, [R209+0x2900] ;  /* 0x00290000d174783b */ /* 0x000fea0000004200 */
[----:B------:R1:W-:Y:S01]  /*1b6b0*/  MUFU.EX2 R155, R84 ;  /* 0x00000054009b7308 */ /* 0x0003e20000000800 */
[----:B------:R-:W-:Y:S09]  /*1b6c0*/  FFMA.FTZ R92, R237, c[0x0][0x2d0], -R75 ;  /* 0x0000b400ed5c7a23 */ /* 0x000ff2000001084b */
[----:B------:R1:W-:Y:S01]  /*1b6d0*/  MUFU.EX2 R172, R92 ;  /* 0x0000005c00ac7308 */ /* 0x0003e20000000800 */
[--C-:B---3--:R-:W-:Y:S09]  /*1b6e0*/  FFMA.FTZ R88, R236, c[0x0][0x2d0], -R74.reuse ;  /* 0x0000b400ec587a23 */ /* 0x108ff2000001084a */
[----:B------:R3:W-:Y:S01]  /*1b6f0*/  MUFU.EX2 R176, R88 ;  /* 0x0000005800b07308 */ /* 0x0007e20000000800 */
[----:B-1----:R-:W1:Y:S08]  /*1b700*/  LDSM.16.MT88.4 R84, [R211+0x1900] ;  /* 0x00190000d354783b */ /* 0x002e700000004200 */
[----:B------:R-:W-:Y:S01]  /*1b710*/  LDSM.16.MT88.4 R92, [R210+0x2100] ;  /* 0x00210000d25c783b */ /* 0x000fe20000004200 */
[--C-:B---3--:R-:W-:Y:S04]  /*1b720*/  FFMA.FTZ R88, R188, c[0x0][0x2d0], -R97.reuse ;  /* 0x0000b400bc587a23 */ /* 0x108fe80000010861 */
[----:B------:R3:W3:Y:S01]  /*1b730*/  MUFU.EX2 R101, R88 ;  /* 0x0000005800657308 */ /* 0x0006e20000000800 */
        /* <DEDUP_REMOVED lines=9> */
[----:B------:R-:W-:Y:S01]  /*1b7d0*/  F2FP.BF16.PACK_AB R81, R100, R101 ;  /* 0x000000656451723e */ /* 0x000fe200000010ff */
[----:B------:R1:W1:Y:S02]  /*1b7e0*/  MUFU.EX2 R175, R80 ;  /* 0x0000005000af7308 */ /* 0x0002640000000800 */
[----:B------:R-:W-:Y:S02]  /*1b7f0*/  F2FP.BF16.PACK_AB R76, R182, R183 ;  /* 0x000000b7b64c723e */ /* 0x000fe400000010ff */
[----:B------:R-:W-:Y:S03]  /*1b800*/  F2FP.BF16.PACK_AB R77, R181, R159 ;  /* 0x0000009fb54d723e */ /* 0x000fe600000010ff */
[----:B------:R-:W-:Y:S02]  /*1b810*/  F2FP.BF16.PACK_AB R78, R180, R158 ;  /* 0x0000009eb44e723e */ /* 0x000fe400000010ff */
[----:B------:R-:W-:Y:S01]  /*1b820*/  F2FP.BF16.PACK_AB R79, R179, R157 ;  /* 0x0000009db34f723e */ /* 0x000fe200000010ff */
[----:B---3--:R-:W3:Y:S01]  /*1b830*/  LDSM.16.MT88.4 R84, [R212+0x2100] ;  /* 0x00210000d454783b */ /* 0x008ee20000004200 */
[----:B------:R-:W-:Y:S05]  /*1b840*/  F2FP.BF16.PACK_AB R83, R98, R99 ;  /* 0x000000636253723e */ /* 0x000fea00000010ff */
[-C--:B-1----:R-:W-:Y:S01]  /*1b850*/  HMMA.16816.F32.BF16 R4, R76, R88.reuse, R4 ;  /* 0x000000584c04723c */ /* 0x082fe20000041804 */
[--C-:B------:R-:W-:Y:S01]  /*1b860*/  FFMA.FTZ R80, R235, c[0x0][0x2d0], -R75.reuse ;  /* 0x0000b400eb507a23 */ /* 0x100fe2000001084b */
[----:B------:R-:W-:Y:S03]  /*1b870*/  F2FP.BF16.PACK_AB R164, R175, R176 ;  /* 0x000000b0afa4723e */ /* 0x000fe600000010ff */
[----:B------:R1:W1:Y:S02]  /*1b880*/  MUFU.EX2 R174, R80 ;  /* 0x0000005000ae7308 */ /* 0x0002640000000800 */
[----:B-1----:R-:W-:Y:S02]  /*1b890*/  F2FP.BF16.PACK_AB R80, R156, R155 ;  /* 0x0000009b9c50723e */ /* 0x002fe400000010ff */
[----:B------:R-:W-:Y:S05]  /*1b8a0*/  F2FP.BF16.PACK_AB R165, R172, R174 ;  /* 0x000000aeaca5723e */ /* 0x000fea00000010ff */
[C---:B------:R-:W-:Y:S07]  /*1b8b0*/  HMMA.16816.F32.BF16 R8, R80.reuse, R88, R8 ;  /* 0x000000585008723c */ /* 0x040fee0000041808 */
[--C-:B------:R-:W-:Y:S01]  /*1b8c0*/  FFMA.FTZ R88, R247, c[0x0][0x2d0], -R74.reuse ;  /* 0x0000b400f7587a23 */ /* 0x100fe2000001084a */
[-C--:B------:R-:W-:Y:S01]  /*1b8d0*/  HMMA.16816.F32.BF16 R12, R80, R90.reuse, R12 ;  /* 0x0000005a500c723c */ /* 0x080fe2000004180c */
[----:B------:R-:W-:Y:S02]  /*1b8e0*/  FFMA.FTZ R74, R249, c[0x0][0x2d0], -R74 ;  /* 0x0000b400f94a7a23 */ /* 0x000fe4000001084a */
[----:B------:R1:W-:Y:S05]  /*1b8f0*/  MUFU.EX2 R173, R88 ;  /* 0x0000005800ad7308 */ /* 0x0003ea0000000800 */
[C---:B------:R-:W-:Y:S05]  /*1b900*/  HMMA.16816.F32.BF16 R16, R76.reuse, R90, R16 ;  /* 0x0000005a4c10723c */ /* 0x040fea0000041810 */
[----:B------:R1:W1:Y:S03]  /*1b910*/  MUFU.EX2 R171, R74 ;  /* 0x0000004a00ab7308 */ /* 0x0002660000000800 */
[-C--:B---3--:R-:W-:Y:S08]  /*1b920*/  HMMA.16816.F32.BF16 R20, R76, R84.reuse, R20 ;  /* 0x000000544c14723c */ /* 0x088ff00000041814 */
[C---:B------:R-:W-:Y:S01]  /*1b930*/  HMMA.16816.F32.BF16 R24, R80.reuse, R84, R24 ;  /* 0x000000545018723c */ /* 0x040fe20000041818 */
[----:B-1----:R-:W1:Y:S07]  /*1b940*/  LDSM.16.MT88.4 R88, [R211+0x2100] ;  /* 0x00210000d358783b */ /* 0x002e6e0000004200 */
[-C--:B------:R-:W-:Y:S01]  /*1b950*/  HMMA.16816.F32.BF16 R28, R80, R86.reuse, R28 ;  /* 0x00000056501c723c */ /* 0x080fe2000004181c */
[--C-:B------:R-:W-:Y:S03]  /*1b960*/  FFMA.FTZ R74, R243, c[0x0][0x2d0], -R75.reuse ;  /* 0x0000b400f34a7a23 */ /* 0x100fe6000001084b */
[----:B------:R-:W-:Y:S01]  /*1b970*/  F2FP.BF16.PACK_AB R166, R171, R173 ;  /* 0x000000adaba6723e */ /* 0x000fe200000010ff */
[----:B------:R-:W-:Y:S03]  /*1b980*/  FFMA.FTZ R75, R245, c[0x0][0x2d0], -R75 ;  /* 0x0000b400f54b7a23 */ /* 0x000fe6000001084b */
[C---:B------:R-:W-:Y:S01]  /*1b990*/  HMMA.16816.F32.BF16 R32, R76.reuse, R86, R32 ;  /* 0x000000564c20723c */ /* 0x040fe20000041820 */
[----:B------:R3:W-:Y:S07]  /*1b9a0*/  MUFU.EX2 R170, R74 ;  /* 0x0000004a00aa7308 */ /* 0x0007ee0000000800 */
[-C--:B------:R-:W-:Y:S03]  /*1b9b0*/  HMMA.16816.F32.BF16 R36, R76, R92.reuse, R36 ;  /* 0x0000005c4c24723c */ /* 0x080fe60000041824 */
[----:B------:R-:W1:Y:S05]  /*1b9c0*/  MUFU.EX2 R169, R75 ;  /* 0x0000004b00a97308 */ /* 0x000e6a0000000800 */
[C---:B------:R-:W-:Y:S08]  /*1b9d0*/  HMMA.16816.F32.BF16 R40, R80.reuse, R92, R40 ;  /* 0x0000005c5028723c */ /* 0x040ff00000041828 */
[-C--:B------:R-:W-:Y:S01]  /*1b9e0*/  HMMA.16816.F32.BF16 R44, R80, R94.reuse, R44 ;  /* 0x0000005e502c723c */ /* 0x080fe2000004182c */
[--C-:B---3--:R-:W-:Y:S04]  /*1b9f0*/  FFMA.FTZ R74, R238, c[0x0][0x2d0], -R96.reuse ;  /* 0x0000b400ee4a7a23 */ /* 0x108fe80000010860 */
[----:B------:R3:W-:Y:S03]  /*1ba00*/  MUFU.EX2 R168, R74 ;  /* 0x0000004a00a87308 */ /* 0x0007e60000000800 */
[C---:B------:R-:W-:Y:S01]  /*1ba10*/  HMMA.16816.F32.BF16 R48, R76.reuse, R94, R48 ;  /* 0x0000005e4c30723c */ /* 0x040fe20000041830 */
[----:B-1----:R-:W-:Y:S07]  /*1ba20*/  F2FP.BF16.PACK_AB R167, R169, R170 ;  /* 0x000000aaa9a7723e */ /* 0x002fee00000010ff */
[-C--:B------:R-:W-:Y:S08]  /*1ba30*/  HMMA.16816.F32.BF16 R52, R76, R88.reuse, R52 ;  /* 0x000000584c34723c */ /* 0x080ff00000041834 */
[C---:B------:R-:W-:Y:S01]  /*1ba40*/  HMMA.16816.F32.BF16 R56, R80.reuse, R88, R56 ;  /* 0x000000585038723c */ /* 0x040fe20000041838 */
[--C-:B---3--:R-:W-:Y:S07]  /*1ba50*/  FFMA.FTZ R74, R239, c[0x0][0x2d0], -R96.reuse ;  /* 0x0000b400ef4a7a23 */ /* 0x108fee0000010860 */
[-C--:B------:R-:W-:Y:S01]  /*1ba60*/  HMMA.16816.F32.BF16 R60, R80, R90.reuse, R60 ;  /* 0x0000005a503c723c */ /* 0x080fe2000004183c */
[----:B------:R1:W3:Y:S07]  /*1ba70*/  MUFU.EX2 R85, R74 ;  /* 0x0000004a00557308 */ /* 0x0002ee0000000800 */
[----:B------:R-:W-:Y:S01]  /*1ba80*/  HMMA.16816.F32.BF16 R64, R76, R90, R64 ;  /* 0x0000005a4c40723c */ /* 0x000fe20000041840 */
[----:B-----5:R-:W-:Y:S07]  /*1ba90*/  FFMA.FTZ R69, R69, R163, R197 ;  /* 0x000000a345457223 */ /* 0x020fee00000100c5 */
[-C--:B------:R-:W-:Y:S01]  /*1baa0*/  HMMA.16816.F32.BF16 R104, R164, R116.reuse, R4 ;  /* 0x00000074a468723c */ /* 0x080fe20000041804 */
[----:B------:R-:W-:Y:S03]  /*1bab0*/  IMAD.MOV.U32 R197, RZ, RZ, R111 ;  /* 0x000000ffffc57224 */ /* 0x000fe600078e006f */
[----:B--2---:R-:W-:Y:S03]  /*1bac0*/  FFMA.FTZ R68, R68, R112, R113 ;  /* 0x0000007044447223 */ /* 0x004fe60000010071 */
[----:B----4-:R-:W-:Y:S01]  /*1bad0*/  FFMA.FTZ R4, R2, R232, R203 ;  /* 0x000000e802047223 */ /* 0x010fe200000100cb */
[----:B------:R-:W-:Y:S01]  /*1bae0*/  MOV R203, R151 ;  /* 0x0000009700cb7202 */ /* 0x000fe20000000f00 */
[--C-:B-1----:R-:W-:Y:S03]  /*1baf0*/  FFMA.FTZ R74, R240, c[0x0][0x2d0], -R96.reuse ;  /* 0x0000b400f04a7a23 */ /* 0x102fe60000010860 */
[----:B------:R-:W-:Y:S01]  /*1bb00*/  FFMA.FTZ R96, R241, c[0x0][0x2d0], -R96 ;  /* 0x0000b400f1607a23 */ /* 0x000fe20000010860 */
[----:B------:R1:W-:Y:S01]  /*1bb10*/  MUFU.EX2 R86, R74 ;  /* 0x0000004a00567308 */ /* 0x0003e20000000800 */
[----:B------:R-:W-:Y:S01]  /*1bb20*/  FADD.FTZ R2, R149, R69 ;  /* 0x0000004595027221 */ /* 0x000fe20000010000 */
[----:B------:R-:W-:Y:S01]  /*1bb30*/  MOV R232, R150 ;  /* 0x0000009600e87202 */ /* 0x000fe20000000f00 */
[----:B------:R-:W-:Y:S01]  /*1bb40*/  FADD.FTZ R6, R148, R68 ;  /* 0x0000004494067221 */ /* 0x000fe20000010000 */
[----:B---3--:R-:W-:Y:S01]  /*1bb50*/  F2FP.BF16.PACK_AB R160, R85, R168 ;  /* 0x000000a855a0723e */ /* 0x008fe200000010ff */
[----:B------:R-:W-:Y:S01]  /*1bb60*/  FADD.FTZ R4, R228, R4 ;  /* 0x00000004e4047221 */ /* 0x000fe20000010000 */
[----:B------:R-:W2:Y:S01]  /*1bb70*/  LDSM.16.MT88.4 R148, [R210+0x2900] ;  /* 0x00290000d294783b */ /* 0x000ea20000004200 */
[----:B------:R-:W-:Y:S02]  /*1bb80*/  FADD.FTZ R2, R231, R2 ;  /* 0x00000002e7027221 */ /* 0x000fe40000010000 */
[----:B------:R-:W-:Y:S01]  /*1bb90*/  FADD.FTZ R6, R234, R6 ;  /* 0x00000006ea067221 */ /* 0x000fe20000010000 */
[----:B------:R-:W3:Y:S01]  /*1bba0*/  MUFU.EX2 R96, R96 ;  /* 0x0000006000607308 */ /* 0x000ee20000000800 */
[----:B------:R-:W-:Y:S01]  /*1bbb0*/  IMAD.MOV.U32 R231, RZ, RZ, R233 ;  /* 0x000000ffffe77224 */ /* 0x000fe200078e00e9 */
[----:B------:R-:W-:Y:S01]  /*1bbc0*/  MOV R234, R227 ;  /* 0x000000e300ea7202 */ /* 0x000fe20000000f00 */
[----:B------:R-:W-:Y:S01]  /*1bbd0*/  FADD.FTZ R5, R123, R4 ;  /* 0x000000047b057221 */ /* 0x000fe20000010000 */
[----:B------:R-:W-:Y:S01]  /*1bbe0*/  MOV R233, R200 ;  /* 0x000000c800e97202 */ /* 0x000fe20000000f00 */
        /* <DEDUP_REMOVED lines=8> */
[----:B-1----:R-:W-:Y:S02]  /*1bc70*/  FFMA.FTZ R74, R199, c[0x0][0x2d0], -R97 ;  /* 0x0000b400c74a7a23 */ /* 0x002fe40000010861 */
[----:B------:R-:W-:Y:S02]  /*1bc80*/  FADD.FTZ R5, R124, R2 ;  /* 0x000000027c057221 */ /* 0x000fe40000010000 */
[----:B------:R-:W-:Y:S01]  /*1bc90*/  FADD.FTZ R4, R203, R7 ;  /* 0x00000007cb047221 */ /* 0x000fe20000010000 */
[----:B------:R1:W-:Y:S01]  /*1bca0*/  MUFU.EX2 R84, R74 ;  /* 0x0000004a00547308 */ /* 0x0003e20000000800 */
[----:B------:R-:W-:Y:S02]  /*1bcb0*/  FADD.FTZ R2, R232, R6 ;  /* 0x00000006e8027221 */ /* 0x000fe40000010000 */
[----:B------:R-:W-:Y:S01]  /*1bcc0*/  FADD.FTZ R7, R131, R4 ;  /* 0x0000000483077221 */ /* 0x000fe20000010000 */
[----:B---3--:R-:W-:Y:S01]  /*1bcd0*/  F2FP.BF16.PACK_AB R162, R96, R86 ;  /* 0x0000005660a2723e */ /* 0x008fe200000010ff */
[----:B------:R-:W-:Y:S02]  /*1bce0*/  FADD.FTZ R6, R130, R2 ;  /* 0x0000000282067221 */ /* 0x000fe40000010000 */
[----:B------:R-:W-:Y:S02]  /*1bcf0*/  FADD.FTZ R2, R231, R7 ;  /* 0x00000007e7027221 */ /* 0x000fe40000010000 */
[----:B------:R-:W-:Y:S02]  /*1bd00*/  IMAD.MOV.U32 R227, RZ, RZ, R122 ;  /* 0x000000ffffe37224 */ /* 0x000fe400078e007a */
[----:B------:R-:W-:Y:S01]  /*1bd10*/  IMAD.MOV.U32 R186, RZ, RZ, R184 ;  /* 0x000000ffffba7224 */ /* 0x000fe200078e00b8 */
[----:B------:R-:W-:Y:S01]  /*1bd20*/  MOV R184, R190 ;  /* 0x000000be00b87202 */ /* 0x000fe20000000f00 */
[----:B------:R-:W-:Y:S01]  /*1bd30*/  IMAD.MOV.U32 R197, RZ, RZ, R126 ;  /* 0x000000ffffc57224 */ /* 0x000fe200078e007e */
[----:B------:R-:W-:Y:S01]  /*1bd40*/  MOV R190, R125 ;  /* 0x0000007d00be7202 */ /* 0x000fe20000000f00 */
[--C-:B-1----:R-:W-:Y:S04]  /*1bd50*/  FFMA.FTZ R74, R202, c[0x0][0x2d0], -R97.reuse ;  /* 0x0000b400ca4a7a23 */ /* 0x102fe80000010861 */
[----:B------:R1:W3:Y:S02]  /*1bd60*/  MUFU.EX2 R75, R74 ;  /* 0x0000004a004b7308 */ /* 0x0002e40000000800 */
[--C-:B-1----:R-:W-:Y:S01]  /*1bd70*/  FFMA.FTZ R74, R201, c[0x0][0x2d0], -R97.reuse ;  /* 0x0000b400c94a7a23 */ /* 0x102fe20000010861 */
[----:B---3--:R-:W-:Y:S01]  /*1bd80*/  F2FP.BF16.PACK_AB R161, R75, R84 ;  /* 0x000000544ba1723e */ /* 0x008fe200000010ff */
[----:B------:R-:W-:Y:S02]  /*1bd90*/  FFMA.FTZ R97, R73, c[0x0][0x2d0], -R97 ;  /* 0x0000b40049617a23 */ /* 0x000fe40000010861 */
[----:B------:R-:W3:Y:S04]  /*1bda0*/  LDL.LU R73, [R1+0x20] ;  /* 0x0000200001497983 */ /* 0x000ee80000300800 */
[----:B------:R-:W-:Y:S10]  /*1bdb0*/  MUFU.EX2 R74, R74 ;  /* 0x0000004a004a7308 */ /* 0x000ff40000000800 */
[----:B------:R-:W1:Y:S02]  /*1bdc0*/  MUFU.EX2 R97, R97 ;  /* 0x0000006100617308 */ /* 0x000e640000000800 */
[----:B-1----:R-:W-:Y:S07]  /*1bdd0*/  F2FP.BF16.PACK_AB R163, R97, R74 ;  /* 0x0000004a61a3723e */ /* 0x002fee00000010ff */
[C---:B------:R-:W-:Y:S07]  /*1bde0*/  HMMA.16816.F32.BF16 R108, R160.reuse, R116, R8 ;  /* 0x00000074a06c723c */ /* 0x040fee0000041808 */
[----:B------:R-:W-:Y:S01]  /*1bdf0*/  FADD.FTZ R9, R227, R2 ;  /* 0x00000002e3097221 */ /* 0x000fe20000010000 */
[-C--:B------:R-:W-:Y:S08]  /*1be00*/  HMMA.16816.F32.BF16 R112, R160, R118.reuse, R12 ;  /* 0x00000076a070723c */ /* 0x080ff0000004180c */
[C---:B------:R-:W-:Y:S08]  /*1be10*/  HMMA.16816.F32.BF16 R116, R164.reuse, R118, R16 ;  /* 0x00000076a474723c */ /* 0x040ff00000041810 */
[-C--:B------:R-:W-:Y:S08]  /*1be20*/  HMMA.16816.F32.BF16 R120, R164, R132.reuse, R20 ;  /* 0x00000084a478723c */ /* 0x080ff00000041814 */
[C---:B------:R-:W-:Y:S01]  /*1be30*/  HMMA.16816.F32.BF16 R124, R160.reuse, R132, R24 ;  /* 0x00000084a07c723c */ /* 0x040fe20000041818 */
[----:B---3--:R-:W-:Y:S04]  /*1be40*/  FFMA.FTZ R0, R0, R73, R204 ;  /* 0x0000004900007223 */ /* 0x008fe800000100cc */
        /* <DEDUP_REMOVED lines=10> */
[----:B------:R-:W1:Y:S01]  /*1bef0*/  LDSM.16.MT88.4 R4, [R211+0x2900] ;  /* 0x00290000d304783b */ /* 0x000e620000004200 */
        /* <DEDUP_REMOVED lines=40> */
[-C--:B-1----:R-:W-:Y:S01]  /*1c180*/  HMMA.16816.F32.BF16 R152, R164, R4.reuse, R52 ;  /* 0x00000004a498723c */ /* 0x082fe20000041834 */
        /* <DEDUP_REMOVED lines=42> */
.L_x_454:
        /* <DEDUP_REMOVED lines=28> */
.L_x_475:
[----:B------:R-:W-:Y:S02]  /*1c5f0*/  UMOV UR11, 0x1 ;  /* 0x00000001000b7882 */ /* 0x000fe40000000000 */
[----:B------:R-:W-:Y:S02]  /*1c600*/  ULDC UR10, c[0x0][0x32c] ;  /* 0x0000cb00000a7ab9 */ /* 0x000fe40000000800 */
[----:B------:R-:W-:-:S03]  /*1c610*/  UISETP.NE.AND UP0, UPT, UR11, UR10, UPT ;  /* 0x0000000a0b00728c */ /* 0x000fc6000bf05270 */
[----:B------:R-:W-:Y:S02]  /*1c620*/  ULDC.64 UR10, c[0x0][0x330] ;  /* 0x0000cc00000a7ab9 */ /* 0x000fe40000000a00 */
[----:B------:R-:W-:-:S07]  /*1c630*/  UIMAD.WIDE.U32 UR28, UR13, UR10, URZ ;  /* 0x0000000a0d1c72a5 */ /* 0x000fce000f8e003f */
[----:B------:R-:W-:Y:S02]  /*1c640*/  @UP0 UMOV UR25, UR29 ;  /* 0x0000001d00190c82 */ /* 0x000fe40008000000 */
[----:B------:R-:W-:Y:S02]  /*1c650*/  @UP0 USHF.R.U32.HI UR13, URZ, UR11, UR25 ;  /* 0x0000000b3f0d0299 */ /* 0x000fe40008011619 */
.L_x_476:
[----:B------:R-:W-:Y:S02]  /*1c660*/  ULDC UR10, c[0x0][0x32c] ;  /* 0x0000cb00000a7ab9 */ /* 0x000fe40000000800 */
[----:B------:R-:W-:-:S04]  /*1c670*/  UIMAD UR10, UR13, UR10, URZ ;  /* 0x0000000a0d0a72a4 */ /* 0x000fc8000f8e023f */
[----:B------:R-:W-:-:S04]  /*1c680*/  UISETP.LT.AND UP0, UPT, UR7, UR10, UPT ;  /* 0x0000000a0700728c */ /* 0x000fc8000bf01270 */
[----:B------:R-:W-:-:S04]  /*1c690*/  USEL UR7, UR7, UR10, !UP0 ;  /* 0x0000000a07077287 */ /* 0x000fc8000c000000 */
.L_x_474:
        /* <DEDUP_REMOVED lines=13> */
.L_x_480:
[----:B--2---:R-:W2:Y:S01]  /*1c770*/  LDL R0, [R1+0xc] ;  /* 0x00000c0001007983 */ /* 0x004ea20000100800 */
[----:B------:R-:W-:Y:S04]  /*1c780*/  DEPBAR.LE SB0, 0x0 ;  /* 0x000080000000791a */ /* 0x000fe80000000000 */
[----:B------:R-:W-:Y:S01]  /*1c790*/  BAR.SYNC.DEFER_BLOCKING 0x0 ;  /* 0x0000000000007b1d */ /* 0x000fe20000010000 */
[----:B------:R-:W-:Y:S06]  /*1c7a0*/  UISETP.GT.AND UP0, UPT, UR4, UR12, UPT ;  /* 0x0000000c0400728c */ /* 0x000fec000bf04270 */
[----:B------:R-:W-:Y:S01]  /*1c7b0*/  PLOP3.LUT P0, PT, PT, PT, UP0, 0x80, 0x0 ;  /* 0x000000000000781c */ /* 0x000fe20003f0f008 */
[----:B-----5:R1:W3:Y:S04]  /*1c7c0*/  LDSM.16.M88.4 R96, [R215+0x6100] ;  /* 0x00610000d760783b */ /* 0x0202e80000000200 */
        /* <DEDUP_REMOVED lines=18> */
[----:B------:R-:W3:Y:S04]  /*1c8f0*/  LDL R20, [R1+0x38] ;  /* 0x0000380001147983 */ /* 0x000ee80000100800 */
[----:B------:R-:W4:Y:S01]  /*1c900*/  LDL R15, [R1+0x8] ;  /* 0x00000800010f7983 */ /* 0x000f220000100800 */
[----:B--2---:R-:W-:Y:S01]  /*1c910*/  SHF.R.S32.HI R0, RZ, 0x1f, R3 ;  /* 0x0000001fff007819 */ /* 0x004fe20000011403 */
[C---:B------:R-:W-:Y:S04]  /*1c920*/  IMAD.WIDE.U32 R4, R3.reuse, c[0x0][0x208], RZ ;  /* 0x0000820003047a25 */ /* 0x040fe800078e00ff */
        /* <DEDUP_REMOVED lines=11> */
[----:B------:R-:W-:Y:S04]  /*1c9e0*/  SHFL.IDX PT, R12, R3, 0x1, 0x181f ;  /* 0x00381f00030c7f89 */ /* 0x000fe800000e0000 */
[----:B------:R-:W3:Y:S04]  /*1c9f0*/  SHFL.IDX PT, R4, R3, RZ, 0x181f ;  /* 0x00181fff03047589 */ /* 0x000ee800000e0000 */
[----:B------:R-:W1:Y:S04]  /*1ca00*/  SHFL.IDX PT, R5, R0, RZ, 0x181f ;  /* 0x00181fff00057589 */ /* 0x000e6800000e0000 */
[----:B------:R-:W2:Y:S04]  /*1ca10*/  SHFL.IDX PT, R10, R3, 0x2, 0x181f ;  /* 0x00581f00030a7f89 */ /* 0x000ea800000e0000 */
[----:B------:R-:W5:Y:S04]  /*1ca20*/  SHFL.IDX PT, R6, R0, 0x1, 0x181f ;  /* 0x00381f0000067f89 */ /* 0x000f6800000e0000 */
[----:B------:R-:W5:Y:S04]  /*1ca30*/  SHFL.IDX PT, R8, R3, 0x3, 0x181f ;  /* 0x00781f0003087f89 */ /* 0x000f6800000e0000 */
[----:B------:R-:W5:Y:S04]  /*1ca40*/  SHFL.IDX PT, R11, R0, 0x2, 0x181f ;  /* 0x00581f00000b7f89 */ /* 0x000f6800000e0000 */
[----:B------:R-:W5:Y:S01]  /*1ca50*/  SHFL.IDX PT, R7, R3, 0x4, 0x181f ;  /* 0x00981f0003077f89 */ /* 0x000f6200000e0000 */
[-C--:B---3--:R-:W-:Y:S03]  /*1ca60*/  IADD3 R4, P0, R4, R20.reuse, RZ ;  /* 0x0000001404047210 */ /* 0x088fe60007f1e0ff */
[----:B------:R-:W3:Y:S02]  /*1ca70*/  SHFL.IDX PT, R9, R0, 0x3, 0x181f ;  /* 0x00781f0000097f89 */ /* 0x000ee400000e0000 */
[--C-:B-1----:R-:W-:Y:S01]  /*1ca80*/  IMAD.X R5, R5, 0x1, R225.reuse, P0 ;  /* 0x0000000105057824 */ /* 0x102fe200000e06e1 */
[-C--:B------:R-:W-:Y:S01]  /*1ca90*/  IADD3 R12, P0, R12, R20.reuse, RZ ;  /* 0x000000140c0c7210 */ /* 0x080fe20007f1e0ff */
[----:B------:R-:W1:Y:S01]  /*1caa0*/  SHFL.IDX PT, R3, R3, 0x5, 0x181f ;  /* 0x00b81f0003037f89 */ /* 0x000e6200000e0000 */
[-C--:B--2---:R-:W-:Y:S03]  /*1cab0*/  IADD3 R10, P3, R10, R20.reuse, RZ ;  /* 0x000000140a0a7210 */ /* 0x084fe60007f7e0ff */
[----:B----4-:R1:W-:Y:S01]  /*1cac0*/  LDGSTS.E.BYPASS.LTC128B.128 [R15], [R4.64], !P4 ;  /* 0x00000000040f7fae */ /* 0x0103e2000e101d5a */
[--C-:B-----5:R-:W-:Y:S03]  /*1cad0*/  IMAD.X R13, R6, 0x1, R225.reuse, P0 ;  /* 0x00000001060d7824 */ /* 0x120fe600000e06e1 */
[----:B------:R-:W2:Y:S01]  /*1cae0*/  SHFL.IDX PT, R14, R0, 0x4, 0x181f ;  /* 0x00981f00000e7f89 */ /* 0x000ea200000e0000 */
[-C--:B------:R-:W-:Y:S03]  /*1caf0*/  IADD3 R8, P2, R8, R20.reuse, RZ ;  /* 0x0000001408087210 */ /* 0x080fe60007f5e0ff */
[----:B------:R-:W4:Y:S01]  /*1cb00*/  SHFL.IDX PT, R0, R0, 0x5, 0x181f ;  /* 0x00b81f0000007f89 */ /* 0x000f2200000e0000 */
[-C--:B------:R-:W-:Y:S03]  /*1cb10*/  IADD3.X R11, R11, R225.reuse, RZ, P3, !PT ;  /* 0x000000e10b0b7210 */ /* 0x080fe60001ffe4ff */
[----:B------:R4:W-:Y:S01]  /*1cb20*/  LDGSTS.E.BYPASS.LTC128B.128 [R15+0x800], [R12.64], !P4 ;  /* 0x008000000c0f7fae */ /* 0x0009e2000e101d5a */
[-C--:B------:R-:W-:Y:S03]  /*1cb30*/  IADD3 R6, P1, R7, R20.reuse, RZ ;  /* 0x0000001407067210 */ /* 0x080fe60007f3e0ff */
[----:B------:R4:W-:Y:S01]  /*1cb40*/  LDGSTS.E.BYPASS.LTC128B.128 [R15+0x1000], [R10.64], !P4 ;  /* 0x010000000a0f7fae */ /* 0x0009e2000e101d5a */
[--C-:B---3--:R-:W-:Y:S05]  /*1cb50*/  IMAD.X R9, R9, 0x1, R225.reuse, P2 ;  /* 0x0000000109097824 */ /* 0x108fea00010e06e1 */
[----:B------:R3:W-:Y:S01]  /*1cb60*/  LDGSTS.E.BYPASS.LTC128B.128 [R15+0x1800], [R8.64], !P4 ;  /* 0x01800000080f7fae */ /* 0x0007e2000e101d5a */
[----:B-1----:R-:W-:Y:S01]  /*1cb70*/  IADD3 R4, P0, R3, R20, RZ ;  /* 0x0000001403047210 */ /* 0x002fe20007f1e0ff */
[----:B--2---:R-:W-:Y:S03]  /*1cb80*/  IMAD.X R7, R14, 0x1, R225, P1 ;  /* 0x000000010e077824 */ /* 0x004fe600008e06e1 */
[----:B----4-:R-:W-:Y:S02]  /*1cb90*/  IADD3.X R5, R0, R225, RZ, P0, !PT ;  /* 0x000000e100057210 */ /* 0x010fe400007fe4ff */
[----:B------:R3:W-:Y:S04]  /*1cba0*/  LDGSTS.E.BYPASS.LTC128B.128 [R15+0x2000], [R6.64], !P4 ;  /* 0x02000000060f7fae */ /* 0x0007e8000e101d5a */
[----:B------:R3:W-:Y:S03]  /*1cbb0*/  LDGSTS.E.BYPASS.LTC128B.128 [R15+0x2800], [R4.64], !P4 ;  /* 0x02800000040f7fae */ /* 0x0007e6000e101d5a */
.L_x_478:
        /* <DEDUP_REMOVED lines=312> */
[----:B------:R-:W-:Y:S01]  /*1df40*/  UIMAD UR10, UR12, 0x60, UR19 ;  /* 0x000000600c0a78a4 */ /* 0x000fe2000f8e0213 */
[----:B------:R-:W-:Y:S01]  /*1df50*/  IMAD.MOV.U32 R3, RZ, RZ, c[0x0][0x2b8] ;  /* 0x0000ae00ff037624 */ /* 0x000fe200078e00ff */
[----:B-1----:R-:W3:Y:S04]  /*1df60*/  LDL.64 R36, [R1+0x30] ;  /* 0x0000300001247983 */ /* 0x002ee80000100a00 */
[----:B------:R-:W4:Y:S01]  /*1df70*/  LDL R13, [R1+0x2c] ;  /* 0x00002c00010d7983 */ /* 0x000f220000100800 */
[----:B------:R-:W-:Y:S01]  /*1df80*/  ISETP.NE.AND P2, PT, R3, 0x1, PT ;  /* 0x000000010300780c */ /* 0x000fe20003f45270 */
[----:B------:R-:W-:Y:S02]  /*1df90*/  IMAD.U32 R3, RZ, RZ, UR10 ;  /* 0x0000000aff037e24 */ /* 0x000fe4000f8e00ff */
[----:B------:R-:W5:Y:S04]  /*1dfa0*/  LDL R12, [R1+0x38] ;  /* 0x00003800010c7983 */ /* 0x000f680000100800 */
[----:B------:R-:W4:Y:S01]  /*1dfb0*/  LDL R31, [R1+0x4] ;  /* 0x00000400011f7983 */ /* 0x000f220000100800 */
[----:B--2---:R-:W-:Y:S02]  /*1dfc0*/  IADD3 R3, R3, -0x60, R14 ;  /* 0xffffffa003037810 */ /* 0x004fe40007ffe00e */
[----:B------:R-:W-:Y:S03]  /*1dfd0*/  ISETP.GT.AND P1, PT, R14, 0x5f, PT ;  /* 0x0000005f0e00780c */ /* 0x000fe60003f24270 */
[----:B------:R-:W-:Y:S04]  /*1dfe0*/  @P2 IMAD.HI.U32 R4, R3, c[0x0][0x2bc], RZ ;  /* 0x0000af0003042a27 */ /* 0x000fe800078e00ff */
[--C-:B------:R-:W-:Y:S01]  /*1dff0*/  IMAD.MOV.U32 R0, RZ, RZ, R3.reuse ;  /* 0x000000ffff007224 */ /* 0x100fe200078e0003 */
[----:B------:R-:W-:Y:S05]  /*1e000*/  @P2 SHF.R.U32.HI R0, RZ, c[0x0][0x2c0], R4 ;  /* 0x0000b000ff002a19 */ /* 0x000fea0000011604 */
[C---:B---3--:R-:W-:Y:S01]  /*1e010*/  @!P1 IADD3 R5, P0, R0.reuse, R36, RZ ;  /* 0x0000002400059210 */ /* 0x048fe20007f1e0ff */
[----:B-----5:R-:W-:Y:S03]  /*1e020*/  IMAD.MOV.U32 R36, RZ, RZ, R12 ;  /* 0x000000ffff247224 */ /* 0x020fe600078e000c */
[----:B----4-:R-:W-:Y:S01]  /*1e030*/  @!P1 LEA.HI.X.SX32 R6, R0, R13, 0x1, P0 ;  /* 0x0000000d00069211 */ /* 0x010fe200000f0eff */
[----:B------:R-:W-:Y:S01]  /*1e040*/  IMAD.MOV R0, RZ, RZ, -R0 ;  /* 0x000000ffff007224 */ /* 0x000fe200078e0a00 */
[C---:B------:R-:W-:Y:S03]  /*1e050*/  @!P1 LEA R4, P0, R5.reuse, c[0x0][0x2a0], 0x2 ;  /* 0x0000a80005049a11 */ /* 0x040fe600078010ff */
[----:B------:R-:W-:Y:S01]  /*1e060*/  IMAD R3, R0, c[0x0][0x2b8], R3 ;  /* 0x0000ae0000037a24 */ /* 0x000fe200078e0203 */
[----:B------:R-:W-:Y:S04]  /*1e070*/  @!P1 LEA.HI.X R5, R5, c[0x0][0x2a4], R6, 0x2, P0 ;  /* 0x0000a90005059a11 */ /* 0x000fe800000f1406 */
[----:B------:R1:W-:Y:S01]  /*1e080*/  STL [R1], R3 ;  /* 0x0000000301007387 */ /* 0x0003e20000100800 */
[----:B------:R-:W-:Y:S03]  /*1e090*/  SHF.R.S32.HI R0, RZ, 0x1f, R3 ;  /* 0x0000001fff007819 */ /* 0x000fe60000011403 */
[----:B------:R2:W1:Y:S02]  /*1e0a0*/  @!P1 LDG.E R242, [R4.64] ;  /* 0x0000001a04f29981 */ /* 0x000464000c1e1900 */
[----:B------:R-:W-:Y:S04]  /*1e0b0*/  IMAD R0, R0, c[0x0][0x1e0], RZ ;  /* 0x0000780000007a24 */ /* 0x000fe800078e02ff */
[C---:B------:R-:W-:Y:S02]  /*1e0c0*/  IMAD R0, R3.reuse, c[0x0][0x1e4], R0 ;  /* 0x0000790003007a24 */ /* 0x040fe400078e0200 */
[----:B--2---:R-:W-:Y:S05]  /*1e0d0*/  IMAD.WIDE.U32 R4, R3, c[0x0][0x1e0], RZ ;  /* 0x0000780003047a25 */ /* 0x004fea00078e00ff */
[----:B------:R-:W-:Y:S02]  /*1e0e0*/  IADD3 R5, R5, R0, RZ ;  /* 0x0000000005057210 */ /* 0x000fe40007ffe0ff */
[----:B-1----:R-:W-:Y:S03]  /*1e0f0*/  SHF.R.S32.HI R3, RZ, 0x1f, R242 ;  /* 0x0000001fff037819 */ /* 0x002fe600000114f2 */
        /* <DEDUP_REMOVED lines=21> */
[----:B------:R2:W-:Y:S01]  /*1e250*/  LDGSTS.E.BYPASS.LTC128B.128 [R31+0x3100], [R4.64], !P4 ;  /* 0x03100000041f7fae */ /* 0x0005e2000e101d5a */
[--C-:B----4-:R-:W-:Y:S03]  /*1e260*/  IMAD.X R13, R6, 0x1, R225.reuse, P0 ;  /* 0x00000001060d7824 */ /* 0x110fe600000e06e1 */
[----:B------:R-:W3:Y:S01]  /*1e270*/  SHFL.IDX PT, R14, R0, 0x4, 0x181f ;  /* 0x00981f00000e7f89 */ /* 0x000ee200000e0000 */
[-C--:B-----5:R-:W-:Y:S03]  /*1e280*/  IADD3 R8, P2, R8, R36.reuse, RZ ;  /* 0x0000002408087210 */ /* 0x0a0fe60007f5e0ff */
[----:B------:R-:W4:Y:S01]  /*1e290*/  SHFL.IDX PT, R0, R0, 0x5, 0x181f ;  /* 0x00b81f0000007f89 */ /* 0x000f2200000e0000 */
[--C-:B------:R-:W-:Y:S03]  /*1e2a0*/  IMAD.X R11, R11, 0x1, R225.reuse, P3 ;  /* 0x000000010b0b7824 */ /* 0x100fe600018e06e1 */
[----:B------:R4:W-:Y:S01]  /*1e2b0*/  LDGSTS.E.BYPASS.LTC128B.128 [R31+0x3900], [R12.64], !P4 ;  /* 0x039000000c1f7fae */ /* 0x0009e2000e101d5a */
[-C--:B------:R-:W-:Y:S03]  /*1e2c0*/  IADD3 R6, P1, R7, R36.reuse, RZ ;  /* 0x0000002407067210 */ /* 0x080fe60007f3e0ff */
[----:B------:R4:W-:Y:S01]  /*1e2d0*/  LDGSTS.E.BYPASS.LTC128B.128 [R31+0x4100], [R10.64], !P4 ;  /* 0x041000000a1f7fae */ /* 0x0009e2000e101d5a */
[----:B-1----:R-:W-:Y:S05]  /*1e2e0*/  IADD3.X R9, R9, R225, RZ, P2, !PT ;  /* 0x000000e109097210 */ /* 0x002fea00017fe4ff */
[----:B------:R1:W-:Y:S01]  /*1e2f0*/  LDGSTS.E.BYPASS.LTC128B.128 [R31+0x4900], [R8.64], !P4 ;  /* 0x04900000081f7fae */ /* 0x0003e2000e101d5a */
[----:B--2---:R-:W-:Y:S01]  /*1e300*/  IADD3 R4, P0, R3, R36, RZ ;  /* 0x0000002403047210 */ /* 0x004fe20007f1e0ff */
[--C-:B---3--:R-:W-:Y:S04]  /*1e310*/  IMAD.X R7, R14, 0x1, R225.reuse, P1 ;  /* 0x000000010e077824 */ /* 0x108fe800008e06e1 */
[----:B----4-:R-:W-:Y:S01]  /*1e320*/  IMAD.X R5, R0, 0x1, R225, P0 ;  /* 0x0000000100057824 */ /* 0x010fe200000e06e1 */
[----:B------:R1:W-:Y:S04]  /*1e330*/  LDGSTS.E.BYPASS.LTC128B.128 [R31+0x5100], [R6.64], !P4 ;  /* 0x05100000061f7fae */ /* 0x0003e8000e101d5a */
[----:B------:R1:W-:Y:S03]  /*1e340*/  LDGSTS.E.BYPASS.LTC128B.128 [R31+0x5900], [R4.64], !P4 ;  /* 0x05900000041f7fae */ /* 0x0003e6000e101d5a */
.L_x_479:
        /* <DEDUP_REMOVED lines=72> */
[----:B------:R-:W-:Y:S01]  /*1e7d0*/  SHFL.BFLY PT, R6, R72, 0x2, 0x1f ;  /* 0x0c401f0048067f89 */ /* 0x000fe200000e0000 */
        /* <DEDUP_REMOVED lines=24> */
[----:B------:R-:W-:Y:S01]  /*1e960*/  MOV R84, R30 ;  /* 0x0000001e00547202 */ /* 0x000fe20000000f00 */
[----:B------:R-:W1:Y:S01]  /*1e970*/  SHFL.BFLY PT, R5, R3, 0x2, 0x1f ;  /* 0x0c401f0003057f89 */ /* 0x000e6200000e0000 */
[----:B------:R-:W-:Y:S02]  /*1e980*/  FMNMX.FTZ R4, R245, R4, !PT ;  /* 0x00000004f5047209 */ /* 0x000fe40007810000 */
[----:B------:R-:W-:Y:S02]  /*1e990*/  MOV R90, R23 ;  /* 0x00000017005a7202 */ /* 0x000fe40000000f00 */
[----:B------:R-:W-:Y:S02]  /*1e9a0*/  FMNMX.FTZ R4, R248, R4, !PT ;  /* 0x00000004f8047209 */ /* 0x000fe40007810000 */
[----:B------:R-:W-:Y:S02]  /*1e9b0*/  MOV R86, R28 ;  /* 0x0000001c00567202 */ /* 0x000fe40000000f00 */
[----:B------:R-:W-:Y:S02]  /*1e9c0*/  FMNMX.FTZ R4, R252, R4, !PT ;  /* 0x00000004fc047209 */ /* 0x000fe40007810000 */
[----:B------:R-:W-:Y:S02]  /*1e9d0*/  PLOP3.LUT P0, PT, PT, PT, UP0, 0x80, 0x0 ;  /* 0x000000000000781c */ /* 0x000fe40003f0f008 */
[----:B------:R-:W-:Y:S02]  /*1e9e0*/  FMNMX.FTZ R4, R84, R4, !PT ;  /* 0x0000000454047209 */ /* 0x000fe40007810000 */
[----:B-1----:R-:W-:Y:S02]  /*1e9f0*/  FMNMX.FTZ R3, R3, R5, !PT ;  /* 0x0000000503037209 */ /* 0x002fe40007810000 */
[----:B------:R-:W-:Y:S02]  /*1ea00*/  FMNMX.FTZ R72, R72, R6, !PT ;  /* 0x0000000648487209 */ /* 0x000fe40007810000 */
[----:B------:R-:W-:Y:S01]  /*1ea10*/  FMNMX.FTZ R70, R0, R70, !PT ;  /* 0x0000004600467209 */ /* 0x000fe20007810000 */
[----:B------:R-:W1:Y:S01]  /*1ea20*/  SHFL.BFLY PT, R71, R3, 0x1, 0x1f ;  /* 0x0c201f0003477f89 */ /* 0x000e6200000e0000 */
[----:B------:R-:W-:Y:S04]  /*1ea30*/  FMNMX.FTZ R0, R62, R4, !PT ;  /* 0x000000043e007209 */ /* 0x000fe80007810000 */
[----:B------:R-:W-:Y:S03]  /*1ea40*/  FMNMX.FTZ R0, R90, R0, !PT ;  /* 0x000000005a007209 */ /* 0x000fe60007810000 */
[----:B------:R-:W2:Y:S01]  /*1ea50*/  SHFL.BFLY PT, R6, R72, 0x1, 0x1f ;  /* 0x0c201f0048067f89 */ /* 0x000ea200000e0000 */
[----:B------:R-:W-:Y:S04]  /*1ea60*/  FMNMX.FTZ R4, R86, R0, !PT ;  /* 0x0000000056047209 */ /* 0x000fe80007810000 */
[----:B------:R-:W-:Y:S03]  /*1ea70*/  FMNMX.FTZ R4, R178, R4, !PT ;  /* 0x00000004b2047209 */ /* 0x000fe60007810000 */
[----:B------:R-:W3:Y:S01]  /*1ea80*/  SHFL.BFLY PT, R5, R70, 0x1, 0x1f ;  /* 0x0c201f0046057f89 */ /* 0x000ee200000e0000 */
[----:B-1----:R-:W-:Y:S05]  /*1ea90*/  FMNMX.FTZ R71, R3, R71, !PT ;  /* 0x0000004703477209 */ /* 0x002fea0007810000 */
[----:B------:R-:W-:Y:S01]  /*1eaa0*/  FMUL.FTZ R97, R71, c[0x0][0x2d0] ;  /* 0x0000b40047617a20 */ /* 0x000fe20000410000 */
[----:B--2---:R-:W-:Y:S05]  /*1eab0*/  FMNMX.FTZ R72, R72, R6, !PT ;  /* 0x0000000648487209 */ /* 0x004fea0007810000 */
[C---:B------:R-:W-:Y:S02]  /*1eac0*/  FADD.FTZ R0, -R72.reuse, R2 ;  /* 0x0000000248007221 */ /* 0x040fe40000010100 */
[----:B------:R-:W-:Y:S01]  /*1ead0*/  FMUL.FTZ R96, R72, c[0x0][0x2d0] ;  /* 0x0000b40048607a20 */ /* 0x000fe20000410000 */
[----:B---3--:R-:W-:Y:S01]  /*1eae0*/  FMNMX.FTZ R70, R70, R5, !PT ;  /* 0x0000000546467209 */ /* 0x008fe20007810000 */
[----:B------:R-:W-:Y:S01]  /*1eaf0*/  FMUL.FTZ R2, R0, c[0x0][0x2d0] ;  /* 0x0000b40000027a20 */ /* 0x000fe20000410000 */
[----:B------:R-:W-:Y:S01]  /*1eb00*/  FMNMX.FTZ R0, R179, R4, !PT ;  /* 0x00000004b3007209 */ /* 0x000fe20007810000 */
[--C-:B------:R-:W-:Y:S02]  /*1eb10*/  FFMA.FTZ R5, R20, c[0x0][0x2d0], -R96.reuse ;  /* 0x0000b40014057a23 */ /* 0x100fe40000010860 */
[----:B------:R1:W2:Y:S01]  /*1eb20*/  MUFU.EX2 R73, R2 ;  /* 0x0000000200497308 */ /* 0x0002a20000000800 */
[----:B------:R-:W-:Y:S01]  /*1eb30*/  FMNMX.FTZ R0, R74, R0, !PT ;  /* 0x000000004a007209 */ /* 0x000fe20007810000 */
[----:B------:R-:W-:Y:S02]  /*1eb40*/  FMUL.FTZ R98, R70, c[0x0][0x2d0] ;  /* 0x0000b40046627a20 */ /* 0x000fe40000410000 */
[----:B------:R-:W-:Y:S01]  /*1eb50*/  FFMA.FTZ R4, R168, c[0x0][0x2d0], -R96 ;  /* 0x0000b400a8047a23 */ /* 0x000fe20000010860 */
[----:B------:R-:W-:Y:S05]  /*1eb60*/  FMNMX.FTZ R0, R75, R0, !PT ;  /* 0x000000004b007209 */ /* 0x000fea0007810000 */
[----:B------:R2:W-:Y:S01]  /*1eb70*/  MUFU.EX2 R40, R5 ;  /* 0x0000000500287308 */ /* 0x0005e20000000800 */
[----:B------:R-:W3:Y:S01]  /*1eb80*/  SHFL.BFLY PT, R3, R0, 0x2, 0x1f ;  /* 0x0c401f0000037f89 */ /* 0x000ee200000e0000 */
[----:B-1----:R-:W-:Y:S08]  /*1eb90*/  FADD.FTZ R2, -R71, R100 ;  /* 0x0000006447027221 */ /* 0x002ff00000010100 */
[----:B------:R-:W-:Y:S01]  /*1eba0*/  MUFU.EX2 R100, R4 ;  /* 0x0000000400647308 */ /* 0x000fe20000000800 */
[----:B------:R-:W-:Y:S02]  /*1ebb0*/  FMUL.FTZ R2, R2, c[0x0][0x2d0] ;  /* 0x0000b40002027a20 */ /* 0x000fe40000410000 */
[----:B--2---:R-:W-:Y:S01]  /*1ebc0*/  FMUL.FTZ R5, R73, R105 ;  /* 0x0000006949057220 */ /* 0x004fe20000410000 */
[----:B---3--:R-:W-:Y:S06]  /*1ebd0*/  FMNMX.FTZ R0, R0, R3, !PT ;  /* 0x0000000300007209 */ /* 0x008fec0007810000 */
[----:B------:R1:W2:Y:S01]  /*1ebe0*/  MUFU.EX2 R69, R2 ;  /* 0x0000000200457308 */ /* 0x0002a20000000800 */
[--C-:B------:R-:W-:Y:S02]  /*1ebf0*/  FFMA.FTZ R3, R17, c[0x0][0x2d0], -R96.reuse ;  /* 0x0000b40011037a23 */ /* 0x100fe40000010860 */
[----:B------:R-:W-:Y:S01]  /*1ec00*/  FMUL.FTZ R17, R73, R117 ;  /* 0x0000007549117220 */ /* 0x000fe20000410000 */
[----:B------:R-:W-:Y:S06]  /*1ec10*/  MOV R117, R62 ;  /* 0x0000003e00757202 */ /* 0x000fec0000000f00 */
[----:B------:R3:W4:Y:S01]  /*1ec20*/  MUFU.EX2 R11, R3 ;  /* 0x00000003000b7308 */ /* 0x0007220000000800 */
[----:B-1----:R-:W-:Y:S02]  /*1ec30*/  FADD.FTZ R2, -R70, R101 ;  /* 0x0000006546027221 */ /* 0x002fe40000010100 */
[----:B--2---:R-:W-:Y:S02]  /*1ec40*/  FMUL.FTZ R6, R69, R106 ;  /* 0x0000006a45067220 */ /* 0x004fe40000410000 */
[----:B------:R-:W-:Y:S05]  /*1ec50*/  FMUL.FTZ R2, R2, c[0x0][0x2d0] ;  /* 0x0000b40002027a20 */ /* 0x000fea0000410000 */
[----:B------:R1:W2:Y:S01]  /*1ec60*/  MUFU.EX2 R68, R2 ;  /* 0x0000000200447308 */ /* 0x0002a20000000800 */
[--C-:B---3--:R-:W-:Y:S01]  /*1ec70*/  FFMA.FTZ R3, R169, c[0x0][0x2d0], -R97.reuse ;  /* 0x0000b400a9037a23 */ /* 0x108fe20000010861 */
[----:B----4-:R-:W-:Y:S08]  /*1ec80*/  MOV R106, R11 ;  /* 0x0000000b006a7202 */ /* 0x010ff00000000f00 */
[----:B------:R3:W-:Y:S01]  /*1ec90*/  MUFU.EX2 R101, R3 ;  /* 0x0000000300657308 */ /* 0x0007e20000000800 */
[--C-:B-1----:R-:W-:Y:S01]  /*1eca0*/  FFMA.FTZ R2, R184, c[0x0][0x2d0], -R96.reuse ;  /* 0x0000b400b8027a23 */ /* 0x102fe20000010860 */
[----:B------:R-:W-:Y:S01]  /*1ecb0*/  MOV R184, R92 ;  /* 0x0000005c00b87202 */ /* 0x000fe20000000f00 */
[--C-:B------:R-:W-:Y:S07]  /*1ecc0*/  FFMA.FTZ R92, R199, c[0x0][0x2d0], -R97.reuse ;  /* 0x0000b400c75c7a23 */ /* 0x100fee0000010861 */
[----:B------:R1:W4:Y:S01]  /*1ecd0*/  MUFU.EX2 R88, R2 ;  /* 0x0000000200587308 */ /* 0x0003220000000800 */
[C---:B--2---:R-:W-:Y:S02]  /*1ece0*/  FMUL.FTZ R29, R68.reuse, R129 ;  /* 0x00000081441d7220 */ /* 0x044fe40000410000 */
[----:B------:R-:W-:Y:S02]  /*1ecf0*/  FMUL.FTZ R45, R68, R145 ;  /* 0x00000091442d7220 */ /* 0x000fe40000410000 */
[--C-:B---3--:R-:W-:Y:S01]  /*1ed00*/  FFMA.FTZ R3, R185, c[0x0][0x2d0], -R97.reuse ;  /* 0x0000b400b9037a23 */ /* 0x108fe20000010861 */
[----:B------:R-:W-:Y:S04]  /*1ed10*/  MOV R185, R90 ;  /* 0x0000005a00b97202 */ /* 0x000fe80000000f00 */
[----:B------:R2:W3:Y:S01]  /*1ed20*/  MUFU.EX2 R58, R3 ;  /* 0x00000003003a7308 */ /* 0x0004e20000000800 */
[----:B-1----:R-:W-:Y:S01]  /*1ed30*/  FFMA.FTZ R2, R16, c[0x0][0x2d0], -R96 ;  /* 0x0000b40010027a23 */ /* 0x002fe20000010860 */
[----:B----4-:R-:W-:Y:S01]  /*1ed40*/  F2FP.BF16.PACK_AB R76, R88, R100 ;  /* 0x00000064584c723e */ /* 0x010fe200000010ff */
[--C-:B------:R-:W-:Y:S07]  /*1ed50*/  FFMA.FTZ R16, R35, c[0x0][0x2d0], -R97.reuse ;  /* 0x0000b40023107a23 */ /* 0x100fee0000010861 */
[----:B------:R1:W4:Y:S01]  /*1ed60*/  MUFU.EX2 R57, R2 ;  /* 0x0000000200397308 */ /* 0x0003220000000800 */
[C---:B------:R-:W-:Y:S02]  /*1ed70*/  FMUL.FTZ R35, R69.reuse, R135 ;  /* 0x0000008745237220 */ /* 0x040fe40000410000 */
[--C-:B--2---:R-:W-:Y:S01]  /*1ed80*/  FFMA.FTZ R3, R18, c[0x0][0x2d0], -R97.reuse ;  /* 0x0000b40012037a23 */ /* 0x104fe20000010861 */
[----:B---3--:R-:W-:Y:S01]  /*1ed90*/  F2FP.BF16.PACK_AB R77, R58, R101 ;  /* 0x000000653a4d723e */ /* 0x008fe200000010ff */
[----:B------:R-:W-:Y:S05]  /*1eda0*/  FMUL.FTZ R18, R69, R118 ;  /* 0x0000007645127220 */ /* 0x000fea0000410000 */
[----:B------:R-:W-:Y:S10]  /*1edb0*/  MUFU.EX2 R7, R3 ;  /* 0x0000000300077308 */ /* 0x000ff40000000800 */
[----:B------:R2:W-:Y:S01]  /*1edc0*/  MUFU.EX2 R94, R16 ;  /* 0x00000010005e7308 */ /* 0x0005e20000000800 */
[----:B-1----:R-:W1:Y:S01]  /*1edd0*/  SHFL.BFLY PT, R2, R0, 0x1, 0x1f ;  /* 0x0c201f0000027f89 */ /* 0x002e6200000e0000 */
[----:B----4-:R-:W-:Y:S01]  /*1ede0*/  F2FP.BF16.PACK_AB R78, R106, R57 ;  /* 0x000000396a4e723e */ /* 0x010fe200000010ff */
[----:B--2---:R-:W-:Y:S01]  /*1edf0*/  FMUL.FTZ R16, R73, R116 ;  /* 0x0000007449107220 */ /* 0x004fe20000410000 */
[----:B------:R-:W-:Y:S02]  /*1ee00*/  MOV R116, R84 ;  /* 0x0000005400747202 */ /* 0x000fe40000000f00 */
[----:B-1----:R-:W-:Y:S01]  /*1ee10*/  FMNMX.FTZ R3, R2, R0, !PT ;  /* 0x0000000002037209 */ /* 0x002fe20007810000 */
[--C-:B------:R-:W-:Y:S01]  /*1ee20*/  FFMA.FTZ R2, R183, c[0x0][0x2d0], -R98.reuse ;  /* 0x0000b400b7027a23 */ /* 0x100fe20000010862 */
[----:B------:R-:W-:Y:S01]  /*1ee30*/  MOV R183, R60 ;  /* 0x0000003c00b77202 */ /* 0x000fe20000000f00 */
[--C-:B------:R-:W-:Y:S02]  /*1ee40*/  FFMA.FTZ R0, R19, c[0x0][0x2d0], -R97.reuse ;  /* 0x0000b40013007a23 */ /* 0x100fe40000010861 */
[----:B------:R1:W-:Y:S01]  /*1ee50*/  MUFU.EX2 R14, R2 ;  /* 0x00000002000e7308 */ /* 0x0003e20000000800 */
[----:B------:R-:W-:Y:S02]  /*1ee60*/  FMUL.FTZ R19, R69, R119 ;  /* 0x0000007745137220 */ /* 0x000fe40000410000 */
[--C-:B------:R-:W-:Y:S07]  /*1ee70*/  FFMA.FTZ R60, R198, c[0x0][0x2d0], -R97.reuse ;  /* 0x0000b400c63c7a23 */ /* 0x100fee0000010861 */
[----:B------:R2:W3:Y:S01]  /*1ee80*/  MUFU.EX2 R12, R0 ;  /* 0x00000000000c7308 */ /* 0x0004e20000000800 */
[----:B-1----:R-:W-:Y:S01]  /*1ee90*/  FFMA.FTZ R2, R186, c[0x0][0x2d0], -R98 ;  /* 0x0000b400ba027a23 */ /* 0x002fe20000010862 */
[----:B------:R-:W-:Y:S08]  /*1eea0*/  MOV R186, R89 ;  /* 0x0000005900ba7202 */ /* 0x000ff00000000f00 */
[----:B------:R1:W4:Y:S01]  /*1eeb0*/  MUFU.EX2 R56, R2 ;  /* 0x0000000200387308 */ /* 0x0003220000000800 */
[----:B--2---:R-:W-:Y:S01]  /*1eec0*/  FADD.FTZ R0, -R3, R102 ;  /* 0x0000006603007221 */ /* 0x004fe20000010100 */
[----:B---3--:R-:W-:Y:S01]  /*1eed0*/  MOV R105, R12 ;  /* 0x0000000c00697202 */ /* 0x008fe20000000f00 */
[--C-:B------:R-:W-:Y:S02]  /*1eee0*/  FFMA.FTZ R12, R34, c[0x0][0x2d0], -R97.reuse ;  /* 0x0000b400220c7a23 */ /* 0x100fe40000010861 */
[----:B------:R-:W-:Y:S05]  /*1eef0*/  FMUL.FTZ R0, R0, c[0x0][0x2d0] ;  /* 0x0000b40000007a20 */ /* 0x000fea0000410000 */
[----:B------:R2:W-:Y:S01]  /*1ef00*/  MUFU.EX2 R169, R12 ;  /* 0x0000000c00a97308 */ /* 0x0005e20000000800 */
[----:B------:R-:W-:Y:S09]  /*1ef10*/  FMUL.FTZ R34, R69, R134 ;  /* 0x0000008645227220 */ /* 0x000ff20000410000 */
[----:B------:R-:W3:Y:S01]  /*1ef20*/  MUFU.EX2 R0, R0 ;  /* 0x0000000000007308 */ /* 0x000ee20000000800 */
[--C-:B-1----:R-:W-:Y:S01]  /*1ef30*/  FFMA.FTZ R2, R180, c[0x0][0x2d0], -R98.reuse ;  /* 0x0000b400b4027a23 */ /* 0x102fe20000010862 */
[----:B------:R-:W-:Y:S08]  /*1ef40*/  MOV R180, R86 ;  /* 0x0000005600b47202 */ /* 0x000ff00000000f00 */
[----:B------:R1:W-:Y:S01]  /*1ef50*/  MUFU.EX2 R9, R2 ;  /* 0x0000000200097308 */ /* 0x0003e20000000800 */
[----:B--2---:R-:W-:Y:S01]  /*1ef60*/  FMUL.FTZ R12, R68, R112 ;  /* 0x00000070440c7220 */ /* 0x004fe20000410000 */
[----:B----4-:R-:W-:Y:S01]  /*1ef70*/  MOV R112, R56 ;  /* 0x0000003800707202 */ /* 0x010fe20000000f00 */
[C---:B---3--:R-:W-:Y:S01]  /*1ef80*/  FMUL.FTZ R11, R0.reuse, R111 ;  /* 0x0000006f000b7220 */ /* 0x048fe20000410000 */
[----:B------:R-:W-:Y:S01]  /*1ef90*/  MOV R111, R57 ;  /* 0x00000039006f7202 */ /* 0x000fe20000000f00 */
[C---:B------:R-:W-:Y:S01]  /*1efa0*/  FMUL.FTZ R26, R0.reuse, R126 ;  /* 0x0000007e001a7220 */ /* 0x040fe20000410000 */
[----:B------:R-:W-:Y:S01]  /*1efb0*/  MOV R126, R94 ;  /* 0x0000005e007e7202 */ /* 0x000fe20000000f00 */
[C---:B------:R-:W-:Y:S02]  /*1efc0*/  FMUL.FTZ R27, R0.reuse, R127 ;  /* 0x0000007f001b7220 */ /* 0x040fe40000410000 */
[C---:B------:R-:W-:Y:S02]  /*1efd0*/  FMUL.FTZ R42, R0.reuse, R142 ;  /* 0x0000008e002a7220 */ /* 0x040fe40000410000 */
[----:B------:R-:W-:Y:S02]  /*1efe0*/  FMUL.FTZ R43, R0, R143 ;  /* 0x0000008f002b7220 */ /* 0x000fe40000410000 */
[----:B-1----:R-:W-:Y:S01]  /*1eff0*/  FFMA.FTZ R2, R170, c[0x0][0x2d0], -R98 ;  /* 0x0000b400aa027a23 */ /* 0x002fe20000010862 */
[----:B------:R-:W-:Y:S01]  /*1f000*/  MOV R170, R63 ;  /* 0x0000003f00aa7202 */ /* 0x000fe20000000f00 */
[C---:B------:R-:W-:Y:S02]  /*1f010*/  FMUL.FTZ R46, R0.reuse, R146 ;  /* 0x00000092002e7220 */ /* 0x040fe40000410000 */
[----:B------:R1:W-:Y:S01]  /*1f020*/  MUFU.EX2 R13, R2 ;  /* 0x00000002000d7308 */ /* 0x0003e20000000800 */
[----:B------:R-:W-:Y:S02]  /*1f030*/  FMUL.FTZ R47, R0, R147 ;  /* 0x00000093002f7220 */ /* 0x000fe40000410000 */
[----:B------:R-:W-:Y:S02]  /*1f040*/  FMUL.FTZ R57, R68, R157 ;  /* 0x0000009d44397220 */ /* 0x000fe40000410000 */
[C---:B------:R-:W-:Y:S02]  /*1f050*/  FMUL.FTZ R62, R0.reuse, R162 ;  /* 0x000000a2003e7220 */ /* 0x040fe40000410000 */
[----:B------:R-:W-:Y:S02]  /*1f060*/  FMUL.FTZ R63, R0, R163 ;  /* 0x000000a3003f7220 */ /* 0x000fe40000410000 */
[----:B-1----:R-:W-:Y:S04]  /*1f070*/  FMUL.FTZ R2, R3, c[0x0][0x2d0] ;  /* 0x0000b40003027a20 */ /* 0x002fe80000410000 */
[--C-:B------:R-:W-:Y:S01]  /*1f080*/  FFMA.FTZ R4, R181, c[0x0][0x2d0], -R2.reuse ;  /* 0x0000b400b5047a23 */ /* 0x100fe20000010802 */
[----:B------:R-:W-:Y:S01]  /*1f090*/  MOV R181, R7 ;  /* 0x0000000700b57202 */ /* 0x000fe20000000f00 */
[--C-:B------:R-:W-:Y:S02]  /*1f0a0*/  FFMA.FTZ R28, R188, c[0x0][0x2d0], -R2.reuse ;  /* 0x0000b400bc1c7a23 */ /* 0x100fe40000010802 */
[----:B------:R1:W-:Y:S01]  /*1f0b0*/  MUFU.EX2 R102, R4 ;  /* 0x0000000400667308 */ /* 0x0003e20000000800 */
[--C-:B------:R-:W-:Y:S01]  /*1f0c0*/  FFMA.FTZ R7, R103, c[0x0][0x2d0], -R97.reuse ;  /* 0x0000b40067077a23 */ /* 0x100fe20000010861 */
[----:B------:R-:W-:Y:S01]  /*1f0d0*/  F2FP.BF16.PACK_AB R79, R105, R181 ;  /* 0x000000b5694f723e */ /* 0x000fe200000010ff */
[--C-:B------:R-:W-:Y:S01]  /*1f0e0*/  FFMA.FTZ R44, R194, c[0x0][0x2d0], -R2.reuse ;  /* 0x0000b400c22c7a23 */ /* 0x100fe20000010802 */
[----:B------:R-:W-:Y:S01]  /*1f0f0*/  MOV R103, R14 ;  /* 0x0000000e00677202 */ /* 0x000fe20000000f00 */
[--C-:B------:R-:W-:Y:S02]  /*1f100*/  FFMA.FTZ R48, R196, c[0x0][0x2d0], -R2.reuse ;  /* 0x0000b400c4307a23 */ /* 0x100fe40000010802 */
[----:B------:R-:W-:Y:S01]  /*1f110*/  FFMA.FTZ R74, R74, c[0x0][0x2d0], -R2 ;  /* 0x0000b4004a4a7a23 */ /* 0x000fe20000010802 */
[----:B------:R-:W-:Y:S01]  /*1f120*/  F2FP.BF16.PACK_AB R64, R56, R103 ;  /* 0x000000673840723e */ /* 0x000fe200000010ff */
[----:B------:R-:W-:Y:S01]  /*1f130*/  FFMA.FTZ R56, R193, c[0x0][0x2d0], -R96 ;  /* 0x0000b400c1387a23 */ /* 0x000fe20000010860 */
[----:B------:R2:W-:Y:S01]  /*1f140*/  MUFU.EX2 R168, R7 ;  /* 0x0000000700a87308 */ /* 0x0005e20000000800 */
[----:B------:R-:W-:Y:S09]  /*1f150*/  FMUL.FTZ R14, R0, R114 ;  /* 0x00000072000e7220 */ /* 0x000ff20000410000 */
[----:B------:R3:W-:Y:S01]  /*1f160*/  MUFU.EX2 R50, R44 ;  /* 0x0000002c00327308 */ /* 0x0007e20000000800 */
[--C-:B-1----:R-:W-:Y:S09]  /*1f170*/  FFMA.FTZ R4, R187, c[0x0][0x2d0], -R2.reuse ;  /* 0x0000b400bb047a23 */ /* 0x102ff20000010802 */
[----:B------:R1:W4:Y:S01]  /*1f180*/  MUFU.EX2 R187, R4 ;  /* 0x0000000400bb7308 */ /* 0x0003220000000800 */
[----:B--2---:R-:W-:Y:S09]  /*1f190*/  FMUL.FTZ R7, R69, R107 ;  /* 0x0000006b45077220 */ /* 0x004ff20000410000 */
[----:B------:R2:W-:Y:S01]  /*1f1a0*/  MUFU.EX2 R114, R48 ;  /* 0x0000003000727308 */ /* 0x0005e20000000800 */
[----:B---3--:R-:W-:Y:S09]  /*1f1b0*/  FMUL.FTZ R44, R68, R144 ;  /* 0x00000090442c7220 */ /* 0x008ff20000410000 */
[----:B------:R3:W-:Y:S01]  /*1f1c0*/  MUFU.EX2 R119, R56 ;  /* 0x0000003800777308 */ /* 0x0007e20000000800 */
[--C-:B-1----:R-:W-:Y:S01]  /*1f1d0*/  FFMA.FTZ R4, R182, c[0x0][0x2d0], -R2.reuse ;  /* 0x0000b400b6047a23 */ /* 0x102fe20000010802 */
[----:B----4-:R-:W-:Y:S02]  /*1f1e0*/  F2FP.BF16.PACK_AB R65, R187, R102 ;  /* 0x00000066bb41723e */ /* 0x010fe400000010ff */
[----:B------:R-:W-:Y:S01]  /*1f1f0*/  MOV R182, R59 ;  /* 0x0000003b00b67202 */ /* 0x000fe20000000f00 */
[----:B------:R-:W-:Y:S05]  /*1f200*/  FMUL.FTZ R59, R0, R159 ;  /* 0x0000009f003b7220 */ /* 0x000fea0000410000 */
[----:B------:R1:W4:Y:S01]  /*1f210*/  MUFU.EX2 R8, R4 ;  /* 0x0000000400087308 */ /* 0x0003220000000800 */
[----:B--2---:R-:W-:Y:S02]  /*1f220*/  FMUL.FTZ R48, R73, R148 ;  /* 0x0000009449307220 */ /* 0x004fe40000410000 */
[C---:B---3--:R-:W-:Y:S02]  /*1f230*/  FMUL.FTZ R56, R68.reuse, R156 ;  /* 0x0000009c44387220 */ /* 0x048fe40000410000 */
[----:B-1----:R-:W-:Y:S01]  /*1f240*/  FFMA.FTZ R4, R171, c[0x0][0x2d0], -R2 ;  /* 0x0000b400ab047a23 */ /* 0x002fe20000010802 */
[----:B----4-:R-:W-:Y:S01]  /*1f250*/  MOV R107, R8 ;  /* 0x00000008006b7202 */ /* 0x010fe20000000f00 */
[C---:B------:R-:W-:Y:S01]  /*1f260*/  FMUL.FTZ R8, R68.reuse, R108 ;  /* 0x0000006c44087220 */ /* 0x040fe20000410000 */
[----:B------:R-:W-:Y:S02]  /*1f270*/  MOV R108, R9 ;  /* 0x00000009006c7202 */ /* 0x000fe40000000f00 */
[----:B------:R1:W2:Y:S01]  /*1f280*/  MUFU.EX2 R10, R4 ;  /* 0x00000004000a7308 */ /* 0x0002a20000000800 */
[----:B------:R-:W-:Y:S01]  /*1f290*/  FMUL.FTZ R9, R68, R109 ;  /* 0x0000006d44097220 */ /* 0x000fe20000410000 */
[----:B------:R-:W-:Y:S01]  /*1f2a0*/  MOV R171, R85 ;  /* 0x0000005500ab7202 */ /* 0x000fe20000000f00 */
[--C-:B-1----:R-:W-:Y:S01]  /*1f2b0*/  FFMA.FTZ R4, R21, c[0x0][0x2d0], -R96.reuse ;  /* 0x0000b40015047a23 */ /* 0x102fe20000010860 */
[----:B--2---:R-:W-:Y:S01]  /*1f2c0*/  MOV R109, R10 ;  /* 0x0000000a006d7202 */ /* 0x004fe20000000f00 */
[----:B------:R-:W1:Y:S01]  /*1f2d0*/  LDSM.16.MT88.4 R20, [R209+0x100] ;  /* 0x00010000d114783b */ /* 0x000e620000004200 */
[C---:B------:R-:W-:Y:S04]  /*1f2e0*/  FMUL.FTZ R10, R0.reuse, R110 ;  /* 0x0000006e000a7220 */ /* 0x040fe80000410000 */
[----:B------:R2:W-:Y:S01]  /*1f2f0*/  MUFU.EX2 R41, R4 ;  /* 0x0000000400297308 */ /* 0x0005e20000000800 */
[----:B------:R-:W-:Y:S02]  /*1f300*/  F2FP.BF16.PACK_AB R67, R109, R107 ;  /* 0x0000006b6d43723e */ /* 0x000fe400000010ff */
[----:B------:R-:W-:Y:S01]  /*1f310*/  MOV R110, R88 ;  /* 0x00000058006e7202 */ /* 0x000fe20000000f00 */
[--C-:B--2---:R-:W-:Y:S02]  /*1f320*/  FFMA.FTZ R4, R15, c[0x0][0x2d0], -R97.reuse ;  /* 0x0000b4000f047a23 */ /* 0x104fe40000010861 */
[----:B------:R-:W-:Y:S01]  /*1f330*/  FMUL.FTZ R15, R0, R115 ;  /* 0x00000073000f7220 */ /* 0x000fe20000410000 */
[----:B------:R-:W-:Y:S03]  /*1f340*/  MOV R115, R87 ;  /* 0x0000005700737202 */ /* 0x000fe60000000f00 */
[----:B------:R2:W-:Y:S01]  /*1f350*/  MUFU.EX2 R31, R4 ;  /* 0x00000004001f7308 */ /* 0x0005e20000000800 */
[----:B------:R-:W3:Y:S01]  /*1f360*/  LDSM.16.MT88.4 R84, [R209+0x900] ;  /* 0x00090000d154783b */ /* 0x000ee20000004200 */
[----:B--2---:R-:W-:Y:S02]  /*1f370*/  FFMA.FTZ R4, R32, c[0x0][0x2d0], -R96 ;  /* 0x0000b40020047a23 */ /* 0x004fe40000010860 */
[----:B------:R-:W-:Y:S06]  /*1f380*/  FFMA.FTZ R32, R189, c[0x0][0x2d0], -R2 ;  /* 0x0000b400bd207a23 */ /* 0x000fec0000010802 */
[----:B------:R2:W4:Y:S02]  /*1f390*/  MUFU.EX2 R93, R4 ;  /* 0x00000004005d7308 */ /* 0x0005240000000800 */
[----:B--2---:R-:W-:Y:S01]  /*1f3a0*/  FFMA.FTZ R4, R33, c[0x0][0x2d0], -R96 ;  /* 0x0000b40021047a23 */ /* 0x004fe20000010860 */
[----:B----4-:R-:W-:Y:S01]  /*1f3b0*/  MOV R127, R93 ;  /* 0x0000005d007f7202 */ /* 0x010fe20000000f00 */
[C---:B------:R-:W-:Y:S06]  /*1f3c0*/  FMUL.FTZ R33, R73.reuse, R133 ;  /* 0x0000008549217220 */ /* 0x040fec0000410000 */
[----:B------:R2:W4:Y:S02]  /*1f3d0*/  MUFU.EX2 R49, R4 ;  /* 0x0000000400317308 */ /* 0x0005240000000800 */
[C---:B--2---:R-:W-:Y:S01]  /*1f3e0*/  FMUL.FTZ R4, R73.reuse, R104 ;  /* 0x0000006849047220 */ /* 0x044fe20000410000 */
[----:B------:R-:W-:Y:S01]  /*1f3f0*/  MOV R104, R13 ;  /* 0x0000000d00687202 */ /* 0x000fe20000000f00 */
[----:B------:R-:W-:Y:S01]  /*1f400*/  FMUL.FTZ R13, R68, R113 ;  /* 0x00000071440d7220 */ /* 0x000fe20000410000 */
[----:B----4-:R-:W-:Y:S01]  /*1f410*/  MOV R148, R49 ;  /* 0x0000003100947202 */ /* 0x010fe20000000f00 */
[----:B------:R-:W-:Y:S01]  /*1f420*/  FMUL.FTZ R49, R73, R149 ;  /* 0x0000009549317220 */ /* 0x000fe20000410000 */
[----:B------:R-:W-:Y:S01]  /*1f430*/  MOV R149, R50 ;  /* 0x0000003200957202 */ /* 0x000fe20000000f00 */
[----:B------:R-:W-:Y:S01]  /*1f440*/  FMUL.FTZ R50, R69, R150 ;  /* 0x0000009645327220 */ /* 0x000fe20000410000 */
[-C--:B-1----:R-:W-:Y:S05]  /*1f450*/  HMMA.16816.F32.BF16 R4, R76, R20.reuse, R4 ;  /* 0x000000144c04723c */ /* 0x082fea0000041804 */
[----:B------:R-:W-:Y:S02]  /*1f460*/  F2FP.BF16.PACK_AB R66, R104, R108 ;  /* 0x0000006c6842723e */ /* 0x000fe400000010ff */
        /* <DEDUP_REMOVED lines=10> */
[C---:B------:R-:W-:Y:S01]  /*1f510*/  HMMA.16816.F32.BF16 R16, R76.reuse, R22, R16 ;  /* 0x000000164c10723c */ /* 0x040fe20000041810 */
[----:B------:R-:W4:Y:S03]  /*1f520*/  LDSM.16.MT88.4 R88, [R212+0x900] ;  /* 0x00090000d458783b */ /* 0x000f260000004200 */
[C---:B------:R-:W-:Y:S01]  /*1f530*/  FMUL.FTZ R25, R68.reuse, R125 ;  /* 0x0000007d44197220 */ /* 0x040fe20000410000 */
[----:B------:R5:W3:Y:S02]  /*1f540*/  MUFU.EX2 R30, R24 ;  /* 0x00000018001e7308 */ /* 0x000ae40000000800 */
[C---:B------:R-:W-:Y:S02]  /*1f550*/  FMUL.FTZ R23, R69.reuse, R123 ;  /* 0x0000007b45177220 */ /* 0x040fe40000410000 */
[----:B------:R-:W-:Y:S06]  /*1f560*/  FMUL.FTZ R22, R69, R122 ;  /* 0x0000007a45167220 */ /* 0x000fec0000410000 */
[----:B------:R4:W-:Y:S01]  /*1f570*/  MUFU.EX2 R123, R28 ;  /* 0x0000001c007b7308 */ /* 0x0009e20000000800 */
[----:B-1----:R-:W-:Y:S01]  /*1f580*/  FMUL.FTZ R20, R73, R120 ;  /* 0x0000007849147220 */ /* 0x002fe20000410000 */
[----:B--2---:R-:W-:Y:S06]  /*1f590*/  MOV R122, R95 ;  /* 0x0000005f007a7202 */ /* 0x004fec0000000f00 */
[-C--:B------:R-:W-:Y:S03]  /*1f5a0*/  HMMA.16816.F32.BF16 R20, R76, R36.reuse, R20 ;  /* 0x000000244c14723c */ /* 0x080fe60000041814 */
[----:B-----5:R-:W-:Y:S01]  /*1f5b0*/  FMUL.FTZ R24, R68, R124 ;  /* 0x0000007c44187220 */ /* 0x020fe20000410000 */
[----:B---3--:R-:W-:Y:S01]  /*1f5c0*/  MOV R129, R30 ;  /* 0x0000001e00817202 */ /* 0x008fe20000000f00 */
[C---:B------:R-:W-:Y:S01]  /*1f5d0*/  FMUL.FTZ R30, R0.reuse, R130 ;  /* 0x00000082001e7220 */ /* 0x040fe20000410000 */
[----:B------:R-:W-:Y:S01]  /*1f5e0*/  MOV R130, R31 ;  /* 0x0000001f00827202 */ /* 0x000fe20000000f00 */
[----:B------:R-:W-:Y:S01]  /*1f5f0*/  FMUL.FTZ R31, R0, R131 ;  /* 0x00000083001f7220 */ /* 0x000fe20000410000 */
[----:B------:R-:W-:Y:S01]  /*1f600*/  MOV R124, R40 ;  /* 0x00000028007c7202 */ /* 0x000fe20000000f00 */
[--C-:B------:R-:W-:Y:S01]  /*1f610*/  FFMA.FTZ R40, R191, c[0x0][0x2d0], -R98.reuse ;  /* 0x0000b400bf287a23 */ /* 0x100fe20000010862 */
[C---:B------:R-:W-:Y:S03]  /*1f620*/  HMMA.16816.F32.BF16 R24, R64.reuse, R36, R24 ;  /* 0x000000244018723c */ /* 0x040fe60000041818 */
[----:B------:R1:W-:Y:S01]  /*1f630*/  MUFU.EX2 R120, R40 ;  /* 0x0000002800787308 */ /* 0x0003e20000000800 */
[C---:B----4-:R-:W-:Y:S01]  /*1f640*/  FMUL.FTZ R28, R68.reuse, R128 ;  /* 0x00000080441c7220 */ /* 0x050fe20000410000 */
        /* <DEDUP_REMOVED lines=19> */
[----:B------:R-:W-:Y:S04]  /*1f780*/  FMUL.FTZ R61, R68, R161 ;  /* 0x000000a1443d7220 */ /* 0x000fe80000410000 */
[-C--:B------:R-:W-:Y:S01]  /*1f790*/  HMMA.16816.F32.BF16 R36, R76, R52.reuse, R36 ;  /* 0x000000344c24723c */ /* 0x080fe20000041824 */
[----:B-1----:R-:W1:Y:S07]  /*1f7a0*/  LDSM.16.MT88.4 R92, [R210+0x900] ;  /* 0x00090000d25c783b */ /* 0x002e6e0000004200 */
        /* <DEDUP_REMOVED lines=38> */
[-C--:B------:R-:W-:Y:S08]  /*1fa10*/  HMMA.16816.F32.BF16 R20, R76, R88.reuse, R20 ;  /* 0x000000584c14723c */ /* 0x080ff00000041814 */
[C---:B------:R-:W-:Y:S04]  /*1fa20*/  HMMA.16816.F32.BF16 R24, R80.reuse, R88, R24 ;  /* 0x000000585018723c */ /* 0x040fe80000041818 */
[----:B--2---:R-:W-:Y:S01]  /*1fa30*/  FFMA.FTZ R84, R204, c[0x0][0x2d0], -R98 ;  /* 0x0000b400cc547a23 */ /* 0x004fe20000010862 */
[----:B---3--:R-:W-:Y:S02]  /*1fa40*/  MOV R204, R134 ;  /* 0x0000008600cc7202 */ /* 0x008fe40000000f00 */
        /* <DEDUP_REMOVED lines=9> */
[-C--:B-1----:R-:W-:Y:S04]  /*1fae0*/  HMMA.16816.F32.BF16 R36, R76, R92.reuse, R36 ;  /* 0x0000005c4c24723c */ /* 0x082fe80000041824 */
[----:B------:R-:W-:Y:S04]  /*1faf0*/  MOV R112, R187 ;  /* 0x000000bb00707202 */ /* 0x000fe80000000f00 */
[C---:B------:R-:W-:Y:S04]  /*1fb00*/  HMMA.16816.F32.BF16 R40, R80.reuse, R92, R40 ;  /* 0x0000005c5028723c */ /* 0x040fe80000041828 */
[----:B--2---:R-:W-:Y:S01]  /*1fb10*/  FFMA.FTZ R84, R203, c[0x0][0x2d0], -R98 ;  /* 0x0000b400cb547a23 */ /* 0x004fe20000010862 */
[----:B------:R-:W-:Y:S02]  /*1fb20*/  MOV R203, R133 ;  /* 0x0000008500cb7202 */ /* 0x000fe40000000f00 */
[----:B------:R-:W-:Y:S01]  /*1fb30*/  FFMA.FTZ R92, R227, c[0x0][0x2d0], -R96 ;  /* 0x0000b400e35c7a23 */ /* 0x000fe20000010860 */
        /* <DEDUP_REMOVED lines=8> */
[----:B------:R-:W-:Y:S07]  /*1fbc0*/  MOV R227, R126 ;  /* 0x0000007e00e37202 */ /* 0x000fee0000000f00 */
[----:B------:R3:W-:Y:S01]  /*1fbd0*/  MUFU.EX2 R147, R92 ;  /* 0x0000005c00937308 */ /* 0x0007e20000000800 */
[----:B-1----:R-:W-:Y:S01]  /*1fbe0*/  FFMA.FTZ R84, R205, c[0x0][0x2d0], -R2 ;  /* 0x0000b400cd547a23 */ /* 0x002fe20000010802 */
[----:B------:R-:W-:Y:S02]  /*1fbf0*/  MOV R205, R132 ;  /* 0x0000008400cd7202 */ /* 0x000fe40000000f00 */
[----:B------:R-:W-:Y:S06]  /*1fc00*/  MOV R132, R184 ;  /* 0x000000b800847202 */ /* 0x000fec0000000f00 */
        /* <DEDUP_REMOVED lines=73> */
[----:B------:R2:W3:Y:S10]  /*200a0*/  MUFU.EX2 R192, R84 ;  /* 0x0000005400c07308 */ /* 0x0004f40000000800 */
        /* <DEDUP_REMOVED lines=34> */
[--C-:B---3--:R-:W-:Y:S04]  /*202d0*/  FFMA.FTZ R80, R251, c[0x0][0x2d0], -R97.reuse ;  /* 0x0000b400fb507a23 */ /* 0x108fe80000010861 */
        /* <DEDUP_REMOVED lines=16> */
[----:B------:R2:W-:Y:S01]  /*203e0*/  MUFU.EX2 R158, R88 ;  /* 0x00000058009e7308 */ /* 0x0005e20000000800 */
[----:B------:R-:W-:Y:S04]  /*203f0*/  MOV R126, R125 ;  /* 0x0000007d007e7202 */ /* 0x000fe80000000f00 */
        /* <DEDUP_REMOVED lines=15> */
[----:B------:R3:W-:Y:S03]  /*204f0*/  MUFU.EX2 R181, R92 ;  /* 0x0000005c00b57308 */ /* 0x0007e60000000800 */
[----:B------:R-:W-:Y:S01]  /*20500*/  MOV R244, R120 ;  /* 0x0000007800f47202 */ /* 0x000fe20000000f00 */
[----:B-1----:R-:W-:Y:S01]  /*20510*/  FFMA.FTZ R84, R132, c[0x0][0x2d0], -R98 ;  /* 0x0000b40084547a23 */ /* 0x002fe20000010862 */
[----:B------:R-:W-:Y:S02]  /*20520*/  MOV R132, R168 ;  /* 0x000000a800847202 */ /* 0x000fe40000000f00 */
[----:B------:R-:W-:Y:S03]  /*20530*/  MOV R120, R110 ;  /* 0x0000006e00787202 */ /* 0x000fe60000000f00 */
        /* <DEDUP_REMOVED lines=218> */
.L_x_477:
        /* <DEDUP_REMOVED lines=9> */
.L_x_499:
[----:B------:R-:W3:Y:S01]  /*21370*/  LDL R188, [R1] ;  /* 0x0000000001bc7983 */ /* 0x000ee20000100800 */
[----:B------:R-:W-:Y:S04]  /*21380*/  DEPBAR.LE SB0, 0x0 ;  /* 0x000080000000791a */ /* 0x000fe80000000000 */
[----:B------:R-:W-:Y:S01]  /*21390*/  BAR.SYNC.DEFER_BLOCKING 0x0 ;  /* 0x0000000000007b1d */ /* 0x000fe20000010000 */
[----:B------:R-:W-:Y:S07]  /*213a0*/  UISETP.GT.AND UP0, UPT, UR12, UR4, UPT ;  /* 0x000000040c00728c */ /* 0x000fee000bf04270 */
[----:B-----5:R-:W-:Y:S08]  /*213b0*/  LDSM.16.M88.4 R96, [R215+0x6100] ;  /* 0x00610000d760783b */ /* 0x020ff00000000200 */
[----:B------:R-:W4:Y:S04]  /*213c0*/  LDL R226, [R1+0x38] ;  /* 0x0000380001e27983 */ /* 0x000f280000100800 */
[----:B-1----:R-:W1:Y:S08]  /*213d0*/  LDSM.16.M88.4 R16, [R208+0x3100] ;  /* 0x00310000d010783b */ /* 0x002e700000000200 */
[----:B--2---:R-:W2:Y:S04]  /*213e0*/  LDL R197, [R1+0x8] ;  /* 0x0000080001c57983 */ /* 0x004ea80000100800 */
[----:B------:R-:W1:Y:S08]  /*213f0*/  LDSM.16.M88.4 R92, [R215+0x8100] ;  /* 0x00810000d75c783b */ /* 0x000e700000000200 */
[----:B------:R-:W2:Y:S04]  /*21400*/  LDL R198, [R1+0xc] ;  /* 0x00000c0001c67983 */ /* 0x000ea80000100800 */
[----:B------:R-:W1:Y:S08]  /*21410*/  LDSM.16.M88.4 R32, [R208+0x3900] ;  /* 0x00390000d020783b */ /* 0x000e700000000200 */
[----:B------:R-:W1:Y:S08]  /*21420*/  LDSM.16.M88.4 R48, [R208+0x4100] ;  /* 0x00410000d030783b */ /* 0x000e700000000200 */
[----:B------:R-:W1:Y:S08]  /*21430*/  LDSM.16.M88.4 R64, [R208+0x4900] ;  /* 0x00490000d040783b */ /* 0x000e700000000200 */
[----:B------:R-:W1:Y:S08]  /*21440*/  LDSM.16.M88.4 R80, [R208+0x5100] ;  /* 0x00510000d050783b */ /* 0x000e700000000200 */
[----:B------:R-:W1:Y:S08]  /*21450*/  LDSM.16.M88.4 R168, [R208+0x5900] ;  /* 0x00590000d0a8783b */ /* 0x000e700000000200 */
[----:B------:R-:W-:Y:S08]  /*21460*/  LDSM.16.M88.4 R172, [R218+0x6100] ;  /* 0x00610000daac783b */ /* 0x000ff00000000200 */
[----:B------:R-:W1:Y:S08]  /*21470*/  LDSM.16.M88.4 R176, [R219] ;  /* 0x00000000dbb0783b */ /* 0x000e700000000200 */
[----:B------:R-:W1:Y:S08]  /*21480*/  LDSM.16.M88.4 R180, [R218+0x8100] ;  /* 0x00810000dab4783b */ /* 0x000e700000000200 */
[----:B------:R-:W1:Y:S01]  /*21490*/  LDSM.16.M88.4 R184, [R224] ;  /* 0x00000000e0b8783b */ /* 0x000e620000000200 */
[----:B--2---:R-:W-:Y:S01]  /*214a0*/  ISETP.GE.AND P4, PT, R198, c[0x0][0x1d4], PT ;  /* 0x00007500c6007a0c */ /* 0x004fe20003f86270 */
[-C--:B-1----:R-:W-:Y:S03]  /*214b0*/  HMMA.16816.F32.BF16 R4, R96, R16.reuse, RZ ;  /* 0x000000106004723c */ /* 0x082fe600000418ff */
[----:B---3--:R-:W-:Y:S01]  /*214c0*/  SHF.R.S32.HI R0, RZ, 0x1f, R188 ;  /* 0x0000001fff007819 */ /* 0x008fe200000114bc */
[----:B------:R-:W-:Y:S04]  /*214d0*/  IMAD.WIDE.U32 R2, R188, c[0x0][0x208], RZ ;  /* 0x00008200bc027a25 */ /* 0x000fe800078e00ff */
[C---:B------:R-:W-:Y:S04]  /*214e0*/  HMMA.16816.F32.BF16 R8, R92.reuse, R16, RZ ;  /* 0x000000105c08723c */ /* 0x040fe800000418ff */
[----:B------:R-:W-:Y:S04]  /*214f0*/  IMAD R0, R0, c[0x0][0x208], RZ ;  /* 0x0000820000007a24 */ /* 0x000fe800078e02ff */
[-C--:B------:R-:W-:Y:S01]  /*21500*/  HMMA.16816.F32.BF16 R12, R92, R18.reuse, RZ ;  /* 0x000000125c0c723c */ /* 0x080fe200000418ff */
[----:B------:R-:W-:Y:S05]  /*21510*/  IMAD R0, R188, c[0x0][0x20c], R0 ;  /* 0x00008300bc007a24 */ /* 0x000fea00078e0200 */
[----:B------:R-:W-:Y:S02]  /*21520*/  IADD3 R3, R3, R0, RZ ;  /* 0x0000000003037210 */ /* 0x000fe40007ffe0ff */
[C---:B------:R-:W-:Y:S04]  /*21530*/  HMMA.16816.F32.BF16 R16, R96.reuse, R18, RZ ;  /* 0x000000126010723c */ /* 0x040fe800000418ff */
[----:B------:R-:W-:Y:S01]  /*21540*/  IMAD.WIDE.U32 R2, R242, c[0x0][0x218], R2 ;  /* 0x00008600f2027a25 */ /* 0x000fe200078e0002 */
[----:B------:R-:W-:Y:S03]  /*21550*/  SHF.R.S32.HI R0, RZ, 0x1f, R242 ;  /* 0x0000001fff007819 */ /* 0x000fe600000114f2 */
[-C--:B------:R-:W-:Y:S04]  /*21560*/  HMMA.16816.F32.BF16 R20, R96, R32.reuse, RZ ;  /* 0x000000206014723c */ /* 0x080fe800000418ff */
[----:B------:R-:W-:Y:S04]  /*21570*/  IMAD R0, R0, c[0x0][0x218], RZ ;  /* 0x0000860000007a24 */ /* 0x000fe800078e02ff */
        /* <DEDUP_REMOVED lines=24> */
[----:B------:R-:W2:Y:S07]  /*21700*/  LDSM.16.M88.4 R176, [R222] ;  /* 0x00000000deb0783b */ /* 0x000eae0000000200 */
[-C--:B------:R-:W-:Y:S08]  /*21710*/  HMMA.16816.F32.BF16 R20, R172, R184.reuse, R20 ;  /* 0x000000b8ac14723c */ /* 0x080ff00000041814 */
        /* <DEDUP_REMOVED lines=16> */
[-C--:B--2---:R-:W-:Y:S03]  /*21820*/  HMMA.16816.F32.BF16 R52, R172, R176.reuse, R52 ;  /* 0x000000b0ac34723c */ /* 0x084fe60000041834 */
        /* <DEDUP_REMOVED lines=10> */
[----:B------:R-:W4:Y:S05]  /*218d0*/  SHFL.IDX PT, R190, R2, 0x1, 0x181f ;  /* 0x00381f0002be7f89 */ /* 0x000f2a00000e0000 */
[-C--:B------:R-:W-:Y:S03]  /*218e0*/  HMMA.16816.F32.BF16 R76, R180, R170.reuse, R76 ;  /* 0x000000aab44c723c */ /* 0x080fe6000004184c */
[----:B------:R-:W1:Y:S05]  /*218f0*/  SHFL.IDX PT, R188, R2, 0x2, 0x181f ;  /* 0x00581f0002bc7f89 */ /* 0x000e6a00000e0000 */
[C---:B------:R-:W-:Y:S03]  /*21900*/  HMMA.16816.F32.BF16 R80, R172.reuse, R170, R80 ;  /* 0x000000aaac50723c */ /* 0x040fe60000041850 */
[----:B------:R2:W-:Y:S01]  /*21910*/  SHFL.IDX PT, R189, R2, 0x3, 0x181f ;  /* 0x00781f0002bd7f89 */ /* 0x0005e200000e0000 */
[-C--:B----4-:R-:W-:Y:S07]  /*21920*/  IADD3 R190, P0, R190, R226.reuse, RZ ;  /* 0x000000e2bebe7210 */ /* 0x090fee0007f1e0ff */
[----:B------:R-:W-:Y:S01]  /*21930*/  SHFL.IDX PT, R0, R0, 0x5, 0x181f ;  /* 0x00b81f0000007f89 */ /* 0x000fe200000e0000 */
[-C--:B------:R-:W-:Y:S02]  /*21940*/  IADD3.X R191, R184, R225.reuse, RZ, P0, !PT ;  /* 0x000000e1b8bf7210 */ /* 0x080fe400007fe4ff */
[-C--:B-1----:R-:W-:Y:S02]  /*21950*/  IADD3 R188, P0, R188, R226.reuse, RZ ;  /* 0x000000e2bcbc7210 */ /* 0x082fe40007f1e0ff */
[-C--:B--2---:R-:W-:Y:S04]  /*21960*/  IADD3 R2, P1, R3, R226.reuse, RZ ;  /* 0x000000e203027210 */ /* 0x084fe80007f3e0ff */
        /* <DEDUP_REMOVED lines=291> */
[----:B------:R-:W5:Y:S03]  /*22ba0*/  LDL R22, [R1+0x4] ;  /* 0x0000040001167983 */ /* 0x000f660000100800 */
        /* <DEDUP_REMOVED lines=37> */
[-C--:B----4-:R-:W-:Y:S03]  /*22e00*/  IADD3 R10, P0, R10, R226.reuse, RZ ;  /* 0x000000e20a0a7210 */ /* 0x090fe60007f1e0ff */
[----:B-----5:R3:W-:Y:S01]  /*22e10*/  LDGSTS.E.BYPASS.LTC128B.128 [R22+0x3100], [R4.64], !P4 ;  /* 0x0310000004167fae */ /* 0x0207e2000e101d5a */
        /* <DEDUP_REMOVED lines=17> */
.L_x_482:
        /* <DEDUP_REMOVED lines=37> */
.L_x_485:
[----:B------:R-:W-:Y:S04]  /*23180*/  MOV R8, c[0x0][0x32c] ;  /* 0x0000cb0000087a02 */ /* 0x000fe80000000f00 */
[----:B------:R-:W-:Y:S11]  /*23190*/  ISETP.NE.AND P0, PT, R8, 0x1, PT ;  /* 0x000000010800780c */ /* 0x000ff60003f05270 */
[----:B------:R-:W-:Y:S02]  /*231a0*/  @!UPT UIADD3 URZ, URZ, URZ, URZ ;  /* 0x0000003f3f3ff290 */ /* 0x000fe4000fffe03f */
[----:B------:R-:W-:Y:S05]  /*231b0*/  @P0 IMAD.HI.U32 R8, R3, c[0x0][0x330], RZ ;  /* 0x0000cc0003080a27 */ /* 0x000fea00078e00ff */
[----:B------:R-:W-:Y:S02]  /*231c0*/  @P0 SHF.R.U32.HI R3, RZ, c[0x0][0x334], R8 ;  /* 0x0000cd00ff030a19 */ /* 0x000fe40000011608 */
.L_x_486:
[----:B------:R-:W-:Y:S05]  /*231d0*/  BSYNC B0 ;  /* 0x0000000000007941 */ /* 0x000fea0003800000 */
.L_x_484:
[----:B------:R-:W-:Y:S05]  /*231e0*/  IMAD R3, R3, c[0x0][0x32c], R7 ;  /* 0x0000cb0003037a24 */ /* 0x000fea00078e0207 */
[----:B------:R-:W-:Y:S02]  /*231f0*/  IADD3 R8, R3, c[0x0][0x32c], RZ ;  /* 0x0000cb0003087a10 */ /* 0x000fe40007ffe0ff */
[----:B------:R-:W-:Y:S02]  /*23200*/  IMNMX R0, R0, R3, !PT ;  /* 0x0000000300007217 */ /* 0x000fe40007800200 */
[----:B------:R-:W-:Y:S02]  /*23210*/  IMNMX R2, R2, R8, PT ;  /* 0x0000000802027217 */ /* 0x000fe40003800200 */
.L_x_483:
        /* <DEDUP_REMOVED lines=159> */
.L_x_489:
[----:B------:R-:W-:Y:S04]  /*23c10*/  MOV R8, c[0x0][0x32c] ;  /* 0x0000cb0000087a02 */ /* 0x000fe80000000f00 */
[----:B------:R-:W-:Y:S11]  /*23c20*/  ISETP.NE.AND P0, PT, R8, 0x1, PT ;  /* 0x000000010800780c */ /* 0x000ff60003f05270 */
[----:B------:R-:W-:Y:S02]  /*23c30*/  @!UPT UIADD3 URZ, URZ, URZ, URZ ;  /* 0x0000003f3f3ff290 */ /* 0x000fe4000fffe03f */
[----:B------:R-:W-:Y:S05]  /*23c40*/  @P0 IMAD.HI.U32 R8, R3, c[0x0][0x330], RZ ;  /* 0x0000cc0003080a27 */ /* 0x000fea00078e00ff */
[----:B------:R-:W-:Y:S02]  /*23c50*/  @P0 SHF.R.U32.HI R3, RZ, c[0x0][0x334], R8 ;  /* 0x0000cd00ff030a19 */ /* 0x000fe40000011608 */
.L_x_490:
[----:B------:R-:W-:Y:S05]  /*23c60*/  BSYNC B0 ;  /* 0x0000000000007941 */ /* 0x000fea0003800000 */
.L_x_488:
[----:B------:R-:W-:Y:S05]  /*23c70*/  IMAD R3, R3, c[0x0][0x32c], R7 ;  /* 0x0000cb0003037a24 */ /* 0x000fea00078e0207 */
[----:B------:R-:W-:Y:S02]  /*23c80*/  IADD3 R8, R3, c[0x0][0x32c], RZ ;  /* 0x0000cb0003087a10 */ /* 0x000fe40007ffe0ff */
[----:B------:R-:W-:Y:S02]  /*23c90*/  IMNMX R0, R0, R3, !PT ;  /* 0x0000000300007217 */ /* 0x000fe40007800200 */
[----:B------:R-:W-:Y:S02]  /*23ca0*/  IMNMX R2, R2, R8, PT ;  /* 0x0000000802027217 */ /* 0x000fe40003800200 */
.L_x_487:
        /* <DEDUP_REMOVED lines=145> */
.L_x_493:
[----:B------:R-:W-:Y:S04]  /*245c0*/  MOV R8, c[0x0][0x32c] ;  /* 0x0000cb0000087a02 */ /* 0x000fe80000000f00 */
[----:B------:R-:W-:Y:S11]  /*245d0*/  ISETP.NE.AND P0, PT, R8, 0x1, PT ;  /* 0x000000010800780c */ /* 0x000ff60003f05270 */
[----:B------:R-:W-:Y:S02]  /*245e0*/  @!UPT UIADD3 URZ, URZ, URZ, URZ ;  /* 0x0000003f3f3ff290 */ /* 0x000fe4000fffe03f */
[----:B------:R-:W-:Y:S05]  /*245f0*/  @P0 IMAD.HI.U32 R8, R3, c[0x0][0x330], RZ ;  /* 0x0000cc0003080a27 */ /* 0x000fea00078e00ff */
[----:B------:R-:W-:Y:S02]  /*24600*/  @P0 SHF.R.U32.HI R3, RZ, c[0x0][0x334], R8 ;  /* 0x0000cd00ff030a19 */ /* 0x000fe40000011608 */
.L_x_494:
[----:B------:R-:W-:Y:S05]  /*24610*/  BSYNC B0 ;  /* 0x0000000000007941 */ /* 0x000fea0003800000 */
.L_x_492:
[----:B------:R-:W-:Y:S05]  /*24620*/  IMAD R3, R3, c[0x0][0x32c], R7 ;  /* 0x0000cb0003037a24 */ /* 0x000fea00078e0207 */
[----:B------:R-:W-:Y:S02]  /*24630*/  IADD3 R8, R3, c[0x0][0x32c], RZ ;  /* 0x0000cb0003087a10 */ /* 0x000fe40007ffe0ff */
[----:B------:R-:W-:Y:S02]  /*24640*/  IMNMX R0, R0, R3, !PT ;  /* 0x0000000300007217 */ /* 0x000fe40007800200 */
[----:B------:R-:W-:Y:S02]  /*24650*/  IMNMX R2, R2, R8, PT ;  /* 0x0000000802027217 */ /* 0x000fe40003800200 */
.L_x_491:
        /* <DEDUP_REMOVED lines=145> */
.L_x_497:
[----:B------:R-:W-:Y:S04]  /*24f70*/  MOV R4, c[0x0][0x32c] ;  /* 0x0000cb0000047a02 */ /* 0x000fe80000000f00 */
[----:B------:R-:W-:Y:S11]  /*24f80*/  ISETP.NE.AND P0, PT, R4, 0x1, PT ;  /* 0x000000010400780c */ /* 0x000ff60003f05270 */
[----:B------:R-:W-:Y:S02]  /*24f90*/  @!UPT UIADD3 URZ, URZ, URZ, URZ ;  /* 0x0000003f3f3ff290 */ /* 0x000fe4000fffe03f */
[----:B------:R-:W-:Y:S05]  /*24fa0*/  @P0 IMAD.HI.U32 R4, R3, c[0x0][0x330], RZ ;  /* 0x0000cc0003040a27 */ /* 0x000fea00078e00ff */
[----:B------:R-:W-:Y:S02]  /*24fb0*/  @P0 SHF.R.U32.HI R3, RZ, c[0x0][0x334], R4 ;  /* 0x0000cd00ff030a19 */ /* 0x000fe40000011604 */
.L_x_498:
[----:B------:R-:W-:Y:S05]  /*24fc0*/  BSYNC B0 ;  /* 0x0000000000007941 */ /* 0x000fea0003800000 */
.L_x_496:
[----:B------:R-:W-:Y:S05]  /*24fd0*/  IMAD R7, R3, c[0x0][0x32c], R7 ;  /* 0x0000cb0003077a24 */ /* 0x000fea00078e0207 */
[----:B------:R-:W-:Y:S02]  /*24fe0*/  IADD3 R3, R7, c[0x0][0x32c], RZ ;  /* 0x0000cb0007037a10 */ /* 0x000fe40007ffe0ff */
[----:B------:R-:W-:Y:S02]  /*24ff0*/  IMNMX R0, R0, R7, !PT ;  /* 0x0000000700007217 */ /* 0x000fe40007800200 */
[----:B------:R-:W-:Y:S02]  /*25000*/  IMNMX R2, R2, R3, PT ;  /* 0x0000000302027217 */ /* 0x000fe40003800200 */
.L_x_495:
        /* <DEDUP_REMOVED lines=128> */
[----:B------:R-:W-:Y:S01]  /*25810*/  FMNMX.FTZ R4, R19, R4, !PT ;  /* 0x0000000413047209 */ /* 0x000fe20007810000 */
[----:B------:R-:W2:Y:S01]  /*25820*/  SHFL.BFLY PT, R71, R3, 0x1, 0x1f ;  /* 0x0c201f0003477f89 */ /* 0x000ea200000e0000 */
[----:B------:R-:W-:Y:S02]  /*25830*/  FSEL R174, R46, -INF , !P0 ;  /* 0xff8000002eae7808 */ /* 0x000fe40004000000 */
[----:B------:R-:W-:Y:S02]  /*25840*/  ISETP.GT.AND P0, PT, R0, 0x29, P5 ;  /* 0x000000290000780c */ /* 0x000fe40002f04270 */
        /* <DEDUP_REMOVED lines=31> */
[----:B------:R-:W-:Y:S01]  /*25a40*/  FMNMX.FTZ R3, R172, R3, !PT ;  /* 0x00000003ac037209 */ /* 0x000fe20007810000 */
[----:B------:R1:W-:Y:S01]  /*25a50*/  MUFU.EX2 R50, R5 ;  /* 0x0000000500327308 */ /* 0x0003e20000000800 */
[----:B------:R-:W-:Y:S02]  /*25a60*/  FMNMX.FTZ R4, R173, R4, !PT ;  /* 0x00000004ad047209 */ /* 0x000fe40007810000 */
[----:B------:R-:W-:Y:S02]  /*25a70*/  ISETP.LT.OR P0, PT, R2, 0x32, P0 ;  /* 0x000000320200780c */ /* 0x000fe40000701670 */
        /* <DEDUP_REMOVED lines=8> */
[----:B------:R-:W-:Y:S02]  /*25b00*/  ISETP.GT.AND P0, PT, R0, 0x38, P1 ;  /* 0x000000380000780c */ /* 0x000fe40000f04270 */
[----:B------:R-:W-:Y:S02]  /*25b10*/  FMNMX.FTZ R4, R202, R4, !PT ;  /* 0x00000004ca047209 */ /* 0x000fe40007810000 */
[----:B------:R-:W-:Y:S01]  /*25b20*/  FMNMX.FTZ R3, R176, R3, !PT ;  /* 0x00000003b0037209 */ /* 0x000fe20007810000 */
[--C-:B-1----:R-:W-:Y:S01]  /*25b30*/  FFMA.FTZ R5, R12, c[0x0][0x2d0], -R74.reuse ;  /* 0x0000b4000c057a23 */ /* 0x102fe2000001084a */
[----:B------:R-:W-:Y:S02]  /*25b40*/  FMNMX.FTZ R4, R206, R4, !PT ;  /* 0x00000004ce047209 */ /* 0x000fe40007810000 */
[----:B------:R-:W-:Y:S01]  /*25b50*/  ISETP.LT.OR P0, PT, R2, 0x39, P0 ;  /* 0x000000390200780c */ /* 0x000fe20000701670 */
[----:B------:R1:W-:Y:S01]  /*25b60*/  MUFU.EX2 R87, R5 ;  /* 0x0000000500577308 */ /* 0x0003e20000000800 */
[----:B------:R-:W-:Y:S02]  /*25b70*/  FMNMX.FTZ R4, R228, R4, !PT ;  /* 0x00000004e4047209 */ /* 0x000fe40007810000 */
[----:B------:R-:W-:Y:S02]  /*25b80*/  FMNMX.FTZ R3, R184, R3, !PT ;  /* 0x00000003b8037209 */ /* 0x000fe40007810000 */
[----:B------:R-:W-:Y:S02]  /*25b90*/  FMNMX.FTZ R4, R230, R4, !PT ;  /* 0x00000004e6047209 */ /* 0x000fe40007810000 */
[----:B------:R-:W-:Y:S02]  /*25ba0*/  FSEL R191, R23, -INF , !P0 ;  /* 0xff80000017bf7808 */ /* 0x000fe40004000000 */
[----:B------:R-:W-:Y:S02]  /*25bb0*/  FMNMX.FTZ R4, R238, R4, !PT ;  /* 0x00000004ee047209 */ /* 0x000fe40007810000 */
[----:B------:R-:W-:Y:S02]  /*25bc0*/  FMNMX.FTZ R3, R186, R3, !PT ;  /* 0x00000003ba037209 */ /* 0x000fe40007810000 */
        /* <DEDUP_REMOVED lines=25> */
[----:B-1----:R-:W-:Y:S01]  /*25d60*/  FMNMX.FTZ R4, R4, R6, !PT ;  /* 0x0000000604047209 */ /* 0x002fe20007810000 */
[----:B------:R-:W-:Y:S01]  /*25d70*/  FFMA.FTZ R6, R9, c[0x0][0x2d0], -R74 ;  /* 0x0000b40009067a23 */ /* 0x000fe2000001084a */
[----:B------:R-:W-:Y:S01]  /*25d80*/  FSEL R193, R75, -INF , !P1 ;  /* 0xff8000004bc17808 */ /* 0x000fe20004800000 */
[----:B------:R-:W-:Y:S01]  /*25d90*/  FMUL.FTZ R75, R71, c[0x0][0x2d0] ;  /* 0x0000b400474b7a20 */ /* 0x000fe20000410000 */
[C---:B------:R-:W-:Y:S01]  /*25da0*/  ISETP.LT.OR P1, PT, R2.reuse, 0x49, P3 ;  /* 0x000000490200780c */ /* 0x040fe20001f21670 */
[----:B------:R-:W-:Y:S01]  /*25db0*/  MUFU.EX2 R45, R6 ;  /* 0x00000006002d7308 */ /* 0x000fe20000000800 */
[----:B------:R-:W-:Y:S01]  /*25dc0*/  ISETP.LT.OR P0, PT, R2, 0x4a, P0 ;  /* 0x0000004a0200780c */ /* 0x000fe20000701670 */
[----:B------:R-:W1:Y:S01]  /*25dd0*/  SHFL.BFLY PT, R70, R4, 0x1, 0x1f ;  /* 0x0c201f0004467f89 */ /* 0x000e6200000e0000 */
[----:B------:R-:W-:Y:S02]  /*25de0*/  PLOP3.LUT P3, PT, PT, PT, UP2, 0x40, 0x0 ;  /* 0x000000000000781c */ /* 0x000fe40003f6e828 */
        /* <DEDUP_REMOVED lines=18> */
[----:B------:R2:W-:Y:S01]  /*25f10*/  MUFU.EX2 R84, R5 ;  /* 0x0000000500547308 */ /* 0x0005e20000000800 */
[----:B------:R-:W-:Y:S01]  /*25f20*/  PLOP3.LUT P0, PT, PT, PT, UP0, 0x40, 0x0 ;  /* 0x000000000000781c */ /* 0x000fe20003f0e808 */
[--C-:B------:R-:W-:Y:S01]  /*25f30*/  FFMA.FTZ R12, R28, c[0x0][0x2d0], -R75.reuse ;  /* 0x0000b4001c0c7a23 */ /* 0x100fe2000001084b */
[C---:B------:R-:W-:Y:S01]  /*25f40*/  ISETP.GT.AND P3, PT, R0.reuse, 0x58, P3 ;  /* 0x000000580000780c */ /* 0x040fe20001f64270 */
[--C-:B------:R-:W-:Y:S01]  /*25f50*/  FFMA.FTZ R28, R33, c[0x0][0x2d0], -R75.reuse ;  /* 0x0000b400211c7a23 */ /* 0x100fe2000001084b */
[----:B------:R-:W-:Y:S01]  /*25f60*/  ISETP.GT.AND P0, PT, R0, 0x59, P0 ;  /* 0x000000590000780c */ /* 0x000fe20000704270 */
[----:B------:R-:W-:Y:S01]  /*25f70*/  UISETP.GT.AND UP0, UPT, UR12, UR4, UPT ;  /* 0x000000040c00728c */ /* 0x000fe2000bf04270 */
[----:B------:R-:W-:Y:S01]  /*25f80*/  FMNMX.FTZ R0, R200, R3, !PT ;  /* 0x00000003c8007209 */ /* 0x000fe20007810000 */
[--C-:B------:R-:W-:Y:S01]  /*25f90*/  FFMA.FTZ R3, R20, c[0x0][0x2d0], -R75.reuse ;  /* 0x0000b40014037a23 */ /* 0x100fe2000001084b */
[----:B---3--:R-:W-:Y:S01]  /*25fa0*/  F2FP.BF16.PACK_AB R78, R61, R87 ;  /* 0x000000573d4e723e */ /* 0x008fe200000010ff */
[----:B------:R-:W-:Y:S01]  /*25fb0*/  MUFU.EX2 R51, R12 ;  /* 0x0000000c00337308 */ /* 0x000fe20000000800 */
[----:B------:R-:W-:Y:S01]  /*25fc0*/  ISETP.LT.OR P0, PT, R2, 0x5a, P0 ;  /* 0x0000005a0200780c */ /* 0x000fe20000701670 */
[----:B------:R-:W-:Y:S01]  /*25fd0*/  UIADD3 UR12, UR12, -0x1, URZ ;  /* 0xffffffff0c0c7890 */ /* 0x000fe2000fffe03f */
[----:B-1----:R-:W-:Y:S02]  /*25fe0*/  FMNMX.FTZ R70, R4, R70, !PT ;  /* 0x0000004604467209 */ /* 0x002fe40007810000 */
[----:B------:R-:W-:Y:S02]  /*25ff0*/  FSEL R73, R34, -INF , !P0 ;  /* 0xff80000022497808 */ /* 0x000fe40004000000 */
[C---:B------:R-:W-:Y:S01]  /*26000*/  FSETP.NEU.FTZ.AND P0, PT, R70.reuse, -INF , PT ;  /* 0xff8000004600780b */ /* 0x040fe20003f1d000 */
[----:B------:R-:W-:Y:S01]  /*26010*/  FMUL.FTZ R96, R70, c[0x0][0x2d0] ;  /* 0x0000b40046607a20 */ /* 0x000fe20000410000 */
[----:B------:R-:W-:Y:S01]  /*26020*/  ISETP.LT.OR P3, PT, R2, 0x59, P3 ;  /* 0x000000590200780c */ /* 0x000fe20001f61670 */
[----:B------:R1:W-:Y:S01]  /*26030*/  MUFU.EX2 R60, R3 ;  /* 0x00000003003c7308 */ /* 0x0003e20000000800 */
[--C-:B------:R-:W-:Y:S01]  /*26040*/  FFMA.FTZ R2, R17, c[0x0][0x2d0], -R75.reuse ;  /* 0x0000b40011027a23 */ /* 0x100fe2000001084b */
[----:B------:R-:W-:Y:S02]  /*26050*/  FMNMX.FTZ R0, R204, R0, !PT ;  /* 0x00000000cc007209 */ /* 0x000fe40007810000 */
[----:B------:R-:W-:Y:S01]  /*26060*/  FSEL R96, R96, RZ, P0 ;  /* 0x000000ff60607208 */ /* 0x000fe20000000000 */
[--C-:B--2---:R-:W-:Y:S01]  /*26070*/  FFMA.FTZ R5, R13, c[0x0][0x2d0], -R75.reuse ;  /* 0x0000b4000d057a23 */ /* 0x104fe2000001084b */
[----:B------:R-:W-:Y:S03]  /*26080*/  FSEL R203, R35, -INF , !P3 ;  /* 0xff80000023cb7808 */ /* 0x000fe60005800000 */
[--C-:B------:R-:W-:Y:S01]  /*26090*/  FFMA.FTZ R4, R19, c[0x0][0x2d0], -R96.reuse ;  /* 0x0000b40013047a23 */ /* 0x100fe20000010860 */
[----:B------:R2:W3:Y:S01]  /*260a0*/  MUFU.EX2 R86, R2 ;  /* 0x0000000200567308 */ /* 0x0004e20000000800 */
[----:B------:R-:W-:Y:S01]  /*260b0*/  FMNMX.FTZ R0, R203, R0, !PT ;  /* 0x00000000cb007209 */ /* 0x000fe20007810000 */
[--C-:B------:R-:W-:Y:S02]  /*260c0*/  FFMA.FTZ R32, R32, c[0x0][0x2d0], -R96.reuse ;  /* 0x0000b40020207a23 */ /* 0x100fe40000010860 */
[--C-:B------:R-:W-:Y:S01]  /*260d0*/  FFMA.FTZ R44, R44, c[0x0][0x2d0], -R96.reuse ;  /* 0x0000b4002c2c7a23 */ /* 0x100fe20000010860 */
[----:B------:R-:W-:Y:S05]  /*260e0*/  FMNMX.FTZ R0, R73, R0, !PT ;  /* 0x0000000049007209 */ /* 0x000fea0007810000 */
[----:B------:R-:W-:Y:S01]  /*260f0*/  MUFU.EX2 R36, R4 ;  /* 0x0000000400247308 */ /* 0x000fe20000000800 */
[--C-:B-1----:R-:W-:Y:S02]  /*26100*/  FFMA.FTZ R3, R8, c[0x0][0x2d0], -R96.reuse ;  /* 0x0000b40008037a23 */ /* 0x102fe40000010860 */
[----:B------:R-:W-:Y:S07]  /*26110*/  FFMA.FTZ R8, R26, c[0x0][0x2d0], -R75 ;  /* 0x0000b4001a087a23 */ /* 0x000fee000001084b */
[----:B------:R1:W-:Y:S01]  /*26120*/  MUFU.EX2 R57, R3 ;  /* 0x0000000300397308 */ /* 0x0003e20000000800 */
[----:B--2---:R-:W2:Y:S01]  /*26130*/  SHFL.BFLY PT, R2, R0, 0x2, 0x1f ;  /* 0x0c401f0000027f89 */ /* 0x004ea200000e0000 */
[----:B---3--:R-:W-:Y:S08]  /*26140*/  F2FP.BF16.PACK_AB R79, R60, R86 ;  /* 0x000000563c4f723e */ /* 0x008ff000000010ff */
[----:B------:R-:W3:Y:S10]  /*26150*/  MUFU.EX2 R49, R5 ;  /* 0x0000000500317308 */ /* 0x000ef40000000800 */
[----:B------:R-:W-:Y:S01]  /*26160*/  MUFU.EX2 R63, R8 ;  /* 0x00000008003f7308 */ /* 0x000fe20000000800 */
[--C-:B-1----:R-:W-:Y:S09]  /*26170*/  FFMA.FTZ R3, R15, c[0x0][0x2d0], -R96.reuse ;  /* 0x0000b4000f037a23 */ /* 0x102ff20000010860 */
[----:B------:R1:W4:Y:S01]  /*26180*/  MUFU.EX2 R37, R3 ;  /* 0x0000000300257308 */ /* 0x0003220000000800 */
[----:B---3--:R-:W-:Y:S01]  /*26190*/  F2FP.BF16.PACK_AB R77, R49, R84 ;  /* 0x00000054314d723e */ /* 0x008fe200000010ff */
[----:B-1----:R-:W-:Y:S02]  /*261a0*/  FFMA.FTZ R3, R16, c[0x0][0x2d0], -R96 ;  /* 0x0000b40010037a23 */ /* 0x002fe40000010860 */
[--C-:B------:R-:W-:Y:S06]  /*261b0*/  FFMA.FTZ R16, R29, c[0x0][0x2d0], -R74.reuse ;  /* 0x0000b4001d107a23 */ /* 0x100fec000001084a */
[----:B------:R2:W-:Y:S10]  /*261c0*/  MUFU.EX2 R85, R3 ;  /* 0x0000000300557308 */ /* 0x0005f40000000800 */
[----:B------:R-:W-:Y:S01]  /*261d0*/  MUFU.EX2 R34, R16 ;  /* 0x0000001000227308 */ /* 0x000fe20000000800 */
[----:B--2---:R-:W-:Y:S01]  /*261e0*/  FMNMX.FTZ R3, R0, R2, !PT ;  /* 0x0000000200037209 */ /* 0x004fe20007810000 */
[----:B------:R-:W-:Y:S01]  /*261f0*/  FFMA.FTZ R2, R22, c[0x0][0x2d0], -R74 ;  /* 0x0000b40016027a23 */ /* 0x000fe2000001084a */
[----:B------:R-:W-:Y:S07]  /*26200*/  FSEL R0, R72, RZ, P2 ;  /* 0x000000ff48007208 */ /* 0x000fee0001000000 */
[----:B------:R1:W-:Y:S01]  /*26210*/  MUFU.EX2 R89, R2 ;  /* 0x0000000200597308 */ /* 0x0003e20000000800 */
[----:B------:R-:W2:Y:S01]  /*26220*/  SHFL.BFLY PT, R4, R3, 0x1, 0x1f ;  /* 0x0c201f0003047f89 */ /* 0x000ea200000e0000 */
[----:B------:R-:W-:Y:S01]  /*26230*/  FADD.FTZ R0, -R0, R100 ;  /* 0x0000006400007221 */ /* 0x000fe20000010100 */
[----:B------:R-:W-:Y:S03]  /*26240*/  MOV R100, R45 ;  /* 0x0000002d00647202 */ /* 0x000fe60000000f00 */
[----:B------:R-:W-:Y:S01]  /*26250*/  FMUL.FTZ R0, R0, c[0x0][0x2d0] ;  /* 0x0000b40000007a20 */ /* 0x000fe20000410000 */
[----:B------:R-:W-:Y:S03]  /*26260*/  F2FP.BF16.PACK_AB R76, R50, R100 ;  /* 0x00000064324c723e */ /* 0x000fe600000010ff */
        /* <DEDUP_REMOVED lines=14> */
[----:B------:R-:W-:Y:S01]  /*26350*/  F2FP.BF16.PACK_AB R64, R101, R57 ;  /* 0x000000396540723e */ /* 0x000fe200000010ff */
[----:B------:R-:W-:Y:S02]  /*26360*/  FMUL.FTZ R0, R0, c[0x0][0x2d0] ;  /* 0x0000b40000007a20 */ /* 0x000fe40000410000 */
[C---:B------:R-:W-:Y:S01]  /*26370*/  FMUL.FTZ R33, R69.reuse, R133 ;  /* 0x0000008545217220 */ /* 0x040fe20000410000 */
[----:B------:R-:W-:Y:S01]  /*26380*/  MUFU.EX2 R105, R92 ;  /* 0x0000005c00697308 */ /* 0x000fe20000000800 */
[----:B------:R-:W-:Y:S02]  /*26390*/  IMAD.MOV.U32 R116, RZ, RZ, R86 ;  /* 0x000000ffff747224 */ /* 0x000fe400078e0056 */
[--C-:B------:R-:W-:Y:S02]  /*263a0*/  FFMA.FTZ R4, R24, c[0x0][0x2d0], -R97.reuse ;  /* 0x0000b40018047a23 */ /* 0x100fe40000010861 */
[----:B------:R-:W-:Y:S01]  /*263b0*/  FMUL.FTZ R17, R69, R117 ;  /* 0x0000007545117220 */ /* 0x000fe20000410000 */
[----:B------:R-:W-:Y:S01]  /*263c0*/  MOV R117, R57 ;  /* 0x0000003900757202 */ /* 0x000fe20000000f00 */
[--C-:B------:R-:W-:Y:S02]  /*263d0*/  FFMA.FTZ R58, R58, c[0x0][0x2d0], -R97.reuse ;  /* 0x0000b4003a3a7a23 */ /* 0x100fe40000010861 */
[----:B------:R-:W-:Y:S01]  /*263e0*/  FFMA.FTZ R62, R62, c[0x0][0x2d0], -R97 ;  /* 0x0000b4003e3e7a23 */ /* 0x000fe20000010861 */
[----:B------:R2:W3:Y:S01]  /*263f0*/  MUFU.EX2 R2, R0 ;  /* 0x0000000000027308 */ /* 0x0004e20000000800 */
[----:B------:R-:W-:Y:S02]  /*26400*/  FFMA.FTZ R24, R30, c[0x0][0x2d0], -R75 ;  /* 0x0000b4001e187a23 */ /* 0x000fe4000001084b */
[C---:B-1----:R-:W-:Y:S02]  /*26410*/  FMUL.FTZ R19, R68.reuse, R119 ;  /* 0x0000007744137220 */ /* 0x042fe40000410000 */
[C---:B------:R-:W-:Y:S01]  /*26420*/  FMUL.FTZ R7, R68.reuse, R107 ;  /* 0x0000006b44077220 */ /* 0x040fe20000410000 */
[----:B------:R-:W-:Y:S01]  /*26430*/  MOV R107, R36 ;  /* 0x00000024006b7202 */ /* 0x000fe20000000f00 */
[----:B------:R-:W-:Y:S01]  /*26440*/  FMUL.FTZ R6, R68, R106 ;  /* 0x0000006a44067220 */ /* 0x000fe20000410000 */
[----:B------:R-:W-:Y:S02]  /*26450*/  LDSM.16.MT88.4 R36, [R212+0x100] ;  /* 0x00010000d424783b */ /* 0x000fe40000004200 */
[----:B------:R1:W-:Y:S01]  /*26460*/  MUFU.EX2 R227, R4 ;  /* 0x0000000400e37308 */ /* 0x0003e20000000800 */
[----:B------:R-:W-:Y:S09]  /*26470*/  F2FP.BF16.PACK_AB R66, R107, R85 ;  /* 0x000000556b42723e */ /* 0x000ff200000010ff */
[----:B------:R4:W-:Y:S01]  /*26480*/  MUFU.EX2 R35, R24 ;  /* 0x0000001800237308 */ /* 0x0009e20000000800 */
[--C-:B--2---:R-:W-:Y:S02]  /*26490*/  FFMA.FTZ R0, R18, c[0x0][0x2d0], -R97.reuse ;  /* 0x0000b40012007a23 */ /* 0x104fe40000010861 */
[----:B------:R-:W-:Y:S02]  /*264a0*/  FMUL.FTZ R18, R68, R118 ;  /* 0x0000007644127220 */ /* 0x000fe40000410000 */
[C---:B---3--:R-:W-:Y:S05]  /*264b0*/  FMUL.FTZ R8, R2.reuse, R108 ;  /* 0x0000006c02087220 */ /* 0x048fea0000410000 */
[----:B------:R2:W-:Y:S01]  /*264c0*/  MUFU.EX2 R205, R0 ;  /* 0x0000000000cd7308 */ /* 0x0005e20000000800 */
[C---:B------:R-:W-:Y:S02]  /*264d0*/  FMUL.FTZ R9, R2.reuse, R109 ;  /* 0x0000006d02097220 */ /* 0x040fe40000410000 */
[C---:B------:R-:W-:Y:S01]  /*264e0*/  FMUL.FTZ R12, R2.reuse, R112 ;  /* 0x00000070020c7220 */ /* 0x040fe20000410000 */
[----:B------:R-:W-:Y:S01]  /*264f0*/  MOV R112, R87 ;  /* 0x0000005700707202 */ /* 0x000fe20000000f00 */
[--C-:B-1----:R-:W-:Y:S02]  /*26500*/  FFMA.FTZ R4, R25, c[0x0][0x2d0], -R97.reuse ;  /* 0x0000b40019047a23 */ /* 0x102fe40000010861 */
[C---:B------:R-:W-:Y:S02]  /*26510*/  FMUL.FTZ R13, R2.reuse, R113 ;  /* 0x00000071020d7220 */ /* 0x040fe40000410000 */
[----:B------:R-:W-:Y:S01]  /*26520*/  IMAD.MOV.U32 R113, RZ, RZ, R84 ;  /* 0x000000ffff717224 */ /* 0x000fe200078e0054 */
[----:B------:R1:W3:Y:S01]  /*26530*/  MUFU.EX2 R229, R4 ;  /* 0x0000000400e57308 */ /* 0x0002e20000000800 */
[C---:B------:R-:W-:Y:S02]  /*26540*/  FMUL.FTZ R25, R2.reuse, R125 ;  /* 0x0000007d02197220 */ /* 0x040fe40000410000 */
[C---:B------:R-:W-:Y:S02]  /*26550*/  FMUL.FTZ R29, R2.reuse, R129 ;  /* 0x00000081021d7220 */ /* 0x040fe40000410000 */
[C---:B----4-:R-:W-:Y:S02]  /*26560*/  FMUL.FTZ R24, R2.reuse, R124 ;  /* 0x0000007c02187220 */ /* 0x050fe40000410000 */
[C---:B------:R-:W-:Y:S02]  /*26570*/  FMUL.FTZ R45, R2.reuse, R145 ;  /* 0x00000091022d7220 */ /* 0x040fe40000410000 */
[C---:B------:R-:W-:Y:S01]  /*26580*/  FMUL.FTZ R57, R2.reuse, R157 ;  /* 0x0000009d02397220 */ /* 0x040fe20000410000 */
[----:B------:R4:W-:Y:S01]  /*26590*/  MUFU.EX2 R124, R32 ;  /* 0x00000020007c7308 */ /* 0x0009e20000000800 */
[----:B------:R-:W-:Y:S02]  /*265a0*/  IMAD.MOV.U32 R108, RZ, RZ, R60 ;  /* 0x000000ffff6c7224 */ /* 0x000fe400078e003c */
[----:B------:R-:W-:Y:S01]  /*265b0*/  FMUL.FTZ R60, R2, R160 ;  /* 0x000000a0023c7220 */ /* 0x000fe20000410000 */
[----:B------:R-:W-:Y:S01]  /*265c0*/  MOV R160, R116 ;  /* 0x0000007400a07202 */ /* 0x000fe20000000f00 */
[----:B--2---:R-:W-:Y:S02]  /*265d0*/  FFMA.FTZ R0, R21, c[0x0][0x2d0], -R97 ;  /* 0x0000b40015007a23 */ /* 0x004fe40000010861 */
[----:B------:R-:W2:Y:S03]  /*265e0*/  LDSM.16.MT88.4 R20, [R209+0x100] ;  /* 0x00010000d114783b */ /* 0x000ea60000004200 */
[----:B------:R5:W5:Y:S01]  /*265f0*/  MUFU.EX2 R207, R0 ;  /* 0x0000000000cf7308 */ /* 0x000b620000000800 */
[----:B-1----:R-:W-:Y:S01]  /*26600*/  FFMA.FTZ R4, R27, c[0x0][0x2d0], -R74 ;  /* 0x0000b4001b047a23 */ /* 0x002fe2000001084a */
[----:B---3--:R-:W-:Y:S08]  /*26610*/  F2FP.BF16.PACK_AB R67, R229, R227 ;  /* 0x000000e3e543723e */ /* 0x008ff000000010ff */
[----:B------:R1:W-:Y:S01]  /*26620*/  MUFU.EX2 R91, R4 ;  /* 0x00000004005b7308 */ /* 0x0003e20000000800 */
[----:B----4-:R-:W-:Y:S01]  /*26630*/  FMUL.FTZ R32, R69, R132 ;  /* 0x0000008445207220 */ /* 0x010fe20000410000 */
[----:B-----5:R-:W-:Y:S02]  /*26640*/  FSEL R0, R3, RZ, P0 ;  /* 0x000000ff03007208 */ /* 0x020fe40000000000 */
[----:B------:R-:W-:Y:S02]  /*26650*/  F2FP.BF16.PACK_AB R65, R207, R205 ;  /* 0x000000cdcf41723e */ /* 0x000fe400000010ff */
[----:B------:R-:W-:Y:S01]  /*26660*/  PLOP3.LUT P0, PT, PT, PT, UP0, 0x80, 0x0 ;  /* 0x000000000000781c */ /* 0x000fe20003f0f008 */
[----:B------:R-:W-:Y:S04]  /*26670*/  FADD.FTZ R0, -R0, R103 ;  /* 0x0000006700007221 */ /* 0x000fe80000010100 */
[----:B------:R-:W-:Y:S02]  /*26680*/  FMUL.FTZ R0, R0, c[0x0][0x2d0] ;  /* 0x0000b40000007a20 */ /* 0x000fe40000410000 */
[----:B-1----:R-:W-:Y:S02]  /*26690*/  FMUL.FTZ R4, R69, R104 ;  /* 0x0000006845047220 */ /* 0x002fe40000410000 */
[----:B------:R-:W-:Y:S02]  /*266a0*/  IMAD.MOV.U32 R104, RZ, RZ, R89 ;  /* 0x000000ffff687224 */ /* 0x000fe400078e0059 */
[----:B------:R-:W1:Y:S03]  /*266b0*/  MUFU.EX2 R0, R0 ;  /* 0x0000000000007308 */ /* 0x000e660000000800 */
[-C--:B--2---:R-:W-:Y:S01]  /*266c0*/  HMMA.16816.F32.BF16 R4, R76, R20.reuse, R4 ;  /* 0x000000144c04723c */ /* 0x084fe20000041804 */
        /* <DEDUP_REMOVED lines=37> */
[-C--:B------:R-:W-:Y:S01]  /*26920*/  HMMA.16816.F32.BF16 R20, R76, R36.reuse, R20 ;  /* 0x000000244c14723c */ /* 0x080fe20000041814 */
[----:B---3--:R-:W-:Y:S02]  /*26930*/  IMAD.MOV.U32 R123, RZ, RZ, R59 ;  /* 0x000000ffff7b7224 */ /* 0x008fe400078e003b */
[----:B------:R-:W-:Y:S02]  /*26940*/  FMUL.FTZ R59, R0, R159 ;  /* 0x0000009f003b7220 */ /* 0x000fe40000410000 */
[C---:B----4-:R-:W-:Y:S02]  /*26950*/  FMUL.FTZ R48, R69.reuse, R148 ;  /* 0x0000009445307220 */ /* 0x050fe40000410000 */
        /* <DEDUP_REMOVED lines=148> */
[----:B--2---:R-:W-:Y:S01]  /*272a0*/  FFMA.FTZ R92, R191, c[0x0][0x2d0], -R97 ;  /* 0x0000b400bf5c7a23 */ /* 0x004fe20000010861 */
[----:B------:R-:W-:Y:S08]  /*272b0*/  MOV R191, R106 ;  /* 0x0000006a00bf7202 */ /* 0x000ff00000000f00 */
[----:B------:R2:W-:Y:S01]  /*272c0*/  MUFU.EX2 R103, R92 ;  /* 0x0000005c00677308 */ /* 0x0005e20000000800 */
[--C-:B---3--:R-:W-:Y:S09]  /*272d0*/  FFMA.FTZ R84, R187, c[0x0][0x2d0], -R96.reuse ;  /* 0x0000b400bb547a23 */ /* 0x108ff20000010860 */
[----:B------:R3:W-:Y:S01]  /*272e0*/  MUFU.EX2 R185, R84 ;  /* 0x0000005400b97308 */ /* 0x0007e20000000800 */
[----:B-1----:R-:W1:Y:S01]  /*272f0*/  LDSM.16.MT88.4 R88, [R211+0x1100] ;  /* 0x00110000d358783b */ /* 0x002e620000004200 */
[----:B--2---:R-:W-:Y:S01]  /*27300*/  FFMA.FTZ R92, R201, c[0x0][0x2d0], -R75 ;  /* 0x0000b400c95c7a23 */ /* 0x004fe2000001084b */
[----:B------:R-:W-:Y:S02]  /*27310*/  MOV R201, R120 ;  /* 0x0000007800c97202 */ /* 0x000fe40000000f00 */
[----:B------:R-:W-:Y:S05]  /*27320*/  MOV R120, R110 ;  /* 0x0000006e00787202 */ /* 0x000fea0000000f00 */
[----:B------:R2:W-:Y:S01]  /*27330*/  MUFU.EX2 R181, R92 ;  /* 0x0000005c00b57308 */ /* 0x0005e20000000800 */
[----:B---3--:R-:W-:Y:S02]  /*27340*/  FFMA.FTZ R84, R189, c[0x0][0x2d0], -R96 ;  /* 0x0000b400bd547a23 */ /* 0x008fe40000010860 */
[----:B------:R-:W-:Y:S07]  /*27350*/  IMAD.MOV.U32 R189, RZ, RZ, R100 ;  /* 0x000000ffffbd7224 */ /* 0x000fee00078e0064 */
[----:B------:R3:W4:Y:S01]  /*27360*/  MUFU.EX2 R187, R84 ;  /* 0x0000005400bb7308 */ /* 0x0007220000000800 */
[----:B--2---:R-:W-:Y:S01]  /*27370*/  LDSM.16.MT88.4 R92, [R210+0x1900] ;  /* 0x00190000d25c783b */ /* 0x004fe20000004200 */
[-C--:B-1----:R-:W-:Y:S08]  /*27380*/  HMMA.16816.F32.BF16 R52, R76, R88.reuse, R52 ;  /* 0x000000584c34723c */ /* 0x082ff00000041834 */
[C---:B------:R-:W-:Y:S01]  /*27390*/  HMMA.16816.F32.BF16 R56, R80.reuse, R88, R56 ;  /* 0x000000585038723c */ /* 0x040fe20000041838 */
[--C-:B---3--:R-:W-:Y:S03]  /*273a0*/  FFMA.FTZ R84, R198, c[0x0][0x2d0], -R74.reuse ;  /* 0x0000b400c6547a23 */ /* 0x108fe6000001084a */
[----:B------:R-:W-:Y:S01]  /*273b0*/  IMAD.MOV.U32 R198, RZ, RZ, R109 ;  /* 0x000000ffffc67224 */ /* 0x000fe200078e006d */
[----:B------:R1:W-:Y:S02]  /*273c0*/  MUFU.EX2 R183, R84 ;  /* 0x0000005400b77308 */ /* 0x0003e40000000800 */
[----:B------:R-:W-:Y:S01]  /*273d0*/  FFMA.FTZ R88, R178, c[0x0][0x2d0], -R97 ;  /* 0x0000b400b2587a23 */ /* 0x000fe20000010861 */
        /* <DEDUP_REMOVED lines=16> */
[----:B---3--:R-:W-:Y:S02]  /*274e0*/  FFMA.FTZ R80, R199, c[0x0][0x2d0], -R75 ;  /* 0x0000b400c7507a23 */ /* 0x008fe4000001084b */
[----:B------:R-:W-:Y:S05]  /*274f0*/  IMAD.MOV.U32 R199, RZ, RZ, R115 ;  /* 0x000000ffffc77224 */ /* 0x000fea00078e0073 */
        /* <DEDUP_REMOVED lines=26> */
[----:B------:R1:W-:Y:S02]  /*276a0*/  MUFU.EX2 R157, R84 ;  /* 0x00000054009d7308 */ /* 0x0003e40000000800 */
[----:B------:R-:W-:Y:S01]  /*276b0*/  FFMA.FTZ R92, R193, c[0x0][0x2d0], -R97 ;  /* 0x0000b400c15c7a23 */ /* 0x000fe20000010861 */
[-C--:B------:R-:W-:Y:S01]  /*276c0*/  HMMA.16816.F32.BF16 R44, R80, R94.reuse, R44 ;  /* 0x0000005e502c723c */ /* 0x080fe2000004182c */
[--C-:B--2---:R-:W-:Y:S03]  /*276d0*/  FFMA.FTZ R88, R228, c[0x0][0x2d0], -R96.reuse ;  /* 0x0000b400e4587a23 */ /* 0x104fe60000010860 */
        /* <DEDUP_REMOVED lines=74> */
[----:B---3--:R-:W-:Y:S07]  /*27b80*/  FFMA.FTZ R74, R239, c[0x0][0x2d0], -R96 ;  /* 0x0000b400ef4a7a23 */ /* 0x008fee0000010860 */
        /* <DEDUP_REMOVED lines=157> */
.L_x_481:
        /* <DEDUP_REMOVED lines=121> */
.L_x_383:
[----:B------:R-:W-:Y:S01]  /*28cf0*/  USHF.R.S32.HI UR9, URZ, 0x1f, UR17 ;  /* 0x0000001f3f097899 */ /* 0x000fe20008011411 */
[----:B------:R-:W-:Y:S05]  /*28d00*/  @P4 BRA `(.L_x_500) ;  /* 0x000014d000004947 */ /* 0x000fea0003800000 */
[----:B------:R-:W1:Y:S01]  /*28d10*/  S2R R40, SR_TID.X ;  /* 0x0000000000287919 */ /* 0x000e620000002100 */
[----:B------:R-:W-:Y:S01]  /*28d20*/  IMAD.MOV.U32 R6, RZ, RZ, -0x10 ;  /* 0xfffffff0ff067424 */ /* 0x000fe200078e00ff */
[----:B------:R-:W-:Y:S01]  /*28d30*/  F2FP.BF16.PACK_AB R5, R105, R104 ;  /* 0x000000686905723e */ /* 0x000fe200000010ff */
[----:B------:R-:W-:Y:S01]  /*28d40*/  ULDC.64 UR6, c[0x0][0x500] ;  /* 0x0001400000067ab9 */ /* 0x000fe20000000a00 */
[----:B------:R-:W-:Y:S01]  /*28d50*/  F2FP.BF16.PACK_AB R26, R26, R106 ;  /* 0x0000006a1a1a723e */ /* 0x000fe200000010ff */
[----:B------:R-:W-:Y:S01]  /*28d60*/  UISETP.NE.U32.AND UP1, UPT, URZ, UR6, UPT ;  /* 0x000000063f00728c */ /* 0x000fe2000bf25070 */
[----:B------:R-:W-:Y:S01]  /*28d70*/  F2FP.BF16.PACK_AB R7, R117, R116 ;  /* 0x000000747507723e */ /* 0x000fe200000010ff */
[----:B------:R-:W-:Y:S01]  /*28d80*/  ULDC.64 UR4, c[0x0][0x508] ;  /* 0x0001420000047ab9 */ /* 0x000fe20000000a00 */
[----:B------:R-:W-:Y:S01]  /*28d90*/  F2FP.BF16.PACK_AB R29, R29, R118 ;  /* 0x000000761d1d723e */ /* 0x000fe200000010ff */
[----:B------:R-:W-:Y:S01]  /*28da0*/  UISETP.NE.AND.EX UP1, UPT, URZ, UR7, UPT, UP1 ;  /* 0x000000073f00728c */ /* 0x000fe2000bf25310 */
[----:B------:R-:W-:Y:S01]  /*28db0*/  F2FP.BF16.PACK_AB R33, R33, R108 ;  /* 0x0000006c2121723e */ /* 0x000fe200000010ff */
[----:B------:R-:W-:Y:S01]  /*28dc0*/  UISETP.NE.U32.AND UP0, UPT, URZ, UR4, UPT ;  /* 0x000000043f00728c */ /* 0x000fe2000bf05070 */
[----:B------:R-:W-:Y:S01]  /*28dd0*/  F2FP.BF16.PACK_AB R110, R111, R110 ;  /* 0x0000006e6f6e723e */ /* 0x000fe200000010ff */
[----:B------:R-:W-:Y:S01]  /*28de0*/  ULDC.64 UR6, c[0x0][0x500] ;  /* 0x0001400000067ab9 */ /* 0x000fe20000000a00 */
[----:B------:R-:W-:Y:S01]  /*28df0*/  F2FP.BF16.PACK_AB R32, R32, R112 ;  /* 0x000000702020723e */ /* 0x000fe200000010ff */
[----:B------:R-:W-:Y:S01]  /*28e00*/  UMOV UR4, 0x4 ;  /* 0x0000000400047882 */ /* 0x000fe20000000000 */
[----:B------:R-:W-:Y:S01]  /*28e10*/  F2FP.BF16.PACK_AB R114, R115, R114 ;  /* 0x000000727372723e */ /* 0x000fe200000010ff */
[----:B------:R-:W-:Y:S01]  /*28e20*/  UIMAD.WIDE UR6, UR22, UR4, UR6 ;  /* 0x00000004160672a5 */ /* 0x000fe2000f8e0206 */
[----:B------:R-:W-:Y:S01]  /*28e30*/  F2FP.BF16.PACK_AB R28, R28, R120 ;  /* 0x000000781c1c723e */ /* 0x000fe200000010ff */
[----:B------:R-:W-:Y:S01]  /*28e40*/  UISETP.NE.AND.EX UP0, UPT, URZ, UR5, UPT, UP0 ;  /* 0x000000053f00728c */ /* 0x000fe2000bf05300 */
[----:B------:R-:W-:-:S02]  /*28e50*/  F2FP.BF16.PACK_AB R27, R27, R122 ;  /* 0x0000007a1b1b723e */ /* 0x000fc400000010ff */
[----:B------:R-:W-:Y:S02]  /*28e60*/  F2FP.BF16.PACK_AB R21, R21, R132 ;  /* 0x000000841515723e */ /* 0x000fe400000010ff */
[----:B-1----:R-:W-:Y:S02]  /*28e70*/  SHF.R.S32.HI R41, RZ, 0x1f, R40 ;  /* 0x0000001fff297819 */ /* 0x002fe40000011428 */
[----:B------:R-:W-:Y:S02]  /*28e80*/  F2FP.BF16.PACK_AB R25, R25, R134 ;  /* 0x000000861919723e */ /* 0x000fe400000010ff */
[CC--:B------:R-:W-:Y:S02]  /*28e90*/  LEA.HI R2, R41.reuse, R40.reuse, RZ, 0x2 ;  /* 0x0000002829027211 */ /* 0x0c0fe400078f10ff */
[----:B------:R-:W-:Y:S02]  /*28ea0*/  LEA.HI R35, R41, R40, RZ, 0x5 ;  /* 0x0000002829237211 */ /* 0x000fe400078f28ff */
[----:B------:R-:W-:-:S02]  /*28eb0*/  SHF.R.S32.HI R3, RZ, 0x2, R2 ;  /* 0x00000002ff037819 */ /* 0x000fc40000011402 */
[----:B------:R-:W-:Y:S02]  /*28ec0*/  SHF.R.S32.HI R0, RZ, 0x1f, R2 ;  /* 0x0000001fff007819 */ /* 0x000fe40000011402 */
[----:B------:R-:W-:Y:S02]  /*28ed0*/  SHF.R.S32.HI R34, RZ, 0x5, R35 ;  /* 0x00000005ff227819 */ /* 0x000fe40000011423 */
[----:B------:R-:W-:Y:S02]  /*28ee0*/  LEA.HI R0, R0, R3, RZ, 0x3 ;  /* 0x0000000300007211 */ /* 0x000fe400078f18ff */
[----:B------:R-:W-:Y:S02]  /*28ef0*/  F2FP.BF16.PACK_AB R31, R31, R124 ;  /* 0x0000007c1f1f723e */ /* 0x000fe400000010ff */
[----:B------:R-:W-:Y:S02]  /*28f00*/  LOP3.LUT R0, R0, 0xfffffff8, RZ, 0xc0, !PT ;  /* 0xfffffff800007812 */ /* 0x000fe400078ec0ff */
[----:B------:R-:W-:-:S02]  /*28f10*/  F2FP.BF16.PACK_AB R126, R127, R126 ;  /* 0x0000007e7f7e723e */ /* 0x000fc400000010ff */
[----:B------:R-:W-:Y:S01]  /*28f20*/  F2FP.BF16.PACK_AB R30, R30, R128 ;  /* 0x000000801e1e723e */ /* 0x000fe200000010ff */
[----:B------:R-:W-:Y:S01]  /*28f30*/  IMAD.IADD R3, R3, 0x1, -R0 ;  /* 0x0000000103037824 */ /* 0x000fe200078e0a00 */
[----:B------:R-:W-:Y:S02]  /*28f40*/  LOP3.LUT R0, R2, 0xfffffffc, RZ, 0xc0, !PT ;  /* 0xfffffffc02007812 */ /* 0x000fe400078ec0ff */
[----:B------:R-:W-:Y:S01]  /*28f50*/  F2FP.BF16.PACK_AB R130, R131, R130 ;  /* 0x000000828382723e */ /* 0x000fe200000010ff */
[----:B------:R-:W-:Y:S01]  /*28f60*/  IMAD.SHL.U32 R2, R3, 0x40, RZ ;  /* 0x0000004003027824 */ /* 0x000fe200078e00ff */
[----:B------:R-:W-:Y:S01]  /*28f70*/  F2FP.BF16.PACK_AB R24, R24, R136 ;  /* 0x000000881818723e */ /* 0x000fe200000010ff */
[----:B------:R-:W-:Y:S01]  /*28f80*/  IMAD.IADD R17, R40, 0x1, -R0 ;  /* 0x0000000128117824 */ /* 0x000fe200078e0a00 */
[----:B------:R-:W-:Y:S02]  /*28f90*/  F2FP.BF16.PACK_AB R23, R23, R138 ;  /* 0x0000008a1717723e */ /* 0x000fe400000010ff */
[----:B------:R-:W-:Y:S01]  /*28fa0*/  LOP3.LUT R0, R2, 0x1c0, RZ, 0xc0, !PT ;  /* 0x000001c002007812 */ /* 0x000fe200078ec0ff */
[----:B------:R-:W-:Y:S01]  /*28fb0*/  IMAD R4, R34, 0x200, R17 ;  /* 0x0000020022047824 */ /* 0x000fe200078e0211 */
[----:B------:R-:W-:-:S02]  /*28fc0*/  F2FP.BF16.PACK_AB R19, R19, R148 ;  /* 0x000000941313723e */ /* 0x000fc400000010ff */
[----:B------:R-:W-:Y:S02]  /*28fd0*/  LEA.HI R2, R0, R0, RZ, 0x1d ;  /* 0x0000000000027211 */ /* 0x000fe400078fe8ff */
[----:B------:R-:W-:Y:S02]  /*28fe0*/  LOP3.LUT R0, R3, 0x1, RZ, 0xc0, !PT ;  /* 0x0000000103007812 */ /* 0x000fe400078ec0ff */
[----:B------:R-:W-:Y:S01]  /*28ff0*/  F2FP.BF16.PACK_AB R15, R15, R150 ;  /* 0x000000960f0f723e */ /* 0x000fe200000010ff */
[----:B------:R-:W-:Y:S01]  /*29000*/  IMAD.U32 R2, R4, 0x2, R2 ;  /* 0x0000000204027824 */ /* 0x000fe200078e0002 */
[----:B------:R-:W-:Y:S02]  /*29010*/  ISETP.NE.U32.AND P0, PT, R0, 0x1, PT ;  /* 0x000000010000780c */ /* 0x000fe40003f05070 */
[----:B------:R-:W-:Y:S01]  /*29020*/  F2FP.BF16.PACK_AB R22, R22, R140 ;  /* 0x0000008c1616723e */ /* 0x000fe200000010ff */
[----:B------:R-:W-:Y:S01]  /*29030*/  IMAD.SHL.U32 R2, R2, 0x2, RZ ;  /* 0x0000000202027824 */ /* 0x000fe200078e00ff */
[----:B------:R-:W-:Y:S01]  /*29040*/  BAR.SYNC.DEFER_BLOCKING 0x1, 0x80 ;  /* 0x0042000000007b1d */ /* 0x000fe20000010000 */
[----:B------:R-:W-:-:S02]  /*29050*/  SEL R6, R6, 0x10, !P0 ;  /* 0x0000001006067807 */ /* 0x000fc40004000000 */
[----:B------:R-:W-:Y:S02]  /*29060*/  R2P PR, R3, 0x6 ;  /* 0x0000000603007804 */ /* 0x000fe40000000000 */
[C---:B------:R-:W-:Y:S01]  /*29070*/  IADD3 R4, R2.reuse, 0x80, RZ ;  /* 0x0000008002047810 */ /* 0x040fe20007ffe0ff */
[C---:B------:R-:W-:Y:S01]  /*29080*/  IMAD.IADD R3, R2.reuse, 0x1, R6 ;  /* 0x0000000102037824 */ /* 0x040fe200078e0206 */
[----:B------:R-:W-:Y:S02]  /*29090*/  IADD3 R0, R2, 0xc0, RZ ;  /* 0x000000c002007810 */ /* 0x000fe40007ffe0ff */
[----:B------:R-:W-:Y:S02]  /*290a0*/  F2FP.BF16.PACK_AB R142, R143, R142 ;  /* 0x0000008e8f8e723e */ /* 0x000fe400000010ff */
[----:B------:R-:W-:Y:S02]  /*290b0*/  F2FP.BF16.PACK_AB R14, R14, R144 ;  /* 0x000000900e0e723e */ /* 0x000fe400000010ff */
[----:B------:R-:W-:-:S02]  /*290c0*/  F2FP.BF16.PACK_AB R20, R20, R146 ;  /* 0x000000921414723e */ /* 0x000fc400000010ff */
[----:B------:R-:W-:Y:S02]  /*290d0*/  F2FP.BF16.PACK_AB R18, R18, R152 ;  /* 0x000000981212723e */ /* 0x000fe400000010ff */
[----:B------:R-:W-:Y:S02]  /*290e0*/  @P2 IADD3 R0, R4, -0x40, RZ ;  /* 0xffffffc004002810 */ /* 0x000fe40007ffe0ff */
[----:B------:R-:W-:Y:S02]  /*290f0*/  F2FP.BF16.PACK_AB R16, R16, R154 ;  /* 0x0000009a1010723e */ /* 0x000fe400000010ff */
        /* <DEDUP_REMOVED lines=9> */
[----:B------:R-:W-:-:S03]  /*29190*/  PLOP3.LUT P0, PT, PT, PT, UP1, 0x80, 0x0 ;  /* 0x000000000000781c */ /* 0x000fc60003f0f018 */
[----:B------:R-:W-:Y:S04]  /*291a0*/  STS [R3+0x480], R29 ;  /* 0x0004801d03007388 */ /* 0x000fe80000000800 */
[----:B------:R-:W-:Y:S04]  /*291b0*/  STS [R2+0x2080], R33 ;  /* 0x0020802102007388 */ /* 0x000fe80000000800 */
[----:B------:R3:W-:Y:S04]  /*291c0*/  STS [R2+0x2480], R110 ;  /* 0x0024806e02007388 */ /* 0x0007e80000000800 */
[----:B------:R-:W-:Y:S01]  /*291d0*/  STS [R3+0x2080], R32 ;  /* 0x0020802003007388 */ /* 0x000fe20000000800 */
[----:B-1----:R-:W-:-:S03]  /*291e0*/  IMAD.MOV.U32 R5, RZ, RZ, 0x20 ;  /* 0x00000020ff057424 */ /* 0x002fc600078e00ff */
[----:B------:R-:W-:Y:S02]  /*291f0*/  STS [R3+0x2480], R114 ;  /* 0x0024807203007388 */ /* 0x000fe40000000800 */
[----:B--2---:R-:W-:Y:S02]  /*29200*/  SEL R7, R5, 0xffffffe0, !P1 ;  /* 0xffffffe005077807 */ /* 0x004fe40004800000 */
[----:B------:R-:W-:-:S03]  /*29210*/  PLOP3.LUT P1, PT, PT, PT, UP0, 0x80, 0x0 ;  /* 0x000000000000781c */ /* 0x000fc60003f2f008 */
[----:B------:R-:W-:Y:S02]  /*29220*/  IMAD.IADD R5, R2, 0x1, R7 ;  /* 0x0000000102057824 */ /* 0x000fe400078e0207 */
[----:B------:R-:W-:-:S03]  /*29230*/  IMAD.IADD R4, R7, 0x1, R3 ;  /* 0x0000000107047824 */ /* 0x000fc600078e0203 */
[----:B------:R-:W-:Y:S01]  /*29240*/  STS [R5+0x80], R28 ;  /* 0x0000801c05007388 */ /* 0x000fe20000000800 */
[----:B---3--:R-:W-:-:S03]  /*29250*/  IADD3 R2, R7, 0x400, R0 ;  /* 0x0000040007027810 */ /* 0x008fc60007ffe000 */
[----:B------:R-:W-:Y:S04]  /*29260*/  STS [R5+0x480], R27 ;  /* 0x0004801b05007388 */ /* 0x000fe80000000800 */
[----:B------:R-:W-:Y:S04]  /*29270*/  STS [R4+0x80], R21 ;  /* 0x0000801504007388 */ /* 0x000fe80000000800 */
        /* <DEDUP_REMOVED lines=8> */
[----:B------:R-:W-:-:S04]  /*29300*/  IMAD.IADD R2, R6, 0x1, R0 ;  /* 0x0000000106027824 */ /* 0x000fc800078e0200 */
[----:B------:R-:W-:Y:S01]  /*29310*/  IMAD.IADD R3, R7, 0x1, R2 ;  /* 0x0000000107037824 */ /* 0x000fe200078e0202 */
[----:B------:R-:W-:Y:S01]  /*29320*/  STS [R2], R19 ;  /* 0x0000001302007388 */ /* 0x000fe20000000800 */
[----:B--2---:R-:W-:-:S03]  /*29330*/  IMAD.U32 R4, RZ, RZ, UR6 ;  /* 0x00000006ff047e24 */ /* 0x004fc6000f8e00ff */
        /* <DEDUP_REMOVED lines=8> */
[----:B------:R-:W-:Y:S04]  /*293c0*/  STS [R3], R11 ;  /* 0x0000000b03007388 */ /* 0x000fe80000000800 */
[----:B------:R-:W-:Y:S04]  /*293d0*/  STS [R5], R10 ;  /* 0x0000000a05007388 */ /* 0x000fe80000000800 */
[----:B------:R-:W-:Y:S04]  /*293e0*/  STS [R0+0x2000], R13 ;  /* 0x0020000d00007388 */ /* 0x000fe80000000800 */
[----:B------:R-:W-:Y:S04]  /*293f0*/  STS [R0+0x2400], R12 ;  /* 0x0024000c00007388 */ /* 0x000fe80000000800 */
[----:B------:R-:W-:Y:S04]  /*29400*/  STS [R3+0x2000], R9 ;  /* 0x0020000903007388 */ /* 0x000fe80000000800 */
[----:B------:R1:W-:Y:S02]  /*29410*/  STS [R5+0x2000], R8 ;  /* 0x0020000805007388 */ /* 0x0003e40000000800 */
[----:B-1----:R-:W-:-:S02]  /*29420*/  IMAD.U32 R5, RZ, RZ, UR7 ;  /* 0x00000007ff057e24 */ /* 0x002fc4000f8e00ff */
[----:B------:R-:W-:Y:S06]  /*29430*/  BAR.SYNC.DEFER_BLOCKING 0x1, 0x80 ;  /* 0x0042000000007b1d */ /* 0x000fec0000010000 */
[----:B------:R-:W-:Y:S02]  /*29440*/  ULDC.64 UR6, c[0x0][0x508] ;  /* 0x0001420000067ab9 */ /* 0x000fe40000000a00 */
[----:B------:R-:W-:Y:S01]  /*29450*/  @UP0 UIMAD.WIDE UR6, UR22, UR4, UR6 ;  /* 0x00000004160602a5 */ /* 0x000fe2000f8e0206 */
[----:B------:R-:W2:Y:S01]  /*29460*/  @P0 LDG.E R0, [R4.64] ;  /* 0x0000001a04000981 */ /* 0x000ea2000c1e1900 */
[----:B------:R-:W-:-:S04]  /*29470*/  IMAD.MOV.U32 R12, RZ, RZ, c[0x0][0x388] ;  /* 0x0000e200ff0c7624 */ /* 0x000fc800078e00ff */
[----:B------:R-:W-:Y:S02]  /*29480*/  IMAD.U32 R2, RZ, RZ, UR6 ;  /* 0x00000006ff027e24 */ /* 0x000fe4000f8e00ff */
[----:B------:R-:W-:-:S05]  /*29490*/  IMAD.U32 R3, RZ, RZ, UR7 ;  /* 0x00000007ff037e24 */ /* 0x000fca000f8e00ff */
[----:B------:R1:W5:Y:S02]  /*294a0*/  @P1 LDG.E R12, [R2.64] ;  /* 0x0000001a020c1981 */ /* 0x000364000c1e1900 */
[----:B-1----:R-:W-:Y:S02]  /*294b0*/  CS2R R2, SRZ ;  /* 0x0000000000027805 */ /* 0x002fe4000001ff00 */
[--C-:B--2---:R-:W-:Y:S01]  /*294c0*/  @P0 SHF.R.S32.HI R3, RZ, 0x1f, R0.reuse ;  /* 0x0000001fff030819 */ /* 0x104fe20000011400 */
[----:B------:R-:W-:Y:S01]  /*294d0*/  @P0 IMAD.MOV.U32 R2, RZ, RZ, R0 ;  /* 0x000000ffff020224 */ /* 0x000fe200078e0000 */
[----:B------:R-:W-:Y:S05]  /*294e0*/  @P1 BRA `(.L_x_501) ;  /* 0x0000004000001947 */ /* 0x000fea0003800000 */
[----:B------:R-:W-:Y:S05]  /*294f0*/  @!P0 BRA `(.L_x_501) ;  /* 0x0000003000008947 */ /* 0x000fea0003800000 */
[----:B------:R1:W2:Y:S04]  /*29500*/  LDG.E R0, [R4.64] ;  /* 0x0000001a04007981 */ /* 0x0002a8000c1e1900 */
[----:B-1----:R-:W2:Y:S02]  /*29510*/  LDG.E R4, [R4.64+0x4] ;  /* 0x0000041a04047981 */ /* 0x002ea4000c1e1900 */
[----:B--2--5:R-:W-:-:S02]  /*29520*/  IADD3 R12, -R0, R4, RZ ;  /* 0x00000004000c7210 */ /* 0x024fc40007ffe1ff */
.L_x_501:
[----:B------:R-:W-:Y:S01]  /*29530*/  LEA.HI R0, R17, R17, RZ, 0x1 ;  /* 0x0000001111007211 */ /* 0x000fe200078f08ff */
[----:B------:R1:W2:Y:S01]  /*29540*/  R2UR UR6, R2 ;  /* 0x00000000020673c2 */ /* 0x0002a200000e0000 */
[----:B------:R-:W-:Y:S01]  /*29550*/  IMAD.MOV.U32 R5, RZ, RZ, c[0x0][0x4e8] ;  /* 0x00013a00ff057624 */ /* 0x000fe200078e00ff */
[----:B------:R-:W3:Y:S01]  /*29560*/  S2R R22, SR_CTAID.X ;  /* 0x0000000000167919 */ /* 0x000ee20000002500 */
[C---:B------:R-:W-:Y:S01]  /*29570*/  LOP3.LUT R4, R0.reuse, 0x1ffffffe, RZ, 0xc0, !PT ;  /* 0x1ffffffe00047812 */ /* 0x040fe200078ec0ff */
[----:B------:R-:W-:Y:S01]  /*29580*/  IMAD.SHL.U32 R0, R0, 0x20, RZ ;  /* 0x0000002000007824 */ /* 0x000fe200078e00ff */
[----:B------:R-:W-:Y:S01]  /*29590*/  ULDC.64 UR14, c[0x0][0x490] ;  /* 0x00012400000e7ab9 */ /* 0x000fe20000000a00 */
[----:B------:R-:W-:Y:S01]  /*295a0*/  ISETP.NE.AND P0, PT, R5, 0x1, PT ;  /* 0x000000010500780c */ /* 0x000fe20003f05270 */
[----:B------:R-:W-:Y:S01]  /*295b0*/  USHF.R.S32.HI UR10, URZ, 0x1f, UR22 ;  /* 0x0000001f3f0a7899 */ /* 0x000fe20008011416 */
[----:B------:R1:W4:Y:S01]  /*295c0*/  R2UR UR4, R2 ;  /* 0x00000000020473c2 */ /* 0x00032200000e0000 */
[----:B------:R-:W-:Y:S01]  /*295d0*/  LOP3.LUT R0, R0, 0xffffffc0, RZ, 0xc0, !PT ;  /* 0xffffffc000007812 */ /* 0x000fe200078ec0ff */
[----:B------:R-:W-:Y:S01]  /*295e0*/  IMAD.IADD R4, R17, 0x1, -R4 ;  /* 0x0000000111047824 */ /* 0x000fe200078e0a04 */
[----:B----4-:R-:W-:Y:S01]  /*295f0*/  UIMAD UR4, UR9, UR14, URZ ;  /* 0x0000000e090472a4 */ /* 0x010fe2000f8e023f */
[----:B------:R-:W-:Y:S01]  /*29600*/  LEA.HI R21, R41, R40, RZ, 0x6 ;  /* 0x0000002829157211 */ /* 0x000fe200078f30ff */
[----:B------:R-:W-:-:S02]  /*29610*/  USEL UR10, UR10, URZ, !UP1 ;  /* 0x0000003f0a0a7287 */ /* 0x000fc4000c800000 */
[----:B------:R-:W-:Y:S01]  /*29620*/  UIMAD UR15, UR17, UR15, UR4 ;  /* 0x0000000f110f72a4 */ /* 0x000fe2000f8e0204 */
[----:B------:R1:W4:Y:S01]  /*29630*/  R2UR UR12, R2 ;  /* 0x00000000020c73c2 */ /* 0x00032200000e0000 */
[----:B------:R-:W-:Y:S02]  /*29640*/  USEL UR11, UR22, URZ, !UP1 ;  /* 0x0000003f160b7287 */ /* 0x000fe4000c800000 */
[----:B------:R-:W-:-:S05]  /*29650*/  ULDC UR8, c[0x0][0x3a4] ;  /* 0x0000e90000087ab9 */ /* 0x000fca0000000800 */
[----:B------:R1:W2:Y:S08]  /*29660*/  R2UR UR18, R2 ;  /* 0x00000000021273c2 */ /* 0x0002b000000e0000 */
[----:B------:R2:W2:Y:S08]  /*29670*/  R2UR UR7, R3 ;  /* 0x00000000030773c2 */ /* 0x0004b000000e0000 */
[----:B------:R-:W2:Y:S01]  /*29680*/  R2UR UR5, R3 ;  /* 0x00000000030573c2 */ /* 0x000ea200000e0000 */
[----:B-1----:R-:W-:-:S07]  /*29690*/  LOP3.LUT R2, R35, 0xffffffe0, RZ, 0xc0, !PT ;  /* 0xffffffe023027812 */ /* 0x002fce00078ec0ff */
[----:B------:R1:W1:Y:S02]  /*296a0*/  R2UR UR13, R3 ;  /* 0x00000000030d73c2 */ /* 0x00026400000e0000 */
[----:B-1----:R-:W-:Y:S02]  /*296b0*/  ULDC UR13, c[0x0][0x3a0] ;  /* 0x0000e800000d7ab9 */ /* 0x002fe40000000800 */
[----:B----4-:R-:W-:Y:S01]  /*296c0*/  UIMAD.WIDE.U32 UR24, UR12, UR13, URZ ;  /* 0x0000000d0c1872a5 */ /* 0x010fe2000f8e003f */
[----:B------:R-:W-:-:S03]  /*296d0*/  IMAD.IADD R5, R40, 0x1, -R2 ;  /* 0x0000000128057824 */ /* 0x000fc600078e0a02 */
[----:B------:R1:W4:Y:S02]  /*296e0*/  R2UR UR19, R3 ;  /* 0x00000000031373c2 */ /* 0x00032400000e0000 */
[----:B------:R-:W-:Y:S02]  /*296f0*/  SHF.R.S32.HI R2, RZ, 0x1f, R5 ;  /* 0x0000001fff027819 */ /* 0x000fe40000011405 */
[----:B------:R-:W-:Y:S02]  /*29700*/  LOP3.LUT P1, RZ, R5, 0x3, RZ, 0xc0, !PT ;  /* 0x0000000305ff7812 */ /* 0x000fe4000782c0ff */
[----:B------:R-:W-:Y:S01]  /*29710*/  LEA.HI R2, R2, R5, RZ, 0x2 ;  /* 0x0000000502027211 */ /* 0x000fe200078f10ff */
[----:B--2---:R-:W-:-:S03]  /*29720*/  UMOV UR7, UR5 ;  /* 0x0000000500077c82 */ /* 0x004fc60008000000 */
[----:B------:R-:W-:Y:S01]  /*29730*/  SHF.R.S32.HI R2, RZ, 0x2, R2 ;  /* 0x00000002ff027819 */ /* 0x000fe20000011402 */
[----:B------:R-:W-:Y:S02]  /*29740*/  UIMAD.WIDE.U32 UR20, UR17, UR14, UR6 ;  /* 0x0000000e111472a5 */ /* 0x000fe4000f8e0006 */
[----:B------:R-:W-:Y:S02]  /*29750*/  ULDC.64 UR4, c[0x0][0x3e8] ;  /* 0x0000fa0000047ab9 */ /* 0x000fe40000000a00 */
[----:B------:R-:W-:Y:S02]  /*29760*/  ULDC.64 UR6, c[0x0][0x498] ;  /* 0x0001260000067ab9 */ /* 0x000fe40000000a00 */
[----:B------:R-:W-:Y:S02]  /*29770*/  UIMAD UR14, UR10, UR6, URZ ;  /* 0x000000060a0e72a4 */ /* 0x000fe4000f8e023f */
[----:B------:R-:W-:Y:S02]  /*29780*/  UIADD3 UR21, UR21, UR15, URZ ;  /* 0x0000000f15157290 */ /* 0x000fe4000fffe03f */
[----:B------:R-:W-:-:S02]  /*29790*/  UIMAD UR7, UR11, UR7, UR14 ;  /* 0x000000070b0772a4 */ /* 0x000fc4000f8e020e */
[----:B------:R-:W-:Y:S01]  /*297a0*/  UIMAD.WIDE.U32 UR20, UR11, UR6, UR20 ;  /* 0x000000060b1472a5 */ /* 0x000fe2000f8e0014 */
[----:B-1----:R-:W-:Y:S01]  /*297b0*/  IMAD R3, R4, 0x8, R0 ;  /* 0x0000000804037824 */ /* 0x002fe200078e0200 */
[----:B------:R-:W-:Y:S01]  /*297c0*/  SHF.R.S32.HI R0, RZ, 0x1f, R34 ;  /* 0x0000001fff007819 */ /* 0x000fe20000011422 */
[----:B----4-:R-:W-:Y:S01]  /*297d0*/  UIMAD UR13, UR19, UR13, URZ ;  /* 0x0000000d130d72a4 */ /* 0x010fe2000f8e023f */
[----:B------:R-:W-:Y:S01]  /*297e0*/  LEA.HI R4, R41, R40, RZ, 0x3 ;  /* 0x0000002829047211 */ /* 0x000fe200078f18ff */
[----:B------:R-:W-:Y:S01]  /*297f0*/  UIMAD UR12, UR9, UR4, URZ ;  /* 0x00000004090c72a4 */ /* 0x000fe2000f8e023f */
[----:B------:R-:W-:Y:S01]  /*29800*/  LEA.HI R0, R0, R34, RZ, 0x2 ;  /* 0x0000002200007211 */ /* 0x000fe200078f10ff */
[----:B------:R-:W-:Y:S01]  /*29810*/  UIMAD UR8, UR18, UR8, UR13 ;  /* 0x00000008120872a4 */ /* 0x000fe2000f8e020d */
[----:B------:R-:W-:Y:S01]  /*29820*/  SHF.R.S32.HI R19, RZ, 0x3, R4 ;  /* 0x00000003ff137819 */ /* 0x000fe20000011404 */
[----:B------:R-:W-:Y:S01]  /*29830*/  UIMAD UR12, UR17, UR5, UR12 ;  /* 0x00000005110c72a4 */ /* 0x000fe2000f8e020c */
[----:B------:R-:W-:Y:S01]  /*29840*/  LOP3.LUT R0, R0, 0xffffffc, RZ, 0xc0, !PT ;  /* 0x0ffffffc00007812 */ /* 0x000fe200078ec0ff */
[----:B------:R-:W-:-:S04]  /*29850*/  UIADD3 UR25, UR25, UR8, URZ ;  /* 0x0000000819197290 */ /* 0x000fc8000fffe03f */
[----:B------:R-:W-:Y:S01]  /*29860*/  IMAD.IADD R0, R34, 0x1, -R0 ;  /* 0x0000000122007824 */ /* 0x000fe200078e0a00 */
[----:B------:R-:W-:-:S03]  /*29870*/  UIMAD.WIDE.U32 UR24, UR17, UR4, UR24 ;  /* 0x00000004111872a5 */ /* 0x000fc6000f8e0018 */
[----:B------:R-:W-:Y:S01]  /*29880*/  IMAD R11, R0, 0x10, R2 ;  /* 0x00000010000b7824 */ /* 0x000fe200078e0202 */
[----:B------:R-:W-:Y:S01]  /*29890*/  LOP3.LUT R2, R4, 0xfffffff8, RZ, 0xc0, !PT ;  /* 0xfffffff804027812 */ /* 0x000fe200078ec0ff */
[----:B------:R-:W-:Y:S02]  /*298a0*/  ULDC.64 UR4, c[0x0][0x3f0] ;  /* 0x0000fc0000047ab9 */ /* 0x000fe40000000a00 */
[----:B------:R-:W-:Y:S01]  /*298b0*/  IMAD.IADD R3, R11, 0x1, R3 ;  /* 0x000000010b037824 */ /* 0x000fe200078e0203 */
[----:B------:R-:W-:Y:S01]  /*298c0*/  UIMAD UR10, UR10, UR4, URZ ;  /* 0x000000040a0a72a4 */ /* 0x000fe2000f8e023f */
[----:B------:R-:W-:Y:S01]  /*298d0*/  IMAD.IADD R2, R40, 0x1, -R2 ;  /* 0x0000000128027824 */ /* 0x000fe200078e0a02 */
[----:B------:R-:W-:Y:S01]  /*298e0*/  UIADD3 UR13, UR25, UR12, URZ ;  /* 0x0000000c190d7290 */ /* 0x000fe2000fffe03f */
[----:B---3--:R-:W-:Y:S01]  /*298f0*/  IMAD R3, R22, 0x80, R3 ;  /* 0x0000008016037824 */ /* 0x008fe200078e0203 */
[----:B------:R-:W-:Y:S01]  /*29900*/  UIMAD UR5, UR11, UR5, UR10 ;  /* 0x000000050b0572a4 */ /* 0x000fe2000f8e020a */
[----:B------:R-:W-:Y:S01]  /*29910*/  IMAD R6, R2, 0x10, R19 ;  /* 0x0000001002067824 */ /* 0x000fe200078e0213 */
[----:B------:R-:W-:Y:S01]  /*29920*/  UMOV UR12, UR24 ;  /* 0x00000018000c7c82 */ /* 0x000fe20008000000 */
[----:B------:R-:W-:Y:S01]  /*29930*/  @P0 IMAD.HI.U32 R4, R3, c[0x0][0x4ec], RZ ;  /* 0x00013b0003040a27 */ /* 0x000fe200078e00ff */
[----:B------:R-:W-:-:S03]  /*29940*/  UIMAD.WIDE.U32 UR12, UR11, UR4, UR12 ;  /* 0x000000040b0c72a5 */ /* 0x000fc6000f8e000c */
[----:B------:R-:W-:Y:S01]  /*29950*/  IMAD R10, R22, 0x80, R6 ;  /* 0x00000080160a7824 */ /* 0x000fe200078e0206 */
[----:B------:R-:W-:Y:S01]  /*29960*/  UIADD3 UR5, UR13, UR5, URZ ;  /* 0x000000050d057290 */ /* 0x000fe2000fffe03f */
[----:B------:R-:W-:Y:S01]  /*29970*/  IMAD.MOV.U32 R0, RZ, RZ, R3 ;  /* 0x000000ffff007224 */ /* 0x000fe200078e0003 */
[----:B------:R-:W-:Y:S01]  /*29980*/  @P0 SHF.R.U32.HI R0, RZ, c[0x0][0x4f0], R4 ;  /* 0x00013c00ff000a19 */ /* 0x000fe20000011604 */
[----:B------:R-:W-:-:S03]  /*29990*/  @P0 IMAD.HI.U32 R4, R10, c[0x0][0x4ec], RZ ;  /* 0x00013b000a040a27 */ /* 0x000fc600078e00ff */
[----:B------:R-:W-:Y:S01]  /*299a0*/  SHF.R.S32.HI R7, RZ, 0x1f, R0 ;  /* 0x0000001fff077819 */ /* 0x000fe20000011400 */
[----:B------:R-:W-:Y:S01]  /*299b0*/  IMAD.MOV.U32 R8, RZ, RZ, R10 ;  /* 0x000000ffff087224 */ /* 0x000fe200078e000a */
[----:B------:R-:W-:Y:S01]  /*299c0*/  @P0 SHF.R.U32.HI R8, RZ, c[0x0][0x4f0], R4 ;  /* 0x00013c00ff080a19 */ /* 0x000fe20000011604 */
[----:B------:R-:W-:Y:S02]  /*299d0*/  IMAD.SHL.U32 R4, R19, 0x40, RZ ;  /* 0x0000004013047824 */ /* 0x000fe400078e00ff */
[----:B------:R-:W-:Y:S02]  /*299e0*/  IMAD.MOV R5, RZ, RZ, -R0 ;  /* 0x000000ffff057224 */ /* 0x000fe400078e0a00 */
[----:B------:R-:W-:Y:S01]  /*299f0*/  IMAD.SHL.U32 R2, R2, 0x8, RZ ;  /* 0x0000000802027824 */ /* 0x000fe200078e00ff */
[----:B------:R-:W-:Y:S01]  /*29a00*/  LOP3.LUT R4, R4, 0x1c0, RZ, 0xc0, !PT ;  /* 0x000001c004047812 */ /* 0x000fe200078ec0ff */
[----:B------:R-:W-:Y:S02]  /*29a10*/  IMAD R3, R5, c[0x0][0x4e8], R3 ;  /* 0x00013a0005037a24 */ /* 0x000fe400078e0203 */
[----:B------:R-:W-:Y:S01]  /*29a20*/  IMAD.U32 R5, RZ, RZ, UR7 ;  /* 0x00000007ff057e24 */ /* 0x000fe2000f8e00ff */
[----:B------:R-:W-:Y:S01]  /*29a30*/  LOP3.LUT R9, R4, 0x38, R2, 0xf8, !PT ;  /* 0x0000003804097812 */ /* 0x000fe200078ef802 */
[----:B------:R-:W-:Y:S01]  /*29a40*/  IMAD.MOV R16, RZ, RZ, -R8 ;  /* 0x000000ffff107224 */ /* 0x000fe200078e0a08 */
[----:B------:R-:W-:-:S02]  /*29a50*/  SHF.R.U32.HI R6, RZ, 0x3, R4 ;  /* 0x00000003ff067819 */ /* 0x000fc40000011604 */
[----:B------:R-:W-:Y:S01]  /*29a60*/  IADD3 R4, P0, R0, UR20, RZ ;  /* 0x0000001400047c10 */ /* 0x000fe2000ff1e0ff */
[----:B------:R-:W-:Y:S01]  /*29a70*/  IMAD R16, R16, c[0x0][0x4e8], R10 ;  /* 0x00013a0010107a24 */ /* 0x000fe200078e020a */
[----:B------:R-:W-:Y:S02]  /*29a80*/  SHF.R.S32.HI R0, RZ, 0x1f, R3 ;  /* 0x0000001fff007819 */ /* 0x000fe40000011403 */
[----:B------:R-:W-:Y:S02]  /*29a90*/  IADD3.X R5, R7, UR21, R5, P0, !PT ;  /* 0x0000001507057c10 */ /* 0x000fe400087fe405 */
[----:B------:R-:W-:Y:S01]  /*29aa0*/  LOP3.LUT R20, R9, R6, RZ, 0x3c, !PT ;  /* 0x0000000609147212 */ /* 0x000fe200078e3cff */
[----:B------:R-:W-:Y:S01]  /*29ab0*/  IMAD R0, R0, c[0x0][0x488], RZ ;  /* 0x0001220000007a24 */ /* 0x000fe200078e02ff */
[----:B------:R-:W-:Y:S01]  /*29ac0*/  SHF.R.S32.HI R9, RZ, 0x1f, R8 ;  /* 0x0000001fff097819 */ /* 0x000fe20000011408 */
[----:B------:R-:W-:Y:S01]  /*29ad0*/  IMAD.WIDE.U32 R6, R3, c[0x0][0x488], R4 ;  /* 0x0001220003067a25 */ /* 0x000fe200078e0004 */
[----:B------:R-:W-:-:S03]  /*29ae0*/  SHF.R.S32.HI R53, RZ, 0x1f, R2 ;  /* 0x0000001fff357819 */ /* 0x000fc60000011402 */
[----:B------:R-:W-:Y:S02]  /*29af0*/  IMAD R3, R3, c[0x0][0x48c], R0 ;  /* 0x0001230003037a24 */ /* 0x000fe400078e0200 */
[----:B------:R-:W-:Y:S01]  /*29b00*/  IMAD R0, R9, c[0x0][0x3e0], RZ ;  /* 0x0000f80009007a24 */ /* 0x000fe200078e02ff */
[C---:B------:R-:W-:Y:S01]  /*29b10*/  LEA R9, P0, R6.reuse, c[0x0][0x450], 0x2 ;  /* 0x0001140006097a11 */ /* 0x040fe200078010ff */
[----:B------:R-:W-:Y:S02]  /*29b20*/  IMAD.IADD R3, R7, 0x1, R3 ;  /* 0x0000000107037824 */ /* 0x000fe400078e0203 */
[----:B------:R-:W-:Y:S02]  /*29b30*/  IMAD.U32 R5, RZ, RZ, UR13 ;  /* 0x0000000dff057e24 */ /* 0x000fe4000f8e00ff */
[----:B------:R-:W-:Y:S01]  /*29b40*/  IMAD.U32 R4, RZ, RZ, UR12 ;  /* 0x0000000cff047e24 */ /* 0x000fe2000f8e00ff */
[----:B------:R-:W-:Y:S01]  /*29b50*/  LEA.HI.X R3, R6, c[0x0][0x454], R3, 0x2, P0 ;  /* 0x0001150006037a11 */ /* 0x000fe200000f1403 */
[----:B------:R-:W-:Y:S01]  /*29b60*/  IMAD.U32 R5, RZ, RZ, UR5 ;  /* 0x00000005ff057e24 */ /* 0x000fe2000f8e00ff */
[----:B------:R-:W-:Y:S01]  /*29b70*/  SHFL.IDX PT, R14, R9, RZ, 0x1c1f ;  /* 0x001c1fff090e7589 */ /* 0x000fe200000e0000 */
[----:B------:R-:W-:-:S02]  /*29b80*/  IMAD R7, R8, c[0x0][0x3e4], R0 ;  /* 0x0000f90008077a24 */ /* 0x000fc400078e0200 */
[----:B------:R-:W-:Y:S01]  /*29b90*/  IMAD.WIDE.U32 R4, R8, c[0x0][0x3e0], R4 ;  /* 0x0000f80008047a25 */ /* 0x000fe200078e0004 */
[----:B------:R-:W1:Y:S01]  /*29ba0*/  SHFL.IDX PT, R15, R3, RZ, 0x1c1f ;  /* 0x001c1fff030f7589 */ /* 0x000e6200000e0000 */
[----:B------:R-:W-:Y:S02]  /*29bb0*/  SHF.R.S32.HI R8, RZ, 0x1f, R16 ;  /* 0x0000001fff087819 */ /* 0x000fe40000011410 */
[----:B-----5:R-:W-:Y:S01]  /*29bc0*/  IMAD R0, R12, c[0x0][0x4e8], RZ ;  /* 0x00013a000c007a24 */ /* 0x020fe200078e02ff */
[----:B------:R-:W-:Y:S01]  /*29bd0*/  SHFL.IDX PT, R13, R3, 0x1, 0x1c1f ;  /* 0x003c1f00030d7f89 */ /* 0x000fe200000e0000 */
[----:B------:R-:W-:Y:S02]  /*29be0*/  IMAD R6, R22, 0x80, R11 ;  /* 0x0000008016067824 */ /* 0x000fe400078e020b */
[----:B------:R-:W-:Y:S01]  /*29bf0*/  IMAD.IADD R5, R5, 0x1, R7 ;  /* 0x0000000105057824 */ /* 0x000fe200078e0207 */
[----:B------:R-:W2:Y:S01]  /*29c00*/  SHFL.IDX PT, R12, R9, 0x1, 0x1c1f ;  /* 0x003c1f00090c7f89 */ /* 0x000ea200000e0000 */
[----:B------:R-:W-:Y:S01]  /*29c10*/  IMAD R7, R8, c[0x0][0x3d8], RZ ;  /* 0x0000f60008077a24 */ /* 0x000fe200078e02ff */
[----:B------:R-:W-:Y:S01]  /*29c20*/  IADD3 R17, R6, 0x8, RZ ;  /* 0x0000000806117810 */ /* 0x000fe20007ffe0ff */
[----:B------:R-:W-:Y:S01]  /*29c30*/  IMAD.WIDE.U32 R4, R16, c[0x0][0x3d8], R4 ;  /* 0x0000f60010047a25 */ /* 0x000fe200078e0004 */
[----:B------:R-:W-:Y:S01]  /*29c40*/  SHFL.IDX PT, R10, R9, 0x2, 0x1c1f ;  /* 0x005c1f00090a7f89 */ /* 0x000fe200000e0000 */
[----:B------:R-:W-:-:S02]  /*29c50*/  ISETP.GE.OR P5, PT, R6, R0, P1 ;  /* 0x000000000600720c */ /* 0x000fc40000fa6670 */
[-C--:B------:R-:W-:Y:S01]  /*29c60*/  ISETP.GE.OR P4, PT, R17, R0.reuse, P1 ;  /* 0x000000001100720c */ /* 0x080fe20000f86670 */
[----:B------:R-:W3:Y:S01]  /*29c70*/  SHFL.IDX PT, R11, R3, 0x2, 0x1c1f ;  /* 0x005c1f00030b7f89 */ /* 0x000ee200000e0000 */
[----:B------:R-:W-:Y:S01]  /*29c80*/  IMAD R18, R16, c[0x0][0x3dc], R7 ;  /* 0x0000f70010127a24 */ /* 0x000fe200078e0207 */
[----:B------:R-:W-:Y:S01]  /*29c90*/  IADD3 R16, R6, 0x48, RZ ;  /* 0x0000004806107810 */ /* 0x000fe20007ffe0ff */
[----:B------:R-:W-:Y:S01]  /*29ca0*/  IMAD.SHL.U32 R7, R21, 0x8, RZ ;  /* 0x0000000815077824 */ /* 0x000fe200078e00ff */
[----:B------:R-:W-:Y:S02]  /*29cb0*/  SHFL.IDX PT, R8, R9, 0x3, 0x1c1f ;  /* 0x007c1f0009087f89 */ /* 0x000fe400000e0000 */
[----:B------:R-:W-:Y:S02]  /*29cc0*/  ISETP.GE.OR P0, PT, R16, R0, P1 ;  /* 0x000000001000720c */ /* 0x000fe40000f06670 */
[----:B------:R4:W3:Y:S01]  /*29cd0*/  SHFL.IDX PT, R9, R3, 0x3, 0x1c1f ;  /* 0x007c1f0003097f89 */ /* 0x0008e200000e0000 */
[----:B------:R-:W-:-:S03]  /*29ce0*/  LOP3.LUT R7, R20, 0x7ffffe00, R7, 0xf8, !PT ;  /* 0x7ffffe0014077812 */ /* 0x000fc600078ef807 */
[----:B-1----:R-:W-:Y:S04]  /*29cf0*/  @!P5 ST.E [R14.64], R36 ;  /* 0x000000240e00d985 */ /* 0x002fe8000c10191a */
[----:B--2---:R-:W-:Y:S01]  /*29d00*/  @!P4 ST.E [R12.64], R37 ;  /* 0x000000250c00c985 */ /* 0x004fe2000c10191a */
[----:B----4-:R-:W-:Y:S01]  /*29d10*/  IADD3 R3, R6, 0x40, RZ ;  /* 0x0000004006037810 */ /* 0x010fe20007ffe0ff */
[----:B------:R-:W-:Y:S01]  /*29d20*/  IMAD.IADD R6, R5, 0x1, R18 ;  /* 0x0000000105067824 */ /* 0x000fe200078e0212 */
[----:B------:R-:W-:Y:S02]  /*29d30*/  LEA R5, P2, R4, c[0x0][0x380], 0x1 ;  /* 0x0000e00004057a11 */ /* 0x000fe400078408ff */
[----:B------:R-:W-:Y:S01]  /*29d40*/  ISETP.GE.OR P3, PT, R3, R0, P1 ;  /* 0x000000000300720c */ /* 0x000fe20000f66670 */
[----:B------:R-:W-:Y:S01]  /*29d50*/  IMAD R3, R22, 0x80, R19 ;  /* 0x0000008016037824 */ /* 0x000fe200078e0213 */
[----:B------:R-:W-:Y:S01]  /*29d60*/  LEA.HI.X R4, R4, c[0x0][0x384], R6, 0x1, P2 ;  /* 0x0000e10004047a11 */ /* 0x000fe200010f0c06 */
[----:B------:R-:W-:Y:S01]  /*29d70*/  IMAD.SHL.U32 R6, R7, 0x2, RZ ;  /* 0x0000000207067824 */ /* 0x000fe200078e00ff */
[----:B------:R-:W-:Y:S02]  /*29d80*/  SHFL.IDX PT, R12, R5, RZ, 0x181f ;  /* 0x00181fff050c7589 */ /* 0x000fe400000e0000 */
[----:B------:R-:W-:-:S02]  /*29d90*/  IADD3 R7, R3, 0x10, RZ ;  /* 0x0000001003077810 */ /* 0x000fc40007ffe0ff */
[----:B------:R-:W-:Y:S01]  /*29da0*/  SHFL.IDX PT, R15, R4, 0x2, 0x181f ;  /* 0x00581f00040f7f89 */ /* 0x000fe200000e0000 */
[C---:B------:R-:W-:Y:S02]  /*29db0*/  IADD3 R32, R3.reuse, 0x40, RZ ;  /* 0x0000004003207810 */ /* 0x040fe40007ffe0ff */
[C---:B------:R-:W-:Y:S01]  /*29dc0*/  IADD3 R45, R3.reuse, 0x50, RZ ;  /* 0x00000050032d7810 */ /* 0x040fe20007ffe0ff */
[----:B------:R-:W-:Y:S01]  /*29dd0*/  SHFL.IDX PT, R14, R5, 0x3, 0x181f ;  /* 0x00781f00050e7f89 */ /* 0x000fe200000e0000 */
[----:B------:R-:W-:-:S03]  /*29de0*/  IADD3 R54, R3, 0x60, RZ ;  /* 0x0000006003367810 */ /* 0x000fc60007ffe0ff */
[----:B---3--:R-:W-:Y:S04]  /*29df0*/  @!P3 ST.E [R10.64], R38 ;  /* 0x000000260a00b985 */ /* 0x008fe8000c10191a */
[----:B------:R-:W1:Y:S04]  /*29e00*/  SHFL.IDX PT, R10, R5, 0x1, 0x181f ;  /* 0x00381f00050a7f89 */ /* 0x000e6800000e0000 */
[----:B------:R-:W-:Y:S01]  /*29e10*/  @!P0 ST.E [R8.64], R39 ;  /* 0x0000002708008985 */ /* 0x000fe2000c10191a */
        /* <DEDUP_REMOVED lines=8> */
[C---:B------:R-:W-:Y:S01]  /*29ea0*/  IADD3 R7, R3.reuse, 0x30, RZ ;  /* 0x0000003003077810 */ /* 0x040fe20007ffe0ff */
[----:B------:R-:W4:Y:S01]  /*29eb0*/  SHFL.IDX PT, R9, R5, 0x2, 0x181f ;  /* 0x00581f0005097f89 */ /* 0x000f2200000e0000 */
[----:B------:R-:W-:Y:S02]  /*29ec0*/  IADD3 R3, R3, 0x70, RZ ;  /* 0x0000007003037810 */ /* 0x000fe40007ffe0ff */
[----:B------:R-:W-:Y:S01]  /*29ed0*/  ISETP.GE.OR P2, PT, R7, R0, P0 ;  /* 0x000000000700720c */ /* 0x000fe20000746670 */
[----:B------:R-:W-:Y:S01]  /*29ee0*/  LDS.128 R20, [R6+0x880] ;  /* 0x0008800006147984 */ /* 0x000fe20000000c00 */
[C---:B-1----:R-:W-:Y:S02]  /*29ef0*/  @!P4 LEA R10, P6, R2.reuse, R10, 0x1 ;  /* 0x0000000a020ac211 */ /* 0x042fe400078c08ff */
[C---:B------:R-:W-:Y:S01]  /*29f00*/  @!P1 LEA R12, P5, R2.reuse, R12, 0x1 ;  /* 0x0000000c020c9211 */ /* 0x040fe200078a08ff */
[----:B------:R-:W-:Y:S04]  /*29f10*/  LDS.128 R16, [R6+0x1080] ;  /* 0x0010800006107984 */ /* 0x000fe80000000c00 */
[----:B------:R-:W1:Y:S01]  /*29f20*/  SHFL.IDX PT, R44, R4, 0x3, 0x181f ;  /* 0x00781f00042c7f89 */ /* 0x000e6200000e0000 */
[----:B--2---:R-:W-:-:S03]  /*29f30*/  @!P1 LEA.HI.X R13, R2, R11, R53, 0x1, P5 ;  /* 0x0000000b020d9211 */ /* 0x004fc600028f0c35 */
[----:B------:R-:W2:Y:S02]  /*29f40*/  LDS.128 R28, [R6+0x1880] ;  /* 0x00188000061c7984 */ /* 0x000ea40000000c00 */
[----:B------:R-:W-:Y:S02]  /*29f50*/  P2R R7, PR, RZ, 0x40 ;  /* 0x00000040ff077803 */ /* 0x000fe40000000000 */
[----:B------:R-:W-:Y:S01]  /*29f60*/  ISETP.GE.OR P6, PT, R32, R0, P0 ;  /* 0x000000002000720c */ /* 0x000fe200007c6670 */
[----:B------:R-:W-:Y:S01]  /*29f70*/  LDS.128 R36, [R6+0x2880] ;  /* 0x0028800006247984 */ /* 0x000fe20000000c00 */
[----:B------:R-:W-:-:S03]  /*29f80*/  ISETP.NE.AND P5, PT, R7, RZ, PT ;  /* 0x000000ff0700720c */ /* 0x000fc60003fa5270 */
[----:B------:R-:W-:Y:S01]  /*29f90*/  LDS.128 R32, [R6+0x2080] ;  /* 0x0020800006207984 */ /* 0x000fe20000000c00 */
[C-C-:B---3--:R-:W-:Y:S02]  /*29fa0*/  @!P4 LEA.HI.X R11, R2.reuse, R8, R53.reuse, 0x1, P5 ;  /* 0x00000008020bc211 */ /* 0x148fe400028f0c35 */
[C---:B----4-:R-:W-:Y:S01]  /*29fb0*/  @!P3 LEA R8, P5, R2.reuse, R9, 0x1 ;  /* 0x000000090208b211 */ /* 0x050fe200078a08ff */
[----:B------:R-:W-:Y:S03]  /*29fc0*/  LDS.128 R40, [R6+0x3080] ;  /* 0x0030800006287984 */ /* 0x000fe60000000c00 */
[C---:B------:R-:W-:Y:S01]  /*29fd0*/  @!P3 LEA.HI.X R9, R2.reuse, R15, R53, 0x1, P5 ;  /* 0x0000000f0209b211 */ /* 0x040fe200028f0c35 */
[----:B------:R-:W-:Y:S01]  /*29fe0*/  SHFL.IDX PT, R48, R5, 0x4, 0x181f ;  /* 0x00981f0005307f89 */ /* 0x000fe200000e0000 */
[----:B------:R-:W-:-:S03]  /*29ff0*/  @!P2 LEA R14, P5, R2, R14, 0x1 ;  /* 0x0000000e020ea211 */ /* 0x000fc600078a08ff */
[----:B------:R-:W-:Y:S01]  /*2a000*/  SHFL.IDX PT, R7, R5, 0x5, 0x181f ;  /* 0x00b81f0005077f89 */ /* 0x000fe200000e0000 */
[----:B-1----:R-:W-:Y:S02]  /*2a010*/  @!P2 LEA.HI.X R15, R2, R44, R53, 0x1, P5 ;  /* 0x0000002c020fa211 */ /* 0x002fe400028f0c35 */
[-C--:B------:R-:W-:Y:S01]  /*2a020*/  ISETP.GE.OR P5, PT, R45, R0.reuse, P0 ;  /* 0x000000002d00720c */ /* 0x080fe200007a6670 */
[----:B------:R-:W1:Y:S04]  /*2a030*/  SHFL.IDX PT, R49, R5, 0x6, 0x181f ;  /* 0x00d81f0005317f89 */ /* 0x000e6800000e0000 */
[----:B------:R-:W3:Y:S04]  /*2a040*/  SHFL.IDX PT, R52, R4, 0x4, 0x181f ;  /* 0x00981f0004347f89 */ /* 0x000ee800000e0000 */
[----:B------:R-:W4:Y:S04]  /*2a050*/  SHFL.IDX PT, R51, R4, 0x5, 0x181f ;  /* 0x00b81f0004337f89 */ /* 0x000f2800000e0000 */
[----:B------:R-:W1:Y:S04]  /*2a060*/  SHFL.IDX PT, R50, R4, 0x6, 0x181f ;  /* 0x00d81f0004327f89 */ /* 0x000e6800000e0000 */
[----:B------:R1:W3:Y:S04]  /*2a070*/  LDS.128 R44, [R6+0x3880] ;  /* 0x00388000062c7984 */ /* 0x0002e80000000c00 */
[----:B------:R-:W-:Y:S01]  /*2a080*/  @!P1 ST.E.128 [R12.64], R24 ;  /* 0x000000180c009985 */ /* 0x000fe2000c101d1a */
[----:B------:R-:W-:-:S02]  /*2a090*/  ISETP.GE.OR P1, PT, R54, R0, P0 ;  /* 0x000000003600720c */ /* 0x000fc40000726670 */
[----:B------:R-:W-:Y:S01]  /*2a0a0*/  ISETP.GE.OR P0, PT, R3, R0, P0 ;  /* 0x000000000300720c */ /* 0x000fe20000706670 */
[----:B------:R3:W-:Y:S04]  /*2a0b0*/  @!P4 ST.E.128 [R10.64], R20 ;  /* 0x000000140a00c985 */ /* 0x0007e8000c101d1a */
[----:B------:R4:W-:Y:S04]  /*2a0c0*/  @!P3 ST.E.128 [R8.64], R16 ;  /* 0x000000100800b985 */ /* 0x0009e8000c101d1a */
[----:B--2---:R2:W-:Y:S02]  /*2a0d0*/  @!P2 ST.E.128 [R14.64], R28 ;  /* 0x0000001c0e00a985 */ /* 0x0045e4000c101d1a */
[----:B-1----:R-:W-:-:S02]  /*2a0e0*/  @!P1 LEA R6, P2, R2, R49, 0x1 ;  /* 0x0000003102069211 */ /* 0x002fc400078408ff */
[C---:B---3--:R-:W-:Y:S02]  /*2a0f0*/  @!P6 LEA R10, P4, R2.reuse, R48, 0x1 ;  /* 0x00000030020ae211 */ /* 0x048fe400078808ff */
[C---:B----4-:R-:W-:Y:S02]  /*2a100*/  @!P5 LEA R8, P3, R2.reuse, R7, 0x1 ;  /* 0x000000070208d211 */ /* 0x050fe400078608ff */
[C-C-:B------:R-:W-:Y:S02]  /*2a110*/  @!P6 LEA.HI.X R11, R2.reuse, R52, R53.reuse, 0x1, P4 ;  /* 0x00000034020be211 */ /* 0x140fe400020f0c35 */
[C-C-:B------:R-:W-:Y:S02]  /*2a120*/  @!P5 LEA.HI.X R9, R2.reuse, R51, R53.reuse, 0x1, P3 ;  /* 0x000000330209d211 */ /* 0x140fe400018f0c35 */
[----:B------:R-:W-:Y:S01]  /*2a130*/  @!P1 LEA.HI.X R7, R2, R50, R53, 0x1, P2 ;  /* 0x0000003202079211 */ /* 0x000fe200010f0c35 */
[----:B------:R2:W-:Y:S04]  /*2a140*/  @!P6 ST.E.128 [R10.64], R32 ;  /* 0x000000200a00e985 */ /* 0x0005e8000c101d1a */
[----:B------:R2:W1:Y:S04]  /*2a150*/  SHFL.IDX PT, R10, R5, 0x7, 0x181f ;  /* 0x00f81f00050a7f89 */ /* 0x00046800000e0000 */
[----:B------:R2:W-:Y:S04]  /*2a160*/  @!P5 ST.E.128 [R8.64], R36 ;  /* 0x000000240800d985 */ /* 0x0005e8000c101d1a */
[----:B------:R2:W3:Y:S04]  /*2a170*/  SHFL.IDX PT, R5, R4, 0x7, 0x181f ;  /* 0x00f81f0004057f89 */ /* 0x0004e800000e0000 */
[----:B------:R2:W-:Y:S01]  /*2a180*/  @!P1 ST.E.128 [R6.64], R40 ;  /* 0x0000002806009985 */ /* 0x0005e2000c101d1a */
[----:B------:R-:W-:Y:S05]  /*2a190*/  @P0 EXIT ;  /* 0x000000000000094d */ /* 0x000fea0003800000 */
[----:B-12---:R-:W-:-:S04]  /*2a1a0*/  LEA R4, P0, R2, R10, 0x1 ;  /* 0x0000000a02047211 */ /* 0x006fc800078008ff */
[----:B---3--:R-:W-:-:S05]  /*2a1b0*/  LEA.HI.X R5, R2, R5, R53, 0x1, P0 ;  /* 0x0000000502057211 */ /* 0x008fca00000f0c35 */
[----:B------:R-:W-:Y:S01]  /*2a1c0*/  ST.E.128 [R4.64], R44 ;  /* 0x0000002c04007985 */ /* 0x000fe2000c101d1a */
[----:B------:R-:W-:Y:S05]  /*2a1d0*/  EXIT ;  /* 0x000000000000794d */ /* 0x000fea0003800000 */
.L_x_500:
[----:B------:R-:W-:Y:S02]  /*2a1e0*/  ULDC.64 UR6, c[0x0][0x500] ;  /* 0x0001400000067ab9 */ /* 0x000fe40000000a00 */
[----:B------:R-:W-:Y:S02]  /*2a1f0*/  UISETP.NE.U32.AND UP1, UPT, URZ, UR6, UPT ;  /* 0x000000063f00728c */ /* 0x000fe4000bf25070 */
[----:B------:R-:W-:Y:S02]  /*2a200*/  ULDC.64 UR4, c[0x0][0x508] ;  /* 0x0001420000047ab9 */ /* 0x000fe40000000a00 */
[----:B------:R-:W-:Y:S02]  /*2a210*/  UISETP.NE.AND.EX UP1, UPT, URZ, UR7, UPT, UP1 ;  /* 0x000000073f00728c */ /* 0x000fe4000bf25310 */
[----:B------:R-:W-:Y:S02]  /*2a220*/  UISETP.NE.U32.AND UP0, UPT, URZ, UR4, UPT ;  /* 0x000000043f00728c */ /* 0x000fe4000bf05070 */
[----:B------:R-:W-:-:S02]  /*2a230*/  ULDC.64 UR6, c[0x0][0x500] ;  /* 0x0001400000067ab9 */ /* 0x000fc40000000a00 */
[----:B------:R-:W-:Y:S01]  /*2a240*/  UMOV UR4, 0x4 ;  /* 0x0000000400047882 */ /* 0x000fe20000000000 */
[----:B------:R-:W-:Y:S01]  /*2a250*/  PLOP3.LUT P0, PT, PT, PT, UP1, 0x80, 0x0 ;  /* 0x000000000000781c */ /* 0x000fe20003f0f018 */
[----:B------:R-:W-:Y:S02]  /*2a260*/  UIMAD.WIDE UR6, UR22, UR4, UR6 ;  /* 0x00000004160672a5 */ /* 0x000fe4000f8e0206 */
[----:B------:R-:W-:-:S04]  /*2a270*/  UISETP.NE.AND.EX UP0, UPT, URZ, UR5, UPT, UP0 ;  /* 0x000000053f00728c */ /* 0x000fc8000bf05300 */
[----:B------:R-:W-:Y:S02]  /*2a280*/  IMAD.U32 R4, RZ, RZ, UR6 ;  /* 0x00000006ff047e24 */ /* 0x000fe4000f8e00ff */
[----:B------:R-:W-:Y:S01]  /*2a290*/  IMAD.U32 R5, RZ, RZ, UR7 ;  /* 0x00000007ff057e24 */ /* 0x000fe2000f8e00ff */
[----:B------:R-:W-:Y:S01]  /*2a2a0*/  ULDC.64 UR6, c[0x0][0x508] ;  /* 0x0001420000067ab9 */ /* 0x000fe20000000a00 */
[----:B------:R-:W-:-:S03]  /*2a2b0*/  PLOP3.LUT P1, PT, PT, PT, UP0, 0x80, 0x0 ;  /* 0x000000000000781c */ /* 0x000fc60003f2f008 */
[----:B------:R-:W2:Y:S01]  /*2a2c0*/  @P0 LDG.E R0, [R4.64] ;  /* 0x0000001a04000981 */ /* 0x000ea2000c1e1900 */
[----:B------:R-:W-:Y:S01]  /*2a2d0*/  @UP0 UIMAD.WIDE UR6, UR22, UR4, UR6 ;  /* 0x00000004160602a5 */ /* 0x000fe2000f8e0206 */
[----:B------:R-:W-:-:S05]  /*2a2e0*/  MOV R9, c[0x0][0x388] ;  /* 0x0000e20000097a02 */ /* 0x000fca0000000f00 */
[----:B------:R-:W-:Y:S01]  /*2a2f0*/  IMAD.U32 R2, RZ, RZ, UR6 ;  /* 0x00000006ff027e24 */ /* 0x000fe2000f8e00ff */
[----:B------:R-:W-:-:S05]  /*2a300*/  MOV R3, UR7 ;  /* 0x0000000700037c02 */ /* 0x000fca0008000f00 */
        /* <DEDUP_REMOVED lines=9> */
.L_x_502:
[----:B------:R-:W1:Y:S01]  /*2a3a0*/  S2R R8, SR_TID.X ;  /* 0x0000000000087919 */ /* 0x000e620000002100 */
        /* <DEDUP_REMOVED lines=11> */
[----:B------:R-:W1:Y:S01]  /*2a460*/  R2UR UR12, R2 ;  /* 0x00000000020c73c2 */ /* 0x000e6200000e0000 */
[----:B------:R-:W-:Y:S01]  /*2a470*/  IMAD.MOV.U32 R0, RZ, RZ, c[0x0][0x4e8] ;  /* 0x00013a00ff007624 */ /* 0x000fe200078e00ff */
[----:B------:R-:W-:Y:S02]  /*2a480*/  ULDC.64 UR4, c[0x0][0x490] ;  /* 0x0001240000047ab9 */ /* 0x000fe40000000a00 */
[----:B------:R-:W-:Y:S02]  /*2a490*/  UIMAD UR7, UR9, UR4, URZ ;  /* 0x00000004090772a4 */ /* 0x000fe4000f8e023f */
[----:B------:R-:W-:Y:S01]  /*2a4a0*/  ISETP.NE.AND P0, PT, R0, 0x1, PT ;  /* 0x000000010000780c */ /* 0x000fe20003f05270 */
[----:B------:R-:W-:Y:S01]  /*2a4b0*/  IMAD.MOV.U32 R0, RZ, RZ, R4 ;  /* 0x000000ffff007224 */ /* 0x000fe200078e0004 */
[----:B------:R-:W2:Y:S01]  /*2a4c0*/  R2UR UR11, R3 ;  /* 0x00000000030b73c2 */ /* 0x000ea200000e0000 */
[----:B------:R-:W-:-:S07]  /*2a4d0*/  UIMAD UR7, UR17, UR5, UR7 ;  /* 0x00000005110772a4 */ /* 0x000fce000f8e0207 */
[----:B------:R3:W1:Y:S03]  /*2a4e0*/  R2UR UR10, R2 ;  /* 0x00000000020a73c2 */ /* 0x00066600000e0000 */
[----:B------:R-:W-:Y:S01]  /*2a4f0*/  @P0 IMAD.HI.U32 R5, R4, c[0x0][0x4ec], RZ ;  /* 0x00013b0004050a27 */ /* 0x000fe200078e00ff */
[----:B-1----:R-:W-:-:S04]  /*2a500*/  UMOV UR10, UR12 ;  /* 0x0000000c000a7c82 */ /* 0x002fc80008000000 */
[----:B------:R-:W-:Y:S01]  /*2a510*/  @P0 SHF.R.U32.HI R0, RZ, c[0x0][0x4f0], R5 ;  /* 0x00013c00ff000a19 */ /* 0x000fe20000011605 */
[----:B------:R3:W1:Y:S03]  /*2a520*/  R2UR UR13, R3 ;  /* 0x00000000030d73c2 */ /* 0x00066600000e0000 */
[----:B------:R-:W-:Y:S02]  /*2a530*/  IADD3 R6, -R0, RZ, RZ ;  /* 0x000000ff00067210 */ /* 0x000fe40007ffe1ff */
[----:B------:R-:W-:Y:S01]  /*2a540*/  SHF.R.S32.HI R5, RZ, 0x1f, R0 ;  /* 0x0000001fff057819 */ /* 0x000fe20000011400 */
[----:B--2---:R-:W-:Y:S02]  /*2a550*/  UIMAD.WIDE.U32 UR10, UR17, UR4, UR10 ;  /* 0x00000004110a72a5 */ /* 0x004fe4000f8e000a */
[----:B------:R-:W-:Y:S01]  /*2a560*/  IMAD R6, R6, c[0x0][0x4e8], R4 ;  /* 0x00013a0006067a24 */ /* 0x000fe200078e0204 */
[----:B------:R-:W-:-:S02]  /*2a570*/  ULDC.64 UR4, c[0x0][0x498] ;  /* 0x0001260000047ab9 */ /* 0x000fc40000000a00 */
[----:B------:R-:W-:Y:S02]  /*2a580*/  UIADD3 UR11, UR7, UR11, URZ ;  /* 0x0000000b070b7290 */ /* 0x000fe4000fffe03f */
[----:B------:R-:W-:Y:S02]  /*2a590*/  UIMAD UR7, UR6, UR4, URZ ;  /* 0x00000004060772a4 */ /* 0x000fe4000f8e023f */
[----:B------:R-:W-:Y:S02]  /*2a5a0*/  UIMAD.WIDE.U32 UR10, UR22, UR4, UR10 ;  /* 0x00000004160a72a5 */ /* 0x000fe4000f8e000a */
[----:B------:R-:W-:-:S04]  /*2a5b0*/  UIMAD UR5, UR22, UR5, UR7 ;  /* 0x00000005160572a4 */ /* 0x000fc8000f8e0207 */
[----:B------:R-:W-:Y:S02]  /*2a5c0*/  IADD3 R4, P0, R0, UR10, RZ ;  /* 0x0000000a00047c10 */ /* 0x000fe4000ff1e0ff */
[----:B------:R-:W-:Y:S01]  /*2a5d0*/  IMAD.U32 R7, RZ, RZ, UR5 ;  /* 0x00000005ff077e24 */ /* 0x000fe2000f8e00ff */
[----:B------:R-:W-:-:S04]  /*2a5e0*/  SHF.R.S32.HI R0, RZ, 0x1f, R6 ;  /* 0x0000001fff007819 */ /* 0x000fc80000011406 */
[----:B------:R-:W-:Y:S01]  /*2a5f0*/  IADD3.X R5, R5, UR11, R7, P0, !PT ;  /* 0x0000000b05057c10 */ /* 0x000fe200087fe407 */
[----:B------:R-:W-:-:S04]  /*2a600*/  IMAD R0, R0, c[0x0][0x488], RZ ;  /* 0x0001220000007a24 */ /* 0x000fc800078e02ff */
[C---:B------:R-:W-:Y:S02]  /*2a610*/  IMAD R0, R6.reuse, c[0x0][0x48c], R0 ;  /* 0x0001230006007a24 */ /* 0x040fe400078e0200 */
[----:B------:R-:W-:-:S05]  /*2a620*/  IMAD.WIDE.U32 R4, R6, c[0x0][0x488], R4 ;  /* 0x0001220006047a25 */ /* 0x000fca00078e0004 */
[----:B------:R-:W-:Y:S02]  /*2a630*/  IADD3 R0, R5, R0, RZ ;  /* 0x0000000005007210 */ /* 0x000fe40007ffe0ff */
[----:B------:R-:W-:-:S04]  /*2a640*/  LEA R6, P0, R4, c[0x0][0x450], 0x2 ;  /* 0x0001140004067a11 */ /* 0x000fc800078010ff */
[----:B------:R-:W-:Y:S01]  /*2a650*/  LEA.HI.X R7, R4, c[0x0][0x454], R0, 0x2, P0 ;  /* 0x0001150004077a11 */ /* 0x000fe200000f1400 */
[----:B------:R-:W-:-:S05]  /*2a660*/  IMAD.MOV.U32 R0, RZ, RZ, -0x800000 ;  /* 0xff800000ff007424 */ /* 0x000fca00078e00ff */
[----:B------:R3:W-:Y:S01]  /*2a670*/  STG.E [R6.64], R0 ;  /* 0x0000000006007986 */ /* 0x0007e2000c10191a */
[----:B------:R-:W-:-:S04]  /*2a680*/  DEPBAR.LE SB1, 0x0, {3} ;  /* 0x000090080000791a */ /* 0x000fc80000000000 */
.L_x_504:
[----:B------:R-:W-:Y:S05]  /*2a690*/  BSYNC B0 ;  /* 0x0000000000007941 */ /* 0x000fea0003800000 */
.L_x_503:
[----:B------:R-:W1:Y:S01]  /*2a6a0*/  R2UR UR13, R3 ;  /* 0x00000000030d73c2 */ /* 0x000e6200000e0000 */
[----:B------:R-:W2:Y:S01]  /*2a6b0*/  S2R R10, SR_CTAID.X ;  /* 0x00000000000a7919 */ /* 0x000ea20000002500 */
[----:B------:R-:W-:Y:S01]  /*2a6c0*/  SHF.R.S32.HI R0, RZ, 0x1f, R8 ;  /* 0x0000001fff007819 */ /* 0x000fe20000011408 */
[----:B------:R-:W-:Y:S01]  /*2a6d0*/  ULDC UR10, c[0x0][0x3a0] ;  /* 0x0000e800000a7ab9 */ /* 0x000fe20000000800 */
[----:B-----5:R-:W-:Y:S01]  /*2a6e0*/  IMAD R19, R9, c[0x0][0x4e8], RZ ;  /* 0x00013a0009137a24 */ /* 0x020fe200078e02ff */
[----:B------:R-:W-:Y:S01]  /*2a6f0*/  ULDC UR7, c[0x0][0x3a4] ;  /* 0x0000e90000077ab9 */ /* 0x000fe20000000800 */
[----:B------:R-:W-:Y:S02]  /*2a700*/  LEA.HI R0, R0, R8, RZ, 0x3 ;  /* 0x0000000800007211 */ /* 0x000fe400078f18ff */
[----:B------:R-:W3:Y:S08]  /*2a710*/  R2UR UR12, R2 ;  /* 0x00000000020c73c2 */ /* 0x000ef000000e0000 */
[----:B------:R4:W2:Y:S08]  /*2a720*/  R2UR UR14, R2 ;  /* 0x00000000020e73c2 */ /* 0x0008b000000e0000 */
[----:B------:R2:W2:Y:S01]  /*2a730*/  R2UR UR15, R3 ;  /* 0x00000000030f73c2 */ /* 0x0004a200000e0000 */
[----:B-1----:R-:W-:-:S04]  /*2a740*/  UIMAD UR4, UR13, UR10, URZ ;  /* 0x0000000a0d0472a4 */ /* 0x002fc8000f8e023f */
[----:B---3--:R-:W-:-:S03]  /*2a750*/  UIMAD UR7, UR12, UR7, UR4 ;  /* 0x000000070c0772a4 */ /* 0x008fc6000f8e0204 */
[----:B------:R-:W-:Y:S01]  /*2a760*/  ULDC.64 UR4, c[0x0][0x3e8] ;  /* 0x0000fa0000047ab9 */ /* 0x000fe20000000a00 */
[----:B----4-:R-:W-:Y:S01]  /*2a770*/  LOP3.LUT R2, R0, 0xfffffff8, RZ, 0xc0, !PT ;  /* 0xfffffff800027812 */ /* 0x010fe200078ec0ff */
[----:B--2---:R-:W-:-:S04]  /*2a780*/  UIMAD.WIDE.U32 UR10, UR14, UR10, URZ ;  /* 0x0000000a0e0a72a5 */ /* 0x004fc8000f8e003f */
[----:B------:R-:W-:Y:S01]  /*2a790*/  IMAD.IADD R7, R8, 0x1, -R2 ;  /* 0x0000000108077824 */ /* 0x000fe200078e0a02 */
[----:B------:R-:W-:Y:S01]  /*2a7a0*/  SHF.R.S32.HI R8, RZ, 0x3, R0 ;  /* 0x00000003ff087819 */ /* 0x000fe20000011400 */
[----:B------:R-:W-:Y:S01]  /*2a7b0*/  UIADD3 UR11, UR11, UR7, URZ ;  /* 0x000000070b0b7290 */ /* 0x000fe2000fffe03f */
[----:B------:R-:W-:Y:S01]  /*2a7c0*/  IMAD.MOV.U32 R3, RZ, RZ, c[0x0][0x4e8] ;  /* 0x00013a00ff037624 */ /* 0x000fe200078e00ff */
[----:B------:R-:W-:Y:S02]  /*2a7d0*/  UIMAD UR7, UR9, UR4, URZ ;  /* 0x00000004090772a4 */ /* 0x000fe4000f8e023f */
[----:B------:R-:W-:Y:S01]  /*2a7e0*/  IMAD R0, R7, 0x10, R8 ;  /* 0x0000001007007824 */ /* 0x000fe200078e0208 */
[----:B------:R-:W-:Y:S01]  /*2a7f0*/  UIMAD.WIDE.U32 UR10, UR17, UR4, UR10 ;  /* 0x00000004110a72a5 */ /* 0x000fe2000f8e000a */
[----:B------:R-:W-:Y:S01]  /*2a800*/  ISETP.NE.AND P0, PT, R3, 0x1, PT ;  /* 0x000000010300780c */ /* 0x000fe20003f05270 */
[----:B------:R-:W-:Y:S01]  /*2a810*/  UIMAD UR7, UR17, UR5, UR7 ;  /* 0x00000005110772a4 */ /* 0x000fe2000f8e0207 */
[----:B------:R-:W-:-:S02]  /*2a820*/  IMAD R0, R10, 0x80, R0 ;  /* 0x000000800a007824 */ /* 0x000fc400078e0200 */
[----:B------:R-:W-:Y:S02]  /*2a830*/  ULDC.64 UR4, c[0x0][0x3f0] ;  /* 0x0000fc0000047ab9 */ /* 0x000fe40000000a00 */
[----:B------:R-:W-:Y:S01]  /*2a840*/  UIMAD UR8, UR6, UR4, URZ ;  /* 0x00000004060872a4 */ /* 0x000fe2000f8e023f */
[----:B------:R-:W-:Y:S01]  /*2a850*/  IMAD.MOV.U32 R4, RZ, RZ, R0 ;  /* 0x000000ffff047224 */ /* 0x000fe200078e0000 */
[----:B------:R-:W-:Y:S02]  /*2a860*/  UIADD3 UR11, UR7, UR11, URZ ;  /* 0x0000000b070b7290 */ /* 0x000fe4000fffe03f */
[----:B------:R-:W-:Y:S02]  /*2a870*/  UIMAD UR5, UR22, UR5, UR8 ;  /* 0x00000005160572a4 */ /* 0x000fe4000f8e0208 */
[----:B------:R-:W-:Y:S01]  /*2a880*/  UIMAD.WIDE.U32 UR10, UR22, UR4, UR10 ;  /* 0x00000004160a72a5 */ /* 0x000fe2000f8e000a */
[----:B------:R-:W-:-:S03]  /*2a890*/  @P0 IMAD.HI.U32 R2, R0, c[0x0][0x4ec], RZ ;  /* 0x00013b0000020a27 */ /* 0x000fc600078e00ff */
[----:B------:R-:W-:Y:S02]  /*2a8a0*/  UIADD3 UR5, UR11, UR5, URZ ;  /* 0x000000050b057290 */ /* 0x000fe4000fffe03f */
[----:B------:R-:W-:-:S04]  /*2a8b0*/  @P0 SHF.R.U32.HI R4, RZ, c[0x0][0x4f0], R2 ;  /* 0x00013c00ff040a19 */ /* 0x000fc80000011602 */
[--C-:B------:R-:W-:Y:S01]  /*2a8c0*/  SHF.R.S32.HI R3, RZ, 0x1f, R4.reuse ;  /* 0x0000001fff037819 */ /* 0x100fe20000011404 */
[----:B------:R-:W-:-:S04]  /*2a8d0*/  IMAD.MOV R2, RZ, RZ, -R4 ;  /* 0x000000ffff027224 */ /* 0x000fc800078e0a04 */
        /* <DEDUP_REMOVED lines=21> */
[C---:B------:R-:W-:Y:S01]  /*2aa30*/  IADD3 R8, R2.reuse, 0x10, RZ ;  /* 0x0000001002087810 */ /* 0x040fe20007ffe0ff */
[----:B------:R-:W3:Y:S01]  /*2aa40*/  SHFL.IDX PT, R5, R4, 0x1, 0x181f ;  /* 0x00381f0004057f89 */ /* 0x000ee200000e0000 */
[----:B------:R-:W-:-:S02]  /*2aa50*/  ISETP.GE.OR P1, PT, R2, R19, P0 ;  /* 0x000000130200720c */ /* 0x000fc40000726670 */
[-C--:B------:R-:W-:Y:S01]  /*2aa60*/  ISETP.GE.OR P5, PT, R8, R19.reuse, P0 ;  /* 0x000000130800720c */ /* 0x080fe200007a6670 */
[----:B------:R-:W4:Y:S01]  /*2aa70*/  SHFL.IDX PT, R9, R3, 0x1, 0x181f ;  /* 0x00381f0003097f89 */ /* 0x000f2200000e0000 */
[C---:B------:R-:W-:Y:S02]  /*2aa80*/  IADD3 R14, R2.reuse, 0x20, RZ ;  /* 0x00000020020e7810 */ /* 0x040fe40007ffe0ff */
[----:B------:R-:W-:Y:S01]  /*2aa90*/  IADD3 R10, R2, 0x40, RZ ;  /* 0x00000040020a7810 */ /* 0x000fe20007ffe0ff */
[----:B------:R-:W3:Y:S01]  /*2aaa0*/  SHFL.IDX PT, R8, R4, 0x2, 0x181f ;  /* 0x00581f0004087f89 */ /* 0x000ee200000e0000 */
[-C--:B------:R-:W-:Y:S02]  /*2aab0*/  ISETP.GE.OR P4, PT, R14, R19.reuse, P0 ;  /* 0x000000130e00720c */ /* 0x080fe40000786670 */
[----:B------:R-:W-:Y:S01]  /*2aac0*/  IADD3 R13, R2, 0x30, RZ ;  /* 0x00000030020d7810 */ /* 0x000fe20007ffe0ff */
[----:B------:R-:W3:Y:S01]  /*2aad0*/  SHFL.IDX PT, R12, R3, 0x2, 0x181f ;  /* 0x00581f00030c7f89 */ /* 0x000ee200000e0000 */
[----:B------:R-:W-:-:S02]  /*2aae0*/  ISETP.GE.OR P6, PT, R10, R19, P0 ;  /* 0x000000130a00720c */ /* 0x000fc400007c6670 */
[----:B------:R-:W-:Y:S01]  /*2aaf0*/  ISETP.GE.OR P3, PT, R13, R19, P0 ;  /* 0x000000130d00720c */ /* 0x000fe20000766670 */
[----:B------:R-:W3:Y:S01]  /*2ab00*/  SHFL.IDX PT, R11, R4, 0x3, 0x181f ;  /* 0x00781f00040b7f89 */ /* 0x000ee200000e0000 */
[----:B-1----:R-:W-:-:S03]  /*2ab10*/  @!P1 LEA R6, P2, R0, R6, 0x1 ;  /* 0x0000000600069211 */ /* 0x002fc600078408ff */
[----:B------:R-:W1:Y:S01]  /*2ab20*/  SHFL.IDX PT, R14, R3, 0x3, 0x181f ;  /* 0x00781f00030e7f89 */ /* 0x000e6200000e0000 */
[----:B--2---:R-:W-:-:S03]  /*2ab30*/  @!P1 LEA.HI.X R7, R0, R7, R20, 0x1, P2 ;  /* 0x0000000700079211 */ /* 0x004fc600010f0c14 */
[----:B------:R-:W2:Y:S04]  /*2ab40*/  SHFL.IDX PT, R10, R4, 0x4, 0x181f ;  /* 0x00981f00040a7f89 */ /* 0x000ea800000e0000 */
[----:B------:R1:W-:Y:S04]  /*2ab50*/  @!P1 ST.E.128 [R6.64], RZ ;  /* 0x000000ff06009985 */ /* 0x0003e8000c101d1a */
[----:B------:R-:W-:Y:S04]  /*2ab60*/  SHFL.IDX PT, R13, R4, 0x5, 0x181f ;  /* 0x00b81f00040d7f89 */ /* 0x000fe800000e0000 */
[----:B------:R-:W-:Y:S04]  /*2ab70*/  SHFL.IDX PT, R15, R4, 0x6, 0x181f ;  /* 0x00d81f00040f7f89 */ /* 0x000fe800000e0000 */
[----:B------:R-:W2:Y:S04]  /*2ab80*/  SHFL.IDX PT, R18, R3, 0x4, 0x181f ;  /* 0x00981f0003127f89 */ /* 0x000ea800000e0000 */
[----:B------:R-:W2:Y:S04]  /*2ab90*/  SHFL.IDX PT, R17, R3, 0x5, 0x181f ;  /* 0x00b81f0003117f89 */ /* 0x000ea800000e0000 */
[----:B------:R-:W2:Y:S04]  /*2aba0*/  SHFL.IDX PT, R16, R3, 0x6, 0x181f ;  /* 0x00d81f0003107f89 */ /* 0x000ea800000e0000 */
[----:B------:R-:W2:Y:S01]  /*2abb0*/  SHFL.IDX PT, R4, R4, 0x7, 0x181f ;  /* 0x00f81f0004047f89 */ /* 0x000ea200000e0000 */
[----:B-1----:R-:W-:-:S02]  /*2abc0*/  IADD3 R7, R2, 0x50, RZ ;  /* 0x0000005002077810 */ /* 0x002fc40007ffe0ff */
[C---:B---3--:R-:W-:Y:S01]  /*2abd0*/  @!P5 LEA R6, P1, R0.reuse, R5, 0x1 ;  /* 0x000000050006d211 */ /* 0x048fe200078208ff */
[----:B------:R-:W1:Y:S01]  /*2abe0*/  SHFL.IDX PT, R3, R3, 0x7, 0x181f ;  /* 0x00f81f0003037f89 */ /* 0x000e6200000e0000 */
[----:B------:R-:W-:Y:S02]  /*2abf0*/  ISETP.GE.OR P2, PT, R7, R19, P0 ;  /* 0x000000130700720c */ /* 0x000fe40000746670 */
[C---:B----4-:R-:W-:Y:S02]  /*2ac00*/  @!P5 LEA.HI.X R7, R0.reuse, R9, R20, 0x1, P1 ;  /* 0x000000090007d211 */ /* 0x050fe400008f0c14 */
        /* <DEDUP_REMOVED lines=10> */
[----:B---3--:R-:W-:-:S04]  /*2acb0*/  @!P3 LEA R6, P5, R0, R11, 0x1 ;  /* 0x0000000b0006b211 */ /* 0x008fc800078a08ff */
[C---:B------:R-:W-:Y:S02]  /*2acc0*/  @!P3 LEA.HI.X R7, R0.reuse, R14, R20, 0x1, P5 ;  /* 0x0000000e0007b211 */ /* 0x040fe400028f0c14 */
[----:B--2---:R-:W-:-:S03]  /*2acd0*/  @!P6 LEA R10, P5, R0, R10, 0x1 ;  /* 0x0000000a000ae211 */ /* 0x004fc600078a08ff */
        /* <DEDUP_REMOVED lines=14> */
.L_x_505:
        /* <DEDUP_REMOVED lines=12> */
.L_x_1601:


//--------------------- .text._ZN7cutlass13device_kernelIN5flash19enable_sm80_to_sm89INS1_16FlashAttnFwdSm80INS1_25CollectiveMainloopFwdSm80ILi4ELi1ELb0EN4cute5tupleIJNS5_1CILi128EEENS7_ILi112EEENS7_ILi64EEEEEELi64ENS_10bfloat16_tEfNS_4arch4Sm80ELb1ELb0ELb1ELb0ELb1ELb0ELb1ELb0EEENS1_21CollectiveEpilogueFwdINS6_IJS8_SA_S9_EEENS6_IJNS7_ILi1EEESI_SI_EEESC_SE_Li128ELb0ELb1ELb0ELb0EEENS1_30DynamicPersistentTileSchedulerILi128ELi128ELb0ELb1ELb0EEEEEEEEEvNT_6ParamsE --------------------------
	.section	.text._ZN7cutlass13device_kernelIN5flash19enable_sm80_to_sm89INS1_16FlashAttnFwdSm80INS1_25CollectiveMainloopFwdSm80ILi4ELi1ELb0EN4cute5tupleIJNS5_1CILi128EEENS7_ILi112EEENS7_ILi64EEEEEELi64ENS_10bfloat16_tEfNS_4arch4Sm80ELb1ELb0ELb1ELb0ELb1ELb0ELb1ELb0EEENS1_21CollectiveEpilogueFwdINS6_IJS8_SA_S9_EEENS6_IJNS7_ILi1EEESI_SI_EEESC_SE_Li128ELb0ELb1ELb0ELb0EEENS1_30DynamicPersistentTileSchedulerILi128ELi128ELb0ELb1ELb0EEEEEEEEEvNT_6ParamsE,"ax",@progbits
	.sectioninfo	@"SHI_REGISTERS=255"
	.align	128
.text._ZN7cutlass13device_kernelIN5flash19enable_sm80_to_sm89INS1_16FlashAttnFwdSm80INS1_25CollectiveMainloopFwdSm80ILi4ELi1ELb0EN4cute5tupleIJNS5_1CILi128EEENS7_ILi112EEENS7_ILi64EEEEEELi64ENS_10bfloat16_tEfNS_4arch4Sm80ELb1ELb0ELb1ELb0ELb1ELb0ELb1ELb0EEENS1_21CollectiveEpilogueFwdINS6_IJS8_SA_S9_EEENS6_IJNS7_ILi1EEESI_SI_EEESC_SE_Li128ELb0ELb1ELb0ELb0EEENS1_30DynamicPersistentTileSchedulerILi128ELi128ELb0ELb1ELb0EEEEEEEEEvNT_6ParamsE:
        .type           _ZN7cutlass13device_kernelIN5flash19enable_sm80_to_sm89INS1_16FlashAttnFwdSm80INS1_25CollectiveMainloopFwdSm80ILi4ELi1ELb0EN4cute5tupleIJNS5_1CILi128EEENS7_ILi112EEENS7_ILi64EEEEEELi64ENS_10bfloat16_tEfNS_4arch4Sm80ELb1ELb0ELb1ELb0ELb1ELb0ELb1ELb0EEENS1_21CollectiveEpilogueFwdINS6_IJS8_SA_S9_EEENS6_IJNS7_ILi1EEESI_SI_EEESC_SE_Li128ELb0ELb1ELb0ELb0EEENS1_30DynamicPersistentTileSchedulerILi128ELi128ELb0ELb1ELb0EEEEEEEEEvNT_6ParamsE,@function
        .size           _ZN7cutlass13device_kernelIN5flash19enable_sm80_to_sm89INS1_16FlashAttnFwdSm80INS1_25CollectiveMainloopFwdSm80ILi4ELi1ELb0EN4cute5tupleIJNS5_1CILi128EEENS7_ILi112EEENS7_ILi64EEEEEELi64ENS_10bfloat16_tEfNS_4arch4Sm80ELb1ELb0ELb1ELb0ELb1ELb0ELb1ELb0EEENS1_21CollectiveEpilogueFwdINS6_IJS8_SA_S9_EEENS6_IJNS7_ILi1EEESI_SI_EEESC_SE_Li128ELb0ELb1ELb0ELb0EEENS1_30DynamicPersistentTileSchedulerILi128ELi128ELb0ELb1ELb0EEEEEEEEEvNT_6ParamsE,(.L_x_1602 - _ZN7cutlass13device_kernelIN5flash19enable_sm80_to_sm89INS1_16FlashAttnFwdSm80INS1_25CollectiveMainloopFwdSm80ILi4ELi1ELb0EN4cute5tupleIJNS5_1CILi128EEENS7_ILi112EEENS7_ILi64EEEEEELi64ENS_10bfloat16_tEfNS_4arch4Sm80ELb1ELb0ELb1ELb0ELb1ELb0ELb1ELb0EEENS1_21CollectiveEpilogueFwdINS6_IJS8_SA_S9_EEENS6_IJNS7_ILi1EEESI_SI_EEESC_SE_Li128ELb0ELb1ELb0ELb0EEENS1_30DynamicPersistentTileSchedulerILi128ELi128ELb0ELb1ELb0EEEEEEEEEvNT_6ParamsE)
        .other          _ZN7cutlass13device_kernelIN5flash19enable_sm80_to_sm89INS1_16FlashAttnFwdSm80INS1_25CollectiveMainloopFwdSm80ILi4ELi1ELb0EN4cute5tupleIJNS5_1CILi128EEENS7_ILi112EEENS7_ILi64EEEEEELi64ENS_10bfloat16_tEfNS_4arch4Sm80ELb1ELb0ELb1ELb0ELb1ELb0ELb1ELb0EEENS1_21CollectiveEpilogueFwdINS6_IJS8_SA_S9_EEENS6_IJNS7_ILi1EEESI_SI_EEESC_SE_Li128ELb0ELb1ELb0ELb0EEENS1_30DynamicPersistentTileSchedulerILi128ELi128ELb0ELb1ELb0EEEEEEEEEvNT_6ParamsE,@"STO_CUDA_ENTRY STV_DEFAULT"
_ZN7cutlass13device_kernelIN5flash19enable_sm80_to_sm89INS1_16FlashAttnFwdSm80INS1_25CollectiveMainloopFwdSm80ILi4ELi1ELb0EN4cute5tupleIJNS5_1CILi128EEENS7_ILi112EEENS7_ILi64EEEEEELi64ENS_10bfloat16_tEfNS_4arch4Sm80ELb1ELb0ELb1ELb0ELb1ELb0ELb1ELb0EEENS1_21CollectiveEpilogueFwdINS6_IJS8_SA_S9_EEENS6_IJNS7_ILi1EEESI_SI_EEESC_SE_Li128ELb0ELb1ELb0ELb0EEENS1_30DynamicPersistentTileSchedulerILi128ELi128ELb0ELb1ELb0EEEEEEEEEvNT_6ParamsE:
[----:B------:R-:W-:-:S03]  /*0000*/  MOV R1, c[0x0][0x28] ;  /* 0x00000a0000017a02 */ /* 0x000fc60000000f00 */
[----:B------:R-:W1:Y:S01]  /*0010*/  S2R R21, SR_TID.X ;  /* 0x0000000000157919 */ /* 0x000e620000002100 */
[----:B------:R-:W-:-:S03]  /*0020*/  IADD3 R1, R1, -0xa8, RZ ;  /* 0xffffff5801017810 */ /* 0x000fc60007ffe0ff */
[----:B------:R-:W2:Y:S01]  /*0030*/  S2R R17, SR_CTAID.X ;  /* 0x0000000000117919 */ /* 0x000ea20000002500 */
[----:B-1----:R-:W-:-:S05]  /*0040*/  SHF.R.U32.HI R2, RZ, 0x5, R21 ;  /* 0x00000005ff027819 */ /* 0x002fca0000011615 */
[----:B------:R-:W1:Y:S02]  /*0050*/  SHFL.IDX PT, R0, R2, RZ, 0x1f ;  /* 0x00001fff02007589 */ /* 0x000e6400000e0000 */
[----:B-1----:R-:W-:Y:S02]  /*0060*/  ISETP.GE.AND P0, PT, R0, 0x1, PT ;  /* 0x000000010000780c */ /* 0x002fe40003f06270 */
[----:B------:R1:W-:Y:S11]  /*0070*/  STL [R1+0x98], R0 ;  /* 0x0000980001007387 */ /* 0x0003f60000100800 */
[----:B------:R-:W-:Y:S06]  /*0080*/  @P0 BAR.ARV 0x4, 0x80 ;  /* 0x0102000000000b1d */ /* 0x000fec0000002000 */
[----:B--2---:R-:W-:-:S13]  /*0090*/  ISETP.GE.AND P0, PT, R17, c[0x0][0x538], PT ;  /* 0x00014e0011007a0c */ /* 0x004fda0003f06270 */
[----:B------:R-:W-:Y:S05]  /*00a0*/  @P0 EXIT ;  /* 0x000000000000094d */ /* 0x000fea0003800000 */
[----:B-1----:R-:W-:Y:S01]  /*00b0*/  SHF.R.S32.HI R16, RZ, 0x1f, R21 ;  /* 0x0000001fff107819 */ /* 0x002fe20000011415 */
[----:B------:R-:W-:Y:S01]  /*00c0*/  IMAD.MOV.U32 R228, RZ, RZ, 0x20 ;  /* 0x00000020ffe47424 */ /* 0x000fe200078e00ff */
[----:B------:R-:W-:Y:S01]  /*00d0*/  ULDC.64 UR6, c[0x0][0x118] ;  /* 0x0000460000067ab9 */ /* 0x000fe20000000a00 */
[----:B------:R-:W-:Y:S01]  /*00e0*/  IMAD.MOV.U32 R226, RZ, RZ, 0x40 ;  /* 0x00000040ffe27424 */ /* 0x000fe200078e00ff */
[CC--:B------:R-:W-:Y:S02]  /*00f0*/  LEA.HI R2, R16.reuse, R21.reuse, RZ, 0x4 ;  /* 0x0000001510027211 */ /* 0x0c0fe400078f20ff */
[----:B------:R-:W-:Y:S02]  /*0100*/  LEA.HI R13, R16, R21, RZ, 0x3 ;  /* 0x00000015100d7211 */ /* 0x000fe400078f18ff */
[----:B------:R-:W-:Y:S02]  /*0110*/  SHF.R.S32.HI R3, RZ, 0x4, R2 ;  /* 0x00000004ff037819 */ /* 0x000fe40000011402 */
[----:B------:R-:W-:-:S02]  /*0120*/  SHF.R.S32.HI R20, RZ, 0x3, R13 ;  /* 0x00000003ff147819 */ /* 0x000fc4000001140d */
[----:B------:R-:W-:Y:S02]  /*0130*/  LEA.HI R0, R2, R3, RZ, 0x1 ;  /* 0x0000000302007211 */ /* 0x000fe400078f08ff */
[----:B------:R-:W-:Y:S02]  /*0140*/  LOP3.LUT R4, R13, 0xfffffff8, RZ, 0xc0, !PT ;  /* 0xfffffff80d047812 */ /* 0x000fe400078ec0ff */
[----:B------:R-:W-:Y:S02]  /*0150*/  LOP3.LUT R0, R0, 0xfffffffe, RZ, 0xc0, !PT ;  /* 0xfffffffe00007812 */ /* 0x000fe400078ec0ff */
[----:B------:R-:W-:Y:S01]  /*0160*/  LEA.HI R10, R16, R21, RZ, 0x2 ;  /* 0x00000015100a7211 */ /* 0x000fe200078f10ff */
[----:B------:R-:W-:Y:S02]  /*0170*/  IMAD.IADD R8, R21, 0x1, -R4 ;  /* 0x0000000115087824 */ /* 0x000fe400078e0a04 */
[----:B------:R-:W-:Y:S01]  /*0180*/  IMAD.IADD R14, R3, 0x1, -R0 ;  /* 0x00000001030e7824 */ /* 0x000fe200078e0a00 */
[----:B------:R-:W-:Y:S01]  /*0190*/  LOP3.LUT R0, R2, 0xfffffff0, RZ, 0xc0, !PT ;  /* 0xfffffff002007812 */ /* 0x000fe200078ec0ff */
[----:B------:R-:W-:Y:S01]  /*01a0*/  IMAD.SHL.U32 R2, R20, 0x40, RZ ;  /* 0x0000004014027824 */ /* 0x000fe200078e00ff */
[--C-:B------:R-:W-:Y:S01]  /*01b0*/  SHF.R.S32.HI R7, RZ, 0x2, R10.reuse ;  /* 0x00000002ff077819 */ /* 0x100fe2000001140a */
[----:B------:R-:W-:Y:S01]  /*01c0*/  IMAD.SHL.U32 R242, R8, 0x8, RZ ;  /* 0x0000000808f27824 */ /* 0x000fe200078e00ff */
[----:B------:R-:W-:Y:S01]  /*01d0*/  SHF.R.S32.HI R3, RZ, 0x1f, R10 ;  /* 0x0000001fff037819 */ /* 0x000fe2000001140a */
[----:B------:R-:W-:Y:S01]  /*01e0*/  IMAD.IADD R0, R21, 0x1, -R0 ;  /* 0x0000000115007824 */ /* 0x000fe200078e0a00 */
[----:B------:R-:W-:Y:S01]  /*01f0*/  LOP3.LUT R2, R2, 0x1c0, RZ, 0xc0, !PT ;  /* 0x000001c002027812 */ /* 0x000fe200078ec0ff */
[----:B------:R-:W-:Y:S01]  /*0200*/  IMAD.SHL.U32 R9, R8, 0x40, RZ ;  /* 0x0000004008097824 */ /* 0x000fe200078e00ff */
[----:B------:R-:W-:Y:S01]  /*0210*/  LEA.HI R3, R3, R7, RZ, 0x3 ;  /* 0x0000000703037211 */ /* 0x000fe200078f18ff */
[----:B------:R-:W-:Y:S01]  /*0220*/  IMAD.SHL.U32 R225, R14, 0x8, RZ ;  /* 0x000000080ee17824 */ /* 0x000fe200078e00ff */
[----:B------:R-:W-:-:S02]  /*0230*/  SHF.R.S32.HI R4, RZ, 0x1f, R0 ;  /* 0x0000001fff047819 */ /* 0x000fc40000011400 */
[----:B------:R-:W-:Y:S02]  /*0240*/  LOP3.LUT R6, R2, 0x38, R242, 0xf8, !PT ;  /* 0x0000003802067812 */ /* 0x000fe400078ef8f2 */
[----:B------:R-:W-:Y:S02]  /*0250*/  LEA.HI R11, R4, R0, RZ, 0x3 ;  /* 0x00000000040b7211 */ /* 0x000fe400078f18ff */
[----:B------:R-:W-:Y:S02]  /*0260*/  SHF.R.U32.HI R4, RZ, 0x3, R2 ;  /* 0x00000003ff047819 */ /* 0x000fe40000011602 */
[----:B------:R-:W-:Y:S02]  /*0270*/  LOP3.LUT R3, R3, 0xfffffff8, RZ, 0xc0, !PT ;  /* 0xfffffff803037812 */ /* 0x000fe400078ec0ff */
[----:B------:R-:W-:Y:S02]  /*0280*/  LOP3.LUT R5, R11, 0xfffffff8, RZ, 0xc0, !PT ;  /* 0xfffffff80b057812 */ /* 0x000fe400078ec0ff */
[----:B------:R-:W-:Y:S01]  /*0290*/  LOP3.LUT R12, R6, R4, RZ, 0x3c, !PT ;  /* 0x00000004060c7212 */ /* 0x000fe200078e3cff */
[----:B------:R-:W-:Y:S01]  /*02a0*/  IMAD.IADD R7, R7, 0x1, -R3 ;  /* 0x0000000107077824 */ /* 0x000fe200078e0a03 */
[----:B------:R-:W-:-:S02]  /*02b0*/  LOP3.LUT R4, R10, 0xfffffffc, RZ, 0xc0, !PT ;  /* 0xfffffffc0a047812 */ /* 0x000fc400078ec0ff */
[----:B------:R-:W-:Y:S01]  /*02c0*/  LOP3.LUT R2, R9, 0x1c0, RZ, 0xc0, !PT ;  /* 0x000001c009027812 */ /* 0x000fe200078ec0ff */
[----:B------:R-:W-:Y:S01]  /*02d0*/  IMAD.IADD R9, R0, 0x1, -R5 ;  /* 0x0000000100097824 */ /* 0x000fe200078e0a05 */
[----:B------:R-:W-:Y:S01]  /*02e0*/  LOP3.LUT R3, R7, 0x1, RZ, 0xc0, !PT ;  /* 0x0000000107037812 */ /* 0x000fe200078ec0ff */
[----:B------:R-:W-:Y:S01]  /*02f0*/  IMAD.IADD R6, R21, 0x1, -R4 ;  /* 0x0000000115067824 */ /* 0x000fe200078e0a04 */
[----:B------:R-:W-:Y:S02]  /*0300*/  LOP3.LUT R5, R2, 0x8, R13, 0xf8, !PT ;  /* 0x0000000802057812 */ /* 0x000fe400078ef80d */
[----:B------:R-:W-:Y:S02]  /*0310*/  SHF.R.U32.HI R0, RZ, 0x3, R2 ;  /* 0x00000003ff007819 */ /* 0x000fe40000011602 */
[----:B------:R-:W-:Y:S02]  /*0320*/  LEA.HI R4, R16, R21, RZ, 0x5 ;  /* 0x0000001510047211 */ /* 0x000fe400078f28ff */
[----:B------:R-:W-:Y:S01]  /*0330*/  LOP3.LUT R13, R5, R0, RZ, 0x3c, !PT ;  /* 0x00000000050d7212 */ /* 0x000fe200078e3cff */
[----:B------:R-:W-:Y:S01]  /*0340*/  IMAD.SHL.U32 R5, R11, 0x40, RZ ;  /* 0x000000400b057824 */ /* 0x000fe200078e00ff */
[----:B------:R-:W-:-:S02]  /*0350*/  LEA.HI R0, R6, R6, RZ, 0x1 ;  /* 0x0000000606007211 */ /* 0x000fc400078f08ff */
[----:B------:R-:W-:Y:S02]  /*0360*/  LOP3.LUT R2, R4, 0xffffffe0, RZ, 0xc0, !PT ;  /* 0xffffffe004027812 */ /* 0x000fe400078ec0ff */
[----:B------:R-:W-:Y:S02]  /*0370*/  ISETP.NE.U32.AND P0, PT, R3, 0x1, PT ;  /* 0x000000010300780c */ /* 0x000fe40003f05070 */
[----:B------:R-:W-:Y:S01]  /*0380*/  SHF.R.S32.HI R231, RZ, 0x5, R4 ;  /* 0x00000005ffe77819 */ /* 0x000fe20000011404 */
[----:B------:R-:W-:Y:S01]  /*0390*/  IMAD.IADD R19, R21, 0x1, -R2 ;  /* 0x0000000115137824 */ /* 0x000fe200078e0a02 */
[----:B------:R-:W-:Y:S02]  /*03a0*/  SHF.R.S32.HI R3, RZ, 0x1f, R4 ;  /* 0x0000001fff037819 */ /* 0x000fe40000011404 */
[C---:B------:R-:W-:Y:S01]  /*03b0*/  LOP3.LUT R4, R0.reuse, 0x1ffffffe, RZ, 0xc0, !PT ;  /* 0x1ffffffe00047812 */ /* 0x040fe200078ec0ff */
[----:B------:R-:W-:Y:S01]  /*03c0*/  IMAD.SHL.U32 R0, R0, 0x20, RZ ;  /* 0x0000002000007824 */ /* 0x000fe200078e00ff */
[----:B------:R-:W-:-:S02]  /*03d0*/  LEA.HI R2, R3, R231, RZ, 0x2 ;  /* 0x000000e703027211 */ /* 0x000fc400078f10ff */
[----:B------:R-:W-:Y:S01]  /*03e0*/  SHF.R.S32.HI R10, RZ, 0x1f, R19 ;  /* 0x0000001fff0a7819 */ /* 0x000fe20000011413 */
[----:B------:R-:W-:Y:S01]  /*03f0*/  IMAD.IADD R3, R6, 0x1, -R4 ;  /* 0x0000000106037824 */ /* 0x000fe200078e0a04 */
[----:B------:R-:W-:Y:S02]  /*0400*/  LOP3.LUT R0, R0, 0xffffffc0, RZ, 0xc0, !PT ;  /* 0xffffffc000007812 */ /* 0x000fe400078ec0ff */
[----:B------:R-:W-:Y:S02]  /*0410*/  LOP3.LUT R2, R2, 0xffffffc, RZ, 0xc0, !PT ;  /* 0x0ffffffc02027812 */ /* 0x000fe400078ec0ff */
[----:B------:R-:W-:Y:S01]  /*0420*/  LEA.HI R10, R10, R19, RZ, 0x2 ;  /* 0x000000130a0a7211 */ /* 0x000fe200078f10ff */
[----:B------:R-:W-:Y:S01]  /*0430*/  IMAD R15, R3, 0x8, R0 ;  /* 0x00000008030f7824 */ /* 0x000fe200078e0200 */
[----:B------:R-:W-:Y:S01]  /*0440*/  LEA.HI R4, R16, R21, RZ, 0x6 ;  /* 0x0000001510047211 */ /* 0x000fe200078f30ff */
[----:B------:R-:W-:Y:S01]  /*0450*/  IMAD.SHL.U32 R0, R9, 0x40, RZ ;  /* 0x0000004009007824 */ /* 0x000fe200078e00ff */
[----:B------:R-:W-:Y:S01]  /*0460*/  R2P PR, R7, 0x6 ;  /* 0x0000000607007804 */ /* 0x000fe20000000000 */
[C---:B------:R-:W-:Y:S01]  /*0470*/  IMAD.IADD R3, R231.reuse, 0x1, -R2 ;  /* 0x00000001e7037824 */ /* 0x040fe200078e0a02 */
[----:B------:R-:W-:Y:S01]  /*0480*/  SHF.R.S32.HI R2, RZ, 0x2, R10 ;  /* 0x00000002ff027819 */ /* 0x000fe2000001140a */
[----:B------:R-:W-:Y:S01]  /*0490*/  IMAD.SHL.U32 R4, R4, 0x8, RZ ;  /* 0x0000000804047824 */ /* 0x000fe200078e00ff */
[----:B------:R-:W-:Y:S01]  /*04a0*/  LOP3.LUT R0, R0, 0x1c0, RZ, 0xc0, !PT ;  /* 0x000001c000007812 */ /* 0x000fe200078ec0ff */
[----:B------:R-:W-:Y:S01]  /*04b0*/  IMAD.SHL.U32 R231, R231, 0x400, RZ ;  /* 0x00000400e7e77824 */ /* 0x000fe200078e00ff */
[----:B------:R-:W-:Y:S01]  /*04c0*/  LOP3.LUT P4, RZ, R8, 0x2, RZ, 0xc0, !PT ;  /* 0x0000000208ff7812 */ /* 0x000fe2000788c0ff */
[----:B------:R-:W-:Y:S01]  /*04d0*/  IMAD R18, R3, 0x10, R2 ;  /* 0x0000001003127824 */ /* 0x000fe200078e0202 */
[----:B------:R-:W-:Y:S01]  /*04e0*/  LOP3.LUT R225, R0, 0x8, R225, 0xf8, !PT ;  /* 0x0000000800e17812 */ /* 0x000fe200078ef8e1 */
[----:B------:R-:W-:Y:S01]  /*04f0*/  IMAD.SHL.U32 R2, R7, 0x40, RZ ;  /* 0x0000004007027824 */ /* 0x000fe200078e00ff */
[----:B------:R-:W-:-:S02]  /*0500*/  SHF.R.U32.HI R0, RZ, 0x3, R0 ;  /* 0x00000003ff007819 */ /* 0x000fc40000011600 */
[----:B------:R-:W-:Y:S01]  /*0510*/  LOP3.LUT R12, R12, 0x7ffffe00, R4, 0xf8, !PT ;  /* 0x7ffffe000c0c7812 */ /* 0x000fe200078ef804 */
[----:B------:R-:W-:Y:S01]  /*0520*/  IMAD R4, R6, 0x2, R231 ;  /* 0x0000000206047824 */ /* 0x000fe200078e02e7 */
[----:B------:R-:W-:Y:S01]  /*0530*/  LOP3.LUT R3, R2, 0x1c0, RZ, 0xc0, !PT ;  /* 0x000001c002037812 */ /* 0x000fe200078ec0ff */
[----:B------:R-:W-:Y:S01]  /*0540*/  STL [R1+0x9c], R18 ;  /* 0x00009c1201007387 */ /* 0x000fe20000100800 */
[----:B------:R-:W-:Y:S01]  /*0550*/  LOP3.LUT R225, R225, R0, RZ, 0x3c, !PT ;  /* 0x00000000e1e17212 */ /* 0x000fe200078e3cff */
[----:B------:R-:W-:Y:S01]  /*0560*/  IMAD R0, R14, 0x200, R13 ;  /* 0x000002000e007824 */ /* 0x000fe200078e020d */
[----:B------:R-:W-:Y:S01]  /*0570*/  LOP3.LUT R2, R5, 0xfffffe00, RZ, 0xc0, !PT ;  /* 0xfffffe0005027812 */ /* 0x000fe200078ec0ff */
[----:B------:R-:W-:Y:S01]  /*0580*/  IMAD.MOV.U32 R5, RZ, RZ, -0x10 ;  /* 0xfffffff0ff057424 */ /* 0x000fe200078e00ff */
[----:B------:R-:W-:Y:S01]  /*0590*/  LEA.HI R3, R3, R3, RZ, 0x1d ;  /* 0x0000000303037211 */ /* 0x000fe200078fe8ff */
[----:B------:R-:W-:Y:S01]  /*05a0*/  STL [R1+0x70], R17 ;  /* 0x0000701101007387 */ /* 0x000fe20000100800 */
[CC--:B------:R-:W-:Y:S01]  /*05b0*/  IADD3 R231, R225.reuse, R2.reuse, R231 ;  /* 0x00000002e1e77210 */ /* 0x0c0fe20007ffe0e7 */
[----:B------:R-:W-:Y:S01]  /*05c0*/  IMAD.SHL.U32 R243, R12, 0x2, RZ ;  /* 0x000000020cf37824 */ /* 0x000fe200078e00ff */
[----:B------:R-:W-:Y:S01]  /*05d0*/  LOP3.LUT R225, R225, R2, RZ, 0xfc, !PT ;  /* 0x00000002e1e17212 */ /* 0x000fe200078efcff */
[----:B------:R-:W-:Y:S01]  /*05e0*/  IMAD.IADD R4, R4, 0x1, R3 ;  /* 0x0000000104047824 */ /* 0x000fe200078e0203 */
[----:B------:R-:W-:Y:S01]  /*05f0*/  LEA.HI R2, R16, R21, RZ, 0x7 ;  /* 0x0000001510027211 */ /* 0x000fe200078f38ff */
[----:B------:R-:W-:Y:S01]  /*0600*/  IMAD R3, R8, 0x10, R20 ;  /* 0x0000001008037824 */ /* 0x000fe200078e0214 */
[----:B------:R-:W-:Y:S01]  /*0610*/  SHF.R.S32.HI R6, RZ, 0x1f, R242 ;  /* 0x0000001fff067819 */ /* 0x000fe200000114f2 */
[----:B------:R-:W-:Y:S01]  /*0620*/  IMAD.IADD R6, R18, 0x1, R15 ;  /* 0x0000000112067824 */ /* 0x000fe200078e020f */
[----:B------:R-:W-:-:S02]  /*0630*/  SHF.R.S32.HI R2, RZ, 0x7, R2 ;  /* 0x00000007ff027819 */ /* 0x000fc40000011402 */
[----:B------:R-:W-:Y:S01]  /*0640*/  LOP3.LUT R2, R10, 0x7ffffffc, RZ, 0xc0, !PT ;  /* 0x7ffffffc0a027812 */ /* 0x000fe200078ec0ff */
[----:B------:R1:W-:Y:S01]  /*0650*/  STL [R1+0x30], R3 ;  /* 0x0000300301007387 */ /* 0x0003e20000100800 */
[----:B------:R-:W-:Y:S02]  /*0660*/  LEA R4, R4, 0x80, 0x1 ;  /* 0x0000008004047811 */ /* 0x000fe400078e08ff */
[----:B------:R-:W-:Y:S01]  /*0670*/  LEA R224, R0, 0x3900, 0x1 ;  /* 0x0000390000e07811 */ /* 0x000fe200078e08ff */
[----:B------:R-:W-:Y:S01]  /*0680*/  IMAD.IADD R2, R19, 0x1, -R2 ;  /* 0x0000000113027824 */ /* 0x000fe200078e0a02 */
[----:B------:R-:W-:Y:S01]  /*0690*/  SEL R0, R5, 0x10, !P0 ;  /* 0x0000001005007807 */ /* 0x000fe20004000000 */
[----:B------:R2:W-:Y:S01]  /*06a0*/  STL [R1+0x6c], R6 ;  /* 0x00006c0601007387 */ /* 0x0005e20000100800 */
[----:B------:R-:W-:Y:S01]  /*06b0*/  LOP3.LUT P3, RZ, R8, 0x4, RZ, 0xc0, !PT ;  /* 0x0000000408ff7812 */ /* 0x000fe2000786c0ff */
[----:B------:R-:W-:Y:S01]  /*06c0*/  IMAD.SHL.U32 R2, R2, 0x2, RZ ;  /* 0x0000000202027824 */ /* 0x000fe200078e00ff */
[----:B------:R-:W-:Y:S01]  /*06d0*/  LOP3.LUT P5, RZ, R9, 0x4, RZ, 0xc0, !PT ;  /* 0x0000000409ff7812 */ /* 0x000fe200078ac0ff */
[----:B------:R-:W-:Y:S01]  /*06e0*/  IMAD.IADD R7, R4, 0x1, R0 ;  /* 0x0000000104077824 */ /* 0x000fe200078e0200 */
[----:B------:R-:W-:-:S02]  /*06f0*/  SEL R227, R226, 0xffffffc0, !P3 ;  /* 0xffffffc0e2e37807 */ /* 0x000fc40005800000 */
[----:B------:R3:W-:Y:S01]  /*0700*/  STL [R1+0x68], R2 ;  /* 0x0000680201007387 */ /* 0x0007e20000100800 */
[----:B------:R-:W-:Y:S02]  /*0710*/  LOP3.LUT P6, RZ, R9, 0x2, RZ, 0xc0, !PT ;  /* 0x0000000209ff7812 */ /* 0x000fe400078cc0ff */
[----:B------:R-:W-:Y:S01]  /*0720*/  SEL R226, R226, 0xffffffc0, !P5 ;  /* 0xffffffc0e2e27807 */ /* 0x000fe20006800000 */
[----:B------:R4:W-:Y:S01]  /*0730*/  STL [R1+0x74], R4 ;  /* 0x0000740401007387 */ /* 0x0009e20000100800 */
[----:B------:R-:W-:Y:S01]  /*0740*/  LEA R231, R231, 0x7100, 0x1 ;  /* 0x00007100e7e77811 */ /* 0x000fe200078e08ff */
[C---:B------:R-:W-:Y:S01]  /*0750*/  IMAD.IADD R230, R224.reuse, 0x1, R227 ;  /* 0x00000001e0e67824 */ /* 0x040fe200078e02e3 */
[----:B------:R-:W-:Y:S02]  /*0760*/  LEA R225, R225, 0x100, 0x1 ;  /* 0x00000100e1e17811 */ /* 0x000fe400078e08ff */
[C---:B------:R-:W-:Y:S01]  /*0770*/  IADD3 R235, R224.reuse, 0x20, RZ ;  /* 0x00000020e0eb7810 */ /* 0x040fe20007ffe0ff */
[----:B------:R-:W-:Y:S01]  /*0780*/  IMAD.IADD R232, R231, 0x1, R226 ;  /* 0x00000001e7e87824 */ /* 0x000fe200078e02e2 */
[----:B------:R-:W-:Y:S01]  /*0790*/  @P4 IADD3 R235, R224, -0x20, RZ ;  /* 0xffffffe0e0eb4810 */ /* 0x000fe20007ffe0ff */
[----:B------:R-:W-:Y:S01]  /*07a0*/  IMAD.IADD R226, R226, 0x1, R225 ;  /* 0x00000001e2e27824 */ /* 0x000fe200078e02e1 */
[----:B-1----:R-:W-:-:S02]  /*07b0*/  SEL R3, R228, 0xffffffe0, !P1 ;  /* 0xffffffe0e4037807 */ /* 0x002fc40004800000 */
[----:B------:R-:W-:Y:S01]  /*07c0*/  SEL R228, R228, 0xffffffe0, !P6 ;  /* 0xffffffe0e4e47807 */ /* 0x000fe20007000000 */
[----:B------:R-:W-:Y:S01]  /*07d0*/  IMAD.IADD R227, R227, 0x1, R235 ;  /* 0x00000001e3e37824 */ /* 0x000fe200078e02eb */
[----:B------:R-:W-:Y:S02]  /*07e0*/  IADD3 R241, R235, 0x800, RZ ;  /* 0x00000800ebf17810 */ /* 0x000fe40007ffe0ff */
[C---:B--2---:R-:W-:Y:S01]  /*07f0*/  IADD3 R6, R4.reuse, 0x40, RZ ;  /* 0x0000004004067810 */ /* 0x044fe20007ffe0ff */
[----:B------:R-:W-:Y:S01]  /*0800*/  IMAD.IADD R234, R231, 0x1, R228 ;  /* 0x00000001e7ea7824 */ /* 0x000fe200078e02e4 */
[----:B------:R-:W-:Y:S01]  /*0810*/  @P2 IADD3 R6, R4, -0x40, RZ ;  /* 0xffffffc004062810 */ /* 0x000fe20007ffe0ff */
[C---:B------:R-:W-:Y:S01]  /*0820*/  IMAD.IADD R229, R228.reuse, 0x1, R225 ;  /* 0x00000001e4e57824 */ /* 0x040fe200078e02e1 */
[C---:B------:R-:W-:Y:S01]  /*0830*/  IADD3 R240, R235.reuse, 0x1000, RZ ;  /* 0x00001000ebf07810 */ /* 0x040fe20007ffe0ff */
[----:B------:R-:W-:Y:S01]  /*0840*/  IMAD.IADD R233, R228, 0x1, R232 ;  /* 0x00000001e4e97824 */ /* 0x000fe200078e02e8 */
[C---:B------:R-:W-:Y:S01]  /*0850*/  IADD3 R239, R235.reuse, 0x1800, RZ ;  /* 0x00001800ebef7810 */ /* 0x040fe20007ffe0ff */
[----:B---3--:R-:W-:Y:S01]  /*0860*/  IMAD.IADD R2, R4, 0x1, R3 ;  /* 0x0000000104027824 */ /* 0x008fe200078e0203 */
[C---:B------:R-:W-:Y:S01]  /*0870*/  IADD3 R238, R235.reuse, 0x2000, RZ ;  /* 0x00002000ebee7810 */ /* 0x040fe20007ffe0ff */
[----:B------:R-:W-:Y:S01]  /*0880*/  IMAD.IADD R228, R228, 0x1, R226 ;  /* 0x00000001e4e47824 */ /* 0x000fe200078e02e2 */
[----:B------:R-:W-:Y:S01]  /*0890*/  IADD3 R237, R235, 0x2800, RZ ;  /* 0x00002800ebed7810 */ /* 0x000fe20007ffe0ff */
[----:B----4-:R-:W-:Y:S01]  /*08a0*/  IMAD.IADD R4, R3, 0x1, R6 ;  /* 0x0000000103047824 */ /* 0x010fe200078e0206 */
[----:B------:R1:W-:Y:S01]  /*08b0*/  STL [R1+0x8c], R2 ;  /* 0x00008c0201007387 */ /* 0x0003e20000100800 */
[----:B------:R-:W-:-:S03]  /*08c0*/  IADD3 R236, R235, 0x3000, RZ ;  /* 0x00003000ebec7810 */ /* 0x000fc60007ffe0ff */
[----:B------:R-:W-:Y:S01]  /*08d0*/  STL [R1+0x84], R7 ;  /* 0x0000840701007387 */ /* 0x000fe20000100800 */
[----:B-1----:R-:W-:-:S05]  /*08e0*/  IMAD.IADD R2, R7, 0x1, R3 ;  /* 0x0000000107027824 */ /* 0x002fca00078e0203 */
[----:B------:R1:W-:Y:S04]  /*08f0*/  STL [R1+0x88], R2 ;  /* 0x0000880201007387 */ /* 0x0003e80000100800 */
[----:B------:R-:W-:Y:S04]  /*0900*/  STL [R1+0x78], R6 ;  /* 0x0000780601007387 */ /* 0x000fe80000100800 */
[----:B------:R2:W-:Y:S01]  /*0910*/  STL [R1+0x7c], R4 ;  /* 0x00007c0401007387 */ /* 0x0005e20000100800 */
[----:B-1----:R-:W-:-:S05]  /*0920*/  IMAD.IADD R2, R0, 0x1, R6 ;  /* 0x0000000100027824 */ /* 0x002fca00078e0206 */
[----:B------:R1:W-:Y:S01]  /*0930*/  STL [R1+0x80], R2 ;  /* 0x0000800201007387 */ /* 0x0003e20000100800 */
[----:B--2---:R-:W-:Y:S02]  /*0940*/  IMAD.IADD R4, R0, 0x1, R4 ;  /* 0x0000000100047824 */ /* 0x004fe400078e0204 */
[----:B------:R-:W-:-:S03]  /*0950*/  IMAD.IADD R0, R3, 0x1, R2 ;  /* 0x0000000103007824 */ /* 0x000fc600078e0202 */
[----:B------:R1:W-:Y:S04]  /*0960*/  STL [R1+0x94], R4 ;  /* 0x0000940401007387 */ /* 0x0003e80000100800 */
[----:B------:R1:W-:Y:S02]  /*0970*/  STL [R1+0x90], R0 ;  /* 0x0000900001007387 */ /* 0x0003e40000100800 */
.L_x_589:
[----:B-1----:R-:W2:Y:S01]  /*0980*/  LDL R4, [R1+0x70] ;  /* 0x0000700001047983 */ /* 0x002ea20000100800 */
[----:B------:R-:W-:Y:S01]  /*0990*/  IMAD.MOV.U32 R0, RZ, RZ, c[0x0][0x560] ;  /* 0x00015800ff007624 */ /* 0x000fe200078e00ff */
[----:B------:R-:W-:Y:S01]  /*09a0*/  YIELD ;  /* 0x0000000000007946 */ /* 0x000fe20003800000 */
[----:B------:R-:W-:Y:S03]  /*09b0*/  BSSY B0, `(.L_x_506) ;  /* 0x0000016000007945 */ /* 0x000fe60003800000 */
[----:B------:R-:W-:-:S13]  /*09c0*/  ISETP.NE.AND P0, PT, R0, 0x1, PT ;  /* 0x000000010000780c */ /* 0x000fda0003f05270 */
[----:B--2---:R-:W-:Y:S01]  /*09d0*/  @P0 IMAD.HI.U32 R0, R4, c[0x0][0x564], RZ ;  /* 0x0001590004000a27 */ /* 0x004fe200078e00ff */
[----:B------:R-:W-:-:S04]  /*09e0*/  MOV R3, R4 ;  /* 0x0000000400037202 */ /* 0x000fc80000000f00 */
[----:B------:R-:W-:-:S04]  /*09f0*/  @P0 SHF.R.U32.HI R3, RZ, c[0x0][0x568], R0 ;  /* 0x00015a00ff030a19 */ /* 0x000fc80000011600 */
[----:B------:R-:W-:Y:S01]  /*0a00*/  ISETP.GE.AND P0, PT, R3, c[0x0][0x578], PT ;  /* 0x00015e0003007a0c */ /* 0x000fe20003f06270 */
[----:B------:R-:W-:-:S04]  /*0a10*/  IMAD.MOV R2, RZ, RZ, -R3 ;  /* 0x000000ffff027224 */ /* 0x000fc800078e0a03 */
[----:B------:R-:W-:-:S08]  /*0a20*/  IMAD R2, R2, c[0x0][0x560], R4 ;  /* 0x0001580002027a24 */ /* 0x000fd000078e0204 */
[----:B------:R-:W-:Y:S05]  /*0a30*/  @!P0 BRA `(.L_x_507) ;  /* 0x0000007000008947 */ /* 0x000fea0003800000 */
[----:B------:R-:W-:-:S04]  /*0a40*/  MOV R0, c[0x0][0x56c] ;  /* 0x00015b0000007a02 */ /* 0x000fc80000000f00 */
[----:B------:R-:W-:Y:S02]  /*0a50*/  ISETP.NE.AND P0, PT, R0, 0x1, PT ;  /* 0x000000010000780c */ /* 0x000fe40003f05270 */
[----:B------:R-:W-:-:S11]  /*0a60*/  MOV R0, R2 ;  /* 0x0000000200007202 */ /* 0x000fd60000000f00 */
[----:B------:R-:W-:-:S05]  /*0a70*/  @P0 IMAD.HI.U32 R4, R2, c[0x0][0x570], RZ ;  /* 0x00015c0002040a27 */ /* 0x000fca00078e00ff */
[----:B------:R-:W-:-:S05]  /*0a80*/  @P0 SHF.R.U32.HI R0, RZ, c[0x0][0x574], R4 ;  /* 0x00015d00ff000a19 */ /* 0x000fca0000011604 */
[----:B------:R-:W-:Y:S01]  /*0a90*/  IMAD R4, R0, c[0x0][0x56c], RZ ;  /* 0x00015b0000047a24 */ /* 0x000fe200078e02ff */
[----:B------:R-:W-:Y:S05]  /*0aa0*/  BRA `(.L_x_508) ;  /* 0x0000006000007947 */ /* 0x000fea0003800000 */
.L_x_507:
[----:B------:R-:W-:-:S04]  /*0ab0*/  MOV R0, c[0x0][0x554] ;  /* 0x0001550000007a02 */ /* 0x000fc80000000f00 */
[----:B------:R-:W-:Y:S02]  /*0ac0*/  ISETP.NE.AND P0, PT, R0, 0x1, PT ;  /* 0x000000010000780c */ /* 0x000fe40003f05270 */
[----:B------:R-:W-:-:S11]  /*0ad0*/  MOV R0, R2 ;  /* 0x0000000200007202 */ /* 0x000fd60000000f00 */
[----:B------:R-:W-:-:S05]  /*0ae0*/  @P0 IMAD.HI.U32 R4, R2, c[0x0][0x558], RZ ;  /* 0x0001560002040a27 */ /* 0x000fca00078e00ff */
[----:B------:R-:W-:-:S05]  /*0af0*/  @P0 SHF.R.U32.HI R0, RZ, c[0x0][0x55c], R4 ;  /* 0x00015700ff000a19 */ /* 0x000fca0000011604 */
[----:B------:R-:W-:Y:S02]  /*0b00*/  IMAD R4, R0, c[0x0][0x554], RZ ;  /* 0x0001550000047a24 */ /* 0x000fe400078e02ff */
.L_x_508:
[----:B------:R-:W-:Y:S05]  /*0b10*/  BSYNC B0 ;  /* 0x0000000000007941 */ /* 0x000fea0003800000 */
.L_x_506:
[----:B------:R-:W-:Y:S01]  /*0b20*/  IMAD.MOV.U32 R5, RZ, RZ, c[0x0][0x548] ;  /* 0x00015200ff057624 */ /* 0x000fe200078e00ff */
[----:B------:R-:W-:Y:S01]  /*0b30*/  ISETP.NE.U32.AND P0, PT, RZ, c[0x0][0x370], PT ;  /* 0x0000dc00ff007a0c */ /* 0x000fe20003f05070 */
[----:B------:R-:W-:Y:S02]  /*0b40*/  IMAD.IADD R4, R2, 0x1, -R4 ;  /* 0x0000000102047824 */ /* 0x000fe400078e0a04 */
[----:B------:R-:W-:Y:S01]  /*0b50*/  IMAD.MOV.U32 R7, RZ, RZ, RZ ;  /* 0x000000ffff077224 */ /* 0x000fe200078e00ff */
[----:B------:R-:W-:Y:S01]  /*0b60*/  ISETP.NE.AND P1, PT, R5, 0x1, PT ;  /* 0x000000010500780c */ /* 0x000fe20003f25270 */
[----:B------:R-:W-:Y:S01]  /*0b70*/  IMAD R6, R3, c[0x0][0x554], R4 ;  /* 0x0001550003067a24 */ /* 0x000fe200078e0204 */
[----:B------:R-:W-:-:S04]  /*0b80*/  ISETP.NE.AND.EX P0, PT, RZ, c[0x0][0x374], PT, P0 ;  /* 0x0000dd00ff007a0c */ /* 0x000fc80003f05300 */
[----:B------:R-:W-:-:S07]  /*0b90*/  MOV R35, R6 ;  /* 0x0000000600237202 */ /* 0x000fce0000000f00 */
[----:B------:R-:W-:-:S04]  /*0ba0*/  @P1 IMAD.HI.U32 R2, R6, c[0x0][0x54c], RZ ;  /* 0x0001530006021a27 */ /* 0x000fc800078e00ff */
[----:B------:R-:W-:Y:S01]  /*0bb0*/  @P0 IMAD.MOV.U32 R3, RZ, RZ, 0x4 ;  /* 0x00000004ff030424 */ /* 0x000fe200078e00ff */
[----:B------:R-:W-:-:S05]  /*0bc0*/  @P1 SHF.R.U32.HI R35, RZ, c[0x0][0x550], R2 ;  /* 0x00015400ff231a19 */ /* 0x000fca0000011602 */
[----:B------:R-:W-:Y:S01]  /*0bd0*/  @P0 IMAD.WIDE R2, R35, R3, c[0x0][0x370] ;  /* 0x0000dc0023020625 */ /* 0x000fe200078e0203 */
[----:B------:R-:W-:Y:S01]  /*0be0*/  LOP3.LUT R0, R0, 0x1ffffff, RZ, 0x3c, !PT ;  /* 0x01ffffff00007812 */ /* 0x000fe200078e3cff */
[----:B------:R-:W-:Y:S04]  /*0bf0*/  STL [R1+0x60], R35 ;  /* 0x0000602301007387 */ /* 0x000fe80000100800 */
[----:B------:R1:W2:Y:S01]  /*0c00*/  @P0 LDG.E R7, [R2.64] ;  /* 0x0000000602070981 */ /* 0x0002a2000c1e1900 */
[----:B------:R-:W-:Y:S01]  /*0c10*/  IADD3 R0, R0, c[0x0][0x53c], RZ ;  /* 0x00014f0000007a10 */ /* 0x000fe20007ffe0ff */
[----:B------:R-:W-:Y:S01]  /*0c20*/  IMAD.MOV.U32 R4, RZ, RZ, c[0x0][0x168] ;  /* 0x00005a00ff047624 */ /* 0x000fe200078e00ff */
[----:B------:R-:W-:Y:S01]  /*0c30*/  CS2R R122, SRZ ;  /* 0x00000000007a7805 */ /* 0x000fe2000001ff00 */
[----:B------:R-:W-:Y:S01]  /*0c40*/  CS2R R120, SRZ ;  /* 0x0000000000787805 */ /* 0x000fe2000001ff00 */
[----:B------:R-:W-:Y:S01]  /*0c50*/  CS2R R126, SRZ ;  /* 0x00000000007e7805 */ /* 0x000fe2000001ff00 */
[----:B------:R-:W-:Y:S01]  /*0c60*/  CS2R R124, SRZ ;  /* 0x00000000007c7805 */ /* 0x000fe2000001ff00 */
[----:B------:R-:W-:Y:S01]  /*0c70*/  IADD3 R4, -R4, 0x70, RZ ;  /* 0x0000007004047810 */ /* 0x000fe20007ffe1ff */
[----:B------:R-:W-:Y:S01]  /*0c80*/  CS2R R128, SRZ ;  /* 0x0000000000807805 */ /* 0x000fe2000001ff00 */
[----:B------:R-:W-:Y:S01]  /*0c90*/  MOV R130, RZ ;  /* 0x000000ff00827202 */ /* 0x000fe20000000f00 */
[----:B------:R-:W-:Y:S01]  /*0ca0*/  CS2R R154, SRZ ;  /* 0x00000000009a7805 */ /* 0x000fe2000001ff00 */
[----:B------:R-:W-:Y:S01]  /*0cb0*/  CS2R R8, SRZ ;  /* 0x0000000000087805 */ /* 0x000fe2000001ff00 */
[----:B------:R-:W-:Y:S01]  /*0cc0*/  IMAD.MOV.U32 R152, RZ, RZ, RZ ;  /* 0x000000ffff987224 */ /* 0x000fe200078e00ff */
[----:B------:R-:W-:Y:S01]  /*0cd0*/  CS2R R10, SRZ ;  /* 0x00000000000a7805 */ /* 0x000fe2000001ff00 */
[----:B------:R-:W-:Y:S01]  /*0ce0*/  IMAD.MOV.U32 R138, RZ, RZ, RZ ;  /* 0x000000ffff8a7224 */ /* 0x000fe200078e00ff */
[----:B------:R-:W-:Y:S01]  /*0cf0*/  MOV R136, RZ ;  /* 0x000000ff00887202 */ /* 0x000fe20000000f00 */
[----:B------:R-:W-:Y:S01]  /*0d00*/  IMAD.MOV.U32 R162, RZ, RZ, RZ ;  /* 0x000000ffffa27224 */ /* 0x000fe200078e00ff */
[----:B------:R-:W-:Y:S01]  /*0d10*/  CS2R R12, SRZ ;  /* 0x00000000000c7805 */ /* 0x000fe2000001ff00 */
[----:B------:R-:W-:Y:S01]  /*0d20*/  IMAD.MOV.U32 R160, RZ, RZ, RZ ;  /* 0x000000ffffa07224 */ /* 0x000fe200078e00ff */
[----:B------:R-:W-:Y:S01]  /*0d30*/  MOV R134, RZ ;  /* 0x000000ff00867202 */ /* 0x000fe20000000f00 */
[----:B------:R-:W-:Y:S01]  /*0d40*/  CS2R R14, SRZ ;  /* 0x00000000000e7805 */ /* 0x000fe2000001ff00 */
[----:B------:R-:W-:Y:S01]  /*0d50*/  IMAD.MOV.U32 R132, RZ, RZ, RZ ;  /* 0x000000ffff847224 */ /* 0x000fe200078e00ff */
[----:B------:R-:W-:Y:S01]  /*0d60*/  MOV R170, RZ ;  /* 0x000000ff00aa7202 */ /* 0x000fe20000000f00 */
[----:B------:R-:W-:Y:S01]  /*0d70*/  CS2R R16, SRZ ;  /* 0x0000000000107805 */ /* 0x000fe2000001ff00 */
[----:B------:R-:W-:Y:S01]  /*0d80*/  IMAD.MOV.U32 R168, RZ, RZ, RZ ;  /* 0x000000ffffa87224 */ /* 0x000fe200078e00ff */
[----:B-1----:R-:W-:Y:S01]  /*0d90*/  MOV R2, c[0x0][0x2c4] ;  /* 0x0000b10000027a02 */ /* 0x002fe20000000f00 */
[----:B------:R-:W-:Y:S01]  /*0da0*/  CS2R R18, SRZ ;  /* 0x0000000000127805 */ /* 0x000fe2000001ff00 */
[----:B------:R-:W-:Y:S01]  /*0db0*/  MOV R3, c[0x0][0x2ac] ;  /* 0x0000ab0000037a02 */ /* 0x000fe20000000f00 */
[----:B------:R-:W-:Y:S01]  /*0dc0*/  IMAD.MOV.U32 R144, RZ, RZ, RZ ;  /* 0x000000ffff907224 */ /* 0x000fe200078e00ff */
[----:B------:R-:W-:Y:S01]  /*0dd0*/  ISETP.NE.AND P4, PT, R2, 0x1, PT ;  /* 0x000000010200780c */ /* 0x000fe20003f85270 */
[----:B------:R-:W-:Y:S01]  /*0de0*/  CS2R R20, SRZ ;  /* 0x0000000000147805 */ /* 0x000fe2000001ff00 */
[----:B------:R-:W-:Y:S01]  /*0df0*/  MOV R146, RZ ;  /* 0x000000ff00927202 */ /* 0x000fe20000000f00 */
[C---:B------:R-:W-:Y:S01]  /*0e00*/  IMAD R5, R3.reuse, c[0x0][0x1d0], RZ ;  /* 0x0000740003057a24 */ /* 0x040fe200078e02ff */
[----:B------:R-:W-:Y:S01]  /*0e10*/  MOV R166, RZ ;  /* 0x000000ff00a67202 */ /* 0x000fe20000000f00 */
[----:B------:R-:W-:Y:S01]  /*0e20*/  IMAD R3, R3, c[0x0][0x1d0], R4 ;  /* 0x0000740003037a24 */ /* 0x000fe200078e0204 */
[----:B------:R-:W-:Y:S01]  /*0e30*/  MOV R142, RZ ;  /* 0x000000ff008e7202 */ /* 0x000fe20000000f00 */
[----:B------:R-:W-:Y:S01]  /*0e40*/  IMAD.MOV.U32 R4, RZ, RZ, RZ ;  /* 0x000000ffff047224 */ /* 0x000fe200078e00ff */
[----:B------:R-:W-:Y:S01]  /*0e50*/  IADD3 R5, R5, 0x6f, RZ ;  /* 0x0000006f05057810 */ /* 0x000fe20007ffe0ff */
[----:B------:R-:W-:Y:S01]  /*0e60*/  IMAD.MOV.U32 R164, RZ, RZ, RZ ;  /* 0x000000ffffa47224 */ /* 0x000fe200078e00ff */
[----:B------:R-:W-:Y:S01]  /*0e70*/  CS2R R22, SRZ ;  /* 0x0000000000167805 */ /* 0x000fe2000001ff00 */
[----:B------:R-:W-:Y:S01]  /*0e80*/  IMAD.MOV.U32 R140, RZ, RZ, RZ ;  /* 0x000000ffff8c7224 */ /* 0x000fe200078e00ff */
[----:B------:R-:W-:Y:S01]  /*0e90*/  MOV R178, RZ ;  /* 0x000000ff00b27202 */ /* 0x000fe20000000f00 */
[----:B------:R-:W-:Y:S01]  /*0ea0*/  IMAD.HI R4, R5, -0x6db6db6d, R4 ;  /* 0x9249249305047827 */ /* 0x000fe200078e0204 */
[----:B------:R-:W-:Y:S01]  /*0eb0*/  CS2R R24, SRZ ;  /* 0x0000000000187805 */ /* 0x000fe2000001ff00 */
[----:B------:R-:W-:Y:S01]  /*0ec0*/  CS2R R158, SRZ ;  /* 0x00000000009e7805 */ /* 0x000fe2000001ff00 */
[----:B------:R-:W-:Y:S01]  /*0ed0*/  MOV R156, RZ ;  /* 0x000000ff009c7202 */ /* 0x000fe20000000f00 */
[----:B------:R-:W-:Y:S01]  /*0ee0*/  IMAD.MOV R5, RZ, RZ, -R35 ;  /* 0x000000ffff057224 */ /* 0x000fe200078e0a23 */
[----:B------:R-:W-:Y:S01]  /*0ef0*/  CS2R R26, SRZ ;  /* 0x00000000001a7805 */ /* 0x000fe2000001ff00 */
[----:B------:R-:W-:Y:S01]  /*0f00*/  IMAD.MOV.U32 R176, RZ, RZ, RZ ;  /* 0x000000ffffb07224 */ /* 0x000fe200078e00ff */
[----:B------:R-:W-:Y:S01]  /*0f10*/  MOV R172, RZ ;  /* 0x000000ff00ac7202 */ /* 0x000fe20000000f00 */
[----:B------:R-:W-:Y:S01]  /*0f20*/  IMAD R36, R5, c[0x0][0x548], R6 ;  /* 0x0001520005247a24 */ /* 0x000fe200078e0206 */
        /* <DEDUP_REMOVED lines=10> */
[----:B--2---:R1:W-:Y:S02]  /*0fd0*/  STL [R1+0x34], R7 ;  /* 0x0000340701007387 */ /* 0x0043e40000100800 */
[----:B-1----:R-:W-:-:S05]  /*0fe0*/  IMAD.SHL.U32 R7, R0, 0x80, RZ ;  /* 0x0000008000077824 */ /* 0x002fca00078e00ff */
[----:B------:R-:W-:Y:S01]  /*0ff0*/  IADD3 R0, R7, 0x7f, RZ ;  /* 0x0000007f07007810 */ /* 0x000fe20007ffe0ff */
[----:B------:R1:W-:Y:S04]  /*1000*/  STL [R1+0x5c], R7 ;  /* 0x00005c0701007387 */ /* 0x0003e80000100800 */
[----:B------:R-:W-:Y:S01]  /*1010*/  @P4 IMAD.HI.U32 R2, R0, c[0x0][0x2c8], RZ ;  /* 0x0000b20000024a27 */ /* 0x000fe200078e00ff */
[----:B------:R1:W-:Y:S04]  /*1020*/  STL [R1+0x64], R36 ;  /* 0x0000642401007387 */ /* 0x0003e80000100800 */
[----:B------:R-:W-:-:S02]  /*1030*/  @P4 SHF.R.U32.HI R0, RZ, c[0x0][0x2cc], R2 ;  /* 0x0000b300ff004a19 */ /* 0x000fc40000011602 */
[----:B------:R-:W-:-:S03]  /*1040*/  MOV R2, RZ ;  /* 0x000000ff00027202 */ /* 0x000fc60000000f00 */
[----:B------:R-:W-:Y:S01]  /*1050*/  IMAD.IADD R3, R3, 0x1, R0 ;  /* 0x0000000103037824 */ /* 0x000fe200078e0200 */
[----:B------:R-:W-:-:S03]  /*1060*/  SHF.R.U32.HI R0, RZ, 0x1f, R4 ;  /* 0x0000001fff007819 */ /* 0x000fc60000011604 */
[----:B------:R-:W-:Y:S01]  /*1070*/  IMAD.HI R2, R3, -0x6db6db6d, R2 ;  /* 0x9249249303027827 */ /* 0x000fe200078e0202 */
[----:B------:R-:W-:Y:S02]  /*1080*/  LEA.HI.SX32 R4, R4, R0, 0x1a ;  /* 0x0000000004047211 */ /* 0x000fe400078fd2ff */
[----:B------:R-:W-:Y:S02]  /*1090*/  PRMT R0, RZ, 0x7610, R0 ;  /* 0x00007610ff007816 */ /* 0x000fe40000000000 */
[----:B------:R-:W-:-:S04]  /*10a0*/  SHF.R.U32.HI R3, RZ, 0x1f, R2 ;  /* 0x0000001fff037819 */ /* 0x000fc80000011602 */
[----:B------:R-:W-:-:S04]  /*10b0*/  LEA.HI.SX32 R2, R2, R3, 0x1a ;  /* 0x0000000302027211 */ /* 0x000fc800078fd2ff */
[----:B------:R-:W-:-:S04]  /*10c0*/  IMNMX R245, R4, R2, PT ;  /* 0x0000000204f57217 */ /* 0x000fc80003800200 */
[----:B------:R-:W-:-:S13]  /*10d0*/  ISETP.GE.AND P0, PT, R245, 0x1, PT ;  /* 0x00000001f500780c */ /* 0x000fda0003f06270 */
[----:B------:R-:W-:Y:S05]  /*10e0*/  @!P0 BRA `(.L_x_509) ;  /* 0x00012f7000008947 */ /* 0x000fea0003800000 */
[----:B-1----:R-:W-:-:S04]  /*10f0*/  ISETP.NE.U32.AND P0, PT, RZ, c[0x0][0x340], PT ;  /* 0x0000d000ff007a0c */ /* 0x002fc80003f05070 */
[----:B------:R-:W-:-:S13]  /*1100*/  ISETP.NE.AND.EX P0, PT, RZ, c[0x0][0x344], PT, P0 ;  /* 0x0000d100ff007a0c */ /* 0x000fda0003f05300 */
[----:B------:R-:W-:Y:S05]  /*1110*/  @!P0 BRA `(.L_x_510) ;  /* 0x0000004000008947 */ /* 0x000fea0003800000 */
[----:B------:R-:W-:-:S05]  /*1120*/  MOV R2, 0x4 ;  /* 0x0000000400027802 */ /* 0x000fca0000000f00 */
[----:B------:R-:W-:-:S05]  /*1130*/  IMAD.WIDE R2, R35, R2, c[0x0][0x340] ;  /* 0x0000d00023027625 */ /* 0x000fca00078e0202 */
[----:B------:R1:W5:Y:S01]  /*1140*/  LDG.E R8, [R2.64] ;  /* 0x0000000602087981 */ /* 0x000362000c1e1900 */
[----:B------:R-:W-:Y:S05]  /*1150*/  BRA `(.L_x_511) ;  /* 0x0000001000007947 */ /* 0x000fea0003800000 */
.L_x_510:
[----:B------:R-:W-:Y:S02]  /*1160*/  MOV R8, R35 ;  /* 0x0000002300087202 */ /* 0x000fe40000000f00 */
.L_x_511:
[----:B------:R-:W2:Y:S01]  /*1170*/  LDL R0, [R1+0x30] ;  /* 0x0000300001007983 */ /* 0x000ea20000100800 */
[----:B------:R-:W-:Y:S01]  /*1180*/  SHF.R.S32.HI R14, RZ, 0x1f, R36 ;  /* 0x0000001fff0e7819 */ /* 0x000fe20000011424 */
[----:B-1----:R-:W-:Y:S01]  /*1190*/  IMAD.WIDE.U32 R2, R36, c[0x0][0x1b8], RZ ;  /* 0x00006e0024027a25 */ /* 0x002fe200078e00ff */
[----:B------:R-:W-:Y:S02]  /*11a0*/  SHF.R.S32.HI R6, RZ, 0x1f, R35 ;  /* 0x0000001fff067819 */ /* 0x000fe40000011423 */
[----:B------:R-:W-:Y:S01]  /*11b0*/  ISETP.GE.AND P2, PT, R242, c[0x0][0x198], PT ;  /* 0x00006600f2007a0c */ /* 0x000fe20003f46270 */
[----:B------:R-:W-:Y:S02]  /*11c0*/  IMAD R5, R14, c[0x0][0x1b8], RZ ;  /* 0x00006e000e057a24 */ /* 0x000fe400078e02ff */
[----:B------:R-:W-:Y:S02]  /*11d0*/  IMAD R6, R6, c[0x0][0x1c0], RZ ;  /* 0x0000700006067a24 */ /* 0x000fe400078e02ff */
[----:B------:R-:W-:-:S05]  /*11e0*/  IMAD R5, R36, c[0x0][0x1bc], R5 ;  /* 0x00006f0024057a24 */ /* 0x000fca00078e0205 */
[----:B------:R-:W-:-:S05]  /*11f0*/  IADD3 R3, R3, R5, RZ ;  /* 0x0000000503037210 */ /* 0x000fca0007ffe0ff */
[----:B------:R-:W-:Y:S01]  /*1200*/  IMAD.WIDE.U32 R2, R35, c[0x0][0x1c0], R2 ;  /* 0x0000700023027a25 */ /* 0x000fe200078e0002 */
[----:B--2---:R-:W-:-:S04]  /*1210*/  IADD3 R4, R0, R7, RZ ;  /* 0x0000000700047210 */ /* 0x004fc80007ffe0ff */
[----:B------:R-:W-:Y:S01]  /*1220*/  MOV R0, R4 ;  /* 0x0000000400007202 */ /* 0x000fe20000000f00 */
[----:B------:R-:W-:-:S05]  /*1230*/  @P4 IMAD.HI.U32 R7, R4, c[0x0][0x2c8], RZ ;  /* 0x0000b20004074a27 */ /* 0x000fca00078e00ff */
[----:B------:R-:W-:Y:S01]  /*1240*/  @P4 SHF.R.U32.HI R0, RZ, c[0x0][0x2cc], R7 ;  /* 0x0000b300ff004a19 */ /* 0x000fe20000011607 */
[----:B------:R-:W-:-:S03]  /*1250*/  IMAD R7, R35, c[0x0][0x1c4], R6 ;  /* 0x0000710023077a24 */ /* 0x000fc600078e0206 */
[----:B------:R-:W-:Y:S02]  /*1260*/  SHF.R.S32.HI R6, RZ, 0x1f, R0 ;  /* 0x0000001fff067819 */ /* 0x000fe40000011400 */
[----:B------:R-:W-:Y:S02]  /*1270*/  IADD3 R5, -R0, RZ, RZ ;  /* 0x000000ff00057210 */ /* 0x000fe40007ffe1ff */
[----:B------:R-:W-:Y:S01]  /*1280*/  IADD3 R3, R3, R7, RZ ;  /* 0x0000000703037210 */ /* 0x000fe20007ffe0ff */
[----:B------:R-:W-:Y:S02]  /*1290*/  IMAD R6, R6, c[0x0][0x1b0], RZ ;  /* 0x00006c0006067a24 */ /* 0x000fe400078e02ff */
[----:B------:R-:W-:Y:S02]  /*12a0*/  IMAD R4, R5, c[0x0][0x2c4], R4 ;  /* 0x0000b10005047a24 */ /* 0x000fe400078e0204 */
[C---:B------:R-:W-:Y:S02]  /*12b0*/  IMAD R6, R0.reuse, c[0x0][0x1b4], R6 ;  /* 0x00006d0000067a24 */ /* 0x040fe400078e0206 */
[----:B------:R-:W-:Y:S01]  /*12c0*/  IMAD.WIDE.U32 R2, R0, c[0x0][0x1b0], R2 ;  /* 0x00006c0000027a25 */ /* 0x000fe200078e0002 */
[----:B------:R-:W-:-:S04]  /*12d0*/  SHF.R.S32.HI R0, RZ, 0x1f, R4 ;  /* 0x0000001fff007819 */ /* 0x000fc80000011404 */
[----:B------:R-:W-:Y:S01]  /*12e0*/  IADD3 R3, R3, R6, RZ ;  /* 0x0000000603037210 */ /* 0x000fe20007ffe0ff */
[----:B------:R-:W-:-:S04]  /*12f0*/  IMAD R0, R0, c[0x0][0x1a8], RZ ;  /* 0x00006a0000007a24 */ /* 0x000fc800078e02ff */
[----:B------:R-:W-:-:S04]  /*1300*/  IMAD.WIDE.U32 R2, R4, c[0x0][0x1a8], R2 ;  /* 0x00006a0004027a25 */ /* 0x000fc800078e0002 */
[----:B------:R-:W-:Y:S01]  /*1310*/  IMAD R4, R4, c[0x0][0x1ac], R0 ;  /* 0x00006b0004047a24 */ /* 0x000fe200078e0200 */
[----:B------:R-:W-:-:S04]  /*1320*/  LEA R5, P0, R2, c[0x0][0x160], 0x1 ;  /* 0x0000580002057a11 */ /* 0x000fc800078008ff */
[----:B------:R-:W-:-:S04]  /*1330*/  IADD3 R4, R3, R4, RZ ;  /* 0x0000000403047210 */ /* 0x000fc80007ffe0ff */
[----:B------:R-:W-:Y:S01]  /*1340*/  LEA.HI.X R4, R2, c[0x0][0x164], R4, 0x1, P0 ;  /* 0x0000590002047a11 */ /* 0x000fe200000f0c04 */
[----:B------:R-:W-:Y:S05]  /*1350*/  BRA.DIV ~URZ, `(.L_x_512) ;  /* 0x000149127f007947 */ /* 0x000fea000b800000 */
[----:B------:R1:W2:Y:S02]  /*1360*/  SHFL.IDX PT, R6, R4, RZ, 0x181f ;  /* 0x00181fff04067589 */ /* 0x0002a400000e0000 */
.L_x_590:
[----:B------:R-:W-:Y:S05]  /*1370*/  BRA.DIV ~URZ, `(.L_x_513) ;  /* 0x000149627f007947 */ /* 0x000fea000b800000 */
[----:B------:R3:W4:Y:S02]  /*1380*/  SHFL.IDX PT, R2, R5, RZ, 0x181f ;  /* 0x00181fff05027589 */ /* 0x00072400000e0000 */
.L_x_591:
[----:B---3--:R-:W3:Y:S04]  /*1390*/  LDL R3, [R1+0x5c] ;  /* 0x00005c0001037983 */ /* 0x008ee80000100800 */
[----:B------:R-:W1:Y:S02]  /*13a0*/  S2R R7, SR_TID.X ;  /* 0x0000000000077919 */ /* 0x000e640000002100 */
[----:B-1----:R-:W-:-:S04]  /*13b0*/  SHF.R.S32.HI R0, RZ, 0x1f, R7 ;  /* 0x0000001fff007819 */ /* 0x002fc80000011407 */
[----:B------:R-:W-:Y:S01]  /*13c0*/  LEA.HI R0, R0, R7, RZ, 0x3 ;  /* 0x0000000700007211 */ /* 0x000fe200078f18ff */
[----:B------:R-:W-:-:S03]  /*13d0*/  IMAD.MOV.U32 R7, RZ, RZ, c[0x0][0x2c4] ;  /* 0x0000b100ff077624 */ /* 0x000fc600078e00ff */
[----:B------:R-:W-:Y:S01]  /*13e0*/  SHF.R.S32.HI R0, RZ, 0x3, R0 ;  /* 0x00000003ff007819 */ /* 0x000fe20000011400 */
[----:B------:R-:W-:Y:S01]  /*13f0*/  IMAD R7, R7, c[0x0][0x168], RZ ;  /* 0x00005a0007077a24 */ /* 0x000fe200078e02ff */
[----:B------:R-:W-:Y:S03]  /*1400*/  BSSY B0, `(.L_x_514) ;  /* 0x000000b000007945 */ /* 0x000fe60003800000 */
[----:B---3--:R-:W-:-:S05]  /*1410*/  IMAD.IADD R0, R0, 0x1, R3 ;  /* 0x0000000100007824 */ /* 0x008fca00078e0203 */
[----:B------:R-:W-:-:S13]  /*1420*/  ISETP.GE.AND P0, PT, R0, R7, PT ;  /* 0x000000070000720c */ /* 0x000fda0003f06270 */
[----:B------:R-:W-:Y:S05]  /*1430*/  @P0 BRA `(.L_x_515) ;  /* 0x0000007000000947 */ /* 0x000fea0003800000 */
[----:B------:R-:W-:Y:S02]  /*1440*/  SHF.R.S32.HI R9, RZ, 0x1f, R242 ;  /* 0x0000001fff097819 */ /* 0x000fe400000114f2 */
[----:B----4-:R-:W-:-:S04]  /*1450*/  LEA R2, P0, R242, R2, 0x1 ;  /* 0x00000002f2027211 */ /* 0x010fc800078008ff */
[----:B--2---:R-:W-:-:S05]  /*1460*/  LEA.HI.X R3, R242, R6, R9, 0x1, P0 ;  /* 0x00000006f2037211 */ /* 0x004fca00000f0c09 */
[----:B------:R-:W-:Y:S01]  /*1470*/  @!PT LDS RZ, [RZ] ;  /* 0x00000000fffff984 */ /* 0x000fe20000000800 */
[----:B------:R-:W-:Y:S01]  /*1480*/  @!PT LDS RZ, [RZ] ;  /* 0x00000000fffff984 */ /* 0x000fe20000000800 */
[----:B------:R-:W-:Y:S01]  /*1490*/  @!PT LDS RZ, [RZ] ;  /* 0x00000000fffff984 */ /* 0x000fe20000000800 */
[----:B------:R1:W-:Y:S04]  /*14a0*/  LDGSTS.E.BYPASS.LTC128B.128 [R243+0x7100], [R2.64], !P2 ;  /* 0x0710000002f37fae */ /* 0x0003e8000d101d46 */
.L_x_515:
[----:B------:R-:W-:Y:S05]  /*14b0*/  BSYNC B0 ;  /* 0x0000000000007941 */ /* 0x000fea0003800000 */
.L_x_514:
[----:B------:R-:W-:Y:S05]  /*14c0*/  BRA.DIV ~URZ, `(.L_x_516) ;  /* 0x000148827f007947 */ /* 0x000fea000b800000 */
[----:B--2---:R2:W3:Y:S04]  /*14d0*/  SHFL.IDX PT, R6, R4, 0x1, 0x181f ;  /* 0x00381f0004067f89 */ /* 0x0044e800000e0000 */
[----:B-1--4-:R2:W1:Y:S02]  /*14e0*/  SHFL.IDX PT, R2, R5, 0x1, 0x181f ;  /* 0x00381f0005027f89 */ /* 0x01246400000e0000 */
.L_x_592:
[----:B------:R-:W-:Y:S01]  /*14f0*/  IADD3 R3, R0, 0x10, RZ ;  /* 0x0000001000037810 */ /* 0x000fe20007ffe0ff */
[----:B------:R-:W-:Y:S03]  /*1500*/  BSSY B0, `(.L_x_517) ;  /* 0x000000a000007945 */ /* 0x000fe60003800000 */
[----:B------:R-:W-:-:S13]  /*1510*/  ISETP.GE.AND P0, PT, R3, R7, PT ;  /* 0x000000070300720c */ /* 0x000fda0003f06270 */
[----:B------:R-:W-:Y:S05]  /*1520*/  @P0 BRA `(.L_x_518) ;  /* 0x0000007000000947 */ /* 0x000fea0003800000 */
[----:B------:R-:W-:Y:S02]  /*1530*/  SHF.R.S32.HI R9, RZ, 0x1f, R242 ;  /* 0x0000001fff097819 */ /* 0x000fe400000114f2 */
[----:B-1----:R-:W-:-:S04]  /*1540*/  LEA R2, P0, R242, R2, 0x1 ;  /* 0x00000002f2027211 */ /* 0x002fc800078008ff */
[----:B---3--:R-:W-:-:S05]  /*1550*/  LEA.HI.X R3, R242, R6, R9, 0x1, P0 ;  /* 0x00000006f2037211 */ /* 0x008fca00000f0c09 */
[----:B------:R-:W-:Y:S01]  /*1560*/  @!PT LDS RZ, [RZ] ;  /* 0x00000000fffff984 */ /* 0x000fe20000000800 */
[----:B------:R-:W-:Y:S01]  /*1570*/  @!PT LDS RZ, [RZ] ;  /* 0x00000000fffff984 */ /* 0x000fe20000000800 */
[----:B------:R-:W-:Y:S01]  /*1580*/  @!PT LDS RZ, [RZ] ;  /* 0x00000000fffff984 */ /* 0x000fe20000000800 */
[----:B------:R1:W-:Y:S04]  /*1590*/  LDGSTS.E.BYPASS.LTC128B.128 [R243+0x7900], [R2.64], !P2 ;  /* 0x0790000002f37fae */ /* 0x0003e8000d101d46 */
.L_x_518:
[----:B------:R-:W-:Y:S05]  /*15a0*/  BSYNC B0 ;  /* 0x0000000000007941 */ /* 0x000fea0003800000 */
.L_x_517:
[----:B------:R-:W-:Y:S05]  /*15b0*/  BRA.DIV ~URZ, `(.L_x_519) ;  /* 0x000148627f007947 */ /* 0x000fea000b800000 */
[----:B---3--:R3:W4:Y:S02]  /*15c0*/  SHFL.IDX PT, R6, R4, 0x2, 0x181f ;  /* 0x00581f0004067f89 */ /* 0x00872400000e0000 */
.L_x_593:
[----:B------:R-:W-:Y:S05]  /*15d0*/  BRA.DIV ~URZ, `(.L_x_520) ;  /* 0x000148b27f007947 */ /* 0x000fea000b800000 */
[----:B-1----:R1:W2:Y:S02]  /*15e0*/  SHFL.IDX PT, R2, R5, 0x2, 0x181f ;  /* 0x00581f0005027f89 */ /* 0x0022a400000e0000 */
.L_x_594:
[----:B------:R-:W-:Y:S01]  /*15f0*/  IADD3 R3, R0, 0x20, RZ ;  /* 0x0000002000037810 */ /* 0x000fe20007ffe0ff */
[----:B------:R-:W-:Y:S03]  /*1600*/  BSSY B0, `(.L_x_521) ;  /* 0x000000a000007945 */ /* 0x000fe60003800000 */
[----:B------:R-:W-:-:S13]  /*1610*/  ISETP.GE.AND P0, PT, R3, R7, PT ;  /* 0x000000070300720c */ /* 0x000fda0003f06270 */
[----:B------:R-:W-:Y:S05]  /*1620*/  @P0 BRA `(.L_x_522) ;  /* 0x0000007000000947 */ /* 0x000fea0003800000 */
[----:B------:R-:W-:Y:S02]  /*1630*/  SHF.R.S32.HI R9, RZ, 0x1f, R242 ;  /* 0x0000001fff097819 */ /* 0x000fe400000114f2 */
[----:B--2---:R-:W-:-:S04]  /*1640*/  LEA R2, P0, R242, R2, 0x1 ;  /* 0x00000002f2027211 */ /* 0x004fc800078008ff */
[----:B----4-:R-:W-:-:S05]  /*1650*/  LEA.HI.X R3, R242, R6, R9, 0x1, P0 ;  /* 0x00000006f2037211 */ /* 0x010fca00000f0c09 */
[----:B------:R-:W-:Y:S01]  /*1660*/  @!PT LDS RZ, [RZ] ;  /* 0x00000000fffff984 */ /* 0x000fe20000000800 */
[----:B------:R-:W-:Y:S01]  /*1670*/  @!PT LDS RZ, [RZ] ;  /* 0x00000000fffff984 */ /* 0x000fe20000000800 */
[----:B------:R-:W-:Y:S01]  /*1680*/  @!PT LDS RZ, [RZ] ;  /* 0x00000000fffff984 */ /* 0x000fe20000000800 */
[----:B------:R2:W-:Y:S04]  /*1690*/  LDGSTS.E.BYPASS.LTC128B.128 [R243+0x8100], [R2.64], !P2 ;  /* 0x0810000002f37fae */ /* 0x0005e8000d101d46 */
.L_x_522:
[----:B------:R-:W-:Y:S05]  /*16a0*/  BSYNC B0 ;  /* 0x0000000000007941 */ /* 0x000fea0003800000 */
.L_x_521:
[----:B------:R-:W-:Y:S05]  /*16b0*/  BRA.DIV ~URZ, `(.L_x_523) ;  /* 0x000148427f007947 */ /* 0x000fea000b800000 */
[----:B----4-:R4:W1:Y:S04]  /*16c0*/  SHFL.IDX PT, R6, R4, 0x3, 0x181f ;  /* 0x00781f0004067f89 */ /* 0x01086800000e0000 */
[----:B--2---:R4:W2:Y:S02]  /*16d0*/  SHFL.IDX PT, R2, R5, 0x3, 0x181f ;  /* 0x00781f0005027f89 */ /* 0x0048a400000e0000 */
.L_x_595:
[----:B------:R-:W-:Y:S01]  /*16e0*/  IADD3 R3, R0, 0x30, RZ ;  /* 0x0000003000037810 */ /* 0x000fe20007ffe0ff */
[----:B------:R-:W-:Y:S03]  /*16f0*/  BSSY B0, `(.L_x_524) ;  /* 0x000000a000007945 */ /* 0x000fe60003800000 */
[----:B------:R-:W-:-:S13]  /*1700*/  ISETP.GE.AND P0, PT, R3, R7, PT ;  /* 0x000000070300720c */ /* 0x000fda0003f06270 */
[----:B------:R-:W-:Y:S05]  /*1710*/  @P0 BRA `(.L_x_525) ;  /* 0x0000007000000947 */ /* 0x000fea0003800000 */
[----:B------:R-:W-:Y:S02]  /*1720*/  SHF.R.S32.HI R9, RZ, 0x1f, R242 ;  /* 0x0000001fff097819 */ /* 0x000fe400000114f2 */
[----:B--2---:R-:W-:-:S04]  /*1730*/  LEA R2, P0, R242, R2, 0x1 ;  /* 0x00000002f2027211 */ /* 0x004fc800078008ff */
[----:B-1----:R-:W-:-:S05]  /*1740*/  LEA.HI.X R3, R242, R6, R9, 0x1, P0 ;  /* 0x00000006f2037211 */ /* 0x002fca00000f0c09 */
[----:B------:R-:W-:Y:S01]  /*1750*/  @!PT LDS RZ, [RZ] ;  /* 0x00000000fffff984 */ /* 0x000fe20000000800 */
[----:B------:R-:W-:Y:S01]  /*1760*/  @!PT LDS RZ, [RZ] ;  /* 0x00000000fffff984 */ /* 0x000fe20000000800 */
[----:B------:R-:W-:Y:S01]  /*1770*/  @!PT LDS RZ, [RZ] ;  /* 0x00000000fffff984 */ /* 0x000fe20000000800 */
[----:B------:R1:W-:Y:S04]  /*1780*/  LDGSTS.E.BYPASS.LTC128B.128 [R243+0x8900], [R2.64], !P2 ;  /* 0x0890000002f37fae */ /* 0x0003e8000d101d46 */
.L_x_525:
[----:B------:R-:W-:Y:S05]  /*1790*/  BSYNC B0 ;  /* 0x0000000000007941 */ /* 0x000fea0003800000 */
.L_x_524:
[----:B------:R-:W-:Y:S05]  /*17a0*/  BRA.DIV ~URZ, `(.L_x_526) ;  /* 0x000148227f007947 */ /* 0x000fea000b800000 */
[----:B-1----:R1:W3:Y:S02]  /*17b0*/  SHFL.IDX PT, R6, R4, 0x4, 0x181f ;  /* 0x00981f0004067f89 */ /* 0x0022e400000e0000 */
.L_x_596:
[----:B------:R-:W-:Y:S05]  /*17c0*/  BRA.DIV ~URZ, `(.L_x_527) ;  /* 0x000148727f007947 */ /* 0x000fea000b800000 */
[----:B--2---:R2:W1:Y:S02]  /*17d0*/  SHFL.IDX PT, R2, R5, 0x4, 0x181f ;  /* 0x00981f0005027f89 */ /* 0x00446400000e0000 */
.L_x_597:
        /* <DEDUP_REMOVED lines=11> */
.L_x_529:
[----:B------:R-:W-:Y:S05]  /*1890*/  BSYNC B0 ;  /* 0x0000000000007941 */ /* 0x000fea0003800000 */
.L_x_528:
[----:B------:R-:W-:Y:S05]  /*18a0*/  BRA.DIV ~URZ, `(.L_x_530) ;  /* 0x000148027f007947 */ /* 0x000fea000b800000 */
[----:B---3--:R3:W2:Y:S04]  /*18b0*/  SHFL.IDX PT, R6, R4, 0x5, 0x181f ;  /* 0x00b81f0004067f89 */ /* 0x0086a800000e0000 */
[----:B-1----:R3:W1:Y:S02]  /*18c0*/  SHFL.IDX PT, R2, R5, 0x5, 0x181f ;  /* 0x00b81f0005027f89 */ /* 0x00266400000e0000 */
.L_x_598:
[----:B------:R-:W-:Y:S01]  /*18d0*/  IADD3 R3, R0, 0x50, RZ ;  /* 0x0000005000037810 */ /* 0x000fe20007ffe0ff */
[----:B------:R-:W-:Y:S03]  /*18e0*/  BSSY B0, `(.L_x_531) ;  /* 0x000000a000007945 */ /* 0x000fe60003800000 */
[----:B------:R-:W-:-:S13]  /*18f0*/  ISETP.GE.AND P0, PT, R3, R7, PT ;  /* 0x000000070300720c */ /* 0x000fda0003f06270 */
[----:B------:R-:W-:Y:S05]  /*1900*/  @P0 BRA `(.L_x_532) ;  /* 0x0000007000000947 */ /* 0x000fea0003800000 */
[----:B------:R-:W-:Y:S02]  /*1910*/  SHF.R.S32.HI R9, RZ, 0x1f, R242 ;  /* 0x0000001fff097819 */ /* 0x000fe400000114f2 */
[----:B-1----:R-:W-:-:S04]  /*1920*/  LEA R2, P0, R242, R2, 0x1 ;  /* 0x00000002f2027211 */ /* 0x002fc800078008ff */
[----:B--2---:R-:W-:-:S05]  /*1930*/  LEA.HI.X R3, R242, R6, R9, 0x1, P0 ;  /* 0x00000006f2037211 */ /* 0x004fca00000f0c09 */
[----:B------:R-:W-:Y:S01]  /*1940*/  @!PT LDS RZ, [RZ] ;  /* 0x00000000fffff984 */ /* 0x000fe20000000800 */
[----:B------:R-:W-:Y:S01]  /*1950*/  @!PT LDS RZ, [RZ] ;  /* 0x00000000fffff984 */ /* 0x000fe20000000800 */
[----:B------:R-:W-:Y:S01]  /*1960*/  @!PT LDS RZ, [RZ] ;  /* 0x00000000fffff984 */ /* 0x000fe20000000800 */
[----:B------:R1:W-:Y:S04]  /*1970*/  LDGSTS.E.BYPASS.LTC128B.128 [R243+0x9900], [R2.64], !P2 ;  /* 0x0990000002f37fae */ /* 0x0003e8000d101d46 */
.L_x_532:
[----:B------:R-:W-:Y:S05]  /*1980*/  BSYNC B0 ;  /* 0x0000000000007941 */ /* 0x000fea0003800000 */
.L_x_531:
[----:B------:R-:W-:Y:S05]  /*1990*/  BRA.DIV ~URZ, `(.L_x_533) ;  /* 0x000147e27f007947 */ /* 0x000fea000b800000 */
[----:B--2---:R2:W3:Y:S02]  /*19a0*/  SHFL.IDX PT, R6, R4, 0x6, 0x181f ;  /* 0x00d81f0004067f89 */ /* 0x0044e400000e0000 */
.L_x_599:
[----:B------:R-:W-:Y:S05]  /*19b0*/  BRA.DIV ~URZ, `(.L_x_534) ;  /* 0x000148327f007947 */ /* 0x000fea000b800000 */
[----:B-1----:R1:W2:Y:S02]  /*19c0*/  SHFL.IDX PT, R2, R5, 0x6, 0x181f ;  /* 0x00d81f0005027f89 */ /* 0x0022a400000e0000 */
.L_x_600:
[----:B------:R-:W-:Y:S01]  /*19d0*/  IADD3 R3, R0, 0x60, RZ ;  /* 0x0000006000037810 */ /* 0x000fe20007ffe0ff */
[----:B------:R-:W-:Y:S03]  /*19e0*/  BSSY B0, `(.L_x_535) ;  /* 0x000000a000007945 */ /* 0x000fe60003800000 */
[----:B------:R-:W-:-:S13]  /*19f0*/  ISETP.GE.AND P0, PT, R3, R7, PT ;  /* 0x000000070300720c */ /* 0x000fda0003f06270 */
[----:B------:R-:W-:Y:S05]  /*1a00*/  @P0 BRA `(.L_x_536) ;  /* 0x0000007000000947 */ /* 0x000fea0003800000 */
[----:B------:R-:W-:Y:S02]  /*1a10*/  SHF.R.S32.HI R9, RZ, 0x1f, R242 ;  /* 0x0000001fff097819 */ /* 0x000fe400000114f2 */
[----:B--2---:R-:W-:-:S04]  /*1a20*/  LEA R2, P0, R242, R2, 0x1 ;  /* 0x00000002f2027211 */ /* 0x004fc800078008ff */
[----:B---3--:R-:W-:-:S05]  /*1a30*/  LEA.HI.X R3, R242, R6, R9, 0x1, P0 ;  /* 0x00000006f2037211 */ /* 0x008fca00000f0c09 */
[----:B------:R-:W-:Y:S01]  /*1a40*/  @!PT LDS RZ, [RZ] ;  /* 0x00000000fffff984 */ /* 0x000fe20000000800 */
[----:B------:R-:W-:Y:S01]  /*1a50*/  @!PT LDS RZ, [RZ] ;  /* 0x00000000fffff984 */ /* 0x000fe20000000800 */
[----:B------:R-:W-:Y:S01]  /*1a60*/  @!PT LDS RZ, [RZ] ;  /* 0x00000000fffff984 */ /* 0x000fe20000000800 */
[----:B------:R2:W-:Y:S04]  /*1a70*/  LDGSTS.E.BYPASS.LTC128B.128 [R243+0xa100], [R2.64], !P2 ;  /* 0x0a10000002f37fae */ /* 0x0005e8000d101d46 */
.L_x_536:
[----:B------:R-:W-:Y:S05]  /*1a80*/  BSYNC B0 ;  /* 0x0000000000007941 */ /* 0x000fea0003800000 */
.L_x_535:
[----:B------:R-:W-:Y:S05]  /*1a90*/  BRA.DIV ~URZ, `(.L_x_537) ;  /* 0x000147c27f007947 */ /* 0x000fea000b800000 */
[----:B--234-:R-:W2:Y:S04]  /*1aa0*/  SHFL.IDX PT, R4, R4, 0x7, 0x181f ;  /* 0x00f81f0004047f89 */ /* 0x01cea800000e0000 */
[----:B------:R3:W4:Y:S02]  /*1ab0*/  SHFL.IDX PT, R2, R5, 0x7, 0x181f ;  /* 0x00f81f0005027f89 */ /* 0x00072400000e0000 */
.L_x_601:
[----:B------:R-:W-:Y:S01]  /*1ac0*/  IADD3 R0, R0, 0x70, RZ ;  /* 0x0000007000007810 */ /* 0x000fe20007ffe0ff */
[----:B-----5:R-:W-:Y:S01]  /*1ad0*/  IMAD.WIDE.U32 R176, R8, c[0x0][0x2b0], RZ ;  /* 0x0000ac0008b07a25 */ /* 0x020fe200078e00ff */
[----:B------:R-:W-:Y:S02]  /*1ae0*/  SHF.R.S32.HI R20, RZ, 0x1f, R242 ;  /* 0x0000001fff147819 */ /* 0x000fe400000114f2 */
[----:B------:R-:W-:Y:S02]  /*1af0*/  ISETP.GE.AND P1, PT, R0, R7, PT ;  /* 0x000000070000720c */ /* 0x000fe40003f26270 */
[----:B------:R-:W-:Y:S01]  /*1b00*/  SHF.R.S32.HI R0, RZ, 0x1f, R8 ;  /* 0x0000001fff007819 */ /* 0x000fe20000011408 */
[----:B------:R1:W-:Y:S04]  /*1b10*/  STL.64 [R1+0x40], R176 ;  /* 0x000040b001007387 */ /* 0x0003e80000100a00 */
[----:B------:R-:W-:-:S04]  /*1b20*/  IMAD R0, R0, c[0x0][0x2b0], RZ ;  /* 0x0000ac0000007a24 */ /* 0x000fc800078e02ff */
[----:B------:R-:W-:Y:S02]  /*1b30*/  IMAD R0, R8, c[0x0][0x2b4], R0 ;  /* 0x0000ad0008007a24 */ /* 0x000fe400078e0200 */
[C---:B----4-:R-:W-:Y:S02]  /*1b40*/  @!P1 LEA R2, P0, R242.reuse, R2, 0x1 ;  /* 0x00000002f2029211 */ /* 0x050fe400078008ff */
[----:B------:R-:W-:Y:S02]  /*1b50*/  IMAD.IADD R174, R177, 0x1, R0 ;  /* 0x00000001b1ae7824 */ /* 0x000fe400078e0200 */
[----:B--2---:R-:W-:-:S03]  /*1b60*/  @!P1 LEA.HI.X R3, R242, R4, R20, 0x1, P0 ;  /* 0x00000004f2039211 */ /* 0x004fc600000f0c14 */
[----:B------:R1:W-:Y:S04]  /*1b70*/  STL [R1+0x54], R174 ;  /* 0x000054ae01007387 */ /* 0x0003e80000100800 */
[----:B------:R-:W-:Y:S01]  /*1b80*/  @!PT LDS RZ, [RZ] ;  /* 0x00000000fffff984 */ /* 0x000fe20000000800 */
[----:B------:R-:W-:Y:S01]  /*1b90*/  @!PT LDS RZ, [RZ] ;  /* 0x00000000fffff984 */ /* 0x000fe20000000800 */
[----:B------:R-:W-:Y:S01]  /*1ba0*/  @!PT LDS RZ, [RZ] ;  /* 0x00000000fffff984 */ /* 0x000fe20000000800 */
[----:B------:R1:W-:Y:S04]  /*1bb0*/  @!P1 LDGSTS.E.BYPASS.LTC128B.128 [R243+0xa900], [R2.64], !P2 ;  /* 0x0a90000002f39fae */ /* 0x0003e8000d101d46 */
[----:B------:R-:W0:Y:S01]  /*1bc0*/  LDGDEPBAR ;  /* 0x00000000000079af */ /* 0x000e220000000000 */
[----:B------:R-:W-:Y:S02]  /*1bd0*/  WARPSYNC 0xffffffff ;  /* 0xffffffff00007948 */ /* 0x000fe40003800000 */
[----:B------:R-:W2:Y:S04]  /*1be0*/  LDL R175, [R1+0x30] ;  /* 0x0000300001af7983 */ /* 0x000ea80000100800 */
[----:B------:R-:W4:Y:S01]  /*1bf0*/  LDL R178, [R1+0x34] ;  /* 0x0000340001b27983 */ /* 0x000f220000100800 */
[----:B------:R-:W-:-:S02]  /*1c00*/  MOV R6, 0x70 ;  /* 0x0000007000067802 */ /* 0x000fc40000000f00 */
[----:B-1-3--:R-:W-:Y:S01]  /*1c10*/  MOV R5, c[0x0][0x2ac] ;  /* 0x0000ab0000057a02 */ /* 0x00afe20000000f00 */
[----:B------:R-:W3:Y:S01]  /*1c20*/  LDL R18, [R1+0x64] ;  /* 0x0000640001127983 */ /* 0x000ee20000100800 */
[----:B------:R-:W-:Y:S01]  /*1c30*/  MOV R0, c[0x0][0x2b8] ;  /* 0x0000ae0000007a02 */ /* 0x000fe20000000f00 */
[----:B------:R-:W-:Y:S02]  /*1c40*/  IMAD R121, R245, R6, -0x70 ;  /* 0xffffff90f5797424 */ /* 0x000fe400078e0206 */
[----:B------:R-:W-:Y:S01]  /*1c50*/  IMAD R5, R5, c[0x0][0x1d0], RZ ;  /* 0x0000740005057a24 */ /* 0x000fe200078e02ff */
[----:B------:R-:W-:Y:S02]  /*1c60*/  ISETP.NE.AND P3, PT, R0, 0x1, PT ;  /* 0x000000010000780c */ /* 0x000fe40003f65270 */
[----:B------:R-:W-:Y:S01]  /*1c70*/  MOV R244, RZ ;  /* 0x000000ff00f47202 */ /* 0x000fe20000000f00 */
[----:B------:R-:W-:Y:S01]  /*1c80*/  BAR.SYNC.DEFER_BLOCKING 0x0 ;  /* 0x0000000000007b1d */ /* 0x000fe20000010000 */
[----:B--2---:R-:W-:-:S04]  /*1c90*/  IADD3 R2, R175, R121, RZ ;  /* 0x00000079af027210 */ /* 0x004fc80007ffe0ff */
[C---:B------:R-:W-:Y:S02]  /*1ca0*/  ISETP.GE.AND P1, PT, R2.reuse, R5, PT ;  /* 0x000000050200720c */ /* 0x040fe40003f26270 */
[----:B----4-:R-:W-:Y:S02]  /*1cb0*/  IADD3 R2, R2, R178, RZ ;  /* 0x000000b202027210 */ /* 0x010fe40007ffe0ff */
[----:B------:R-:W-:-:S03]  /*1cc0*/  ISETP.GT.OR P1, PT, R175, 0x6f, P1 ;  /* 0x0000006faf00780c */ /* 0x000fc60000f24670 */
[----:B------:R-:W-:Y:S01]  /*1cd0*/  @P3 IMAD.HI.U32 R3, R2, c[0x0][0x2bc], RZ ;  /* 0x0000af0002033a27 */ /* 0x000fe200078e00ff */
[----:B------:R-:W-:-:S04]  /*1ce0*/  MOV R0, R2 ;  /* 0x0000000200007202 */ /* 0x000fc80000000f00 */
[----:B------:R-:W-:-:S05]  /*1cf0*/  @P3 SHF.R.U32.HI R0, RZ, c[0x0][0x2c0], R3 ;  /* 0x0000b000ff003a19 */ /* 0x000fca0000011603 */
[----:B------:R-:W-:-:S04]  /*1d00*/  @!P1 IADD3 R3, P0, R0, R176, RZ ;  /* 0x000000b000039210 */ /* 0x000fc80007f1e0ff */
[----:B------:R-:W-:Y:S02]  /*1d10*/  @!P1 LEA.HI.X.SX32 R5, R0, R174, 0x1, P0 ;  /* 0x000000ae00059211 */ /* 0x000fe400000f0eff */
[----:B------:R-:W-:-:S04]  /*1d20*/  @!P1 LEA R4, P0, R3, c[0x0][0x2a0], 0x2 ;  /* 0x0000a80003049a11 */ /* 0x000fc800078010ff */
[----:B------:R-:W-:-:S05]  /*1d30*/  @!P1 LEA.HI.X R5, R3, c[0x0][0x2a4], R5, 0x2, P0 ;  /* 0x0000a90003059a11 */ /* 0x000fca00000f1405 */
[----:B------:R1:W2:Y:S01]  /*1d40*/  @!P1 LDG.E R244, [R4.64] ;  /* 0x0000000604f49981 */ /* 0x0002a2000c1e1900 */
[----:B------:R-:W-:-:S05]  /*1d50*/  IADD3 R0, -R0, RZ, RZ ;  /* 0x000000ff00007210 */ /* 0x000fca0007ffe1ff */
[----:B------:R-:W-:Y:S01]  /*1d60*/  IMAD R252, R0, c[0x0][0x2b8], R2 ;  /* 0x0000ae0000fc7a24 */ /* 0x000fe200078e0202 */
[----:B------:R-:W4:Y:S03]  /*1d70*/  S2R R9, SR_TID.X ;  /* 0x0000000000097919 */ /* 0x000f260000002100 */
[----:B------:R-:W-:Y:S01]  /*1d80*/  IMAD.WIDE.U32 R2, R252, c[0x0][0x1e0], RZ ;  /* 0x00007800fc027a25 */ /* 0x000fe200078e00ff */
[----:B-1----:R-:W-:-:S05]  /*1d90*/  SHF.R.S32.HI R5, RZ, 0x1f, R252 ;  /* 0x0000001fff057819 */ /* 0x002fca00000114fc */
[----:B------:R-:W-:-:S04]  /*1da0*/  IMAD R0, R5, c[0x0][0x1e0], RZ ;  /* 0x0000780005007a24 */ /* 0x000fc800078e02ff */
[----:B------:R-:W-:-:S05]  /*1db0*/  IMAD R0, R252, c[0x0][0x1e4], R0 ;  /* 0x00007900fc007a24 */ /* 0x000fca00078e0200 */
[----:B------:R-:W-:Y:S01]  /*1dc0*/  IADD3 R3, R3, R0, RZ ;  /* 0x0000000003037210 */ /* 0x000fe20007ffe0ff */
[----:B------:R-:W-:Y:S02]  /*1dd0*/  IMAD R0, R14, c[0x0][0x1e8], RZ ;  /* 0x00007a000e007a24 */ /* 0x000fe400078e02ff */
[----:B---3--:R-:W-:-:S04]  /*1de0*/  IMAD.WIDE.U32 R172, R18, c[0x0][0x1e8], RZ ;  /* 0x00007a0012ac7a25 */ /* 0x008fc800078e00ff */
[----:B------:R-:W-:-:S05]  /*1df0*/  IMAD R0, R18, c[0x0][0x1ec], R0 ;  /* 0x00007b0012007a24 */ /* 0x000fca00078e0200 */
[----:B------:R-:W-:Y:S02]  /*1e00*/  IADD3 R171, R173, R0, RZ ;  /* 0x00000000adab7210 */ /* 0x000fe40007ffe0ff */
[----:B----4-:R-:W-:Y:S02]  /*1e10*/  SHF.R.S32.HI R7, RZ, 0x1f, R9 ;  /* 0x0000001fff077819 */ /* 0x010fe40000011409 */
[----:B------:R-:W-:Y:S02]  /*1e20*/  MOV R120, c[0x0][0x2ac] ;  /* 0x0000ab0000787a02 */ /* 0x000fe40000000f00 */
[----:B------:R-:W-:-:S04]  /*1e30*/  LEA.HI R7, R7, R9, RZ, 0x3 ;  /* 0x0000000907077211 */ /* 0x000fc800078f18ff */
[----:B------:R-:W-:Y:S02]  /*1e40*/  SHF.R.S32.HI R7, RZ, 0x3, R7 ;  /* 0x00000003ff077819 */ /* 0x000fe40000011407 */
[----:B------:R-:W-:Y:S01]  /*1e50*/  ISETP.GE.AND P5, PT, R242, c[0x0][0x1d4], PT ;  /* 0x00007500f2007a0c */ /* 0x000fe20003fa6270 */
[----:B------:R-:W-:-:S04]  /*1e60*/  IMAD R5, R5, c[0x0][0x208], RZ ;  /* 0x0000820005057a24 */ /* 0x000fc800078e02ff */
[----:B------:R-:W-:Y:S02]  /*1e70*/  IMAD R5, R252, c[0x0][0x20c], R5 ;  /* 0x00008300fc057a24 */ /* 0x000fe400078e0205 */
[----:B------:R-:W-:Y:S01]  /*1e80*/  IMAD.WIDE.U32 R22, R18, c[0x0][0x210], RZ ;  /* 0x0000840012167a25 */ /* 0x000fe200078e00ff */
[----:B------:R-:W-:Y:S04]  /*1e90*/  STL.64 [R1+0x38], R172 ;  /* 0x000038ac01007387 */ /* 0x000fe80000100a00 */
[----:B------:R-:W-:Y:S04]  /*1ea0*/  STL [R1+0x50], R171 ;  /* 0x000050ab01007387 */ /* 0x000fe80000100800 */
[----:B------:R-:W-:Y:S01]  /*1eb0*/  STL.64 [R1+0x48], R22 ;  /* 0x0000481601007387 */ /* 0x000fe20000100a00 */
[----:B------:R-:W-:-:S02]  /*1ec0*/  SHF.L.U32 R170, R242, 0x1, RZ ;  /* 0x00000001f2aa7819 */ /* 0x000fc400000006ff */
[----:B------:R-:W-:Y:S02]  /*1ed0*/  SHF.L.U64.HI R36, R242, 0x1, R20 ;  /* 0x00000001f2247819 */ /* 0x000fe40000010214 */
[----:B--2---:R-:W-:Y:S01]  /*1ee0*/  SHF.R.S32.HI R10, RZ, 0x1f, R244 ;  /* 0x0000001fff0a7819 */ /* 0x004fe200000114f4 */
[----:B------:R-:W-:-:S04]  /*1ef0*/  IMAD.WIDE.U32 R2, R244, c[0x0][0x1f0], R2 ;  /* 0x00007c00f4027a25 */ /* 0x000fc800078e0002 */
[----:B------:R-:W-:Y:S01]  /*1f00*/  IMAD R4, R10, c[0x0][0x1f0], RZ ;  /* 0x00007c000a047a24 */ /* 0x000fe200078e02ff */
[----:B------:R-:W-:-:S03]  /*1f10*/  IADD3 R2, P0, R2, R172, RZ ;  /* 0x000000ac02027210 */ /* 0x000fc60007f1e0ff */
[----:B------:R-:W-:-:S05]  /*1f20*/  IMAD R0, R244, c[0x0][0x1f4], R4 ;  /* 0x00007d00f4007a24 */ /* 0x000fca00078e0204 */
[----:B------:R-:W-:Y:S02]  /*1f30*/  IADD3.X R3, R171, R3, R0, P0, !PT ;  /* 0x00000003ab037210 */ /* 0x000fe400007fe400 */
[----:B------:R-:W-:Y:S01]  /*1f40*/  LEA R0, P0, R2, c[0x0][0x1c8], 0x1 ;  /* 0x0000720002007a11 */ /* 0x000fe200078008ff */
[----:B------:R-:W-:-:S03]  /*1f50*/  IMAD R4, R245, -0x70, R6 ;  /* 0xffffff90f5047824 */ /* 0x000fc600078e0206 */
[----:B------:R-:W-:Y:S01]  /*1f60*/  LEA.HI.X R11, R2, c[0x0][0x1cc], R3, 0x1, P0 ;  /* 0x00007300020b7a11 */ /* 0x000fe200000f0c03 */
[----:B------:R-:W1:Y:S01]  /*1f70*/  SHFL.IDX PT, R8, R0, RZ, 0x181f ;  /* 0x00181fff00087589 */ /* 0x000e6200000e0000 */
[----:B------:R-:W-:-:S03]  /*1f80*/  IMAD R120, R120, c[0x0][0x1d0], R4 ;  /* 0x0000740078787a24 */ /* 0x000fc600078e0204 */
[----:B------:R-:W2:Y:S02]  /*1f90*/  SHFL.IDX PT, R6, R11, RZ, 0x181f ;  /* 0x00181fff0b067589 */ /* 0x000ea400000e0000 */
[----:B------:R-:W-:Y:S02]  /*1fa0*/  IADD3 R4, -R7, R120, RZ ;  /* 0x0000007807047210 */ /* 0x000fe40007ffe1ff */
[----:B------:R-:W3:Y:S02]  /*1fb0*/  SHFL.IDX PT, R7, R0, 0x1, 0x181f ;  /* 0x00381f0000077f89 */ /* 0x000ee400000e0000 */
[C---:B------:R-:W-:Y:S02]  /*1fc0*/  ISETP.GE.AND P2, PT, R4.reuse, 0x1, PT ;  /* 0x000000010400780c */ /* 0x040fe40003f46270 */
[----:B------:R-:W4:Y:S01]  /*1fd0*/  SHFL.IDX PT, R12, R11, 0x1, 0x181f ;  /* 0x00381f000b0c7f89 */ /* 0x000f2200000e0000 */
[----:B------:R-:W-:-:S03]  /*1fe0*/  ISETP.GE.AND P1, PT, R4, 0x11, PT ;  /* 0x000000110400780c */ /* 0x000fc60003f26270 */
[----:B------:R-:W5:Y:S04]  /*1ff0*/  SHFL.IDX PT, R13, R0, 0x2, 0x181f ;  /* 0x00581f00000d7f89 */ /* 0x000f6800000e0000 */
[----:B------:R-:W-:Y:S03]  /*2000*/  SHFL.IDX PT, R15, R0, 0x3, 0x181f ;  /* 0x00781f00000f7f89 */ /* 0x000fe600000e0000 */
[C---:B-1----:R-:W-:Y:S01]  /*2010*/  @P2 LEA R8, P0, R242.reuse, R8, 0x1 ;  /* 0x00000008f2082211 */ /* 0x042fe200078008ff */
[----:B------:R-:W1:Y:S03]  /*2020*/  SHFL.IDX PT, R17, R11, 0x2, 0x181f ;  /* 0x00581f000b117f89 */ /* 0x000e6600000e0000 */
[----:B--2---:R-:W-:Y:S01]  /*2030*/  @P2 LEA.HI.X R9, R242, R6, R20, 0x1, P0 ;  /* 0x00000006f2092211 */ /* 0x004fe200000f0c14 */
[----:B------:R-:W2:Y:S01]  /*2040*/  SHFL.IDX PT, R16, R11, 0x3, 0x181f ;  /* 0x00781f000b107f89 */ /* 0x000ea200000e0000 */
[----:B------:R-:W-:-:S02]  /*2050*/  ISETP.GE.AND P6, PT, R4, 0x21, PT ;  /* 0x000000210400780c */ /* 0x000fc40003fc6270 */
[----:B---3--:R-:W-:Y:S01]  /*2060*/  @P1 LEA R6, P0, R242, R7, 0x1 ;  /* 0x00000007f2061211 */ /* 0x008fe200078008ff */
[----:B------:R5:W-:Y:S01]  /*2070*/  @P2 LDGSTS.E.BYPASS.LTC128B.128 [R243+0x3900], [R8.64], !P5 ;  /* 0x0390000008f32fae */ /* 0x000be2000e901d46 */
[----:B------:R-:W-:Y:S01]  /*2080*/  ISETP.GE.AND P2, PT, R4, 0x31, PT ;  /* 0x000000310400780c */ /* 0x000fe20003f46270 */
[----:B------:R-:W-:Y:S01]  /*2090*/  IMAD.WIDE.U32 R2, R252, c[0x0][0x208], RZ ;  /* 0x00008200fc027a25 */ /* 0x000fe200078e00ff */
[----:B----4-:R-:W-:Y:S02]  /*20a0*/  @P1 LEA.HI.X R7, R242, R12, R20, 0x1, P0 ;  /* 0x0000000cf2071211 */ /* 0x010fe400000f0c14 */
[----:B------:R-:W3:Y:S02]  /*20b0*/  SHFL.IDX PT, R12, R0, 0x4, 0x181f ;  /* 0x00981f00000c7f89 */ /* 0x000ee400000e0000 */
[----:B------:R-:W-:Y:S01]  /*20c0*/  IADD3 R3, R3, R5, RZ ;  /* 0x0000000503037210 */ /* 0x000fe20007ffe0ff */
[----:B------:R-:W-:Y:S01]  /*20d0*/  IMAD R5, R14, c[0x0][0x210], RZ ;  /* 0x000084000e057a24 */ /* 0x000fe200078e02ff */
[----:B------:R4:W-:Y:S04]  /*20e0*/  @P1 LDGSTS.E.BYPASS.LTC128B.128 [R243+0x4100], [R6.64], !P5 ;  /* 0x0410000006f31fae */ /* 0x0009e8000e901d46 */
[----:B------:R-:W2:Y:S01]  /*20f0*/  SHFL.IDX PT, R14, R11, 0x4, 0x181f ;  /* 0x00981f000b0e7f89 */ /* 0x000ea200000e0000 */
[----:B------:R-:W-:-:S02]  /*2100*/  IMAD R5, R18, c[0x0][0x214], R5 ;  /* 0x0000850012057a24 */ /* 0x000fc400078e0205 */
[----:B------:R-:W-:Y:S02]  /*2110*/  IMAD R10, R10, c[0x0][0x218], RZ ;  /* 0x000086000a0a7a24 */ /* 0x000fe400078e02ff */
[----:B------:R-:W-:Y:S01]  /*2120*/  IMAD.WIDE.U32 R2, R244, c[0x0][0x218], R2 ;  /* 0x00008600f4027a25 */ /* 0x000fe200078e0002 */
[C---:B-----5:R-:W-:Y:S02]  /*2130*/  @P6 LEA R8, P1, R242.reuse, R13, 0x1 ;  /* 0x0000000df2086211 */ /* 0x060fe400078208ff */
[----:B------:R-:W-:Y:S02]  /*2140*/  SHFL.IDX PT, R13, R0, 0x6, 0x181f ;  /* 0x00d81f00000d7f89 */ /* 0x000fe400000e0000 */
[--C-:B-1----:R-:W-:Y:S02]  /*2150*/  @P6 LEA.HI.X R9, R242, R17, R20.reuse, 0x1, P1 ;  /* 0x00000011f2096211 */ /* 0x102fe400008f0c14 */
[----:B------:R-:W-:Y:S02]  /*2160*/  ISETP.GE.AND P1, PT, R4, 0x41, PT ;  /* 0x000000410400780c */ /* 0x000fe40003f26270 */
[C---:B----4-:R-:W-:Y:S01]  /*2170*/  @P2 LEA R6, P0, R242.reuse, R15, 0x1 ;  /* 0x0000000ff2062211 */ /* 0x050fe200078008ff */
[----:B------:R-:W-:Y:S04]  /*2180*/  SHFL.IDX PT, R17, R11, 0x5, 0x181f ;  /* 0x00b81f000b117f89 */ /* 0x000fe800000e0000 */
[----:B------:R1:W4:Y:S01]  /*2190*/  SHFL.IDX PT, R15, R0, 0x5, 0x181f ;  /* 0x00b81f00000f7f89 */ /* 0x00032200000e0000 */
[----:B--2---:R-:W-:-:S03]  /*21a0*/  @P2 LEA.HI.X R7, R242, R16, R20, 0x1, P0 ;  /* 0x00000010f2072211 */ /* 0x004fc600000f0c14 */
[----:B------:R-:W2:Y:S01]  /*21b0*/  SHFL.IDX PT, R11, R11, 0x6, 0x181f ;  /* 0x00d81f000b0b7f89 */ /* 0x000ea200000e0000 */
[----:B------:R-:W-:Y:S01]  /*21c0*/  IADD3 R18, R23, R5, RZ ;  /* 0x0000000517127210 */ /* 0x000fe20007ffe0ff */
[----:B------:R-:W-:Y:S01]  /*21d0*/  IMAD R10, R244, c[0x0][0x21c], R10 ;  /* 0x00008700f40a7a24 */ /* 0x000fe200078e020a */
[----:B------:R-:W-:Y:S01]  /*21e0*/  IADD3 R5, P0, R2, R22, RZ ;  /* 0x0000001602057210 */ /* 0x000fe20007f1e0ff */
[----:B------:R5:W-:Y:S01]  /*21f0*/  @P6 LDGSTS.E.BYPASS.LTC128B.128 [R243+0x4900], [R8.64], !P5 ;  /* 0x0490000008f36fae */ /* 0x000be2000e901d46 */
[----:B------:R-:W-:-:S03]  /*2200*/  ISETP.GE.AND P6, PT, R4, 0x51, PT ;  /* 0x000000510400780c */ /* 0x000fc60003fc6270 */
[----:B------:R4:W-:Y:S01]  /*2210*/  @P2 LDGSTS.E.BYPASS.LTC128B.128 [R243+0x5100], [R6.64], !P5 ;  /* 0x0510000006f32fae */ /* 0x0009e2000e901d46 */
[----:B------:R-:W-:Y:S02]  /*2220*/  ISETP.GE.AND P2, PT, R4, 0x61, PT ;  /* 0x000000610400780c */ /* 0x000fe40003f46270 */
[----:B------:R-:W-:Y:S02]  /*2230*/  IADD3.X R10, R18, R3, R10, P0, !PT ;  /* 0x00000003120a7210 */ /* 0x000fe400007fe40a */
[----:B---3--:R-:W-:-:S04]  /*2240*/  @P1 LEA R2, P0, R242, R12, 0x1 ;  /* 0x0000000cf2021211 */ /* 0x008fc800078008ff */
[----:B------:R-:W-:Y:S02]  /*2250*/  @P1 LEA.HI.X R3, R242, R14, R20, 0x1, P0 ;  /* 0x0000000ef2031211 */ /* 0x000fe400000f0c14 */
[----:B-1----:R-:W-:-:S03]  /*2260*/  LEA R0, P0, R5, c[0x0][0x1f8], 0x1 ;  /* 0x00007e0005007a11 */ /* 0x002fc600078008ff */
[----:B------:R1:W-:Y:S01]  /*2270*/  @P1 LDGSTS.E.BYPASS.LTC128B.128 [R243+0x5900], [R2.64], !P5 ;  /* 0x0590000002f31fae */ /* 0x0003e2000e901d46 */
[----:B------:R-:W-:Y:S02]  /*2280*/  LEA.HI.X R16, R5, c[0x0][0x1fc], R10, 0x1, P0 ;  /* 0x00007f0005107a11 */ /* 0x000fe400000f0c0a */
[----:B----4-:R-:W-:-:S04]  /*2290*/  @P6 LEA R6, P1, R242, R15, 0x1 ;  /* 0x0000000ff2066211 */ /* 0x010fc800078208ff */
[----:B------:R-:W-:-:S05]  /*22a0*/  @P6 LEA.HI.X R7, R242, R17, R20, 0x1, P1 ;  /* 0x00000011f2076211 */ /* 0x000fca00008f0c14 */
[----:B------:R3:W-:Y:S01]  /*22b0*/  @P6 LDGSTS.E.BYPASS.LTC128B.128 [R243+0x6100], [R6.64], !P5 ;  /* 0x0610000006f36fae */ /* 0x0007e2000e901d46 */
[----:B-1----:R-:W-:-:S04]  /*22c0*/  @P2 LEA R2, P0, R242, R13, 0x1 ;  /* 0x0000000df2022211 */ /* 0x002fc800078008ff */
[----:B--2---:R-:W-:-:S05]  /*22d0*/  @P2 LEA.HI.X R3, R242, R11, R20, 0x1, P0 ;  /* 0x0000000bf2032211 */ /* 0x004fca00000f0c14 */
[----:B------:R1:W-:Y:S04]  /*22e0*/  @P2 LDGSTS.E.BYPASS.LTC128B.128 [R243+0x6900], [R2.64], !P5 ;  /* 0x0690000002f32fae */ /* 0x0003e8000e901d46 */
[----:B------:R-:W0:Y:S04]  /*22f0*/  LDGDEPBAR ;  /* 0x00000000000079af */ /* 0x000e280000000000 */
[----:B------:R-:W1:Y:S04]  /*2300*/  SHFL.IDX PT, R5, R0, RZ, 0x181f ;  /* 0x00181fff00057589 */ /* 0x000e6800000e0000 */
[----:B------:R-:W2:Y:S04]  /*2310*/  SHFL.IDX PT, R14, R0, 0x1, 0x181f ;  /* 0x00381f00000e7f89 */ /* 0x000ea800000e0000 */
[----:B------:R-:W4:Y:S04]  /*2320*/  SHFL.IDX PT, R12, R0, 0x2, 0x181f ;  /* 0x00581f00000c7f89 */ /* 0x000f2800000e0000 */
[----:B------:R-:W-:Y:S01]  /*2330*/  STL [R1+0x58], R18 ;  /* 0x0000581201007387 */ /* 0x000fe20000100800 */
[----:B------:R-:W-:-:S04]  /*2340*/  DEPBAR.LE SB0, 0x1 ;  /* 0x000080400000791a */ /* 0x000fc80000000000 */
[----:B------:R-:W-:-:S04]  /*2350*/  DEPBAR.LE SB0, 0x0 ;  /* 0x000080000000791a */ /* 0x000fc80000000000 */
[----:B------:R-:W-:Y:S06]  /*2360*/  BAR.SYNC.DEFER_BLOCKING 0x0 ;  /* 0x0000000000007b1d */ /* 0x000fec0000010000 */
[----:B-----5:R-:W5:Y:S04]  /*2370*/  SHFL.IDX PT, R8, R16, 0x1, 0x181f ;  /* 0x00381f0010087f89 */ /* 0x020f6800000e0000 */
[----:B------:R-:W2:Y:S04]  /*2380*/  SHFL.IDX PT, R13, R16, 0x2, 0x181f ;  /* 0x00581f00100d7f89 */ /* 0x000ea800000e0000 */
[----:B------:R-:W3:Y:S04]  /*2390*/  SHFL.IDX PT, R18, R0, 0x4, 0x181f ;  /* 0x00981f0000127f89 */ /* 0x000ee800000e0000 */
[----:B------:R-:W3:Y:S04]  /*23a0*/  SHFL.IDX PT, R10, R0, 0x3, 0x181f ;  /* 0x00781f00000a7f89 */ /* 0x000ee800000e0000 */
[----:B------:R-:W3:Y:S04]  /*23b0*/  SHFL.IDX PT, R9, R16, RZ, 0x181f ;  /* 0x00181fff10097589 */ /* 0x000ee800000e0000 */
[----:B------:R-:W3:Y:S01]  /*23c0*/  SHFL.IDX PT, R11, R16, 0x3, 0x181f ;  /* 0x00781f00100b7f89 */ /* 0x000ee200000e0000 */
[----:B-1----:R-:W-:-:S03]  /*23d0*/  IADD3 R2, P0, R5, R170, RZ ;  /* 0x000000aa05027210 */ /* 0x002fc60007f1e0ff */
[----:B------:R-:W1:Y:S04]  /*23e0*/  SHFL.IDX PT, R17, R0, 0x5, 0x181f ;  /* 0x00b81f0000117f89 */ /* 0x000e6800000e0000 */
[----:B------:R-:W1:Y:S01]  /*23f0*/  SHFL.IDX PT, R19, R16, 0x4, 0x181f ;  /* 0x00981f0010137f89 */ /* 0x000e6200000e0000 */
[----:B--2---:R-:W-:-:S03]  /*2400*/  IADD3 R14, P1, R14, R170, RZ ;  /* 0x000000aa0e0e7210 */ /* 0x004fc60007f3e0ff */
[----:B------:R-:W2:Y:S01]  /*2410*/  SHFL.IDX PT, R5, R16, 0x5, 0x181f ;  /* 0x00b81f0010057f89 */ /* 0x000ea200000e0000 */
[----:B----4-:R-:W-:-:S03]  /*2420*/  IADD3 R12, P2, R12, R170, RZ ;  /* 0x000000aa0c0c7210 */ /* 0x010fc60007f5e0ff */
[----:B------:R-:W-:Y:S01]  /*2430*/  LDSM.16.M88.4 R32, [R231] ;  /* 0x00000000e720783b */ /* 0x000fe20000000200 */
[----:B-----5:R-:W-:-:S03]  /*2440*/  IADD3.X R15, R8, R36, RZ, P1, !PT ;  /* 0x00000024080f7210 */ /* 0x020fc60000ffe4ff */
[----:B------:R-:W-:Y:S01]  /*2450*/  LDSM.16.M88.4 R48, [R224] ;  /* 0x00000000e030783b */ /* 0x000fe20000000200 */
[----:B------:R-:W-:Y:S02]  /*2460*/  IADD3.X R13, R13, R36, RZ, P2, !PT ;  /* 0x000000240d0d7210 */ /* 0x000fe400017fe4ff */
[----:B---3--:R-:W-:Y:S01]  /*2470*/  IADD3 R8, P2, R18, R170, RZ ;  /* 0x000000aa12087210 */ /* 0x008fe20007f5e0ff */
[----:B------:R-:W-:Y:S04]  /*2480*/  LDSM.16.M88.4 R28, [R231+0x2000] ;  /* 0x00200000e71c783b */ /* 0x000fe80000000200 */
[----:B------:R-:W3:Y:S01]  /*2490*/  SHFL.IDX PT, R18, R0, 0x6, 0x181f ;  /* 0x00d81f0000127f89 */ /* 0x000ee200000e0000 */
[----:B------:R-:W-:-:S03]  /*24a0*/  ISETP.GE.AND P6, PT, R242, c[0x0][0x1d4], PT ;  /* 0x00007500f2007a0c */ /* 0x000fc60003fc6270 */
[----:B------:R-:W4:Y:S01]  /*24b0*/  SHFL.IDX PT, R0, R16, 0x6, 0x181f ;  /* 0x00d81f0010007f89 */ /* 0x000f2200000e0000 */
[----:B------:R-:W-:Y:S02]  /*24c0*/  IADD3 R10, P1, R10, R170, RZ ;  /* 0x000000aa0a0a7210 */ /* 0x000fe40007f3e0ff */
[-C--:B------:R-:W-:Y:S01]  /*24d0*/  IADD3.X R3, R9, R36.reuse, RZ, P0, !PT ;  /* 0x0000002409037210 */ /* 0x080fe200007fe4ff */
[----:B------:R-:W-:Y:S01]  /*24e0*/  LDSM.16.M88.4 R24, [R234] ;  /* 0x00000000ea18783b */ /* 0x000fe20000000200 */
[C---:B------:R-:W-:Y:S02]  /*24f0*/  ISETP.LT.OR P0, PT, R4.reuse, 0x1, P6 ;  /* 0x000000010400780c */ /* 0x040fe40003701670 */
[----:B------:R-:W-:Y:S01]  /*2500*/  IADD3.X R11, R11, R36, RZ, P1, !PT ;  /* 0x000000240b0b7210 */ /* 0x000fe20000ffe4ff */
[----:B------:R-:W5:Y:S01]  /*2510*/  LDSM.16.M88.4 R52, [R235] ;  /* 0x00000000eb34783b */ /* 0x000f620000000200 */
[----:B-1----:R-:W-:Y:S02]  /*2520*/  IADD3 R6, P1, R17, R170, RZ ;  /* 0x000000aa11067210 */ /* 0x002fe40007f3e0ff */
[----:B------:R-:W-:Y:S01]  /*2530*/  IADD3.X R9, R19, R36, RZ, P2, !PT ;  /* 0x0000002413097210 */ /* 0x000fe200017fe4ff */
[----:B------:R-:W-:Y:S01]  /*2540*/  LDSM.16.M88.4 R76, [R224+0x800] ;  /* 0x00080000e04c783b */ /* 0x000fe20000000200 */
[----:B------:R-:W-:-:S02]  /*2550*/  ISETP.LT.OR P2, PT, R4, 0x11, P6 ;  /* 0x000000110400780c */ /* 0x000fc40003741670 */
[----:B--2---:R-:W-:Y:S01]  /*2560*/  IADD3.X R7, R5, R36, RZ, P1, !PT ;  /* 0x0000002405077210 */ /* 0x004fe20000ffe4ff */
[----:B------:R-:W-:Y:S01]  /*2570*/  LDSM.16.M88.4 R88, [R224+0x1000] ;  /* 0x00100000e058783b */ /* 0x000fe20000000200 */
[----:B------:R-:W-:-:S03]  /*2580*/  ISETP.LT.OR P1, PT, R4, 0x21, P6 ;  /* 0x000000210400780c */ /* 0x000fc60003721670 */
[----:B------:R-:W-:Y:S04]  /*2590*/  LDSM.16.M88.4 R96, [R224+0x1800] ;  /* 0x00180000e060783b */ /* 0x000fe80000000200 */
[----:B------:R-:W-:Y:S04]  /*25a0*/  LDSM.16.M88.4 R104, [R224+0x2000] ;  /* 0x00200000e068783b */ /* 0x000fe80000000200 */
[----:B------:R-:W-:Y:S04]  /*25b0*/  LDSM.16.M88.4 R112, [R224+0x2800] ;  /* 0x00280000e070783b */ /* 0x000fe80000000200 */
[----:B------:R-:W-:Y:S04]  /*25c0*/  LDSM.16.M88.4 R124, [R224+0x3000] ;  /* 0x00300000e07c783b */ /* 0x000fe80000000200 */
[----:B------:R-:W1:Y:S04]  /*25d0*/  LDSM.16.M88.4 R20, [R234+0x2000] ;  /* 0x00200000ea14783b */ /* 0x000e680000000200 */
[----:B------:R-:W-:Y:S04]  /*25e0*/  LDSM.16.M88.4 R84, [R241] ;  /* 0x00000000f154783b */ /* 0x000fe80000000200 */
[----:B------:R-:W-:Y:S04]  /*25f0*/  LDSM.16.M88.4 R92, [R240] ;  /* 0x00000000f05c783b */ /* 0x000fe80000000200 */
[----:B------:R-:W-:Y:S04]  /*2600*/  LDSM.16.M88.4 R100, [R239] ;  /* 0x00000000ef64783b */ /* 0x000fe80000000200 */
[----:B------:R-:W-:Y:S04]  /*2610*/  LDSM.16.M88.4 R108, [R238] ;  /* 0x00000000ee6c783b */ /* 0x000fe80000000200 */
[----:B------:R-:W-:Y:S04]  /*2620*/  LDSM.16.M88.4 R116, [R237] ;  /* 0x00000000ed74783b */ /* 0x000fe80000000200 */
[----:B------:R-:W-:Y:S04]  /*2630*/  LDSM.16.M88.4 R128, [R236] ;  /* 0x00000000ec80783b */ /* 0x000fe80000000200 */
[----:B------:R-:W-:Y:S01]  /*2640*/  @!PT LDS RZ, [RZ] ;  /* 0x00000000fffff984 */ /* 0x000fe20000000800 */
[----:B------:R-:W-:Y:S01]  /*2650*/  @!PT LDS RZ, [RZ] ;  /* 0x00000000fffff984 */ /* 0x000fe20000000800 */
[----:B------:R-:W-:Y:S01]  /*2660*/  @!PT LDS RZ, [RZ] ;  /* 0x00000000fffff984 */ /* 0x000fe20000000800 */
[----:B------:R3:W-:Y:S04]  /*2670*/  LDGSTS.E.BYPASS.LTC128B.128 [R243+0x100], [R2.64], !P0 ;  /* 0x0010000002f37fae */ /* 0x0007e8000c101d46 */
[----:B------:R2:W-:Y:S01]  /*2680*/  LDGSTS.E.BYPASS.LTC128B.128 [R243+0x900], [R14.64], !P2 ;  /* 0x009000000ef37fae */ /* 0x0005e2000d101d46 */
[----:B------:R-:W-:-:S03]  /*2690*/  ISETP.LT.OR P2, PT, R4, 0x31, P6 ;  /* 0x000000310400780c */ /* 0x000fc60003741670 */
[----:B------:R2:W-:Y:S01]  /*26a0*/  LDGSTS.E.BYPASS.LTC128B.128 [R243+0x1100], [R12.64], !P1 ;  /* 0x011000000cf37fae */ /* 0x0005e2000c901d46 */
[----:B------:R-:W-:-:S09]  /*26b0*/  ISETP.LT.OR P1, PT, R4, 0x51, P6 ;  /* 0x000000510400780c */ /* 0x000fd20003721670 */
[----:B------:R1:W-:Y:S01]  /*26c0*/  LDGSTS.E.BYPASS.LTC128B.128 [R243+0x1900], [R10.64], !P2 ;  /* 0x019000000af37fae */ /* 0x0003e2000d101d46 */
[----:B---3--:R-:W-:-:S04]  /*26d0*/  IADD3 R2, P0, R18, R170, RZ ;  /* 0x000000aa12027210 */ /* 0x008fc80007f1e0ff */
[----:B----4-:R-:W-:Y:S02]  /*26e0*/  IADD3.X R3, R0, R36, RZ, P0, !PT ;  /* 0x0000002400037210 */ /* 0x010fe400007fe4ff */
[C---:B------:R-:W-:Y:S02]  /*26f0*/  ISETP.LT.OR P0, PT, R4.reuse, 0x41, P6 ;  /* 0x000000410400780c */ /* 0x040fe40003701670 */
[----:B------:R-:W-:Y:S01]  /*2700*/  ISETP.LT.OR P6, PT, R4, 0x61, P6 ;  /* 0x000000610400780c */ /* 0x000fe200037c1670 */
[-C--:B--2---:R-:W-:Y:S10]  /*2710*/  HMMA.16816.F32.BF16 R12, R32, R48.reuse, RZ ;  /* 0x00000030200c723c */ /* 0x084ff400000418ff */
[----:B------:R1:W-:Y:S04]  /*2720*/  LDGSTS.E.BYPASS.LTC128B.128 [R243+0x2100], [R8.64], !P0 ;  /* 0x0210000008f37fae */ /* 0x0003e8000c101d46 */
[----:B------:R2:W-:Y:S04]  /*2730*/  LDGSTS.E.BYPASS.LTC128B.128 [R243+0x2900], [R6.64], !P1 ;  /* 0x0290000006f37fae */ /* 0x0005e8000c901d46 */
[----:B------:R3:W-:Y:S04]  /*2740*/  LDGSTS.E.BYPASS.LTC128B.128 [R243+0x3100], [R2.64], !P6 ;  /* 0x0310000002f37fae */ /* 0x0007e8000f101d46 */
[----:B------:R-:W-:Y:S04]  /*2750*/  LDSM.16.M88.4 R40, [R230] ;  /* 0x00000000e628783b */ /* 0x000fe80000000200 */
[----:B------:R-:W4:Y:S01]  /*2760*/  LDSM.16.M88.4 R16, [R232] ;  /* 0x00000000e810783b */ /* 0x000f220000000200 */
[----:B------:R-:W-:Y:S03]  /*2770*/  HMMA.16816.F32.BF16 R56, R28, R48, RZ ;  /* 0x000000301c38723c */ /* 0x000fe600000418ff */
[----:B------:R-:W-:Y:S04]  /*2780*/  LDSM.16.M88.4 R44, [R227] ;  /* 0x00000000e32c783b */ /* 0x000fe80000000200 */
[----:B------:R-:W0:Y:S01]  /*2790*/  LDGDEPBAR ;  /* 0x00000000000079af */ /* 0x000e220000000000 */
[----:B-----5:R-:W-:Y:S03]  /*27a0*/  HMMA.16816.F32.BF16 R60, R24, R52, R12 ;  /* 0x00000034183c723c */ /* 0x020fe6000004180c */
[----:B------:R-:W5:Y:S04]  /*27b0*/  LDSM.16.M88.4 R12, [R232+0x2000] ;  /* 0x00200000e80c783b */ /* 0x000f680000000200 */
[----:B-1----:R-:W1:Y:S01]  /*27c0*/  LDSM.16.M88.4 R8, [R233] ;  /* 0x00000000e908783b */ /* 0x002e620000000200 */
[----:B------:R-:W-:Y:S03]  /*27d0*/  HMMA.16816.F32.BF16 R68, R32, R50, RZ ;  /* 0x000000322044723c */ /* 0x000fe600000418ff */
[----:B--2---:R-:W2:Y:S05]  /*27e0*/  LDSM.16.M88.4 R4, [R233+0x2000] ;  /* 0x00200000e904783b */ /* 0x004eaa0000000200 */
[----:B------:R-:W-:Y:S08]  /*27f0*/  HMMA.16816.F32.BF16 R56, R20, R52, R56 ;  /* 0x000000341438723c */ /* 0x000ff00000041838 */
[----:B----4-:R-:W-:Y:S08]  /*2800*/  HMMA.16816.F32.BF16 R64, R16, R40, R60 ;  /* 0x000000281040723c */ /* 0x010ff0000004183c */
[----:B------:R-:W-:Y:S08]  /*2810*/  HMMA.16816.F32.BF16 R60, R28, R50, RZ ;  /* 0x000000321c3c723c */ /* 0x000ff000000418ff */
[----:B-----5:R-:W-:Y:S08]  /*2820*/  HMMA.16816.F32.BF16 R48, R12, R40, R56 ;  /* 0x000000280c30723c */ /* 0x020ff00000041838 */
[----:B------:R-:W-:Y:S08]  /*2830*/  HMMA.16816.F32.BF16 R56, R24, R54, R68 ;  /* 0x000000361838723c */ /* 0x000ff00000041844 */
[----:B-1----:R-:W-:Y:S08]  /*2840*/  HMMA.16816.F32.BF16 R68, R8, R44, R64 ;  /* 0x0000002c0844723c */ /* 0x002ff00000041840 */
[----:B------:R-:W-:Y:S08]  /*2850*/  HMMA.16816.F32.BF16 R64, R20, R54, R60 ;  /* 0x000000361440723c */ /* 0x000ff0000004183c */
[----:B------:R-:W-:Y:S08]  /*2860*/  HMMA.16816.F32.BF16 R60, R32, R76, RZ ;  /* 0x0000004c203c723c */ /* 0x000ff000000418ff */
[----:B--2---:R-:W-:Y:S01]  /*2870*/  HMMA.16816.F32.BF16 R80, R4, R44, R48 ;  /* 0x0000002c0450723c */ /* 0x004fe20000041830 */
[----:B------:R-:W1:Y:S07]  /*2880*/  LDSM.16.M88.4 R48, [R230+0x800] ;  /* 0x00080000e630783b */ /* 0x000e6e0000000200 */
[----:B------:R-:W-:Y:S01]  /*2890*/  HMMA.16816.F32.BF16 R52, R16, R42, R56 ;  /* 0x0000002a1034723c */ /* 0x000fe20000041838 */
[----:B------:R-:W-:-:S07]  /*28a0*/  FMUL.FTZ R0, R68, c[0x0][0x320] ;  /* 0x0000c80044007a20 */ /* 0x000fce0000410000 */
[----:B------:R-:W-:Y:S01]  /*28b0*/  HMMA.16816.F32.BF16 R56, R28, R76, RZ ;  /* 0x0000004c1c38723c */ /* 0x000fe200000418ff */
[----:B------:R2:W4:Y:S07]  /*28c0*/  MUFU.TANH R169, R0 ;  /* 0x0000000000a97308 */ /* 0x00052e0000002400 */
[----:B------:R-:W-:Y:S01]  /*28d0*/  HMMA.16816.F32.BF16 R60, R24, R84, R60 ;  /* 0x00000054183c723c */ /* 0x000fe2000004183c */
[----:B--2---:R-:W-:-:S07]  /*28e0*/  FMUL.FTZ R0, R69, c[0x0][0x320] ;  /* 0x0000c80045007a20 */ /* 0x004fce0000410000 */
[----:B------:R-:W-:Y:S01]  /*28f0*/  HMMA.16816.F32.BF16 R64, R12, R42, R64 ;  /* 0x0000002a0c40723c */ /* 0x000fe20000041840 */
[----:B------:R-:W2:Y:S01]  /*2900*/  LDSM.16.M88.4 R40, [R227+0x800] ;  /* 0x00080000e328783b */ /* 0x000ea20000000200 */
[----:B------:R5:W1:Y:S02]  /*2910*/  MUFU.TANH R168, R0 ;  /* 0x0000000000a87308 */ /* 0x000a640000002400 */
[----:B-----5:R-:W-:-:S06]  /*2920*/  FMUL.FTZ R0, R70, c[0x0][0x320] ;  /* 0x0000c80046007a20 */ /* 0x020fcc0000410000 */
[----:B------:R5:W1:Y:S02]  /*2930*/  MUFU.TANH R201, R0 ;  /* 0x0000000000c97308 */ /* 0x000a640000002400 */
[----:B-----5:R-:W-:Y:S02]  /*2940*/  FMUL.FTZ R0, R71, c[0x0][0x320] ;  /* 0x0000c80047007a20 */ /* 0x020fe40000410000 */
[----:B------:R-:W-:Y:S04]  /*2950*/  HMMA.16816.F32.BF16 R68, R8, R46, R52 ;  /* 0x0000002e0844723c */ /* 0x000fe80000041834 */
[----:B------:R5:W1:Y:S04]  /*2960*/  MUFU.TANH R199, R0 ;  /* 0x0000000000c77308 */ /* 0x000a680000002400 */
[----:B------:R-:W-:Y:S01]  /*2970*/  HMMA.16816.F32.BF16 R52, R20, R84, R56 ;  /* 0x000000541434723c */ /* 0x000fe20000041838 */
[----:B-----5:R-:W-:-:S07]  /*2980*/  FMUL.FTZ R0, R80, c[0x0][0x320] ;  /* 0x0000c80050007a20 */ /* 0x020fce0000410000 */
[----:B------:R-:W-:Y:S01]  /*2990*/  HMMA.16816.F32.BF16 R56, R32, R78, RZ ;  /* 0x0000004e2038723c */ /* 0x000fe200000418ff */
[----:B------:R5:W2:Y:S07]  /*29a0*/  MUFU.TANH R185, R0 ;  /* 0x0000000000b97308 */ /* 0x000aae0000002400 */
[----:B-1----:R-:W-:Y:S01]  /*29b0*/  HMMA.16816.F32.BF16 R60, R16, R48, R60 ;  /* 0x00000030103c723c */ /* 0x002fe2000004183c */
[----:B-----5:R-:W-:-:S04]  /*29c0*/  FMUL.FTZ R0, R81, c[0x0][0x320] ;  /* 0x0000c80051007a20 */ /* 0x020fc80000410000 */
[----:B------:R1:W1:Y:S03]  /*29d0*/  MUFU.TANH R183, R0 ;  /* 0x0000000000b77308 */ /* 0x0002660000002400 */
[----:B------:R-:W-:Y:S01]  /*29e0*/  HMMA.16816.F32.BF16 R72, R4, R46, R64 ;  /* 0x0000002e0448723c */ /* 0x000fe20000041840 */
[----:B-1----:R-:W-:-:S04]  /*29f0*/  FMUL.FTZ R0, R82, c[0x0][0x320] ;  /* 0x0000c80052007a20 */ /* 0x002fc80000410000 */
[----:B------:R1:W1:Y:S03]  /*2a00*/  MUFU.TANH R202, R0 ;  /* 0x0000000000ca7308 */ /* 0x0002660000002400 */
[----:B------:R-:W-:Y:S01]  /*2a10*/  HMMA.16816.F32.BF16 R64, R28, R78, RZ ;  /* 0x0000004e1c40723c */ /* 0x000fe200000418ff */
[----:B-1----:R-:W-:-:S04]  /*2a20*/  FMUL.FTZ R0, R83, c[0x0][0x320] ;  /* 0x0000c80053007a20 */ /* 0x002fc80000410000 */
[----:B------:R1:W1:Y:S03]  /*2a30*/  MUFU.TANH R200, R0 ;  /* 0x0000000000c87308 */ /* 0x0002660000002400 */
[----:B------:R-:W-:Y:S01]  /*2a40*/  HMMA.16816.F32.BF16 R44, R12, R48, R52 ;  /* 0x000000300c2c723c */ /* 0x000fe20000041834 */
[----:B-1----:R-:W-:-:S04]  /*2a50*/  FMUL.FTZ R0, R68, c[0x0][0x320] ;  /* 0x0000c80044007a20 */ /* 0x002fc80000410000 */
[----:B------:R1:W1:Y:S03]  /*2a60*/  MUFU.TANH R166, R0 ;  /* 0x0000000000a67308 */ /* 0x0002660000002400 */
[----:B------:R-:W-:Y:S01]  /*2a70*/  HMMA.16816.F32.BF16 R52, R24, R86, R56 ;  /* 0x000000561834723c */ /* 0x000fe20000041838 */
[----:B-1----:R-:W-:-:S04]  /*2a80*/  FMUL.FTZ R0, R69, c[0x0][0x320] ;  /* 0x0000c80045007a20 */ /* 0x002fc80000410000 */
[----:B------:R1:W1:Y:S03]  /*2a90*/  MUFU.TANH R165, R0 ;  /* 0x0000000000a57308 */ /* 0x0002660000002400 */
[----:B------:R-:W-:Y:S01]  /*2aa0*/  HMMA.16816.F32.BF16 R64, R20, R86, R64 ;  /* 0x000000561440723c */ /* 0x000fe20000041840 */
[----:B-1----:R-:W-:-:S04]  /*2ab0*/  FMUL.FTZ R0, R70, c[0x0][0x320] ;  /* 0x0000c80046007a20 */ /* 0x002fc80000410000 */
[----:B------:R1:W1:Y:S02]  /*2ac0*/  MUFU.TANH R197, R0 ;  /* 0x0000000000c57308 */ /* 0x0002640000002400 */
[----:B-1----:R-:W-:Y:S02]  /*2ad0*/  FMUL.FTZ R0, R71, c[0x0][0x320] ;  /* 0x0000c80047007a20 */ /* 0x002fe40000410000 */
[----:B--2---:R-:W-:Y:S04]  /*2ae0*/  HMMA.16816.F32.BF16 R68, R8, R40, R60 ;  /* 0x000000280844723c */ /* 0x004fe8000004183c */
[----:B------:R1:W2:Y:S04]  /*2af0*/  MUFU.TANH R195, R0 ;  /* 0x0000000000c37308 */ /* 0x0002a80000002400 */
[----:B------:R-:W-:Y:S01]  /*2b00*/  HMMA.16816.F32.BF16 R60, R32, R88, RZ ;  /* 0x00000058203c723c */ /* 0x000fe200000418ff */
[----:B-1----:R-:W-:-:S04]  /*2b10*/  FMUL.FTZ R0, R72, c[0x0][0x320] ;  /* 0x0000c80048007a20 */ /* 0x002fc80000410000 */
[----:B------:R1:W1:Y:S03]  /*2b20*/  MUFU.TANH R182, R0 ;  /* 0x0000000000b67308 */ /* 0x0002660000002400 */
[----:B------:R-:W-:Y:S01]  /*2b30*/  HMMA.16816.F32.BF16 R76, R4, R40, R44 ;  /* 0x00000028044c723c */ /* 0x000fe2000004182c */
[----:B------:R-:W5:Y:S07]  /*2b40*/  LDSM.16.M88.4 R44, [R230+0x1000] ;  /* 0x00100000e62c783b */ /* 0x000f6e0000000200 */
[----:B------:R-:W-:Y:S01]  /*2b50*/  HMMA.16816.F32.BF16 R52, R16, R50, R52 ;  /* 0x000000321034723c */ /* 0x000fe20000041834 */
[----:B-1----:R-:W-:-:S04]  /*2b60*/  FMUL.FTZ R0, R73, c[0x0][0x320] ;  /* 0x0000c80049007a20 */ /* 0x002fc80000410000 */
[----:B------:R1:W1:Y:S03]  /*2b70*/  MUFU.TANH R181, R0 ;  /* 0x0000000000b57308 */ /* 0x0002660000002400 */
[----:B------:R-:W-:Y:S01]  /*2b80*/  HMMA.16816.F32.BF16 R56, R28, R88, RZ ;  /* 0x000000581c38723c */ /* 0x000fe200000418ff */
[----:B-1----:R-:W-:-:S04]  /*2b90*/  FMUL.FTZ R0, R74, c[0x0][0x320] ;  /* 0x0000c8004a007a20 */ /* 0x002fc80000410000 */
[----:B------:R1:W1:Y:S03]  /*2ba0*/  MUFU.TANH R198, R0 ;  /* 0x0000000000c67308 */ /* 0x0002660000002400 */
[----:B------:R-:W-:Y:S01]  /*2bb0*/  HMMA.16816.F32.BF16 R64, R12, R50, R64 ;  /* 0x000000320c40723c */ /* 0x000fe20000041840 */
[----:B------:R-:W2:Y:S01]  /*2bc0*/  LDSM.16.M88.4 R48, [R227+0x1000] ;  /* 0x00100000e330783b */ /* 0x000ea20000000200 */
[----:B-1----:R-:W-:-:S04]  /*2bd0*/  FMUL.FTZ R0, R75, c[0x0][0x320] ;  /* 0x0000c8004b007a20 */ /* 0x002fc80000410000 */
[----:B------:R1:W1:Y:S02]  /*2be0*/  MUFU.TANH R196, R0 ;  /* 0x0000000000c47308 */ /* 0x0002640000002400 */
[----:B------:R-:W-:Y:S01]  /*2bf0*/  HMMA.16816.F32.BF16 R60, R24, R92, R60 ;  /* 0x0000005c183c723c */ /* 0x000fe2000004183c */
[----:B-1----:R-:W-:-:S05]  /*2c00*/  FMUL.FTZ R0, R68, c[0x0][0x320] ;  /* 0x0000c80044007a20 */ /* 0x002fca0000410000 */
[----:B------:R1:W1:Y:S02]  /*2c10*/  MUFU.TANH R161, R0 ;  /* 0x0000000000a17308 */ /* 0x0002640000002400 */
[----:B-1----:R-:W-:-:S06]  /*2c20*/  FMUL.FTZ R0, R69, c[0x0][0x320] ;  /* 0x0000c80045007a20 */ /* 0x002fcc0000410000 */
[----:B------:R1:W1:Y:S02]  /*2c30*/  MUFU.TANH R153, R0 ;  /* 0x0000000000997308 */ /* 0x0002640000002400 */
[----:B-1----:R-:W-:-:S06]  /*2c40*/  FMUL.FTZ R0, R70, c[0x0][0x320] ;  /* 0x0000c80046007a20 */ /* 0x002fcc0000410000 */
[----:B------:R1:W1:Y:S02]  /*2c50*/  MUFU.TANH R193, R0 ;  /* 0x0000000000c17308 */ /* 0x0002640000002400 */
[----:B-1----:R-:W-:Y:S02]  /*2c60*/  FMUL.FTZ R0, R71, c[0x0][0x320] ;  /* 0x0000c80047007a20 */ /* 0x002fe40000410000 */
[----:B------:R-:W-:Y:S04]  /*2c70*/  HMMA.16816.F32.BF16 R68, R8, R42, R52 ;  /* 0x0000002a0844723c */ /* 0x000fe80000041834 */
[----:B------:R1:W1:Y:S04]  /*2c80*/  MUFU.TANH R167, R0 ;  /* 0x0000000000a77308 */ /* 0x0002680000002400 */
[----:B------:R-:W-:Y:S01]  /*2c90*/  HMMA.16816.F32.BF16 R52, R20, R92, R56 ;  /* 0x0000005c1434723c */ /* 0x000fe20000041838 */
[----:B-1----:R-:W-:-:S07]  /*2ca0*/  FMUL.FTZ R0, R76, c[0x0][0x320] ;  /* 0x0000c8004c007a20 */ /* 0x002fce0000410000 */
[----:B------:R-:W-:Y:S01]  /*2cb0*/  HMMA.16816.F32.BF16 R56, R32, R90, RZ ;  /* 0x0000005a2038723c */ /* 0x000fe200000418ff */
[----:B------:R1:W1:Y:S07]  /*2cc0*/  MUFU.TANH R180, R0 ;  /* 0x0000000000b47308 */ /* 0x00026e0000002400 */
[----:B------:R-:W-:Y:S01]  /*2cd0*/  HMMA.16816.F32.BF16 R72, R4, R42, R64 ;  /* 0x0000002a0448723c */ /* 0x000fe20000041840 */
[----:B-1----:R-:W-:-:S07]  /*2ce0*/  FMUL.FTZ R0, R77, c[0x0][0x320] ;  /* 0x0000c8004d007a20 */ /* 0x002fce0000410000 */
[----:B-----5:R-:W-:Y:S01]  /*2cf0*/  HMMA.16816.F32.BF16 R60, R16, R44, R60 ;  /* 0x0000002c103c723c */ /* 0x020fe2000004183c */
[----:B------:R1:W1:Y:S07]  /*2d00*/  MUFU.TANH R179, R0 ;  /* 0x0000000000b37308 */ /* 0x00026e0000002400 */
        /* <DEDUP_REMOVED lines=12> */
[----:B-1----:R-:W-:-:S06]  /*2dd0*/  FMUL.FTZ R0, R70, c[0x0][0x320] ;  /* 0x0000c80046007a20 */ /* 0x002fcc0000410000 */
[----:B------:R1:W1:Y:S02]  /*2de0*/  MUFU.TANH R164, R0 ;  /* 0x0000000000a47308 */ /* 0x0002640000002400 */
[----:B-1----:R-:W-:Y:S02]  /*2df0*/  FMUL.FTZ R0, R71, c[0x0][0x320] ;  /* 0x0000c80047007a20 */ /* 0x002fe40000410000 */
[----:B--2---:R-:W-:Y:S04]  /*2e00*/  HMMA.16816.F32.BF16 R68, R8, R48, R60 ;  /* 0x000000300844723c */ /* 0x004fe8000004183c */
[----:B------:R1:W2:Y:S04]  /*2e10*/  MUFU.TANH R162, R0 ;  /* 0x0000000000a27308 */ /* 0x0002a80000002400 */
[----:B------:R-:W-:Y:S01]  /*2e20*/  HMMA.16816.F32.BF16 R60, R32, R96, RZ ;  /* 0x00000060203c723c */ /* 0x000fe200000418ff */
[----:B-1----:R-:W-:-:S04]  /*2e30*/  FMUL.FTZ R0, R72, c[0x0][0x320] ;  /* 0x0000c80048007a20 */ /* 0x002fc80000410000 */
[----:B------:R1:W1:Y:S03]  /*2e40*/  MUFU.TANH R160, R0 ;  /* 0x0000000000a07308 */ /* 0x0002660000002400 */
[----:B------:R-:W-:Y:S08]  /*2e50*/  HMMA.16816.F32.BF16 R76, R4, R48, R40 ;  /* 0x00000030044c723c */ /* 0x000ff00000041828 */
[----:B------:R-:W-:Y:S01]  /*2e60*/  HMMA.16816.F32.BF16 R40, R16, R46, R52 ;  /* 0x0000002e1028723c */ /* 0x000fe20000041834 */
[----:B------:R-:W5:Y:S01]  /*2e70*/  LDSM.16.M88.4 R52, [R230+0x1800] ;  /* 0x00180000e634783b */ /* 0x000f620000000200 */
[----:B-1----:R-:W-:-:S04]  /*2e80*/  FMUL.FTZ R0, R73, c[0x0][0x320] ;  /* 0x0000c80049007a20 */ /* 0x002fc80000410000 */
[----:B------:R1:W1:Y:S02]  /*2e90*/  MUFU.TANH R159, R0 ;  /* 0x00000000009f7308 */ /* 0x0002640000002400 */
[----:B------:R-:W-:Y:S01]  /*2ea0*/  HMMA.16816.F32.BF16 R64, R12, R46, R64 ;  /* 0x0000002e0c40723c */ /* 0x000fe20000041840 */
[----:B-1----:R-:W-:-:S05]  /*2eb0*/  FMUL.FTZ R0, R74, c[0x0][0x320] ;  /* 0x0000c8004a007a20 */ /* 0x002fca0000410000 */
[----:B------:R1:W1:Y:S02]  /*2ec0*/  MUFU.TANH R184, R0 ;  /* 0x0000000000b87308 */ /* 0x0002640000002400 */
[----:B------:R-:W-:Y:S01]  /*2ed0*/  HMMA.16816.F32.BF16 R56, R28, R96, RZ ;  /* 0x000000601c38723c */ /* 0x000fe200000418ff */
[----:B-1----:R-:W-:-:S05]  /*2ee0*/  FMUL.FTZ R0, R75, c[0x0][0x320] ;  /* 0x0000c8004b007a20 */ /* 0x002fca0000410000 */
[----:B------:R1:W1:Y:S02]  /*2ef0*/  MUFU.TANH R163, R0 ;  /* 0x0000000000a37308 */ /* 0x0002640000002400 */
[----:B------:R-:W-:Y:S01]  /*2f00*/  HMMA.16816.F32.BF16 R60, R24, R100, R60 ;  /* 0x00000064183c723c */ /* 0x000fe2000004183c */
[----:B-1----:R-:W-:-:S05]  /*2f10*/  FMUL.FTZ R0, R68, c[0x0][0x320] ;  /* 0x0000c80044007a20 */ /* 0x002fca0000410000 */
[----:B------:R1:W1:Y:S02]  /*2f20*/  MUFU.TANH R145, R0 ;  /* 0x0000000000917308 */ /* 0x0002640000002400 */
[----:B-1----:R-:W-:-:S06]  /*2f30*/  FMUL.FTZ R0, R69, c[0x0][0x320] ;  /* 0x0000c80045007a20 */ /* 0x002fcc0000410000 */
[----:B------:R1:W1:Y:S01]  /*2f40*/  MUFU.TANH R144, R0 ;  /* 0x0000000000907308 */ /* 0x0002620000002400 */
[----:B------:R-:W-:Y:S01]  /*2f50*/  HMMA.16816.F32.BF16 R72, R4, R50, R64 ;  /* 0x000000320448723c */ /* 0x000fe20000041840 */
[----:B-1----:R-:W-:-:S06]  /*2f60*/  FMUL.FTZ R0, R70, c[0x0][0x320] ;  /* 0x0000c80046007a20 */ /* 0x002fcc0000410000 */
[----:B------:R1:W1:Y:S01]  /*2f70*/  MUFU.TANH R152, R0 ;  /* 0x0000000000987308 */ /* 0x0002620000002400 */
[----:B------:R-:W-:Y:S01]  /*2f80*/  HMMA.16816.F32.BF16 R44, R20, R100, R56 ;  /* 0x00000064142c723c */ /* 0x000fe20000041838 */
[----:B-1----:R-:W-:-:S07]  /*2f90*/  FMUL.FTZ R0, R71, c[0x0][0x320] ;  /* 0x0000c80047007a20 */ /* 0x002fce0000410000 */
[----:B------:R-:W-:Y:S01]  /*2fa0*/  HMMA.16816.F32.BF16 R68, R8, R50, R40 ;  /* 0x000000320844723c */ /* 0x000fe20000041828 */
[----:B------:R-:W1:Y:S01]  /*2fb0*/  LDSM.16.M88.4 R40, [R227+0x1800] ;  /* 0x00180000e328783b */ /* 0x000e620000000200 */
[----:B------:R2:W1:Y:S06]  /*2fc0*/  MUFU.TANH R151, R0 ;  /* 0x0000000000977308 */ /* 0x00046c0000002400 */
[----:B------:R-:W-:Y:S01]  /*2fd0*/  HMMA.16816.F32.BF16 R48, R32, R98, RZ ;  /* 0x000000622030723c */ /* 0x000fe200000418ff */
[----:B--2---:R-:W-:-:S04]  /*2fe0*/  FMUL.FTZ R0, R76, c[0x0][0x320] ;  /* 0x0000c8004c007a20 */ /* 0x004fc80000410000 */
[----:B------:R2:W1:Y:S03]  /*2ff0*/  MUFU.TANH R156, R0 ;  /* 0x00000000009c7308 */ /* 0x0004660000002400 */
[----:B-----5:R-:W-:Y:S01]  /*3000*/  HMMA.16816.F32.BF16 R56, R16, R52, R60 ;  /* 0x000000341038723c */ /* 0x020fe2000004183c */
[----:B--2---:R-:W-:-:S04]  /*3010*/  FMUL.FTZ R0, R77, c[0x0][0x320] ;  /* 0x0000c8004d007a20 */ /* 0x004fc80000410000 */
[----:B------:R2:W1:Y:S03]  /*3020*/  MUFU.TANH R155, R0 ;  /* 0x00000000009b7308 */ /* 0x0004660000002400 */
[----:B------:R-:W-:Y:S01]  /*3030*/  HMMA.16816.F32.BF16 R60, R28, R98, RZ ;  /* 0x000000621c3c723c */ /* 0x000fe200000418ff */
[----:B--2---:R-:W-:-:S04]  /*3040*/  FMUL.FTZ R0, R78, c[0x0][0x320] ;  /* 0x0000c8004e007a20 */ /* 0x004fc80000410000 */
[----:B------:R2:W1:Y:S03]  /*3050*/  MUFU.TANH R158, R0 ;  /* 0x00000000009e7308 */ /* 0x0004660000002400 */
[----:B------:R-:W-:Y:S01]  /*3060*/  HMMA.16816.F32.BF16 R44, R12, R52, R44 ;  /* 0x000000340c2c723c */ /* 0x000fe2000004182c */
[----:B--2---:R-:W-:-:S04]  /*3070*/  FMUL.FTZ R0, R79, c[0x0][0x320] ;  /* 0x0000c8004f007a20 */ /* 0x004fc80000410000 */
[----:B------:R2:W1:Y:S03]  /*3080*/  MUFU.TANH R157, R0 ;  /* 0x00000000009d7308 */ /* 0x0004660000002400 */
[----:B------:R-:W-:Y:S01]  /*3090*/  HMMA.16816.F32.BF16 R48, R24, R102, R48 ;  /* 0x000000661830723c */ /* 0x000fe20000041830 */
[----:B--2---:R-:W-:-:S04]  /*30a0*/  FMUL.FTZ R0, R68, c[0x0][0x320] ;  /* 0x0000c80044007a20 */ /* 0x004fc80000410000 */
[----:B------:R2:W1:Y:S02]  /*30b0*/  MUFU.TANH R101, R0 ;  /* 0x0000000000657308 */ /* 0x0004640000002400 */
[----:B--2---:R-:W-:-:S06]  /*30c0*/  FMUL.FTZ R0, R69, c[0x0][0x320] ;  /* 0x0000c80045007a20 */ /* 0x004fcc0000410000 */
[----:B------:R2:W1:Y:S01]  /*30d0*/  MUFU.TANH R100, R0 ;  /* 0x0000000000647308 */ /* 0x0004620000002400 */
[----:B------:R-:W-:Y:S01]  /*30e0*/  HMMA.16816.F32.BF16 R64, R20, R102, R60 ;  /* 0x000000661440723c */ /* 0x000fe2000004183c */
[----:B--2---:R-:W-:-:S06]  /*30f0*/  FMUL.FTZ R0, R70, c[0x0][0x320] ;  /* 0x0000c80046007a20 */ /* 0x004fcc0000410000 */
[----:B------:R2:W1:Y:S01]  /*3100*/  MUFU.TANH R148, R0 ;  /* 0x0000000000947308 */ /* 0x0004620000002400 */
[----:B------:R-:W-:Y:S01]  /*3110*/  HMMA.16816.F32.BF16 R60, R32, R104, RZ ;  /* 0x00000068203c723c */ /* 0x000fe200000418ff */
[----:B--2---:R-:W-:-:S07]  /*3120*/  FMUL.FTZ R0, R71, c[0x0][0x320] ;  /* 0x0000c80047007a20 */ /* 0x004fce0000410000 */
[----:B-1----:R-:W-:Y:S01]  /*3130*/  HMMA.16816.F32.BF16 R68, R8, R40, R56 ;  /* 0x000000280844723c */ /* 0x002fe20000041838 */
[----:B------:R1:W2:Y:S02]  /*3140*/  MUFU.TANH R146, R0 ;  /* 0x0000000000927308 */ /* 0x0002a40000002400 */
[----:B-1----:R-:W-:-:S06]  /*3150*/  FMUL.FTZ R0, R72, c[0x0][0x320] ;  /* 0x0000c80048007a20 */ /* 0x002fcc0000410000 */
[----:B------:R1:W1:Y:S01]  /*3160*/  MUFU.TANH R122, R0 ;  /* 0x00000000007a7308 */ /* 0x0002620000002400 */
[----:B------:R-:W-:Y:S01]  /*3170*/  HMMA.16816.F32.BF16 R76, R4, R40, R44 ;  /* 0x00000028044c723c */ /* 0x000fe2000004182c */
[----:B------:R-:W5:Y:S07]  /*3180*/  LDSM.16.M88.4 R44, [R230+0x2000] ;  /* 0x00200000e62c783b */ /* 0x000f6e0000000200 */
[----:B------:R-:W-:Y:S01]  /*3190*/  HMMA.16816.F32.BF16 R48, R16, R54, R48 ;  /* 0x000000361030723c */ /* 0x000fe20000041830 */
[----:B-1----:R-:W-:-:S07]  /*31a0*/  FMUL.FTZ R0, R73, c[0x0][0x320] ;  /* 0x0000c80049007a20 */ /* 0x002fce0000410000 */
[----:B------:R-:W-:Y:S01]  /*31b0*/  HMMA.16816.F32.BF16 R56, R28, R104, RZ ;  /* 0x000000681c38723c */ /* 0x000fe200000418ff */
[----:B------:R1:W1:Y:S02]  /*31c0*/  MUFU.TANH R123, R0 ;  /* 0x00000000007b7308 */ /* 0x0002640000002400 */
[----:B-1----:R-:W-:-:S06]  /*31d0*/  FMUL.FTZ R0, R74, c[0x0][0x320] ;  /* 0x0000c8004a007a20 */ /* 0x002fcc0000410000 */
[----:B------:R1:W1:Y:S01]  /*31e0*/  MUFU.TANH R154, R0 ;  /* 0x00000000009a7308 */ /* 0x0002620000002400 */
[----:B------:R-:W-:Y:S01]  /*31f0*/  HMMA.16816.F32.BF16 R64, R12, R54, R64 ;  /* 0x000000360c40723c */ /* 0x000fe20000041840 */
        /* <DEDUP_REMOVED lines=8> */
[----:B------:R-:W-:Y:S01]  /*3280*/  HMMA.16816.F32.BF16 R56, R32, R106, RZ ;  /* 0x0000006a2038723c */ /* 0x000fe200000418ff */
[----:B-1----:R-:W-:-:S06]  /*3290*/  FMUL.FTZ R0, R70, c[0x0][0x320] ;  /* 0x0000c80046007a20 */ /* 0x002fcc0000410000 */
[----:B------:R1:W1:Y:S02]  /*32a0*/  MUFU.TANH R132, R0 ;  /* 0x0000000000847308 */ /* 0x0002640000002400 */
[----:B-1----:R-:W-:Y:S02]  /*32b0*/  FMUL.FTZ R0, R71, c[0x0][0x320] ;  /* 0x0000c80047007a20 */ /* 0x002fe40000410000 */
[----:B------:R-:W-:Y:S01]  /*32c0*/  HMMA.16816.F32.BF16 R68, R8, R42, R48 ;  /* 0x0000002a0844723c */ /* 0x000fe20000041830 */
[----:B------:R-:W1:Y:S03]  /*32d0*/  LDSM.16.M88.4 R48, [R227+0x2000] ;  /* 0x00200000e330783b */ /* 0x000e660000000200 */
[----:B------:R2:W1:Y:S02]  /*32e0*/  MUFU.TANH R133, R0 ;  /* 0x0000000000857308 */ /* 0x0004640000002400 */
[----:B--2---:R-:W-:-:S06]  /*32f0*/  FMUL.FTZ R0, R76, c[0x0][0x320] ;  /* 0x0000c8004c007a20 */ /* 0x004fcc0000410000 */
[----:B------:R2:W1:Y:S01]  /*3300*/  MUFU.TANH R136, R0 ;  /* 0x0000000000887308 */ /* 0x0004620000002400 */
[----:B------:R-:W-:Y:S08]  /*3310*/  HMMA.16816.F32.BF16 R72, R4, R42, R64 ;  /* 0x0000002a0448723c */ /* 0x000ff00000041840 */
[----:B-----5:R-:W-:Y:S01]  /*3320*/  HMMA.16816.F32.BF16 R60, R16, R44, R60 ;  /* 0x0000002c103c723c */ /* 0x020fe2000004183c */
[----:B--2---:R-:W-:-:S07]  /*3330*/  FMUL.FTZ R0, R77, c[0x0][0x320] ;  /* 0x0000c8004d007a20 */ /* 0x004fce0000410000 */
[----:B------:R-:W-:Y:S01]  /*3340*/  HMMA.16816.F32.BF16 R64, R28, R106, RZ ;  /* 0x0000006a1c40723c */ /* 0x000fe200000418ff */
[----:B------:R2:W1:Y:S07]  /*3350*/  MUFU.TANH R137, R0 ;  /* 0x0000000000897308 */ /* 0x00046e0000002400 */
        /* <DEDUP_REMOVED lines=10> */
[----:B------:R2:W2:Y:S01]  /*3400*/  MUFU.TANH R143, R0 ;  /* 0x00000000008f7308 */ /* 0x0004a20000002400 */
[----:B-1----:R-:W-:Y:S01]  /*3410*/  HMMA.16816.F32.BF16 R76, R4, R48, R40 ;  /* 0x00000030044c723c */ /* 0x002fe20000041828 */
[----:B--2---:R-:W-:-:S06]  /*3420*/  FMUL.FTZ R0, R70, c[0x0][0x320] ;  /* 0x0000c80046007a20 */ /* 0x004fcc0000410000 */
[----:B------:R1:W2:Y:S01]  /*3430*/  MUFU.TANH R134, R0 ;  /* 0x0000000000867308 */ /* 0x0002a20000002400 */
[----:B------:R-:W-:Y:S01]  /*3440*/  HMMA.16816.F32.BF16 R40, R16, R46, R52 ;  /* 0x0000002e1028723c */ /* 0x000fe20000041834 */
[----:B------:R-:W5:Y:S01]  /*3450*/  LDSM.16.M88.4 R52, [R230+0x2800] ;  /* 0x00280000e634783b */ /* 0x000f620000000200 */
[----:B-1----:R-:W-:-:S06]  /*3460*/  FMUL.FTZ R0, R71, c[0x0][0x320] ;  /* 0x0000c80047007a20 */ /* 0x002fcc0000410000 */
[----:B------:R-:W-:Y:S08]  /*3470*/  HMMA.16816.F32.BF16 R68, R8, R48, R60 ;  /* 0x000000300844723c */ /* 0x000ff0000004183c */
[----:B------:R-:W-:Y:S01]  /*3480*/  HMMA.16816.F32.BF16 R60, R32, R112, RZ ;  /* 0x00000070203c723c */ /* 0x000fe200000418ff */
[----:B------:R1:W1:Y:S02]  /*3490*/  MUFU.TANH R135, R0 ;  /* 0x0000000000877308 */ /* 0x0002640000002400 */
[----:B-1----:R-:W-:-:S06]  /*34a0*/  FMUL.FTZ R0, R72, c[0x0][0x320] ;  /* 0x0000c80048007a20 */ /* 0x002fcc0000410000 */
[----:B------:R1:W1:Y:S01]  /*34b0*/  MUFU.TANH R138, R0 ;  /* 0x00000000008a7308 */ /* 0x0002620000002400 */
[----:B------:R-:W-:Y:S08]  /*34c0*/  HMMA.16816.F32.BF16 R56, R28, R112, RZ ;  /* 0x000000701c38723c */ /* 0x000ff000000418ff */
        /* <DEDUP_REMOVED lines=8> */
[----:B-1----:R-:W-:-:S06]  /*3550*/  FMUL.FTZ R0, R68, c[0x0][0x320] ;  /* 0x0000c80044007a20 */ /* 0x002fcc0000410000 */
[----:B------:R1:W1:Y:S01]  /*3560*/  MUFU.TANH R91, R0 ;  /* 0x00000000005b7308 */ /* 0x0002620000002400 */
[----:B------:R-:W-:Y:S01]  /*3570*/  HMMA.16816.F32.BF16 R44, R20, R116, R56 ;  /* 0x00000074142c723c */ /* 0x000fe20000041838 */
[----:B-1----:R-:W-:-:S06]  /*3580*/  FMUL.FTZ R0, R69, c[0x0][0x320] ;  /* 0x0000c80045007a20 */ /* 0x002fcc0000410000 */
[----:B------:R1:W1:Y:S01]  /*3590*/  MUFU.TANH R90, R0 ;  /* 0x00000000005a7308 */ /* 0x0002620000002400 */
[----:B------:R-:W-:Y:S08]  /*35a0*/  HMMA.16816.F32.BF16 R72, R4, R50, R64 ;  /* 0x000000320448723c */ /* 0x000ff00000041840 */
[----:B-----5:R-:W-:Y:S01]  /*35b0*/  HMMA.16816.F32.BF16 R56, R16, R52, R60 ;  /* 0x000000341038723c */ /* 0x020fe2000004183c */
[----:B-1----:R-:W-:-:S04]  /*35c0*/  FMUL.FTZ R0, R70, c[0x0][0x320] ;  /* 0x0000c80046007a20 */ /* 0x002fc80000410000 */
[----:B------:R1:W1:Y:S03]  /*35d0*/  MUFU.TANH R97, R0 ;  /* 0x0000000000617308 */ /* 0x0002660000002400 */
[----:B------:R-:W-:Y:S01]  /*35e0*/  HMMA.16816.F32.BF16 R60, R28, R114, RZ ;  /* 0x000000721c3c723c */ /* 0x000fe200000418ff */
[----:B-1----:R-:W-:-:S07]  /*35f0*/  FMUL.FTZ R0, R71, c[0x0][0x320] ;  /* 0x0000c80047007a20 */ /* 0x002fce0000410000 */
[----:B------:R-:W-:Y:S01]  /*3600*/  HMMA.16816.F32.BF16 R68, R8, R50, R40 ;  /* 0x000000320844723c */ /* 0x000fe20000041828 */
[----:B------:R-:W1:Y:S07]  /*3610*/  LDSM.16.M88.4 R40, [R227+0x2800] ;  /* 0x00280000e328783b */ /* 0x000e6e0000000200 */
[----:B------:R-:W-:Y:S01]  /*3620*/  HMMA.16816.F32.BF16 R48, R32, R114, RZ ;  /* 0x000000722030723c */ /* 0x000fe200000418ff */
[----:B------:R5:W1:Y:S07]  /*3630*/  MUFU.TANH R96, R0 ;  /* 0x0000000000607308 */ /* 0x000a6e0000002400 */
[-C--:B------:R-:W-:Y:S01]  /*3640*/  HMMA.16816.F32.BF16 R64, R20, R118.reuse, R60 ;  /* 0x000000761440723c */ /* 0x080fe2000004183c */
[----:B-----5:R-:W-:Y:S11]  /*3650*/  FMUL.FTZ R0, R76, c[0x0][0x320] ;  /* 0x0000c8004c007a20 */ /* 0x020ff60000410000 */
[----:B------:R-:W-:Y:S04]  /*3660*/  @!UPT UIADD3 URZ, URZ, URZ, URZ ;  /* 0x0000003f3f3ff290 */ /* 0x000fe8000fffe03f */
[----:B------:R-:W-:Y:S01]  /*3670*/  HMMA.16816.F32.BF16 R48, R24, R118, R48 ;  /* 0x000000761830723c */ /* 0x000fe20000041830 */
[----:B------:R5:W1:Y:S02]  /*3680*/  MUFU.TANH R94, R0 ;  /* 0x00000000005e7308 */ /* 0x000a640000002400 */
[----:B-----5:R-:W-:-:S06]  /*3690*/  FMUL.FTZ R0, R77, c[0x0][0x320] ;  /* 0x0000c8004d007a20 */ /* 0x020fcc0000410000 */
[----:B------:R5:W1:Y:S01]  /*36a0*/  MUFU.TANH R92, R0 ;  /* 0x00000000005c7308 */ /* 0x000a620000002400 */
[----:B------:R-:W-:Y:S01]  /*36b0*/  HMMA.16816.F32.BF16 R44, R12, R52, R44 ;  /* 0x000000340c2c723c */ /* 0x000fe2000004182c */
[----:B-----5:R-:W-:-:S06]  /*36c0*/  FMUL.FTZ R0, R78, c[0x0][0x320] ;  /* 0x0000c8004e007a20 */ /* 0x020fcc0000410000 */
[----:B------:R5:W1:Y:S07]  /*36d0*/  MUFU.TANH R95, R0 ;  /* 0x00000000005f7308 */ /* 0x000a6e0000002400 */
[-C--:B------:R-:W-:Y:S08]  /*36e0*/  HMMA.16816.F32.BF16 R48, R16, R54.reuse, R48 ;  /* 0x000000361030723c */ /* 0x080ff00000041830 */
[----:B------:R-:W-:Y:S01]  /*36f0*/  HMMA.16816.F32.BF16 R52, R12, R54, R64 ;  /* 0x000000360c34723c */ /* 0x000fe20000041840 */
[----:B-----5:R-:W-:-:S04]  /*3700*/  FMUL.FTZ R0, R79, c[0x0][0x320] ;  /* 0x0000c8004f007a20 */ /* 0x020fc80000410000 */
[----:B------:R5:W1:Y:S02]  /*3710*/  MUFU.TANH R93, R0 ;  /* 0x00000000005d7308 */ /* 0x000a640000002400 */
[----:B-----5:R-:W-:-:S06]  /*3720*/  FMUL.FTZ R0, R68, c[0x0][0x320] ;  /* 0x0000c80044007a20 */ /* 0x020fcc0000410000 */
[----:B------:R5:W1:Y:S02]  /*3730*/  MUFU.TANH R82, R0 ;  /* 0x0000000000527308 */ /* 0x000a640000002400 */
[----:B-----5:R-:W-:-:S06]  /*3740*/  FMUL.FTZ R0, R69, c[0x0][0x320] ;  /* 0x0000c80045007a20 */ /* 0x020fcc0000410000 */
[----:B------:R5:W1:Y:S01]  /*3750*/  MUFU.TANH R81, R0 ;  /* 0x0000000000517308 */ /* 0x000a620000002400 */
[----:B------:R-:W-:Y:S01]  /*3760*/  HMMA.16816.F32.BF16 R60, R32, R124, RZ ;  /* 0x0000007c203c723c */ /* 0x000fe200000418ff */
[----:B-----5:R-:W-:-:S06]  /*3770*/  FMUL.FTZ R0, R70, c[0x0][0x320] ;  /* 0x0000c80046007a20 */ /* 0x020fcc0000410000 */
[----:B------:R5:W1:Y:S01]  /*3780*/  MUFU.TANH R89, R0 ;  /* 0x0000000000597308 */ /* 0x000a620000002400 */
[----:B------:R-:W-:Y:S01]  /*3790*/  HMMA.16816.F32.BF16 R32, R32, R126, RZ ;  /* 0x0000007e2020723c */ /* 0x000fe200000418ff */
[----:B-----5:R-:W-:-:S07]  /*37a0*/  FMUL.FTZ R0, R71, c[0x0][0x320] ;  /* 0x0000c80047007a20 */ /* 0x020fce0000410000 */
[----:B-1----:R-:W-:Y:S01]  /*37b0*/  HMMA.16816.F32.BF16 R68, R8, R40, R56 ;  /* 0x000000280844723c */ /* 0x002fe20000041838 */
[----:B------:R1:W1:Y:S07]  /*37c0*/  MUFU.TANH R87, R0 ;  /* 0x0000000000577308 */ /* 0x00026e0000002400 */
[----:B------:R-:W-:Y:S01]  /*37d0*/  HMMA.16816.F32.BF16 R56, R28, R124, RZ ;  /* 0x0000007c1c38723c */ /* 0x000fe200000418ff */
[----:B-1----:R-:W-:-:S07]  /*37e0*/  FMUL.FTZ R0, R72, c[0x0][0x320] ;  /* 0x0000c80048007a20 */ /* 0x002fce0000410000 */
[----:B------:R-:W-:Y:S01]  /*37f0*/  HMMA.16816.F32.BF16 R64, R4, R42, R52 ;  /* 0x0000002a0440723c */ /* 0x000fe20000041834 */
[----:B------:R1:W1:Y:S07]  /*3800*/  MUFU.TANH R84, R0 ;  /* 0x0000000000547308 */ /* 0x00026e0000002400 */
[----:B------:R-:W-:Y:S01]  /*3810*/  HMMA.16816.F32.BF16 R52, R28, R126, RZ ;  /* 0x0000007e1c34723c */ /* 0x000fe200000418ff */
[----:B-1----:R-:W-:-:S07]  /*3820*/  FMUL.FTZ R0, R73, c[0x0][0x320] ;  /* 0x0000c80049007a20 */ /* 0x002fce0000410000 */
[----:B------:R-:W-:Y:S01]  /*3830*/  HMMA.16816.F32.BF16 R76, R4, R40, R44 ;  /* 0x00000028044c723c */ /* 0x000fe2000004182c */
[----:B------:R-:W1:Y:S01]  /*3840*/  LDSM.16.M88.4 R44, [R230+0x3000] ;  /* 0x00300000e62c783b */ /* 0x000e620000000200 */
[----:B------:R5:W1:Y:S02]  /*3850*/  MUFU.TANH R83, R0 ;  /* 0x0000000000537308 */ /* 0x000a640000002400 */
[----:B-----5:R-:W-:-:S06]  /*3860*/  FMUL.FTZ R0, R74, c[0x0][0x320] ;  /* 0x0000c8004a007a20 */ /* 0x020fcc0000410000 */
[----:B------:R5:W1:Y:S01]  /*3870*/  MUFU.TANH R86, R0 ;  /* 0x0000000000567308 */ /* 0x000a620000002400 */
[----:B------:R-:W-:Y:S01]  /*3880*/  HMMA.16816.F32.BF16 R60, R24, R128, R60 ;  /* 0x00000080183c723c */ /* 0x000fe2000004183c */
[----:B-----5:R-:W-:-:S06]  /*3890*/  FMUL.FTZ R0, R75, c[0x0][0x320] ;  /* 0x0000c8004b007a20 */ /* 0x020fcc0000410000 */
[----:B------:R5:W1:Y:S01]  /*38a0*/  MUFU.TANH R85, R0 ;  /* 0x0000000000557308 */ /* 0x000a620000002400 */
[----:B------:R-:W-:Y:S01]  /*38b0*/  HMMA.16816.F32.BF16 R56, R20, R128, R56 ;  /* 0x000000801438723c */ /* 0x000fe20000041838 */
[----:B-----5:R-:W-:-:S06]  /*38c0*/  FMUL.FTZ R0, R68, c[0x0][0x320] ;  /* 0x0000c80044007a20 */ /* 0x020fcc0000410000 */
[----:B------:R5:W1:Y:S01]  /*38d0*/  MUFU.TANH R73, R0 ;  /* 0x0000000000497308 */ /* 0x000a620000002400 */
[-C--:B------:R-:W-:Y:S08]  /*38e0*/  HMMA.16816.F32.BF16 R24, R24, R130.reuse, R32 ;  /* 0x000000821818723c */ /* 0x080ff00000041820 */
[----:B------:R-:W-:Y:S01]  /*38f0*/  HMMA.16816.F32.BF16 R32, R20, R130, R52 ;  /* 0x000000821420723c */ /* 0x000fe20000041834 */
[----:B-----5:R-:W-:-:S04]  /*3900*/  FMUL.FTZ R0, R69, c[0x0][0x320] ;  /* 0x0000c80045007a20 */ /* 0x020fc80000410000 */
[----:B------:R5:W1:Y:S02]  /*3910*/  MUFU.TANH R72, R0 ;  /* 0x0000000000487308 */ /* 0x000a640000002400 */
[----:B-----5:R-:W-:-:S06]  /*3920*/  FMUL.FTZ R0, R70, c[0x0][0x320] ;  /* 0x0000c80046007a20 */ /* 0x020fcc0000410000 */
[----:B------:R5:W1:Y:S02]  /*3930*/  MUFU.TANH R80, R0 ;  /* 0x0000000000507308 */ /* 0x000a640000002400 */
[----:B-----5:R-:W-:Y:S02]  /*3940*/  FMUL.FTZ R0, R71, c[0x0][0x320] ;  /* 0x0000c80047007a20 */ /* 0x020fe40000410000 */
[----:B------:R-:W-:Y:S01]  /*3950*/  HMMA.16816.F32.BF16 R68, R8, R42, R48 ;  /* 0x0000002a0844723c */ /* 0x000fe20000041830 */
[----:B------:R-:W5:Y:S07]  /*3960*/  LDSM.16.M88.4 R48, [R227+0x3000] ;  /* 0x00300000e330783b */ /* 0x000f6e0000000200 */
[----:B-1----:R-:W-:Y:S01]  /*3970*/  HMMA.16816.F32.BF16 R28, R12, R44, R56 ;  /* 0x0000002c0c1c723c */ /* 0x002fe20000041838 */
[----:B------:R-:W-:Y:S01]  /*3980*/  FMUL.FTZ R77, R77, c[0x0][0x320] ;  /* 0x0000c8004d4d7a20 */ /* 0x000fe20000410000 */
[----:B------:R1:W1:Y:S01]  /*3990*/  MUFU.TANH R75, R0 ;  /* 0x00000000004b7308 */ /* 0x0002620000002400 */
[----:B------:R-:W-:Y:S01]  /*39a0*/  FMUL.FTZ R78, R78, c[0x0][0x320] ;  /* 0x0000c8004e4e7a20 */ /* 0x000fe20000410000 */
[----:B------:R-:W-:Y:S01]  /*39b0*/  ISETP.GE.AND P0, PT, R245, 0x2, PT ;  /* 0x00000002f500780c */ /* 0x000fe20003f06270 */
[----:B------:R-:W-:Y:S01]  /*39c0*/  FMUL.FTZ R79, R79, c[0x0][0x320] ;  /* 0x0000c8004f4f7a20 */ /* 0x000fe20000410000 */
[----:B------:R-:W-:-:S04]  /*39d0*/  DEPBAR.LE SB0, 0x0 ;  /* 0x000080000000791a */ /* 0x000fc80000000000 */
[C---:B------:R-:W-:Y:S08]  /*39e0*/  HMMA.16816.F32.BF16 R40, R16.reuse, R44, R60 ;  /* 0x0000002c1028723c */ /* 0x040ff0000004183c */
[-C--:B------:R-:W-:Y:S08]  /*39f0*/  HMMA.16816.F32.BF16 R16, R16, R46.reuse, R24 ;  /* 0x0000002e1010723c */ /* 0x080ff00000041818 */
[----:B------:R-:W-:Y:S08]  /*3a00*/  HMMA.16816.F32.BF16 R12, R12, R46, R32 ;  /* 0x0000002e0c0c723c */ /* 0x000ff00000041820 */
[-C--:B-----5:R-:W-:Y:S08]  /*3a10*/  HMMA.16816.F32.BF16 R40, R8, R48.reuse, R40 ;  /* 0x000000300828723c */ /* 0x0a0ff00000041828 */
[----:B------:R-:W-:Y:S08]  /*3a20*/  HMMA.16816.F32.BF16 R20, R4, R48, R28 ;  /* 0x000000300414723c */ /* 0x000ff0000004181c */
[-C--:B------:R-:W-:Y:S08]  /*3a30*/  HMMA.16816.F32.BF16 R8, R8, R50.reuse, R16 ;  /* 0x000000320808723c */ /* 0x080ff00000041810 */
[----:B------:R-:W-:Y:S01]  /*3a40*/  HMMA.16816.F32.BF16 R4, R4, R50, R12 ;  /* 0x000000320404723c */ /* 0x000fe2000004180c */
[----:B------:R-:W-:-:S02]  /*3a50*/  FMUL.FTZ R68, R68, c[0x0][0x320] ;  /* 0x0000c80044447a20 */ /* 0x000fc40000410000 */
[----:B------:R-:W-:Y:S02]  /*3a60*/  FMUL.FTZ R69, R69, c[0x0][0x320] ;  /* 0x0000c80045457a20 */ /* 0x000fe40000410000 */
[----:B------:R-:W-:Y:S02]  /*3a70*/  FMUL.FTZ R70, R70, c[0x0][0x320] ;  /* 0x0000c80046467a20 */ /* 0x000fe40000410000 */
[----:B------:R-:W-:Y:S02]  /*3a80*/  FMUL.FTZ R71, R71, c[0x0][0x320] ;  /* 0x0000c80047477a20 */ /* 0x000fe40000410000 */
[----:B------:R-:W-:Y:S02]  /*3a90*/  FMUL.FTZ R64, R64, c[0x0][0x320] ;  /* 0x0000c80040407a20 */ /* 0x000fe40000410000 */
[----:B------:R-:W-:Y:S02]  /*3aa0*/  FMUL.FTZ R65, R65, c[0x0][0x320] ;  /* 0x0000c80041417a20 */ /* 0x000fe40000410000 */
        /* <DEDUP_REMOVED lines=8> */
[----:B-1----:R-:W-:Y:S02]  /*3b30*/  FMUL.FTZ R0, R76, c[0x0][0x320] ;  /* 0x0000c8004c007a20 */ /* 0x002fe40000410000 */
        /* <DEDUP_REMOVED lines=9> */
[----:B------:R-:W-:Y:S01]  /*3bd0*/  FMUL.FTZ R7, R7, c[0x0][0x320] ;  /* 0x0000c80007077a20 */ /* 0x000fe20000410000 */
[----:B------:R3:W1:Y:S08]  /*3be0*/  MUFU.TANH R37, R20 ;  /* 0x0000001400257308 */ /* 0x0006700000002400 */
[----:B------:R3:W1:Y:S08]  /*3bf0*/  MUFU.TANH R39, R23 ;  /* 0x0000001700277308 */ /* 0x0006700000002400 */
[----:B------:R3:W1:Y:S08]  /*3c00*/  MUFU.TANH R74, R0 ;  /* 0x00000000004a7308 */ /* 0x0006700000002400 */
[----:B------:R-:W1:Y:S08]  /*3c10*/  MUFU.TANH R77, R77 ;  /* 0x0000004d004d7308 */ /* 0x000e700000002400 */
        /* <DEDUP_REMOVED lines=24> */
[----:B------:R-:W-:Y:S01]  /*3da0*/  BSSY B0, `(.L_x_538) ;  /* 0x0000046000007945 */ /* 0x000fe20003800000 */
[----:B------:R-:W-:Y:S01]  /*3db0*/  BAR.SYNC.DEFER_BLOCKING 0x0 ;  /* 0x0000000000007b1d */ /* 0x000fe20000010000 */
[----:B------:R-:W-:-:S05]  /*3dc0*/  ISETP.GT.AND P2, PT, R175, 0x6f, PT ;  /* 0x0000006faf00780c */ /* 0x000fca0003f44270 */
[----:B------:R-:W-:Y:S05]  /*3dd0*/  @!P0 BRA `(.L_x_539) ;  /* 0x0000042000008947 */ /* 0x000fea0003800000 */
[----:B--234-:R-:W-:Y:S01]  /*3de0*/  IADD3 R2, R175, R121, R178 ;  /* 0x00000079af027210 */ /* 0x01cfe20007ffe0b2 */
[----:B------:R-:W-:-:S03]  /*3df0*/  IMAD.MOV.U32 R244, RZ, RZ, RZ ;  /* 0x000000fffff47224 */ /* 0x000fc600078e00ff */
        /* <DEDUP_REMOVED lines=8> */
[----:B------:R-:W2:Y:S01]  /*3e80*/  @!P2 LDG.E R244, [R4.64] ;  /* 0x0000000604f4a981 */ /* 0x000ea2000c1e1900 */
[----:B------:R-:W-:-:S04]  /*3e90*/  IMAD.MOV R0, RZ, RZ, -R0 ;  /* 0x000000ffff007224 */ /* 0x000fc800078e0a00 */
[----:B------:R-:W-:-:S04]  /*3ea0*/  IMAD R252, R0, c[0x0][0x2b8], R2 ;  /* 0x0000ae0000fc7a24 */ /* 0x000fc800078e0202 */
[----:B------:R-:W-:Y:S01]  /*3eb0*/  IMAD.WIDE.U32 R2, R252, c[0x0][0x1e0], RZ ;  /* 0x00007800fc027a25 */ /* 0x000fe200078e00ff */
[----:B------:R-:W-:-:S05]  /*3ec0*/  SHF.R.S32.HI R0, RZ, 0x1f, R252 ;  /* 0x0000001fff007819 */ /* 0x000fca00000114fc */
[----:B------:R-:W-:-:S04]  /*3ed0*/  IMAD R0, R0, c[0x0][0x1e0], RZ ;  /* 0x0000780000007a24 */ /* 0x000fc800078e02ff */
[----:B------:R-:W-:-:S04]  /*3ee0*/  IMAD R0, R252, c[0x0][0x1e4], R0 ;  /* 0x00007900fc007a24 */ /* 0x000fc800078e0200 */
[----:B------:R-:W-:Y:S01]  /*3ef0*/  IMAD.IADD R3, R3, 0x1, R0 ;  /* 0x0000000103037824 */ /* 0x000fe200078e0200 */
[----:B--2---:R-:W-:-:S03]  /*3f00*/  SHF.R.S32.HI R4, RZ, 0x1f, R244 ;  /* 0x0000001fff047819 */ /* 0x004fc600000114f4 */
[----:B------:R-:W-:-:S04]  /*3f10*/  IMAD.WIDE.U32 R2, R244, c[0x0][0x1f0], R2 ;  /* 0x00007c00f4027a25 */ /* 0x000fc800078e0002 */
[----:B------:R-:W-:Y:S01]  /*3f20*/  IMAD R4, R4, c[0x0][0x1f0], RZ ;  /* 0x00007c0004047a24 */ /* 0x000fe200078e02ff */
[----:B------:R-:W-:-:S03]  /*3f30*/  IADD3 R0, P1, R172, R2, RZ ;  /* 0x00000002ac007210 */ /* 0x000fc60007f3e0ff */
[----:B------:R-:W-:Y:S01]  /*3f40*/  IMAD R2, R244, c[0x0][0x1f4], R4 ;  /* 0x00007d00f4027a24 */ /* 0x000fe200078e0204 */
[----:B------:R-:W-:-:S04]  /*3f50*/  LEA R4, P0, R0, c[0x0][0x1c8], 0x1 ;  /* 0x0000720000047a11 */ /* 0x000fc800078008ff */
[----:B------:R-:W-:-:S04]  /*3f60*/  IADD3.X R2, R171, R3, R2, P1, !PT ;  /* 0x00000003ab027210 */ /* 0x000fc80000ffe402 */
[----:B------:R-:W-:Y:S01]  /*3f70*/  LEA.HI.X R0, R0, c[0x0][0x1cc], R2, 0x1, P0 ;  /* 0x0000730000007a11 */ /* 0x000fe200000f0c02 */
[----:B------:R-:W-:Y:S05]  /*3f80*/  BRA.DIV ~URZ, `(.L_x_540) ;  /* 0x000123a27f007947 */ /* 0x000fea000b800000 */
[----:B------:R2:W3:Y:S02]  /*3f90*/  SHFL.IDX PT, R5, R0, RZ, 0x181f ;  /* 0x00181fff00057589 */ /* 0x0004e400000e0000 */
.L_x_602:
[----:B------:R-:W-:Y:S05]  /*3fa0*/  BRA.DIV ~URZ, `(.L_x_541) ;  /* 0x000123f27f007947 */ /* 0x000fea000b800000 */
[----:B------:R-:W4:Y:S04]  /*3fb0*/  SHFL.IDX PT, R6, R4, RZ, 0x181f ;  /* 0x00181fff04067589 */ /* 0x000f2800000e0000 */
[----:B------:R-:W5:Y:S04]  /*3fc0*/  SHFL.IDX PT, R2, R4, 0x1, 0x181f ;  /* 0x00381f0004027f89 */ /* 0x000f6800000e0000 */
[----:B------:R-:W2:Y:S04]  /*3fd0*/  SHFL.IDX PT, R10, R4, 0x2, 0x181f ;  /* 0x00581f00040a7f89 */ /* 0x000ea800000e0000 */
[----:B------:R-:W3:Y:S04]  /*3fe0*/  SHFL.IDX PT, R3, R0, 0x1, 0x181f ;  /* 0x00381f0000037f89 */ /* 0x000ee800000e0000 */
[----:B------:R-:W1:Y:S04]  /*3ff0*/  SHFL.IDX PT, R8, R4, 0x3, 0x181f ;  /* 0x00781f0004087f89 */ /* 0x000e6800000e0000 */
[----:B------:R-:W1:Y:S04]  /*4000*/  SHFL.IDX PT, R11, R0, 0x2, 0x181f ;  /* 0x00581f00000b7f89 */ /* 0x000e6800000e0000 */
[----:B------:R-:W1:Y:S01]  /*4010*/  SHFL.IDX PT, R9, R4, 0x4, 0x181f ;  /* 0x00981f0004097f89 */ /* 0x000e6200000e0000 */
[----:B----4-:R-:W-:-:S03]  /*4020*/  IADD3 R6, P0, R6, R170, RZ ;  /* 0x000000aa06067210 */ /* 0x010fc60007f1e0ff */
[----:B------:R-:W-:Y:S01]  /*4030*/  SHFL.IDX PT, R12, R4, 0x5, 0x181f ;  /* 0x00b81f00040c7f89 */ /* 0x000fe200000e0000 */
[-C--:B-----5:R-:W-:Y:S01]  /*4040*/  IADD3 R2, P1, R2, R170.reuse, RZ ;  /* 0x000000aa02027210 */ /* 0x0a0fe20007f3e0ff */
[----:B---3--:R-:W-:Y:S02]  /*4050*/  IMAD.X R7, R5, 0x1, R36, P0 ;  /* 0x0000000105077824 */ /* 0x008fe400000e0624 */
[----:B------:R-:W3:Y:S01]  /*4060*/  SHFL.IDX PT, R15, R0, 0x3, 0x181f ;  /* 0x00781f00000f7f89 */ /* 0x000ee200000e0000 */
[----:B--2---:R-:W-:-:S03]  /*4070*/  IADD3 R10, P0, R10, R170, RZ ;  /* 0x000000aa0a0a7210 */ /* 0x004fc60007f1e0ff */
[----:B------:R-:W2:Y:S01]  /*4080*/  SHFL.IDX PT, R14, R0, 0x4, 0x181f ;  /* 0x00981f00000e7f89 */ /* 0x000ea200000e0000 */
[----:B------:R-:W-:-:S03]  /*4090*/  IMAD.X R3, R3, 0x1, R36, P1 ;  /* 0x0000000103037824 */ /* 0x000fc600008e0624 */
[----:B------:R-:W4:Y:S01]  /*40a0*/  SHFL.IDX PT, R13, R0, 0x5, 0x181f ;  /* 0x00b81f00000d7f89 */ /* 0x000f2200000e0000 */
[----:B-1----:R-:W-:-:S03]  /*40b0*/  IADD3 R8, P6, R8, R170, RZ ;  /* 0x000000aa08087210 */ /* 0x002fc60007fde0ff */
[----:B------:R1:W-:Y:S01]  /*40c0*/  LDGSTS.E.BYPASS.LTC128B.128 [R243+0x3900], [R6.64], !P5 ;  /* 0x0390000006f37fae */ /* 0x0003e2000e901d46 */
[----:B------:R-:W-:-:S03]  /*40d0*/  IMAD.X R11, R11, 0x1, R36, P0 ;  /* 0x000000010b0b7824 */ /* 0x000fc600000e0624 */
[----:B------:R5:W-:Y:S04]  /*40e0*/  LDGSTS.E.BYPASS.LTC128B.128 [R243+0x4100], [R2.64], !P5 ;  /* 0x0410000002f37fae */ /* 0x000be8000e901d46 */
[----:B------:R4:W-:Y:S04]  /*40f0*/  LDGSTS.E.BYPASS.LTC128B.128 [R243+0x4900], [R10.64], !P5 ;  /* 0x049000000af37fae */ /* 0x0009e8000e901d46 */
[----:B------:R-:W4:Y:S04]  /*4100*/  SHFL.IDX PT, R4, R4, 0x6, 0x181f ;  /* 0x00d81f0004047f89 */ /* 0x000f2800000e0000 */
[----:B------:R-:W4:Y:S01]  /*4110*/  SHFL.IDX PT, R0, R0, 0x6, 0x181f ;  /* 0x00d81f0000007f89 */ /* 0x000f2200000e0000 */
[-C--:B-1----:R-:W-:Y:S01]  /*4120*/  IADD3 R6, P1, R9, R170.reuse, RZ ;  /* 0x000000aa09067210 */ /* 0x082fe20007f3e0ff */
[----:B---3--:R-:W-:Y:S01]  /*4130*/  IMAD.X R9, R15, 0x1, R36, P6 ;  /* 0x000000010f097824 */ /* 0x008fe200030e0624 */
[----:B-----5:R-:W-:-:S03]  /*4140*/  IADD3 R2, P0, R12, R170, RZ ;  /* 0x000000aa0c027210 */ /* 0x020fc60007f1e0ff */
[--C-:B--2---:R-:W-:Y:S01]  /*4150*/  IMAD.X R7, R14, 0x1, R36.reuse, P1 ;  /* 0x000000010e077824 */ /* 0x104fe200008e0624 */
[----:B------:R1:W-:Y:S01]  /*4160*/  LDGSTS.E.BYPASS.LTC128B.128 [R243+0x5100], [R8.64], !P5 ;  /* 0x0510000008f37fae */ /* 0x0003e2000e901d46 */
[----:B----4-:R-:W-:-:S03]  /*4170*/  IMAD.X R3, R13, 0x1, R36, P0 ;  /* 0x000000010d037824 */ /* 0x010fc600000e0624 */
[----:B------:R1:W-:Y:S04]  /*4180*/  LDGSTS.E.BYPASS.LTC128B.128 [R243+0x5900], [R6.64], !P5 ;  /* 0x0590000006f37fae */ /* 0x0003e8000e901d46 */
[----:B------:R1:W-:Y:S02]  /*4190*/  LDGSTS.E.BYPASS.LTC128B.128 [R243+0x6100], [R2.64], !P5 ;  /* 0x0610000002f37fae */ /* 0x0003e4000e901d46 */
.L_x_603:
[----:B-1----:R-:W-:-:S04]  /*41a0*/  IADD3 R2, P0, R4, R170, RZ ;  /* 0x000000aa04027210 */ /* 0x002fc80007f1e0ff */
[----:B------:R-:W-:-:S05]  /*41b0*/  IADD3.X R3, R0, R36, RZ, P0, !PT ;  /* 0x0000002400037210 */ /* 0x000fca00007fe4ff */
[----:B------:R-:W-:Y:S01]  /*41c0*/  @!PT LDS RZ, [RZ] ;  /* 0x00000000fffff984 */ /* 0x000fe20000000800 */
[----:B------:R-:W-:Y:S01]  /*41d0*/  @!PT LDS RZ, [RZ] ;  /* 0x00000000fffff984 */ /* 0x000fe20000000800 */
[----:B------:R-:W-:Y:S01]  /*41e0*/  @!PT LDS RZ, [RZ] ;  /* 0x00000000fffff984 */ /* 0x000fe20000000800 */
[----:B------:R1:W-:Y:S04]  /*41f0*/  LDGSTS.E.BYPASS.LTC128B.128 [R243+0x6900], [R2.64], !P5 ;  /* 0x0690000002f37fae */ /* 0x0003e8000e901d46 */
.L_x_539:
[----:B--2-4-:R-:W-:Y:S05]  /*4200*/  BSYNC B0 ;  /* 0x0000000000007941 */ /* 0x014fea0003800000 */
.L_x_538:
[----:B-1-3--:R-:W2:Y:S04]  /*4210*/  LDL R3, [R1+0x5c] ;  /* 0x00005c0001037983 */ /* 0x00aea80000100800 */
[----:B------:R-:W2:Y:S04]  /*4220*/  LDL R0, [R1+0x6c] ;  /* 0x00006c0001007983 */ /* 0x000ea80000100800 */
[----:B------:R-:W3:Y:S04]  /*4230*/  LDL R2, [R1+0x68] ;  /* 0x0000680001027983 */ /* 0x000ee80000100800 */
[----:B------:R-:W0:Y:S01]  /*4240*/  LDGDEPBAR ;  /* 0x00000000000079af */ /* 0x000e220000000000 */
[----:B--2---:R-:W-:-:S04]  /*4250*/  IMAD.IADD R88, R0, 0x1, R3 ;  /* 0x0000000100587824 */ /* 0x004fc800078e0203 */
[----:B------:R-:W-:Y:S01]  /*4260*/  @P4 IMAD.HI.U32 R0, R88, c[0x0][0x2c8], RZ ;  /* 0x0000b20058004a27 */ /* 0x000fe200078e00ff */
[----:B---3--:R-:W-:-:S03]  /*4270*/  IADD3 R4, -R2, 0x1, R120 ;  /* 0x0000000102047810 */ /* 0x008fc60007ffe178 */
[----:B------:R-:W-:Y:S01]  /*4280*/  IMAD.IADD R5, R120, 0x1, -R2 ;  /* 0x0000000178057824 */ /* 0x000fe200078e0a02 */
[----:B------:R-:W-:Y:S02]  /*4290*/  @P4 SHF.R.U32.HI R88, RZ, c[0x0][0x2cc], R0 ;  /* 0x0000b300ff584a19 */ /* 0x000fe40000011600 */
[----:B------:R-:W-:Y:S01]  /*42a0*/  IADD3 R4, R4, -c[0x0][0x168], RZ ;  /* 0x80005a0004047a10 */ /* 0x000fe20007ffe0ff */
[----:B------:R-:W-:Y:S05]  /*42b0*/  BRA.DIV ~URZ, `(.L_x_542) ;  /* 0x000127b27f007947 */ /* 0x000fea000b800000 */
[----:B------:R1:W2:Y:S02]  /*42c0*/  SHFL.IDX PT, R0, R88, RZ, 0x1c1f ;  /* 0x001c1fff58007589 */ /* 0x0002a400000e0000 */
.L_x_604:
[----:B--2---:R-:W-:-:S05]  /*42d0*/  IMAD.IADD R0, R4, 0x1, R0 ;  /* 0x0000000104007824 */ /* 0x004fca00078e0200 */
[----:B------:R-:W-:-:S04]  /*42e0*/  IMNMX R0, R5, R0, PT ;  /* 0x0000000005007217 */ /* 0x000fc80003800200 */
[C---:B------:R-:W-:Y:S02]  /*42f0*/  ISETP.GT.AND P0, PT, R0.reuse, RZ, PT ;  /* 0x000000ff0000720c */ /* 0x040fe40003f04270 */
[C---:B------:R-:W-:Y:S02]  /*4300*/  ISETP.GT.AND P6, PT, R0.reuse, 0x1, PT ;  /* 0x000000010000780c */ /* 0x040fe40003fc4270 */
[----:B------:R-:W-:Y:S02]  /*4310*/  FSEL R9, R169, -INF , P0 ;  /* 0xff800000a9097808 */ /* 0x000fe40000000000 */
[C---:B------:R-:W-:Y:S02]  /*4320*/  ISETP.GT.AND P1, PT, R0.reuse, 0x8, PT ;  /* 0x000000080000780c */ /* 0x040fe40003f24270 */
[----:B------:R-:W-:Y:S02]  /*4330*/  ISETP.GT.AND P0, PT, R0, 0x9, PT ;  /* 0x000000090000780c */ /* 0x000fe40003f04270 */
[----:B------:R-:W-:-:S02]  /*4340*/  FSEL R10, R168, -INF , P6 ;  /* 0xff800000a80a7808 */ /* 0x000fc40003000000 */
[----:B------:R-:W-:Y:S02]  /*4350*/  FSEL R13, R166, -INF , P1 ;  /* 0xff800000a60d7808 */ /* 0x000fe40000800000 */
[----:B------:R-:W-:Y:S02]  /*4360*/  FSEL R15, R165, -INF , P0 ;  /* 0xff800000a50f7808 */ /* 0x000fe40000000000 */
[C---:B------:R-:W-:Y:S02]  /*4370*/  ISETP.GT.AND P6, PT, R0.reuse, 0x10, PT ;  /* 0x000000100000780c */ /* 0x040fe40003fc4270 */
        /* <DEDUP_REMOVED lines=46> */
[----:B------:R-:W-:Y:S01]  /*4660*/  FSEL R144, R16, -INF , P0 ;  /* 0xff80000010907808 */ /* 0x000fe20000000000 */
[----:B------:R-:W-:Y:S05]  /*4670*/  BRA.DIV ~URZ, `(.L_x_543) ;  /* 0x000124527f007947 */ /* 0x000fea000b800000 */
[----:B------:R-:W2:Y:S04]  /*4680*/  SHFL.IDX PT, R2, R88, 0x2, 0x1c1f ;  /* 0x005c1f0058027f89 */ /* 0x000ea800000e0000 */
[----:B------:R-:W3:Y:S04]  /*4690*/  SHFL.IDX PT, R3, R88, 0x1, 0x1c1f ;  /* 0x003c1f0058037f89 */ /* 0x000ee800000e0000 */
[----:B-1----:R-:W1:Y:S01]  /*46a0*/  SHFL.IDX PT, R88, R88, 0x3, 0x1c1f ;  /* 0x007c1f0058587f89 */ /* 0x002e6200000e0000 */
[----:B--2---:R-:W-:-:S02]  /*46b0*/  IMAD.IADD R2, R4, 0x1, R2 ;  /* 0x0000000104027824 */ /* 0x004fc400078e0202 */
[----:B---3--:R-:W-:-:S03]  /*46c0*/  IMAD.IADD R3, R4, 0x1, R3 ;  /* 0x0000000104037824 */ /* 0x008fc600078e0203 */
[----:B------:R-:W-:Y:S01]  /*46d0*/  IMNMX R2, R5, R2, PT ;  /* 0x0000000205027217 */ /* 0x000fe20003800200 */
[----:B-1----:R-:W-:-:S03]  /*46e0*/  IMAD.IADD R0, R4, 0x1, R88 ;  /* 0x0000000104007824 */ /* 0x002fc600078e0258 */
[C---:B------:R-:W-:Y:S02]  /*46f0*/  ISETP.GT.AND P6, PT, R2.reuse, RZ, PT ;  /* 0x000000ff0200720c */ /* 0x040fe40003fc4270 */
[C---:B------:R-:W-:Y:S02]  /*4700*/  ISETP.GT.AND P1, PT, R2.reuse, 0x1, PT ;  /* 0x000000010200780c */ /* 0x040fe40003f24270 */
[----:B------:R-:W-:Y:S02]  /*4710*/  ISETP.GT.AND P0, PT, R2, 0x8, PT ;  /* 0x000000080200780c */ /* 0x000fe40003f04270 */
[----:B------:R-:W-:Y:S02]  /*4720*/  FSEL R24, R185, -INF , P6 ;  /* 0xff800000b9187808 */ /* 0x000fe40003000000 */
[----:B------:R-:W-:Y:S02]  /*4730*/  FSEL R26, R183, -INF , P1 ;  /* 0xff800000b71a7808 */ /* 0x000fe40000800000 */
[----:B------:R-:W-:-:S02]  /*4740*/  FSEL R29, R182, -INF , P0 ;  /* 0xff800000b61d7808 */ /* 0x000fc40000000000 */
[C---:B------:R-:W-:Y:S02]  /*4750*/  ISETP.GT.AND P6, PT, R2.reuse, 0x9, PT ;  /* 0x000000090200780c */ /* 0x040fe40003fc4270 */
        /* <DEDUP_REMOVED lines=44> */
[----:B------:R-:W-:Y:S02]  /*4a20*/  IMNMX R3, R5, R3, PT ;  /* 0x0000000305037217 */ /* 0x000fe40003800200 */
[----:B------:R-:W-:Y:S02]  /*4a30*/  FSEL R182, R37, -INF , P6 ;  /* 0xff80000025b67808 */ /* 0x000fe40003000000 */
[----:B------:R-:W-:-:S02]  /*4a40*/  FSEL R181, R30, -INF , P1 ;  /* 0xff8000001eb57808 */ /* 0x000fc40000800000 */
[----:B------:R-:W-:Y:S02]  /*4a50*/  FSEL R180, R19, -INF , P0 ;  /* 0xff80000013b47808 */ /* 0x000fe40000000000 */
[----:B------:R-:W-:Y:S02]  /*4a60*/  ISETP.GT.AND P6, PT, R2, 0x69, PT ;  /* 0x000000690200780c */ /* 0x000fe40003fc4270 */
[C---:B------:R-:W-:Y:S02]  /*4a70*/  ISETP.GT.AND P1, PT, R3.reuse, RZ, PT ;  /* 0x000000ff0300720c */ /* 0x040fe40003f24270 */
[----:B------:R-:W-:Y:S02]  /*4a80*/  ISETP.GT.AND P0, PT, R3, 0x1, PT ;  /* 0x000000010300780c */ /* 0x000fe40003f04270 */
[----:B------:R-:W-:Y:S02]  /*4a90*/  FSEL R179, R18, -INF , P6 ;  /* 0xff80000012b37808 */ /* 0x000fe40003000000 */
[----:B------:R-:W-:-:S02]  /*4aa0*/  FSEL R7, R201, -INF , P1 ;  /* 0xff800000c9077808 */ /* 0x000fc40000800000 */
[----:B------:R-:W-:Y:S02]  /*4ab0*/  FSEL R8, R199, -INF , P0 ;  /* 0xff800000c7087808 */ /* 0x000fe40000000000 */
[C---:B------:R-:W-:Y:S02]  /*4ac0*/  ISETP.GT.AND P6, PT, R3.reuse, 0x8, PT ;  /* 0x000000080300780c */ /* 0x040fe40003fc4270 */
[C---:B------:R-:W-:Y:S02]  /*4ad0*/  ISETP.GT.AND P1, PT, R3.reuse, 0x9, PT ;  /* 0x000000090300780c */ /* 0x040fe40003f24270 */
        /* <DEDUP_REMOVED lines=43> */
[----:B------:R-:W-:Y:S02]  /*4d90*/  IMNMX R0, R5, R0, PT ;  /* 0x0000000005007217 */ /* 0x000fe40003800200 */
[----:B------:R-:W-:-:S02]  /*4da0*/  FSEL R150, R71, -INF , P6 ;  /* 0xff80000047967808 */ /* 0x000fc40003000000 */
[----:B------:R-:W-:Y:S02]  /*4db0*/  FSEL R145, R42, -INF , P1 ;  /* 0xff8000002a917808 */ /* 0x000fe40000800000 */
[----:B------:R-:W-:Y:S02]  /*4dc0*/  FSEL R146, R43, -INF , P0 ;  /* 0xff8000002b927808 */ /* 0x000fe40000000000 */
[C---:B------:R-:W-:Y:S02]  /*4dd0*/  ISETP.GT.AND P6, PT, R3.reuse, 0x68, PT ;  /* 0x000000680300780c */ /* 0x040fe40003fc4270 */
[----:B------:R-:W-:Y:S02]  /*4de0*/  ISETP.GT.AND P1, PT, R3, 0x69, PT ;  /* 0x000000690300780c */ /* 0x000fe40003f24270 */
[----:B------:R-:W-:Y:S02]  /*4df0*/  ISETP.GT.AND P0, PT, R0, RZ, PT ;  /* 0x000000ff0000720c */ /* 0x000fe40003f04270 */
        /* <DEDUP_REMOVED lines=42> */
[----:B------:R-:W-:-:S02]  /*50a0*/  FMNMX.FTZ R4, R9, R10, !PT ;  /* 0x0000000a09047209 */ /* 0x000fc40007810000 */
[----:B------:R-:W-:Y:S02]  /*50b0*/  FSEL R160, R85, -INF , P6 ;  /* 0xff80000055a07808 */ /* 0x000fe40003000000 */
[----:B------:R-:W-:Y:S02]  /*50c0*/  FSEL R159, R78, -INF , P1 ;  /* 0xff8000004e9f7808 */ /* 0x000fe40000800000 */
[----:B------:R-:W-:Y:S02]  /*50d0*/  FSEL R158, R79, -INF , P0 ;  /* 0xff8000004f9e7808 */ /* 0x000fe40000000000 */
        /* <DEDUP_REMOVED lines=9> */
[----:B------:R-:W-:Y:S02]  /*5170*/  FMNMX.FTZ R2, R15, R2, !PT ;  /* 0x000000020f027209 */ /* 0x000fe40007810000 */
[C---:B------:R-:W-:Y:S02]  /*5180*/  ISETP.GT.AND P6, PT, R0.reuse, 0x61, PT ;  /* 0x000000610000780c */ /* 0x040fe40003fc4270 */
[C---:B------:R-:W-:Y:S02]  /*5190*/  ISETP.GT.AND P1, PT, R0.reuse, 0x68, PT ;  /* 0x000000680000780c */ /* 0x040fe40003f24270 */
[----:B------:R-:W-:Y:S02]  /*51a0*/  ISETP.GT.AND P0, PT, R0, 0x69, PT ;  /* 0x000000690000780c */ /* 0x000fe40003f04270 */
        /* <DEDUP_REMOVED lines=101> */
[----:B------:R-:W-:Y:S02]  /*5800*/  FMNMX.FTZ R0, R144, R0, !PT ;  /* 0x0000000090007209 */ /* 0x000fe40007810000 */
[----:B------:R-:W-:Y:S01]  /*5810*/  FMNMX.FTZ R70, R149, R70, !PT ;  /* 0x0000004695467209 */ /* 0x000fe20007810000 */
[----:B------:R-:W1:Y:S01]  /*5820*/  SHFL.BFLY PT, R5, R69, 0x2, 0x1f ;  /* 0x0c401f0045057f89 */ /* 0x000e6200000e0000 */
[----:B------:R-:W-:-:S02]  /*5830*/  FSEL R147, R44, -INF , P0 ;  /* 0xff8000002c937808 */ /* 0x000fc40000000000 */
[----:B------:R-:W-:Y:S01]  /*5840*/  FMNMX.FTZ R2, R184, R3, !PT ;  /* 0x00000003b8027209 */ /* 0x000fe20007810000 */
[----:B------:R-:W2:Y:S03]  /*5850*/  SHFL.BFLY PT, R4, R0, 0x2, 0x1f ;  /* 0x0c401f0000047f89 */ /* 0x000ea600000e0000 */
[----:B------:R-:W-:Y:S01]  /*5860*/  FMNMX.FTZ R2, R147, R2, !PT ;  /* 0x0000000293027209 */ /* 0x000fe20007810000 */
[----:B------:R-:W3:Y:S04]  /*5870*/  SHFL.BFLY PT, R3, R70, 0x2, 0x1f ;  /* 0x0c401f0046037f89 */ /* 0x000ee800000e0000 */
[----:B------:R-:W4:Y:S01]  /*5880*/  SHFL.BFLY PT, R6, R2, 0x2, 0x1f ;  /* 0x0c401f0002067f89 */ /* 0x000f2200000e0000 */
[----:B-1----:R-:W-:-:S02]  /*5890*/  FMNMX.FTZ R69, R69, R5, !PT ;  /* 0x0000000545457209 */ /* 0x002fc40007810000 */
[----:B--2---:R-:W-:-:S03]  /*58a0*/  FMNMX.FTZ R0, R4, R0, !PT ;  /* 0x0000000004007209 */ /* 0x004fc60007810000 */
[----:B------:R-:W1:Y:S01]  /*58b0*/  SHFL.BFLY PT, R4, R69, 0x1, 0x1f ;  /* 0x0c201f0045047f89 */ /* 0x000e6200000e0000 */
[----:B---3--:R-:W-:-:S03]  /*58c0*/  FMNMX.FTZ R70, R70, R3, !PT ;  /* 0x0000000346467209 */ /* 0x008fc60007810000 */
[----:B------:R-:W2:Y:S01]  /*58d0*/  SHFL.BFLY PT, R71, R0, 0x1, 0x1f ;  /* 0x0c201f0000477f89 */ /* 0x000ea200000e0000 */
[----:B----4-:R-:W-:-:S03]  /*58e0*/  FMNMX.FTZ R6, R2, R6, !PT ;  /* 0x0000000602067209 */ /* 0x010fc60007810000 */
[----:B------:R-:W3:Y:S04]  /*58f0*/  SHFL.BFLY PT, R3, R70, 0x1, 0x1f ;  /* 0x0c201f0046037f89 */ /* 0x000ee800000e0000 */
[----:B------:R4:W4:Y:S01]  /*5900*/  SHFL.BFLY PT, R68, R6, 0x1, 0x1f ;  /* 0x0c201f0006447f89 */ /* 0x00092200000e0000 */
[----:B-1----:R-:W-:Y:S02]  /*5910*/  FMNMX.FTZ R69, R69, R4, !PT ;  /* 0x0000000445457209 */ /* 0x002fe40007810000 */
[----:B--2---:R-:W-:Y:S02]  /*5920*/  FMNMX.FTZ R71, R0, R71, !PT ;  /* 0x0000004700477209 */ /* 0x004fe40007810000 */
[----:B---3--:R-:W-:-:S03]  /*5930*/  FMNMX.FTZ R70, R70, R3, !PT ;  /* 0x0000000346467209 */ /* 0x008fc60007810000 */
.L_x_605:
[C---:B------:R-:W-:Y:S01]  /*5940*/  FMUL.FTZ R4, R71.reuse, c[0x0][0x2d0] ;  /* 0x0000b40047047a20 */ /* 0x040fe20000410000 */
[----:B------:R-:W-:Y:S01]  /*5950*/  FSETP.NEU.FTZ.AND P0, PT, R71, -INF , PT ;  /* 0xff8000004700780b */ /* 0x000fe20003f1d000 */
[----:B------:R-:W-:Y:S01]  /*5960*/  FMUL.FTZ R3, R70, c[0x0][0x2d0] ;  /* 0x0000b40046037a20 */ /* 0x000fe20000410000 */
[----:B----4-:R-:W-:Y:S01]  /*5970*/  FMNMX.FTZ R68, R68, R6, !PT ;  /* 0x0000000644447209 */ /* 0x010fe20007810000 */
[----:B------:R-:W-:Y:S01]  /*5980*/  WARPSYNC 0xffffffff ;  /* 0xffffffff00007948 */ /* 0x000fe20003800000 */
[----:B------:R-:W-:Y:S01]  /*5990*/  FSEL R4, R4, RZ, P0 ;  /* 0x000000ff04047208 */ /* 0x000fe20000000000 */
[----:B------:R-:W-:Y:S01]  /*59a0*/  LDSM.16.MT88.4 R44, [R225] ;  /* 0x00000000e12c783b */ /* 0x000fe20000004200 */
[----:B------:R-:W-:-:S03]  /*59b0*/  FSETP.NEU.FTZ.AND P0, PT, R70, -INF , PT ;  /* 0xff8000004600780b */ /* 0x000fc60003f1d000 */
[--C-:B------:R-:W-:Y:S01]  /*59c0*/  FFMA.FTZ R0, R9, c[0x0][0x2d0], -R4.reuse ;  /* 0x0000b40009007a23 */ /* 0x100fe20000010804 */
[----:B------:R-:W-:Y:S01]  /*59d0*/  FSEL R3, R3, RZ, P0 ;  /* 0x000000ff03037208 */ /* 0x000fe20000000000 */
[--C-:B------:R-:W-:Y:S01]  /*59e0*/  FFMA.FTZ R2, R25, c[0x0][0x2d0], -R4.reuse ;  /* 0x0000b40019027a23 */ /* 0x100fe20000010804 */
[----:B------:R-:W-:Y:S01]  /*59f0*/  FSETP.NEU.FTZ.AND P0, PT, R69, -INF , PT ;  /* 0xff8000004500780b */ /* 0x000fe20003f1d000 */
[----:B------:R1:W-:Y:S01]  /*5a00*/  MUFU.EX2 R207, R0 ;  /* 0x0000000000cf7308 */ /* 0x0003e20000000800 */
[----:B------:R2:W-:Y:S01]  /*5a10*/  STL [R1+0xa0], R224 ;  /* 0x0000a0e001007387 */ /* 0x0005e20000100800 */
[----:B------:R-:W-:Y:S02]  /*5a20*/  FFMA.FTZ R144, R144, c[0x0][0x2d0], -R4 ;  /* 0x0000b40090907a23 */ /* 0x000fe40000010804 */
[--C-:B------:R-:W-:Y:S01]  /*5a30*/  FFMA.FTZ R145, R145, c[0x0][0x2d0], -R3.reuse ;  /* 0x0000b40091917a23 */ /* 0x100fe20000010803 */
[----:B------:R-:W-:Y:S01]  /*5a40*/  LDSM.16.MT88.4 R52, [R229+0x800] ;  /* 0x00080000e534783b */ /* 0x000fe20000004200 */
[----:B------:R-:W-:-:S02]  /*5a50*/  FFMA.FTZ R146, R146, c[0x0][0x2d0], -R3 ;  /* 0x0000b40092927a23 */ /* 0x000fc40000010803 */
[----:B------:R3:W-:Y:S01]  /*5a60*/  MUFU.EX2 R217, R2 ;  /* 0x0000000200d97308 */ /* 0x0007e20000000800 */
[----:B------:R-:W-:Y:S01]  /*5a70*/  LDSM.16.MT88.4 R48, [R226] ;  /* 0x00000000e230783b */ /* 0x000fe20000004200 */
[--C-:B------:R-:W-:Y:S02]  /*5a80*/  FFMA.FTZ R148, R148, c[0x0][0x2d0], -R3.reuse ;  /* 0x0000b40094947a23 */ /* 0x100fe40000010803 */
[----:B------:R-:W-:Y:S02]  /*5a90*/  FFMA.FTZ R149, R149, c[0x0][0x2d0], -R3 ;  /* 0x0000b40095957a23 */ /* 0x000fe40000010803 */
[----:B-1----:R-:W-:-:S04]  /*5aa0*/  FFMA.FTZ R0, R10, c[0x0][0x2d0], -R4 ;  /* 0x0000b4000a007a23 */ /* 0x002fc80000010804 */
[----:B------:R1:W-:Y:S01]  /*5ab0*/  MUFU.EX2 R206, R0 ;  /* 0x0000000000ce7308 */ /* 0x0003e20000000800 */
[----:B---3--:R-:W-:-:S05]  /*5ac0*/  FMUL.FTZ R2, R69, c[0x0][0x2d0] ;  /* 0x0000b40045027a20 */ /* 0x008fca0000410000 */
[----:B------:R-:W-:Y:S02]  /*5ad0*/  FSEL R2, R2, RZ, P0 ;  /* 0x000000ff02027208 */ /* 0x000fe40000000000 */
[----:B------:R-:W-:Y:S01]  /*5ae0*/  FSETP.NEU.FTZ.AND P0, PT, R68, -INF , PT ;  /* 0xff8000004400780b */ /* 0x000fe20003f1d000 */
[----:B-1----:R-:W-:-:S04]  /*5af0*/  FFMA.FTZ R0, R13, c[0x0][0x2d0], -R4 ;  /* 0x0000b4000d007a23 */ /* 0x002fc80000010804 */
[----:B------:R1:W-:Y:S02]  /*5b00*/  MUFU.EX2 R208, R0 ;  /* 0x0000000000d07308 */ /* 0x0003e40000000800 */
[----:B-1----:R-:W-:-:S06]  /*5b10*/  FFMA.FTZ R0, R15, c[0x0][0x2d0], -R4 ;  /* 0x0000b4000f007a23 */ /* 0x002fcc0000010804 */
[----:B------:R1:W3:Y:S02]  /*5b20*/  MUFU.EX2 R197, R0 ;  /* 0x0000000000c57308 */ /* 0x0002e40000000800 */
[----:B-1----:R-:W-:-:S06]  /*5b30*/  FFMA.FTZ R0, R21, c[0x0][0x2d0], -R4 ;  /* 0x0000b40015007a23 */ /* 0x002fcc0000010804 */
[----:B------:R1:W4:Y:S02]  /*5b40*/  MUFU.EX2 R5, R0 ;  /* 0x0000000000057308 */ /* 0x0003240000000800 */
[----:B-1----:R-:W-:Y:S01]  /*5b50*/  FFMA.FTZ R0, R22, c[0x0][0x2d0], -R4 ;  /* 0x0000b40016007a23 */ /* 0x002fe20000010804 */
[----:B---3--:R-:W-:-:S05]  /*5b60*/  F2FP.BF16.PACK_AB R22, R197, R208 ;  /* 0x000000d0c516723e */ /* 0x008fca00000010ff */
[----:B------:R1:W-:Y:S02]  /*5b70*/  MUFU.EX2 R34, R0 ;  /* 0x0000000000227308 */ /* 0x0003e40000000800 */
[----:B-1----:R-:W-:-:S06]  /*5b80*/  FFMA.FTZ R0, R28, c[0x0][0x2d0], -R4 ;  /* 0x0000b4001c007a23 */ /* 0x002fcc0000010804 */
[----:B------:R1:W-:Y:S02]  /*5b90*/  MUFU.EX2 R222, R0 ;  /* 0x0000000000de7308 */ /* 0x0003e40000000800 */
[--C-:B-1----:R-:W-:Y:S01]  /*5ba0*/  FFMA.FTZ R0, R7, c[0x0][0x2d0], -R3.reuse ;  /* 0x0000b40007007a23 */ /* 0x102fe20000010803 */
[----:B----4-:R-:W-:Y:S01]  /*5bb0*/  MOV R7, R5 ;  /* 0x0000000500077202 */ /* 0x010fe20000000f00 */
[----:B------:R-:W-:-:S04]  /*5bc0*/  FFMA.FTZ R5, R17, c[0x0][0x2d0], -R3 ;  /* 0x0000b40011057a23 */ /* 0x000fc80000010803 */
[----:B------:R1:W-:Y:S08]  /*5bd0*/  MUFU.EX2 R204, R0 ;  /* 0x0000000000cc7308 */ /* 0x0003f00000000800 */
[----:B------:R3:W-:Y:S01]  /*5be0*/  MUFU.EX2 R218, R5 ;  /* 0x0000000500da7308 */ /* 0x0007e20000000800 */
[----:B-1----:R-:W-:-:S07]  /*5bf0*/  FFMA.FTZ R0, R8, c[0x0][0x2d0], -R3 ;  /* 0x0000b40008007a23 */ /* 0x002fce0000010803 */
[----:B------:R1:W4:Y:S01]  /*5c00*/  MUFU.EX2 R195, R0 ;  /* 0x0000000000c37308 */ /* 0x0003220000000800 */
[----:B---3--:R-:W-:-:S07]  /*5c10*/  FFMA.FTZ R5, R35, c[0x0][0x2d0], -R2 ;  /* 0x0000b40023057a23 */ /* 0x008fce0000010802 */
[----:B------:R3:W-:Y:S01]  /*5c20*/  MUFU.EX2 R220, R5 ;  /* 0x0000000500dc7308 */ /* 0x0007e20000000800 */
[----:B-1----:R-:W-:Y:S01]  /*5c30*/  FFMA.FTZ R0, R11, c[0x0][0x2d0], -R3 ;  /* 0x0000b4000b007a23 */ /* 0x002fe20000010803 */
[----:B----4-:R-:W-:-:S06]  /*5c40*/  F2FP.BF16.PACK_AB R21, R195, R204 ;  /* 0x000000ccc315723e */ /* 0x010fcc00000010ff */
[----:B------:R1:W-:Y:S01]  /*5c50*/  MUFU.EX2 R205, R0 ;  /* 0x0000000000cd7308 */ /* 0x0003e20000000800 */
[----:B---3--:R-:W-:Y:S02]  /*5c60*/  FFMA.FTZ R5, R36, c[0x0][0x2d0], -R2 ;  /* 0x0000b40024057a23 */ /* 0x008fe40000010802 */
[----:B------:R-:W3:Y:S05]  /*5c70*/  LDSM.16.MT88.4 R36, [R229] ;  /* 0x00000000e524783b */ /* 0x000eea0000004200 */
[----:B------:R-:W4:Y:S01]  /*5c80*/  MUFU.EX2 R247, R5 ;  /* 0x0000000500f77308 */ /* 0x000f220000000800 */
[----:B-1----:R-:W-:-:S07]  /*5c90*/  FFMA.FTZ R0, R12, c[0x0][0x2d0], -R3 ;  /* 0x0000b4000c007a23 */ /* 0x002fce0000010803 */
[----:B------:R1:W-:Y:S01]  /*5ca0*/  MUFU.EX2 R219, R0 ;  /* 0x0000000000db7308 */ /* 0x0003e20000000800 */
[----:B----4-:R-:W-:Y:S01]  /*5cb0*/  F2FP.BF16.PACK_AB R10, R247, R220 ;  /* 0x000000dcf70a723e */ /* 0x010fe200000010ff */
[----:B-1----:R-:W-:Y:S01]  /*5cc0*/  FFMA.FTZ R0, R14, c[0x0][0x2d0], -R3 ;  /* 0x0000b4000e007a23 */ /* 0x002fe20000010803 */
[----:B------:R-:W-:-:S05]  /*5cd0*/  F2FP.BF16.PACK_AB R14, R222, R217 ;  /* 0x000000d9de0e723e */ /* 0x000fca00000010ff */
[----:B------:R1:W-:Y:S02]  /*5ce0*/  MUFU.EX2 R200, R0 ;  /* 0x0000000000c87308 */ /* 0x0003e40000000800 */
[----:B-1----:R-:W-:-:S06]  /*5cf0*/  FFMA.FTZ R0, R16, c[0x0][0x2d0], -R3 ;  /* 0x0000b40010007a23 */ /* 0x002fcc0000010803 */
[----:B------:R1:W4:Y:S02]  /*5d00*/  MUFU.EX2 R216, R0 ;  /* 0x0000000000d87308 */ /* 0x0003240000000800 */
[----:B-1----:R-:W-:Y:S01]  /*5d10*/  FFMA.FTZ R0, R27, c[0x0][0x2d0], -R3 ;  /* 0x0000b4001b007a23 */ /* 0x002fe20000010803 */
[----:B----4-:R-:W-:-:S05]  /*5d20*/  F2FP.BF16.PACK_AB R13, R216, R200 ;  /* 0x000000c8d80d723e */ /* 0x010fca00000010ff */
[----:B------:R1:W4:Y:S02]  /*5d30*/  MUFU.EX2 R223, R0 ;  /* 0x0000000000df7308 */ /* 0x0003240000000800 */
[----:B-1----:R-:W-:Y:S01]  /*5d40*/  FFMA.FTZ R0, R24, c[0x0][0x2d0], -R2 ;  /* 0x0000b40018007a23 */ /* 0x002fe20000010802 */
[----:B----4-:R-:W-:-:S05]  /*5d50*/  F2FP.BF16.PACK_AB R15, R223, R218 ;  /* 0x000000dadf0f723e */ /* 0x010fca00000010ff */
[----:B------:R1:W-:Y:S02]  /*5d60*/  MUFU.EX2 R194, R0 ;  /* 0x0000000000c27308 */ /* 0x0003e40000000800 */
[----:B-1----:R-:W-:-:S06]  /*5d70*/  FFMA.FTZ R0, R26, c[0x0][0x2d0], -R2 ;  /* 0x0000b4001a007a23 */ /* 0x002fcc0000010802 */
[----:B------:R1:W4:Y:S02]  /*5d80*/  MUFU.EX2 R193, R0 ;  /* 0x0000000000c17308 */ /* 0x0003240000000800 */
[----:B-1----:R-:W-:Y:S01]  /*5d90*/  FFMA.FTZ R0, R29, c[0x0][0x2d0], -R2 ;  /* 0x0000b4001d007a23 */ /* 0x002fe20000010802 */
[----:B----4-:R-:W-:-:S05]  /*5da0*/  F2FP.BF16.PACK_AB R16, R193, R194 ;  /* 0x000000c2c110723e */ /* 0x010fca00000010ff */
[----:B------:R1:W-:Y:S02]  /*5db0*/  MUFU.EX2 R203, R0 ;  /* 0x0000000000cb7308 */ /* 0x0003e40000000800 */
[----:B-1----:R-:W-:-:S06]  /*5dc0*/  FFMA.FTZ R0, R31, c[0x0][0x2d0], -R2 ;  /* 0x0000b4001f007a23 */ /* 0x002fcc0000010802 */
[----:B------:R1:W-:Y:S02]  /*5dd0*/  MUFU.EX2 R210, R0 ;  /* 0x0000000000d27308 */ /* 0x0003e40000000800 */
[----:B-1----:R-:W-:-:S06]  /*5de0*/  FFMA.FTZ R0, R32, c[0x0][0x2d0], -R2 ;  /* 0x0000b40020007a23 */ /* 0x002fcc0000010802 */
[----:B------:R1:W-:Y:S02]  /*5df0*/  MUFU.EX2 R196, R0 ;  /* 0x0000000000c47308 */ /* 0x0003e40000000800 */
[----:B-1----:R-:W-:-:S06]  /*5e00*/  FFMA.FTZ R0, R33, c[0x0][0x2d0], -R2 ;  /* 0x0000b40021007a23 */ /* 0x002fcc0000010802 */
[----:B------:R1:W4:Y:S02]  /*5e10*/  MUFU.EX2 R215, R0 ;  /* 0x0000000000d77308 */ /* 0x0003240000000800 */
[----:B-1----:R-:W-:Y:S01]  /*5e20*/  FMUL.FTZ R0, R68, c[0x0][0x2d0] ;  /* 0x0000b40044007a20 */ /* 0x002fe20000410000 */
[----:B----4-:R-:W-:-:S04]  /*5e30*/  F2FP.BF16.PACK_AB R8, R215, R196 ;  /* 0x000000c4d708723e */ /* 0x010fc800000010ff */
[----:B------:R-:W-:-:S05]  /*5e40*/  FSEL R0, R0, RZ, P0 ;  /* 0x000000ff00007208 */ /* 0x000fca0000000000 */
[--C-:B------:R-:W-:Y:S01]  /*5e50*/  FFMA.FTZ R5, R18, c[0x0][0x2d0], -R0.reuse ;  /* 0x0000b40012057a23 */ /* 0x100fe20000010800 */
[----:B------:R-:W-:Y:S01]  /*5e60*/  F2FP.BF16.PACK_AB R18, R210, R203 ;  /* 0x000000cbd212723e */ /* 0x000fe200000010ff */
[--C-:B------:R-:W-:Y:S02]  /*5e70*/  FFMA.FTZ R6, R30, c[0x0][0x2d0], -R0.reuse ;  /* 0x0000b4001e067a23 */ /* 0x100fe40000010800 */
[----:B------:R1:W-:Y:S01]  /*5e80*/  MUFU.EX2 R202, R5 ;  /* 0x0000000500ca7308 */ /* 0x0003e20000000800 */
[----:B------:R-:W4:Y:S01]  /*5e90*/  LDSM.16.MT88.4 R28, [R225+0x800] ;  /* 0x00080000e11c783b */ /* 0x000f220000004200 */
[--C-:B------:R-:W-:Y:S02]  /*5ea0*/  FFMA.FTZ R154, R154, c[0x0][0x2d0], -R0.reuse ;  /* 0x0000b4009a9a7a23 */ /* 0x100fe40000010800 */
[--C-:B------:R-:W-:Y:S02]  /*5eb0*/  FFMA.FTZ R155, R155, c[0x0][0x2d0], -R0.reuse ;  /* 0x0000b4009b9b7a23 */ /* 0x100fe40000010800 */
[----:B------:R-:W-:-:S02]  /*5ec0*/  FFMA.FTZ R184, R184, c[0x0][0x2d0], -R0 ;  /* 0x0000b400b8b87a23 */ /* 0x000fc40000010800 */
[----:B------:R2:W-:Y:S01]  /*5ed0*/  MUFU.EX2 R214, R6 ;  /* 0x0000000600d67308 */ /* 0x0005e20000000800 */
[----:B-1----:R-:W-:-:S07]  /*5ee0*/  FFMA.FTZ R5, R19, c[0x0][0x2d0], -R0 ;  /* 0x0000b40013057a23 */ /* 0x002fce0000010800 */
[----:B------:R1:W1:Y:S01]  /*5ef0*/  MUFU.EX2 R192, R5 ;  /* 0x0000000500c07308 */ /* 0x0002620000000800 */
[----:B--2---:R-:W-:-:S04]  /*5f00*/  MOV R6, R34 ;  /* 0x0000002200067202 */ /* 0x004fc80000000f00 */
[----:B------:R-:W-:Y:S01]  /*5f10*/  F2FP.BF16.PACK_AB R12, R6, R7 ;  /* 0x00000007060c723e */ /* 0x000fe200000010ff */
[--C-:B-1----:R-:W-:Y:S01]  /*5f20*/  FFMA.FTZ R5, R20, c[0x0][0x2d0], -R0.reuse ;  /* 0x0000b40014057a23 */ /* 0x102fe20000010800 */
[----:B------:R-:W-:Y:S02]  /*5f30*/  F2FP.BF16.PACK_AB R17, R192, R202 ;  /* 0x000000cac011723e */ /* 0x000fe400000010ff */
[----:B------:R-:W-:Y:S01]  /*5f40*/  F2FP.BF16.PACK_AB R20, R206, R207 ;  /* 0x000000cfce14723e */ /* 0x000fe200000010ff */
[----:B------:R1:W-:Y:S02]  /*5f50*/  MUFU.EX2 R209, R5 ;  /* 0x0000000500d17308 */ /* 0x0003e40000000800 */
[----:B-1----:R-:W-:Y:S01]  /*5f60*/  FFMA.FTZ R5, R23, c[0x0][0x2d0], -R0 ;  /* 0x0000b40017057a23 */ /* 0x002fe20000010800 */
[----:B------:R-:W-:-:S05]  /*5f70*/  F2FP.BF16.PACK_AB R23, R219, R205 ;  /* 0x000000cddb17723e */ /* 0x000fca00000010ff */
[----:B------:R1:W2:Y:S02]  /*5f80*/  MUFU.EX2 R224, R5 ;  /* 0x0000000500e07308 */ /* 0x0002a40000000800 */
[C---:B---3--:R-:W-:Y:S08]  /*5f90*/  HMMA.16816.F32.BF16 R32, R20.reuse, R36, RZ ;  /* 0x000000241420723c */ /* 0x048ff000000418ff */
[----:B------:R-:W-:Y:S01]  /*5fa0*/  HMMA.16816.F32.BF16 R60, R20, R44, RZ ;  /* 0x0000002c143c723c */ /* 0x000fe200000418ff */
[----:B-1----:R-:W-:Y:S01]  /*5fb0*/  FFMA.FTZ R5, R40, c[0x0][0x2d0], -R0 ;  /* 0x0000b40028057a23 */ /* 0x002fe20000010800 */
[----:B--2---:R-:W-:-:S03]  /*5fc0*/  F2FP.BF16.PACK_AB R19, R224, R209 ;  /* 0x000000d1e013723e */ /* 0x004fc600000010ff */
[----:B------:R1:W2:Y:S03]  /*5fd0*/  MUFU.EX2 R221, R5 ;  /* 0x0000000500dd7308 */ /* 0x0002a60000000800 */
[----:B------:R-:W-:Y:S08]  /*5fe0*/  HMMA.16816.F32.BF16 R72, R20, R48, RZ ;  /* 0x000000301448723c */ /* 0x000ff000000418ff */
[----:B------:R-:W-:Y:S01]  /*5ff0*/  HMMA.16816.F32.BF16 R24, R16, R44, RZ ;  /* 0x0000002c1018723c */ /* 0x000fe200000418ff */
[----:B-1----:R-:W-:-:S07]  /*6000*/  FFMA.FTZ R5, R41, c[0x0][0x2d0], -R0 ;  /* 0x0000b40029057a23 */ /* 0x002fce0000010800 */
[----:B------:R-:W-:Y:S01]  /*6010*/  HMMA.16816.F32.BF16 R56, R16, R36, RZ ;  /* 0x000000241038723c */ /* 0x000fe200000418ff */
[----:B--2---:R-:W-:Y:S01]  /*6020*/  F2FP.BF16.PACK_AB R9, R221, R214 ;  /* 0x000000d6dd09723e */ /* 0x004fe200000010ff */
[----:B------:R1:W-:Y:S06]  /*6030*/  MUFU.EX2 R248, R5 ;  /* 0x0000000500f87308 */ /* 0x0003ec0000000800 */
[C---:B------:R-:W-:Y:S01]  /*6040*/  HMMA.16816.F32.BF16 R88, R12.reuse, R52, R32 ;  /* 0x000000340c58723c */ /* 0x040fe20000041820 */
[----:B------:R-:W-:Y:S07]  /*6050*/  LDSM.16.MT88.4 R32, [R226+0x800] ;  /* 0x00080000e220783b */ /* 0x000fee0000004200 */
[----:B----4-:R-:W-:Y:S01]  /*6060*/  HMMA.16816.F32.BF16 R76, R12, R28, R60 ;  /* 0x0000001c0c4c723c */ /* 0x010fe2000004183c */
[----:B-1----:R-:W-:-:S02]  /*6070*/  FFMA.FTZ R5, R42, c[0x0][0x2d0], -R0 ;  /* 0x0000b4002a057a23 */ /* 0x002fc40000010800 */
[----:B------:R-:W1:Y:S02]  /*6080*/  LDSM.16.MT88.4 R40, [R228] ;  /* 0x00000000e428783b */ /* 0x000e640000004200 */
[----:B------:R-:W2:Y:S03]  /*6090*/  MUFU.EX2 R212, R5 ;  /* 0x0000000500d47308 */ /* 0x000ea60000000800 */
[----:B------:R-:W-:Y:S01]  /*60a0*/  HMMA.16816.F32.BF16 R64, R16, R48, RZ ;  /* 0x000000301040723c */ /* 0x000fe200000418ff */
[----:B--2---:R-:W-:Y:S01]  /*60b0*/  F2FP.BF16.PACK_AB R11, R212, R248 ;  /* 0x000000f8d40b723e */ /* 0x004fe200000010ff */
[----:B------:R-:W-:-:S04]  /*60c0*/  FFMA.FTZ R5, R124, c[0x0][0x2d0], -R4 ;  /* 0x0000b4007c057a23 */ /* 0x000fc80000010804 */
[----:B------:R2:W3:Y:S02]  /*60d0*/  MUFU.EX2 R198, R5 ;  /* 0x0000000500c67308 */ /* 0x0004e40000000800 */
[C---:B------:R-:W-:Y:S01]  /*60e0*/  HMMA.16816.F32.BF16 R80, R8.reuse, R28, R24 ;  /* 0x0000001c0850723c */ /* 0x040fe20000041818 */
[----:B------:R-:W4:Y:S07]  /*60f0*/  LDSM.16.MT88.4 R24, [R228+0x800] ;  /* 0x00080000e418783b */ /* 0x000f2e0000004200 */
[----:B------:R-:W-:Y:S01]  /*6100*/  HMMA.16816.F32.BF16 R84, R8, R52, R56 ;  /* 0x000000340854723c */ /* 0x000fe20000041838 */
[----:B--2---:R-:W-:Y:S01]  /*6110*/  FFMA.FTZ R5, R125, c[0x0][0x2d0], -R4 ;  /* 0x0000b4007d057a23 */ /* 0x004fe20000010804 */
[----:B---3--:R-:W-:-:S06]  /*6120*/  MOV R125, R198 ;  /* 0x000000c6007d7202 */ /* 0x008fcc0000000f00 */
[-C--:B-1----:R-:W-:Y:S01]  /*6130*/  HMMA.16816.F32.BF16 R56, R16, R40.reuse, RZ ;  /* 0x000000281038723c */ /* 0x082fe200000418ff */
[----:B------:R1:W-:Y:S07]  /*6140*/  MUFU.EX2 R213, R5 ;  /* 0x0000000500d57308 */ /* 0x0003ee0000000800 */
[----:B------:R-:W-:Y:S08]  /*6150*/  HMMA.16816.F32.BF16 R60, R20, R40, RZ ;  /* 0x00000028143c723c */ /* 0x000ff000000418ff */
[----:B------:R-:W-:Y:S01]  /*6160*/  HMMA.16816.F32.BF16 R96, R8, R32, R64 ;  /* 0x000000200860723c */ /* 0x000fe20000041840 */
[----:B-1----:R-:W-:-:S04]  /*6170*/  FFMA.FTZ R5, R126, c[0x0][0x2d0], -R4 ;  /* 0x0000b4007e057a23 */ /* 0x002fc80000010804 */
[----:B------:R1:W-:Y:S03]  /*6180*/  MUFU.EX2 R126, R5 ;  /* 0x00000005007e7308 */ /* 0x0003e60000000800 */
[----:B------:R-:W-:Y:S08]  /*6190*/  HMMA.16816.F32.BF16 R100, R12, R32, R72 ;  /* 0x000000200c64723c */ /* 0x000ff00000041848 */
[----:B----4-:R-:W-:Y:S01]  /*61a0*/  HMMA.16816.F32.BF16 R104, R8, R24, R56 ;  /* 0x000000180868723c */ /* 0x010fe20000041838 */
[----:B-1----:R-:W-:-:S07]  /*61b0*/  FFMA.FTZ R5, R127, c[0x0][0x2d0], -R4 ;  /* 0x0000b4007f057a23 */ /* 0x002fce0000010804 */
[----:B------:R-:W-:Y:S01]  /*61c0*/  HMMA.16816.F32.BF16 R56, R16, R38, RZ ;  /* 0x000000261038723c */ /* 0x000fe200000418ff */
[----:B------:R1:W-:Y:S07]  /*61d0*/  MUFU.EX2 R198, R5 ;  /* 0x0000000500c67308 */ /* 0x0003ee0000000800 */
[----:B------:R-:W-:Y:S08]  /*61e0*/  HMMA.16816.F32.BF16 R108, R12, R24, R60 ;  /* 0x000000180c6c723c */ /* 0x000ff0000004183c */
[----:B------:R-:W-:Y:S01]  /*61f0*/  HMMA.16816.F32.BF16 R60, R16, R46, RZ ;  /* 0x0000002e103c723c */ /* 0x000fe200000418ff */
[----:B-1----:R-:W-:-:S04]  /*6200*/  FFMA.FTZ R5, R116, c[0x0][0x2d0], -R3 ;  /* 0x0000b40074057a23 */ /* 0x002fc80000010803 */
[----:B------:R1:W-:Y:S03]  /*6210*/  MUFU.EX2 R124, R5 ;  /* 0x00000005007c7308 */ /* 0x0003e60000000800 */
[----:B------:R-:W-:Y:S08]  /*6220*/  HMMA.16816.F32.BF16 R64, R8, R54, R56 ;  /* 0x000000360840723c */ /* 0x000ff00000041838 */
[----:B------:R-:W-:Y:S01]  /*6230*/  HMMA.16816.F32.BF16 R56, R16, R50, RZ ;  /* 0x000000321038723c */ /* 0x000fe200000418ff */
[----:B-1----:R-:W-:Y:S01]  /*6240*/  FFMA.FTZ R5, R117, c[0x0][0x2d0], -R3 ;  /* 0x0000b40075057a23 */ /* 0x002fe20000010803 */
[----:B------:R-:W-:-:S06]  /*6250*/  MOV R117, R215 ;  /* 0x000000d700757202 */ /* 0x000fcc0000000f00 */
[----:B------:R-:W-:Y:S08]  /*6260*/  HMMA.16816.F32.BF16 R16, R16, R42, RZ ;  /* 0x0000002a1010723c */ /* 0x000ff000000418ff */
[C---:B------:R-:W-:Y:S08]  /*6270*/  HMMA.16816.F32.BF16 R60, R8.reuse, R30, R60 ;  /* 0x0000001e083c723c */ /* 0x040ff0000004183c */
[C---:B------:R-:W-:Y:S08]  /*6280*/  HMMA.16816.F32.BF16 R56, R8.reuse, R34, R56 ;  /* 0x000000220838723c */ /* 0x040ff00000041838 */
[----:B------:R-:W-:Y:S01]  /*6290*/  HMMA.16816.F32.BF16 R92, R8, R26, R16 ;  /* 0x0000001a085c723c */ /* 0x000fe20000041810 */
[----:B------:R1:W2:Y:S01]  /*62a0*/  MUFU.EX2 R8, R5 ;  /* 0x0000000500087308 */ /* 0x0002a20000000800 */
[----:B------:R-:W3:Y:S06]  /*62b0*/  LDSM.16.MT88.4 R16, [R225+0x1000] ;  /* 0x00100000e110783b */ /* 0x000eec0000004200 */
[C---:B------:R-:W-:Y:S08]  /*62c0*/  HMMA.16816.F32.BF16 R44, R20.reuse, R46, RZ ;  /* 0x0000002e142c723c */ /* 0x040ff000000418ff */
[----:B------:R-:W-:Y:S01]  /*62d0*/  HMMA.16816.F32.BF16 R36, R20, R38, RZ ;  /* 0x000000261424723c */ /* 0x000fe200000418ff */
[----:B-1----:R-:W-:Y:S01]  /*62e0*/  FFMA.FTZ R5, R118, c[0x0][0x2d0], -R3 ;  /* 0x0000b40076057a23 */ /* 0x002fe20000010803 */
[----:B------:R-:W-:-:S03]  /*62f0*/  MOV R118, R214 ;  /* 0x000000d600767202 */ /* 0x000fc60000000f00 */
[----:B------:R1:W-:Y:S03]  /*6300*/  MUFU.EX2 R127, R5 ;  /* 0x00000005007f7308 */ /* 0x0003e60000000800 */
[C---:B------:R-:W-:Y:S08]  /*6310*/  HMMA.16816.F32.BF16 R48, R20.reuse, R50, RZ ;  /* 0x000000321430723c */ /* 0x040ff000000418ff */
[----:B------:R-:W-:Y:S01]  /*6320*/  HMMA.16816.F32.BF16 R20, R20, R42, RZ ;  /* 0x0000002a1414723c */ /* 0x000fe200000418ff */
[----:B-1----:R-:W-:Y:S01]  /*6330*/  FFMA.FTZ R5, R119, c[0x0][0x2d0], -R3 ;  /* 0x0000b40077057a23 */ /* 0x002fe20000010803 */
[----:B--2---:R-:W-:-:S06]  /*6340*/  MOV R119, R8 ;  /* 0x0000000800777202 */ /* 0x004fcc0000000f00 */
[C---:B------:R-:W-:Y:S01]  /*6350*/  HMMA.16816.F32.BF16 R28, R12.reuse, R30, R44 ;  /* 0x0000001e0c1c723c */ /* 0x040fe2000004182c */
[----:B------:R1:W2:Y:S07]  /*6360*/  MUFU.EX2 R199, R5 ;  /* 0x0000000500c77308 */ /* 0x0002ae0000000800 */
[C---:B------:R-:W-:Y:S08]  /*6370*/  HMMA.16816.F32.BF16 R36, R12.reuse, R54, R36 ;  /* 0x000000360c24723c */ /* 0x040ff00000041824 */
[----:B------:R-:W-:Y:S01]  /*6380*/  HMMA.16816.F32.BF16 R48, R12, R34, R48 ;  /* 0x000000220c30723c */ /* 0x000fe20000041830 */
[----:B-1----:R-:W-:-:S04]  /*6390*/  FFMA.FTZ R5, R120, c[0x0][0x2d0], -R2 ;  /* 0x0000b40078057a23 */ /* 0x002fc80000010802 */
[----:B------:R1:W-:Y:S03]  /*63a0*/  MUFU.EX2 R249, R5 ;  /* 0x0000000500f97308 */ /* 0x0003e60000000800 */
[----:B------:R-:W-:Y:S07]  /*63b0*/  HMMA.16816.F32.BF16 R20, R12, R26, R20 ;  /* 0x0000001a0c14723c */ /* 0x000fee0000041814 */
[----:B------:R-:W-:-:S02]  /*63c0*/  F2FP.BF16.PACK_AB R12, R213, R125 ;  /* 0x0000007dd50c723e */ /* 0x000fc400000010ff */
[----:B------:R-:W-:Y:S02]  /*63d0*/  F2FP.BF16.PACK_AB R13, R119, R124 ;  /* 0x0000007c770d723e */ /* 0x000fe400000010ff */
[----:B------:R-:W-:Y:S01]  /*63e0*/  F2FP.BF16.PACK_AB R14, R198, R126 ;  /* 0x0000007ec60e723e */ /* 0x000fe200000010ff */
[----:B-1----:R-:W-:Y:S01]  /*63f0*/  FFMA.FTZ R5, R121, c[0x0][0x2d0], -R2 ;  /* 0x0000b40079057a23 */ /* 0x002fe20000010802 */
[----:B--2---:R-:W-:-:S03]  /*6400*/  F2FP.BF16.PACK_AB R15, R199, R127 ;  /* 0x0000007fc70f723e */ /* 0x004fc600000010ff */
[----:B------:R1:W2:Y:S04]  /*6410*/  MUFU.EX2 R251, R5 ;  /* 0x0000000500fb7308 */ /* 0x0002a80000000800 */
[C---:B---3--:R-:W-:Y:S08]  /*6420*/  HMMA.16816.F32.BF16 R76, R12.reuse, R16, R76 ;  /* 0x000000100c4c723c */ /* 0x048ff0000004184c */
[----:B------:R-:W-:Y:S01]  /*6430*/  HMMA.16816.F32.BF16 R28, R12, R18, R28 ;  /* 0x000000120c1c723c */ /* 0x000fe2000004181c */
        /* <DEDUP_REMOVED lines=13> */
[----:B-1----:R-:W-:-:S06]  /*6510*/  FFMA.FTZ R5, R115, c[0x0][0x2d0], -R0 ;  /* 0x0000b40073057a23 */ /* 0x002fcc0000010800 */
[----:B------:R-:W1:Y:S02]  /*6520*/  MUFU.EX2 R120, R5 ;  /* 0x0000000500787308 */ /* 0x000e640000000800 */
[----:B-1----:R-:W-:Y:S01]  /*6530*/  F2FP.BF16.PACK_AB R11, R120, R211 ;  /* 0x000000d3780b723e */ /* 0x002fe200000010ff */
[----:B------:R-:W-:Y:S02]  /*6540*/  FFMA.FTZ R5, R140, c[0x0][0x2d0], -R4 ;  /* 0x0000b4008c057a23 */ /* 0x000fe40000010804 */
[----:B------:R-:W-:-:S04]  /*6550*/  FFMA.FTZ R140, R187, c[0x0][0x2d0], -R2 ;  /* 0x0000b400bb8c7a23 */ /* 0x000fc80000010802 */
[C---:B------:R-:W-:Y:S08]  /*6560*/  HMMA.16816.F32.BF16 R80, R8.reuse, R16, R80 ;  /* 0x000000100850723c */ /* 0x040ff00000041850 */
[----:B------:R-:W-:Y:S01]  /*6570*/  HMMA.16816.F32.BF16 R72, R8, R18, R60 ;  /* 0x000000120848723c */ /* 0x000fe2000004183c */
[----:B------:R-:W1:Y:S07]  /*6580*/  LDSM.16.MT88.4 R16, [R229+0x1000] ;  /* 0x00100000e510783b */ /* 0x000e6e0000004200 */
[-C--:B-1----:R-:W-:Y:S08]  /*6590*/  HMMA.16816.F32.BF16 R52, R12, R16.reuse, R88 ;  /* 0x000000100c34723c */ /* 0x082ff00000041858 */
[C---:B------:R-:W-:Y:S08]  /*65a0*/  HMMA.16816.F32.BF16 R44, R8.reuse, R16, R84 ;  /* 0x00000010082c723c */ /* 0x040ff00000041854 */
[-C--:B------:R-:W-:Y:S08]  /*65b0*/  HMMA.16816.F32.BF16 R40, R8, R18.reuse, R64 ;  /* 0x000000120828723c */ /* 0x080ff00000041840 */
[C---:B------:R-:W-:Y:S01]  /*65c0*/  HMMA.16816.F32.BF16 R24, R12.reuse, R18, R36 ;  /* 0x000000120c18723c */ /* 0x040fe20000041824 */
[----:B------:R-:W1:Y:S07]  /*65d0*/  LDSM.16.MT88.4 R16, [R226+0x1000] ;  /* 0x00100000e210783b */ /* 0x000e6e0000004200 */
[-C--:B-1----:R-:W-:Y:S07]  /*65e0*/  HMMA.16816.F32.BF16 R36, R12, R16.reuse, R100 ;  /* 0x000000100c24723c */ /* 0x082fee0000041864 */
[----:B------:R-:W-:Y:S01]  /*65f0*/  MOV R100, R248 ;  /* 0x000000f800647202 */ /* 0x000fe20000000f00 */
[----:B------:R-:W-:Y:S01]  /*6600*/  HMMA.16816.F32.BF16 R64, R8, R16, R96 ;  /* 0x000000100840723c */ /* 0x000fe20000041860 */
[----:B------:R-:W-:-:S02]  /*6610*/  MOV R103, R213 ;  /* 0x000000d500677202 */ /* 0x000fc40000000f00 */
[----:B------:R-:W-:Y:S02]  /*6620*/  MOV R101, R211 ;  /* 0x000000d300657202 */ /* 0x000fe40000000f00 */
[----:B------:R-:W-:Y:S02]  /*6630*/  MOV R102, R212 ;  /* 0x000000d400667202 */ /* 0x000fe40000000f00 */
[----:B------:R-:W-:Y:S01]  /*6640*/  MOV R99, R247 ;  /* 0x000000f700637202 */ /* 0x000fe20000000f00 */
[----:B------:R-:W-:Y:S01]  /*6650*/  HMMA.16816.F32.BF16 R60, R8, R18, R56 ;  /* 0x00000012083c723c */ /* 0x000fe20000041838 */
[----:B------:R1:W-:Y:S01]  /*6660*/  MUFU.EX2 R247, R5 ;  /* 0x0000000500f77308 */ /* 0x0003e20000000800 */
[----:B------:R-:W-:Y:S02]  /*6670*/  MOV R96, R221 ;  /* 0x000000dd00607202 */ /* 0x000fe40000000f00 */
[----:B------:R-:W-:Y:S02]  /*6680*/  MOV R97, R222 ;  /* 0x000000de00617202 */ /* 0x000fe40000000f00 */
[----:B------:R-:W-:-:S02]  /*6690*/  MOV R98, R223 ;  /* 0x000000df00627202 */ /* 0x000fc40000000f00 */
[----:B------:R-:W-:Y:S01]  /*66a0*/  HMMA.16816.F32.BF16 R48, R12, R18, R48 ;  /* 0x000000120c30723c */ /* 0x000fe20000041830 */
[----:B------:R-:W2:Y:S01]  /*66b0*/  LDSM.16.MT88.4 R16, [R228+0x1000] ;  /* 0x00100000e410783b */ /* 0x000ea20000004200 */
[--C-:B-1----:R-:W-:Y:S02]  /*66c0*/  FFMA.FTZ R5, R141, c[0x0][0x2d0], -R4.reuse ;  /* 0x0000b4008d057a23 */ /* 0x102fe40000010804 */
[--C-:B------:R-:W-:Y:S02]  /*66d0*/  FFMA.FTZ R141, R170, c[0x0][0x2d0], -R4.reuse ;  /* 0x0000b400aa8d7a23 */ /* 0x100fe40000010804 */
[----:B------:R1:W3:Y:S02]  /*66e0*/  MUFU.EX2 R248, R5 ;  /* 0x0000000500f87308 */ /* 0x0002e40000000800 */
[--C-:B-1----:R-:W-:Y:S02]  /*66f0*/  FFMA.FTZ R5, R142, c[0x0][0x2d0], -R4.reuse ;  /* 0x0000b4008e057a23 */ /* 0x102fe40000010804 */
[----:B------:R-:W-:-:S04]  /*6700*/  FFMA.FTZ R142, R169, c[0x0][0x2d0], -R4 ;  /* 0x0000b400a98e7a23 */ /* 0x000fc80000010804 */
[----:B------:R1:W-:Y:S01]  /*6710*/  MUFU.EX2 R250, R5 ;  /* 0x0000000500fa7308 */ /* 0x0003e20000000800 */
[----:B--2---:R-:W-:Y:S01]  /*6720*/  HMMA.16816.F32.BF16 R56, R8, R18, R92 ;  /* 0x000000120838723c */ /* 0x004fe2000004185c */
[----:B-1----:R-:W-:-:S07]  /*6730*/  FFMA.FTZ R5, R143, c[0x0][0x2d0], -R4 ;  /* 0x0000b4008f057a23 */ /* 0x002fce0000010804 */
[C---:B------:R-:W-:Y:S01]  /*6740*/  HMMA.16816.F32.BF16 R32, R12.reuse, R18, R20 ;  /* 0x000000120c20723c */ /* 0x040fe20000041814 */
[----:B------:R-:W-:Y:S01]  /*6750*/  FFMA.FTZ R143, R168, c[0x0][0x2d0], -R4 ;  /* 0x0000b400a88f7a23 */ /* 0x000fe20000010804 */
[----:B------:R1:W2:Y:S05]  /*6760*/  MUFU.EX2 R92, R5 ;  /* 0x00000005005c7308 */ /* 0x0002aa0000000800 */
[----:B------:R-:W-:Y:S01]  /*6770*/  MOV R23, R220 ;  /* 0x000000dc00177202 */ /* 0x000fe20000000f00 */
[----:B------:R-:W-:Y:S01]  /*6780*/  HMMA.16816.F32.BF16 R84, R12, R16, R108 ;  /* 0x000000100c54723c */ /* 0x000fe2000004186c */
[----:B------:R-:W-:Y:S02]  /*6790*/  MOV R21, R217 ;  /* 0x000000d900157202 */ /* 0x000fe40000000f00 */
[----:B------:R-:W-:-:S02]  /*67a0*/  MOV R22, R218 ;  /* 0x000000da00167202 */ /* 0x000fc40000000f00 */
[----:B------:R-:W-:Y:S02]  /*67b0*/  MOV R20, R116 ;  /* 0x0000007400147202 */ /* 0x000fe40000000f00 */
[----:B------:R-:W-:Y:S01]  /*67c0*/  MOV R116, R216 ;  /* 0x000000d800747202 */ /* 0x000fe20000000f00 */
[----:B------:R-:W-:Y:S01]  /*67d0*/  HMMA.16816.F32.BF16 R88, R8, R16, R104 ;  /* 0x000000100858723c */ /* 0x000fe20000041868 */
[----:B------:R-:W4:Y:S01]  /*67e0*/  LDSM.16.MT88.4 R16, [R225+0x1800] ;  /* 0x00180000e110783b */ /* 0x000f220000004200 */
[----:B---3--:R-:W-:Y:S01]  /*67f0*/  F2FP.BF16.PACK_AB R12, R248, R247 ;  /* 0x000000f7f80c723e */ /* 0x008fe200000010ff */
        /* <DEDUP_REMOVED lines=12> */
[----:B------:R-:W-:-:S04]  /*68c0*/  FFMA.FTZ R136, R159, c[0x0][0x2d0], -R0 ;  /* 0x0000b4009f887a23 */ /* 0x000fc80000010800 */
[----:B------:R1:W-:Y:S02]  /*68d0*/  MUFU.EX2 R213, R5 ;  /* 0x0000000500d57308 */ /* 0x0003e40000000800 */
[----:B----4-:R-:W-:Y:S01]  /*68e0*/  HMMA.16816.F32.BF16 R76, R12, R16, R76 ;  /* 0x000000100c4c723c */ /* 0x010fe2000004184c */
[--C-:B-1----:R-:W-:Y:S02]  /*68f0*/  FFMA.FTZ R5, R137, c[0x0][0x2d0], -R2.reuse ;  /* 0x0000b40089057a23 */ /* 0x102fe40000010802 */
[--C-:B------:R-:W-:Y:S01]  /*6900*/  FFMA.FTZ R137, R183, c[0x0][0x2d0], -R2.reuse ;  /* 0x0000b400b7897a23 */ /* 0x100fe20000010802 */
[----:B------:R-:W-:Y:S02]  /*6910*/  MOV R183, R100 ;  /* 0x0000006400b77202 */ /* 0x000fe40000000f00 */
[----:B------:R1:W2:Y:S02]  /*6920*/  MUFU.EX2 R215, R5 ;  /* 0x0000000500d77308 */ /* 0x0002a40000000800 */
[--C-:B-1----:R-:W-:Y:S01]  /*6930*/  FFMA.FTZ R5, R138, c[0x0][0x2d0], -R2.reuse ;  /* 0x0000b4008a057a23 */ /* 0x102fe20000010802 */
[----:B--2---:R-:W-:Y:S01]  /*6940*/  F2FP.BF16.PACK_AB R8, R215, R213 ;  /* 0x000000d5d708723e */ /* 0x004fe200000010ff */
[----:B------:R-:W-:-:S04]  /*6950*/  FFMA.FTZ R138, R185, c[0x0][0x2d0], -R2 ;  /* 0x0000b400b98a7a23 */ /* 0x000fc80000010802 */
[----:B------:R1:W-:Y:S01]  /*6960*/  MUFU.EX2 R217, R5 ;  /* 0x0000000500d97308 */ /* 0x0003e20000000800 */
[----:B------:R-:W-:Y:S02]  /*6970*/  FFMA.FTZ R185, R147, c[0x0][0x2d0], -R0 ;  /* 0x0000b40093b97a23 */ /* 0x000fe40000010800 */
[--C-:B-1----:R-:W-:Y:S02]  /*6980*/  FFMA.FTZ R5, R139, c[0x0][0x2d0], -R2.reuse ;  /* 0x0000b4008b057a23 */ /* 0x102fe40000010802 */
[----:B------:R-:W-:-:S03]  /*6990*/  FFMA.FTZ R139, R186, c[0x0][0x2d0], -R2 ;  /* 0x0000b400ba8b7a23 */ /* 0x000fc60000010802 */
        /* <DEDUP_REMOVED lines=12> */
[----:B------:R-:W-:-:S06]  /*6a60*/  FFMA.FTZ R5, R177, c[0x0][0x2d0], -R4 ;  /* 0x0000b400b1057a23 */ /* 0x000fcc0000010804 */
[C---:B------:R-:W-:Y:S08]  /*6a70*/  HMMA.16816.F32.BF16 R128, R8.reuse, R18, R72 ;  /* 0x000000120880723c */ /* 0x040ff00000041848 */
[----:B------:R-:W-:Y:S07]  /*6a80*/  HMMA.16816.F32.BF16 R132, R8, R16, R80 ;  /* 0x000000100884723c */ /* 0x000fee0000041850 */
[----:B------:R-:W-:Y:S01]  /*6a90*/  MOV R81, R127 ;  /* 0x0000007f00517202 */ /* 0x000fe20000000f00 */
[----:B------:R-:W-:Y:S01]  /*6aa0*/  HMMA.16816.F32.BF16 R72, R12, R18, R28 ;  /* 0x000000120c48723c */ /* 0x000fe2000004181c */
[----:B------:R-:W1:Y:S01]  /*6ab0*/  LDSM.16.MT88.4 R16, [R229+0x1800] ;  /* 0x00180000e510783b */ /* 0x000e620000004200 */
[----:B------:R-:W-:-:S02]  /*6ac0*/  MOV R80, R126 ;  /* 0x0000007e00507202 */ /* 0x000fc40000000f00 */
[----:B------:R-:W-:Y:S02]  /*6ad0*/  MOV R83, R121 ;  /* 0x0000007900537202 */ /* 0x000fe40000000f00 */
[----:B------:R-:W-:Y:S01]  /*6ae0*/  MOV R82, R120 ;  /* 0x0000007800527202 */ /* 0x000fe20000000f00 */
[--C-:B------:R-:W-:Y:S01]  /*6af0*/  FFMA.FTZ R29, R191, c[0x0][0x2d0], -R2.reuse ;  /* 0x0000b400bf1d7a23 */ /* 0x100fe20000010802 */
[----:B------:R-:W-:Y:S01]  /*6b00*/  MOV R31, R125 ;  /* 0x0000007d001f7202 */ /* 0x000fe20000000f00 */
[--C-:B------:R-:W-:Y:S01]  /*6b10*/  FFMA.FTZ R28, R190, c[0x0][0x2d0], -R2.reuse ;  /* 0x0000b400be1c7a23 */ /* 0x100fe20000010802 */
[----:B------:R-:W-:Y:S01]  /*6b20*/  MOV R30, R124 ;  /* 0x0000007c001e7202 */ /* 0x000fe20000000f00 */
[----:B------:R-:W-:Y:S01]  /*6b30*/  MUFU.EX2 R186, R29 ;  /* 0x0000001d00ba7308 */ /* 0x000fe20000000800 */
[-C--:B-1----:R-:W-:Y:S08]  /*6b40*/  HMMA.16816.F32.BF16 R124, R8, R16.reuse, R44 ;  /* 0x00000010087c723c */ /* 0x082ff0000004182c */
[----:B------:R-:W-:Y:S08]  /*6b50*/  HMMA.16816.F32.BF16 R52, R12, R16, R52 ;  /* 0x000000100c34723c */ /* 0x000ff00000041834 */
[-C--:B------:R-:W-:Y:S08]  /*6b60*/  HMMA.16816.F32.BF16 R120, R8, R18.reuse, R40 ;  /* 0x000000120878723c */ /* 0x080ff00000041828 */
[----:B------:R-:W-:Y:S01]  /*6b70*/  HMMA.16816.F32.BF16 R44, R12, R18, R24 ;  /* 0x000000120c2c723c */ /* 0x000fe20000041818 */
[----:B------:R-:W1:Y:S06]  /*6b80*/  LDSM.16.MT88.4 R16, [R226+0x1800] ;  /* 0x00180000e210783b */ /* 0x000e6c0000004200 */
[----:B------:R-:W-:-:S02]  /*6b90*/  FFMA.FTZ R27, R189, c[0x0][0x2d0], -R2 ;  /* 0x0000b400bd1b7a23 */ /* 0x000fc40000010802 */
[----:B------:R-:W-:Y:S02]  /*6ba0*/  FFMA.FTZ R26, R188, c[0x0][0x2d0], -R2 ;  /* 0x0000b400bc1a7a23 */ /* 0x000fe40000010802 */
[--C-:B------:R-:W-:Y:S01]  /*6bb0*/  FFMA.FTZ R25, R163, c[0x0][0x2d0], -R0.reuse ;  /* 0x0000b400a3197a23 */ /* 0x100fe20000010800 */
[----:B------:R-:W-:Y:S01]  /*6bc0*/  MOV R163, R23 ;  /* 0x0000001700a37202 */ /* 0x000fe20000000f00 */
[----:B------:R-:W-:Y:S01]  /*6bd0*/  FFMA.FTZ R24, R162, c[0x0][0x2d0], -R0 ;  /* 0x0000b400a2187a23 */ /* 0x000fe20000010800 */
[----:B------:R-:W-:Y:S01]  /*6be0*/  MOV R162, R22 ;  /* 0x0000001600a27202 */ /* 0x000fe20000000f00 */
[----:B------:R-:W-:Y:S08]  /*6bf0*/  MUFU.EX2 R188, R28 ;  /* 0x0000001c00bc7308 */ /* 0x000ff00000000800 */
[----:B------:R-:W-:Y:S08]  /*6c00*/  MUFU.EX2 R190, R27 ;  /* 0x0000001b00be7308 */ /* 0x000ff00000000800 */
[----:B------:R-:W-:Y:S08]  /*6c10*/  MUFU.EX2 R187, R25 ;  /* 0x0000001900bb7308 */ /* 0x000ff00000000800 */
[----:B------:R-:W-:Y:S01]  /*6c20*/  MUFU.EX2 R189, R24 ;  /* 0x0000001800bd7308 */ /* 0x000fe20000000800 */
[-C--:B-1----:R-:W-:Y:S08]  /*6c30*/  HMMA.16816.F32.BF16 R40, R12, R16.reuse, R36 ;  /* 0x000000100c28723c */ /* 0x082ff00000041824 */
[C---:B------:R-:W-:Y:S07]  /*6c40*/  HMMA.16816.F32.BF16 R112, R8.reuse, R16, R64 ;  /* 0x000000100870723c */ /* 0x040fee0000041840 */
[--C-:B------:R-:W-:Y:S01]  /*6c50*/  FFMA.FTZ R65, R174, c[0x0][0x2d0], -R4.reuse ;  /* 0x0000b400ae417a23 */ /* 0x100fe20000010804 */
[----:B------:R-:W-:Y:S01]  /*6c60*/  HMMA.16816.F32.BF16 R108, R8, R18, R60 ;  /* 0x00000012086c723c */ /* 0x000fe2000004183c */
[----:B------:R-:W-:Y:S01]  /*6c70*/  FFMA.FTZ R64, R173, c[0x0][0x2d0], -R4 ;  /* 0x0000b400ad407a23 */ /* 0x000fe20000010804 */
[----:B------:R-:W-:Y:S01]  /*6c80*/  MOV R173, R82 ;  /* 0x0000005200ad7202 */ /* 0x000fe20000000f00 */
[--C-:B------:R-:W-:Y:S01]  /*6c90*/  FFMA.FTZ R66, R151, c[0x0][0x2d0], -R3.reuse ;  /* 0x0000b40097427a23 */ /* 0x100fe20000010803 */
[----:B------:R-:W-:Y:S01]  /*6ca0*/  MOV R174, R83 ;  /* 0x0000005300ae7202 */ /* 0x000fe20000000f00 */
[----:B------:R-:W-:-:S02]  /*6cb0*/  FFMA.FTZ R67, R150, c[0x0][0x2d0], -R3 ;  /* 0x0000b40096437a23 */ /* 0x000fc40000010803 */
[--C-:B------:R-:W-:Y:S01]  /*6cc0*/  FFMA.FTZ R63, R172, c[0x0][0x2d0], -R4.reuse ;  /* 0x0000b400ac3f7a23 */ /* 0x100fe20000010804 */
[----:B------:R-:W-:Y:S01]  /*6cd0*/  HMMA.16816.F32.BF16 R48, R12, R18, R48 ;  /* 0x000000120c30723c */ /* 0x000fe20000041830 */
[----:B------:R-:W1:Y:S01]  /*6ce0*/  LDSM.16.MT88.4 R16, [R228+0x1800] ;  /* 0x00180000e410783b */ /* 0x000e620000004200 */
[----:B------:R-:W-:Y:S01]  /*6cf0*/  FFMA.FTZ R62, R171, c[0x0][0x2d0], -R4 ;  /* 0x0000b400ab3e7a23 */ /* 0x000fe20000010804 */
[----:B------:R-:W-:Y:S01]  /*6d00*/  MOV R171, R80 ;  /* 0x0000005000ab7202 */ /* 0x000fe20000000f00 */
[--C-:B------:R-:W-:Y:S01]  /*6d10*/  FFMA.FTZ R61, R153, c[0x0][0x2d0], -R3.reuse ;  /* 0x0000b400993d7a23 */ /* 0x100fe20000010803 */
[----:B------:R-:W-:Y:S01]  /*6d20*/  MOV R172, R81 ;  /* 0x0000005100ac7202 */ /* 0x000fe20000000f00 */
[----:B------:R-:W-:Y:S02]  /*6d30*/  FFMA.FTZ R60, R152, c[0x0][0x2d0], -R3 ;  /* 0x0000b400983c7a23 */ /* 0x000fe40000010803 */
[--C-:B------:R-:W-:Y:S01]  /*6d40*/  FFMA.FTZ R150, R182, c[0x0][0x2d0], -R2.reuse ;  /* 0x0000b400b6967a23 */ /* 0x100fe20000010802 */
[----:B------:R-:W-:Y:S01]  /*6d50*/  MOV R182, R99 ;  /* 0x0000006300b67202 */ /* 0x000fe20000000f00 */
[--C-:B------:R-:W-:Y:S01]  /*6d60*/  FFMA.FTZ R151, R181, c[0x0][0x2d0], -R2.reuse ;  /* 0x0000b400b5977a23 */ /* 0x100fe20000010802 */
[----:B------:R-:W-:Y:S01]  /*6d70*/  MOV R181, R98 ;  /* 0x0000006200b57202 */ /* 0x000fe20000000f00 */
[--C-:B------:R-:W-:Y:S01]  /*6d80*/  FFMA.FTZ R152, R180, c[0x0][0x2d0], -R2.reuse ;  /* 0x0000b400b4987a23 */ /* 0x100fe20000010802 */
[----:B------:R-:W-:Y:S01]  /*6d90*/  MOV R180, R97 ;  /* 0x0000006100b47202 */ /* 0x000fe20000000f00 */
[----:B------:R-:W-:Y:S01]  /*6da0*/  FFMA.FTZ R153, R179, c[0x0][0x2d0], -R2 ;  /* 0x0000b400b3997a23 */ /* 0x000fe20000010802 */
[----:B------:R-:W-:Y:S01]  /*6db0*/  MOV R179, R96 ;  /* 0x0000006000b37202 */ /* 0x000fe20000000f00 */
[--C-:B------:R-:W-:Y:S01]  /*6dc0*/  FFMA.FTZ R2, R160, c[0x0][0x2d0], -R0.reuse ;  /* 0x0000b400a0027a23 */ /* 0x100fe20000010800 */
[-C--:B-1----:R-:W-:Y:S07]  /*6dd0*/  HMMA.16816.F32.BF16 R104, R8, R16.reuse, R88 ;  /* 0x000000100868723c */ /* 0x082fee0000041858 */
[----:B------:R-:W-:Y:S01]  /*6de0*/  MOV R91, R92 ;  /* 0x0000005c005b7202 */ /* 0x000fe20000000f00 */
[----:B------:R-:W-:Y:S01]  /*6df0*/  HMMA.16816.F32.BF16 R36, R12, R16, R84 ;  /* 0x000000100c24723c */ /* 0x000fe20000041854 */
[----:B------:R-:W-:Y:S01]  /*6e00*/  MOV R90, R118 ;  /* 0x00000076005a7202 */ /* 0x000fe20000000f00 */
[--C-:B------:R-:W-:Y:S01]  /*6e10*/  FFMA.FTZ R118, R157, c[0x0][0x2d0], -R0.reuse ;  /* 0x0000b4009d767a23 */ /* 0x100fe20000010800 */
[----:B------:R-:W-:Y:S01]  /*6e20*/  MOV R89, R117 ;  /* 0x0000007500597202 */ /* 0x000fe20000000f00 */
[----:B------:R-:W-:Y:S01]  /*6e30*/  FFMA.FTZ R117, R156, c[0x0][0x2d0], -R0 ;  /* 0x0000b4009c757a23 */ /* 0x000fe20000010800 */
[----:B------:R-:W-:-:S02]  /*6e40*/  MOV R88, R116 ;  /* 0x0000007400587202 */ /* 0x000fc40000000f00 */
[----:B------:R-:W-:Y:S01]  /*6e50*/  MOV R17, R6 ;  /* 0x0000000600117202 */ /* 0x000fe20000000f00 */
[-C--:B------:R-:W-:Y:S01]  /*6e60*/  HMMA.16816.F32.BF16 R92, R8, R18.reuse, R56 ;  /* 0x00000012085c723c */ /* 0x080fe20000041838 */
[--C-:B------:R-:W-:Y:S01]  /*6e70*/  FFMA.FTZ R6, R178, c[0x0][0x2d0], -R4.reuse ;  /* 0x0000b400b2067a23 */ /* 0x100fe20000010804 */
[----:B------:R-:W-:Y:S02]  /*6e80*/  MOV R87, R101 ;  /* 0x0000006500577202 */ /* 0x000fe40000000f00 */
[----:B------:R-:W-:Y:S01]  /*6e90*/  MOV R16, R7 ;  /* 0x0000000700107202 */ /* 0x000fe20000000f00 */
[--C-:B------:R-:W-:Y:S01]  /*6ea0*/  FFMA.FTZ R7, R175, c[0x0][0x2d0], -R4.reuse ;  /* 0x0000b400af077a23 */ /* 0x100fe20000010804 */
[----:B------:R-:W-:Y:S01]  /*6eb0*/  MOV R101, R201 ;  /* 0x000000c900657202 */ /* 0x000fe20000000f00 */
[----:B------:R-:W-:Y:S01]  /*6ec0*/  FFMA.FTZ R8, R176, c[0x0][0x2d0], -R4 ;  /* 0x0000b400b0087a23 */ /* 0x000fe20000010804 */
[----:B------:R-:W-:Y:S01]  /*6ed0*/  MOV R59, R200 ;  /* 0x000000c8003b7202 */ /* 0x000fe20000000f00 */
[--C-:B------:R-:W-:Y:S01]  /*6ee0*/  FFMA.FTZ R9, R164, c[0x0][0x2d0], -R3.reuse ;  /* 0x0000b400a4097a23 */ /* 0x100fe20000010803 */
[----:B------:R1:W-:Y:S01]  /*6ef0*/  MUFU.EX2 R200, R5 ;  /* 0x0000000500c87308 */ /* 0x0003e20000000800 */
[----:B------:R-:W-:Y:S01]  /*6f00*/  MOV R84, R119 ;  /* 0x0000007700547202 */ /* 0x000fe20000000f00 */
[----:B------:R-:W-:Y:S01]  /*6f10*/  FFMA.FTZ R4, R165, c[0x0][0x2d0], -R3 ;  /* 0x0000b400a5047a23 */ /* 0x000fe20000010803 */
[----:B------:R-:W-:Y:S01]  /*6f20*/  MOV R58, R196 ;  /* 0x000000c4003a7202 */ /* 0x000fe20000000f00 */
[----:B------:R-:W-:Y:S01]  /*6f30*/  FFMA.FTZ R119, R158, c[0x0][0x2d0], -R0 ;  /* 0x0000b4009e777a23 */ /* 0x000fe20000010800 */
[----:B------:R-:W-:Y:S01]  /*6f40*/  MOV R86, R102 ;  /* 0x0000006600567202 */ /* 0x000fe20000000f00 */
[----:B------:R-:W-:Y:S01]  /*6f50*/  HMMA.16816.F32.BF16 R32, R12, R18, R32 ;  /* 0x000000120c20723c */ /* 0x000fe20000041820 */
[----:B------:R-:W-:Y:S01]  /*6f60*/  MOV R102, R199 ;  /* 0x000000c700667202 */ /* 0x000fe20000000f00 */
[----:B------:R2:W-:Y:S01]  /*6f70*/  MUFU.EX2 R201, R6 ;  /* 0x0000000600c97308 */ /* 0x0005e20000000800 */
[----:B------:R-:W-:Y:S01]  /*6f80*/  MOV R175, R20 ;  /* 0x0000001400af7202 */ /* 0x000fe20000000f00 */
[----:B------:R-:W-:Y:S01]  /*6f90*/  LDSM.16.MT88.4 R12, [R226+0x2000] ;  /* 0x00200000e20c783b */ /* 0x000fe20000004200 */
[----:B------:R-:W-:-:S02]  /*6fa0*/  MOV R157, R17 ;  /* 0x00000011009d7202 */ /* 0x000fc40000000f00 */
[----:B------:R-:W-:Y:S02]  /*6fb0*/  MOV R116, R197 ;  /* 0x000000c500747202 */ /* 0x000fe40000000f00 */
[----:B------:R-:W-:Y:S01]  /*6fc0*/  MOV R85, R103 ;  /* 0x0000006700557202 */ /* 0x000fe20000000f00 */
[--C-:B-1----:R-:W-:Y:S01]  /*6fd0*/  FFMA.FTZ R5, R166, c[0x0][0x2d0], -R3.reuse ;  /* 0x0000b400a6057a23 */ /* 0x102fe20000010803 */
[----:B------:R-:W-:Y:S01]  /*6fe0*/  MUFU.EX2 R199, R8 ;  /* 0x0000000800c77308 */ /* 0x000fe20000000800 */
[----:B------:R-:W-:Y:S02]  /*6ff0*/  MOV R103, R198 ;  /* 0x000000c600677202 */ /* 0x000fe40000000f00 */
[----:B------:R-:W-:Y:S02]  /*7000*/  MOV R165, R30 ;  /* 0x0000001e00a57202 */ /* 0x000fe40000000f00 */
[----:B------:R-:W-:Y:S01]  /*7010*/  MOV R164, R31 ;  /* 0x0000001f00a47202 */ /* 0x000fe20000000f00 */
[----:B--2---:R-:W-:-:S02]  /*7020*/  FFMA.FTZ R6, R167, c[0x0][0x2d0], -R3 ;  /* 0x0000b400a7067a23 */ /* 0x004fc40000010803 */
[----:B------:R1:W-:Y:S01]  /*7030*/  MUFU.EX2 R196, R5 ;  /* 0x0000000500c47308 */ /* 0x0003e20000000800 */
[----:B------:R-:W-:Y:S01]  /*7040*/  FFMA.FTZ R3, R161, c[0x0][0x2d0], -R0 ;  /* 0x0000b400a1037a23 */ /* 0x000fe20000010800 */
[----:B------:R-:W-:Y:S01]  /*7050*/  MOV R161, R21 ;  /* 0x0000001500a17202 */ /* 0x000fe20000000f00 */
[----:B------:R-:W-:Y:S01]  /*7060*/  FADD.FTZ R0, R207, R206 ;  /* 0x000000cecf007221 */ /* 0x000fe20000010000 */
[----:B------:R-:W-:Y:S01]  /*7070*/  MOV R206, R16 ;  /* 0x0000001000ce7202 */ /* 0x000fe20000000f00 */
[----:B------:R-:W2:Y:S01]  /*7080*/  LDSM.16.MT88.4 R20, [R225+0x2000] ;  /* 0x00200000e114783b */ /* 0x000ea20000004200 */
[----:B------:R-:W-:Y:S01]  /*7090*/  MOV R207, R116 ;  /* 0x0000007400cf7202 */ /* 0x000fe20000000f00 */
[----:B------:R-:W-:Y:S01]  /*70a0*/  FADD.FTZ R116, R202, R192 ;  /* 0x000000c0ca747221 */ /* 0x000fe20000010000 */
[----:B------:R3:W4:Y:S01]  /*70b0*/  MUFU.EX2 R197, R6 ;  /* 0x0000000600c57308 */ /* 0x0007220000000800 */
[----:B------:R-:W2:Y:S01]  /*70c0*/  LDSM.16.MT88.4 R16, [R229+0x2000] ;  /* 0x00200000e510783b */ /* 0x000ea20000004200 */
[----:B------:R-:W-:Y:S01]  /*70d0*/  MOV R178, R101 ;  /* 0x0000006500b27202 */ /* 0x000fe20000000f00 */
[----:B------:R-:W-:Y:S01]  /*70e0*/  FADD.FTZ R0, R208, R0 ;  /* 0x00000000d0007221 */ /* 0x000fe20000010000 */
[----:B------:R-:W-:-:S02]  /*70f0*/  MOV R177, R102 ;  /* 0x0000006600b17202 */ /* 0x000fc40000000f00 */
[----:B------:R-:W-:Y:S01]  /*7100*/  MOV R176, R103 ;  /* 0x0000006700b07202 */ /* 0x000fe20000000f00 */
[----:B-1----:R-:W-:Y:S01]  /*7110*/  FADD.FTZ R5, R204, R195 ;  /* 0x000000c3cc057221 */ /* 0x002fe20000010000 */
[----:B------:R-:W1:Y:S01]  /*7120*/  MUFU.EX2 R198, R7 ;  /* 0x0000000700c67308 */ /* 0x000e620000000800 */
[----:B------:R-:W-:Y:S02]  /*7130*/  MOV R156, R58 ;  /* 0x0000003a009c7202 */ /* 0x000fe40000000f00 */
[----:B------:R-:W-:Y:S01]  /*7140*/  FADD.FTZ R30, R205, R5 ;  /* 0x00000005cd1e7221 */ /* 0x000fe20000010000 */
[----:B------:R-:W-:Y:S02]  /*7150*/  MOV R147, R59 ;  /* 0x0000003b00937202 */ /* 0x000fe40000000f00 */
[----:B------:R-:W-:Y:S01]  /*7160*/  MOV R158, R88 ;  /* 0x00000058009e7202 */ /* 0x000fe20000000f00 */
[----:B---3--:R-:W-:Y:S01]  /*7170*/  FADD.FTZ R6, R194, R193 ;  /* 0x000000c1c2067221 */ /* 0x008fe20000010000 */
[----:B------:R3:W-:Y:S01]  /*7180*/  MUFU.EX2 R195, R9 ;  /* 0x0000000900c37308 */ /* 0x0007e20000000800 */
[----:B----4-:R-:W-:-:S02]  /*7190*/  F2FP.BF16.PACK_AB R5, R196, R197 ;  /* 0x000000c5c405723e */ /* 0x010fc400000010ff */
[----:B------:R-:W-:Y:S01]  /*71a0*/  FADD.FTZ R31, R203, R6 ;  /* 0x00000006cb1f7221 */ /* 0x000fe20000010000 */
[----:B------:R-:W-:Y:S02]  /*71b0*/  MOV R159, R89 ;  /* 0x00000059009f7202 */ /* 0x000fe40000000f00 */
[----:B------:R-:W-:Y:S02]  /*71c0*/  MOV R160, R90 ;  /* 0x0000005a00a07202 */ /* 0x000fe40000000f00 */
[----:B------:R4:W2:Y:S01]  /*71d0*/  MUFU.EX2 R194, R4 ;  /* 0x0000000400c27308 */ /* 0x0008a20000000800 */
[----:B-1----:R-:W-:Y:S02]  /*71e0*/  F2FP.BF16.PACK_AB R6, R198, R199 ;  /* 0x000000c7c606723e */ /* 0x002fe400000010ff */
[----:B------:R-:W-:Y:S02]  /*71f0*/  MOV R169, R91 ;  /* 0x0000005b00a97202 */ /* 0x000fe40000000f00 */
[----:B------:R-:W-:-:S02]  /*7200*/  MOV R168, R84 ;  /* 0x0000005400a87202 */ /* 0x000fc40000000f00 */
[----:B------:R-:W-:Y:S01]  /*7210*/  MOV R167, R85 ;  /* 0x0000005500a77202 */ /* 0x000fe20000000f00 */
[----:B---3--:R-:W1:Y:S01]  /*7220*/  LDSM.16.MT88.4 R8, [R228+0x2000] ;  /* 0x00200000e408783b */ /* 0x008e620000004200 */
[----:B------:R-:W3:Y:S01]  /*7230*/  MUFU.EX2 R192, R26 ;  /* 0x0000001a00c07308 */ /* 0x000ee20000000800 */
[----:B------:R-:W-:Y:S02]  /*7240*/  MOV R166, R86 ;  /* 0x0000005600a67202 */ /* 0x000fe40000000f00 */
[----:B------:R-:W-:Y:S02]  /*7250*/  MOV R170, R87 ;  /* 0x0000005700aa7202 */ /* 0x000fe40000000f00 */
[----:B----4-:R-:W-:-:S03]  /*7260*/  F2FP.BF16.PACK_AB R4, R200, R201 ;  /* 0x000000c9c804723e */ /* 0x010fc600000010ff */
[----:B------:R4:W-:Y:S01]  /*7270*/  MUFU.EX2 R191, R3 ;  /* 0x0000000300bf7308 */ /* 0x0009e20000000800 */
[----:B--2---:R-:W-:-:S07]  /*7280*/  F2FP.BF16.PACK_AB R7, R195, R194 ;  /* 0x000000c2c307723e */ /* 0x004fce00000010ff */
[----:B------:R2:W1:Y:S01]  /*7290*/  MUFU.EX2 R193, R2 ;  /* 0x0000000200c17308 */ /* 0x0004620000000800 */
[----:B------:R-:W-:Y:S01]  /*72a0*/  HMMA.16816.F32.BF16 R100, R4, R20, R76 ;  /* 0x000000140464723c */ /* 0x000fe2000004184c */
[----:B----4-:R-:W-:-:S07]  /*72b0*/  FADD.FTZ R3, R207, R0 ;  /* 0x00000000cf037221 */ /* 0x010fce0000010000 */
[C---:B------:R-:W-:Y:S01]  /*72c0*/  HMMA.16816.F32.BF16 R96, R4.reuse, R22, R72 ;  /* 0x000000160460723c */ /* 0x040fe20000041848 */
[----:B------:R-:W-:Y:S01]  /*72d0*/  FADD.FTZ R0, R210, R31 ;  /* 0x0000001fd2007221 */ /* 0x000fe20000010000 */
[----:B------:R-:W-:Y:S02]  /*72e0*/  MOV R207, R206 ;  /* 0x000000ce00cf7202 */ /* 0x000fe40000000f00 */
[----:B------:R-:W-:Y:S02]  /*72f0*/  MOV R206, R147 ;  /* 0x0000009300ce7202 */ /* 0x000fe40000000f00 */
[----:B------:R-:W-:Y:S02]  /*7300*/  MOV R147, R156 ;  /* 0x0000009c00937202 */ /* 0x000fe40000000f00 */
[C---:B------:R-:W-:Y:S01]  /*7310*/  HMMA.16816.F32.BF16 R88, R4.reuse, R16, R52 ;  /* 0x000000100458723c */ /* 0x040fe20000041834 */
[----:B--2---:R-:W-:Y:S01]  /*7320*/  FADD.FTZ R2, R219, R30 ;  /* 0x0000001edb027221 */ /* 0x004fe20000010000 */
[----:B------:R-:W-:Y:S01]  /*7330*/  MOV R156, R224 ;  /* 0x000000e0009c7202 */ /* 0x000fe20000000f00 */
[----:B------:R-:W-:Y:S01]  /*7340*/  FADD.FTZ R24, R209, R116 ;  /* 0x00000074d1187221 */ /* 0x000fe20000010000 */
[----:B------:R-:W-:Y:S01]  /*7350*/  MUFU.EX2 R119, R119 ;  /* 0x0000007700777308 */ /* 0x000fe20000000800 */
[----:B------:R2:W5:Y:S03]  /*7360*/  LDL.LU R224, [R1+0xa0] ;  /* 0x0000a00001e07983 */ /* 0x0005660000300800 */
[C---:B------:R-:W-:Y:S08]  /*7370*/  HMMA.16816.F32.BF16 R84, R4.reuse, R18, R44 ;  /* 0x000000120454723c */ /* 0x040ff0000004182c */
[C---:B------:R-:W-:Y:S08]  /*7380*/  HMMA.16816.F32.BF16 R80, R4.reuse, R12, R40 ;  /* 0x0000000c0450723c */ /* 0x040ff00000041828 */
[C---:B------:R-:W-:Y:S08]  /*7390*/  HMMA.16816.F32.BF16 R76, R4.reuse, R14, R48 ;  /* 0x0000000e044c723c */ /* 0x040ff00000041830 */
[C---:B-1----:R-:W-:Y:S08]  /*73a0*/  HMMA.16816.F32.BF16 R72, R4.reuse, R8, R36 ;  /* 0x000000080448723c */ /* 0x042ff00000041824 */
[----:B------:R-:W-:Y:S07]  /*73b0*/  HMMA.16816.F32.BF16 R56, R4, R10, R32 ;  /* 0x0000000a0438723c */ /* 0x000fee0000041820 */
[----:B------:R-:W-:-:S02]  /*73c0*/  F2FP.BF16.PACK_AB R4, R188, R186 ;  /* 0x000000babc04723e */ /* 0x000fc400000010ff */
[----:B---3--:R-:W-:Y:S02]  /*73d0*/  F2FP.BF16.PACK_AB R6, R192, R190 ;  /* 0x000000bec006723e */ /* 0x008fe400000010ff */
[----:B------:R-:W-:Y:S02]  /*73e0*/  F2FP.BF16.PACK_AB R5, R189, R187 ;  /* 0x000000bbbd05723e */ /* 0x000fe400000010ff */
[----:B------:R-:W-:-:S07]  /*73f0*/  F2FP.BF16.PACK_AB R7, R193, R191 ;  /* 0x000000bfc107723e */ /* 0x000fce00000010ff */
[C---:B------:R-:W-:Y:S08]  /*7400*/  HMMA.16816.F32.BF16 R52, R4.reuse, R20, R132 ;  /* 0x000000140434723c */ /* 0x040ff00000041884 */
[C---:B------:R-:W-:Y:S01]  /*7410*/  HMMA.16816.F32.BF16 R48, R4.reuse, R22, R128 ;  /* 0x000000160430723c */ /* 0x040fe20000041880 */
[----:B------:R-:W1:Y:S07]  /*7420*/  LDSM.16.MT88.4 R20, [R225+0x2800] ;  /* 0x00280000e114783b */ /* 0x000e6e0000004200 */
[C---:B------:R-:W-:Y:S08]  /*7430*/  HMMA.16816.F32.BF16 R40, R4.reuse, R16, R124 ;  /* 0x000000100428723c */ /* 0x040ff0000004187c */
[C---:B------:R-:W-:Y:S01]  /*7440*/  HMMA.16816.F32.BF16 R36, R4.reuse, R18, R120 ;  /* 0x000000120424723c */ /* 0x040fe20000041878 */
[----:B------:R-:W3:Y:S07]  /*7450*/  LDSM.16.MT88.4 R16, [R229+0x2800] ;  /* 0x00280000e510783b */ /* 0x000eee0000004200 */
[C---:B------:R-:W-:Y:S08]  /*7460*/  HMMA.16816.F32.BF16 R32, R4.reuse, R12, R112 ;  /* 0x0000000c0420723c */ /* 0x040ff00000041870 */
[C---:B------:R-:W-:Y:S01]  /*7470*/  HMMA.16816.F32.BF16 R28, R4.reuse, R14, R108 ;  /* 0x0000000e041c723c */ /* 0x040fe2000004186c */
[----:B------:R-:W4:Y:S07]  /*7480*/  LDSM.16.MT88.4 R12, [R226+0x2800] ;  /* 0x00280000e20c783b */ /* 0x000f2e0000004200 */
[C---:B------:R-:W-:Y:S08]  /*7490*/  HMMA.16816.F32.BF16 R104, R4.reuse, R8, R104 ;  /* 0x000000080468723c */ /* 0x040ff00000041868 */
[----:B------:R-:W-:Y:S01]  /*74a0*/  HMMA.16816.F32.BF16 R44, R4, R10, R92 ;  /* 0x0000000a042c723c */ /* 0x000fe2000004185c */
[----:B------:R-:W1:Y:S01]  /*74b0*/  LDSM.16.MT88.4 R8, [R228+0x2800] ;  /* 0x00280000e408783b */ /* 0x000e620000004200 */
[----:B------:R-:W-:Y:S08]  /*74c0*/  MUFU.EX2 R112, R65 ;  /* 0x0000004100707308 */ /* 0x000ff00000000800 */
[----:B------:R-:W-:Y:S08]  /*74d0*/  MUFU.EX2 R110, R64 ;  /* 0x00000040006e7308 */ /* 0x000ff00000000800 */
[----:B------:R-:W-:Y:S08]  /*74e0*/  MUFU.EX2 R111, R63 ;  /* 0x0000003f006f7308 */ /* 0x000ff00000000800 */
[----:B------:R-:W-:Y:S08]  /*74f0*/  MUFU.EX2 R113, R62 ;  /* 0x0000003e00717308 */ /* 0x000ff00000000800 */
[----:B------:R-:W-:Y:S08]  /*7500*/  MUFU.EX2 R108, R61 ;  /* 0x0000003d006c7308 */ /* 0x000ff00000000800 */
[----:B------:R-:W1:Y:S08]  /*7510*/  MUFU.EX2 R109, R60 ;  /* 0x0000003c006d7308 */ /* 0x000e700000000800 */
[----:B------:R-:W-:Y:S08]  /*7520*/  MUFU.EX2 R92, R66 ;  /* 0x00000042005c7308 */ /* 0x000ff00000000800 */
[----:B------:R-:W2:Y:S01]  /*7530*/  MUFU.EX2 R93, R67 ;  /* 0x00000043005d7308 */ /* 0x000ea20000000800 */
[----:B------:R-:W-:Y:S01]  /*7540*/  FADD.FTZ R4, R156, R24 ;  /* 0x000000189c047221 */ /* 0x000fe20000010000 */
[----:B-1----:R-:W-:-:S02]  /*7550*/  F2FP.BF16.PACK_AB R5, R109, R108 ;  /* 0x0000006c6d05723e */ /* 0x002fc400000010ff */
[----:B------:R-:W-:Y:S01]  /*7560*/  F2FP.BF16.PACK_AB R6, R113, R111 ;  /* 0x0000006f7106723e */ /* 0x000fe200000010ff */
[----:B------:R-:W-:-:S03]  /*7570*/  FADD.FTZ R24, R160, R4 ;  /* 0x00000004a0187221 */ /* 0x000fc60000010000 */
[----:B------:R-:W-:Y:S01]  /*7580*/  MUFU.EX2 R63, R140 ;  /* 0x0000008c003f7308 */ /* 0x000fe20000000800 */
[----:B------:R-:W-:-:S07]  /*7590*/  F2FP.BF16.PACK_AB R4, R110, R112 ;  /* 0x000000706e04723e */ /* 0x000fce00000010ff */
[----:B------:R-:W-:Y:S01]  /*75a0*/  MUFU.EX2 R65, R139 ;  /* 0x0000008b00417308 */ /* 0x000fe20000000800 */
[----:B--2---:R-:W-:-:S07]  /*75b0*/  F2FP.BF16.PACK_AB R7, R93, R92 ;  /* 0x0000005c5d07723e */ /* 0x004fce00000010ff */
[----:B------:R-:W-:Y:S08]  /*75c0*/  MUFU.EX2 R66, R138 ;  /* 0x0000008a00427308 */ /* 0x000ff00000000800 */
[----:B------:R-:W1:Y:S08]  /*75d0*/  MUFU.EX2 R67, R137 ;  /* 0x0000008900437308 */ /* 0x000e700000000800 */
[----:B------:R-:W2:Y:S08]  /*75e0*/  MUFU.EX2 R64, R136 ;  /* 0x0000008800407308 */ /* 0x000eb00000000800 */
[----:B------:R-:W-:Y:S08]  /*75f0*/  MUFU.EX2 R118, R118 ;  /* 0x0000007600767308 */ /* 0x000ff00000000800 */
[----:B------:R-:W1:Y:S01]  /*7600*/  MUFU.EX2 R117, R117 ;  /* 0x0000007500757308 */ /* 0x000e620000000800 */
[----:B------:R-:W-:Y:S01]  /*7610*/  HMMA.16816.F32.BF16 R100, R4, R20, R100 ;  /* 0x000000140464723c */ /* 0x000fe20000041864 */
[----:B------:R-:W-:-:S02]  /*7620*/  FADD.FTZ R2, R206, R2 ;  /* 0x00000002ce027221 */ /* 0x000fc40000010000 */
[----:B------:R-:W-:Y:S02]  /*7630*/  FADD.FTZ R0, R147, R0 ;  /* 0x0000000093007221 */ /* 0x000fe40000010000 */
[----:B------:R-:W-:Y:S01]  /*7640*/  FADD.FTZ R3, R207, R3 ;  /* 0x00000003cf037221 */ /* 0x000fe20000010000 */
[----:B------:R-:W-:Y:S02]  /*7650*/  MOV R210, R172 ;  /* 0x000000ac00d27202 */ /* 0x000fe40000000f00 */
[C---:B------:R-:W-:Y:S08]  /*7660*/  HMMA.16816.F32.BF16 R96, R4.reuse, R22, R96 ;  /* 0x000000160460723c */ /* 0x040ff00000041860 */
[C---:B---3--:R-:W-:Y:S08]  /*7670*/  HMMA.16816.F32.BF16 R88, R4.reuse, R16, R88 ;  /* 0x000000100458723c */ /* 0x048ff00000041858 */
[C---:B------:R-:W-:Y:S08]  /*7680*/  HMMA.16816.F32.BF16 R84, R4.reuse, R18, R84 ;  /* 0x000000120454723c */ /* 0x040ff00000041854 */
[C---:B----4-:R-:W-:Y:S08]  /*7690*/  HMMA.16816.F32.BF16 R80, R4.reuse, R12, R80 ;  /* 0x0000000c0450723c */ /* 0x050ff00000041850 */
[C---:B------:R-:W-:Y:S08]  /*76a0*/  HMMA.16816.F32.BF16 R76, R4.reuse, R14, R76 ;  /* 0x0000000e044c723c */ /* 0x040ff0000004184c */
[C---:B------:R-:W-:Y:S08]  /*76b0*/  HMMA.16816.F32.BF16 R72, R4.reuse, R8, R72 ;  /* 0x000000080448723c */ /* 0x040ff00000041848 */
[----:B------:R-:W-:Y:S01]  /*76c0*/  HMMA.16816.F32.BF16 R56, R4, R10, R56 ;  /* 0x0000000a0438723c */ /* 0x000fe20000041838 */
[----:B------:R-:W-:-:S02]  /*76d0*/  MOV R219, R174 ;  /* 0x000000ae00db7202 */ /* 0x000fc40000000f00 */
[----:B------:R-:W-:Y:S02]  /*76e0*/  MOV R205, R177 ;  /* 0x000000b100cd7202 */ /* 0x000fe40000000f00 */
[----:B------:R-:W-:Y:S02]  /*76f0*/  MOV R208, R178 ;  /* 0x000000b200d07202 */ /* 0x000fe40000000f00 */
[----:B------:R-:W-:Y:S01]  /*7700*/  MOV R116, R171 ;  /* 0x000000ab00747202 */ /* 0x000fe20000000f00 */
[----:B------:R-:W-:Y:S01]  /*7710*/  FADD.FTZ R4, R179, R24 ;  /* 0x00000018b3047221 */ /* 0x000fe20000010000 */
[----:B-1----:R-:W-:Y:S02]  /*7720*/  F2FP.BF16.PACK_AB R6, R67, R66 ;  /* 0x000000424306723e */ /* 0x002fe400000010ff */
[----:B------:R-:W-:Y:S01]  /*7730*/  MOV R203, R176 ;  /* 0x000000b000cb7202 */ /* 0x000fe20000000f00 */
[----:B------:R-:W-:Y:S01]  /*7740*/  FADD.FTZ R24, R183, R4 ;  /* 0x00000004b7187221 */ /* 0x000fe20000010000 */
[----:B------:R-:W-:-:S02]  /*7750*/  F2FP.BF16.PACK_AB R4, R65, R63 ;  /* 0x0000003f4104723e */ /* 0x000fc400000010ff */
[----:B------:R-:W-:Y:S02]  /*7760*/  MOV R202, R175 ;  /* 0x000000af00ca7202 */ /* 0x000fe40000000f00 */
[----:B------:R-:W-:Y:S01]  /*7770*/  MOV R204, R170 ;  /* 0x000000aa00cc7202 */ /* 0x000fe20000000f00 */
[----:B------:R-:W-:Y:S01]  /*7780*/  MUFU.EX2 R62, R141 ;  /* 0x0000008d003e7308 */ /* 0x000fe20000000800 */
[----:B--2---:R-:W-:Y:S01]  /*7790*/  F2FP.BF16.PACK_AB R5, R119, R64 ;  /* 0x000000407705723e */ /* 0x004fe200000010ff */
[----:B------:R-:W-:Y:S01]  /*77a0*/  LDSM.16.MT88.4 R136, [R226+0x3000] ;  /* 0x00300000e288783b */ /* 0x000fe20000004200 */
[----:B------:R-:W-:-:S07]  /*77b0*/  F2FP.BF16.PACK_AB R7, R117, R118 ;  /* 0x000000767507723e */ /* 0x000fce00000010ff */
        /* <DEDUP_REMOVED lines=8> */
[----:B------:R-:W-:-:S02]  /*7840*/  FADD.FTZ R2, R158, R2 ;  /* 0x000000029e027221 */ /* 0x000fc40000010000 */
[----:B------:R-:W-:Y:S02]  /*7850*/  FADD.FTZ R0, R159, R0 ;  /* 0x000000009f007221 */ /* 0x000fe40000010000 */
[----:B------:R-:W-:Y:S01]  /*7860*/  FADD.FTZ R3, R157, R3 ;  /* 0x000000039d037221 */ /* 0x000fe20000010000 */
[----:B------:R-:W-:Y:S01]  /*7870*/  MOV R207, R173 ;  /* 0x000000ad00cf7202 */ /* 0x000fe20000000f00 */
[----:B------:R-:W-:Y:S01]  /*7880*/  FADD.FTZ R4, R166, R24 ;  /* 0x00000018a6047221 */ /* 0x000fe20000010000 */
[----:B------:R-:W-:Y:S01]  /*7890*/  MOV R9, c[0x0][0x2ac] ;  /* 0x0000ab0000097a02 */ /* 0x000fe20000000f00 */
[----:B------:R-:W2:Y:S01]  /*78a0*/  LDL R24, [R1+0x5c] ;  /* 0x00005c0001187983 */ /* 0x000ea20000100800 */
[----:B------:R-:W-:Y:S02]  /*78b0*/  FADD.FTZ R2, R162, R2 ;  /* 0x00000002a2027221 */ /* 0x000fe40000010000 */
[----:B------:R-:W-:Y:S01]  /*78c0*/  FADD.FTZ R0, R163, R0 ;  /* 0x00000000a3007221 */ /* 0x000fe20000010000 */
[----:B------:R-:W-:Y:S01]  /*78d0*/  MOV R206, R169 ;  /* 0x000000a900ce7202 */ /* 0x000fe20000000f00 */
[----:B------:R-:W-:Y:S01]  /*78e0*/  FADD.FTZ R2, R181, R2 ;  /* 0x00000002b5027221 */ /* 0x000fe20000010000 */
[----:B------:R-:W-:Y:S01]  /*78f0*/  MUFU.EX2 R26, R145 ;  /* 0x00000091001a7308 */ /* 0x000fe20000000800 */
[----:B------:R-:W-:Y:S01]  /*7900*/  FADD.FTZ R0, R182, R0 ;  /* 0x00000000b6007221 */ /* 0x000fe20000010000 */
[----:B------:R-:W1:Y:S01]  /*7910*/  LDSM.16.MT88.4 R156, [R225+0x3000] ;  /* 0x00300000e19c783b */ /* 0x000e620000004200 */
[----:B------:R-:W-:-:S02]  /*7920*/  FADD.FTZ R2, R165, R2 ;  /* 0x00000002a5027221 */ /* 0x000fc40000010000 */
[----:B------:R-:W-:Y:S01]  /*7930*/  FADD.FTZ R3, R161, R3 ;  /* 0x00000003a1037221 */ /* 0x000fe20000010000 */
[----:B------:R-:W-:Y:S01]  /*7940*/  LDSM.16.MT88.4 R12, [R228+0x3000] ;  /* 0x00300000e40c783b */ /* 0x000fe20000004200 */
        /* <DEDUP_REMOVED lines=11> */
[----:B------:R-:W-:Y:S02]  /*7a00*/  IMAD R9, R9, c[0x0][0x1d0], RZ ;  /* 0x0000740009097a24 */ /* 0x000fe400078e02ff */
        /* <DEDUP_REMOVED lines=20> */
[----:B------:R-:W-:Y:S01]  /*7b50*/  MUFU.EX2 R20, R150 ;  /* 0x0000009600147308 */ /* 0x000fe20000000800 */
[----:B------:R-:W-:-:S02]  /*7b60*/  FADD.FTZ R4, R63, R4 ;  /* 0x000000043f047221 */ /* 0x000fc40000010000 */
[----:B------:R-:W-:Y:S02]  /*7b70*/  FADD.FTZ R5, R193, R5 ;  /* 0x00000005c1057221 */ /* 0x000fe40000010000 */
[----:B------:R-:W-:Y:S02]  /*7b80*/  FADD.FTZ R4, R65, R4 ;  /* 0x0000000441047221 */ /* 0x000fe40000010000 */
[----:B------:R-:W-:Y:S01]  /*7b90*/  FADD.FTZ R5, R64, R5 ;  /* 0x0000000540057221 */ /* 0x000fe20000010000 */
[----:B------:R-:W-:Y:S01]  /*7ba0*/  MUFU.EX2 R18, R151 ;  /* 0x0000009700127308 */ /* 0x000fe20000000800 */
[----:B------:R-:W-:Y:S02]  /*7bb0*/  FADD.FTZ R4, R66, R4 ;  /* 0x0000000442047221 */ /* 0x000fe40000010000 */
[----:B------:R-:W-:-:S05]  /*7bc0*/  FADD.FTZ R5, R119, R5 ;  /* 0x0000000577057221 */ /* 0x000fca0000010000 */
[----:B------:R-:W-:Y:S01]  /*7bd0*/  MUFU.EX2 R17, R154 ;  /* 0x0000009a00117308 */ /* 0x000fe20000000800 */
[----:B------:R-:W-:-:S07]  /*7be0*/  FADD.FTZ R5, R118, R5 ;  /* 0x0000000576057221 */ /* 0x000fce0000010000 */
[----:B------:R-:W3:Y:S08]  /*7bf0*/  MUFU.EX2 R61, R142 ;  /* 0x0000008e003d7308 */ /* 0x000ef00000000800 */
[----:B------:R-:W4:Y:S08]  /*7c00*/  MUFU.EX2 R25, R146 ;  /* 0x0000009200197308 */ /* 0x000f300000000800 */
[----:B------:R-:W-:Y:S08]  /*7c10*/  MUFU.EX2 R16, R155 ;  /* 0x0000009b00107308 */ /* 0x000ff00000000800 */
[----:B------:R-:W-:Y:S08]  /*7c20*/  MUFU.EX2 R60, R143 ;  /* 0x0000008f003c7308 */ /* 0x000ff00000000800 */
[----:B------:R-:W-:Y:S08]  /*7c30*/  MUFU.EX2 R23, R148 ;  /* 0x0000009400177308 */ /* 0x000ff00000000800 */
[----:B------:R1:W1:Y:S08]  /*7c40*/  MUFU.EX2 R27, R144 ;  /* 0x00000090001b7308 */ /* 0x0002700000000800 */
[----:B------:R-:W-:Y:S01]  /*7c50*/  MUFU.EX2 R11, R184 ;  /* 0x000000b8000b7308 */ /* 0x000fe20000000800 */
[----:B-1----:R-:W1:Y:S07]  /*7c60*/  LDSM.16.MT88.4 R144, [R229+0x3000] ;  /* 0x00300000e590783b */ /* 0x002e6e0000004200 */
[----:B------:R-:W-:Y:S08]  /*7c70*/  MUFU.EX2 R21, R152 ;  /* 0x0000009800157308 */ /* 0x000ff00000000800 */
[----:B------:R-:W3:Y:S08]  /*7c80*/  MUFU.EX2 R22, R149 ;  /* 0x0000009500167308 */ /* 0x000ef00000000800 */
[----:B------:R-:W1:Y:S08]  /*7c90*/  MUFU.EX2 R10, R185 ;  /* 0x000000b9000a7308 */ /* 0x000e700000000800 */
[----:B------:R-:W1:Y:S01]  /*7ca0*/  MUFU.EX2 R19, R153 ;  /* 0x0000009900137308 */ /* 0x000e620000000800 */
[----:B------:R-:W-:-:S02]  /*7cb0*/  IADD3 R245, R245, -0x2, RZ ;  /* 0xfffffffef5f57810 */ /* 0x000fc40007ffe0ff */
[----:B---3--:R-:W-:Y:S02]  /*7cc0*/  F2FP.BF16.PACK_AB R124, R61, R62 ;  /* 0x0000003e3d7c723e */ /* 0x008fe400000010ff */
[----:B----4-:R-:W-:Y:S02]  /*7cd0*/  F2FP.BF16.PACK_AB R125, R25, R26 ;  /* 0x0000001a197d723e */ /* 0x010fe400000010ff */
[----:B------:R-:W-:Y:S02]  /*7ce0*/  F2FP.BF16.PACK_AB R126, R27, R60 ;  /* 0x0000003c1b7e723e */ /* 0x000fe400000010ff */
[----:B------:R-:W-:Y:S01]  /*7cf0*/  F2FP.BF16.PACK_AB R127, R22, R23 ;  /* 0x00000017167f723e */ /* 0x000fe200000010ff */
[----:B--2---:R-:W-:Y:S01]  /*7d00*/  @P4 IMAD.HI.U32 R2, R24, c[0x0][0x2c8], RZ ;  /* 0x0000b20018024a27 */ /* 0x004fe200078e00ff */
[----:B------:R-:W-:-:S04]  /*7d10*/  MOV R0, R24 ;  /* 0x0000001800007202 */ /* 0x000fc80000000f00 */
[----:B------:R-:W-:Y:S02]  /*7d20*/  @P4 SHF.R.U32.HI R0, RZ, c[0x0][0x2cc], R2 ;  /* 0x0000b300ff004a19 */ /* 0x000fe40000011602 */
[----:B------:R-:W-:Y:S02]  /*7d30*/  MOV R2, RZ ;  /* 0x000000ff00027202 */ /* 0x000fe40000000f00 */
[----:B------:R-:W-:-:S05]  /*7d40*/  IADD3 R3, R0, -c[0x0][0x168], R9 ;  /* 0x80005a0000037a10 */ /* 0x000fca0007ffe009 */
[----:B------:R-:W-:-:S05]  /*7d50*/  IMAD.HI R2, R3, -0x6db6db6d, R2 ;  /* 0x9249249303027827 */ /* 0x000fca00078e0202 */
[----:B------:R-:W-:Y:S01]  /*7d60*/  SHF.R.U32.HI R0, RZ, 0x1f, R2 ;  /* 0x0000001fff007819 */ /* 0x000fe20000011602 */
[----:B------:R-:W-:-:S03]  /*7d70*/  FADD.FTZ R3, R220, R6 ;  /* 0x00000006dc037221 */ /* 0x000fc60000010000 */
[----:B------:R-:W-:Y:S01]  /*7d80*/  LEA.HI.SX32 R9, R2, R0, 0x1a ;  /* 0x0000000002097211 */ /* 0x000fe200078fd2ff */
        /* <DEDUP_REMOVED lines=34> */
[----:B------:R-:W-:Y:S01]  /*7fb0*/  FADD.FTZ R2, R23, R6 ;  /* 0x0000000617027221 */ /* 0x000fe20000010000 */
[----:B------:R-:W-:Y:S01]  /*7fc0*/  IMNMX R7, RZ, R9, !PT ;  /* 0x00000009ff077217 */ /* 0x000fe20007800200 */
[----:B------:R-:W-:Y:S02]  /*7fd0*/  FADD.FTZ R0, R11, R0 ;  /* 0x000000000b007221 */ /* 0x000fe40000010000 */
[----:B------:R-:W-:-:S02]  /*7fe0*/  FADD.FTZ R4, R21, R5 ;  /* 0x0000000515047221 */ /* 0x000fc40000010000 */
[----:B------:R-:W-:Y:S02]  /*7ff0*/  FADD.FTZ R5, R27, R3 ;  /* 0x000000031b057221 */ /* 0x000fe40000010000 */
[----:B------:R-:W-:Y:S02]  /*8000*/  FADD.FTZ R3, R22, R2 ;  /* 0x0000000216037221 */ /* 0x000fe40000010000 */
[----:B-1----:R-:W-:Y:S01]  /*8010*/  FADD.FTZ R0, R10, R0 ;  /* 0x000000000a007221 */ /* 0x002fe20000010000 */
[----:B------:R1:W-:Y:S01]  /*8020*/  STL [R1+0x1c], R7 ;  /* 0x00001c0701007387 */ /* 0x0003e20000100800 */
[----:B------:R-:W-:-:S03]  /*8030*/  FADD.FTZ R2, R19, R4 ;  /* 0x0000000413027221 */ /* 0x000fc60000010000 */
[----:B------:R1:W-:Y:S04]  /*8040*/  STL [R1+0x24], R5 ;  /* 0x0000240501007387 */ /* 0x0003e80000100800 */
[----:B------:R1:W-:Y:S04]  /*8050*/  STL [R1+0x28], R3 ;  /* 0x0000280301007387 */ /* 0x0003e80000100800 */
[----:B------:R1:W-:Y:S04]  /*8060*/  STL [R1+0x2c], R0 ;  /* 0x00002c0001007387 */ /* 0x0003e80000100800 */
[----:B------:R1:W-:Y:S01]  /*8070*/  STL [R1+0x20], R2 ;  /* 0x0000200201007387 */ /* 0x0003e20000100800 */
[----:B------:R-:W-:-:S02]  /*8080*/  ISETP.GE.AND P0, PT, R245, R7, PT ;  /* 0x00000007f500720c */ /* 0x000fc40003f06270 */
[----:B------:R-:W-:Y:S02]  /*8090*/  F2FP.BF16.PACK_AB R120, R18, R20 ;  /* 0x000000141278723e */ /* 0x000fe400000010ff */
[----:B------:R-:W-:Y:S02]  /*80a0*/  F2FP.BF16.PACK_AB R122, R19, R21 ;  /* 0x00000015137a723e */ /* 0x000fe400000010ff */
[----:B------:R-:W-:Y:S02]  /*80b0*/  F2FP.BF16.PACK_AB R121, R16, R17 ;  /* 0x000000111079723e */ /* 0x000fe400000010ff */
        /* <DEDUP_REMOVED lines=17> */
[----:B------:R-:W-:Y:S02]  /*81d0*/  @!UPT UIADD3 URZ, URZ, URZ, URZ ;  /* 0x0000003f3f3ff290 */ /* 0x000fe4000fffe03f */
[----:B------:R-:W-:Y:S11]  /*81e0*/  @!P0 BRA `(.L_x_544) ;  /* 0x0000643000008947 */ /* 0x000ff60003800000 */
[----:B-1----:R-:W-:Y:S01]  /*81f0*/  IMAD.MOV.U32 R117, RZ, RZ, R70 ;  /* 0x000000ffff757224 */ /* 0x002fe200078e0046 */
[----:B------:R-:W-:Y:S01]  /*8200*/  MOV R119, R68 ;  /* 0x0000004400777202 */ /* 0x000fe20000000f00 */
[----:B------:R-:W-:Y:S01]  /*8210*/  IMAD.MOV.U32 R116, RZ, RZ, R71 ;  /* 0x000000ffff747224 */ /* 0x000fe200078e0047 */
[----:B------:R-:W-:-:S07]  /*8220*/  MOV R118, R69 ;  /* 0x0000004500767202 */ /* 0x000fce0000000f00 */
.L_x_555:
[----:B------:R-:W-:Y:S04]  /*8230*/  DEPBAR.LE SB0, 0x0 ;  /* 0x000080000000791a */ /* 0x000fe80000000000 */
[----:B------:R-:W-:Y:S01]  /*8240*/  WARPSYNC 0xffffffff ;  /* 0xffffffff00007948 */ /* 0x000fe20003800000 */
[----:B------:R-:W-:Y:S01]  /*8250*/  BAR.SYNC.DEFER_BLOCKING 0x0 ;  /* 0x0000000000007b1d */ /* 0x000fe20000010000 */
[----:B------:R-:W-:Y:S05]  /*8260*/  ISETP.GE.AND P0, PT, R245, RZ, PT ;  /* 0x000000fff500720c */ /* 0x000fea0003f06270 */
[----:B------:R1:W2:Y:S01]  /*8270*/  LDSM.16.M88.4 R112, [R231] ;  /* 0x00000000e770783b */ /* 0x0002a20000000200 */
[----:B------:R-:W-:Y:S03]  /*8280*/  BSSY B0, `(.L_x_545) ;  /* 0x000004d000007945 */ /* 0x000fe60003800000 */
[----:B------:R1:W3:Y:S04]  /*8290*/  LDSM.16.M88.4 R108, [R231+0x2000] ;  /* 0x00200000e76c783b */ /* 0x0002e80000000200 */
[----:B-----5:R1:W4:Y:S04]  /*82a0*/  LDSM.16.M88.4 R16, [R224] ;  /* 0x00000000e010783b */ /* 0x0203280000000200 */
        /* <DEDUP_REMOVED lines=8> */
[----:B------:R1:W1:Y:S04]  /*8330*/  LDSM.16.M88.4 R192, [R235] ;  /* 0x00000000ebc0783b */ /* 0x0002680000000200 */
[----:B------:R1:W1:Y:S04]  /*8340*/  LDSM.16.M88.4 R200, [R241] ;  /* 0x00000000f1c8783b */ /* 0x0002680000000200 */
[----:B------:R1:W1:Y:S04]  /*8350*/  LDSM.16.M88.4 R204, [R240] ;  /* 0x00000000f0cc783b */ /* 0x0002680000000200 */
[----:B------:R1:W1:Y:S04]  /*8360*/  LDSM.16.M88.4 R208, [R239] ;  /* 0x00000000efd0783b */ /* 0x0002680000000200 */
[----:B------:R1:W1:Y:S04]  /*8370*/  LDSM.16.M88.4 R212, [R238] ;  /* 0x00000000eed4783b */ /* 0x0002680000000200 */
[----:B------:R1:W1:Y:S04]  /*8380*/  LDSM.16.M88.4 R216, [R237] ;  /* 0x00000000edd8783b */ /* 0x0002680000000200 */
[----:B------:R1:W1:Y:S01]  /*8390*/  LDSM.16.M88.4 R220, [R236] ;  /* 0x00000000ecdc783b */ /* 0x0002620000000200 */
[----:B------:R-:W-:-:S05]  /*83a0*/  @!P0 BRA `(.L_x_546) ;  /* 0x000003a000008947 */ /* 0x000fca0003800000 */
[----:B--234-:R-:W-:Y:S01]  /*83b0*/  IMAD.WIDE.U32 R2, R252, c[0x0][0x208], RZ ;  /* 0x00008200fc027a25 */ /* 0x01cfe200078e00ff */
[----:B------:R-:W-:Y:S01]  /*83c0*/  SHF.R.S32.HI R0, RZ, 0x1f, R252 ;  /* 0x0000001fff007819 */ /* 0x000fe200000114fc */
[----:B------:R-:W2:Y:S01]  /*83d0*/  LDL.64 R8, [R1+0x48] ;  /* 0x0000480001087983 */ /* 0x000ea20000100a00 */
[----:B------:R-:W-:Y:S01]  /*83e0*/  SHF.R.S32.HI R4, RZ, 0x1f, R244 ;  /* 0x0000001fff047819 */ /* 0x000fe200000114f4 */
[----:B------:R-:W-:Y:S01]  /*83f0*/  IMAD.SHL.U32 R20, R242, 0x2, RZ ;  /* 0x00000002f2147824 */ /* 0x000fe200078e00ff */
[----:B------:R-:W-:Y:S01]  /*8400*/  SHF.R.S32.HI R5, RZ, 0x1f, R242 ;  /* 0x0000001fff057819 */ /* 0x000fe200000114f2 */
[----:B------:R-:W-:Y:S02]  /*8410*/  IMAD R0, R0, c[0x0][0x208], RZ ;  /* 0x0000820000007a24 */ /* 0x000fe400078e02ff */
[----:B------:R-:W-:Y:S01]  /*8420*/  IMAD R4, R4, c[0x0][0x218], RZ ;  /* 0x0000860004047a24 */ /* 0x000fe200078e02ff */
[----:B------:R-:W-:Y:S01]  /*8430*/  SHF.L.U64.HI R5, R242, 0x1, R5 ;  /* 0x00000001f2057819 */ /* 0x000fe20000010205 */
[----:B------:R-:W-:Y:S01]  /*8440*/  IMAD R0, R252, c[0x0][0x20c], R0 ;  /* 0x00008300fc007a24 */ /* 0x000fe200078e0200 */
[----:B------:R-:W3:Y:S03]  /*8450*/  LDL R6, [R1+0x58] ;  /* 0x0000580001067983 */ /* 0x000ee60000100800 */
[----:B------:R-:W-:Y:S04]  /*8460*/  IMAD.IADD R3, R3, 0x1, R0 ;  /* 0x0000000103037824 */ /* 0x000fe800078e0200 */
[----:B------:R-:W-:Y:S05]  /*8470*/  IMAD.WIDE.U32 R2, R244, c[0x0][0x218], R2 ;  /* 0x00008600f4027a25 */ /* 0x000fea00078e0002 */
[----:B--2---:R-:W-:Y:S01]  /*8480*/  IADD3 R0, P1, R8, R2, RZ ;  /* 0x0000000208007210 */ /* 0x004fe20007f3e0ff */
[----:B------:R-:W-:Y:S03]  /*8490*/  IMAD R2, R244, c[0x0][0x21c], R4 ;  /* 0x00008700f4027a24 */ /* 0x000fe600078e0204 */
[----:B------:R-:W-:Y:S02]  /*84a0*/  LEA R4, P0, R0, c[0x0][0x1f8], 0x1 ;  /* 0x00007e0000047a11 */ /* 0x000fe400078008ff */
[----:B---3--:R-:W-:Y:S04]  /*84b0*/  IADD3.X R2, R6, R3, R2, P1, !PT ;  /* 0x0000000306027210 */ /* 0x008fe80000ffe402 */
[----:B------:R-:W-:Y:S01]  /*84c0*/  LEA.HI.X R0, R0, c[0x0][0x1fc], R2, 0x1, P0 ;  /* 0x00007f0000007a11 */ /* 0x000fe200000f0c02 */
[----:B------:R-:W-:-:S05]  /*84d0*/  BRA.DIV ~URZ, `(.L_x_547) ;  /* 0x0000fae27f007947 */ /* 0x000fca000b800000 */
[----:B------:R2:W3:Y:S02]  /*84e0*/  SHFL.IDX PT, R7, R0, RZ, 0x181f ;  /* 0x00181fff00077589 */ /* 0x0004e400000e0000 */
.L_x_606:
[----:B------:R-:W-:-:S05]  /*84f0*/  BRA.DIV ~URZ, `(.L_x_548) ;  /* 0x0000fb327f007947 */ /* 0x000fca000b800000 */
[----:B------:R-:W4:Y:S04]  /*8500*/  SHFL.IDX PT, R6, R4, RZ, 0x181f ;  /* 0x00181fff04067589 */ /* 0x000f2800000e0000 */
[----:B------:R-:W5:Y:S04]  /*8510*/  SHFL.IDX PT, R2, R4, 0x1, 0x181f ;  /* 0x00381f0004027f89 */ /* 0x000f6800000e0000 */
[----:B------:R-:W-:Y:S04]  /*8520*/  SHFL.IDX PT, R3, R0, 0x1, 0x181f ;  /* 0x00381f0000037f89 */ /* 0x000fe800000e0000 */
[----:B------:R-:W-:Y:S04]  /*8530*/  SHFL.IDX PT, R10, R4, 0x2, 0x181f ;  /* 0x00581f00040a7f89 */ /* 0x000fe800000e0000 */
[----:B------:R-:W2:Y:S04]  /*8540*/  SHFL.IDX PT, R8, R4, 0x3, 0x181f ;  /* 0x00781f0004087f89 */ /* 0x000ea800000e0000 */
[----:B------:R-:W3:Y:S04]  /*8550*/  SHFL.IDX PT, R11, R0, 0x2, 0x181f ;  /* 0x00581f00000b7f89 */ /* 0x000ee800000e0000 */
[----:B------:R-:W1:Y:S04]  /*8560*/  SHFL.IDX PT, R9, R4, 0x4, 0x181f ;  /* 0x00981f0004097f89 */ /* 0x000e6800000e0000 */
[----:B------:R-:W1:Y:S04]  /*8570*/  SHFL.IDX PT, R15, R0, 0x3, 0x181f ;  /* 0x00781f00000f7f89 */ /* 0x000e6800000e0000 */
[----:B------:R-:W1:Y:S04]  /*8580*/  SHFL.IDX PT, R12, R4, 0x5, 0x181f ;  /* 0x00b81f00040c7f89 */ /* 0x000e6800000e0000 */
[----:B------:R-:W1:Y:S04]  /*8590*/  SHFL.IDX PT, R14, R0, 0x4, 0x181f ;  /* 0x00981f00000e7f89 */ /* 0x000e6800000e0000 */
[----:B------:R-:W1:Y:S04]  /*85a0*/  SHFL.IDX PT, R13, R0, 0x5, 0x181f ;  /* 0x00b81f00000d7f89 */ /* 0x000e6800000e0000 */
[----:B------:R-:W1:Y:S04]  /*85b0*/  SHFL.IDX PT, R4, R4, 0x6, 0x181f ;  /* 0x00d81f0004047f89 */ /* 0x000e6800000e0000 */
[----:B--2---:R-:W2:Y:S01]  /*85c0*/  SHFL.IDX PT, R0, R0, 0x6, 0x181f ;  /* 0x00d81f0000007f89 */ /* 0x004ea200000e0000 */
[-C--:B----4-:R-:W-:Y:S02]  /*85d0*/  IADD3 R6, P0, R6, R20.reuse, RZ ;  /* 0x0000001406067210 */ /* 0x090fe40007f1e0ff */
[-C--:B-----5:R-:W-:Y:S02]  /*85e0*/  IADD3 R2, P1, R2, R20.reuse, RZ ;  /* 0x0000001402027210 */ /* 0x0a0fe40007f3e0ff */
[-C--:B------:R-:W-:Y:S01]  /*85f0*/  IADD3 R8, P6, R8, R20.reuse, RZ ;  /* 0x0000001408087210 */ /* 0x080fe20007fde0ff */
[--C-:B---3--:R-:W-:Y:S01]  /*8600*/  IMAD.X R7, R7, 0x1, R5.reuse, P0 ;  /* 0x0000000107077824 */ /* 0x108fe200000e0605 */
[-C--:B------:R-:W-:Y:S01]  /*8610*/  IADD3 R10, P0, R10, R20.reuse, RZ ;  /* 0x000000140a0a7210 */ /* 0x080fe20007f1e0ff */
[--C-:B------:R-:W-:Y:S03]  /*8620*/  IMAD.X R3, R3, 0x1, R5.reuse, P1 ;  /* 0x0000000103037824 */ /* 0x100fe600008e0605 */
[----:B------:R1:W-:Y:S01]  /*8630*/  LDGSTS.E.BYPASS.LTC128B.128 [R243+0x100], [R6.64], !P5 ;  /* 0x0010000006f37fae */ /* 0x0003e2000e901d46 */
[--C-:B------:R-:W-:Y:S03]  /*8640*/  IMAD.X R11, R11, 0x1, R5.reuse, P0 ;  /* 0x000000010b0b7824 */ /* 0x100fe600000e0605 */
[----:B------:R3:W-:Y:S04]  /*8650*/  LDGSTS.E.BYPASS.LTC128B.128 [R243+0x900], [R2.64], !P5 ;  /* 0x0090000002f37fae */ /* 0x0007e8000e901d46 */
[----:B------:R4:W-:Y:S01]  /*8660*/  LDGSTS.E.BYPASS.LTC128B.128 [R243+0x1100], [R10.64], !P5 ;  /* 0x011000000af37fae */ /* 0x0009e2000e901d46 */
[-C--:B-1----:R-:W-:Y:S01]  /*8670*/  IADD3 R6, P1, R9, R20.reuse, RZ ;  /* 0x0000001409067210 */ /* 0x082fe20007f3e0ff */
[--C-:B------:R-:W-:Y:S01]  /*8680*/  IMAD.X R9, R15, 0x1, R5.reuse, P6 ;  /* 0x000000010f097824 */ /* 0x100fe200030e0605 */
[----:B---3--:R-:W-:Y:S03]  /*8690*/  IADD3 R2, P0, R12, R20, RZ ;  /* 0x000000140c027210 */ /* 0x008fe60007f1e0ff */
[--C-:B------:R-:W-:Y:S01]  /*86a0*/  IMAD.X R7, R14, 0x1, R5.reuse, P1 ;  /* 0x000000010e077824 */ /* 0x100fe200008e0605 */
[----:B------:R4:W-:Y:S01]  /*86b0*/  LDGSTS.E.BYPASS.LTC128B.128 [R243+0x1900], [R8.64], !P5 ;  /* 0x0190000008f37fae */ /* 0x0009e2000e901d46 */
[----:B------:R-:W-:Y:S03]  /*86c0*/  IMAD.X R3, R13, 0x1, R5, P0 ;  /* 0x000000010d037824 */ /* 0x000fe600000e0605 */
[----:B------:R4:W-:Y:S04]  /*86d0*/  LDGSTS.E.BYPASS.LTC128B.128 [R243+0x2100], [R6.64], !P5 ;  /* 0x0210000006f37fae */ /* 0x0009e8000e901d46 */
[----:B------:R4:W-:Y:S02]  /*86e0*/  LDGSTS.E.BYPASS.LTC128B.128 [R243+0x2900], [R2.64], !P5 ;  /* 0x0290000002f37fae */ /* 0x0009e4000e901d46 */
.L_x_607:
[----:B--2-4-:R-:W-:Y:S04]  /*86f0*/  IADD3 R2, P0, R4, R20, RZ ;  /* 0x0000001404027210 */ /* 0x014fe80007f1e0ff */
[----:B------:R-:W-:Y:S05]  /*8700*/  IADD3.X R3, R0, R5, RZ, P0, !PT ;  /* 0x0000000500037210 */ /* 0x000fea00007fe4ff */
[----:B------:R-:W-:Y:S01]  /*8710*/  @!PT LDS RZ, [RZ] ;  /* 0x00000000fffff984 */ /* 0x000fe20000000800 */
[----:B------:R-:W-:Y:S01]  /*8720*/  @!PT LDS RZ, [RZ] ;  /* 0x00000000fffff984 */ /* 0x000fe20000000800 */
[----:B------:R-:W-:Y:S01]  /*8730*/  @!PT LDS RZ, [RZ] ;  /* 0x00000000fffff984 */ /* 0x000fe20000000800 */
[----:B------:R1:W-:Y:S04]  /*8740*/  LDGSTS.E.BYPASS.LTC128B.128 [R243+0x3100], [R2.64], !P5 ;  /* 0x0310000002f37fae */ /* 0x0003e8000e901d46 */
.L_x_546:
[----:B--234-:R-:W-:Y:S05]  /*8750*/  BSYNC B0 ;  /* 0x0000000000007941 */ /* 0x01cfea0003800000 */
.L_x_545:
[----:B------:R-:W0:Y:S01]  /*8760*/  LDGDEPBAR ;  /* 0x00000000000079af */ /* 0x000e220000000000 */
[----:B------:R-:W-:Y:S01]  /*8770*/  WARPSYNC 0xffffffff ;  /* 0xffffffff00007948 */ /* 0x000fe20003800000 */
[-C--:B------:R-:W-:Y:S01]  /*8780*/  HMMA.16816.F32.BF16 R4, R112, R16.reuse, RZ ;  /* 0x000000107004723c */ /* 0x080fe200000418ff */
[----:B------:R-:W-:Y:S02]  /*8790*/  BSSY B0, `(.L_x_549) ;  /* 0x00001ba000007945 */ /* 0x000fe40003800000 */
[----:B------:R-:W-:Y:S05]  /*87a0*/  ISETP.GE.AND P0, PT, R245, 0x1, PT ;  /* 0x00000001f500780c */ /* 0x000fea0003f06270 */
        /* <DEDUP_REMOVED lines=27> */
[----:B------:R-:W-:Y:S07]  /*8960*/  LDSM.16.M88.4 R184, [R232] ;  /* 0x00000000e8b8783b */ /* 0x000fee0000000200 */
[-C--:B------:R-:W-:Y:S08]  /*8970*/  HMMA.16816.F32.BF16 R4, R188, R192.reuse, R4 ;  /* 0x000000c0bc04723c */ /* 0x080ff00000041804 */
[C---:B------:R-:W-:Y:S08]  /*8980*/  HMMA.16816.F32.BF16 R8, R196.reuse, R192, R8 ;  /* 0x000000c0c408723c */ /* 0x040ff00000041808 */
[-C--:B------:R-:W-:Y:S08]  /*8990*/  HMMA.16816.F32.BF16 R12, R196, R194.reuse, R12 ;  /* 0x000000c2c40c723c */ /* 0x080ff0000004180c */
[C---:B------:R-:W-:Y:S01]  /*89a0*/  HMMA.16816.F32.BF16 R16, R188.reuse, R194, R16 ;  /* 0x000000c2bc10723c */ /* 0x040fe20000041810 */
[----:B------:R-:W1:Y:S07]  /*89b0*/  LDSM.16.M88.4 R192, [R230] ;  /* 0x00000000e6c0783b */ /* 0x000e6e0000000200 */
        /* <DEDUP_REMOVED lines=19> */
[----:B------:R-:W-:Y:S07]  /*8af0*/  LDSM.16.M88.4 R212, [R233] ;  /* 0x00000000e9d4783b */ /* 0x000fee0000000200 */
        /* <DEDUP_REMOVED lines=10> */
[----:B------:R-:W5:Y:S07]  /*8ba0*/  LDSM.16.M88.4 R188, [R230+0x1800] ;  /* 0x00180000e6bc783b */ /* 0x000f6e0000000200 */
        /* <DEDUP_REMOVED lines=17> */
[C---:B------:R-:W-:Y:S01]  /*8cc0*/  HMMA.16816.F32.BF16 R64, R184.reuse, R190, R64 ;  /* 0x000000beb840723c */ /* 0x040fe20000041840 */
[----:B------:R-:W3:Y:S07]  /*8cd0*/  LDSM.16.M88.4 R188, [R233+0x2000] ;  /* 0x00200000e9bc783b */ /* 0x000eee0000000200 */
        /* <DEDUP_REMOVED lines=8> */
[-C--:B--2---:R-:W-:Y:S08]  /*8d60*/  HMMA.16816.F32.BF16 R100, R184, R204.reuse, R100 ;  /* 0x000000ccb864723c */ /* 0x084ff00000041864 */
[C---:B------:R-:W-:Y:S08]  /*8d70*/  HMMA.16816.F32.BF16 R104, R200.reuse, R204, R104 ;  /* 0x000000ccc868723c */ /* 0x040ff00000041868 */
[-C--:B------:R-:W-:Y:S08]  /*8d80*/  HMMA.16816.F32.BF16 R108, R200, R206.reuse, R108 ;  /* 0x000000cec86c723c */ /* 0x080ff0000004186c */
[----:B------:R-:W-:Y:S08]  /*8d90*/  HMMA.16816.F32.BF16 R112, R184, R206, R112 ;  /* 0x000000ceb870723c */ /* 0x000ff00000041870 */
[-C--:B------:R-:W-:Y:S08]  /*8da0*/  HMMA.16816.F32.BF16 R4, R212, R216.reuse, R4 ;  /* 0x000000d8d404723c */ /* 0x080ff00000041804 */
        /* <DEDUP_REMOVED lines=9> */
[----:B------:R-:W1:Y:S01]  /*8e40*/  MUFU.TANH R0, R8 ;  /* 0x0000000800007308 */ /* 0x000e620000002400 */
        /* <DEDUP_REMOVED lines=12> */
[----:B------:R-:W-:Y:S01]  /*8f10*/  FMUL.FTZ R13, R13, c[0x0][0x320] ;  /* 0x0000c8000d0d7a20 */ /* 0x000fe20000410000 */
[----:B-1----:R1:W-:Y:S08]  /*8f20*/  STL [R1+0x8], R0 ;  /* 0x0000080001007387 */ /* 0x0023f00000100800 */
[----:B------:R2:W-:Y:S10]  /*8f30*/  MUFU.TANH R223, R7 ;  /* 0x0000000700df7308 */ /* 0x0005f40000002400 */
[----:B------:R-:W-:Y:S10]  /*8f40*/  MUFU.TANH R251, R9 ;  /* 0x0000000900fb7308 */ /* 0x000ff40000002400 */
[----:B------:R-:W3:Y:S01]  /*8f50*/  MUFU.TANH R2, R10 ;  /* 0x0000000a00027308 */ /* 0x000ee20000002400 */
[----:B--2---:R-:W2:Y:S09]  /*8f60*/  LDSM.16.M88.4 R4, [R227+0x800] ;  /* 0x00080000e304783b */ /* 0x004eb20000000200 */
[----:B-1----:R1:W4:Y:S10]  /*8f70*/  MUFU.TANH R0, R11 ;  /* 0x0000000b00007308 */ /* 0x0023340000002400 */
[----:B------:R-:W-:Y:S01]  /*8f80*/  MUFU.TANH R248, R12 ;  /* 0x0000000c00f87308 */ /* 0x000fe20000002400 */
[----:B---3--:R3:W-:Y:S09]  /*8f90*/  STL [R1+0x14], R2 ;  /* 0x0000140201007387 */ /* 0x0087f20000100800 */
[----:B------:R-:W-:Y:S01]  /*8fa0*/  MUFU.TANH R247, R13 ;  /* 0x0000000d00f77308 */ /* 0x000fe20000002400 */
[----:B-1----:R-:W1:Y:S09]  /*8fb0*/  LDSM.16.M88.4 R8, [R227+0x1000] ;  /* 0x00100000e308783b */ /* 0x002e720000000200 */
[----:B------:R-:W-:Y:S01]  /*8fc0*/  MUFU.TANH R209, R18 ;  /* 0x0000001200d17308 */ /* 0x000fe20000002400 */
[----:B----4-:R4:W-:Y:S01]  /*8fd0*/  STL [R1+0x18], R0 ;  /* 0x0000180001007387 */ /* 0x0109e20000100800 */
[-C--:B--2---:R-:W-:Y:S08]  /*8fe0*/  HMMA.16816.F32.BF16 R20, R212, R4.reuse, R20 ;  /* 0x00000004d414723c */ /* 0x084ff00000041814 */
[----:B---3--:R-:W2:Y:S01]  /*8ff0*/  MUFU.TANH R2, R14 ;  /* 0x0000000e00027308 */ /* 0x008ea20000002400 */
[C---:B------:R-:W-:Y:S09]  /*9000*/  HMMA.16816.F32.BF16 R24, R188.reuse, R4, R24 ;  /* 0x00000004bc18723c */ /* 0x040ff20000041818 */
[----:B------:R-:W-:Y:S01]  /*9010*/  MUFU.TANH R207, R19 ;  /* 0x0000001300cf7308 */ /* 0x000fe20000002400 */
[-C--:B------:R-:W-:Y:S05]  /*9020*/  HMMA.16816.F32.BF16 R28, R188, R6.reuse, R28 ;  /* 0x00000006bc1c723c */ /* 0x080fea000004181c */
[----:B------:R-:W-:Y:S03]  /*9030*/  FMUL.FTZ R20, R20, c[0x0][0x320] ;  /* 0x0000c80014147a20 */ /* 0x000fe60000410000 */
[C---:B------:R-:W-:Y:S01]  /*9040*/  HMMA.16816.F32.BF16 R32, R212.reuse, R6, R32 ;  /* 0x00000006d420723c */ /* 0x040fe20000041820 */
[----:B----4-:R-:W3:Y:S01]  /*9050*/  MUFU.TANH R0, R15 ;  /* 0x0000000f00007308 */ /* 0x010ee20000002400 */
[----:B------:R-:W4:Y:S02]  /*9060*/  LDSM.16.M88.4 R4, [R227+0x1800] ;  /* 0x00180000e304783b */ /* 0x000f240000000200 */
[----:B------:R-:W-:Y:S02]  /*9070*/  FMUL.FTZ R21, R21, c[0x0][0x320] ;  /* 0x0000c80015157a20 */ /* 0x000fe40000410000 */
[----:B------:R-:W-:Y:S02]  /*9080*/  FMUL.FTZ R22, R22, c[0x0][0x320] ;  /* 0x0000c80016167a20 */ /* 0x000fe40000410000 */
[-C--:B-1----:R-:W-:Y:S02]  /*9090*/  HMMA.16816.F32.BF16 R36, R212, R8.reuse, R36 ;  /* 0x00000008d424723c */ /* 0x082fe40000041824 */
[----:B--2---:R1:W-:Y:S01]  /*90a0*/  STL [R1+0x10], R2 ;  /* 0x0000100201007387 */ /* 0x0043e20000100800 */
[----:B------:R-:W-:Y:S01]  /*90b0*/  MUFU.TANH R15, R16 ;  /* 0x00000010000f7308 */ /* 0x000fe20000002400 */
[----:B------:R-:W-:Y:S02]  /*90c0*/  FMUL.FTZ R26, R26, c[0x0][0x320] ;  /* 0x0000c8001a1a7a20 */ /* 0x000fe40000410000 */
[----:B------:R-:W-:Y:S02]  /*90d0*/  FMUL.FTZ R27, R27, c[0x0][0x320] ;  /* 0x0000c8001b1b7a20 */ /* 0x000fe40000410000 */
[C---:B------:R-:W-:Y:S04]  /*90e0*/  HMMA.16816.F32.BF16 R40, R188.reuse, R8, R40 ;  /* 0x00000008bc28723c */ /* 0x040fe80000041828 */
[----:B------:R-:W-:Y:S01]  /*90f0*/  FMUL.FTZ R23, R23, c[0x0][0x320] ;  /* 0x0000c80017177a20 */ /* 0x000fe20000410000 */
[----:B------:R-:W-:Y:S01]  /*9100*/  MUFU.TANH R16, R17 ;  /* 0x0000001100107308 */ /* 0x000fe20000002400 */
[----:B------:R-:W-:Y:S02]  /*9110*/  FMUL.FTZ R24, R24, c[0x0][0x320] ;  /* 0x0000c80018187a20 */ /* 0x000fe40000410000 */
[-C--:B------:R-:W-:Y:S01]  /*9120*/  HMMA.16816.F32.BF16 R44, R188, R10.reuse, R44 ;  /* 0x0000000abc2c723c */ /* 0x080fe2000004182c */
[----:B---3--:R2:W-:Y:S03]  /*9130*/  STL [R1+0xc], R0 ;  /* 0x00000c0001007387 */ /* 0x0085e60000100800 */
[----:B------:R-:W-:Y:S02]  /*9140*/  FMUL.FTZ R25, R25, c[0x0][0x320] ;  /* 0x0000c80019197a20 */ /* 0x000fe40000410000 */
[----:B------:R-:W-:Y:S01]  /*9150*/  FMUL.FTZ R28, R28, c[0x0][0x320] ;  /* 0x0000c8001c1c7a20 */ /* 0x000fe20000410000 */
[----:B------:R-:W-:Y:S01]  /*9160*/  MUFU.TANH R184, R20 ;  /* 0x0000001400b87308 */ /* 0x000fe20000002400 */
[C---:B------:R-:W-:Y:S01]  /*9170*/  HMMA.16816.F32.BF16 R48, R212.reuse, R10, R48 ;  /* 0x0000000ad430723c */ /* 0x040fe20000041830 */
[----:B------:R-:W3:Y:S03]  /*9180*/  LDSM.16.M88.4 R8, [R227+0x2000] ;  /* 0x00200000e308783b */ /* 0x000ee60000000200 */
[----:B------:R-:W-:Y:S02]  /*9190*/  FMUL.FTZ R29, R29, c[0x0][0x320] ;  /* 0x0000c8001d1d7a20 */ /* 0x000fe40000410000 */
[----:B------:R-:W-:Y:S02]  /*91a0*/  FMUL.FTZ R30, R30, c[0x0][0x320] ;  /* 0x0000c8001e1e7a20 */ /* 0x000fe40000410000 */
[----:B------:R-:W-:Y:S01]  /*91b0*/  FMUL.FTZ R31, R31, c[0x0][0x320] ;  /* 0x0000c8001f1f7a20 */ /* 0x000fe20000410000 */
[----:B-1----:R-:W1:Y:S01]  /*91c0*/  MUFU.TANH R2, R26 ;  /* 0x0000001a00027308 */ /* 0x002e620000002400 */
[-C--:B----4-:R-:W-:Y:S03]  /*91d0*/  HMMA.16816.F32.BF16 R52, R212, R4.reuse, R52 ;  /* 0x00000004d434723c */ /* 0x090fe60000041834 */
[----:B------:R-:W-:Y:S02]  /*91e0*/  FMUL.FTZ R32, R32, c[0x0][0x320] ;  /* 0x0000c80020207a20 */ /* 0x000fe40000410000 */
[----:B------:R-:W-:Y:S02]  /*91f0*/  FMUL.FTZ R33, R33, c[0x0][0x320] ;  /* 0x0000c80021217a20 */ /* 0x000fe40000410000 */
[----:B------:R-:W-:Y:S01]  /*9200*/  FMUL.FTZ R34, R34, c[0x0][0x320] ;  /* 0x0000c80022227a20 */ /* 0x000fe20000410000 */
[C---:B------:R-:W-:Y:S01]  /*9210*/  HMMA.16816.F32.BF16 R56, R188.reuse, R4, R56 ;  /* 0x00000004bc38723c */ /* 0x040fe20000041838 */
[----:B--2---:R-:W2:Y:S03]  /*9220*/  MUFU.TANH R0, R27 ;  /* 0x0000001b00007308 */ /* 0x004ea60000002400 */
[----:B------:R-:W-:Y:S02]  /*9230*/  FMUL.FTZ R35, R35, c[0x0][0x320] ;  /* 0x0000c80023237a20 */ /* 0x000fe40000410000 */
[----:B------:R-:W-:Y:S02]  /*9240*/  FMUL.FTZ R36, R36, c[0x0][0x320] ;  /* 0x0000c80024247a20 */ /* 0x000fe40000410000 */
[-C--:B------:R-:W-:Y:S03]  /*9250*/  HMMA.16816.F32.BF16 R60, R188, R6.reuse, R60 ;  /* 0x00000006bc3c723c */ /* 0x080fe6000004183c */
[----:B------:R4:W4:Y:S01]  /*9260*/  MUFU.TANH R185, R21 ;  /* 0x0000001500b97308 */ /* 0x0009220000002400 */
[----:B------:R-:W-:Y:S02]  /*9270*/  FMUL.FTZ R37, R37, c[0x0][0x320] ;  /* 0x0000c80025257a20 */ /* 0x000fe40000410000 */
[----:B------:R-:W-:Y:S01]  /*9280*/  FMUL.FTZ R38, R38, c[0x0][0x320] ;  /* 0x0000c80026267a20 */ /* 0x000fe20000410000 */
[----:B-1----:R-:W-:Y:S01]  /*9290*/  STL [R1+0x4], R2 ;  /* 0x0000040201007387 */ /* 0x002fe20000100800 */
[C---:B------:R-:W-:Y:S03]  /*92a0*/  HMMA.16816.F32.BF16 R64, R212.reuse, R6, R64 ;  /* 0x00000006d440723c */ /* 0x040fe60000041840 */
[----:B------:R-:W1:Y:S01]  /*92b0*/  LDSM.16.M88.4 R4, [R227+0x2800] ;  /* 0x00280000e304783b */ /* 0x000e620000000200 */
[----:B------:R-:W-:Y:S01]  /*92c0*/  FMUL.FTZ R39, R39, c[0x0][0x320] ;  /* 0x0000c80027277a20 */ /* 0x000fe20000410000 */
[----:B------:R1:W1:Y:S01]  /*92d0*/  MUFU.TANH R187, R22 ;  /* 0x0000001600bb7308 */ /* 0x0002620000002400 */
[----:B------:R-:W-:Y:S02]  /*92e0*/  FMUL.FTZ R40, R40, c[0x0][0x320] ;  /* 0x0000c80028287a20 */ /* 0x000fe40000410000 */
[-C--:B---3--:R-:W-:Y:S03]  /*92f0*/  HMMA.16816.F32.BF16 R68, R212, R8.reuse, R68 ;  /* 0x00000008d444723c */ /* 0x088fe60000041844 */
[----:B--2---:R-:W-:Y:S01]  /*9300*/  STL [R1], R0 ;  /* 0x0000000001007387 */ /* 0x004fe20000100800 */
[----:B------:R-:W-:Y:S02]  /*9310*/  FMUL.FTZ R41, R41, c[0x0][0x320] ;  /* 0x0000c80029297a20 */ /* 0x000fe40000410000 */
[----:B------:R-:W-:Y:S01]  /*9320*/  FMUL.FTZ R42, R42, c[0x0][0x320] ;  /* 0x0000c8002a2a7a20 */ /* 0x000fe20000410000 */
[----:B------:R2:W3:Y:S01]  /*9330*/  MUFU.TANH R186, R23 ;  /* 0x0000001700ba7308 */ /* 0x0004e20000002400 */
[C---:B------:R-:W-:Y:S04]  /*9340*/  HMMA.16816.F32.BF16 R72, R188.reuse, R8, R72 ;  /* 0x00000008bc48723c */ /* 0x040fe80000041848 */
[----:B------:R-:W-:Y:S02]  /*9350*/  FMUL.FTZ R43, R43, c[0x0][0x320] ;  /* 0x0000c8002b2b7a20 */ /* 0x000fe40000410000 */
[----:B------:R-:W-:Y:S02]  /*9360*/  FMUL.FTZ R44, R44, c[0x0][0x320] ;  /* 0x0000c8002c2c7a20 */ /* 0x000fe40000410000 */
[-C--:B------:R-:W-:Y:S01]  /*9370*/  HMMA.16816.F32.BF16 R76, R188, R10.reuse, R76 ;  /* 0x0000000abc4c723c */ /* 0x080fe2000004184c */
[----:B------:R2:W2:Y:S03]  /*9380*/  MUFU.TANH R219, R24 ;  /* 0x0000001800db7308 */ /* 0x0004a60000002400 */
[----:B------:R-:W-:Y:S02]  /*9390*/  FMUL.FTZ R45, R45, c[0x0][0x320] ;  /* 0x0000c8002d2d7a20 */ /* 0x000fe40000410000 */
[----:B------:R-:W-:Y:S02]  /*93a0*/  FMUL.FTZ R46, R46, c[0x0][0x320] ;  /* 0x0000c8002e2e7a20 */ /* 0x000fe40000410000 */
[C---:B------:R-:W-:Y:S01]  /*93b0*/  HMMA.16816.F32.BF16 R80, R212.reuse, R10, R80 ;  /* 0x0000000ad450723c */ /* 0x040fe20000041850 */
[----:B------:R-:W5:Y:S01]  /*93c0*/  LDSM.16.M88.4 R8, [R227+0x3000] ;  /* 0x00300000e308783b */ /* 0x000f620000000200 */
[----:B------:R-:W-:Y:S04]  /*93d0*/  DEPBAR.LE SB0, 0x0 ;  /* 0x000080000000791a */ /* 0x000fe80000000000 */
[----:B------:R2:W2:Y:S01]  /*93e0*/  MUFU.TANH R217, R25 ;  /* 0x0000001900d97308 */ /* 0x0004a20000002400 */
[----:B------:R-:W-:Y:S02]  /*93f0*/  FMUL.FTZ R48, R48, c[0x0][0x320] ;  /* 0x0000c80030307a20 */ /* 0x000fe40000410000 */
[----:B------:R-:W-:Y:S01]  /*9400*/  BAR.SYNC.DEFER_BLOCKING 0x0 ;  /* 0x0000000000007b1d */ /* 0x000fe20000010000 */
[-C--:B-1----:R-:W-:Y:S06]  /*9410*/  HMMA.16816.F32.BF16 R84, R212, R4.reuse, R84 ;  /* 0x00000004d454723c */ /* 0x082fec0000041854 */
        /* <DEDUP_REMOVED lines=8> */
[----:B------:R-:W-:Y:S03]  /*94a0*/  FMUL.FTZ R53, R53, c[0x0][0x320] ;  /* 0x0000c80035357a20 */ /* 0x000fe60000410000 */
[C---:B------:R-:W-:Y:S01]  /*94b0*/  HMMA.16816.F32.BF16 R96, R212.reuse, R6, R96 ;  /* 0x00000006d460723c */ /* 0x040fe20000041860 */
[----:B------:R1:W1:Y:S03]  /*94c0*/  MUFU.TANH R249, R30 ;  /* 0x0000001e00f97308 */ /* 0x0002660000002400 */
[----:B------:R-:W-:Y:S02]  /*94d0*/  FMUL.FTZ R54, R54, c[0x0][0x320] ;  /* 0x0000c80036367a20 */ /* 0x000fe40000410000 */
[----:B------:R-:W-:Y:S02]  /*94e0*/  FMUL.FTZ R55, R55, c[0x0][0x320] ;  /* 0x0000c80037377a20 */ /* 0x000fe40000410000 */
[-C--:B-----5:R-:W-:Y:S03]  /*94f0*/  HMMA.16816.F32.BF16 R100, R212, R8.reuse, R100 ;  /* 0x00000008d464723c */ /* 0x0a0fe60000041864 */
[----:B------:R1:W1:Y:S01]  /*9500*/  MUFU.TANH R250, R31 ;  /* 0x0000001f00fa7308 */ /* 0x0002620000002400 */
        /* <DEDUP_REMOVED lines=9> */
[----:B------:R1:W1:Y:S01]  /*95a0*/  MUFU.TANH R27, R33 ;  /* 0x00000021001b7308 */ /* 0x0002620000002400 */
[----:B------:R-:W-:Y:S04]  /*95b0*/  HMMA.16816.F32.BF16 R112, R212, R10, R112 ;  /* 0x0000000ad470723c */ /* 0x000fe80000041870 */
[----:B------:R-:W-:Y:S02]  /*95c0*/  FMUL.FTZ R63, R63, c[0x0][0x320] ;  /* 0x0000c8003f3f7a20 */ /* 0x000fe40000410000 */
[----:B------:R-:W-:Y:S02]  /*95d0*/  FMUL.FTZ R64, R64, c[0x0][0x320] ;  /* 0x0000c80040407a20 */ /* 0x000fe40000410000 */
[----:B------:R-:W-:Y:S01]  /*95e0*/  FMUL.FTZ R65, R65, c[0x0][0x320] ;  /* 0x0000c80041417a20 */ /* 0x000fe20000410000 */
[----:B------:R-:W1:Y:S03]  /*95f0*/  MUFU.TANH R34, R34 ;  /* 0x0000002200227308 */ /* 0x000e660000002400 */
        /* <DEDUP_REMOVED lines=61> */
[----:B------:R-:W-:Y:S05]  /*99d0*/  FMUL.FTZ R115, R115, c[0x0][0x320] ;  /* 0x0000c80073737a20 */ /* 0x000fea0000410000 */
        /* <DEDUP_REMOVED lines=70> */
[----:B------:R1:W1:Y:S01]  /*9e40*/  MUFU.TANH R35, R115 ;  /* 0x0000007300237308 */ /* 0x0002620000002400 */
[----:B------:R-:W-:-:S05]  /*9e50*/  @!P0 BRA `(.L_x_550) ;  /* 0x000004d000008947 */ /* 0x000fca0003800000 */
[----:B--234-:R-:W-:Y:S01]  /*9e60*/  IMAD.MOV.U32 R244, RZ, RZ, RZ ;  /* 0x000000fffff47224 */ /* 0x01cfe200078e00ff */
[----:B------:R-:W2:Y:S01]  /*9e70*/  LDL R2, [R1+0x34] ;  /* 0x0000340001027983 */ /* 0x000ea20000100800 */
[----:B------:R-:W-:Y:S03]  /*9e80*/  IMAD.SHL.U32 R8, R242, 0x2, RZ ;  /* 0x00000002f2087824 */ /* 0x000fe600078e00ff */
[----:B------:R-:W3:Y:S04]  /*9e90*/  LDL R0, [R1+0x30] ;  /* 0x0000300001007983 */ /* 0x000ee80000100800 */
[----:B-1----:R-:W4:Y:S04]  /*9ea0*/  LDL.64 R74, [R1+0x40] ;  /* 0x00004000014a7983 */ /* 0x002f280000100a00 */
[----:B------:R-:W5:Y:S04]  /*9eb0*/  LDL R13, [R1+0x54] ;  /* 0x00005400010d7983 */ /* 0x000f680000100800 */
[----:B------:R-:W4:Y:S04]  /*9ec0*/  LDL.64 R72, [R1+0x38] ;  /* 0x0000380001487983 */ /* 0x000f280000100a00 */
[----:B------:R-:W5:Y:S01]  /*9ed0*/  LDL R14, [R1+0x50] ;  /* 0x00005000010e7983 */ /* 0x000f620000100800 */
[----:B--2---:R-:W-:Y:S05]  /*9ee0*/  IMAD R2, R245, 0x70, R2 ;  /* 0x00000070f5027824 */ /* 0x004fea00078e0202 */
[----:B---3--:R-:W-:Y:S05]  /*9ef0*/  IADD3 R2, R2, -0x70, R0 ;  /* 0xffffff9002027810 */ /* 0x008fea0007ffe000 */
[----:B------:R-:W-:Y:S04]  /*9f00*/  @P3 IMAD.HI.U32 R3, R2, c[0x0][0x2bc], RZ ;  /* 0x0000af0002033a27 */ /* 0x000fe800078e00ff */
[----:B------:R-:W-:Y:S01]  /*9f10*/  IMAD.MOV.U32 R0, RZ, RZ, R2 ;  /* 0x000000ffff007224 */ /* 0x000fe200078e0002 */
[----:B------:R-:W-:Y:S04]  /*9f20*/  @P3 SHF.R.U32.HI R0, RZ, c[0x0][0x2c0], R3 ;  /* 0x0000b000ff003a19 */ /* 0x000fe80000011603 */
[C---:B----4-:R-:W-:Y:S04]  /*9f30*/  @!P2 IADD3 R3, P0, R0.reuse, R74, RZ ;  /* 0x0000004a0003a210 */ /* 0x050fe80007f1e0ff */
[----:B-----5:R-:W-:Y:S01]  /*9f40*/  @!P2 LEA.HI.X.SX32 R5, R0, R13, 0x1, P0 ;  /* 0x0000000d0005a211 */ /* 0x020fe200000f0eff */
[----:B------:R-:W-:Y:S01]  /*9f50*/  IMAD.MOV R0, RZ, RZ, -R0 ;  /* 0x000000ffff007224 */ /* 0x000fe200078e0a00 */
[C---:B------:R-:W-:Y:S02]  /*9f60*/  @!P2 LEA R4, P0, R3.reuse, c[0x0][0x2a0], 0x2 ;  /* 0x0000a8000304aa11 */ /* 0x040fe400078010ff */
[----:B------:R-:W-:Y:S01]  /*9f70*/  SHF.R.S32.HI R13, RZ, 0x1f, R242 ;  /* 0x0000001fff0d7819 */ /* 0x000fe200000114f2 */
[----:B------:R-:W-:Y:S01]  /*9f80*/  IMAD R252, R0, c[0x0][0x2b8], R2 ;  /* 0x0000ae0000fc7a24 */ /* 0x000fe200078e0202 */
[----:B------:R-:W-:Y:S03]  /*9f90*/  @!P2 LEA.HI.X R5, R3, c[0x0][0x2a4], R5, 0x2, P0 ;  /* 0x0000a9000305aa11 */ /* 0x000fe600000f1405 */
[----:B------:R-:W-:Y:S01]  /*9fa0*/  IMAD.WIDE.U32 R2, R252, c[0x0][0x1e0], RZ ;  /* 0x00007800fc027a25 */ /* 0x000fe200078e00ff */
[----:B------:R-:W-:Y:S01]  /*9fb0*/  SHF.R.S32.HI R0, RZ, 0x1f, R252 ;  /* 0x0000001fff007819 */ /* 0x000fe200000114fc */
[----:B------:R1:W2:Y:S04]  /*9fc0*/  @!P2 LDG.E R244, [R4.64] ;  /* 0x0000000604f4a981 */ /* 0x0002a8000c1e1900 */
[----:B------:R-:W-:Y:S04]  /*9fd0*/  IMAD R0, R0, c[0x0][0x1e0], RZ ;  /* 0x0000780000007a24 */ /* 0x000fe800078e02ff */
[----:B------:R-:W-:Y:S04]  /*9fe0*/  IMAD R0, R252, c[0x0][0x1e4], R0 ;  /* 0x00007900fc007a24 */ /* 0x000fe800078e0200 */
[----:B------:R-:W-:Y:S01]  /*9ff0*/  IMAD.IADD R3, R3, 0x1, R0 ;  /* 0x0000000103037824 */ /* 0x000fe200078e0200 */
[----:B-1----:R-:W-:Y:S02]  /*a000*/  SHF.L.U64.HI R5, R242, 0x1, R13 ;  /* 0x00000001f2057819 */ /* 0x002fe4000001020d */
[----:B--2---:R-:W-:Y:S01]  /*a010*/  SHF.R.S32.HI R4, RZ, 0x1f, R244 ;  /* 0x0000001fff047819 */ /* 0x004fe200000114f4 */
[----:B------:R-:W-:Y:S04]  /*a020*/  IMAD.WIDE.U32 R2, R244, c[0x0][0x1f0], R2 ;  /* 0x00007c00f4027a25 */ /* 0x000fe800078e0002 */
[----:B------:R-:W-:Y:S01]  /*a030*/  IMAD R4, R4, c[0x0][0x1f0], RZ ;  /* 0x00007c0004047a24 */ /* 0x000fe200078e02ff */
[----:B------:R-:W-:Y:S03]  /*a040*/  IADD3 R0, P1, R72, R2, RZ ;  /* 0x0000000248007210 */ /* 0x000fe60007f3e0ff */
[----:B------:R-:W-:Y:S01]  /*a050*/  IMAD R2, R244, c[0x0][0x1f4], R4 ;  /* 0x00007d00f4027a24 */ /* 0x000fe200078e0204 */
[----:B------:R-:W-:Y:S04]  /*a060*/  LEA R4, P0, R0, c[0x0][0x1c8], 0x1 ;  /* 0x0000720000047a11 */ /* 0x000fe800078008ff */
[----:B------:R-:W-:Y:S04]  /*a070*/  IADD3.X R2, R14, R3, R2, P1, !PT ;  /* 0x000000030e027210 */ /* 0x000fe80000ffe402 */
[----:B------:R-:W-:Y:S01]  /*a080*/  LEA.HI.X R0, R0, c[0x0][0x1cc], R2, 0x1, P0 ;  /* 0x0000730000007a11 */ /* 0x000fe200000f0c02 */
[----:B------:R-:W-:-:S05]  /*a090*/  BRA.DIV ~URZ, `(.L_x_551) ;  /* 0x0000e6627f007947 */ /* 0x000fca000b800000 */
[----:B------:R1:W2:Y:S02]  /*a0a0*/  SHFL.IDX PT, R6, R0, RZ, 0x181f ;  /* 0x00181fff00067589 */ /* 0x0002a400000e0000 */
.L_x_608:
[----:B------:R-:W-:-:S05]  /*a0b0*/  BRA.DIV ~URZ, `(.L_x_552) ;  /* 0x0000e6b27f007947 */ /* 0x000fca000b800000 */
[----:B------:R-:W3:Y:S02]  /*a0c0*/  SHFL.IDX PT, R2, R4, RZ, 0x181f ;  /* 0x00181fff04027589 */ /* 0x000ee400000e0000 */
[-C--:B---3--:R-:W-:Y:S05]  /*a0d0*/  IADD3 R2, P0, R2, R8.reuse, RZ ;  /* 0x0000000802027210 */ /* 0x088fea0007f1e0ff */
[--C-:B--2---:R-:W-:Y:S05]  /*a0e0*/  IMAD.X R3, R6, 0x1, R5.reuse, P0 ;  /* 0x0000000106037824 */ /* 0x104fea00000e0605 */
[----:B------:R-:W-:Y:S01]  /*a0f0*/  @!PT LDS RZ, [RZ] ;  /* 0x00000000fffff984 */ /* 0x000fe20000000800 */
[----:B------:R-:W-:Y:S01]  /*a100*/  @!PT LDS RZ, [RZ] ;  /* 0x00000000fffff984 */ /* 0x000fe20000000800 */
[----:B------:R2:W-:Y:S04]  /*a110*/  LDGSTS.E.BYPASS.LTC128B.128 [R243+0x3900], [R2.64], !P5 ;  /* 0x0390000002f37fae */ /* 0x0005e8000e901d46 */
[----:B--2---:R-:W2:Y:S04]  /*a120*/  SHFL.IDX PT, R2, R4, 0x1, 0x181f ;  /* 0x00381f0004027f89 */ /* 0x004ea800000e0000 */
[----:B------:R-:W3:Y:S01]  /*a130*/  SHFL.IDX PT, R3, R0, 0x1, 0x181f ;  /* 0x00381f0000037f89 */ /* 0x000ee200000e0000 */
[-C--:B--2---:R-:W-:Y:S05]  /*a140*/  IADD3 R2, P0, R2, R8.reuse, RZ ;  /* 0x0000000802027210 */ /* 0x084fea0007f1e0ff */
[--C-:B---3--:R-:W-:Y:S05]  /*a150*/  IMAD.X R3, R3, 0x1, R5.reuse, P0 ;  /* 0x0000000103037824 */ /* 0x108fea00000e0605 */
        /* <DEDUP_REMOVED lines=17> */
[----:B------:R-:W3:Y:S04]  /*a270*/  SHFL.IDX PT, R3, R0, 0x5, 0x181f ;  /* 0x00b81f0000037f89 */ /* 0x000ee800000e0000 */
[----:B------:R-:W4:Y:S04]  /*a280*/  SHFL.IDX PT, R4, R4, 0x6, 0x181f ;  /* 0x00d81f0004047f89 */ /* 0x000f2800000e0000 */
[----:B-1----:R-:W1:Y:S01]  /*a290*/  SHFL.IDX PT, R0, R0, 0x6, 0x181f ;  /* 0x00d81f0000007f89 */ /* 0x002e6200000e0000 */
[----:B--2---:R-:W-:Y:S05]  /*a2a0*/  IADD3 R2, P0, R2, R8, RZ ;  /* 0x0000000802027210 */ /* 0x004fea0007f1e0ff */
[----:B---3--:R-:W-:Y:S05]  /*a2b0*/  IMAD.X R3, R3, 0x1, R5, P0 ;  /* 0x0000000103037824 */ /* 0x008fea00000e0605 */
[----:B------:R2:W-:Y:S03]  /*a2c0*/  LDGSTS.E.BYPASS.LTC128B.128 [R243+0x6100], [R2.64], !P5 ;  /* 0x0610000002f37fae */ /* 0x0005e6000e901d46 */
.L_x_609:
[----:B--2-4-:R-:W-:Y:S04]  /*a2d0*/  IADD3 R2, P0, R4, R8, RZ ;  /* 0x0000000804027210 */ /* 0x014fe80007f1e0ff */
[----:B-1----:R-:W-:Y:S05]  /*a2e0*/  IADD3.X R3, R0, R5, RZ, P0, !PT ;  /* 0x0000000500037210 */ /* 0x002fea00007fe4ff */
[----:B------:R-:W-:Y:S01]  /*a2f0*/  @!PT LDS RZ, [RZ] ;  /* 0x00000000fffff984 */ /* 0x000fe20000000800 */
[----:B------:R-:W-:Y:S01]  /*a300*/  @!PT LDS RZ, [RZ] ;  /* 0x00000000fffff984 */ /* 0x000fe20000000800 */
[----:B------:R-:W-:Y:S01]  /*a310*/  @!PT LDS RZ, [RZ] ;  /* 0x00000000fffff984 */ /* 0x000fe20000000800 */
[----:B------:R1:W-:Y:S04]  /*a320*/  LDGSTS.E.BYPASS.LTC128B.128 [R243+0x6900], [R2.64], !P5 ;  /* 0x0690000002f37fae */ /* 0x0003e8000e901d46 */
.L_x_550:
[----:B--234-:R-:W-:Y:S05]  /*a330*/  BSYNC B0 ;  /* 0x0000000000007941 */ /* 0x01cfea0003800000 */
.L_x_549:
[----:B------:R-:W2:Y:S01]  /*a340*/  LDL R4, [R1+0x5c] ;  /* 0x00005c0001047983 */ /* 0x000ea20000100800 */
[----:B-1----:R-:W-:Y:S03]  /*a350*/  IMAD R2, R245, -0x70, RZ ;  /* 0xffffff90f5027824 */ /* 0x002fe600078e02ff */
[----:B------:R-:W2:Y:S04]  /*a360*/  LDL R0, [R1+0x6c] ;  /* 0x00006c0001007983 */ /* 0x000ea80000100800 */
[----:B------:R-:W3:Y:S04]  /*a370*/  LDL R3, [R1+0x68] ;  /* 0x0000680001037983 */ /* 0x000ee80000100800 */
[----:B------:R-:W0:Y:S01]  /*a380*/  LDGDEPBAR ;  /* 0x00000000000079af */ /* 0x000e220000000000 */
[----:B--2---:R-:W-:Y:S02]  /*a390*/  IADD3 R0, R0, R4, RZ ;  /* 0x0000000400007210 */ /* 0x004fe40007ffe0ff */
[----:B------:R-:W-:Y:S02]  /*a3a0*/  MOV R4, c[0x0][0x2ac] ;  /* 0x0000ab0000047a02 */ /* 0x000fe40000000f00 */
[----:B---3--:R-:W-:Y:S01]  /*a3b0*/  IADD3 R2, -R3, 0x1, R2 ;  /* 0x0000000103027810 */ /* 0x008fe20007ffe102 */
[----:B------:R-:W-:Y:S01]  /*a3c0*/  @P4 IMAD.HI.U32 R3, R0, c[0x0][0x2c8], RZ ;  /* 0x0000b20000034a27 */ /* 0x000fe200078e00ff */
[----:B------:R-:W-:Y:S03]  /*a3d0*/  MOV R5, R0 ;  /* 0x0000000000057202 */ /* 0x000fe60000000f00 */
[----:B------:R-:W-:Y:S01]  /*a3e0*/  IMAD R2, R4, c[0x0][0x1d0], R2 ;  /* 0x0000740004027a24 */ /* 0x000fe200078e0202 */
[----:B------:R-:W-:Y:S04]  /*a3f0*/  @P4 SHF.R.U32.HI R5, RZ, c[0x0][0x2cc], R3 ;  /* 0x0000b300ff054a19 */ /* 0x000fe80000011603 */
[----:B------:R-:W-:Y:S01]  /*a400*/  IADD3 R4, R2, -c[0x0][0x168], RZ ;  /* 0x80005a0002047a10 */ /* 0x000fe20007ffe0ff */
[----:B------:R-:W-:-:S05]  /*a410*/  BRA.DIV ~URZ, `(.L_x_553) ;  /* 0x0000ea227f007947 */ /* 0x000fca000b800000 */
[----:B------:R1:W2:Y:S02]  /*a420*/  SHFL.IDX PT, R0, R5, RZ, 0x1c1f ;  /* 0x001c1fff05007589 */ /* 0x0002a400000e0000 */
.L_x_610:
[----:B--2---:R-:W-:Y:S05]  /*a430*/  IMAD.IADD R0, R4, 0x1, R0 ;  /* 0x0000000104007824 */ /* 0x004fea00078e0200 */
[C---:B------:R-:W-:Y:S02]  /*a440*/  ISETP.GT.AND P0, PT, R0.reuse, RZ, PT ;  /* 0x000000ff0000720c */ /* 0x040fe40003f04270 */
[C---:B------:R-:W-:Y:S02]  /*a450*/  ISETP.GT.AND P6, PT, R0.reuse, 0x1, PT ;  /* 0x000000010000780c */ /* 0x040fe40003fc4270 */
[----:B------:R-:W-:Y:S02]  /*a460*/  ISETP.GT.AND P1, PT, R0, 0x8, PT ;  /* 0x000000080000780c */ /* 0x000fe40003f24270 */
[----:B------:R-:W-:Y:S02]  /*a470*/  FSEL R14, R216, -INF , P0 ;  /* 0xff800000d80e7808 */ /* 0x000fe40000000000 */
[C---:B------:R-:W-:Y:S02]  /*a480*/  ISETP.GT.AND P0, PT, R0.reuse, 0x9, PT ;  /* 0x000000090000780c */ /* 0x040fe40003f04270 */
[----:B------:R-:W-:Y:S02]  /*a490*/  FSEL R13, R211, -INF , P6 ;  /* 0xff800000d30d7808 */ /* 0x000fe40003000000 */
[C---:B------:R-:W-:Y:S02]  /*a4a0*/  ISETP.GT.AND P6, PT, R0.reuse, 0x10, PT ;  /* 0x000000100000780c */ /* 0x040fe40003fc4270 */
[----:B------:R-:W-:Y:S02]  /*a4b0*/  FSEL R15, R15, -INF , P1 ;  /* 0xff8000000f0f7808 */ /* 0x000fe40000800000 */
[----:B------:R-:W-:Y:S02]  /*a4c0*/  ISETP.GT.AND P1, PT, R0, 0x11, PT ;  /* 0x000000110000780c */ /* 0x000fe40003f24270 */
[----:B------:R-:W-:Y:S02]  /*a4d0*/  FSEL R16, R16, -INF , P0 ;  /* 0xff80000010107808 */ /* 0x000fe40000000000 */
[----:B------:R-:W-:Y:S02]  /*a4e0*/  ISETP.GT.AND P0, PT, R0, 0x18, PT ;  /* 0x000000180000780c */ /* 0x000fe40003f04270 */
[----:B------:R-:W-:Y:S02]  /*a4f0*/  FSEL R184, R184, -INF , P6 ;  /* 0xff800000b8b87808 */ /* 0x000fe40003000000 */
[C---:B------:R-:W-:Y:S02]  /*a500*/  ISETP.GT.AND P6, PT, R0.reuse, 0x19, PT ;  /* 0x000000190000780c */ /* 0x040fe40003fc4270 */
        /* <DEDUP_REMOVED lines=41> */
[----:B------:R-:W-:Y:S02]  /*a7a0*/  FSEL R112, R112, -INF , P1 ;  /* 0xff80000070707808 */ /* 0x000fe40000800000 */
[----:B------:R-:W-:Y:S01]  /*a7b0*/  FSEL R6, R7, -INF , P0 ;  /* 0xff80000007067808 */ /* 0x000fe20000000000 */
[----:B------:R-:W-:-:S05]  /*a7c0*/  BRA.DIV ~URZ, `(.L_x_554) ;  /* 0x0000e6e27f007947 */ /* 0x000fca000b800000 */
[----:B------:R-:W2:Y:S08]  /*a7d0*/  SHFL.IDX PT, R2, R5, 0x1, 0x1c1f ;  /* 0x003c1f0005027f89 */ /* 0x000eb000000e0000 */
[----:B------:R-:W3:Y:S08]  /*a7e0*/  SHFL.IDX PT, R3, R5, 0x2, 0x1c1f ;  /* 0x005c1f0005037f89 */ /* 0x000ef000000e0000 */
[----:B------:R4:W2:Y:S08]  /*a7f0*/  SHFL.IDX PT, R0, R5, 0x3, 0x1c1f ;  /* 0x007c1f0005007f89 */ /* 0x0008b000000e0000 */
[----:B------:R-:W5:Y:S01]  /*a800*/  LDL.LU R68, [R1+0x8] ;  /* 0x0000080001447983 */ /* 0x000f620000300800 */
[----:B-1--4-:R-:W-:Y:S01]  /*a810*/  FMNMX.FTZ R5, R14, R116, !PT ;  /* 0x000000740e057209 */ /* 0x012fe20007810000 */
[C---:B--2---:R-:W-:Y:S02]  /*a820*/  IMAD.IADD R2, R4.reuse, 0x1, R2 ;  /* 0x0000000104027824 */ /* 0x044fe400078e0202 */
[C---:B---3--:R-:W-:Y:S02]  /*a830*/  IMAD.IADD R3, R4.reuse, 0x1, R3 ;  /* 0x0000000104037824 */ /* 0x048fe400078e0203 */
[----:B------:R-:W-:Y:S01]  /*a840*/  IMAD.IADD R0, R4, 0x1, R0 ;  /* 0x0000000104007824 */ /* 0x000fe200078e0200 */
[----:B------:R-:W-:Y:S02]  /*a850*/  FMNMX.FTZ R4, R13, R5, !PT ;  /* 0x000000050d047209 */ /* 0x000fe40007810000 */
[C---:B------:R-:W-:Y:S01]  /*a860*/  ISETP.GT.AND P6, PT, R2.reuse, 0x8, PT ;  /* 0x000000080200780c */ /* 0x040fe20003fc4270 */
[----:B------:R-:W2:Y:S01]  /*a870*/  LDL.LU R5, [R1+0x14] ;  /* 0x0000140001057983 */ /* 0x000ea20000300800 */
[C---:B------:R-:W-:Y:S02]  /*a880*/  ISETP.GT.AND P1, PT, R2.reuse, 0x1, PT ;  /* 0x000000010200780c */ /* 0x040fe40003f24270 */
[----:B------:R-:W-:Y:S01]  /*a890*/  FSEL R12, R209, -INF , P6 ;  /* 0xff800000d10c7808 */ /* 0x000fe20003000000 */
[----:B------:R-:W3:Y:S01]  /*a8a0*/  LDL.LU R20, [R1+0x18] ;  /* 0x0000180001147983 */ /* 0x000ee20000300800 */
[C---:B------:R-:W-:Y:S02]  /*a8b0*/  ISETP.GT.AND P6, PT, R2.reuse, 0x11, PT ;  /* 0x000000110200780c */ /* 0x040fe40003fc4270 */
[----:B------:R-:W-:Y:S01]  /*a8c0*/  FSEL R11, R223, -INF , P1 ;  /* 0xff800000df0b7808 */ /* 0x000fe20000800000 */
[----:B------:R-:W4:Y:S01]  /*a8d0*/  LDL.LU R18, [R1+0x10] ;  /* 0x0000100001127983 */ /* 0x000f220000300800 */
[----:B------:R-:W-:Y:S02]  /*a8e0*/  ISETP.GT.AND P1, PT, R2, 0x10, PT ;  /* 0x000000100200780c */ /* 0x000fe40003f24270 */
[----:B------:R-:W-:Y:S01]  /*a8f0*/  FSEL R92, R186, -INF , P6 ;  /* 0xff800000ba5c7808 */ /* 0x000fe20003000000 */
[----:B------:R-:W3:Y:S01]  /*a900*/  LDL.LU R8, [R1+0xc] ;  /* 0x00000c0001087983 */ /* 0x000ee20000300800 */
[----:B------:R-:W-:Y:S02]  /*a910*/  ISETP.GT.AND P6, PT, R3, 0x1, PT ;  /* 0x000000010300780c */ /* 0x000fe40003fc4270 */
[----:B------:R-:W-:Y:S01]  /*a920*/  FSEL R93, R187, -INF , P1 ;  /* 0xff800000bb5d7808 */ /* 0x000fe20000800000 */
[----:B------:R-:W4:Y:S01]  /*a930*/  LDL.LU R7, [R1+0x4] ;  /* 0x0000040001077983 */ /* 0x000f220000300800 */
[----:B------:R-:W-:Y:S02]  /*a940*/  FSEL R187, R251, -INF , P6 ;  /* 0xff800000fbbb7808 */ /* 0x000fe40003000000 */
[C---:B------:R-:W-:Y:S02]  /*a950*/  ISETP.GT.AND P6, PT, R2.reuse, 0x20, PT ;  /* 0x000000200200780c */ /* 0x040fe40003fc4270 */
[----:B------:R-:W-:Y:S02]  /*a960*/  ISETP.GT.AND P0, PT, R2, RZ, PT ;  /* 0x000000ff0200720c */ /* 0x000fe40003f04270 */
[----:B------:R-:W-:Y:S02]  /*a970*/  FSEL R86, R38, -INF , P6 ;  /* 0xff80000026567808 */ /* 0x000fe40003000000 */
[----:B------:R-:W-:Y:S02]  /*a980*/  ISETP.GT.AND P6, PT, R3, 0x10, PT ;  /* 0x000000100300780c */ /* 0x000fe40003fc4270 */
[----:B------:R-:W-:Y:S02]  /*a990*/  FSEL R10, R246, -INF , P0 ;  /* 0xff800000f60a7808 */ /* 0x000fe40000000000 */
[----:B------:R-:W-:Y:S02]  /*a9a0*/  FSEL R188, R219, -INF , P6 ;  /* 0xff800000dbbc7808 */ /* 0x000fe40003000000 */
[C---:B------:R-:W-:Y:S02]  /*a9b0*/  ISETP.GT.AND P6, PT, R2.reuse, 0x29, PT ;  /* 0x000000290200780c */ /* 0x040fe40003fc4270 */
[----:B------:R-:W-:Y:S02]  /*a9c0*/  ISETP.GT.AND P0, PT, R2, 0x9, PT ;  /* 0x000000090200780c */ /* 0x000fe40003f04270 */
[----:B------:R-:W-:Y:S02]  /*a9d0*/  FSEL R81, R51, -INF , P6 ;  /* 0xff80000033517808 */ /* 0x000fe40003000000 */
[----:B------:R-:W-:Y:S02]  /*a9e0*/  ISETP.GT.AND P6, PT, R3, 0x19, PT ;  /* 0x000000190300780c */ /* 0x000fe40003fc4270 */
[----:B------:R-:W-:Y:S02]  /*a9f0*/  FSEL R87, R207, -INF , P0 ;  /* 0xff800000cf577808 */ /* 0x000fe40000000000 */
[----:B------:R-:W-:Y:S02]  /*aa00*/  FSEL R89, R210, -INF , P6 ;  /* 0xff800000d2597808 */ /* 0x000fe40003000000 */
[C---:B------:R-:W-:Y:S02]  /*aa10*/  ISETP.GT.AND P6, PT, R2.reuse, 0x38, PT ;  /* 0x000000380200780c */ /* 0x040fe40003fc4270 */
[----:B------:R-:W-:Y:S02]  /*aa20*/  ISETP.GT.AND P0, PT, R3, RZ, PT ;  /* 0x000000ff0300720c */ /* 0x000fe40003f04270 */
[----:B------:R-:W-:Y:S02]  /*aa30*/  FSEL R74, R19, -INF , P6 ;  /* 0xff800000134a7808 */ /* 0x000fe40003000000 */
[----:B------:R-:W-:Y:S02]  /*aa40*/  ISETP.GT.AND P6, PT, R3, 0x28, PT ;  /* 0x000000280300780c */ /* 0x000fe40003fc4270 */
[----:B------:R-:W-:Y:S02]  /*aa50*/  ISETP.GT.AND P1, PT, R2, 0x18, PT ;  /* 0x000000180200780c */ /* 0x000fe40003f24270 */
[----:B------:R-:W-:Y:S02]  /*aa60*/  FSEL R80, R200, -INF , P6 ;  /* 0xff800000c8507808 */ /* 0x000fe40003000000 */
[----:B------:R-:W-:Y:S02]  /*aa70*/  ISETP.GT.AND P6, PT, R2, 0x41, PT ;  /* 0x000000410200780c */ /* 0x000fe40003fc4270 */
[----:B------:R-:W-:Y:S02]  /*aa80*/  FMNMX.FTZ R4, R15, R4, !PT ;  /* 0x000000040f047209 */ /* 0x000fe40007810000 */
[----:B------:R-:W-:Y:S02]  /*aa90*/  FSEL R64, R71, -INF , P6 ;  /* 0xff80000047407808 */ /* 0x000fe40003000000 */
[----:B------:R-:W-:Y:S02]  /*aaa0*/  ISETP.GT.AND P6, PT, R3, 0x31, PT ;  /* 0x000000310300780c */ /* 0x000fe40003fc4270 */
[----:B------:R-:W-:Y:S02]  /*aab0*/  FSEL R91, R34, -INF , P1 ;  /* 0xff800000225b7808 */ /* 0x000fe40000800000 */
[----:B------:R-:W-:Y:S02]  /*aac0*/  FSEL R73, R57, -INF , P6 ;  /* 0xff80000039497808 */ /* 0x000fe40003000000 */
[----:B------:R-:W-:Y:S02]  /*aad0*/  ISETP.GT.AND P6, PT, R2, 0x50, PT ;  /* 0x000000500200780c */ /* 0x000fe40003fc4270 */
[C---:B------:R-:W-:Y:S02]  /*aae0*/  ISETP.GT.AND P1, PT, R3.reuse, 0x8, PT ;  /* 0x000000080300780c */ /* 0x040fe40003f24270 */
[----:B------:R-:W-:Y:S02]  /*aaf0*/  FSEL R56, R56, -INF , P6 ;  /* 0xff80000038387808 */ /* 0x000fe40003000000 */
[----:B------:R-:W-:Y:S02]  /*ab00*/  ISETP.GT.AND P6, PT, R3, 0x40, PT ;  /* 0x000000400300780c */ /* 0x000fe40003fc4270 */
[----:B------:R-:W-:Y:S02]  /*ab10*/  FMNMX.FTZ R4, R16, R4, !PT ;  /* 0x0000000410047209 */ /* 0x000fe40007810000 */
[----:B------:R-:W-:Y:S02]  /*ab20*/  FSEL R63, R63, -INF , P6 ;  /* 0xff8000003f3f7808 */ /* 0x000fe40003000000 */
[----:B------:R-:W-:Y:S02]  /*ab30*/  ISETP.GT.AND P6, PT, R2, 0x59, PT ;  /* 0x000000590200780c */ /* 0x000fe40003fc4270 */
[----:B------:R-:W-:Y:S02]  /*ab40*/  FSEL R190, R248, -INF , P1 ;  /* 0xff800000f8be7808 */ /* 0x000fe40000800000 */
[----:B------:R-:W-:Y:S02]  /*ab50*/  FSEL R46, R46, -INF , P6 ;  /* 0xff8000002e2e7808 */ /* 0x000fe40003000000 */
[----:B------:R-:W-:Y:S02]  /*ab60*/  ISETP.GT.AND P6, PT, R0, RZ, PT ;  /* 0x000000ff0000720c */ /* 0x000fe40003fc4270 */
[----:B------:R-:W-:Y:S02]  /*ab70*/  ISETP.GT.AND P1, PT, R2, 0x21, PT ;  /* 0x000000210200780c */ /* 0x000fe40003f24270 */
[----:B------:R-:W-:Y:S02]  /*ab80*/  FMNMX.FTZ R4, R184, R4, !PT ;  /* 0x00000004b8047209 */ /* 0x000fe40007810000 */
[----:B------:R-:W-:Y:S02]  /*ab90*/  FSEL R85, R29, -INF , P1 ;  /* 0xff8000001d557808 */ /* 0x000fe40000800000 */
        /* <DEDUP_REMOVED lines=27> */
[C---:B------:R-:W-:Y:S02]  /*ad50*/  ISETP.GT.AND P1, PT, R2.reuse, 0x60, PT ;  /* 0x000000600200780c */ /* 0x040fe40003f24270 */
        /* <DEDUP_REMOVED lines=13> */
[----:B------:R-:W-:Y:S02]  /*ae30*/  FMNMX.FTZ R70, R10, R117, !PT ;  /* 0x000000750a467209 */ /* 0x000fe40007810000 */
[----:B------:R-:W-:Y:S02]  /*ae40*/  FSEL R43, R43, -INF , P1 ;  /* 0xff8000002b2b7808 */ /* 0x000fe40000800000 */
[----:B------:R-:W-:Y:S02]  /*ae50*/  ISETP.GT.AND P1, PT, R0, 0x11, PT ;  /* 0x000000110000780c */ /* 0x000fe40003f24270 */
        /* <DEDUP_REMOVED lines=13> */
[----:B-----5:R-:W-:Y:S02]  /*af30*/  FSEL R79, R68, -INF , P0 ;  /* 0xff800000444f7808 */ /* 0x020fe40000000000 */
[----:B------:R-:W-:Y:S04]  /*af40*/  ISETP.GT.AND P0, PT, R2, 0x19, PT ;  /* 0x000000190200780c */ /* 0x000fe80003f04270 */
        /* <DEDUP_REMOVED lines=9> */
[----:B--2---:R-:W-:Y:S02]  /*afe0*/  FSEL R47, R5, -INF , P6 ;  /* 0xff800000052f7808 */ /* 0x004fe40003000000 */
[----:B------:R-:W-:Y:S01]  /*aff0*/  FSEL R185, R208, -INF , P0 ;  /* 0xff800000d0b97808 */ /* 0x000fe20000000000 */
[----:B------:R-:W2:Y:S01]  /*b000*/  LDL.LU R5, [R1] ;  /* 0x0000000001057983 */ /* 0x000ea20000300800 */
[----:B------:R-:W-:Y:S02]  /*b010*/  ISETP.GT.AND P0, PT, R2, 0x31, PT ;  /* 0x000000310200780c */ /* 0x000fe40003f04270 */
[----:B------:R-:W-:Y:S02]  /*b020*/  ISETP.GT.AND P6, PT, R0, 0x1, PT ;  /* 0x000000010000780c */ /* 0x000fe40003fc4270 */
[----:B------:R-:W-:Y:S02]  /*b030*/  FSEL R76, R22, -INF , P0 ;  /* 0xff800000164c7808 */ /* 0x000fe40000000000 */
[----:B------:R-:W-:Y:S02]  /*b040*/  ISETP.GT.AND P0, PT, R3, 0x21, PT ;  /* 0x000000210300780c */ /* 0x000fe40003f04270 */
[----:B---3--:R-:W-:Y:S02]  /*b050*/  FSEL R58, R20, -INF , P6 ;  /* 0xff800000143a7808 */ /* 0x008fe40003000000 */
[----:B------:R-:W-:Y:S02]  /*b060*/  FSEL R82, R201, -INF , P0 ;  /* 0xff800000c9527808 */ /* 0x000fe40000000000 */
[C---:B------:R-:W-:Y:S02]  /*b070*/  ISETP.GT.AND P0, PT, R2.reuse, 0x40, PT ;  /* 0x000000400200780c */ /* 0x040fe40003f04270 */
[----:B------:R-:W-:Y:S02]  /*b080*/  ISETP.GT.AND P6, PT, R2, 0x69, PT ;  /* 0x000000690200780c */ /* 0x000fe40003fc4270 */
[----:B------:R-:W-:Y:S02]  /*b090*/  FSEL R66, R66, -INF , P0 ;  /* 0xff80000042427808 */ /* 0x000fe40000000000 */
[----:B------:R-:W-:Y:S02]  /*b0a0*/  ISETP.GT.AND P0, PT, R3, 0x30, PT ;  /* 0x000000300300780c */ /* 0x000fe40003f04270 */
[----:B------:R-:W-:Y:S02]  /*b0b0*/  FSEL R35, R35, -INF , P6 ;  /* 0xff80000023237808 */ /* 0x000fe40003000000 */
[----:B------:R-:W-:Y:S02]  /*b0c0*/  FSEL R75, R28, -INF , P0 ;  /* 0xff8000001c4b7808 */ /* 0x000fe40000000000 */
[----:B------:R-:W-:Y:S02]  /*b0d0*/  ISETP.GT.AND P0, PT, R2, 0x49, PT ;  /* 0x000000490200780c */ /* 0x000fe40003f04270 */
[----:B------:R-:W-:Y:S02]  /*b0e0*/  ISETP.GT.AND P6, PT, R0, 0x10, PT ;  /* 0x000000100000780c */ /* 0x000fe40003fc4270 */
[----:B------:R-:W-:Y:S02]  /*b0f0*/  FSEL R60, R60, -INF , P0 ;  /* 0xff8000003c3c7808 */ /* 0x000fe40000000000 */
[----:B------:R-:W-:Y:S02]  /*b100*/  ISETP.GT.AND P0, PT, R3, 0x39, PT ;  /* 0x000000390300780c */ /* 0x000fe40003f04270 */
[----:B----4-:R-:W-:Y:S02]  /*b110*/  FSEL R57, R7, -INF , P6 ;  /* 0xff80000007397808 */ /* 0x010fe40003000000 */
        /* <DEDUP_REMOVED lines=8> */
[----:B------:R-:W-:Y:S02]  /*b1a0*/  FMNMX.FTZ R2, R6, R2, !PT ;  /* 0x0000000206027209 */ /* 0x000fe40007810000 */
[----:B------:R-:W-:Y:S02]  /*b1b0*/  FSEL R55, R55, -INF , P0 ;  /* 0xff80000037377808 */ /* 0x000fe40000000000 */
[----:B------:R-:W-:Y:S01]  /*b1c0*/  ISETP.GT.AND P0, PT, R3, 0x50, PT ;  /* 0x000000500300780c */ /* 0x000fe20003f04270 */
[----:B------:R-:W1:Y:S01]  /*b1d0*/  SHFL.BFLY PT, R4, R2, 0x2, 0x1f ;  /* 0x0c401f0002047f89 */ /* 0x000e6200000e0000 */
        /* <DEDUP_REMOVED lines=15> */
[----:B------:R-:W-:Y:S02]  /*b2d0*/  FSEL R39, R39, -INF , P6 ;  /* 0xff80000027277808 */ /* 0x000fe40003000000 */
[----:B------:R-:W-:Y:S02]  /*b2e0*/  ISETP.GT.AND P6, PT, R0, 0x19, PT ;  /* 0x000000190000780c */ /* 0x000fe40003fc4270 */
[----:B------:R-:W-:Y:S02]  /*b2f0*/  FMNMX.FTZ R70, R72, R70, !PT ;  /* 0x0000004648467209 */ /* 0x000fe40007810000 */
[----:B------:R-:W-:Y:S02]  /*b300*/  FSEL R41, R250, -INF , P6 ;  /* 0xff800000fa297808 */ /* 0x000fe40003000000 */
[C---:B------:R-:W-:Y:S02]  /*b310*/  ISETP.GT.AND P6, PT, R0.reuse, 0x20, PT ;  /* 0x000000200000780c */ /* 0x040fe40003fc4270 */
[----:B------:R-:W-:Y:S02]  /*b320*/  FSEL R33, R33, -INF , P0 ;  /* 0xff80000021217808 */ /* 0x000fe40000000000 */
[----:B------:R-:W-:Y:S02]  /*b330*/  ISETP.GT.AND P0, PT, R0, 0x21, PT ;  /* 0x000000210000780c */ /* 0x000fe40003f04270 */
[----:B-1----:R-:W-:Y:S02]  /*b340*/  FMNMX.FTZ R2, R4, R2, !PT ;  /* 0x0000000204027209 */ /* 0x002fe40007810000 */
[----:B------:R-:W-:Y:S02]  /*b350*/  FMNMX.FTZ R70, R66, R70, !PT ;  /* 0x0000004642467209 */ /* 0x000fe40007810000 */
[----:B------:R-:W-:Y:S01]  /*b360*/  FSEL R38, R221, -INF , P6 ;  /* 0xff800000dd267808 */ /* 0x000fe20003000000 */
[----:B------:R-:W1:Y:S01]  /*b370*/  SHFL.BFLY PT, R71, R2, 0x1, 0x1f ;  /* 0x0c201f0002477f89 */ /* 0x000e6200000e0000 */
        /* <DEDUP_REMOVED lines=24> */
[----:B------:R-:W-:Y:S02]  /*b500*/  FMNMX.FTZ R70, R52, R70, !PT ;  /* 0x0000004634467209 */ /* 0x000fe40007810000 */
[----:B------:R-:W-:Y:S02]  /*b510*/  FSEL R19, R193, -INF , P6 ;  /* 0xff800000c1137808 */ /* 0x000fe40003000000 */
[C---:B------:R-:W-:Y:S02]  /*b520*/  ISETP.GT.AND P6, PT, R0.reuse, 0x61, PT ;  /* 0x000000610000780c */ /* 0x040fe40003fc4270 */
[----:B------:R-:W-:Y:S02]  /*b530*/  FSEL R17, R17, -INF , P0 ;  /* 0xff80000011117808 */ /* 0x000fe40000000000 */
[----:B------:R-:W-:Y:S02]  /*b540*/  ISETP.GT.AND P0, PT, R0, 0x69, PT ;  /* 0x000000690000780c */ /* 0x000fe40003f04270 */
[----:B------:R-:W-:Y:S02]  /*b550*/  FMNMX.FTZ R70, R49, R70, !PT ;  /* 0x0000004631467209 */ /* 0x000fe40007810000 */
[----:B-1----:R-:W-:Y:S02]  /*b560*/  FMNMX.FTZ R71, R2, R71, !PT ;  /* 0x0000004702477209 */ /* 0x002fe40007810000 */
[----:B------:R-:W-:Y:S02]  /*b570*/  FMNMX.FTZ R70, R46, R70, !PT ;  /* 0x000000462e467209 */ /* 0x000fe40007810000 */
[----:B------:R-:W-:Y:S02]  /*b580*/  FSEL R9, R9, -INF , P6 ;  /* 0xff80000009097808 */ /* 0x000fe40003000000 */
[----:B------:R-:W-:Y:S02]  /*b590*/  FMNMX.FTZ R70, R45, R70, !PT ;  /* 0x000000462d467209 */ /* 0x000fe40007810000 */
[----:B------:R-:W-:Y:S02]  /*b5a0*/  FSEL R7, R191, -INF , P0 ;  /* 0xff800000bf077808 */ /* 0x000fe40000000000 */
[----:B------:R-:W-:Y:S04]  /*b5b0*/  FMNMX.FTZ R70, R40, R70, !PT ;  /* 0x0000004628467209 */ /* 0x000fe80007810000 */
[----:B------:R-:W-:Y:S04]  /*b5c0*/  FMNMX.FTZ R70, R36, R70, !PT ;  /* 0x0000004624467209 */ /* 0x000fe80007810000 */
[----:B------:R-:W-:Y:S02]  /*b5d0*/  FMNMX.FTZ R70, R35, R70, !PT ;  /* 0x0000004623467209 */ /* 0x000fe40007810000 */
[----:B--2---:R-:W-:Y:S02]  /*b5e0*/  FSEL R53, R5, -INF , P1 ;  /* 0xff80000005357808 */ /* 0x004fe40000800000 */
[----:B------:R-:W-:Y:S04]  /*b5f0*/  ISETP.GT.AND P1, PT, R3, 0x61, PT ;  /* 0x000000610300780c */ /* 0x000fe80003f24270 */
[----:B------:R-:W-:Y:S02]  /*b600*/  FSEL R37, R37, -INF , P1 ;  /* 0xff80000025257808 */ /* 0x000fe40000800000 */
[----:B------:R-:W-:Y:S02]  /*b610*/  ISETP.GT.AND P1, PT, R3, 0x69, PT ;  /* 0x000000690300780c */ /* 0x000fe40003f24270 */
[----:B------:R-:W-:Y:S02]  /*b620*/  FMNMX.FTZ R3, R79, R118, !PT ;  /* 0x000000764f037209 */ /* 0x000fe40007810000 */
[----:B------:R-:W-:Y:S02]  /*b630*/  FSEL R31, R31, -INF , P1 ;  /* 0xff8000001f1f7808 */ /* 0x000fe40000800000 */
[----:B------:R-:W-:Y:S02]  /*b640*/  FMNMX.FTZ R3, R187, R3, !PT ;  /* 0x00000003bb037209 */ /* 0x000fe40007810000 */
        /* <DEDUP_REMOVED lines=8> */
[C---:B------:R-:W-:Y:S02]  /*b6d0*/  ISETP.GT.AND P1, PT, R0.reuse, 0x41, PT ;  /* 0x000000410000780c */ /* 0x040fe40003f24270 */
        /* <DEDUP_REMOVED lines=14> */
[----:B------:R-:W-:Y:S04]  /*b7c0*/  FMNMX.FTZ R3, R73, R3, !PT ;  /* 0x0000000349037209 */ /* 0x000fe80007810000 */
[----:B------:R-:W-:Y:S04]  /*b7d0*/  FMNMX.FTZ R3, R67, R3, !PT ;  /* 0x0000000343037209 */ /* 0x000fe80007810000 */
[----:B------:R-:W-:Y:S04]  /*b7e0*/  FMNMX.FTZ R3, R65, R3, !PT ;  /* 0x0000000341037209 */ /* 0x000fe80007810000 */
[----:B------:R-:W-:Y:S04]  /*b7f0*/  FMNMX.FTZ R3, R63, R3, !PT ;  /* 0x000000033f037209 */ /* 0x000fe80007810000 */
[----:B------:R-:W-:Y:S04]  /*b800*/  FMNMX.FTZ R3, R61, R3, !PT ;  /* 0x000000033d037209 */ /* 0x000fe80007810000 */
[----:B------:R-:W-:Y:S04]  /*b810*/  FMNMX.FTZ R3, R59, R3, !PT ;  /* 0x000000033b037209 */ /* 0x000fe80007810000 */
        /* <DEDUP_REMOVED lines=20> */
[----:B------:R-:W-:Y:S01]  /*b960*/  FMNMX.FTZ R2, R32, R2, !PT ;  /* 0x0000000220027209 */ /* 0x000fe20007810000 */
[----:B------:R-:W1:Y:S03]  /*b970*/  SHFL.BFLY PT, R3, R0, 0x2, 0x1f ;  /* 0x0c401f0000037f89 */ /* 0x000e6600000e0000 */
[----:B------:R-:W-:Y:S04]  /*b980*/  FMNMX.FTZ R2, R30, R2, !PT ;  /* 0x000000021e027209 */ /* 0x000fe80007810000 */
[----:B------:R-:W-:Y:S04]  /*b990*/  FMNMX.FTZ R2, R29, R2, !PT ;  /* 0x000000021d027209 */ /* 0x000fe80007810000 */
[----:B------:R-:W-:Y:S04]  /*b9a0*/  FMNMX.FTZ R2, R28, R2, !PT ;  /* 0x000000021c027209 */ /* 0x000fe80007810000 */
[----:B------:R-:W-:Y:S04]  /*b9b0*/  FMNMX.FTZ R2, R27, R2, !PT ;  /* 0x000000021b027209 */ /* 0x000fe80007810000 */
[----:B------:R-:W-:Y:S04]  /*b9c0*/  FMNMX.FTZ R2, R26, R2, !PT ;  /* 0x000000021a027209 */ /* 0x000fe80007810000 */
[----:B------:R-:W-:Y:S02]  /*b9d0*/  FMNMX.FTZ R2, R25, R2, !PT ;  /* 0x0000000219027209 */ /* 0x000fe40007810000 */
[----:B-1----:R-:W-:Y:S02]  /*b9e0*/  FMNMX.FTZ R0, R0, R3, !PT ;  /* 0x0000000300007209 */ /* 0x002fe40007810000 */
[----:B------:R-:W1:Y:S01]  /*b9f0*/  SHFL.BFLY PT, R3, R70, 0x1, 0x1f ;  /* 0x0c201f0046037f89 */ /* 0x000e6200000e0000 */
[----:B------:R-:W-:Y:S04]  /*ba00*/  FMNMX.FTZ R2, R24, R2, !PT ;  /* 0x0000000218027209 */ /* 0x000fe80007810000 */
[----:B------:R-:W-:Y:S03]  /*ba10*/  FMNMX.FTZ R2, R23, R2, !PT ;  /* 0x0000000217027209 */ /* 0x000fe60007810000 */
[----:B------:R-:W2:Y:S01]  /*ba20*/  SHFL.BFLY PT, R69, R0, 0x1, 0x1f ;  /* 0x0c201f0000457f89 */ /* 0x000ea200000e0000 */
[----:B------:R-:W-:Y:S04]  /*ba30*/  FMNMX.FTZ R2, R22, R2, !PT ;  /* 0x0000000216027209 */ /* 0x000fe80007810000 */
[----:B------:R-:W-:Y:S04]  /*ba40*/  FMNMX.FTZ R2, R21, R2, !PT ;  /* 0x0000000215027209 */ /* 0x000fe80007810000 */
[----:B------:R-:W-:Y:S04]  /*ba50*/  FMNMX.FTZ R2, R20, R2, !PT ;  /* 0x0000000214027209 */ /* 0x000fe80007810000 */
[----:B------:R-:W-:Y:S02]  /*ba60*/  FMNMX.FTZ R2, R19, R2, !PT ;  /* 0x0000000213027209 */ /* 0x000fe40007810000 */
[----:B-1----:R-:W-:Y:S02]  /*ba70*/  FMNMX.FTZ R70, R70, R3, !PT ;  /* 0x0000000346467209 */ /* 0x002fe40007810000 */
[----:B------:R-:W-:Y:S04]  /*ba80*/  FMNMX.FTZ R2, R18, R2, !PT ;  /* 0x0000000212027209 */ /* 0x000fe80007810000 */
[----:B------:R-:W-:Y:S02]  /*ba90*/  FMNMX.FTZ R2, R17, R2, !PT ;  /* 0x0000000211027209 */ /* 0x000fe40007810000 */
[----:B--2---:R-:W-:Y:S02]  /*baa0*/  FMNMX.FTZ R69, R0, R69, !PT ;  /* 0x0000004500457209 */ /* 0x004fe40007810000 */
[----:B------:R-:W-:Y:S04]  /*bab0*/  FMNMX.FTZ R2, R9, R2, !PT ;  /* 0x0000000209027209 */ /* 0x000fe80007810000 */
[----:B------:R-:W-:Y:S04]  /*bac0*/  FMNMX.FTZ R4, R8, R2, !PT ;  /* 0x0000000208047209 */ /* 0x000fe80007810000 */
[----:B------:R-:W-:Y:S05]  /*bad0*/  FMNMX.FTZ R4, R7, R4, !PT ;  /* 0x0000000407047209 */ /* 0x000fea0007810000 */
[----:B------:R-:W1:Y:S02]  /*bae0*/  SHFL.BFLY PT, R0, R4, 0x2, 0x1f ;  /* 0x0c401f0004007f89 */ /* 0x000e6400000e0000 */
[----:B-1----:R-:W-:Y:S06]  /*baf0*/  FMNMX.FTZ R4, R4, R0, !PT ;  /* 0x0000000004047209 */ /* 0x002fec0007810000 */
[----:B------:R1:W2:Y:S02]  /*bb00*/  SHFL.BFLY PT, R0, R4, 0x1, 0x1f ;  /* 0x0c201f0004007f89 */ /* 0x0002a400000e0000 */
.L_x_611:
[C---:B------:R-:W-:Y:S01]  /*bb10*/  FMUL.FTZ R2, R71.reuse, c[0x0][0x2d0] ;  /* 0x0000b40047027a20 */ /* 0x040fe20000410000 */
[C---:B------:R-:W-:Y:S01]  /*bb20*/  FSETP.NEU.FTZ.AND P0, PT, R71.reuse, -INF , PT ;  /* 0xff8000004700780b */ /* 0x040fe20003f1d000 */
[----:B------:R-:W-:Y:S01]  /*bb30*/  WARPSYNC 0xffffffff ;  /* 0xffffffff00007948 */ /* 0x000fe20003800000 */
[----:B------:R-:W-:Y:S02]  /*bb40*/  FSETP.NEU.FTZ.AND P1, PT, R70, -INF , PT ;  /* 0xff8000004600780b */ /* 0x000fe40003f3d000 */
[----:B------:R-:W-:Y:S02]  /*bb50*/  FSEL R2, R2, RZ, P0 ;  /* 0x000000ff02027208 */ /* 0x000fe40000000000 */
[----:B--2---:R-:W-:Y:S02]  /*bb60*/  FMNMX.FTZ R68, R0, R4, !PT ;  /* 0x0000000400447209 */ /* 0x004fe40007810000 */
[----:B------:R-:W-:Y:S01]  /*bb70*/  FSEL R0, R71, RZ, P0 ;  /* 0x000000ff47007208 */ /* 0x000fe20000000000 */
[--C-:B------:R-:W-:Y:S01]  /*bb80*/  FFMA.FTZ R218, R95, c[0x0][0x2d0], -R2.reuse ;  /* 0x0000b4005fda7a23 */ /* 0x100fe20000010802 */
[----:B------:R-:W-:Y:S01]  /*bb90*/  FSETP.NEU.FTZ.AND P0, PT, R69, -INF , PT ;  /* 0xff8000004500780b */ /* 0x000fe20003f1d000 */
[--C-:B------:R-:W-:Y:S02]  /*bba0*/  FFMA.FTZ R220, R94, c[0x0][0x2d0], -R2.reuse ;  /* 0x0000b4005edc7a23 */ /* 0x100fe40000010802 */
[--C-:B------:R-:W-:Y:S02]  /*bbb0*/  FFMA.FTZ R13, R13, c[0x0][0x2d0], -R2.reuse ;  /* 0x0000b4000d0d7a23 */ /* 0x100fe40000010802 */
[----:B------:R-:W-:Y:S01]  /*bbc0*/  MUFU.EX2 R218, R218 ;  /* 0x000000da00da7308 */ /* 0x000fe20000000800 */
[--C-:B------:R-:W-:Y:S02]  /*bbd0*/  FFMA.FTZ R194, R110, c[0x0][0x2d0], -R2.reuse ;  /* 0x0000b4006ec27a23 */ /* 0x100fe40000010802 */
[--C-:B------:R-:W-:Y:S02]  /*bbe0*/  FFMA.FTZ R193, R109, c[0x0][0x2d0], -R2.reuse ;  /* 0x0000b4006dc17a23 */ /* 0x100fe40000010802 */
[--C-:B------:R-:W-:Y:S02]  /*bbf0*/  FFMA.FTZ R192, R108, c[0x0][0x2d0], -R2.reuse ;  /* 0x0000b4006cc07a23 */ /* 0x100fe40000010802 */
[--C-:B------:R-:W-:Y:S02]  /*bc00*/  FFMA.FTZ R191, R107, c[0x0][0x2d0], -R2.reuse ;  /* 0x0000b4006bbf7a23 */ /* 0x100fe40000010802 */
[--C-:B------:R-:W-:Y:S01]  /*bc10*/  FFMA.FTZ R200, R105, c[0x0][0x2d0], -R2.reuse ;  /* 0x0000b40069c87a23 */ /* 0x100fe20000010802 */
        /* <DEDUP_REMOVED lines=23> */
[----:B------:R-:W-:Y:S01]  /*bd90*/  FFMA.FTZ R101, R101, c[0x0][0x2d0], -R2 ;  /* 0x0000b40065657a23 */ /* 0x000fe20000010802 */
[----:B------:R-:W-:Y:S01]  /*bda0*/  MUFU.EX2 R199, R199 ;  /* 0x000000c700c77308 */ /* 0x000fe20000000800 */
[----:B------:R-:W-:Y:S02]  /*bdb0*/  FMUL.FTZ R2, R70, c[0x0][0x2d0] ;  /* 0x0000b40046027a20 */ /* 0x000fe40000410000 */
[----:B-1----:R-:W-:Y:S01]  /*bdc0*/  FADD.FTZ R4, -R0, R116 ;  /* 0x0000007400047221 */ /* 0x002fe20000010100 */
[----:B------:R-:W-:Y:S02]  /*bdd0*/  FSEL R0, R70, RZ, P1 ;  /* 0x000000ff46007208 */ /* 0x000fe40000800000 */
[----:B------:R-:W-:Y:S03]  /*bde0*/  FSEL R2, R2, RZ, P1 ;  /* 0x000000ff02027208 */ /* 0x000fe60000800000 */
[----:B------:R-:W-:Y:S01]  /*bdf0*/  FADD.FTZ R3, -R0, R117 ;  /* 0x0000007500037221 */ /* 0x000fe20000010100 */
[----:B------:R-:W-:Y:S01]  /*be00*/  MUFU.EX2 R198, R198 ;  /* 0x000000c600c67308 */ /* 0x000fe20000000800 */
[--C-:B------:R-:W-:Y:S01]  /*be10*/  FFMA.FTZ R203, R60, c[0x0][0x2d0], -R2.reuse ;  /* 0x0000b4003ccb7a23 */ /* 0x100fe20000010802 */
[----:B------:R-:W-:Y:S01]  /*be20*/  FSEL R0, R69, RZ, P0 ;  /* 0x000000ff45007208 */ /* 0x000fe20000000000 */
[--C-:B------:R-:W-:Y:S01]  /*be30*/  FFMA.FTZ R109, R93, c[0x0][0x2d0], -R2.reuse ;  /* 0x0000b4005d6d7a23 */ /* 0x100fe20000010802 */
[----:B------:R-:W2:Y:S01]  /*be40*/  LDL.LU R60, [R1+0x20] ;  /* 0x00002000013c7983 */ /* 0x000ea20000300800 */
[--C-:B------:R-:W-:Y:S02]  /*be50*/  FFMA.FTZ R108, R92, c[0x0][0x2d0], -R2.reuse ;  /* 0x0000b4005c6c7a23 */ /* 0x100fe40000010802 */
[--C-:B------:R-:W-:Y:S02]  /*be60*/  FFMA.FTZ R107, R91, c[0x0][0x2d0], -R2.reuse ;  /* 0x0000b4005b6b7a23 */ /* 0x100fe40000010802 */
[--C-:B------:R-:W-:Y:S01]  /*be70*/  FFMA.FTZ R106, R90, c[0x0][0x2d0], -R2.reuse ;  /* 0x0000b4005a6a7a23 */ /* 0x100fe20000010802 */
[----:B------:R-:W-:Y:S01]  /*be80*/  MUFU.EX2 R109, R109 ;  /* 0x0000006d006d7308 */ /* 0x000fe20000000800 */
[--C-:B------:R-:W-:Y:S02]  /*be90*/  FFMA.FTZ R105, R86, c[0x0][0x2d0], -R2.reuse ;  /* 0x0000b40056697a23 */ /* 0x100fe40000010802 */
[--C-:B------:R-:W-:Y:S02]  /*bea0*/  FFMA.FTZ R104, R85, c[0x0][0x2d0], -R2.reuse ;  /* 0x0000b40055687a23 */ /* 0x100fe40000010802 */
[--C-:B------:R-:W-:Y:S01]  /*beb0*/  FFMA.FTZ R103, R83, c[0x0][0x2d0], -R2.reuse ;  /* 0x0000b40053677a23 */ /* 0x100fe20000010802 */
[----:B------:R-:W-:Y:S01]  /*bec0*/  MOV R83, R101 ;  /* 0x0000006500537202 */ /* 0x000fe20000000f00 */
[--C-:B------:R-:W-:Y:S01]  /*bed0*/  FFMA.FTZ R102, R81, c[0x0][0x2d0], -R2.reuse ;  /* 0x0000b40051667a23 */ /* 0x100fe20000010802 */
[----:B------:R-:W-:Y:S01]  /*bee0*/  MOV R81, R5 ;  /* 0x0000000500517202 */ /* 0x000fe20000000f00 */
[--C-:B------:R-:W-:Y:S01]  /*bef0*/  FFMA.FTZ R100, R78, c[0x0][0x2d0], -R2.reuse ;  /* 0x0000b4004e647a23 */ /* 0x100fe20000010802 */
[----:B------:R-:W-:Y:S01]  /*bf00*/  MUFU.EX2 R108, R108 ;  /* 0x0000006c006c7308 */ /* 0x000fe20000000800 */
[--C-:B------:R-:W-:Y:S02]  /*bf10*/  FFMA.FTZ R98, R76, c[0x0][0x2d0], -R2.reuse ;  /* 0x0000b4004c627a23 */ /* 0x100fe40000010802 */
[--C-:B------:R-:W-:Y:S02]  /*bf20*/  FFMA.FTZ R205, R64, c[0x0][0x2d0], -R2.reuse ;  /* 0x0000b40040cd7a23 */ /* 0x100fe40000010802 */
[--C-:B------:R-:W-:Y:S02]  /*bf30*/  FFMA.FTZ R64, R36, c[0x0][0x2d0], -R2.reuse ;  /* 0x0000b40024407a23 */ /* 0x100fe40000010802 */
[--C-:B------:R-:W-:Y:S01]  /*bf40*/  FFMA.FTZ R40, R40, c[0x0][0x2d0], -R2.reuse ;  /* 0x0000b40028287a23 */ /* 0x100fe20000010802 */
[----:B------:R-:W3:Y:S01]  /*bf50*/  LDL.LU R36, [R1+0x24] ;  /* 0x0000240001247983 */ /* 0x000ee20000300800 */
        /* <DEDUP_REMOVED lines=13> */
[----:B------:R1:W-:Y:S01]  /*c030*/  MUFU.EX2 R66, R10 ;  /* 0x0000000a00427308 */ /* 0x0003e20000000800 */
[--C-:B------:R-:W-:Y:S02]  /*c040*/  FFMA.FTZ R207, R52, c[0x0][0x2d0], -R2.reuse ;  /* 0x0000b40034cf7a23 */ /* 0x100fe40000010802 */
[--C-:B------:R-:W-:Y:S02]  /*c050*/  FFMA.FTZ R217, R49, c[0x0][0x2d0], -R2.reuse ;  /* 0x0000b40031d97a23 */ /* 0x100fe40000010802 */
[----:B------:R-:W-:Y:S02]  /*c060*/  FFMA.FTZ R49, R35, c[0x0][0x2d0], -R2 ;  /* 0x0000b40023317a23 */ /* 0x000fe40000010802 */
[----:B------:R-:W-:Y:S02]  /*c070*/  FMUL.FTZ R2, R69, c[0x0][0x2d0] ;  /* 0x0000b40045027a20 */ /* 0x000fe40000410000 */
[----:B------:R-:W-:Y:S01]  /*c080*/  FMUL.FTZ R3, R3, c[0x0][0x2d0] ;  /* 0x0000b40003037a20 */ /* 0x000fe20000410000 */
[----:B------:R-:W-:Y:S01]  /*c090*/  MUFU.EX2 R62, R6 ;  /* 0x00000006003e7308 */ /* 0x000fe20000000800 */
[----:B------:R-:W-:Y:S01]  /*c0a0*/  FADD.FTZ R0, -R0, R118 ;  /* 0x0000007600007221 */ /* 0x000fe20000010100 */
[----:B------:R-:W-:Y:S02]  /*c0b0*/  FSEL R2, R2, RZ, P0 ;  /* 0x000000ff02027208 */ /* 0x000fe40000000000 */
[----:B------:R-:W-:Y:S01]  /*c0c0*/  FSETP.NEU.FTZ.AND P0, PT, R68, -INF , PT ;  /* 0xff8000004400780b */ /* 0x000fe20003f1d000 */
[----:B------:R-:W-:Y:S02]  /*c0d0*/  FMUL.FTZ R0, R0, c[0x0][0x2d0] ;  /* 0x0000b40000007a20 */ /* 0x000fe40000410000 */
[--C-:B------:R-:W-:Y:S01]  /*c0e0*/  FFMA.FTZ R5, R79, c[0x0][0x2d0], -R2.reuse ;  /* 0x0000b4004f057a23 */ /* 0x100fe20000010802 */
[----:B------:R-:W-:Y:S01]  /*c0f0*/  MOV R79, R40 ;  /* 0x00000028004f7202 */ /* 0x000fe20000000f00 */
[--C-:B------:R-:W-:Y:S01]  /*c100*/  FFMA.FTZ R95, R89, c[0x0][0x2d0], -R2.reuse ;  /* 0x0000b400595f7a23 */ /* 0x100fe20000010802 */
[----:B------:R-:W-:Y:S01]  /*c110*/  MUFU.EX2 R72, R14 ;  /* 0x0000000e00487308 */ /* 0x000fe20000000800 */
[--C-:B------:R-:W-:Y:S01]  /*c120*/  FFMA.FTZ R94, R84, c[0x0][0x2d0], -R2.reuse ;  /* 0x0000b400545e7a23 */ /* 0x100fe20000010802 */
[----:B------:R-:W-:Y:S01]  /*c130*/  MOV R89, R81 ;  /* 0x0000005100597202 */ /* 0x000fe20000000f00 */
[--C-:B------:R-:W-:Y:S01]  /*c140*/  FFMA.FTZ R87, R82, c[0x0][0x2d0], -R2.reuse ;  /* 0x0000b40052577a23 */ /* 0x100fe20000010802 */
[----:B------:R-:W-:Y:S01]  /*c150*/  MOV R84, R45 ;  /* 0x0000002d00547202 */ /* 0x000fe20000000f00 */
[--C-:B------:R-:W-:Y:S02]  /*c160*/  FFMA.FTZ R86, R80, c[0x0][0x2d0], -R2.reuse ;  /* 0x0000b40050567a23 */ /* 0x100fe40000010802 */
[--C-:B------:R-:W-:Y:S02]  /*c170*/  FFMA.FTZ R85, R77, c[0x0][0x2d0], -R2.reuse ;  /* 0x0000b4004d557a23 */ /* 0x100fe40000010802 */
[--C-:B------:R-:W-:Y:S01]  /*c180*/  FFMA.FTZ R76, R39, c[0x0][0x2d0], -R2.reuse ;  /* 0x0000b400274c7a23 */ /* 0x100fe20000010802 */
[----:B------:R4:W-:Y:S01]  /*c190*/  MUFU.EX2 R74, R5 ;  /* 0x00000005004a7308 */ /* 0x0009e20000000800 */
[--C-:B------:R-:W-:Y:S02]  /*c1a0*/  FFMA.FTZ R78, R33, c[0x0][0x2d0], -R2.reuse ;  /* 0x0000b400214e7a23 */ /* 0x100fe40000010802 */
[--C-:B-1----:R-:W-:Y:S02]  /*c1b0*/  FFMA.FTZ R10, R189, c[0x0][0x2d0], -R2.reuse ;  /* 0x0000b400bd0a7a23 */ /* 0x102fe40000010802 */
[--C-:B------:R-:W-:Y:S02]  /*c1c0*/  FFMA.FTZ R97, R75, c[0x0][0x2d0], -R2.reuse ;  /* 0x0000b4004b617a23 */ /* 0x100fe40000010802 */
[--C-:B------:R-:W-:Y:S02]  /*c1d0*/  FFMA.FTZ R96, R73, c[0x0][0x2d0], -R2.reuse ;  /* 0x0000b40049607a23 */ /* 0x100fe40000010802 */
[--C-:B------:R-:W-:Y:S01]  /*c1e0*/  FFMA.FTZ R117, R61, c[0x0][0x2d0], -R2.reuse ;  /* 0x0000b4003d757a23 */ /* 0x100fe20000010802 */
[----:B------:R-:W-:Y:S01]  /*c1f0*/  MUFU.EX2 R35, R13 ;  /* 0x0000000d00237308 */ /* 0x000fe20000000800 */
[--C-:B------:R-:W-:Y:S01]  /*c200*/  FFMA.FTZ R116, R59, c[0x0][0x2d0], -R2.reuse ;  /* 0x0000b4003b747a23 */ /* 0x100fe20000010802 */
[----:B------:R-:W-:Y:S01]  /*c210*/  MOV R59, R84 ;  /* 0x00000054003b7202 */ /* 0x000fe20000000f00 */
[--C-:B------:R-:W-:Y:S02]  /*c220*/  FFMA.FTZ R215, R48, c[0x0][0x2d0], -R2.reuse ;  /* 0x0000b40030d77a23 */ /* 0x100fe40000010802 */
[--C-:B------:R-:W-:Y:S02]  /*c230*/  FFMA.FTZ R221, R44, c[0x0][0x2d0], -R2.reuse ;  /* 0x0000b4002cdd7a23 */ /* 0x100fe40000010802 */
[--C-:B------:R-:W-:Y:S01]  /*c240*/  FFMA.FTZ R223, R43, c[0x0][0x2d0], -R2.reuse ;  /* 0x0000b4002bdf7a23 */ /* 0x100fe20000010802 */
[----:B------:R-:W-:Y:S01]  /*c250*/  MOV R43, R89 ;  /* 0x00000059002b7202 */ /* 0x000fe20000000f00 */
[--C-:B------:R-:W-:Y:S01]  /*c260*/  FFMA.FTZ R31, R31, c[0x0][0x2d0], -R2.reuse ;  /* 0x0000b4001f1f7a23 */ /* 0x100fe20000010802 */
[----:B------:R-:W-:Y:S01]  /*c270*/  MUFU.EX2 R82, R12 ;  /* 0x0000000c00527308 */ /* 0x000fe20000000800 */
[--C-:B------:R-:W-:Y:S02]  /*c280*/  FFMA.FTZ R188, R188, c[0x0][0x2d0], -R2.reuse ;  /* 0x0000b400bcbc7a23 */ /* 0x100fe40000010802 */
[--C-:B------:R-:W-:Y:S02]  /*c290*/  FFMA.FTZ R186, R186, c[0x0][0x2d0], -R2.reuse ;  /* 0x0000b400baba7a23 */ /* 0x100fe40000010802 */
[--C-:B----4-:R-:W-:Y:S02]  /*c2a0*/  FFMA.FTZ R5, R187, c[0x0][0x2d0], -R2.reuse ;  /* 0x0000b400bb057a23 */ /* 0x110fe40000010802 */
[--C-:B------:R-:W-:Y:S02]  /*c2b0*/  FFMA.FTZ R185, R185, c[0x0][0x2d0], -R2.reuse ;  /* 0x0000b400b9b97a23 */ /* 0x100fe40000010802 */
[--C-:B------:R-:W-:Y:S01]  /*c2c0*/  FFMA.FTZ R99, R67, c[0x0][0x2d0], -R2.reuse ;  /* 0x0000b40043637a23 */ /* 0x100fe20000010802 */
[----:B------:R1:W-:Y:S01]  /*c2d0*/  MUFU.EX2 R46, R5 ;  /* 0x00000005002e7308 */ /* 0x0003e20000000800 */
[--C-:B------:R-:W-:Y:S02]  /*c2e0*/  FFMA.FTZ R101, R65, c[0x0][0x2d0], -R2.reuse ;  /* 0x0000b40041657a23 */ /* 0x100fe40000010802 */
[--C-:B------:R-:W-:Y:S02]  /*c2f0*/  FFMA.FTZ R118, R63, c[0x0][0x2d0], -R2.reuse ;  /* 0x0000b4003f767a23 */ /* 0x100fe40000010802 */
[--C-:B------:R-:W-:Y:S02]  /*c300*/  FFMA.FTZ R63, R37, c[0x0][0x2d0], -R2.reuse ;  /* 0x0000b400253f7a23 */ /* 0x100fe40000010802 */
[--C-:B------:R-:W-:Y:S02]  /*c310*/  FFMA.FTZ R115, R55, c[0x0][0x2d0], -R2.reuse ;  /* 0x0000b40037737a23 */ /* 0x100fe40000010802 */
[--C-:B------:R-:W-:Y:S01]  /*c320*/  FFMA.FTZ R248, R42, c[0x0][0x2d0], -R2.reuse ;  /* 0x0000b4002af87a23 */ /* 0x100fe20000010802 */
[----:B------:R-:W-:Y:S01]  /*c330*/  MUFU.EX2 R222, R10 ;  /* 0x0000000a00de7308 */ /* 0x000fe20000000800 */
[----:B------:R-:W-:Y:S09]  /*c340*/  MOV R42, R64 ;  /* 0x00000040002a7202 */ /* 0x000ff20000000f00 */
[----:B------:R-:W2:Y:S01]  /*c350*/  MUFU.EX2 R0, R0 ;  /* 0x0000000000007308 */ /* 0x000ea20000000800 */
[----:B-1----:R-:W-:Y:S01]  /*c360*/  FFMA.FTZ R5, R190, c[0x0][0x2d0], -R2 ;  /* 0x0000b400be057a23 */ /* 0x002fe20000010802 */
[----:B------:R-:W-:Y:S08]  /*c370*/  FSEL R2, R68, RZ, P0 ;  /* 0x000000ff44027208 */ /* 0x000ff00000000000 */
[----:B------:R1:W-:Y:S01]  /*c380*/  MUFU.EX2 R246, R5 ;  /* 0x0000000500f67308 */ /* 0x0003e20000000800 */
[----:B------:R-:W-:Y:S02]  /*c390*/  FADD.FTZ R6, -R2, R119 ;  /* 0x0000007702067221 */ /* 0x000fe40000010100 */
[----:B------:R-:W-:Y:S07]  /*c3a0*/  FMUL.FTZ R2, R4, c[0x0][0x2d0] ;  /* 0x0000b40004027a20 */ /* 0x000fee0000410000 */
[----:B------:R-:W3:Y:S10]  /*c3b0*/  MUFU.EX2 R2, R2 ;  /* 0x0000000200027308 */ /* 0x000ef40000000800 */
[----:B------:R4:W5:Y:S01]  /*c3c0*/  MUFU.EX2 R52, R15 ;  /* 0x0000000f00347308 */ /* 0x0009620000000800 */
[----:B-1----:R-:W-:Y:S05]  /*c3d0*/  FMUL.FTZ R5, R68, c[0x0][0x2d0] ;  /* 0x0000b40044057a20 */ /* 0x002fea0000410000 */
[----:B------:R-:W-:Y:S04]  /*c3e0*/  FSEL R5, R5, RZ, P0 ;  /* 0x000000ff05057208 */ /* 0x000fe80000000000 */
[----:B------:R-:W1:Y:S01]  /*c3f0*/  MUFU.EX2 R3, R3 ;  /* 0x0000000300037308 */ /* 0x000e620000000800 */
[--C-:B------:R-:W-:Y:S02]  /*c400*/  FFMA.FTZ R216, R26, c[0x0][0x2d0], -R5.reuse ;  /* 0x0000b4001ad87a23 */ /* 0x100fe40000010805 */
[----:B------:R-:W2:Y:S01]  /*c410*/  LDL.LU R26, [R1+0x28] ;  /* 0x00002800011a7983 */ /* 0x000ea20000300800 */
[--C-:B------:R-:W-:Y:S02]  /*c420*/  FFMA.FTZ R251, R23, c[0x0][0x2d0], -R5.reuse ;  /* 0x0000b40017fb7a23 */ /* 0x100fe40000010805 */
[--C-:B------:R-:W-:Y:S04]  /*c430*/  FFMA.FTZ R91, R50, c[0x0][0x2d0], -R5.reuse ;  /* 0x0000b400325b7a23 */ /* 0x100fe80000010805 */
[----:B------:R-:W-:Y:S01]  /*c440*/  MUFU.EX2 R196, R196 ;  /* 0x000000c400c47308 */ /* 0x000fe20000000800 */
[----:B------:R-:W2:Y:S01]  /*c450*/  LDL.LU R23, [R1+0x2c] ;  /* 0x00002c0001177983 */ /* 0x000ea20000300800 */
[----:B------:R-:W-:Y:S01]  /*c460*/  MOV R50, R78 ;  /* 0x0000004e00327202 */ /* 0x000fe20000000f00 */
[--C-:B------:R-:W-:Y:S01]  /*c470*/  FFMA.FTZ R110, R38, c[0x0][0x2d0], -R5.reuse ;  /* 0x0000b400266e7a23 */ /* 0x100fe20000010805 */
[----:B------:R-:W-:Y:S01]  /*c480*/  MOV R38, R76 ;  /* 0x0000004c00267202 */ /* 0x000fe20000000f00 */
[--C-:B------:R-:W-:Y:S01]  /*c490*/  FFMA.FTZ R187, R30, c[0x0][0x2d0], -R5.reuse ;  /* 0x0000b4001ebb7a23 */ /* 0x100fe20000010805 */
[----:B------:R-:W-:Y:S01]  /*c4a0*/  MOV R30, R79 ;  /* 0x0000004f001e7202 */ /* 0x000fe20000000f00 */
[--C-:B------:R-:W-:Y:S01]  /*c4b0*/  FFMA.FTZ R4, R47, c[0x0][0x2d0], -R5.reuse ;  /* 0x0000b4002f047a23 */ /* 0x100fe20000010805 */
[----:B------:R-:W1:Y:S01]  /*c4c0*/  LDSM.16.MT88.4 R76, [R225] ;  /* 0x00000000e14c783b */ /* 0x000e620000004200 */
[--C-:B------:R-:W-:Y:S01]  /*c4d0*/  FFMA.FTZ R93, R57, c[0x0][0x2d0], -R5.reuse ;  /* 0x0000b400395d7a23 */ /* 0x100fe20000010805 */
[----:B------:R-:W-:Y:S01]  /*c4e0*/  MUFU.EX2 R107, R107 ;  /* 0x0000006b006b7308 */ /* 0x000fe20000000800 */
[--C-:B------:R-:W-:Y:S01]  /*c4f0*/  FFMA.FTZ R90, R41, c[0x0][0x2d0], -R5.reuse ;  /* 0x0000b400295a7a23 */ /* 0x100fe20000010805 */
[----:B----4-:R-:W-:Y:S01]  /*c500*/  MOV R15, R49 ;  /* 0x00000031000f7202 */ /* 0x010fe20000000f00 */
[--C-:B------:R-:W-:Y:S02]  /*c510*/  FFMA.FTZ R10, R58, c[0x0][0x2d0], -R5.reuse ;  /* 0x0000b4003a0a7a23 */ /* 0x100fe40000010805 */
[--C-:B------:R-:W-:Y:S01]  /*c520*/  FFMA.FTZ R189, R29, c[0x0][0x2d0], -R5.reuse ;  /* 0x0000b4001dbd7a23 */ /* 0x100fe20000010805 */
[----:B------:R-:W-:Y:S01]  /*c530*/  MOV R67, R15 ;  /* 0x0000000f00437202 */ /* 0x000fe20000000f00 */
[--C-:B------:R-:W-:Y:S01]  /*c540*/  FFMA.FTZ R190, R28, c[0x0][0x2d0], -R5.reuse ;  /* 0x0000b4001cbe7a23 */ /* 0x100fe20000010805 */
[----:B------:R-:W-:Y:S01]  /*c550*/  MOV R15, R83 ;  /* 0x00000053000f7202 */ /* 0x000fe20000000f00 */
[--C-:B------:R-:W-:Y:S01]  /*c560*/  FFMA.FTZ R247, R25, c[0x0][0x2d0], -R5.reuse ;  /* 0x0000b40019f77a23 */ /* 0x100fe20000010805 */
[----:B------:R4:W-:Y:S01]  /*c570*/  MUFU.EX2 R81, R4 ;  /* 0x0000000400517308 */ /* 0x0009e20000000800 */
[--C-:B------:R-:W-:Y:S01]  /*c580*/  FFMA.FTZ R249, R24, c[0x0][0x2d0], -R5.reuse ;  /* 0x0000b40018f97a23 */ /* 0x100fe20000010805 */
[----:B------:R-:W-:Y:S01]  /*c590*/  MOV R83, R88 ;  /* 0x0000005800537202 */ /* 0x000fe20000000f00 */
[--C-:B------:R-:W-:Y:S02]  /*c5a0*/  FFMA.FTZ R39, R9, c[0x0][0x2d0], -R5.reuse ;  /* 0x0000b40009277a23 */ /* 0x100fe40000010805 */
[--C-:B------:R-:W-:Y:S02]  /*c5b0*/  FFMA.FTZ R47, R8, c[0x0][0x2d0], -R5.reuse ;  /* 0x0000b400082f7a23 */ /* 0x100fe40000010805 */
[--C-:B------:R-:W-:Y:S02]  /*c5c0*/  FFMA.FTZ R58, R7, c[0x0][0x2d0], -R5.reuse ;  /* 0x0000b400073a7a23 */ /* 0x100fe40000010805 */
        /* <DEDUP_REMOVED lines=16> */
[----:B------:R-:W-:Y:S09]  /*c6d0*/  FFMA.FTZ R55, R21, c[0x0][0x2d0], -R5 ;  /* 0x0000b40015377a23 */ /* 0x000ff20000010805 */
[----:B------:R-:W-:Y:S10]  /*c6e0*/  MUFU.EX2 R185, R185 ;  /* 0x000000b900b97308 */ /* 0x000ff40000000800 */
        /* <DEDUP_REMOVED lines=37> */
[----:B------:R-:W-:Y:S01]  /*c940*/  MUFU.EX2 R248, R248 ;  /* 0x000000f800f87308 */ /* 0x000fe20000000800 */
[C---:B--2---:R-:W-:Y:S01]  /*c950*/  FFMA.FTZ R7, R0.reuse, R60, R74 ;  /* 0x0000003c00077223 */ /* 0x044fe2000001004a */
[----:B------:R-:W-:Y:S01]  /*c960*/  MOV R80, R16 ;  /* 0x0000001000507202 */ /* 0x000fe20000000f00 */
[----:B------:R-:W-:Y:S01]  /*c970*/  FMUL.FTZ R8, R0, R148 ;  /* 0x0000009400087220 */ /* 0x000fe20000410000 */
[----:B------:R-:W-:Y:S01]  /*c980*/  F2FP.BF16.PACK_AB R73, R62, R66 ;  /* 0x000000423e49723e */ /* 0x000fe200000010ff */
[C---:B------:R-:W-:Y:S01]  /*c990*/  FMUL.FTZ R9, R0.reuse, R149 ;  /* 0x0000009500097220 */ /* 0x040fe20000410000 */
[----:B------:R-:W-:Y:S01]  /*c9a0*/  MOV R149, R47 ;  /* 0x0000002f00957202 */ /* 0x000fe20000000f00 */
        /* <DEDUP_REMOVED lines=15> */
[----:B------:R-:W-:Y:S01]  /*caa0*/  MUFU.EX2 R132, R100 ;  /* 0x0000006400847308 */ /* 0x000fe20000000800 */
[C---:B------:R-:W-:Y:S01]  /*cab0*/  FMUL.FTZ R44, R0.reuse, R136 ;  /* 0x00000088002c7220 */ /* 0x040fe20000410000 */
[----:B------:R-:W-:Y:S01]  /*cac0*/  MOV R136, R83 ;  /* 0x0000005300887202 */ /* 0x000fe20000000f00 */
[C---:B------:R-:W-:Y:S01]  /*cad0*/  FMUL.FTZ R45, R0.reuse, R137 ;  /* 0x00000089002d7220 */ /* 0x040fe20000410000 */
[----:B------:R-:W-:Y:S01]  /*cae0*/  MOV R137, R30 ;  /* 0x0000001e00897202 */ /* 0x000fe20000000f00 */
[C---:B------:R-:W-:Y:S02]  /*caf0*/  FMUL.FTZ R56, R0.reuse, R128 ;  /* 0x0000008000387220 */ /* 0x040fe40000410000 */
[C---:B------:R-:W-:Y:S02]  /*cb00*/  FMUL.FTZ R57, R0.reuse, R129 ;  /* 0x0000008100397220 */ /* 0x040fe40000410000 */
[C---:B------:R-:W-:Y:S01]  /*cb10*/  FMUL.FTZ R60, R0.reuse, R120 ;  /* 0x00000078003c7220 */ /* 0x040fe20000410000 */
[----:B------:R-:W-:Y:S01]  /*cb20*/  MUFU.EX2 R128, R85 ;  /* 0x0000005500807308 */ /* 0x000fe20000000800 */
[----:B------:R-:W-:Y:S02]  /*cb30*/  FMUL.FTZ R61, R0, R121 ;  /* 0x00000079003d7220 */ /* 0x000fe40000410000 */
[C---:B---3--:R-:W-:Y:S01]  /*cb40*/  FFMA.FTZ R0, R2.reuse, R36, R72 ;  /* 0x0000002402007223 */ /* 0x048fe20000010048 */
[C---:B------:R-:W-:Y:S01]  /*cb50*/  F2FP.BF16.PACK_AB R72, R35.reuse, R72 ;  /* 0x000000482348723e */ /* 0x040fe200000010ff */
[----:B------:R-:W-:Y:S01]  /*cb60*/  FMUL.FTZ R49, R2, R161 ;  /* 0x000000a102317220 */ /* 0x000fe20000410000 */
[----:B-----5:R-:W-:Y:S01]  /*cb70*/  MOV R161, R52 ;  /* 0x0000003400a17202 */ /* 0x020fe20000000f00 */
[----:B------:R-:W-:Y:S02]  /*cb80*/  FADD.FTZ R84, R35, R0 ;  /* 0x0000000023547221 */ /* 0x000fe40000010000 */
[----:B------:R-:W-:Y:S01]  /*cb90*/  FMUL.FTZ R0, R6, c[0x0][0x2d0] ;  /* 0x0000b40006007a20 */ /* 0x000fe20000410000 */
[----:B------:R-:W-:Y:S01]  /*cba0*/  MUFU.EX2 R120, R11 ;  /* 0x0000000b00787308 */ /* 0x000fe20000000800 */
[C---:B------:R-:W-:Y:S01]  /*cbb0*/  FMUL.FTZ R52, R2.reuse, R152 ;  /* 0x0000009802347220 */ /* 0x040fe20000410000 */
[----:B------:R-:W-:Y:S01]  /*cbc0*/  MOV R152, R80 ;  /* 0x0000005000987202 */ /* 0x000fe20000000f00 */
[----:B------:R-:W-:Y:S01]  /*cbd0*/  FMUL.FTZ R53, R2, R153 ;  /* 0x0000009902357220 */ /* 0x000fe20000410000 */
[----:B------:R-:W-:Y:S01]  /*cbe0*/  MOV R153, R82 ;  /* 0x0000005200997202 */ /* 0x000fe20000000f00 */
[C---:B------:R-:W-:Y:S01]  /*cbf0*/  FADD.FTZ R89, R46.reuse, R7 ;  /* 0x000000072e597221 */ /* 0x040fe20000010000 */
[----:B------:R-:W-:Y:S01]  /*cc00*/  F2FP.BF16.PACK_AB R80, R46, R74 ;  /* 0x0000004a2e50723e */ /* 0x000fe200000010ff */
[----:B----4-:R-:W-:Y:S01]  /*cc10*/  FMUL.FTZ R4, R2, R180 ;  /* 0x000000b402047220 */ /* 0x010fe20000410000 */
[----:B------:R-:W-:Y:S01]  /*cc20*/  F2FP.BF16.PACK_AB R74, R152, R161 ;  /* 0x000000a1984a723e */ /* 0x000fe200000010ff */
[----:B------:R-:W-:Y:S01]  /*cc30*/  FMUL.FTZ R5, R2, R181 ;  /* 0x000000b502057220 */ /* 0x000fe20000410000 */
[----:B------:R-:W2:Y:S01]  /*cc40*/  MUFU.EX2 R0, R0 ;  /* 0x0000000000007308 */ /* 0x000ea20000000800 */
[----:B------:R-:W-:Y:S01]  /*cc50*/  F2FP.BF16.PACK_AB R75, R250, R153 ;  /* 0x00000099fa4b723e */ /* 0x000fe200000010ff */
[C---:B-1----:R-:W-:Y:S01]  /*cc60*/  FMUL.FTZ R6, R3.reuse, R182 ;  /* 0x000000b603067220 */ /* 0x042fe20000410000 */
[----:B------:R-:W-:Y:S01]  /*cc70*/  F2FP.BF16.PACK_AB R82, R222, R246 ;  /* 0x000000f6de52723e */ /* 0x000fe200000010ff */
[C---:B------:R-:W-:Y:S01]  /*cc80*/  FMUL.FTZ R7, R3.reuse, R183 ;  /* 0x000000b703077220 */ /* 0x040fe20000410000 */
[----:B------:R-:W-:Y:S01]  /*cc90*/  MOV R181, R18 ;  /* 0x0000001200b57202 */ /* 0x000fe20000000f00 */
[C---:B------:R-:W-:Y:S01]  /*cca0*/  FMUL.FTZ R18, R3.reuse, R174 ;  /* 0x000000ae03127220 */ /* 0x040fe20000410000 */
[----:B------:R-:W-:Y:S01]  /*ccb0*/  MOV R180, R67 ;  /* 0x0000004300b47202 */ /* 0x000fe20000000f00 */
[C---:B------:R-:W-:Y:S02]  /*ccc0*/  FMUL.FTZ R35, R3.reuse, R167 ;  /* 0x000000a703237220 */ /* 0x040fe40000410000 */
[----:B------:R-:W1:Y:S01]  /*ccd0*/  MUFU.EX2 R121, R14 ;  /* 0x0000000e00797308 */ /* 0x000e620000000800 */
[-C--:B------:R-:W-:Y:S05]  /*cce0*/  HMMA.16816.F32.BF16 R4, R72, R76.reuse, R4 ;  /* 0x0000004c4804723c */ /* 0x080fea0000041804 */
[C---:B------:R-:W-:Y:S01]  /*ccf0*/  FMUL.FTZ R48, R2.reuse, R160 ;  /* 0x000000a002307220 */ /* 0x040fe20000410000 */
[----:B------:R-:W-:Y:S01]  /*cd00*/  MOV R160, R15 ;  /* 0x0000000f00a07202 */ /* 0x000fe20000000f00 */
[C---:B------:R-:W-:Y:S01]  /*cd10*/  FMUL.FTZ R16, R2.reuse, R172 ;  /* 0x000000ac02107220 */ /* 0x040fe20000410000 */
[----:B------:R-:W-:Y:S01]  /*cd20*/  MOV R172, R19 ;  /* 0x0000001300ac7202 */ /* 0x000fe20000000f00 */
[----:B------:R-:W-:Y:S01]  /*cd30*/  FMUL.FTZ R19, R3, R175 ;  /* 0x000000af03137220 */ /* 0x000fe20000410000 */
[----:B------:R-:W3:Y:S02]  /*cd40*/  MUFU.EX2 R100, R93 ;  /* 0x0000005d00647308 */ /* 0x000ee40000000800 */
[----:B------:R-:W-:Y:S01]  /*cd50*/  FMUL.FTZ R17, R2, R173 ;  /* 0x000000ad02117220 */ /* 0x000fe20000410000 */
[----:B------:R-:W-:Y:S01]  /*cd60*/  MOV R173, R34 ;  /* 0x0000002200ad7202 */ /* 0x000fe20000000f00 */
[C---:B--2---:R-:W-:Y:S01]  /*cd70*/  FFMA.FTZ R88, R0.reuse, R23, R81 ;  /* 0x0000001700587223 */ /* 0x044fe20000010051 */
[----:B------:R-:W-:Y:S01]  /*cd80*/  F2FP.BF16.PACK_AB R81, R113, R81 ;  /* 0x000000517151723e */ /* 0x000fe200000010ff */
[C---:B------:R-:W-:Y:S02]  /*cd90*/  FMUL.FTZ R10, R0.reuse, R150 ;  /* 0x00000096000a7220 */ /* 0x040fe40000410000 */
[C---:B------:R-:W-:Y:S02]  /*cda0*/  FMUL.FTZ R11, R0.reuse, R151 ;  /* 0x00000097000b7220 */ /* 0x040fe40000410000 */
[----:B------:R-:W-:Y:S01]  /*cdb0*/  FMUL.FTZ R15, R0, R159 ;  /* 0x0000009f000f7220 */ /* 0x000fe20000410000 */
[----:B------:R-:W-:Y:S01]  /*cdc0*/  MUFU.EX2 R129, R102 ;  /* 0x0000006600817308 */ /* 0x000fe20000000800 */
[----:B------:R-:W-:Y:S01]  /*cdd0*/  FMUL.FTZ R20, R2, R176 ;  /* 0x000000b002147220 */ /* 0x000fe20000410000 */
[----:B-1----:R-:W-:Y:S01]  /*cde0*/  F2FP.BF16.PACK_AB R83, R121, R120 ;  /* 0x000000787953723e */ /* 0x002fe200000010ff */
[C---:B------:R-:W-:Y:S01]  /*cdf0*/  FMUL.FTZ R34, R3.reuse, R166 ;  /* 0x000000a603227220 */ /* 0x040fe20000410000 */
[----:B------:R-:W-:Y:S01]  /*ce00*/  MOV R176, R55 ;  /* 0x0000003700b07202 */ /* 0x000fe20000000f00 */
[C---:B------:R-:W-:Y:S02]  /*ce10*/  FMUL.FTZ R50, R3.reuse, R162 ;  /* 0x000000a203327220 */ /* 0x040fe40000410000 */
[----:B------:R-:W-:Y:S02]  /*ce20*/  FMUL.FTZ R51, R3, R163 ;  /* 0x000000a303337220 */ /* 0x000fe40000410000 */
[C---:B------:R-:W-:Y:S01]  /*ce30*/  HMMA.16816.F32.BF16 R8, R80.reuse, R76, R8 ;  /* 0x0000004c5008723c */ /* 0x040fe20000041808 */
[----:B------:R-:W1:Y:S03]  /*ce40*/  MUFU.EX2 R102, R92 ;  /* 0x0000005c00667308 */ /* 0x000e660000000800 */
[----:B------:R-:W-:Y:S02]  /*ce50*/  FMUL.FTZ R14, R0, R158 ;  /* 0x0000009e000e7220 */ /* 0x000fe40000410000 */
[----:B------:R-:W-:Y:S02]  /*ce60*/  FADD.FTZ R88, R113, R88 ;  /* 0x0000005871587221 */ /* 0x000fe40000010000 */
[C---:B------:R-:W-:Y:S01]  /*ce70*/  FMUL.FTZ R21, R2.reuse, R177 ;  /* 0x000000b102157220 */ /* 0x040fe20000410000 */
[----:B------:R-:W-:Y:S02]  /*ce80*/  MOV R177, R42 ;  /* 0x0000002a00b17202 */ /* 0x000fe40000000f00 */
[-C--:B------:R-:W-:Y:S01]  /*ce90*/  HMMA.16816.F32.BF16 R12, R80, R78.reuse, R12 ;  /* 0x0000004e500c723c */ /* 0x080fe2000004180c */
[----:B------:R2:W-:Y:S02]  /*cea0*/  MUFU.EX2 R133, R98 ;  /* 0x0000006200857308 */ /* 0x0005e40000000800 */
[C---:B------:R-:W-:Y:S01]  /*ceb0*/  FMUL.FTZ R37, R2.reuse, R169 ;  /* 0x000000a902257220 */ /* 0x040fe20000410000 */
[----:B------:R-:W-:Y:S01]  /*cec0*/  MOV R169, R22 ;  /* 0x0000001600a97202 */ /* 0x000fe20000000f00 */
[C---:B------:R-:W-:Y:S02]  /*ced0*/  FMUL.FTZ R22, R3.reuse, R178 ;  /* 0x000000b203167220 */ /* 0x040fe40000410000 */
[C---:B------:R-:W-:Y:S01]  /*cee0*/  FMUL.FTZ R23, R3.reuse, R179 ;  /* 0x000000b303177220 */ /* 0x040fe20000410000 */
[C---:B------:R-:W-:Y:S01]  /*cef0*/  HMMA.16816.F32.BF16 R16, R72.reuse, R78, R16 ;  /* 0x0000004e4810723c */ /* 0x040fe20000041810 */
[----:B------:R-:W4:Y:S03]  /*cf00*/  LDSM.16.MT88.4 R76, [R229] ;  /* 0x00000000e54c783b */ /* 0x000f260000004200 */
[C---:B------:R-:W-:Y:S01]  /*cf10*/  FMUL.FTZ R32, R2.reuse, R164 ;  /* 0x000000a402207220 */ /* 0x040fe20000410000 */
[----:B------:R-:W-:Y:S01]  /*cf20*/  MOV R164, R31 ;  /* 0x0000001f00a47202 */ /* 0x000fe20000000f00 */
[C---:B------:R-:W-:Y:S01]  /*cf30*/  FMUL.FTZ R33, R2.reuse, R165 ;  /* 0x000000a502217220 */ /* 0x040fe20000410000 */
[----:B------:R-:W-:Y:S01]  /*cf40*/  MOV R165, R43 ;  /* 0x0000002b00a57202 */ /* 0x000fe20000000f00 */
[C---:B------:R-:W-:Y:S01]  /*cf50*/  FMUL.FTZ R36, R2.reuse, R168 ;  /* 0x000000a802247220 */ /* 0x040fe20000410000 */
[----:B------:R-:W-:Y:S03]  /*cf60*/  MOV R168, R59 ;  /* 0x0000003b00a87202 */ /* 0x000fe60000000f00 */
[----:B------:R-:W-:Y:S02]  /*cf70*/  FMUL.FTZ R64, R2, R124 ;  /* 0x0000007c02407220 */ /* 0x000fe40000410000 */
[----:B------:R-:W-:Y:S01]  /*cf80*/  MUFU.EX2 R124, R87 ;  /* 0x00000057007c7308 */ /* 0x000fe20000000800 */
[----:B------:R-:W-:Y:S02]  /*cf90*/  FMUL.FTZ R27, R0, R143 ;  /* 0x0000008f001b7220 */ /* 0x000fe40000410000 */
[----:B--2---:R-:W-:Y:S02]  /*cfa0*/  FADD.FTZ R98, R120, R88 ;  /* 0x0000005878627221 */ /* 0x004fe40000010000 */
[C---:B------:R-:W-:Y:S02]  /*cfb0*/  FMUL.FTZ R30, R0.reuse, R146 ;  /* 0x00000092001e7220 */ /* 0x040fe40000410000 */
[C---:B------:R-:W-:Y:S02]  /*cfc0*/  FMUL.FTZ R31, R0.reuse, R147 ;  /* 0x00000093001f7220 */ /* 0x040fe40000410000 */
[C---:B------:R-:W-:Y:S02]  /*cfd0*/  FMUL.FTZ R38, R3.reuse, R170 ;  /* 0x000000aa03267220 */ /* 0x040fe40000410000 */
[C---:B------:R-:W-:Y:S02]  /*cfe0*/  FMUL.FTZ R39, R3.reuse, R171 ;  /* 0x000000ab03277220 */ /* 0x040fe40000410000 */
[C---:B------:R-:W-:Y:S02]  /*cff0*/  FMUL.FTZ R42, R0.reuse, R134 ;  /* 0x00000086002a7220 */ /* 0x040fe40000410000 */
[C---:B------:R-:W-:Y:S01]  /*d000*/  FMUL.FTZ R43, R0.reuse, R135 ;  /* 0x00000087002b7220 */ /* 0x040fe20000410000 */
[----:B------:R-:W-:Y:S01]  /*d010*/  MUFU.EX2 R134, R99 ;  /* 0x0000006300867308 */ /* 0x000fe20000000800 */
[C---:B------:R-:W-:Y:S02]  /*d020*/  FMUL.FTZ R46, R0.reuse, R138 ;  /* 0x0000008a002e7220 */ /* 0x040fe40000410000 */
[----:B------:R-:W-:Y:S02]  /*d030*/  FMUL.FTZ R47, R0, R139 ;  /* 0x0000008b002f7220 */ /* 0x000fe40000410000 */
[C---:B------:R-:W-:Y:S02]  /*d040*/  FMUL.FTZ R54, R3.reuse, R154 ;  /* 0x0000009a03367220 */ /* 0x040fe40000410000 */
[C---:B------:R-:W-:Y:S02]  /*d050*/  FMUL.FTZ R55, R3.reuse, R155 ;  /* 0x0000009b03377220 */ /* 0x040fe40000410000 */
[C---:B------:R-:W-:Y:S01]  /*d060*/  FMUL.FTZ R67, R3.reuse, R127 ;  /* 0x0000007f03437220 */ /* 0x040fe20000410000 */
[----:B------:R-:W-:Y:S01]  /*d070*/  MUFU.EX2 R135, R112 ;  /* 0x0000007000877308 */ /* 0x000fe20000000800 */
[-C--:B----4-:R-:W-:Y:S03]  /*d080*/  HMMA.16816.F32.BF16 R20, R72, R76.reuse, R20 ;  /* 0x0000004c4814723c */ /* 0x090fe60000041814 */
[----:B------:R-:W-:Y:S02]  /*d090*/  FMUL.FTZ R65, R2, R125 ;  /* 0x0000007d02417220 */ /* 0x000fe40000410000 */
[C---:B------:R-:W-:Y:S02]  /*d0a0*/  FFMA.FTZ R2, R3.reuse, R26, R66 ;  /* 0x0000001a03027223 */ /* 0x040fe40000010042 */
[C---:B------:R-:W-:Y:S02]  /*d0b0*/  FMUL.FTZ R26, R0.reuse, R142 ;  /* 0x0000008e001a7220 */ /* 0x040fe40000410000 */
[----:B------:R-:W-:Y:S01]  /*d0c0*/  FMUL.FTZ R66, R3, R126 ;  /* 0x0000007e03427220 */ /* 0x000fe20000410000 */
[----:B------:R-:W-:Y:S02]  /*d0d0*/  MUFU.EX2 R125, R104 ;  /* 0x00000068007d7308 */ /* 0x000fe40000000800 */
[----:B------:R-:W-:Y:S01]  /*d0e0*/  FADD.FTZ R3, R161, R84 ;  /* 0x00000054a1037221 */ /* 0x000fe20000010000 */
[----:B------:R-:W-:Y:S01]  /*d0f0*/  MOV R161, R160 ;  /* 0x000000a000a17202 */ /* 0x000fe20000000f00 */
[C---:B------:R-:W-:Y:S04]  /*d100*/  HMMA.16816.F32.BF16 R24, R80.reuse, R76, R24 ;  /* 0x0000004c5018723c */ /* 0x040fe80000041818 */
[----:B------:R-:W-:Y:S01]  /*d110*/  MOV R160, R169 ;  /* 0x000000a900a07202 */ /* 0x000fe20000000f00 */
[C---:B------:R-:W-:Y:S01]  /*d120*/  FMUL.FTZ R58, R0.reuse, R130 ;  /* 0x00000082003a7220 */ /* 0x040fe20000410000 */
[----:B------:R2:W-:Y:S01]  /*d130*/  MUFU.EX2 R126, R86 ;  /* 0x00000056007e7308 */ /* 0x0005e20000000800 */
[C---:B------:R-:W-:Y:S01]  /*d140*/  FMUL.FTZ R59, R0.reuse, R131 ;  /* 0x00000083003b7220 */ /* 0x040fe20000410000 */
[-C--:B------:R-:W-:Y:S04]  /*d150*/  HMMA.16816.F32.BF16 R28, R80, R78.reuse, R28 ;  /* 0x0000004e501c723c */ /* 0x080fe8000004181c */
[----:B------:R-:W-:Y:S01]  /*d160*/  FMUL.FTZ R63, R0, R123 ;  /* 0x0000007b003f7220 */ /* 0x000fe20000410000 */
[----:B------:R-:W-:Y:S01]  /*d170*/  MOV R169, R168 ;  /* 0x000000a800a97202 */ /* 0x000fe20000000f00 */
[----:B------:R-:W-:Y:S01]  /*d180*/  FADD.FTZ R2, R62, R2 ;  /* 0x000000023e027221 */ /* 0x000fe20000010000 */
[----:B------:R-:W-:Y:S01]  /*d190*/  MOV R168, R137 ;  /* 0x0000008900a87202 */ /* 0x000fe20000000f00 */
[C---:B------:R-:W-:Y:S01]  /*d1a0*/  HMMA.16816.F32.BF16 R32, R72.reuse, R78, R32 ;  /* 0x0000004e4820723c */ /* 0x040fe20000041820 */
[----:B------:R-:W4:Y:S01]  /*d1b0*/  LDSM.16.MT88.4 R76, [R226] ;  /* 0x00000000e24c783b */ /* 0x000f220000004200 */
[----:B------:R-:W-:Y:S02]  /*d1c0*/  MUFU.EX2 R104, R90 ;  /* 0x0000005a00687308 */ /* 0x000fe40000000800 */
[----:B------:R-:W-:Y:S02]  /*d1d0*/  FMUL.FTZ R62, R0, R122 ;  /* 0x0000007a003e7220 */ /* 0x000fe40000410000 */
[----:B------:R-:W-:Y:S02]  /*d1e0*/  FADD.FTZ R0, R246, R89 ;  /* 0x00000059f6007221 */ /* 0x000fe40000010000 */
[----:B------:R-:W-:Y:S01]  /*d1f0*/  FADD.FTZ R2, R153, R2 ;  /* 0x0000000299027221 */ /* 0x000fe20000010000 */
[----:B------:R-:W-:Y:S03]  /*d200*/  MOV R153, R136 ;  /* 0x0000008800997202 */ /* 0x000fe60000000f00 */
[----:B------:R-:W-:Y:S01]  /*d210*/  MUFU.EX2 R113, R161 ;  /* 0x000000a100717308 */ /* 0x000fe20000000800 */
[----:B--2---:R-:W-:Y:S09]  /*d220*/  LDSM.16.MT88.4 R84, [R225+0x800] ;  /* 0x00080000e154783b */ /* 0x004ff20000004200 */
[----:B------:R-:W-:Y:S10]  /*d230*/  MUFU.EX2 R122, R106 ;  /* 0x0000006a007a7308 */ /* 0x000ff40000000800 */
[----:B------:R-:W-:Y:S01]  /*d240*/  MUFU.EX2 R106, R95 ;  /* 0x0000005f006a7308 */ /* 0x000fe20000000800 */
[-C--:B----4-:R-:W-:Y:S09]  /*d250*/  HMMA.16816.F32.BF16 R36, R72, R76.reuse, R36 ;  /* 0x0000004c4824723c */ /* 0x090ff20000041824 */
[----:B------:R-:W-:Y:S01]  /*d260*/  MUFU.EX2 R127, R103 ;  /* 0x00000067007f7308 */ /* 0x000fe20000000800 */
[C---:B------:R-:W-:Y:S09]  /*d270*/  HMMA.16816.F32.BF16 R40, R80.reuse, R76, R40 ;  /* 0x0000004c5028723c */ /* 0x040ff20000041828 */
[----:B------:R2:W4:Y:S01]  /*d280*/  MUFU.EX2 R103, R91 ;  /* 0x0000005b00677308 */ /* 0x0005220000000800 */
[-C--:B------:R-:W-:Y:S09]  /*d290*/  HMMA.16816.F32.BF16 R44, R80, R78.reuse, R44 ;  /* 0x0000004e502c723c */ /* 0x080ff2000004182c */
[----:B------:R-:W-:Y:S01]  /*d2a0*/  MUFU.EX2 R123, R105 ;  /* 0x00000069007b7308 */ /* 0x000fe20000000800 */
[C---:B------:R-:W-:Y:S01]  /*d2b0*/  HMMA.16816.F32.BF16 R48, R72.reuse, R78, R48 ;  /* 0x0000004e4830723c */ /* 0x040fe20000041830 */
[----:B------:R-:W5:Y:S08]  /*d2c0*/  LDSM.16.MT88.4 R76, [R228] ;  /* 0x00000000e44c783b */ /* 0x000f700000004200 */
[----:B------:R1:W1:Y:S01]  /*d2d0*/  MUFU.EX2 R105, R94 ;  /* 0x0000005e00697308 */ /* 0x0002620000000800 */
[----:B--2---:R-:W-:Y:S09]  /*d2e0*/  LDSM.16.MT88.4 R88, [R226+0x800] ;  /* 0x00080000e258783b */ /* 0x004ff20000004200 */
[----:B------:R2:W-:Y:S10]  /*d2f0*/  MUFU.EX2 R131, R96 ;  /* 0x0000006000837308 */ /* 0x0005f40000000800 */
[----:B------:R-:W-:Y:S01]  /*d300*/  MUFU.EX2 R137, R111 ;  /* 0x0000006f00897308 */ /* 0x000fe20000000800 */
[----:B-1----:R-:W-:Y:S09]  /*d310*/  LDSM.16.MT88.4 R92, [R226+0x1000] ;  /* 0x00100000e25c783b */ /* 0x002ff20000004200 */
[----:B------:R1:W1:Y:S01]  /*d320*/  MUFU.EX2 R130, R97 ;  /* 0x0000006100827308 */ /* 0x0002620000000800 */
[-C--:B-----5:R-:W-:Y:S03]  /*d330*/  HMMA.16816.F32.BF16 R52, R72, R76.reuse, R52 ;  /* 0x0000004c4834723c */ /* 0x0a0fe60000041834 */
[----:B--2---:R-:W-:Y:S02]  /*d340*/  FADD.FTZ R96, R250, R2 ;  /* 0x00000002fa607221 */ /* 0x004fe40000010000 */
[----:B------:R-:W-:Y:S04]  /*d350*/  FADD.FTZ R2, R121, R98 ;  /* 0x0000006279027221 */ /* 0x000fe80000010000 */
[----:B------:R-:W-:Y:S01]  /*d360*/  MUFU.EX2 R136, R101 ;  /* 0x0000006500887308 */ /* 0x000fe20000000800 */
[C---:B------:R-:W-:Y:S04]  /*d370*/  HMMA.16816.F32.BF16 R56, R80.reuse, R76, R56 ;  /* 0x0000004c5038723c */ /* 0x040fe80000041838 */
[----:B---3--:R-:W-:Y:S03]  /*d380*/  FADD.FTZ R2, R100, R2 ;  /* 0x0000000264027221 */ /* 0x008fe60000010000 */
[----:B------:R-:W-:Y:S01]  /*d390*/  F2FP.BF16.PACK_AB R76, R186, R188 ;  /* 0x000000bcba4c723e */ /* 0x000fe200000010ff */
[-C--:B------:R-:W-:Y:S01]  /*d3a0*/  HMMA.16816.F32.BF16 R60, R80, R78.reuse, R60 ;  /* 0x0000004e503c723c */ /* 0x080fe2000004183c */
[----:B------:R-:W2:Y:S01]  /*d3b0*/  LDSM.16.MT88.4 R80, [R229+0x800] ;  /* 0x00080000e550783b */ /* 0x000ea20000004200 */
[----:B------:R-:W-:Y:S02]  /*d3c0*/  MUFU.EX2 R112, R169 ;  /* 0x000000a900707308 */ /* 0x000fe40000000800 */
[C---:B------:R-:W-:Y:S01]  /*d3d0*/  F2FP.BF16.PACK_AB R77, R102.reuse, R100 ;  /* 0x00000064664d723e */ /* 0x040fe200000010ff */
[----:B------:R-:W-:Y:S02]  /*d3e0*/  FADD.FTZ R2, R102, R2 ;  /* 0x0000000266027221 */ /* 0x000fe40000010000 */
[----:B-1----:R-:W-:Y:S01]  /*d3f0*/  FADD.FTZ R97, R152, R3 ;  /* 0x0000000398617221 */ /* 0x002fe20000010000 */
[----:B------:R-:W-:Y:S04]  /*d400*/  HMMA.16816.F32.BF16 R64, R72, R78, R64 ;  /* 0x0000004e4840723c */ /* 0x000fe80000041840 */
[----:B----4-:R-:W-:Y:S01]  /*d410*/  FADD.FTZ R2, R103, R2 ;  /* 0x0000000267027221 */ /* 0x010fe20000010000 */
[----:B------:R-:W-:Y:S01]  /*d420*/  MUFU.EX2 R102, R181 ;  /* 0x000000b500667308 */ /* 0x000fe20000000800 */
[----:B------:R-:W-:Y:S01]  /*d430*/  FADD.FTZ R3, R222, R0 ;  /* 0x00000000de037221 */ /* 0x000fe20000010000 */
[----:B------:R-:W-:Y:S01]  /*d440*/  F2FP.BF16.PACK_AB R72, R198, R199 ;  /* 0x000000c7c648723e */ /* 0x000fe200000010ff */
[----:B------:R-:W-:Y:S01]  /*d450*/  FADD.FTZ R2, R104, R2 ;  /* 0x0000000268027221 */ /* 0x000fe20000010000 */
[----:B------:R-:W-:Y:S03]  /*d460*/  F2FP.BF16.PACK_AB R73, R108, R109 ;  /* 0x0000006d6c49723e */ /* 0x000fe600000010ff */
[----:B------:R-:W-:Y:S01]  /*d470*/  F2FP.BF16.PACK_AB R74, R196, R197 ;  /* 0x000000c5c44a723e */ /* 0x000fe200000010ff */
[----:B------:R-:W-:Y:S01]  /*d480*/  FADD.FTZ R2, R110, R2 ;  /* 0x000000026e027221 */ /* 0x000fe20000010000 */
[----:B------:R-:W-:Y:S01]  /*d490*/  F2FP.BF16.PACK_AB R75, R122, R107 ;  /* 0x0000006b7a4b723e */ /* 0x000fe200000010ff */
[----:B------:R-:W-:Y:S01]  /*d4a0*/  MUFU.EX2 R152, R115 ;  /* 0x0000007300987308 */ /* 0x000fe20000000800 */
[----:B------:R-:W-:Y:S01]  /*d4b0*/  F2FP.BF16.PACK_AB R78, R106, R185 ;  /* 0x000000b96a4e723e */ /* 0x000fe200000010ff */
[----:B------:R-:W-:Y:S01]  /*d4c0*/  FADD.FTZ R3, R188, R3 ;  /* 0x00000003bc037221 */ /* 0x000fe20000010000 */
[----:B------:R-:W-:Y:S01]  /*d4d0*/  F2FP.BF16.PACK_AB R79, R104, R103 ;  /* 0x00000067684f723e */ /* 0x000fe200000010ff */
[----:B------:R-:W-:Y:S02]  /*d4e0*/  FADD.FTZ R2, R114, R2 ;  /* 0x0000000272027221 */ /* 0x000fe40000010000 */
[-C--:B------:R-:W-:Y:S03]  /*d4f0*/  HMMA.16816.F32.BF16 R4, R72, R84.reuse, R4 ;  /* 0x000000544804723c */ /* 0x080fe60000041804 */
[----:B------:R-:W-:Y:S01]  /*d500*/  FADD.FTZ R3, R186, R3 ;  /* 0x00000003ba037221 */ /* 0x000fe20000010000 */
[----:B------:R-:W-:Y:S01]  /*d510*/  MUFU.EX2 R104, R173 ;  /* 0x000000ad00687308 */ /* 0x000fe20000000800 */
[----:B------:R-:W-:Y:S02]  /*d520*/  FADD.FTZ R98, R119, R2 ;  /* 0x0000000277627221 */ /* 0x000fe40000010000 */
[----:B------:R-:W-:Y:S01]  /*d530*/  FADD.FTZ R3, R185, R3 ;  /* 0x00000003b9037221 */ /* 0x000fe20000010000 */
[C---:B------:R-:W-:Y:S04]  /*d540*/  HMMA.16816.F32.BF16 R8, R76.reuse, R84, R8 ;  /* 0x000000544c08723c */ /* 0x040fe80000041808 */
[----:B------:R-:W-:Y:S02]  /*d550*/  FADD.FTZ R3, R106, R3 ;  /* 0x000000036a037221 */ /* 0x000fe40000010000 */
[----:B------:R1:W-:Y:S01]  /*d560*/  MUFU.EX2 R103, R172 ;  /* 0x000000ac00677308 */ /* 0x0003e20000000800 */
[----:B------:R-:W-:Y:S01]  /*d570*/  FADD.FTZ R0, R199, R97 ;  /* 0x00000061c7007221 */ /* 0x000fe20000010000 */
[-C--:B------:R-:W-:Y:S04]  /*d580*/  HMMA.16816.F32.BF16 R12, R76, R86.reuse, R12 ;  /* 0x000000564c0c723c */ /* 0x080fe8000004180c */
[----:B------:R-:W-:Y:S02]  /*d590*/  FADD.FTZ R3, R105, R3 ;  /* 0x0000000369037221 */ /* 0x000fe40000010000 */
[----:B------:R-:W-:Y:S02]  /*d5a0*/  FADD.FTZ R0, R198, R0 ;  /* 0x00000000c6007221 */ /* 0x000fe40000010000 */
[C---:B------:R-:W-:Y:S01]  /*d5b0*/  HMMA.16816.F32.BF16 R16, R72.reuse, R86, R16 ;  /* 0x000000564810723c */ /* 0x040fe20000041810 */
[----:B------:R-:W3:Y:S01]  /*d5c0*/  LDSM.16.MT88.4 R84, [R228+0x800] ;  /* 0x00080000e454783b */ /* 0x000ee20000004200 */
[----:B------:R-:W-:Y:S02]  /*d5d0*/  MUFU.EX2 R106, R176 ;  /* 0x000000b0006a7308 */ /* 0x000fe40000000800 */
[----:B------:R-:W-:Y:S02]  /*d5e0*/  FADD.FTZ R3, R124, R3 ;  /* 0x000000037c037221 */ /* 0x000fe40000010000 */
[----:B------:R-:W-:Y:S02]  /*d5f0*/  FADD.FTZ R0, R197, R0 ;  /* 0x00000000c5007221 */ /* 0x000fe40000010000 */
[-C--:B--2---:R-:W-:Y:S04]  /*d600*/  HMMA.16816.F32.BF16 R20, R72, R80.reuse, R20 ;  /* 0x000000504814723c */ /* 0x084fe80000041814 */
[----:B------:R-:W-:Y:S01]  /*d610*/  FADD.FTZ R3, R126, R3 ;  /* 0x000000037e037221 */ /* 0x000fe20000010000 */
[----:B------:R-:W-:Y:S01]  /*d620*/  MUFU.EX2 R115, R153 ;  /* 0x0000009900737308 */ /* 0x000fe20000000800 */
[----:B-1----:R-:W-:Y:S01]  /*d630*/  LDSM.16.MT88.4 R172, [R225+0x3000] ;  /* 0x00300000e1ac783b */ /* 0x002fe20000004200 */
[----:B------:R-:W-:Y:S01]  /*d640*/  FADD.FTZ R0, R196, R0 ;  /* 0x00000000c4007221 */ /* 0x000fe20000010000 */
[C---:B------:R-:W-:Y:S04]  /*d650*/  HMMA.16816.F32.BF16 R24, R76.reuse, R80, R24 ;  /* 0x000000504c18723c */ /* 0x040fe80000041818 */
[----:B------:R-:W-:Y:S02]  /*d660*/  FADD.FTZ R2, R128, R3 ;  /* 0x0000000380027221 */ /* 0x000fe40000010000 */
[----:B------:R-:W-:Y:S01]  /*d670*/  FADD.FTZ R0, R195, R0 ;  /* 0x00000000c3007221 */ /* 0x000fe20000010000 */
[----:B------:R-:W-:Y:S01]  /*d680*/  MUFU.EX2 R111, R168 ;  /* 0x000000a8006f7308 */ /* 0x000fe20000000800 */
[-C--:B------:R-:W-:Y:S04]  /*d690*/  HMMA.16816.F32.BF16 R28, R76, R82.reuse, R28 ;  /* 0x000000524c1c723c */ /* 0x080fe8000004181c */
[----:B------:R-:W-:Y:S02]  /*d6a0*/  FADD.FTZ R2, R130, R2 ;  /* 0x0000000282027221 */ /* 0x000fe40000010000 */
[----:B------:R-:W-:Y:S02]  /*d6b0*/  FADD.FTZ R0, R194, R0 ;  /* 0x00000000c2007221 */ /* 0x000fe40000010000 */
[C---:B------:R-:W-:Y:S01]  /*d6c0*/  HMMA.16816.F32.BF16 R32, R72.reuse, R82, R32 ;  /* 0x000000524820723c */ /* 0x040fe20000041820 */
[----:B------:R-:W1:Y:S01]  /*d6d0*/  LDSM.16.MT88.4 R80, [R225+0x1000] ;  /* 0x00100000e150783b */ /* 0x000e620000004200 */
[----:B------:R-:W-:Y:S02]  /*d6e0*/  MUFU.EX2 R99, R141 ;  /* 0x0000008d00637308 */ /* 0x000fe40000000800 */
[----:B------:R-:W-:Y:S04]  /*d6f0*/  FADD.FTZ R0, R193, R0 ;  /* 0x00000000c1007221 */ /* 0x000fe80000010000 */
[-C--:B------:R-:W-:Y:S04]  /*d700*/  HMMA.16816.F32.BF16 R36, R72, R88.reuse, R36 ;  /* 0x000000584824723c */ /* 0x080fe80000041824 */
[----:B------:R-:W-:Y:S01]  /*d710*/  MUFU.EX2 R100, R144 ;  /* 0x0000009000647308 */ /* 0x000fe20000000800 */
[----:B------:R-:W-:Y:S02]  /*d720*/  FADD.FTZ R97, R192, R0 ;  /* 0x00000000c0617221 */ /* 0x000fe40000010000 */
[----:B------:R-:W-:Y:S01]  /*d730*/  FADD.FTZ R0, R187, R98 ;  /* 0x00000062bb007221 */ /* 0x000fe20000010000 */
[C---:B------:R-:W-:Y:S06]  /*d740*/  HMMA.16816.F32.BF16 R40, R76.reuse, R88, R40 ;  /* 0x000000584c28723c */ /* 0x040fec0000041828 */
[----:B------:R-:W2:Y:S02]  /*d750*/  MUFU.EX2 R101, R145 ;  /* 0x0000009100657308 */ /* 0x000ea40000000800 */
[-C--:B------:R-:W-:Y:S08]  /*d760*/  HMMA.16816.F32.BF16 R44, R76, R90.reuse, R44 ;  /* 0x0000005a4c2c723c */ /* 0x080ff0000004182c */
[C---:B------:R-:W-:Y:S01]  /*d770*/  HMMA.16816.F32.BF16 R48, R72.reuse, R90, R48 ;  /* 0x0000005a4830723c */ /* 0x040fe20000041830 */
[----:B------:R-:W4:Y:S07]  /*d780*/  LDSM.16.MT88.4 R88, [R229+0x1000] ;  /* 0x00100000e558783b */ /* 0x000f2e0000004200 */
[-C--:B---3--:R-:W-:Y:S04]  /*d790*/  HMMA.16816.F32.BF16 R52, R72, R84.reuse, R52 ;  /* 0x000000544834723c */ /* 0x088fe80000041834 */
[----:B--2---:R-:W-:Y:S04]  /*d7a0*/  F2FP.BF16.PACK_AB R120, R100, R101 ;  /* 0x000000656478723e */ /* 0x004fe800000010ff */
[C---:B------:R-:W-:Y:S08]  /*d7b0*/  HMMA.16816.F32.BF16 R56, R76.reuse, R84, R56 ;  /* 0x000000544c38723c */ /* 0x040ff00000041838 */
[-C--:B------:R-:W-:Y:S07]  /*d7c0*/  HMMA.16816.F32.BF16 R60, R76, R86.reuse, R60 ;  /* 0x000000564c3c723c */ /* 0x080fee000004183c */
[----:B------:R-:W-:Y:S01]  /*d7d0*/  FADD.FTZ R76, R109, R96 ;  /* 0x000000606d4c7221 */ /* 0x000fe20000010000 */
[----:B------:R-:W-:Y:S01]  /*d7e0*/  HMMA.16816.F32.BF16 R64, R72, R86, R64 ;  /* 0x000000564840723c */ /* 0x000fe20000041840 */
[----:B------:R-:W2:Y:S01]  /*d7f0*/  LDSM.16.MT88.4 R84, [R228+0x1000] ;  /* 0x00100000e454783b */ /* 0x000ea20000004200 */
[----:B------:R3:W-:Y:S02]  /*d800*/  MUFU.EX2 R109, R160 ;  /* 0x000000a0006d7308 */ /* 0x0007e40000000800 */
[----:B------:R-:W-:Y:S01]  /*d810*/  F2FP.BF16.PACK_AB R78, R128, R126 ;  /* 0x0000007e804e723e */ /* 0x000fe200000010ff */
[----:B------:R-:W-:Y:S01]  /*d820*/  FADD.FTZ R96, R108, R76 ;  /* 0x0000004c6c607221 */ /* 0x000fe20000010000 */
[----:B------:R-:W-:Y:S02]  /*d830*/  F2FP.BF16.PACK_AB R76, R124, R105 ;  /* 0x000000697c4c723e */ /* 0x000fe400000010ff */
[----:B------:R-:W-:Y:S04]  /*d840*/  F2FP.BF16.PACK_AB R72, R194, R195 ;  /* 0x000000c3c248723e */ /* 0x000fe800000010ff */
[----:B------:R-:W-:Y:S01]  /*d850*/  F2FP.BF16.PACK_AB R73, R125, R123 ;  /* 0x0000007b7d49723e */ /* 0x000fe200000010ff */
[----:B------:R-:W-:Y:S01]  /*d860*/  MUFU.EX2 R108, R164 ;  /* 0x000000a4006c7308 */ /* 0x000fe20000000800 */
[----:B------:R-:W-:Y:S02]  /*d870*/  F2FP.BF16.PACK_AB R74, R192, R193 ;  /* 0x000000c1c04a723e */ /* 0x000fe400000010ff */
[----:B------:R-:W-:Y:S02]  /*d880*/  F2FP.BF16.PACK_AB R75, R129, R127 ;  /* 0x0000007f814b723e */ /* 0x000fe400000010ff */
[----:B------:R-:W-:Y:S02]  /*d890*/  F2FP.BF16.PACK_AB R77, R114, R110 ;  /* 0x0000006e724d723e */ /* 0x000fe400000010ff */
[----:B------:R-:W-:Y:S02]  /*d8a0*/  F2FP.BF16.PACK_AB R79, R187, R119 ;  /* 0x00000077bb4f723e */ /* 0x000fe400000010ff */
[----:B------:R-:W-:Y:S01]  /*d8b0*/  F2FP.BF16.PACK_AB R124, R113, R115 ;  /* 0x00000073717c723e */ /* 0x000fe200000010ff */
[-C--:B-1----:R-:W-:Y:S01]  /*d8c0*/  HMMA.16816.F32.BF16 R4, R72, R80.reuse, R4 ;  /* 0x000000504804723c */ /* 0x082fe20000041804 */
[----:B------:R-:W1:Y:S01]  /*d8d0*/  MUFU.EX2 R110, R165 ;  /* 0x000000a5006e7308 */ /* 0x000e620000000800 */
[----:B---3--:R-:W-:Y:S01]  /*d8e0*/  LDSM.16.MT88.4 R160, [R226+0x3000] ;  /* 0x00300000e2a0783b */ /* 0x008fe20000004200 */
[----:B------:R-:W-:Y:S05]  /*d8f0*/  MOV R119, R68 ;  /* 0x0000004400777202 */ /* 0x000fea0000000f00 */
[C---:B------:R-:W-:Y:S03]  /*d900*/  HMMA.16816.F32.BF16 R8, R76.reuse, R80, R8 ;  /* 0x000000504c08723c */ /* 0x040fe60000041808 */
[----:B------:R-:W-:Y:S05]  /*d910*/  MUFU.EX2 R105, R180 ;  /* 0x000000b400697308 */ /* 0x000fea0000000800 */
[-C--:B------:R-:W-:Y:S08]  /*d920*/  HMMA.16816.F32.BF16 R12, R76, R82.reuse, R12 ;  /* 0x000000524c0c723c */ /* 0x080ff0000004180c */
[C---:B------:R-:W-:Y:S01]  /*d930*/  HMMA.16816.F32.BF16 R16, R72.reuse, R82, R16 ;  /* 0x000000524810723c */ /* 0x040fe20000041810 */
[----:B------:R-:W3:Y:S03]  /*d940*/  LDSM.16.MT88.4 R80, [R225+0x1800] ;  /* 0x00180000e150783b */ /* 0x000ee60000004200 */
[----:B-1----:R-:W-:Y:S04]  /*d950*/  F2FP.BF16.PACK_AB R126, R108, R110 ;  /* 0x0000006e6c7e723e */ /* 0x002fe800000010ff */
[-C--:B----4-:R-:W-:Y:S01]  /*d960*/  HMMA.16816.F32.BF16 R20, R72, R88.reuse, R20 ;  /* 0x000000584814723c */ /* 0x090fe20000041814 */
[----:B------:R-:W-:Y:S07]  /*d970*/  LDSM.16.MT88.4 R164, [R229+0x3000] ;  /* 0x00300000e5a4783b */ /* 0x000fee0000004200 */
        /* <DEDUP_REMOVED lines=8> */
[----:B------:R-:W4:Y:S07]  /*da00*/  LDSM.16.MT88.4 R92, [R226+0x1800] ;  /* 0x00180000e25c783b */ /* 0x000f2e0000004200 */
[-C--:B--2---:R-:W-:Y:S08]  /*da10*/  HMMA.16816.F32.BF16 R52, R72, R84.reuse, R52 ;  /* 0x000000544834723c */ /* 0x084ff00000041834 */
[C---:B------:R-:W-:Y:S08]  /*da20*/  HMMA.16816.F32.BF16 R56, R76.reuse, R84, R56 ;  /* 0x000000544c38723c */ /* 0x040ff00000041838 */
[-C--:B------:R-:W-:Y:S07]  /*da30*/  HMMA.16816.F32.BF16 R60, R76, R86.reuse, R60 ;  /* 0x000000564c3c723c */ /* 0x080fee000004183c */
[----:B------:R-:W-:Y:S01]  /*da40*/  F2FP.BF16.PACK_AB R78, R136, R134 ;  /* 0x00000086884e723e */ /* 0x000fe200000010ff */
[----:B------:R-:W-:Y:S01]  /*da50*/  HMMA.16816.F32.BF16 R64, R72, R86, R64 ;  /* 0x000000564840723c */ /* 0x000fe20000041840 */
[----:B------:R-:W2:Y:S03]  /*da60*/  LDSM.16.MT88.4 R84, [R228+0x1800] ;  /* 0x00180000e454783b */ /* 0x000ea60000004200 */
[----:B------:R-:W-:Y:S01]  /*da70*/  FADD.FTZ R76, R107, R96 ;  /* 0x000000606b4c7221 */ /* 0x000fe20000010000 */
[----:B------:R-:W-:Y:S01]  /*da80*/  F2FP.BF16.PACK_AB R77, R190, R189 ;  /* 0x000000bdbe4d723e */ /* 0x000fe200000010ff */
[----:B------:R-:W5:Y:S01]  /*da90*/  MUFU.EX2 R107, R177 ;  /* 0x000000b1006b7308 */ /* 0x000f620000000800 */
[----:B------:R-:W-:Y:S01]  /*daa0*/  F2FP.BF16.PACK_AB R72, R184, R191 ;  /* 0x000000bfb848723e */ /* 0x000fe200000010ff */
[----:B------:R-:W-:Y:S01]  /*dab0*/  FADD.FTZ R96, R122, R76 ;  /* 0x0000004c7a607221 */ /* 0x000fe20000010000 */
[----:B------:R-:W-:Y:S03]  /*dac0*/  F2FP.BF16.PACK_AB R73, R133, R132 ;  /* 0x000000848549723e */ /* 0x000fe600000010ff */
[----:B------:R-:W-:Y:S02]  /*dad0*/  F2FP.BF16.PACK_AB R74, R201, R200 ;  /* 0x000000c8c94a723e */ /* 0x000fe400000010ff */
[----:B------:R-:W-:Y:S02]  /*dae0*/  F2FP.BF16.PACK_AB R75, R137, R135 ;  /* 0x00000087894b723e */ /* 0x000fe400000010ff */
[----:B------:R-:W-:Y:S02]  /*daf0*/  F2FP.BF16.PACK_AB R76, R131, R130 ;  /* 0x00000082834c723e */ /* 0x000fe400000010ff */
[----:B------:R-:W-:Y:S03]  /*db00*/  F2FP.BF16.PACK_AB R79, R216, R214 ;  /* 0x000000d6d84f723e */ /* 0x000fe600000010ff */
[-C--:B---3--:R-:W-:Y:S08]  /*db10*/  HMMA.16816.F32.BF16 R4, R72, R80.reuse, R4 ;  /* 0x000000504804723c */ /* 0x088ff00000041804 */
[C---:B------:R-:W-:Y:S08]  /*db20*/  HMMA.16816.F32.BF16 R8, R76.reuse, R80, R8 ;  /* 0x000000504c08723c */ /* 0x040ff00000041808 */
[-C--:B------:R-:W-:Y:S08]  /*db30*/  HMMA.16816.F32.BF16 R12, R76, R82.reuse, R12 ;  /* 0x000000524c0c723c */ /* 0x080ff0000004180c */
[C---:B------:R-:W-:Y:S01]  /*db40*/  HMMA.16816.F32.BF16 R16, R72.reuse, R82, R16 ;  /* 0x000000524810723c */ /* 0x040fe20000041810 */
[----:B------:R-:W3:Y:S07]  /*db50*/  LDSM.16.MT88.4 R80, [R225+0x2000] ;  /* 0x00200000e150783b */ /* 0x000eee0000004200 */
[-C--:B-1----:R-:W-:Y:S08]  /*db60*/  HMMA.16816.F32.BF16 R20, R72, R88.reuse, R20 ;  /* 0x000000584814723c */ /* 0x082ff00000041814 */
[C---:B------:R-:W-:Y:S08]  /*db70*/  HMMA.16816.F32.BF16 R24, R76.reuse, R88, R24 ;  /* 0x000000584c18723c */ /* 0x040ff00000041818 */
[-C--:B------:R-:W-:Y:S08]  /*db80*/  HMMA.16816.F32.BF16 R28, R76, R90.reuse, R28 ;  /* 0x0000005a4c1c723c */ /* 0x080ff0000004181c */
[C---:B------:R-:W-:Y:S01]  /*db90*/  HMMA.16816.F32.BF16 R32, R72.reuse, R90, R32 ;  /* 0x0000005a4820723c */ /* 0x040fe20000041820 */
[----:B------:R-:W1:Y:S07]  /*dba0*/  LDSM.16.MT88.4 R88, [R229+0x2000] ;  /* 0x00200000e558783b */ /* 0x000e6e0000004200 */
[-C--:B----4-:R-:W-:Y:S08]  /*dbb0*/  HMMA.16816.F32.BF16 R36, R72, R92.reuse, R36 ;  /* 0x0000005c4824723c */ /* 0x090ff00000041824 */
        /* <DEDUP_REMOVED lines=11> */
[----:B------:R-:W-:Y:S02]  /*dc70*/  F2FP.BF16.PACK_AB R77, R249, R247 ;  /* 0x000000f7f94d723e */ /* 0x000fe400000010ff */
[----:B------:R-:W-:Y:S01]  /*dc80*/  F2FP.BF16.PACK_AB R72, R210, R208 ;  /* 0x000000d0d248723e */ /* 0x000fe200000010ff */
[----:B------:R-:W-:Y:S01]  /*dc90*/  FADD.FTZ R96, R125, R76 ;  /* 0x0000004c7d607221 */ /* 0x000fe20000010000 */
[----:B------:R-:W-:Y:S03]  /*dca0*/  F2FP.BF16.PACK_AB R73, R205, R206 ;  /* 0x000000cecd49723e */ /* 0x000fe600000010ff */
[----:B------:R-:W-:Y:S02]  /*dcb0*/  F2FP.BF16.PACK_AB R74, R212, R213 ;  /* 0x000000d5d44a723e */ /* 0x000fe400000010ff */
[----:B------:R-:W-:Y:S02]  /*dcc0*/  F2FP.BF16.PACK_AB R75, R203, R204 ;  /* 0x000000cccb4b723e */ /* 0x000fe400000010ff */
[----:B------:R-:W-:Y:S02]  /*dcd0*/  F2FP.BF16.PACK_AB R76, R117, R118 ;  /* 0x00000076754c723e */ /* 0x000fe400000010ff */
[----:B------:R-:W-:Y:S02]  /*dce0*/  F2FP.BF16.PACK_AB R79, R109, R251 ;  /* 0x000000fb6d4f723e */ /* 0x000fe400000010ff */
[----:B------:R-:W-:Y:S01]  /*dcf0*/  F2FP.BF16.PACK_AB R125, R111, R112 ;  /* 0x000000706f7d723e */ /* 0x000fe200000010ff */
        /* <DEDUP_REMOVED lines=26> */
[----:B------:R-:W-:Y:S01]  /*dea0*/  F2FP.BF16.PACK_AB R74, R220, R218 ;  /* 0x000000dadc4a723e */ /* 0x000fe200000010ff */
[----:B------:R-:W-:Y:S01]  /*deb0*/  FADD.FTZ R3, R132, R96 ;  /* 0x0000006084037221 */ /* 0x000fe20000010000 */
[----:B------:R-:W-:Y:S02]  /*dec0*/  F2FP.BF16.PACK_AB R75, R219, R217 ;  /* 0x000000d9db4b723e */ /* 0x000fe400000010ff */
[----:B------:R-:W-:Y:S01]  /*ded0*/  F2FP.BF16.PACK_AB R76, R221, R215 ;  /* 0x000000d7dd4c723e */ /* 0x000fe200000010ff */
[----:B------:R-:W-:Y:S01]  /*dee0*/  FADD.FTZ R3, R133, R3 ;  /* 0x0000000385037221 */ /* 0x000fe20000010000 */
[----:B------:R-:W-:Y:S02]  /*def0*/  F2FP.BF16.PACK_AB R79, R102, R103 ;  /* 0x00000067664f723e */ /* 0x000fe400000010ff */
[----:B-----5:R-:W-:Y:S01]  /*df00*/  F2FP.BF16.PACK_AB R127, R105, R107 ;  /* 0x0000006b697f723e */ /* 0x020fe200000010ff */
[-C--:B---3--:R-:W-:Y:S03]  /*df10*/  HMMA.16816.F32.BF16 R4, R72, R80.reuse, R4 ;  /* 0x000000504804723c */ /* 0x088fe60000041804 */
[----:B------:R-:W-:Y:S04]  /*df20*/  FADD.FTZ R3, R135, R3 ;  /* 0x0000000387037221 */ /* 0x000fe80000010000 */
[----:B------:R-:W-:Y:S01]  /*df30*/  FADD.FTZ R3, R137, R3 ;  /* 0x0000000389037221 */ /* 0x000fe20000010000 */
[C---:B------:R-:W-:Y:S01]  /*df40*/  HMMA.16816.F32.BF16 R8, R76.reuse, R80, R8 ;  /* 0x000000504c08723c */ /* 0x040fe20000041808 */
[----:B------:R-:W-:Y:S07]  /*df50*/  MUFU.EX2 R80, R148 ;  /* 0x0000009400507308 */ /* 0x000fee0000000800 */
[-C--:B------:R-:W-:Y:S03]  /*df60*/  HMMA.16816.F32.BF16 R12, R76, R82.reuse, R12 ;  /* 0x000000524c0c723c */ /* 0x080fe6000004180c */
[----:B------:R-:W3:Y:S05]  /*df70*/  MUFU.EX2 R81, R149 ;  /* 0x0000009500517308 */ /* 0x000eea0000000800 */
[C---:B------:R-:W-:Y:S05]  /*df80*/  HMMA.16816.F32.BF16 R16, R72.reuse, R82, R16 ;  /* 0x000000524810723c */ /* 0x040fea0000041810 */
[----:B------:R-:W-:Y:S03]  /*df90*/  MUFU.EX2 R82, R156 ;  /* 0x0000009c00527308 */ /* 0x000fe60000000800 */
[-C--:B-1----:R-:W-:Y:S07]  /*dfa0*/  HMMA.16816.F32.BF16 R20, R72, R88.reuse, R20 ;  /* 0x000000584814723c */ /* 0x082fee0000041814 */
[----:B------:R-:W1:Y:S01]  /*dfb0*/  MUFU.EX2 R83, R157 ;  /* 0x0000009d00537308 */ /* 0x000e620000000800 */
[C---:B------:R-:W-:Y:S04]  /*dfc0*/  HMMA.16816.F32.BF16 R24, R76.reuse, R88, R24 ;  /* 0x000000584c18723c */ /* 0x040fe80000041818 */
[----:B---3--:R-:W-:Y:S04]  /*dfd0*/  F2FP.BF16.PACK_AB R123, R80, R81 ;  /* 0x00000051507b723e */ /* 0x008fe800000010ff */
[-C--:B------:R-:W-:Y:S01]  /*dfe0*/  HMMA.16816.F32.BF16 R28, R76, R90.reuse, R28 ;  /* 0x0000005a4c1c723c */ /* 0x080fe2000004181c */
[----:B------:R-:W3:Y:S07]  /*dff0*/  MUFU.EX2 R88, R140 ;  /* 0x0000008c00587308 */ /* 0x000eee0000000800 */
[C---:B------:R-:W-:Y:S04]  /*e000*/  HMMA.16816.F32.BF16 R32, R72.reuse, R90, R32 ;  /* 0x0000005a4820723c */ /* 0x040fe80000041820 */
[----:B-1----:R-:W-:Y:S04]  /*e010*/  F2FP.BF16.PACK_AB R121, R82, R83 ;  /* 0x000000535279723e */ /* 0x002fe800000010ff */
[-C--:B----4-:R-:W-:Y:S08]  /*e020*/  HMMA.16816.F32.BF16 R36, R72, R92.reuse, R36 ;  /* 0x0000005c4824723c */ /* 0x090ff00000041824 */
[C---:B------:R-:W-:Y:S04]  /*e030*/  HMMA.16816.F32.BF16 R40, R76.reuse, R92, R40 ;  /* 0x0000005c4c28723c */ /* 0x040fe80000041828 */
[----:B---3--:R-:W-:Y:S04]  /*e040*/  F2FP.BF16.PACK_AB R122, R88, R99 ;  /* 0x00000063587a723e */ /* 0x008fe800000010ff */
[-C--:B------:R-:W-:Y:S08]  /*e050*/  HMMA.16816.F32.BF16 R44, R76, R94.reuse, R44 ;  /* 0x0000005e4c2c723c */ /* 0x080ff0000004182c */
[C---:B------:R-:W-:Y:S08]  /*e060*/  HMMA.16816.F32.BF16 R48, R72.reuse, R94, R48 ;  /* 0x0000005e4830723c */ /* 0x040ff00000041830 */
[-C--:B--2---:R-:W-:Y:S08]  /*e070*/  HMMA.16816.F32.BF16 R52, R72, R84.reuse, R52 ;  /* 0x000000544834723c */ /* 0x084ff00000041834 */
[C---:B------:R-:W-:Y:S01]  /*e080*/  HMMA.16816.F32.BF16 R56, R76.reuse, R84, R56 ;  /* 0x000000544c38723c */ /* 0x040fe20000041838 */
[----:B------:R-:W2:Y:S07]  /*e090*/  LDL R84, [R1+0x1c] ;  /* 0x00001c0001547983 */ /* 0x000eae0000100800 */
[-C--:B------:R-:W-:Y:S07]  /*e0a0*/  HMMA.16816.F32.BF16 R60, R76, R86.reuse, R60 ;  /* 0x000000564c3c723c */ /* 0x080fee000004183c */
[----:B------:R-:W-:Y:S01]  /*e0b0*/  FADD.FTZ R77, R189, R0 ;  /* 0x00000000bd4d7221 */ /* 0x000fe20000010000 */
[----:B------:R-:W-:Y:S04]  /*e0c0*/  HMMA.16816.F32.BF16 R64, R72, R86, R64 ;  /* 0x000000564840723c */ /* 0x000fe80000041840 */
[----:B------:R-:W-:Y:S03]  /*e0d0*/  FADD.FTZ R76, R191, R97 ;  /* 0x00000061bf4c7221 */ /* 0x000fe60000010000 */
[----:B------:R-:W-:Y:S01]  /*e0e0*/  FADD.FTZ R72, R131, R2 ;  /* 0x0000000283487221 */ /* 0x000fe20000010000 */
[-C--:B------:R-:W-:Y:S01]  /*e0f0*/  HMMA.16816.F32.BF16 R180, R124, R172.reuse, R4 ;  /* 0x000000ac7cb4723c */ /* 0x080fe20000041804 */
[----:B------:R-:W1:Y:S04]  /*e100*/  LDSM.16.MT88.4 R4, [R228+0x3000] ;  /* 0x00300000e404783b */ /* 0x000e680000004200 */
[----:B------:R-:W-:Y:S02]  /*e110*/  FADD.FTZ R2, R190, R77 ;  /* 0x0000004dbe027221 */ /* 0x000fe40000010000 */
[----:B------:R-:W-:Y:S01]  /*e120*/  FADD.FTZ R0, R184, R76 ;  /* 0x0000004cb8007221 */ /* 0x000fe20000010000 */
[C---:B------:R-:W-:Y:S04]  /*e130*/  HMMA.16816.F32.BF16 R148, R120.reuse, R172, R8 ;  /* 0x000000ac7894723c */ /* 0x040fe80000041808 */
[----:B------:R-:W-:Y:S03]  /*e140*/  FADD.FTZ R0, R200, R0 ;  /* 0x00000000c8007221 */ /* 0x000fe60000010000 */
[----:B------:R-:W-:Y:S01]  /*e150*/  FADD.FTZ R9, R134, R72 ;  /* 0x0000004886097221 */ /* 0x000fe20000010000 */
[-C--:B------:R-:W-:Y:S04]  /*e160*/  HMMA.16816.F32.BF16 R156, R120, R174.reuse, R12 ;  /* 0x000000ae789c723c */ /* 0x080fe8000004180c */
[----:B------:R-:W-:Y:S02]  /*e170*/  FADD.FTZ R8, R214, R2 ;  /* 0x00000002d6087221 */ /* 0x000fe40000010000 */
[----:B------:R-:W-:Y:S02]  /*e180*/  FADD.FTZ R2, R136, R9 ;  /* 0x0000000988027221 */ /* 0x000fe40000010000 */
[C---:B------:R-:W-:Y:S04]  /*e190*/  HMMA.16816.F32.BF16 R172, R124.reuse, R174, R16 ;  /* 0x000000ae7cac723c */ /* 0x040fe80000041810 */
[----:B------:R-:W-:Y:S02]  /*e1a0*/  FADD.FTZ R11, R201, R0 ;  /* 0x00000000c90b7221 */ /* 0x000fe40000010000 */
[----:B------:R-:W-:Y:S02]  /*e1b0*/  FADD.FTZ R0, R216, R8 ;  /* 0x00000008d8007221 */ /* 0x000fe40000010000 */
[-C--:B------:R-:W-:Y:S04]  /*e1c0*/  HMMA.16816.F32.BF16 R176, R124, R164.reuse, R20 ;  /* 0x000000a47cb0723c */ /* 0x080fe80000041814 */
[----:B------:R-:W-:Y:S02]  /*e1d0*/  FADD.FTZ R11, R208, R11 ;  /* 0x0000000bd00b7221 */ /* 0x000fe40000010000 */
[----:B------:R-:W-:Y:S01]  /*e1e0*/  FADD.FTZ R9, R118, R2 ;  /* 0x0000000276097221 */ /* 0x000fe20000010000 */
[----:B------:R-:W-:Y:S01]  /*e1f0*/  MOV R118, R69 ;  /* 0x0000004500767202 */ /* 0x000fe20000000f00 */
[----:B------:R-:W-:Y:S01]  /*e200*/  FADD.FTZ R10, R206, R3 ;  /* 0x00000003ce0a7221 */ /* 0x000fe20000010000 */
[C---:B------:R-:W-:Y:S04]  /*e210*/  HMMA.16816.F32.BF16 R140, R120.reuse, R164, R24 ;  /* 0x000000a4788c723c */ /* 0x040fe80000041818 */
[----:B------:R-:W-:Y:S02]  /*e220*/  FADD.FTZ R8, R247, R0 ;  /* 0x00000000f7087221 */ /* 0x000fe40000010000 */
[----:B------:R-:W-:Y:S02]  /*e230*/  FADD.FTZ R3, R210, R11 ;  /* 0x0000000bd2037221 */ /* 0x000fe40000010000 */
[----:B------:R-:W-:Y:S01]  /*e240*/  FADD.FTZ R0, R117, R9 ;  /* 0x0000000975007221 */ /* 0x000fe20000010000 */
[-C--:B------:R-:W-:Y:S03]  /*e250*/  HMMA.16816.F32.BF16 R144, R120, R166.reuse, R28 ;  /* 0x000000a67890723c */ /* 0x080fe6000004181c */
[----:B------:R-:W-:Y:S01]  /*e260*/  FADD.FTZ R2, R205, R10 ;  /* 0x0000000acd027221 */ /* 0x000fe20000010000 */
[----:B------:R-:W-:Y:S01]  /*e270*/  MOV R117, R70 ;  /* 0x0000004600757202 */ /* 0x000fe20000000f00 */
[----:B------:R-:W-:Y:S02]  /*e280*/  FADD.FTZ R11, R249, R8 ;  /* 0x00000008f90b7221 */ /* 0x000fe40000010000 */
[----:B------:R-:W-:Y:S01]  /*e290*/  FADD.FTZ R10, R213, R3 ;  /* 0x00000003d50a7221 */ /* 0x000fe20000010000 */
[C---:B------:R-:W-:Y:S04]  /*e2a0*/  HMMA.16816.F32.BF16 R164, R124.reuse, R166, R32 ;  /* 0x000000a67ca4723c */ /* 0x040fe80000041820 */
[----:B------:R-:W-:Y:S01]  /*e2b0*/  FADD.FTZ R8, R116, R0 ;  /* 0x0000000074087221 */ /* 0x000fe20000010000 */
[----:B------:R-:W-:Y:S01]  /*e2c0*/  MOV R116, R71 ;  /* 0x0000004700747202 */ /* 0x000fe20000000f00 */
        /* <DEDUP_REMOVED lines=18> */
[-C--:B-1----:R-:W-:Y:S03]  /*e3f0*/  HMMA.16816.F32.BF16 R152, R124, R4.reuse, R52 ;  /* 0x000000047c98723c */ /* 0x082fe60000041834 */
        /* <DEDUP_REMOVED lines=27> */
[----:B------:R-:W-:Y:S03]  /*e5b0*/  FADD.FTZ R0, R81, R0 ;  /* 0x0000000051007221 */ /* 0x000fe60000010000 */
[----:B------:R1:W-:Y:S01]  /*e5c0*/  STL [R1+0x20], R2 ;  /* 0x0000200201007387 */ /* 0x0003e20000100800 */
[----:B------:R-:W-:Y:S05]  /*e5d0*/  FADD.FTZ R0, R80, R0 ;  /* 0x0000000050007221 */ /* 0x000fea0000010000 */
[----:B------:R1:W-:Y:S01]  /*e5e0*/  STL [R1+0x2c], R0 ;  /* 0x00002c0001007387 */ /* 0x0003e20000100800 */
[C---:B--2---:R-:W-:Y:S02]  /*e5f0*/  ISETP.GT.AND P0, PT, R245.reuse, R84, PT ;  /* 0x00000054f500720c */ /* 0x044fe40003f04270 */
[----:B------:R-:W-:Y:S11]  /*e600*/  IADD3 R245, R245, -0x1, RZ ;  /* 0xfffffffff5f57810 */ /* 0x000ff60007ffe0ff */
[----:B-1----:R-:W-:-:S05]  /*e610*/  @P0 BRA `(.L_x_555) ;  /* 0xffff9c1000000947 */ /* 0x002fca000383ffff */
.L_x_544:
[----:B-1----:R-:W-:-:S13]  /*e620*/  ISETP.GE.AND P0, PT, R245, RZ, PT ;  /* 0x000000fff500720c */ /* 0x002fda0003f06270 */
[----:B------:R-:W-:Y:S05]  /*e630*/  @!P0 BRA `(.L_x_556) ;  /* 0x0000526000008947 */ /* 0x000fea0003800000 */
[----:B------:R-:W-:Y:S01]  /*e640*/  IMAD.MOV.U32 R118, RZ, RZ, R70 ;  /* 0x000000ffff767224 */ /* 0x000fe200078e0046 */
[----:B------:R-:W-:Y:S01]  /*e650*/  MOV R119, R68 ;  /* 0x0000004400777202 */ /* 0x000fe20000000f00 */
[----:B------:R-:W-:Y:S01]  /*e660*/  IMAD.MOV.U32 R117, RZ, RZ, R71 ;  /* 0x000000ffff757224 */ /* 0x000fe200078e0047 */
[----:B------:R-:W-:Y:S02]  /*e670*/  MOV R116, R69 ;  /* 0x0000004500747202 */ /* 0x000fe40000000f00 */
.L_x_563:
[----:B------:R-:W2:Y:S01]  /*e680*/  LDL.64 R6, [R1+0x48] ;  /* 0x0000480001067983 */ /* 0x000ea20000100a00 */
[----:B------:R-:W-:Y:S04]  /*e690*/  DEPBAR.LE SB0, 0x0 ;  /* 0x000080000000791a */ /* 0x000fe80000000000 */
[----:B------:R-:W3:Y:S01]  /*e6a0*/  LDL R5, [R1+0x58] ;  /* 0x0000580001057983 */ /* 0x000ee20000100800 */
[----:B------:R-:W-:Y:S01]  /*e6b0*/  WARPSYNC 0xffffffff ;  /* 0xffffffff00007948 */ /* 0x000fe20003800000 */
[----:B------:R-:W-:Y:S01]  /*e6c0*/  SHF.R.S32.HI R0, RZ, 0x1f, R252 ;  /* 0x0000001fff007819 */ /* 0x000fe200000114fc */
[----:B------:R-:W-:Y:S01]  /*e6d0*/  IMAD.WIDE.U32 R2, R252, c[0x0][0x208], RZ ;  /* 0x00008200fc027a25 */ /* 0x000fe200078e00ff */
[----:B------:R-:W-:Y:S01]  /*e6e0*/  BAR.SYNC.DEFER_BLOCKING 0x0 ;  /* 0x0000000000007b1d */ /* 0x000fe20000010000 */
[----:B------:R-:W-:Y:S02]  /*e6f0*/  SHF.R.S32.HI R4, RZ, 0x1f, R242 ;  /* 0x0000001fff047819 */ /* 0x000fe400000114f2 */
[----:B------:R-:W-:Y:S02]  /*e700*/  IMAD R0, R0, c[0x0][0x208], RZ ;  /* 0x0000820000007a24 */ /* 0x000fe400078e02ff */
[C---:B------:R-:W-:Y:S01]  /*e710*/  SHF.L.U64.HI R100, R242.reuse, 0x1, R4 ;  /* 0x00000001f2647819 */ /* 0x040fe20000010204 */
[----:B------:R-:W-:Y:S02]  /*e720*/  IMAD.SHL.U32 R104, R242, 0x2, RZ ;  /* 0x00000002f2687824 */ /* 0x000fe400078e00ff */
[----:B------:R-:W-:Y:S04]  /*e730*/  IMAD R0, R252, c[0x0][0x20c], R0 ;  /* 0x00008300fc007a24 */ /* 0x000fe800078e0200 */
[----:B------:R-:W-:Y:S01]  /*e740*/  IMAD.IADD R3, R3, 0x1, R0 ;  /* 0x0000000103037824 */ /* 0x000fe200078e0200 */
[----:B------:R-:W-:Y:S03]  /*e750*/  SHF.R.S32.HI R0, RZ, 0x1f, R244 ;  /* 0x0000001fff007819 */ /* 0x000fe600000114f4 */
[----:B------:R-:W-:Y:S04]  /*e760*/  IMAD.WIDE.U32 R2, R244, c[0x0][0x218], R2 ;  /* 0x00008600f4027a25 */ /* 0x000fe800078e0002 */
[----:B------:R-:W-:Y:S01]  /*e770*/  IMAD R0, R0, c[0x0][0x218], RZ ;  /* 0x0000860000007a24 */ /* 0x000fe200078e02ff */
[----:B------:R1:W4:Y:S03]  /*e780*/  LDSM.16.M88.4 R112, [R231] ;  /* 0x00000000e770783b */ /* 0x0003260000000200 */
[----:B------:R-:W-:Y:S01]  /*e790*/  IMAD R0, R244, c[0x0][0x21c], R0 ;  /* 0x00008700f4007a24 */ /* 0x000fe200078e0200 */
[----:B------:R1:W1:Y:S04]  /*e7a0*/  LDSM.16.M88.4 R108, [R231+0x2000] ;  /* 0x00200000e76c783b */ /* 0x0002680000000200 */
[----:B-----5:R1:W1:Y:S04]  /*e7b0*/  LDSM.16.M88.4 R16, [R224] ;  /* 0x00000000e010783b */ /* 0x0202680000000200 */
        /* <DEDUP_REMOVED lines=15> */
[----:B--2---:R-:W-:Y:S04]  /*e8b0*/  IADD3 R88, P0, R6, R2, RZ ;  /* 0x0000000206587210 */ /* 0x004fe80007f1e0ff */
[----:B---3--:R-:W-:Y:S02]  /*e8c0*/  IADD3.X R2, R5, R3, R0, P0, !PT ;  /* 0x0000000305027210 */ /* 0x008fe400007fe400 */
[C---:B------:R-:W-:Y:S04]  /*e8d0*/  LEA R0, P0, R88.reuse, c[0x0][0x1f8], 0x1 ;  /* 0x00007e0058007a11 */ /* 0x040fe800078008ff */
[----:B------:R-:W-:Y:S01]  /*e8e0*/  LEA.HI.X R88, R88, c[0x0][0x1fc], R2, 0x1, P0 ;  /* 0x00007f0058587a11 */ /* 0x000fe200000f0c02 */
[----:B------:R-:W-:-:S06]  /*e8f0*/  BRA.DIV ~URZ, `(.L_x_557) ;  /* 0x0000baf27f007947 */ /* 0x000fcc000b800000 */
[----:B-1--4-:R1:W2:Y:S02]  /*e900*/  SHFL.IDX PT, R85, R88, RZ, 0x181f ;  /* 0x00181fff58557589 */ /* 0x0122a400000e0000 */
.L_x_612:
[-C--:B------:R-:W-:Y:S01]  /*e910*/  HMMA.16816.F32.BF16 R4, R112, R16.reuse, RZ ;  /* 0x000000107004723c */ /* 0x080fe200000418ff */
[----:B------:R-:W3:Y:S01]  /*e920*/  SHFL.IDX PT, R84, R0, RZ, 0x181f ;  /* 0x00181fff00547589 */ /* 0x000ee200000e0000 */
[----:B------:R-:W-:Y:S06]  /*e930*/  BSSY B0, `(.L_x_558) ;  /* 0x00001d5000007945 */ /* 0x000fec0003800000 */
[C---:B------:R-:W-:Y:S01]  /*e940*/  HMMA.16816.F32.BF16 R8, R108.reuse, R16, RZ ;  /* 0x000000106c08723c */ /* 0x040fe200000418ff */
[----:B------:R-:W4:Y:S07]  /*e950*/  SHFL.IDX PT, R2, R0, 0x1, 0x181f ;  /* 0x00381f0000027f89 */ /* 0x000f2e00000e0000 */
[-C--:B------:R-:W-:Y:S01]  /*e960*/  HMMA.16816.F32.BF16 R12, R108, R18.reuse, RZ ;  /* 0x000000126c0c723c */ /* 0x080fe200000418ff */
[----:B------:R-:W5:Y:S07]  /*e970*/  SHFL.IDX PT, R3, R88, 0x1, 0x181f ;  /* 0x00381f0058037f89 */ /* 0x000f6e00000e0000 */
[C---:B------:R-:W-:Y:S01]  /*e980*/  HMMA.16816.F32.BF16 R16, R112.reuse, R18, RZ ;  /* 0x000000127010723c */ /* 0x040fe200000418ff */
[----:B------:R-:W1:Y:S07]  /*e990*/  SHFL.IDX PT, R90, R0, 0x2, 0x181f ;  /* 0x00581f00005a7f89 */ /* 0x000e6e00000e0000 */
[-C--:B------:R-:W-:Y:S01]  /*e9a0*/  HMMA.16816.F32.BF16 R20, R112, R32.reuse, RZ ;  /* 0x000000207014723c */ /* 0x080fe200000418ff */
[----:B------:R-:W-:Y:S07]  /*e9b0*/  SHFL.IDX PT, R86, R88, 0x2, 0x181f ;  /* 0x00581f0058567f89 */ /* 0x000fee00000e0000 */
[C---:B------:R-:W-:Y:S01]  /*e9c0*/  HMMA.16816.F32.BF16 R24, R108.reuse, R32, RZ ;  /* 0x000000206c18723c */ /* 0x040fe200000418ff */
[----:B------:R-:W2:Y:S07]  /*e9d0*/  SHFL.IDX PT, R94, R0, 0x3, 0x181f ;  /* 0x00781f00005e7f89 */ /* 0x000eae00000e0000 */
[-C--:B------:R-:W-:Y:S01]  /*e9e0*/  HMMA.16816.F32.BF16 R28, R108, R34.reuse, RZ ;  /* 0x000000226c1c723c */ /* 0x080fe200000418ff */
[----:B------:R-:W1:Y:S07]  /*e9f0*/  SHFL.IDX PT, R89, R88, 0x3, 0x181f ;  /* 0x00781f0058597f89 */ /* 0x000e6e00000e0000 */
[C---:B------:R-:W-:Y:S01]  /*ea00*/  HMMA.16816.F32.BF16 R32, R112.reuse, R34, RZ ;  /* 0x000000227020723c */ /* 0x040fe200000418ff */
[----:B------:R-:W1:Y:S07]  /*ea10*/  SHFL.IDX PT, R92, R0, 0x4, 0x181f ;  /* 0x00981f00005c7f89 */ /* 0x000e6e00000e0000 */
        /* <DEDUP_REMOVED lines=8> */
[-C--:B------:R-:W-:Y:S08]  /*eaa0*/  HMMA.16816.F32.BF16 R52, R112, R64.reuse, RZ ;  /* 0x000000407034723c */ /* 0x080ff000000418ff */
[C---:B------:R-:W-:Y:S08]  /*eab0*/  HMMA.16816.F32.BF16 R56, R108.reuse, R64, RZ ;  /* 0x000000406c38723c */ /* 0x040ff000000418ff */
[-C--:B------:R-:W-:Y:S01]  /*eac0*/  HMMA.16816.F32.BF16 R60, R108, R66.reuse, RZ ;  /* 0x000000426c3c723c */ /* 0x080fe200000418ff */
[-C--:B---3--:R-:W-:Y:S03]  /*ead0*/  IADD3 R84, P4, R84, R104.reuse, RZ ;  /* 0x0000006854547210 */ /* 0x088fe60007f9e0ff */
[----:B----4-:R-:W-:Y:S02]  /*eae0*/  IADD3 R2, P1, R2, R104, RZ ;  /* 0x0000006802027210 */ /* 0x010fe40007f3e0ff */
[-C--:B--2---:R-:W-:Y:S02]  /*eaf0*/  IADD3.X R85, R85, R100.reuse, RZ, P4, !PT ;  /* 0x0000006455557210 */ /* 0x084fe400027fe4ff */
[----:B-----5:R-:W-:Y:S01]  /*eb00*/  IADD3.X R3, R3, R100, RZ, P1, !PT ;  /* 0x0000006403037210 */ /* 0x020fe20000ffe4ff */
[C---:B------:R-:W-:Y:S02]  /*eb10*/  HMMA.16816.F32.BF16 R64, R112.reuse, R66, RZ ;  /* 0x000000427040723c */ /* 0x040fe400000418ff */
[----:B------:R2:W-:Y:S01]  /*eb20*/  LDGSTS.E.BYPASS.LTC128B.128 [R243+0x100], [R84.64], !P5 ;  /* 0x0010000054f37fae */ /* 0x0005e2000e901d46 */
[-C--:B-1----:R-:W-:Y:S02]  /*eb30*/  IADD3 R90, P0, R90, R104.reuse, RZ ;  /* 0x000000685a5a7210 */ /* 0x082fe40007f1e0ff */
[----:B------:R-:W-:Y:S02]  /*eb40*/  IADD3 R94, P6, R94, R104, RZ ;  /* 0x000000685e5e7210 */ /* 0x000fe40007fde0ff */
[-C--:B------:R-:W-:Y:S01]  /*eb50*/  IADD3.X R91, R86, R100.reuse, RZ, P0, !PT ;  /* 0x00000064565b7210 */ /* 0x080fe200007fe4ff */
[-C--:B------:R-:W-:Y:S01]  /*eb60*/  HMMA.16816.F32.BF16 R68, R112, R80.reuse, RZ ;  /* 0x000000507044723c */ /* 0x080fe200000418ff */
[----:B------:R-:W-:Y:S01]  /*eb70*/  IADD3.X R95, R89, R100, RZ, P6, !PT ;  /* 0x00000064595f7210 */ /* 0x000fe200037fe4ff */
[----:B------:R1:W-:Y:S02]  /*eb80*/  LDGSTS.E.BYPASS.LTC128B.128 [R243+0x900], [R2.64], !P5 ;  /* 0x0090000002f37fae */ /* 0x0003e4000e901d46 */
[-C--:B------:R-:W-:Y:S02]  /*eb90*/  IADD3 R92, P4, R92, R104.reuse, RZ ;  /* 0x000000685c5c7210 */ /* 0x080fe40007f9e0ff */
[-C--:B------:R-:W-:Y:S02]  /*eba0*/  IADD3 R102, P1, R102, R104.reuse, RZ ;  /* 0x0000006866667210 */ /* 0x080fe40007f3e0ff */
[----:B------:R-:W-:Y:S01]  /*ebb0*/  IADD3 R104, P0, R0, R104, RZ ;  /* 0x0000006800687210 */ /* 0x000fe20007f1e0ff */
[C---:B------:R-:W-:Y:S01]  /*ebc0*/  HMMA.16816.F32.BF16 R72, R108.reuse, R80, RZ ;  /* 0x000000506c48723c */ /* 0x040fe200000418ff */
[----:B------:R3:W-:Y:S02]  /*ebd0*/  LDGSTS.E.BYPASS.LTC128B.128 [R243+0x1100], [R90.64], !P5 ;  /* 0x011000005af37fae */ /* 0x0007e4000e901d46 */
[-C--:B------:R-:W-:Y:S02]  /*ebe0*/  IADD3.X R93, R93, R100.reuse, RZ, P4, !PT ;  /* 0x000000645d5d7210 */ /* 0x080fe400027fe4ff */
[-C--:B------:R-:W-:Y:S03]  /*ebf0*/  IADD3.X R103, R101, R100.reuse, RZ, P1, !PT ;  /* 0x0000006465677210 */ /* 0x080fe60000ffe4ff */
[-C--:B------:R-:W-:Y:S01]  /*ec00*/  HMMA.16816.F32.BF16 R76, R108, R82.reuse, RZ ;  /* 0x000000526c4c723c */ /* 0x080fe200000418ff */
[----:B------:R4:W-:Y:S07]  /*ec10*/  LDGSTS.E.BYPASS.LTC128B.128 [R243+0x1900], [R94.64], !P5 ;  /* 0x019000005ef37fae */ /* 0x0009ee000e901d46 */
[C---:B------:R-:W-:Y:S01]  /*ec20*/  HMMA.16816.F32.BF16 R80, R112.reuse, R82, RZ ;  /* 0x000000527050723c */ /* 0x040fe200000418ff */
[----:B------:R4:W-:Y:S07]  /*ec30*/  LDGSTS.E.BYPASS.LTC128B.128 [R243+0x2100], [R92.64], !P5 ;  /* 0x021000005cf37fae */ /* 0x0009ee000e901d46 */
[-C--:B--2---:R-:W-:Y:S01]  /*ec40*/  HMMA.16816.F32.BF16 R84, R112, R96.reuse, RZ ;  /* 0x000000607054723c */ /* 0x084fe200000418ff */
[----:B------:R2:W-:Y:S08]  /*ec50*/  LDGSTS.E.BYPASS.LTC128B.128 [R243+0x2900], [R102.64], !P5 ;  /* 0x0290000066f37fae */ /* 0x0005f0000e901d46 */
[----:B------:R3:W5:Y:S02]  /*ec60*/  SHFL.IDX PT, R0, R88, 0x6, 0x181f ;  /* 0x00d81f0058007f89 */ /* 0x00076400000e0000 */
[C---:B---3--:R-:W-:Y:S02]  /*ec70*/  HMMA.16816.F32.BF16 R88, R108.reuse, R96, RZ ;  /* 0x000000606c58723c */ /* 0x048fe400000418ff */
[----:B-----5:R-:W-:Y:S02]  /*ec80*/  IADD3.X R105, R0, R100, RZ, P0, !PT ;  /* 0x0000006400697210 */ /* 0x020fe400007fe4ff */
[----:B------:R-:W-:Y:S03]  /*ec90*/  ISETP.GE.AND P0, PT, R245, 0x1, PT ;  /* 0x00000001f500780c */ /* 0x000fe60003f06270 */
[----:B------:R3:W-:Y:S01]  /*eca0*/  LDGSTS.E.BYPASS.LTC128B.128 [R243+0x3100], [R104.64], !P5 ;  /* 0x0310000068f37fae */ /* 0x0007e2000e901d46 */
[-C--:B----4-:R-:W-:Y:S07]  /*ecb0*/  HMMA.16816.F32.BF16 R92, R108, R98.reuse, RZ ;  /* 0x000000626c5c723c */ /* 0x090fee00000418ff */
[----:B------:R-:W0:Y:S01]  /*ecc0*/  LDGDEPBAR ;  /* 0x00000000000079af */ /* 0x000e220000000000 */
[C---:B------:R-:W-:Y:S08]  /*ecd0*/  HMMA.16816.F32.BF16 R96, R112.reuse, R98, RZ ;  /* 0x000000627060723c */ /* 0x040ff000000418ff */
[-C--:B--2---:R-:W-:Y:S08]  /*ece0*/  HMMA.16816.F32.BF16 R100, R112, R184.reuse, RZ ;  /* 0x000000b87064723c */ /* 0x084ff000000418ff */
[C---:B---3--:R-:W-:Y:S08]  /*ecf0*/  HMMA.16816.F32.BF16 R104, R108.reuse, R184, RZ ;  /* 0x000000b86c68723c */ /* 0x048ff000000418ff */
[-C--:B------:R-:W-:Y:S08]  /*ed00*/  HMMA.16816.F32.BF16 R108, R108, R186.reuse, RZ ;  /* 0x000000ba6c6c723c */ /* 0x080ff000000418ff */
[----:B------:R-:W-:Y:S01]  /*ed10*/  HMMA.16816.F32.BF16 R112, R112, R186, RZ ;  /* 0x000000ba7070723c */ /* 0x000fe200000418ff */
[----:B------:R-:W-:Y:S07]  /*ed20*/  LDSM.16.M88.4 R184, [R232] ;  /* 0x00000000e8b8783b */ /* 0x000fee0000000200 */
[-C--:B------:R-:W-:Y:S08]  /*ed30*/  HMMA.16816.F32.BF16 R4, R188, R192.reuse, R4 ;  /* 0x000000c0bc04723c */ /* 0x080ff00000041804 */
[C---:B------:R-:W-:Y:S08]  /*ed40*/  HMMA.16816.F32.BF16 R8, R196.reuse, R192, R8 ;  /* 0x000000c0c408723c */ /* 0x040ff00000041808 */
[-C--:B------:R-:W-:Y:S08]  /*ed50*/  HMMA.16816.F32.BF16 R12, R196, R194.reuse, R12 ;  /* 0x000000c2c40c723c */ /* 0x080ff0000004180c */
[C---:B------:R-:W-:Y:S01]  /*ed60*/  HMMA.16816.F32.BF16 R16, R188.reuse, R194, R16 ;  /* 0x000000c2bc10723c */ /* 0x040fe20000041810 */
[----:B------:R-:W2:Y:S07]  /*ed70*/  LDSM.16.M88.4 R192, [R230] ;  /* 0x00000000e6c0783b */ /* 0x000eae0000000200 */
        /* <DEDUP_REMOVED lines=30> */
[----:B------:R-:W1:Y:S07]  /*ef60*/  LDSM.16.M88.4 R188, [R230+0x1800] ;  /* 0x00180000e6bc783b */ /* 0x000e6e0000000200 */
[-C--:B--2---:R-:W-:Y:S08]  /*ef70*/  HMMA.16816.F32.BF16 R4, R184, R192.reuse, R4 ;  /* 0x000000c0b804723c */ /* 0x084ff00000041804 */
[C---:B---3--:R-:W-:Y:S08]  /*ef80*/  HMMA.16816.F32.BF16 R8, R200.reuse, R192, R8 ;  /* 0x000000c0c808723c */ /* 0x048ff00000041808 */
        /* <DEDUP_REMOVED lines=8> */
[-C--:B-----5:R-:W-:Y:S08]  /*f010*/  HMMA.16816.F32.BF16 R36, R184, R208.reuse, R36 ;  /* 0x000000d0b824723c */ /* 0x0a0ff00000041824 */
[C---:B------:R-:W-:Y:S08]  /*f020*/  HMMA.16816.F32.BF16 R40, R200.reuse, R208, R40 ;  /* 0x000000d0c828723c */ /* 0x040ff00000041828 */
[-C--:B------:R-:W-:Y:S08]  /*f030*/  HMMA.16816.F32.BF16 R44, R200, R210.reuse, R44 ;  /* 0x000000d2c82c723c */ /* 0x080ff0000004182c */
[C---:B------:R-:W-:Y:S08]  /*f040*/  HMMA.16816.F32.BF16 R48, R184.reuse, R210, R48 ;  /* 0x000000d2b830723c */ /* 0x040ff00000041830 */
[-C--:B-1----:R-:W-:Y:S08]  /*f050*/  HMMA.16816.F32.BF16 R52, R184, R188.reuse, R52 ;  /* 0x000000bcb834723c */ /* 0x082ff00000041834 */
[C---:B------:R-:W-:Y:S08]  /*f060*/  HMMA.16816.F32.BF16 R56, R200.reuse, R188, R56 ;  /* 0x000000bcc838723c */ /* 0x040ff00000041838 */
[-C--:B------:R-:W-:Y:S08]  /*f070*/  HMMA.16816.F32.BF16 R60, R200, R190.reuse, R60 ;  /* 0x000000bec83c723c */ /* 0x080ff0000004183c */
[C---:B------:R-:W-:Y:S01]  /*f080*/  HMMA.16816.F32.BF16 R64, R184.reuse, R190, R64 ;  /* 0x000000beb840723c */ /* 0x040fe20000041840 */
[----:B------:R-:W1:Y:S07]  /*f090*/  LDSM.16.M88.4 R188, [R233+0x2000] ;  /* 0x00200000e9bc783b */ /* 0x000e6e0000000200 */
[-C--:B--2---:R-:W-:Y:S08]  /*f0a0*/  HMMA.16816.F32.BF16 R68, R184, R192.reuse, R68 ;  /* 0x000000c0b844723c */ /* 0x084ff00000041844 */
[C---:B------:R-:W-:Y:S08]  /*f0b0*/  HMMA.16816.F32.BF16 R72, R200.reuse, R192, R72 ;  /* 0x000000c0c848723c */ /* 0x040ff00000041848 */
[-C--:B------:R-:W-:Y:S08]  /*f0c0*/  HMMA.16816.F32.BF16 R76, R200, R194.reuse, R76 ;  /* 0x000000c2c84c723c */ /* 0x080ff0000004184c */
[C---:B------:R-:W-:Y:S08]  /*f0d0*/  HMMA.16816.F32.BF16 R80, R184.reuse, R194, R80 ;  /* 0x000000c2b850723c */ /* 0x040ff00000041850 */
[-C--:B------:R-:W-:Y:S08]  /*f0e0*/  HMMA.16816.F32.BF16 R84, R184, R196.reuse, R84 ;  /* 0x000000c4b854723c */ /* 0x080ff00000041854 */
[C---:B------:R-:W-:Y:S08]  /*f0f0*/  HMMA.16816.F32.BF16 R88, R200.reuse, R196, R88 ;  /* 0x000000c4c858723c */ /* 0x040ff00000041858 */
[-C--:B------:R-:W-:Y:S08]  /*f100*/  HMMA.16816.F32.BF16 R92, R200, R198.reuse, R92 ;  /* 0x000000c6c85c723c */ /* 0x080ff0000004185c */
[C---:B------:R-:W-:Y:S08]  /*f110*/  HMMA.16816.F32.BF16 R96, R184.reuse, R198, R96 ;  /* 0x000000c6b860723c */ /* 0x040ff00000041860 */
[-C--:B---3--:R-:W-:Y:S08]  /*f120*/  HMMA.16816.F32.BF16 R100, R184, R204.reuse, R100 ;  /* 0x000000ccb864723c */ /* 0x088ff00000041864 */
        /* <DEDUP_REMOVED lines=32> */
[----:B------:R1:W1:Y:S10]  /*f330*/  MUFU.TANH R218, R12 ;  /* 0x0000000c00da7308 */ /* 0x0002740000002400 */
[----:B------:R1:W1:Y:S01]  /*f340*/  MUFU.TANH R217, R13 ;  /* 0x0000000d00d97308 */ /* 0x0002620000002400 */
[----:B-----5:R-:W5:Y:S01]  /*f350*/  LDSM.16.M88.4 R8, [R227+0x1000] ;  /* 0x00100000e308783b */ /* 0x020f620000000200 */
[-C--:B----4-:R-:W-:Y:S08]  /*f360*/  HMMA.16816.F32.BF16 R20, R212, R4.reuse, R20 ;  /* 0x00000004d414723c */ /* 0x090ff00000041814 */
[----:B------:R4:W1:Y:S01]  /*f370*/  MUFU.TANH R223, R14 ;  /* 0x0000000e00df7308 */ /* 0x0008620000002400 */
[C---:B------:R-:W-:Y:S09]  /*f380*/  HMMA.16816.F32.BF16 R24, R188.reuse, R4, R24 ;  /* 0x00000004bc18723c */ /* 0x040ff20000041818 */
[----:B------:R4:W1:Y:S01]  /*f390*/  MUFU.TANH R222, R15 ;  /* 0x0000000f00de7308 */ /* 0x0008620000002400 */
[-C--:B------:R-:W-:Y:S08]  /*f3a0*/  HMMA.16816.F32.BF16 R28, R188, R6.reuse, R28 ;  /* 0x00000006bc1c723c */ /* 0x080ff0000004181c */
[C---:B------:R-:W-:Y:S01]  /*f3b0*/  HMMA.16816.F32.BF16 R32, R212.reuse, R6, R32 ;  /* 0x00000006d420723c */ /* 0x040fe20000041820 */
[----:B------:R4:W1:Y:S01]  /*f3c0*/  MUFU.TANH R185, R16 ;  /* 0x0000001000b97308 */ /* 0x0008620000002400 */
[----:B------:R-:W1:Y:S02]  /*f3d0*/  LDSM.16.M88.4 R4, [R227+0x1800] ;  /* 0x00180000e304783b */ /* 0x000e640000000200 */
[----:B------:R-:W-:Y:S02]  /*f3e0*/  FMUL.FTZ R20, R20, c[0x0][0x320] ;  /* 0x0000c80014147a20 */ /* 0x000fe40000410000 */
[----:B------:R-:W-:Y:S02]  /*f3f0*/  FMUL.FTZ R21, R21, c[0x0][0x320] ;  /* 0x0000c80015157a20 */ /* 0x000fe40000410000 */
[----:B------:R-:W-:Y:S03]  /*f400*/  FMUL.FTZ R22, R22, c[0x0][0x320] ;  /* 0x0000c80016167a20 */ /* 0x000fe60000410000 */
[----:B------:R4:W1:Y:S01]  /*f410*/  MUFU.TANH R184, R17 ;  /* 0x0000001100b87308 */ /* 0x0008620000002400 */
[----:B------:R-:W-:Y:S02]  /*f420*/  FMUL.FTZ R23, R23, c[0x0][0x320] ;  /* 0x0000c80017177a20 */ /* 0x000fe40000410000 */
[----:B------:R-:W-:Y:S01]  /*f430*/  FMUL.FTZ R24, R24, c[0x0][0x320] ;  /* 0x0000c80018187a20 */ /* 0x000fe20000410000 */
[-C--:B-----5:R-:W-:Y:S03]  /*f440*/  HMMA.16816.F32.BF16 R36, R212, R8.reuse, R36 ;  /* 0x00000008d424723c */ /* 0x0a0fe60000041824 */
[----:B------:R-:W-:Y:S02]  /*f450*/  FMUL.FTZ R25, R25, c[0x0][0x320] ;  /* 0x0000c80019197a20 */ /* 0x000fe40000410000 */
[----:B------:R-:W-:Y:S01]  /*f460*/  FMUL.FTZ R27, R27, c[0x0][0x320] ;  /* 0x0000c8001b1b7a20 */ /* 0x000fe20000410000 */
[----:B------:R4:W1:Y:S01]  /*f470*/  MUFU.TANH R202, R18 ;  /* 0x0000001200ca7308 */ /* 0x0008620000002400 */
        /* <DEDUP_REMOVED lines=10> */
[----:B------:R4:W2:Y:S01]  /*f520*/  MUFU.TANH R198, R20 ;  /* 0x0000001400c67308 */ /* 0x0008a20000002400 */
[----:B------:R-:W5:Y:S02]  /*f530*/  LDSM.16.M88.4 R8, [R227+0x2000] ;  /* 0x00200000e308783b */ /* 0x000f640000000200 */
[----:B------:R-:W-:Y:S02]  /*f540*/  FMUL.FTZ R34, R34, c[0x0][0x320] ;  /* 0x0000c80022227a20 */ /* 0x000fe40000410000 */
[----:B------:R-:W-:Y:S02]  /*f550*/  FMUL.FTZ R35, R35, c[0x0][0x320] ;  /* 0x0000c80023237a20 */ /* 0x000fe40000410000 */
[-C--:B-1----:R-:W-:Y:S03]  /*f560*/  HMMA.16816.F32.BF16 R52, R212, R4.reuse, R52 ;  /* 0x00000004d434723c */ /* 0x082fe60000041834 */
        /* <DEDUP_REMOVED lines=12> */
[----:B------:R-:W1:Y:S03]  /*f630*/  LDSM.16.M88.4 R4, [R227+0x2800] ;  /* 0x00280000e304783b */ /* 0x000e660000000200 */
[----:B------:R-:W-:Y:S02]  /*f640*/  FMUL.FTZ R42, R42, c[0x0][0x320] ;  /* 0x0000c8002a2a7a20 */ /* 0x000fe40000410000 */
[----:B------:R-:W-:Y:S02]  /*f650*/  FMUL.FTZ R43, R43, c[0x0][0x320] ;  /* 0x0000c8002b2b7a20 */ /* 0x000fe40000410000 */
[----:B------:R-:W-:Y:S01]  /*f660*/  FMUL.FTZ R44, R44, c[0x0][0x320] ;  /* 0x0000c8002c2c7a20 */ /* 0x000fe20000410000 */
[----:B------:R-:W1:Y:S01]  /*f670*/  MUFU.TANH R24, R24 ;  /* 0x0000001800187308 */ /* 0x000e620000002400 */
[-C--:B-----5:R-:W-:Y:S03]  /*f680*/  HMMA.16816.F32.BF16 R68, R212, R8.reuse, R68 ;  /* 0x00000008d444723c */ /* 0x0a0fe60000041844 */
[----:B------:R-:W-:Y:S02]  /*f690*/  FMUL.FTZ R45, R45, c[0x0][0x320] ;  /* 0x0000c8002d2d7a20 */ /* 0x000fe40000410000 */
[----:B------:R-:W-:Y:S02]  /*f6a0*/  FMUL.FTZ R46, R46, c[0x0][0x320] ;  /* 0x0000c8002e2e7a20 */ /* 0x000fe40000410000 */
[----:B------:R-:W-:Y:S01]  /*f6b0*/  FMUL.FTZ R47, R47, c[0x0][0x320] ;  /* 0x0000c8002f2f7a20 */ /* 0x000fe20000410000 */
[C---:B------:R-:W-:Y:S01]  /*f6c0*/  HMMA.16816.F32.BF16 R72, R188.reuse, R8, R72 ;  /* 0x00000008bc48723c */ /* 0x040fe20000041848 */
[----:B------:R-:W2:Y:S03]  /*f6d0*/  MUFU.TANH R25, R25 ;  /* 0x0000001900197308 */ /* 0x000ea60000002400 */
[----:B------:R-:W-:Y:S02]  /*f6e0*/  FMUL.FTZ R48, R48, c[0x0][0x320] ;  /* 0x0000c80030307a20 */ /* 0x000fe40000410000 */
[----:B------:R-:W-:Y:S02]  /*f6f0*/  FMUL.FTZ R49, R49, c[0x0][0x320] ;  /* 0x0000c80031317a20 */ /* 0x000fe40000410000 */
[-C--:B------:R-:W-:Y:S03]  /*f700*/  HMMA.16816.F32.BF16 R76, R188, R10.reuse, R76 ;  /* 0x0000000abc4c723c */ /* 0x080fe6000004184c */
[----:B------:R-:W2:Y:S01]  /*f710*/  MUFU.TANH R27, R27 ;  /* 0x0000001b001b7308 */ /* 0x000ea20000002400 */
[----:B------:R-:W-:Y:S02]  /*f720*/  FMUL.FTZ R50, R50, c[0x0][0x320] ;  /* 0x0000c80032327a20 */ /* 0x000fe40000410000 */
[----:B------:R-:W-:Y:S02]  /*f730*/  FMUL.FTZ R51, R51, c[0x0][0x320] ;  /* 0x0000c80033337a20 */ /* 0x000fe40000410000 */
[C---:B------:R-:W-:Y:S01]  /*f740*/  HMMA.16816.F32.BF16 R80, R212.reuse, R10, R80 ;  /* 0x0000000ad450723c */ /* 0x040fe20000041850 */
[----:B------:R-:W5:Y:S01]  /*f750*/  LDSM.16.M88.4 R8, [R227+0x3000] ;  /* 0x00300000e308783b */ /* 0x000f620000000200 */
[----:B------:R-:W-:Y:S04]  /*f760*/  DEPBAR.LE SB0, 0x0 ;  /* 0x000080000000791a */ /* 0x000fe80000000000 */
[----:B------:R-:W2:Y:S01]  /*f770*/  MUFU.TANH R28, R28 ;  /* 0x0000001c001c7308 */ /* 0x000ea20000002400 */
[----:B------:R-:W-:Y:S01]  /*f780*/  FMUL.FTZ R52, R52, c[0x0][0x320] ;  /* 0x0000c80034347a20 */ /* 0x000fe20000410000 */
[-C--:B-1----:R-:W-:Y:S01]  /*f790*/  HMMA.16816.F32.BF16 R84, R212, R4.reuse, R84 ;  /* 0x00000004d454723c */ /* 0x082fe20000041854 */
[----:B------:R-:W-:Y:S04]  /*f7a0*/  BAR.SYNC.DEFER_BLOCKING 0x0 ;  /* 0x0000000000007b1d */ /* 0x000fe80000010000 */
[----:B------:R-:W-:Y:S02]  /*f7b0*/  FMUL.FTZ R53, R53, c[0x0][0x320] ;  /* 0x0000c80035357a20 */ /* 0x000fe40000410000 */
[----:B------:R-:W-:Y:S01]  /*f7c0*/  FMUL.FTZ R54, R54, c[0x0][0x320] ;  /* 0x0000c80036367a20 */ /* 0x000fe20000410000 */
[----:B------:R-:W1:Y:S01]  /*f7d0*/  MUFU.TANH R29, R29 ;  /* 0x0000001d001d7308 */ /* 0x000e620000002400 */
[C---:B------:R-:W-:Y:S04]  /*f7e0*/  HMMA.16816.F32.BF16 R88, R188.reuse, R4, R88 ;  /* 0x00000004bc58723c */ /* 0x040fe80000041858 */
[----:B------:R-:W-:Y:S02]  /*f7f0*/  FMUL.FTZ R55, R55, c[0x0][0x320] ;  /* 0x0000c80037377a20 */ /* 0x000fe40000410000 */
[----:B------:R-:W-:Y:S02]  /*f800*/  FMUL.FTZ R56, R56, c[0x0][0x320] ;  /* 0x0000c80038387a20 */ /* 0x000fe40000410000 */
[-C--:B------:R-:W-:Y:S01]  /*f810*/  HMMA.16816.F32.BF16 R92, R188, R6.reuse, R92 ;  /* 0x00000006bc5c723c */ /* 0x080fe2000004185c */
[----:B------:R-:W1:Y:S03]  /*f820*/  MUFU.TANH R30, R30 ;  /* 0x0000001e001e7308 */ /* 0x000e660000002400 */
[----:B------:R-:W-:Y:S02]  /*f830*/  FMUL.FTZ R57, R57, c[0x0][0x320] ;  /* 0x0000c80039397a20 */ /* 0x000fe40000410000 */
[----:B------:R-:W-:Y:S02]  /*f840*/  FMUL.FTZ R59, R59, c[0x0][0x320] ;  /* 0x0000c8003b3b7a20 */ /* 0x000fe40000410000 */
[C---:B------:R-:W-:Y:S03]  /*f850*/  HMMA.16816.F32.BF16 R96, R212.reuse, R6, R96 ;  /* 0x00000006d460723c */ /* 0x040fe60000041860 */
[----:B------:R-:W1:Y:S01]  /*f860*/  MUFU.TANH R31, R31 ;  /* 0x0000001f001f7308 */ /* 0x000e620000002400 */
[----:B------:R-:W-:Y:S02]  /*f870*/  FMUL.FTZ R60, R60, c[0x0][0x320] ;  /* 0x0000c8003c3c7a20 */ /* 0x000fe40000410000 */
[----:B------:R-:W-:Y:S02]  /*f880*/  FMUL.FTZ R61, R61, c[0x0][0x320] ;  /* 0x0000c8003d3d7a20 */ /* 0x000fe40000410000 */
[-C--:B-----5:R-:W-:Y:S04]  /*f890*/  HMMA.16816.F32.BF16 R100, R212, R8.reuse, R100 ;  /* 0x00000008d464723c */ /* 0x0a0fe80000041864 */
[----:B------:R-:W-:Y:S01]  /*f8a0*/  FMUL.FTZ R62, R62, c[0x0][0x320] ;  /* 0x0000c8003e3e7a20 */ /* 0x000fe20000410000 */
[----:B------:R-:W1:Y:S01]  /*f8b0*/  MUFU.TANH R32, R32 ;  /* 0x0000002000207308 */ /* 0x000e620000002400 */
        /* <DEDUP_REMOVED lines=9> */
[----:B------:R-:W1:Y:S03]  /*f950*/  MUFU.TANH R34, R34 ;  /* 0x0000002200227308 */ /* 0x000e660000002400 */
[----:B------:R-:W-:Y:S02]  /*f960*/  FMUL.FTZ R72, R72, c[0x0][0x320] ;  /* 0x0000c80048487a20 */ /* 0x000fe40000410000 */
[----:B------:R-:W-:Y:S02]  /*f970*/  FMUL.FTZ R73, R73, c[0x0][0x320] ;  /* 0x0000c80049497a20 */ /* 0x000fe40000410000 */
[----:B------:R-:W-:Y:S03]  /*f980*/  FMUL.FTZ R74, R74, c[0x0][0x320] ;  /* 0x0000c8004a4a7a20 */ /* 0x000fe60000410000 */
        /* <DEDUP_REMOVED lines=56> */
[----:B------:R-:W-:Y:S07]  /*fd10*/  FMUL.FTZ R92, R92, c[0x0][0x320] ;  /* 0x0000c8005c5c7a20 */ /* 0x000fee0000410000 */
        /* <DEDUP_REMOVED lines=71> */
[----:B------:R-:W1:Y:S01]  /*10190*/  MUFU.TANH R115, R115 ;  /* 0x0000007300737308 */ /* 0x000e620000002400 */
[----:B------:R-:W-:-:S05]  /*101a0*/  @!P0 BRA `(.L_x_559) ;  /* 0x000004d000008947 */ /* 0x000fca0003800000 */
[----:B--234-:R-:W-:Y:S01]  /*101b0*/  IMAD.MOV.U32 R244, RZ, RZ, RZ ;  /* 0x000000fffff47224 */ /* 0x01cfe200078e00ff */
[----:B------:R-:W2:Y:S01]  /*101c0*/  LDL R3, [R1+0x34] ;  /* 0x0000340001037983 */ /* 0x000ea20000100800 */
[----:B------:R-:W-:Y:S03]  /*101d0*/  IMAD.SHL.U32 R7, R242, 0x2, RZ ;  /* 0x00000002f2077824 */ /* 0x000fe600078e00ff */
[----:B------:R-:W3:Y:S04]  /*101e0*/  LDL R249, [R1+0x30] ;  /* 0x0000300001f97983 */ /* 0x000ee80000100800 */
[----:B------:R-:W4:Y:S04]  /*101f0*/  LDL.64 R208, [R1+0x40] ;  /* 0x0000400001d07983 */ /* 0x000f280000100a00 */
        /* <DEDUP_REMOVED lines=9> */
[----:B-----5:R-:W-:Y:S02]  /*10290*/  @!P2 LEA.HI.X.SX32 R5, R4, R247, 0x1, P0 ;  /* 0x000000f70405a211 */ /* 0x020fe400000f0eff */
[C---:B------:R-:W-:Y:S02]  /*102a0*/  @!P2 LEA R2, P0, R3.reuse, c[0x0][0x2a0], 0x2 ;  /* 0x0000a8000302aa11 */ /* 0x040fe400078010ff */
[----:B------:R-:W-:Y:S02]  /*102b0*/  SHF.R.S32.HI R247, RZ, 0x1f, R242 ;  /* 0x0000001ffff77819 */ /* 0x000fe400000114f2 */
[----:B------:R-:W-:Y:S02]  /*102c0*/  @!P2 LEA.HI.X R3, R3, c[0x0][0x2a4], R5, 0x2, P0 ;  /* 0x0000a9000303aa11 */ /* 0x000fe400000f1405 */
[----:B------:R-:W-:Y:S03]  /*102d0*/  SHF.L.U64.HI R5, R242, 0x1, R247 ;  /* 0x00000001f2057819 */ /* 0x000fe600000102f7 */
[----:B------:R2:W3:Y:S02]  /*102e0*/  @!P2 LDG.E R244, [R2.64] ;  /* 0x0000000602f4a981 */ /* 0x0004e4000c1e1900 */
[----:B--2---:R-:W-:Y:S04]  /*102f0*/  IMAD.MOV R2, RZ, RZ, -R4 ;  /* 0x000000ffff027224 */ /* 0x004fe800078e0a04 */
[----:B------:R-:W-:Y:S04]  /*10300*/  IMAD R252, R2, c[0x0][0x2b8], R0 ;  /* 0x0000ae0002fc7a24 */ /* 0x000fe800078e0200 */
[----:B------:R-:W-:Y:S01]  /*10310*/  IMAD.WIDE.U32 R2, R252, c[0x0][0x1e0], RZ ;  /* 0x00007800fc027a25 */ /* 0x000fe200078e00ff */
[----:B------:R-:W-:Y:S05]  /*10320*/  SHF.R.S32.HI R0, RZ, 0x1f, R252 ;  /* 0x0000001fff007819 */ /* 0x000fea00000114fc */
[----:B------:R-:W-:Y:S04]  /*10330*/  IMAD R0, R0, c[0x0][0x1e0], RZ ;  /* 0x0000780000007a24 */ /* 0x000fe800078e02ff */
[----:B------:R-:W-:Y:S04]  /*10340*/  IMAD R0, R252, c[0x0][0x1e4], R0 ;  /* 0x00007900fc007a24 */ /* 0x000fe800078e0200 */
[----:B------:R-:W-:Y:S01]  /*10350*/  IMAD.IADD R3, R3, 0x1, R0 ;  /* 0x0000000103037824 */ /* 0x000fe200078e0200 */
[----:B---3--:R-:W-:Y:S03]  /*10360*/  SHF.R.S32.HI R4, RZ, 0x1f, R244 ;  /* 0x0000001fff047819 */ /* 0x008fe600000114f4 */
        /* <DEDUP_REMOVED lines=8> */
[----:B------:R2:W3:Y:S02]  /*103f0*/  SHFL.IDX PT, R6, R0, RZ, 0x181f ;  /* 0x00181fff00067589 */ /* 0x0004e400000e0000 */
.L_x_613:
[----:B------:R-:W-:-:S05]  /*10400*/  BRA.DIV ~URZ, `(.L_x_561) ;  /* 0x0000a0b27f007947 */ /* 0x000fca000b800000 */
[----:B------:R-:W4:Y:S02]  /*10410*/  SHFL.IDX PT, R2, R4, RZ, 0x181f ;  /* 0x00181fff04027589 */ /* 0x000f2400000e0000 */
[-C--:B----4-:R-:W-:Y:S05]  /*10420*/  IADD3 R2, P0, R2, R7.reuse, RZ ;  /* 0x0000000702027210 */ /* 0x090fea0007f1e0ff */
[--C-:B---3--:R-:W-:Y:S05]  /*10430*/  IMAD.X R3, R6, 0x1, R5.reuse, P0 ;  /* 0x0000000106037824 */ /* 0x108fea00000e0605 */
[----:B------:R-:W-:Y:S01]  /*10440*/  @!PT LDS RZ, [RZ] ;  /* 0x00000000fffff984 */ /* 0x000fe20000000800 */
[----:B------:R-:W-:Y:S01]  /*10450*/  @!PT LDS RZ, [RZ] ;  /* 0x00000000fffff984 */ /* 0x000fe20000000800 */
[----:B------:R3:W-:Y:S04]  /*10460*/  LDGSTS.E.BYPASS.LTC128B.128 [R243+0x3900], [R2.64], !P5 ;  /* 0x0390000002f37fae */ /* 0x0007e8000e901d46 */
[----:B---3--:R-:W3:Y:S04]  /*10470*/  SHFL.IDX PT, R2, R4, 0x1, 0x181f ;  /* 0x00381f0004027f89 */ /* 0x008ee800000e0000 */
[----:B------:R-:W4:Y:S01]  /*10480*/  SHFL.IDX PT, R3, R0, 0x1, 0x181f ;  /* 0x00381f0000037f89 */ /* 0x000f2200000e0000 */
[-C--:B---3--:R-:W-:Y:S05]  /*10490*/  IADD3 R2, P0, R2, R7.reuse, RZ ;  /* 0x0000000702027210 */ /* 0x088fea0007f1e0ff */
[--C-:B----4-:R-:W-:Y:S05]  /*104a0*/  IMAD.X R3, R3, 0x1, R5.reuse, P0 ;  /* 0x0000000103037824 */ /* 0x110fea00000e0605 */
        /* <DEDUP_REMOVED lines=17> */
[----:B------:R-:W4:Y:S04]  /*105c0*/  SHFL.IDX PT, R3, R0, 0x5, 0x181f ;  /* 0x00b81f0000037f89 */ /* 0x000f2800000e0000 */
[----:B------:R-:W2:Y:S04]  /*105d0*/  SHFL.IDX PT, R4, R4, 0x6, 0x181f ;  /* 0x00d81f0004047f89 */ /* 0x000ea800000e0000 */
[----:B--2---:R-:W2:Y:S01]  /*105e0*/  SHFL.IDX PT, R0, R0, 0x6, 0x181f ;  /* 0x00d81f0000007f89 */ /* 0x004ea200000e0000 */
[----:B---3--:R-:W-:Y:S05]  /*105f0*/  IADD3 R2, P0, R2, R7, RZ ;  /* 0x0000000702027210 */ /* 0x008fea0007f1e0ff */
[----:B----4-:R-:W-:Y:S05]  /*10600*/  IMAD.X R3, R3, 0x1, R5, P0 ;  /* 0x0000000103037824 */ /* 0x010fea00000e0605 */
[----:B------:R3:W-:Y:S03]  /*10610*/  LDGSTS.E.BYPASS.LTC128B.128 [R243+0x6100], [R2.64], !P5 ;  /* 0x0610000002f37fae */ /* 0x0007e6000e901d46 */
.L_x_614:
[----:B---3--:R-:W-:Y:S04]  /*10620*/  IADD3 R2, P0, R4, R7, RZ ;  /* 0x0000000704027210 */ /* 0x008fe80007f1e0ff */
[----:B--2---:R-:W-:Y:S05]  /*10630*/  IADD3.X R3, R0, R5, RZ, P0, !PT ;  /* 0x0000000500037210 */ /* 0x004fea00007fe4ff */
[----:B------:R-:W-:Y:S01]  /*10640*/  @!PT LDS RZ, [RZ] ;  /* 0x00000000fffff984 */ /* 0x000fe20000000800 */
[----:B------:R-:W-:Y:S01]  /*10650*/  @!PT LDS RZ, [RZ] ;  /* 0x00000000fffff984 */ /* 0x000fe20000000800 */
[----:B------:R-:W-:Y:S01]  /*10660*/  @!PT LDS RZ, [RZ] ;  /* 0x00000000fffff984 */ /* 0x000fe20000000800 */
[----:B------:R2:W-:Y:S04]  /*10670*/  LDGSTS.E.BYPASS.LTC128B.128 [R243+0x6900], [R2.64], !P5 ;  /* 0x0690000002f37fae */ /* 0x0005e8000e901d46 */
.L_x_559:
[----:B--234-:R-:W-:Y:S05]  /*10680*/  BSYNC B0 ;  /* 0x0000000000007941 */ /* 0x01cfea0003800000 */
.L_x_558:
        /* <DEDUP_REMOVED lines=113> */
[----:B------:R-:W-:-:S05]  /*10da0*/  BRA.DIV ~URZ, `(.L_x_562) ;  /* 0x00009de27f007947 */ /* 0x000fca000b800000 */
[----:B------:R-:W-:Y:S04]  /*10db0*/  SHFL.BFLY PT, R0, R4, 0x2, 0x1f ;  /* 0x0c401f0004007f89 */ /* 0x000fe800000e0000 */
[----:B------:R-:W1:Y:S02]  /*10dc0*/  SHFL.BFLY PT, R2, R70, 0x2, 0x1f ;  /* 0x0c401f0046027f89 */ /* 0x000e6400000e0000 */
[----:B-1----:R-:W-:Y:S02]  /*10dd0*/  FMNMX.FTZ R70, R70, R2, !PT ;  /* 0x0000000246467209 */ /* 0x002fe40007810000 */
[----:B------:R-:W-:Y:S02]  /*10de0*/  FMNMX.FTZ R4, R4, R0, !PT ;  /* 0x0000000004047209 */ /* 0x000fe40007810000 */
[----:B------:R-:W1:Y:S04]  /*10df0*/  SHFL.BFLY PT, R0, R69, 0x2, 0x1f ;  /* 0x0c401f0045007f89 */ /* 0x000e6800000e0000 */
[----:B------:R-:W2:Y:S04]  /*10e00*/  SHFL.BFLY PT, R71, R4, 0x1, 0x1f ;  /* 0x0c201f0004477f89 */ /* 0x000ea800000e0000 */
[----:B------:R-:W3:Y:S01]  /*10e10*/  SHFL.BFLY PT, R2, R70, 0x1, 0x1f ;  /* 0x0c201f0046027f89 */ /* 0x000ee200000e0000 */
[----:B-1----:R-:W-:Y:S02]  /*10e20*/  FMNMX.FTZ R69, R69, R0, !PT ;  /* 0x0000000045457209 */ /* 0x002fe40007810000 */
[----:B--2---:R-:W-:Y:S02]  /*10e30*/  FMNMX.FTZ R71, R4, R71, !PT ;  /* 0x0000004704477209 */ /* 0x004fe40007810000 */
[----:B------:R-:W1:Y:S01]  /*10e40*/  SHFL.BFLY PT, R4, R5, 0x2, 0x1f ;  /* 0x0c401f0005047f89 */ /* 0x000e6200000e0000 */
[----:B---3--:R-:W-:Y:S03]  /*10e50*/  FMNMX.FTZ R70, R70, R2, !PT ;  /* 0x0000000246467209 */ /* 0x008fe60007810000 */
[----:B------:R-:W2:Y:S01]  /*10e60*/  SHFL.BFLY PT, R2, R69, 0x1, 0x1f ;  /* 0x0c201f0045027f89 */ /* 0x000ea200000e0000 */
[----:B-1----:R-:W-:Y:S02]  /*10e70*/  FMNMX.FTZ R4, R5, R4, !PT ;  /* 0x0000000405047209 */ /* 0x002fe40007810000 */
[----:B--2---:R-:W-:Y:S03]  /*10e80*/  FMNMX.FTZ R69, R69, R2, !PT ;  /* 0x0000000245457209 */ /* 0x004fe60007810000 */
[----:B------:R1:W2:Y:S04]  /*10e90*/  SHFL.BFLY PT, R0, R4, 0x1, 0x1f ;  /* 0x0c201f0004007f89 */ /* 0x0002a800000e0000 */
.L_x_615:
[----:B--2---:R-:W-:Y:S01]  /*10ea0*/  FMNMX.FTZ R68, R0, R4, !PT ;  /* 0x0000000400447209 */ /* 0x004fe20007810000 */
[----:B------:R-:W-:Y:S01]  /*10eb0*/  FADD.FTZ R0, -R70, R118 ;  /* 0x0000007646007221 */ /* 0x000fe20000010100 */
[----:B------:R-:W2:Y:S01]  /*10ec0*/  LDL.LU R88, [R1+0x20] ;  /* 0x0000200001587983 */ /* 0x000ea20000300800 */
[----:B------:R-:W-:Y:S01]  /*10ed0*/  FMUL.FTZ R5, R69, c[0x0][0x2d0] ;  /* 0x0000b40045057a20 */ /* 0x000fe20000410000 */
[----:B------:R-:W-:Y:S01]  /*10ee0*/  WARPSYNC 0xffffffff ;  /* 0xffffffff00007948 */ /* 0x000fe20003800000 */
[----:B------:R-:W-:Y:S01]  /*10ef0*/  FMUL.FTZ R0, R0, c[0x0][0x2d0] ;  /* 0x0000b40000007a20 */ /* 0x000fe20000410000 */
[----:B------:R-:W-:Y:S01]  /*10f00*/  ISETP.GT.AND P0, PT, R245, RZ, PT ;  /* 0x000000fff500720c */ /* 0x000fe20003f04270 */
[--C-:B------:R-:W-:Y:S02]  /*10f10*/  FFMA.FTZ R6, R186, c[0x0][0x2d0], -R5.reuse ;  /* 0x0000b400ba067a23 */ /* 0x100fe40000010805 */
[----:B------:R3:W-:Y:S01]  /*10f20*/  MUFU.EX2 R58, R0 ;  /* 0x00000000003a7308 */ /* 0x0007e20000000800 */
[--C-:B------:R-:W-:Y:S02]  /*10f30*/  FFMA.FTZ R92, R24, c[0x0][0x2d0], -R5.reuse ;  /* 0x0000b400185c7a23 */ /* 0x100fe40000010805 */
[--C-:B------:R-:W-:Y:S02]  /*10f40*/  FFMA.FTZ R91, R25, c[0x0][0x2d0], -R5.reuse ;  /* 0x0000b400195b7a23 */ /* 0x100fe40000010805 */
[--C-:B------:R-:W-:Y:S02]  /*10f50*/  FFMA.FTZ R90, R28, c[0x0][0x2d0], -R5.reuse ;  /* 0x0000b4001c5a7a23 */ /* 0x100fe40000010805 */
[--C-:B------:R-:W-:Y:S02]  /*10f60*/  FFMA.FTZ R89, R29, c[0x0][0x2d0], -R5.reuse ;  /* 0x0000b4001d597a23 */ /* 0x100fe40000010805 */
[----:B-1----:R-:W-:Y:S01]  /*10f70*/  FMUL.FTZ R4, R71, c[0x0][0x2d0] ;  /* 0x0000b40047047a20 */ /* 0x002fe20000410000 */
[----:B------:R1:W-:Y:S01]  /*10f80*/  MUFU.EX2 R248, R6 ;  /* 0x0000000600f87308 */ /* 0x0003e20000000800 */
[----:B------:R-:W-:Y:S02]  /*10f90*/  FADD.FTZ R2, -R69, R116 ;  /* 0x0000007445027221 */ /* 0x000fe40000010100 */
[--C-:B------:R-:W-:Y:S02]  /*10fa0*/  FFMA.FTZ R10, R184, c[0x0][0x2d0], -R4.reuse ;  /* 0x0000b400b80a7a23 */ /* 0x100fe40000010804 */
[--C-:B------:R-:W-:Y:S02]  /*10fb0*/  FFMA.FTZ R213, R84, c[0x0][0x2d0], -R4.reuse ;  /* 0x0000b40054d57a23 */ /* 0x100fe40000010804 */
        /* <DEDUP_REMOVED lines=30> */
[----:B------:R-:W-:Y:S02]  /*111a0*/  FFMA.FTZ R33, R113, c[0x0][0x2d0], -R4 ;  /* 0x0000b40071217a23 */ /* 0x000fe40000010804 */
[----:B------:R-:W-:Y:S01]  /*111b0*/  FMUL.FTZ R4, R70, c[0x0][0x2d0] ;  /* 0x0000b40046047a20 */ /* 0x000fe20000410000 */
[----:B------:R-:W-:Y:S01]  /*111c0*/  MUFU.EX2 R196, R196 ;  /* 0x000000c400c47308 */ /* 0x000fe20000000800 */
[----:B------:R-:W-:Y:S02]  /*111d0*/  FMUL.FTZ R3, R2, c[0x0][0x2d0] ;  /* 0x0000b40002037a20 */ /* 0x000fe40000410000 */
[--C-:B---3--:R-:W-:Y:S02]  /*111e0*/  FFMA.FTZ R0, R204, c[0x0][0x2d0], -R4.reuse ;  /* 0x0000b400cc007a23 */ /* 0x108fe40000010804 */
[--C-:B-1----:R-:W-:Y:S02]  /*111f0*/  FFMA.FTZ R6, R203, c[0x0][0x2d0], -R4.reuse ;  /* 0x0000b400cb067a23 */ /* 0x102fe40000010804 */
[--C-:B------:R-:W-:Y:S02]  /*11200*/  FFMA.FTZ R184, R34, c[0x0][0x2d0], -R4.reuse ;  /* 0x0000b40022b87a23 */ /* 0x100fe40000010804 */
[----:B------:R-:W3:Y:S01]  /*11210*/  LDL.LU R34, [R1+0x24] ;  /* 0x0000240001227983 */ /* 0x000ee20000300800 */
[----:B------:R1:W-:Y:S01]  /*11220*/  MUFU.EX2 R18, R0 ;  /* 0x0000000000127308 */ /* 0x0003e20000000800 */
[--C-:B------:R-:W-:Y:S02]  /*11230*/  FFMA.FTZ R185, R23, c[0x0][0x2d0], -R4.reuse ;  /* 0x0000b40017b97a23 */ /* 0x100fe40000010804 */
[--C-:B------:R-:W-:Y:S02]  /*11240*/  FFMA.FTZ R85, R44, c[0x0][0x2d0], -R5.reuse ;  /* 0x0000b4002c557a23 */ /* 0x100fe40000010805 */
[--C-:B------:R-:W-:Y:S02]  /*11250*/  FFMA.FTZ R84, R45, c[0x0][0x2d0], -R5.reuse ;  /* 0x0000b4002d547a23 */ /* 0x100fe40000010805 */
[--C-:B------:R-:W-:Y:S02]  /*11260*/  FFMA.FTZ R81, R114, c[0x0][0x2d0], -R4.reuse ;  /* 0x0000b40072517a23 */ /* 0x100fe40000010804 */
[----:B------:R-:W-:Y:S01]  /*11270*/  FFMA.FTZ R114, R61, c[0x0][0x2d0], -R5 ;  /* 0x0000b4003d727a23 */ /* 0x000fe20000010805 */
[----:B------:R5:W-:Y:S01]  /*11280*/  MUFU.EX2 R23, R6 ;  /* 0x0000000600177308 */ /* 0x000be20000000800 */
[----:B------:R-:W-:Y:S02]  /*11290*/  FADD.FTZ R2, -R71, R117 ;  /* 0x0000007547027221 */ /* 0x000fe40000010100 */
[--C-:B------:R-:W-:Y:S02]  /*112a0*/  FFMA.FTZ R117, R38, c[0x0][0x2d0], -R4.reuse ;  /* 0x0000b40026757a23 */ /* 0x100fe40000010804 */
[--C-:B------:R-:W-:Y:S02]  /*112b0*/  FFMA.FTZ R8, R201, c[0x0][0x2d0], -R4.reuse ;  /* 0x0000b400c9087a23 */ /* 0x100fe40000010804 */
[--C-:B------:R-:W-:Y:S02]  /*112c0*/  FFMA.FTZ R201, R76, c[0x0][0x2d0], -R5.reuse ;  /* 0x0000b4004cc97a23 */ /* 0x100fe40000010805 */
[--C-:B------:R-:W-:Y:S01]  /*112d0*/  FFMA.FTZ R118, R35, c[0x0][0x2d0], -R4.reuse ;  /* 0x0000b40023767a23 */ /* 0x100fe20000010804 */
[----:B------:R-:W2:Y:S01]  /*112e0*/  MUFU.EX2 R3, R3 ;  /* 0x0000000300037308 */ /* 0x000ea20000000800 */
[--C-:B----4-:R-:W-:Y:S02]  /*112f0*/  FFMA.FTZ R7, R202, c[0x0][0x2d0], -R4.reuse ;  /* 0x0000b400ca077a23 */ /* 0x110fe40000010804 */
[--C-:B------:R-:W-:Y:S02]  /*11300*/  FFMA.FTZ R112, R51, c[0x0][0x2d0], -R4.reuse ;  /* 0x0000b40033707a23 */ /* 0x100fe40000010804 */
[----:B-1----:R-:W-:Y:S02]  /*11310*/  FMUL.FTZ R0, R68, c[0x0][0x2d0] ;  /* 0x0000b40044007a20 */ /* 0x002fe40000410000 */
[----:B------:R-:W-:Y:S02]  /*11320*/  FFMA.FTZ R204, R86, c[0x0][0x2d0], -R4 ;  /* 0x0000b40056cc7a23 */ /* 0x000fe40000010804 */
[----:B------:R-:W-:Y:S01]  /*11330*/  FFMA.FTZ R38, R111, c[0x0][0x2d0], -R0 ;  /* 0x0000b4006f267a23 */ /* 0x000fe20000010800 */
[----:B------:R-:W-:Y:S01]  /*11340*/  MUFU.EX2 R80, R7 ;  /* 0x0000000700507308 */ /* 0x000fe20000000800 */
[--C-:B------:R-:W-:Y:S02]  /*11350*/  FFMA.FTZ R206, R82, c[0x0][0x2d0], -R4.reuse ;  /* 0x0000b40052ce7a23 */ /* 0x100fe40000010804 */
[--C-:B------:R-:W-:Y:S02]  /*11360*/  FFMA.FTZ R86, R41, c[0x0][0x2d0], -R5.reuse ;  /* 0x0000b40029567a23 */ /* 0x100fe40000010805 */
[--C-:B-----5:R-:W-:Y:S02]  /*11370*/  FFMA.FTZ R6, R218, c[0x0][0x2d0], -R5.reuse ;  /* 0x0000b400da067a23 */ /* 0x120fe40000010805 */
[--C-:B------:R-:W-:Y:S02]  /*11380*/  FFMA.FTZ R209, R87, c[0x0][0x2d0], -R4.reuse ;  /* 0x0000b40057d17a23 */ /* 0x100fe40000010804 */
[--C-:B------:R-:W-:Y:S01]  /*11390*/  FFMA.FTZ R87, R40, c[0x0][0x2d0], -R5.reuse ;  /* 0x0000b40028577a23 */ /* 0x100fe20000010805 */
[----:B------:R1:W-:Y:S01]  /*113a0*/  MUFU.EX2 R111, R6 ;  /* 0x00000006006f7308 */ /* 0x0003e20000000800 */
[----:B------:R-:W-:Y:S02]  /*113b0*/  FFMA.FTZ R65, R115, c[0x0][0x2d0], -R4 ;  /* 0x0000b40073417a23 */ /* 0x000fe40000010804 */
[--C-:B------:R-:W-:Y:S02]  /*113c0*/  FFMA.FTZ R115, R77, c[0x0][0x2d0], -R5.reuse ;  /* 0x0000b4004d737a23 */ /* 0x100fe40000010805 */
[--C-:B------:R-:W-:Y:S02]  /*113d0*/  FFMA.FTZ R51, R108, c[0x0][0x2d0], -R5.reuse ;  /* 0x0000b4006c337a23 */ /* 0x100fe40000010805 */
[--C-:B------:R-:W-:Y:S02]  /*113e0*/  FFMA.FTZ R97, R27, c[0x0][0x2d0], -R0.reuse ;  /* 0x0000b4001b617a23 */ /* 0x100fe40000010800 */
[--C-:B------:R-:W-:Y:S01]  /*113f0*/  FFMA.FTZ R27, R79, c[0x0][0x2d0], -R0.reuse ;  /* 0x0000b4004f1b7a23 */ /* 0x100fe20000010800 */
[----:B------:R4:W-:Y:S01]  /*11400*/  MUFU.EX2 R82, R10 ;  /* 0x0000000a00527308 */ /* 0x0009e20000000800 */
[----:B------:R-:W-:Y:S02]  /*11410*/  FMUL.FTZ R2, R2, c[0x0][0x2d0] ;  /* 0x0000b40002027a20 */ /* 0x000fe40000410000 */
[--C-:B------:R-:W-:Y:S02]  /*11420*/  FFMA.FTZ R108, R46, c[0x0][0x2d0], -R0.reuse ;  /* 0x0000b4002e6c7a23 */ /* 0x100fe40000010800 */
[----:B------:R-:W-:Y:S02]  /*11430*/  FFMA.FTZ R46, R78, c[0x0][0x2d0], -R0 ;  /* 0x0000b4004e2e7a23 */ /* 0x000fe40000010800 */
[----:B------:R-:W5:Y:S01]  /*11440*/  LDSM.16.MT88.4 R76, [R225] ;  /* 0x00000000e14c783b */ /* 0x000f620000004200 */
[--C-:B------:R-:W-:Y:S02]  /*11450*/  FFMA.FTZ R37, R93, c[0x0][0x2d0], -R5.reuse ;  /* 0x0000b4005d257a23 */ /* 0x100fe40000010805 */
[----:B------:R-:W-:Y:S01]  /*11460*/  MUFU.EX2 R2, R2 ;  /* 0x0000000200027308 */ /* 0x000fe20000000800 */
[--C-:B------:R-:W-:Y:S02]  /*11470*/  FFMA.FTZ R186, R22, c[0x0][0x2d0], -R4.reuse ;  /* 0x0000b40016ba7a23 */ /* 0x100fe40000010804 */
[--C-:B------:R-:W-:Y:S02]  /*11480*/  FFMA.FTZ R116, R39, c[0x0][0x2d0], -R4.reuse ;  /* 0x0000b40027747a23 */ /* 0x100fe40000010804 */
[----:B-1----:R-:W2:Y:S01]  /*11490*/  LDL.LU R6, [R1+0x28] ;  /* 0x0000280001067983 */ /* 0x002ea20000300800 */
[--C-:B------:R-:W-:Y:S02]  /*114a0*/  FFMA.FTZ R113, R50, c[0x0][0x2d0], -R4.reuse ;  /* 0x0000b40032717a23 */ /* 0x100fe40000010804 */
[--C-:B------:R-:W-:Y:S02]  /*114b0*/  FFMA.FTZ R100, R55, c[0x0][0x2d0], -R4.reuse ;  /* 0x0000b40037647a23 */ /* 0x100fe40000010804 */
[----:B------:R-:W1:Y:S01]  /*114c0*/  MUFU.EX2 R22, R9 ;  /* 0x0000000900167308 */ /* 0x000e620000000800 */
        /* <DEDUP_REMOVED lines=12> */
[--C-:B------:R-:W-:Y:S02]  /*11590*/  FFMA.FTZ R4, R220, c[0x0][0x2d0], -R5.reuse ;  /* 0x0000b400dc047a23 */ /* 0x100fe40000010805 */
[--C-:B------:R-:W-:Y:S02]  /*115a0*/  FFMA.FTZ R98, R216, c[0x0][0x2d0], -R0.reuse ;  /* 0x0000b400d8627a23 */ /* 0x100fe40000010800 */
[--C-:B------:R-:W-:Y:S02]  /*115b0*/  FFMA.FTZ R7, R222, c[0x0][0x2d0], -R0.reuse ;  /* 0x0000b400de077a23 */ /* 0x100fe40000010800 */
[--C-:B------:R-:W-:Y:S01]  /*115c0*/  FFMA.FTZ R93, R31, c[0x0][0x2d0], -R0.reuse ;  /* 0x0000b4001f5d7a23 */ /* 0x100fe20000010800 */
[----:B------:R-:W-:Y:S01]  /*115d0*/  MOV R31, R64 ;  /* 0x00000040001f7202 */ /* 0x000fe20000000f00 */
[--C-:B------:R-:W-:Y:S01]  /*115e0*/  FFMA.FTZ R103, R60, c[0x0][0x2d0], -R5.reuse ;  /* 0x0000b4003c677a23 */ /* 0x100fe20000010805 */
[----:B------:R1:W-:Y:S01]  /*115f0*/  MUFU.EX2 R222, R8 ;  /* 0x0000000800de7308 */ /* 0x0003e20000000800 */
[--C-:B------:R-:W-:Y:S02]  /*11600*/  FFMA.FTZ R19, R105, c[0x0][0x2d0], -R5.reuse ;  /* 0x0000b40069137a23 */ /* 0x100fe40000010805 */
[--C-:B------:R-:W-:Y:S02]  /*11610*/  FFMA.FTZ R50, R109, c[0x0][0x2d0], -R5.reuse ;  /* 0x0000b4006d327a23 */ /* 0x100fe40000010805 */
[--C-:B------:R-:W-:Y:S01]  /*11620*/  FFMA.FTZ R109, R47, c[0x0][0x2d0], -R0.reuse ;  /* 0x0000b4002f6d7a23 */ /* 0x100fe20000010800 */
[----:B------:R-:W-:Y:S01]  /*11630*/  MOV R47, R52 ;  /* 0x00000034002f7202 */ /* 0x000fe20000000f00 */
        /* <DEDUP_REMOVED lines=9> */
[----:B------:R-:W-:Y:S02]  /*116d0*/  FFMA.FTZ R54, R104, c[0x0][0x2d0], -R5 ;  /* 0x0000b40068367a23 */ /* 0x000fe40000010805 */
[--C-:B------:R-:W-:Y:S02]  /*116e0*/  FFMA.FTZ R14, R221, c[0x0][0x2d0], -R0.reuse ;  /* 0x0000b400dd0e7a23 */ /* 0x100fe40000010800 */
[--C-:B------:R-:W-:Y:S02]  /*116f0*/  FFMA.FTZ R11, R246, c[0x0][0x2d0], -R0.reuse ;  /* 0x0000b400f60b7a23 */ /* 0x100fe40000010800 */
[--C-:B----4-:R-:W-:Y:S02]  /*11700*/  FFMA.FTZ R10, R223, c[0x0][0x2d0], -R0.reuse ;  /* 0x0000b400df0a7a23 */ /* 0x110fe40000010800 */
        /* <DEDUP_REMOVED lines=16> */
[----:B------:R-:W-:Y:S01]  /*11810*/  FFMA.FTZ R39, R106, c[0x0][0x2d0], -R0 ;  /* 0x0000b4006a277a23 */ /* 0x000fe20000010800 */
[----:B------:R-:W-:Y:S01]  /*11820*/  MUFU.EX2 R184, R184 ;  /* 0x000000b800b87308 */ /* 0x000fe20000000800 */
[----:B------:R-:W-:Y:S02]  /*11830*/  FADD.FTZ R0, -R68, R119 ;  /* 0x0000007744007221 */ /* 0x000fe40000010100 */
[--C-:B------:R-:W-:Y:S02]  /*11840*/  FFMA.FTZ R102, R56, c[0x0][0x2d0], -R5.reuse ;  /* 0x0000b40038667a23 */ /* 0x100fe40000010805 */
[----:B------:R-:W-:Y:S02]  /*11850*/  FMUL.FTZ R0, R0, c[0x0][0x2d0] ;  /* 0x0000b40000007a20 */ /* 0x000fe40000410000 */
[--C-:B------:R-:W-:Y:S02]  /*11860*/  FFMA.FTZ R36, R13, c[0x0][0x2d0], -R5.reuse ;  /* 0x0000b4000d247a23 */ /* 0x100fe40000010805 */
[--C-:B------:R-:W-:Y:S01]  /*11870*/  FFMA.FTZ R49, R12, c[0x0][0x2d0], -R5.reuse ;  /* 0x0000b4000c317a23 */ /* 0x100fe20000010805 */
[----:B------:R-:W-:Y:S01]  /*11880*/  MUFU.EX2 R106, R11 ;  /* 0x0000000b006a7308 */ /* 0x000fe20000000800 */
[--C-:B------:R-:W-:Y:S02]  /*11890*/  FFMA.FTZ R99, R57, c[0x0][0x2d0], -R5.reuse ;  /* 0x0000b40039637a23 */ /* 0x100fe40000010805 */
[--C-:B------:R-:W-:Y:S01]  /*118a0*/  FFMA.FTZ R203, R72, c[0x0][0x2d0], -R5.reuse ;  /* 0x0000b40048cb7a23 */ /* 0x100fe20000010805 */
[----:B------:R-:W-:Y:S01]  /*118b0*/  MOV R59, R49 ;  /* 0x00000031003b7202 */ /* 0x000fe20000000f00 */
[----:B------:R-:W-:Y:S05]  /*118c0*/  FFMA.FTZ R202, R73, c[0x0][0x2d0], -R5 ;  /* 0x0000b40049ca7a23 */ /* 0x000fea0000010805 */
        /* <DEDUP_REMOVED lines=40> */
[C---:B--2---:R-:W-:Y:S01]  /*11b50*/  FMUL.FTZ R61, R3.reuse, R121 ;  /* 0x00000079033d7220 */ /* 0x044fe20000410000 */
[----:B------:R-:W-:Y:S01]  /*11b60*/  MOV R74, R32 ;  /* 0x00000020004a7202 */ /* 0x000fe20000000f00 */
[----:B------:R-:W2:Y:S01]  /*11b70*/  LDL.LU R121, [R1+0x2c] ;  /* 0x00002c0001797983 */ /* 0x000ea20000300800 */
[C---:B------:R-:W-:Y:S01]  /*11b80*/  FMUL.FTZ R60, R3.reuse, R120 ;  /* 0x00000078033c7220 */ /* 0x040fe20000410000 */
[----:B-1----:R-:W-:Y:S01]  /*11b90*/  F2FP.BF16.PACK_AB R72, R22, R26 ;  /* 0x0000001a1648723e */ /* 0x002fe200000010ff */
[----:B------:R-:W-:Y:S01]  /*11ba0*/  FMUL.FTZ R64, R2, R124 ;  /* 0x0000007c02407220 */ /* 0x000fe20000410000 */
[----:B------:R-:W-:Y:S01]  /*11bb0*/  F2FP.BF16.PACK_AB R73, R18, R23 ;  /* 0x000000171249723e */ /* 0x000fe200000010ff */
[C---:B------:R-:W-:Y:S01]  /*11bc0*/  FMUL.FTZ R8, R3.reuse, R148 ;  /* 0x0000009403087220 */ /* 0x040fe20000410000 */
[----:B------:R-:W-:Y:S01]  /*11bd0*/  MOV R148, R36 ;  /* 0x0000002400947202 */ /* 0x000fe20000000f00 */
[----:B------:R-:W1:Y:S01]  /*11be0*/  MUFU.EX2 R120, R7 ;  /* 0x0000000700787308 */ /* 0x000e620000000800 */
        /* <DEDUP_REMOVED lines=9> */
[----:B------:R-:W4:Y:S01]  /*11c80*/  MUFU.EX2 R124, R15 ;  /* 0x0000000f007c7308 */ /* 0x000f220000000800 */
[C---:B------:R-:W-:Y:S01]  /*11c90*/  FMUL.FTZ R28, R3.reuse, R144 ;  /* 0x00000090031c7220 */ /* 0x040fe20000410000 */
[----:B------:R-:W-:Y:S01]  /*11ca0*/  MOV R144, R19 ;  /* 0x0000001300907202 */ /* 0x000fe20000000f00 */
[C---:B------:R-:W-:Y:S01]  /*11cb0*/  FMUL.FTZ R29, R3.reuse, R145 ;  /* 0x00000091031d7220 */ /* 0x040fe20000410000 */
[----:B------:R-:W-:Y:S01]  /*11cc0*/  MOV R141, R51 ;  /* 0x00000033008d7202 */ /* 0x000fe20000000f00 */
[C---:B------:R-:W-:Y:S01]  /*11cd0*/  FMUL.FTZ R40, R3.reuse, R132 ;  /* 0x0000008403287220 */ /* 0x040fe20000410000 */
[----:B------:R-:W-:Y:S01]  /*11ce0*/  MOV R145, R54 ;  /* 0x0000003600917202 */ /* 0x000fe20000000f00 */
[C---:B------:R-:W-:Y:S02]  /*11cf0*/  FMUL.FTZ R41, R3.reuse, R133 ;  /* 0x0000008503297220 */ /* 0x040fe40000410000 */
[C---:B------:R-:W-:Y:S01]  /*11d00*/  FMUL.FTZ R44, R3.reuse, R136 ;  /* 0x00000088032c7220 */ /* 0x040fe20000410000 */
[----:B------:R-:W-:Y:S01]  /*11d10*/  MOV R136, R148 ;  /* 0x0000009400887202 */ /* 0x000fe20000000f00 */
[C---:B------:R-:W-:Y:S01]  /*11d20*/  FMUL.FTZ R45, R3.reuse, R137 ;  /* 0x00000089032d7220 */ /* 0x040fe20000410000 */
[----:B------:R-:W-:Y:S01]  /*11d30*/  MOV R148, R38 ;  /* 0x0000002600947202 */ /* 0x000fe20000000f00 */
[C---:B------:R-:W-:Y:S01]  /*11d40*/  FFMA.FTZ R88, R3.reuse, R88, R248 ;  /* 0x0000005803587223 */ /* 0x040fe200000100f8 */
[----:B------:R-:W-:Y:S01]  /*11d50*/  MUFU.EX2 R132, R84 ;  /* 0x0000005400847308 */ /* 0x000fe20000000800 */
[C---:B------:R-:W-:Y:S01]  /*11d60*/  FMUL.FTZ R56, R3.reuse, R128 ;  /* 0x0000008003387220 */ /* 0x040fe20000410000 */
[----:B------:R-:W-:Y:S01]  /*11d70*/  MOV R128, R63 ;  /* 0x0000003f00807202 */ /* 0x000fe20000000f00 */
[----:B------:R-:W-:Y:S02]  /*11d80*/  FMUL.FTZ R57, R3, R129 ;  /* 0x0000008103397220 */ /* 0x000fe40000410000 */
[C---:B---3--:R-:W-:Y:S01]  /*11d90*/  FFMA.FTZ R3, R2.reuse, R34, R26 ;  /* 0x0000002202037223 */ /* 0x048fe2000001001a */
[----:B------:R-:W-:Y:S01]  /*11da0*/  MOV R34, R33 ;  /* 0x0000002100227202 */ /* 0x000fe20000000f00 */
[C---:B------:R-:W-:Y:S01]  /*11db0*/  FMUL.FTZ R4, R2.reuse, R180 ;  /* 0x000000b402047220 */ /* 0x040fe20000410000 */
[----:B------:R-:W-:Y:S01]  /*11dc0*/  MOV R180, R30 ;  /* 0x0000001e00b47202 */ /* 0x000fe20000000f00 */
[C---:B------:R-:W-:Y:S01]  /*11dd0*/  FMUL.FTZ R5, R2.reuse, R181 ;  /* 0x000000b502057220 */ /* 0x040fe20000410000 */
[----:B------:R-:W-:Y:S01]  /*11de0*/  MOV R181, R83 ;  /* 0x0000005300b57202 */ /* 0x000fe20000000f00 */
[----:B------:R-:W-:Y:S01]  /*11df0*/  FMUL.FTZ R16, R2, R172 ;  /* 0x000000ac02107220 */ /* 0x000fe20000410000 */
[----:B-1----:R-:W-:Y:S01]  /*11e00*/  F2FP.BF16.PACK_AB R83, R120, R110 ;  /* 0x0000006e7853723e */ /* 0x002fe200000010ff */
[C---:B------:R-:W-:Y:S01]  /*11e10*/  FMUL.FTZ R17, R2.reuse, R173 ;  /* 0x000000ad02117220 */ /* 0x040fe20000410000 */
[----:B------:R-:W-:Y:S01]  /*11e20*/  MOV R172, R67 ;  /* 0x0000004300ac7202 */ /* 0x000fe20000000f00 */
[C---:B------:R-:W-:Y:S01]  /*11e30*/  FMUL.FTZ R20, R2.reuse, R176 ;  /* 0x000000b002147220 */ /* 0x040fe20000410000 */
[----:B------:R-:W-:Y:S01]  /*11e40*/  MOV R176, R42 ;  /* 0x0000002a00b07202 */ /* 0x000fe20000000f00 */
[C---:B------:R-:W-:Y:S01]  /*11e50*/  FMUL.FTZ R21, R2.reuse, R177 ;  /* 0x000000b102157220 */ /* 0x040fe20000410000 */
        /* <DEDUP_REMOVED lines=17> */
[----:B------:R-:W-:Y:S01]  /*11f70*/  FMUL.FTZ R65, R2, R125 ;  /* 0x0000007d02417220 */ /* 0x000fe20000410000 */
[----:B------:R-:W-:Y:S01]  /*11f80*/  MOV R125, R47 ;  /* 0x0000002f007d7202 */ /* 0x000fe20000000f00 */
[C---:B------:R-:W-:Y:S01]  /*11f90*/  FFMA.FTZ R2, R58.reuse, R6, R23 ;  /* 0x000000063a027223 */ /* 0x040fe20000010017 */
[----:B------:R-:W1:Y:S01]  /*11fa0*/  MUFU.EX2 R107, R92 ;  /* 0x0000005c006b7308 */ /* 0x000e620000000800 */
[----:B------:R-:W-:Y:S01]  /*11fb0*/  FMUL.FTZ R6, R58, R182 ;  /* 0x000000b63a067220 */ /* 0x000fe20000410000 */
[----:B------:R-:W-:Y:S01]  /*11fc0*/  MOV R182, R82 ;  /* 0x0000005200b67202 */ /* 0x000fe20000000f00 */
[----:B------:R-:W-:Y:S01]  /*11fd0*/  FADD.FTZ R94, R18, R2 ;  /* 0x00000002125e7221 */ /* 0x000fe20000010000 */
[----:B------:R-:W-:Y:S01]  /*11fe0*/  MOV R2, R74 ;  /* 0x0000004a00027202 */ /* 0x000fe20000000f00 */
[----:B------:R-:W-:Y:S01]  /*11ff0*/  FMUL.FTZ R7, R58, R183 ;  /* 0x000000b73a077220 */ /* 0x000fe20000410000 */
[----:B------:R-:W-:Y:S01]  /*12000*/  MOV R183, R80 ;  /* 0x0000005000b77202 */ /* 0x000fe20000000f00 */
[----:B------:R-:W-:Y:S01]  /*12010*/  FMUL.FTZ R10, R0, R150 ;  /* 0x00000096000a7220 */ /* 0x000fe20000410000 */
[----:B------:R-:W-:Y:S01]  /*12020*/  F2FP.BF16.PACK_AB R74, R182, R2 ;  /* 0x00000002b64a723e */ /* 0x000fe200000010ff */
[----:B------:R-:W-:Y:S01]  /*12030*/  FMUL.FTZ R11, R0, R151 ;  /* 0x00000097000b7220 */ /* 0x000fe20000410000 */
[----:B------:R-:W-:Y:S01]  /*12040*/  F2FP.BF16.PACK_AB R75, R222, R183 ;  /* 0x000000b7de4b723e */ /* 0x000fe200000010ff */
[----:B------:R-:W-:Y:S01]  /*12050*/  FADD.FTZ R95, R22, R3 ;  /* 0x00000003165f7221 */ /* 0x000fe20000010000 */
[----:B------:R-:W-:Y:S01]  /*12060*/  F2FP.BF16.PACK_AB R80, R216, R248 ;  /* 0x000000f8d850723e */ /* 0x000fe200000010ff */
[----:B------:R-:W-:Y:S01]  /*12070*/  FMUL.FTZ R18, R58, R174 ;  /* 0x000000ae3a127220 */ /* 0x000fe20000410000 */
[----:B----4-:R-:W-:Y:S01]  /*12080*/  F2FP.BF16.PACK_AB R82, R124, R111 ;  /* 0x0000006f7c52723e */ /* 0x010fe200000010ff */
[C---:B------:R-:W-:Y:S01]  /*12090*/  FMUL.FTZ R19, R58.reuse, R175 ;  /* 0x000000af3a137220 */ /* 0x040fe20000410000 */
[----:B------:R-:W-:Y:S01]  /*120a0*/  MOV R168, R66 ;  /* 0x0000004200a87202 */ /* 0x000fe20000000f00 */
[-C--:B-----5:R-:W-:Y:S01]  /*120b0*/  HMMA.16816.F32.BF16 R4, R72, R76.reuse, R4 ;  /* 0x0000004c4804723c */ /* 0x0a0fe20000041804 */
[----:B------:R-:W-:Y:S04]  /*120c0*/  MUFU.EX2 R133, R101 ;  /* 0x0000006500857308 */ /* 0x000fe80000000800 */
[C---:B------:R-:W-:Y:S01]  /*120d0*/  FMUL.FTZ R34, R58.reuse, R166 ;  /* 0x000000a63a227220 */ /* 0x040fe20000410000 */
[----:B------:R-:W-:Y:S01]  /*120e0*/  MOV R152, R59 ;  /* 0x0000003b00987202 */ /* 0x000fe20000000f00 */
[----:B------:R-:W-:Y:S01]  /*120f0*/  FMUL.FTZ R35, R58, R167 ;  /* 0x000000a73a237220 */ /* 0x000fe20000410000 */
[C---:B------:R-:W-:Y:S03]  /*12100*/  HMMA.16816.F32.BF16 R8, R80.reuse, R76, R8 ;  /* 0x0000004c5008723c */ /* 0x040fe60000041808 */
[----:B------:R-:W-:Y:S01]  /*12110*/  MUFU.EX2 R137, R99 ;  /* 0x0000006300897308 */ /* 0x000fe20000000800 */
[----:B------:R-:W-:Y:S01]  /*12120*/  FMUL.FTZ R15, R0, R159 ;  /* 0x0000009f000f7220 */ /* 0x000fe20000410000 */
[----:B------:R-:W-:Y:S01]  /*12130*/  MOV R248, R152 ;  /* 0x0000009800f87202 */ /* 0x000fe20000000f00 */
[C---:B------:R-:W-:Y:S02]  /*12140*/  FMUL.FTZ R22, R58.reuse, R178 ;  /* 0x000000b23a167220 */ /* 0x040fe40000410000 */
[----:B------:R-:W-:Y:S04]  /*12150*/  FMUL.FTZ R23, R58, R179 ;  /* 0x000000b33a177220 */ /* 0x000fe80000410000 */
[C---:B------:R-:W-:Y:S01]  /*12160*/  FMUL.FTZ R26, R0.reuse, R142 ;  /* 0x0000008e001a7220 */ /* 0x040fe20000410000 */
[----:B------:R3:W4:Y:S01]  /*12170*/  MUFU.EX2 R99, R98 ;  /* 0x0000006200637308 */ /* 0x0007220000000800 */
[C---:B------:R-:W-:Y:S02]  /*12180*/  FMUL.FTZ R27, R0.reuse, R143 ;  /* 0x0000008f001b7220 */ /* 0x040fe40000410000 */
[C---:B------:R-:W-:Y:S02]  /*12190*/  FMUL.FTZ R30, R0.reuse, R146 ;  /* 0x00000092001e7220 */ /* 0x040fe40000410000 */
[----:B------:R-:W-:Y:S02]  /*121a0*/  FMUL.FTZ R31, R0, R147 ;  /* 0x00000093001f7220 */ /* 0x000fe40000410000 */
[C---:B------:R-:W-:Y:S02]  /*121b0*/  FMUL.FTZ R38, R58.reuse, R170 ;  /* 0x000000aa3a267220 */ /* 0x040fe40000410000 */
[----:B------:R-:W-:Y:S01]  /*121c0*/  FMUL.FTZ R39, R58, R171 ;  /* 0x000000ab3a277220 */ /* 0x000fe20000410000 */
[----:B------:R5:W-:Y:S01]  /*121d0*/  MUFU.EX2 R101, R96 ;  /* 0x0000006000657308 */ /* 0x000be20000000800 */
[C---:B------:R-:W-:Y:S02]  /*121e0*/  FMUL.FTZ R42, R0.reuse, R134 ;  /* 0x00000086002a7220 */ /* 0x040fe40000410000 */
[C---:B------:R-:W-:Y:S02]  /*121f0*/  FMUL.FTZ R43, R0.reuse, R135 ;  /* 0x00000087002b7220 */ /* 0x040fe40000410000 */
[C---:B------:R-:W-:Y:S02]  /*12200*/  FMUL.FTZ R46, R0.reuse, R138 ;  /* 0x0000008a002e7220 */ /* 0x040fe40000410000 */
[----:B------:R-:W-:Y:S02]  /*12210*/  FMUL.FTZ R47, R0, R139 ;  /* 0x0000008b002f7220 */ /* 0x000fe40000410000 */
[C---:B------:R-:W-:Y:S01]  /*12220*/  FMUL.FTZ R50, R58.reuse, R162 ;  /* 0x000000a23a327220 */ /* 0x040fe20000410000 */
[----:B------:R-:W-:Y:S01]  /*12230*/  MUFU.EX2 R135, R103 ;  /* 0x0000006700877308 */ /* 0x000fe20000000800 */
[C---:B------:R-:W-:Y:S02]  /*12240*/  FMUL.FTZ R51, R58.reuse, R163 ;  /* 0x000000a33a337220 */ /* 0x040fe40000410000 */
[C---:B------:R-:W-:Y:S02]  /*12250*/  FMUL.FTZ R66, R58.reuse, R126 ;  /* 0x0000007e3a427220 */ /* 0x040fe40000410000 */
[C---:B------:R-:W-:Y:S02]  /*12260*/  FMUL.FTZ R67, R58.reuse, R127 ;  /* 0x0000007f3a437220 */ /* 0x040fe40000410000 */
[C---:B------:R-:W-:Y:S02]  /*12270*/  FMUL.FTZ R54, R58.reuse, R154 ;  /* 0x0000009a3a367220 */ /* 0x040fe40000410000 */
[----:B------:R-:W-:Y:S01]  /*12280*/  FMUL.FTZ R55, R58, R155 ;  /* 0x0000009b3a377220 */ /* 0x000fe20000410000 */
[----:B------:R-:W-:Y:S01]  /*12290*/  MUFU.EX2 R126, R86 ;  /* 0x00000056007e7308 */ /* 0x000fe20000000800 */
[----:B------:R-:W-:Y:S02]  /*122a0*/  FMUL.FTZ R58, R0, R130 ;  /* 0x00000082003a7220 */ /* 0x000fe40000410000 */
[----:B------:R-:W-:Y:S02]  /*122b0*/  FADD.FTZ R88, R216, R88 ;  /* 0x00000058d8587221 */ /* 0x000fe40000010000 */
[----:B------:R-:W-:Y:S02]  /*122c0*/  FADD.FTZ R2, R2, R95 ;  /* 0x0000005f02027221 */ /* 0x000fe40000010000 */
[----:B---3--:R-:W-:Y:S02]  /*122d0*/  FADD.FTZ R98, R111, R88 ;  /* 0x000000586f627221 */ /* 0x008fe40000010000 */
[C---:B------:R-:W-:Y:S01]  /*122e0*/  FMUL.FTZ R59, R0.reuse, R131 ;  /* 0x00000083003b7220 */ /* 0x040fe20000410000 */
[----:B------:R-:W-:Y:S01]  /*122f0*/  MUFU.EX2 R127, R85 ;  /* 0x00000055007f7308 */ /* 0x000fe20000000800 */
[C---:B------:R-:W-:Y:S02]  /*12300*/  FMUL.FTZ R62, R0.reuse, R122 ;  /* 0x0000007a003e7220 */ /* 0x040fe40000410000 */
[----:B------:R-:W-:Y:S02]  /*12310*/  FMUL.FTZ R63, R0, R123 ;  /* 0x0000007b003f7220 */ /* 0x000fe40000410000 */
[----:B-----5:R-:W-:Y:S01]  /*12320*/  FADD.FTZ R96, R182, R2 ;  /* 0x00000002b6607221 */ /* 0x020fe20000010000 */
[----:B------:R-:W-:Y:S01]  /*12330*/  MOV R182, R125 ;  /* 0x0000007d00b67202 */ /* 0x000fe20000000f00 */
[----:B------:R-:W-:Y:S03]  /*12340*/  FADD.FTZ R2, R124, R98 ;  /* 0x000000627c027221 */ /* 0x000fe60000010000 */
[----:B------:R-:W-:Y:S01]  /*12350*/  MUFU.EX2 R130, R112 ;  /* 0x0000007000827308 */ /* 0x000fe20000000800 */
[----:B-1----:R-:W-:Y:S09]  /*12360*/  FADD.FTZ R2, R107, R2 ;  /* 0x000000026b027221 */ /* 0x002ff20000010000 */
[----:B------:R1:W-:Y:S10]  /*12370*/  MUFU.EX2 R112, R87 ;  /* 0x0000005700707308 */ /* 0x0003f40000000800 */
[----:B------:R-:W-:Y:S10]  /*12380*/  MUFU.EX2 R122, R89 ;  /* 0x00000059007a7308 */ /* 0x000ff40000000800 */
[----:B------:R-:W-:Y:S01]  /*12390*/  MUFU.EX2 R103, R172 ;  /* 0x000000ac00677308 */ /* 0x000fe20000000800 */
[----:B-1----:R-:W-:Y:S09]  /*123a0*/  LDSM.16.MT88.4 R84, [R225+0x800] ;  /* 0x00080000e154783b */ /* 0x002ff20000004200 */
[----:B------:R-:W-:Y:S10]  /*123b0*/  MUFU.EX2 R111, R165 ;  /* 0x000000a5006f7308 */ /* 0x000ff40000000800 */
[----:B------:R-:W-:Y:S10]  /*123c0*/  MUFU.EX2 R131, R102 ;  /* 0x0000006600837308 */ /* 0x000ff40000000800 */
[----:B------:R1:W-:Y:S10]  /*123d0*/  MUFU.EX2 R102, R93 ;  /* 0x0000005d00667308 */ /* 0x0003f40000000800 */
[----:B------:R-:W-:Y:S10]  /*123e0*/  MUFU.EX2 R125, R109 ;  /* 0x0000006d007d7308 */ /* 0x000ff40000000800 */
[----:B------:R-:W-:Y:S10]  /*123f0*/  MUFU.EX2 R109, R160 ;  /* 0x000000a0006d7308 */ /* 0x000ff40000000800 */
[----:B------:R-:W-:Y:S10]  /*12400*/  MUFU.EX2 R134, R100 ;  /* 0x0000006400867308 */ /* 0x000ff40000000800 */
[----:B------:R3:W5:Y:S10]  /*12410*/  MUFU.EX2 R100, R97 ;  /* 0x0000006100647308 */ /* 0x0007740000000800 */
[----:B------:R-:W-:Y:S10]  /*12420*/  MUFU.EX2 R123, R116 ;  /* 0x00000074007b7308 */ /* 0x000ff40000000800 */
[----:B------:R-:W-:Y:S10]  /*12430*/  MUFU.EX2 R116, R182 ;  /* 0x000000b600747308 */ /* 0x000ff40000000800 */
[----:B------:R-:W-:Y:S10]  /*12440*/  MUFU.EX2 R129, R113 ;  /* 0x0000007100817308 */ /* 0x000ff40000000800 */
[----:B------:R-:W-:Y:S01]  /*12450*/  MUFU.EX2 R152, R115 ;  /* 0x0000007300987308 */ /* 0x000fe20000000800 */
[C---:B--2---:R-:W-:Y:S02]  /*12460*/  FFMA.FTZ R3, R0.reuse, R121, R14 ;  /* 0x0000007900037223 */ /* 0x044fe4000001000e */
[----:B------:R-:W-:Y:S02]  /*12470*/  FMUL.FTZ R14, R0, R158 ;  /* 0x0000009e000e7220 */ /* 0x000fe40000410000 */
[----:B------:R-:W-:Y:S01]  /*12480*/  FADD.FTZ R0, R183, R94 ;  /* 0x0000005eb7007221 */ /* 0x000fe20000010000 */
[----:B------:R-:W-:Y:S01]  /*12490*/  MOV R183, R128 ;  /* 0x0000008000b77202 */ /* 0x000fe20000000f00 */
[----:B-1----:R-:W-:Y:S03]  /*124a0*/  LDSM.16.MT88.4 R92, [R226+0x1000] ;  /* 0x00100000e25c783b */ /* 0x002fe60000004200 */
[----:B------:R-:W1:Y:S01]  /*124b0*/  MUFU.EX2 R121, R118 ;  /* 0x0000007600797308 */ /* 0x000e620000000800 */
[----:B------:R-:W-:Y:S01]  /*124c0*/  FADD.FTZ R3, R106, R3 ;  /* 0x000000036a037221 */ /* 0x000fe20000010000 */
[-C--:B------:R-:W-:Y:S03]  /*124d0*/  HMMA.16816.F32.BF16 R12, R80, R78.reuse, R12 ;  /* 0x0000004e500c723c */ /* 0x080fe6000004180c */
[----:B---3--:R-:W-:Y:S01]  /*124e0*/  FADD.FTZ R97, R110, R3 ;  /* 0x000000036e617221 */ /* 0x008fe20000010000 */
[----:B------:R-:W-:Y:S01]  /*124f0*/  MOV R128, R136 ;  /* 0x0000008800807202 */ /* 0x000fe20000000f00 */
[----:B------:R-:W-:Y:S02]  /*12500*/  FADD.FTZ R3, R222, R0 ;  /* 0x00000000de037221 */ /* 0x000fe40000010000 */
[----:B------:R-:W-:Y:S01]  /*12510*/  FADD.FTZ R0, R120, R97 ;  /* 0x0000006178007221 */ /* 0x000fe20000010000 */
[C---:B------:R-:W-:Y:S01]  /*12520*/  HMMA.16816.F32.BF16 R16, R72.reuse, R78, R16 ;  /* 0x0000004e4810723c */ /* 0x040fe20000041810 */
[----:B------:R-:W2:Y:S01]  /*12530*/  LDSM.16.MT88.4 R76, [R229] ;  /* 0x00000000e54c783b */ /* 0x000ea20000004200 */
[----:B------:R3:W3:Y:S02]  /*12540*/  MUFU.EX2 R118, R91 ;  /* 0x0000005b00767308 */ /* 0x0006e40000000800 */
[----:B----4-:R-:W-:Y:S02]  /*12550*/  FADD.FTZ R0, R99, R0 ;  /* 0x0000000063007221 */ /* 0x010fe40000010000 */
[----:B------:R-:W-:Y:S02]  /*12560*/  FADD.FTZ R3, R186, R3 ;  /* 0x00000003ba037221 */ /* 0x000fe40000010000 */
[----:B-----5:R-:W-:Y:S04]  /*12570*/  FADD.FTZ R0, R100, R0 ;  /* 0x0000000064007221 */ /* 0x020fe80000010000 */
[----:B------:R4:W-:Y:S01]  /*12580*/  MUFU.EX2 R110, R161 ;  /* 0x000000a1006e7308 */ /* 0x0009e20000000800 */
[----:B------:R-:W-:Y:S02]  /*12590*/  FADD.FTZ R0, R101, R0 ;  /* 0x0000000065007221 */ /* 0x000fe40000010000 */
[----:B------:R-:W-:Y:S02]  /*125a0*/  FADD.FTZ R3, R185, R3 ;  /* 0x00000003b9037221 */ /* 0x000fe40000010000 */
[----:B------:R-:W-:Y:S02]  /*125b0*/  FADD.FTZ R0, R102, R0 ;  /* 0x0000000066007221 */ /* 0x000fe40000010000 */
[----:B------:R-:W-:Y:S02]  /*125c0*/  FADD.FTZ R3, R184, R3 ;  /* 0x00000003b8037221 */ /* 0x000fe40000010000 */
[----:B------:R-:W-:Y:S01]  /*125d0*/  FADD.FTZ R0, R104, R0 ;  /* 0x0000000068007221 */ /* 0x000fe20000010000 */
[----:B------:R-:W-:Y:S01]  /*125e0*/  MUFU.EX2 R136, R114 ;  /* 0x0000007200887308 */ /* 0x000fe20000000800 */
[----:B-1----:R-:W-:Y:S02]  /*125f0*/  FADD.FTZ R3, R121, R3 ;  /* 0x0000000379037221 */ /* 0x002fe40000010000 */
[----:B------:R-:W-:Y:S01]  /*12600*/  FADD.FTZ R0, R105, R0 ;  /* 0x0000000069007221 */ /* 0x000fe20000010000 */
[----:B---3--:R-:W-:Y:S01]  /*12610*/  LDSM.16.MT88.4 R88, [R226+0x800] ;  /* 0x00080000e258783b */ /* 0x008fe20000004200 */
[----:B------:R-:W-:Y:S02]  /*12620*/  FADD.FTZ R2, R118, R2 ;  /* 0x0000000276027221 */ /* 0x000fe40000010000 */
[----:B------:R-:W-:Y:S02]  /*12630*/  FADD.FTZ R3, R117, R3 ;  /* 0x0000000375037221 */ /* 0x000fe40000010000 */
[----:B------:R-:W-:Y:S01]  /*12640*/  FADD.FTZ R2, R119, R2 ;  /* 0x0000000277027221 */ /* 0x000fe20000010000 */
[----:B------:R-:W1:Y:S01]  /*12650*/  MUFU.EX2 R114, R108 ;  /* 0x0000006c00727308 */ /* 0x000e620000000800 */
[----:B------:R-:W-:Y:S02]  /*12660*/  FADD.FTZ R3, R123, R3 ;  /* 0x000000037b037221 */ /* 0x000fe40000010000 */
[----:B------:R-:W-:Y:S01]  /*12670*/  FADD.FTZ R2, R122, R2 ;  /* 0x000000027a027221 */ /* 0x000fe20000010000 */
[----:B----4-:R-:W-:Y:S01]  /*12680*/  LDSM.16.MT88.4 R160, [R226+0x3000] ;  /* 0x00300000e2a0783b */ /* 0x010fe20000004200 */
[----:B------:R-:W-:Y:S02]  /*12690*/  FADD.FTZ R3, R129, R3 ;  /* 0x0000000381037221 */ /* 0x000fe40000010000 */
[----:B------:R-:W-:Y:S01]  /*126a0*/  FADD.FTZ R2, R112, R2 ;  /* 0x0000000270027221 */ /* 0x000fe20000010000 */
[-C--:B--2---:R-:W-:Y:S02]  /*126b0*/  HMMA.16816.F32.BF16 R20, R72, R76.reuse, R20 ;  /* 0x0000004c4814723c */ /* 0x084fe40000041814 */
[----:B------:R2:W-:Y:S01]  /*126c0*/  MUFU.EX2 R108, R164 ;  /* 0x000000a4006c7308 */ /* 0x0005e20000000800 */
[----:B------:R-:W-:Y:S04]  /*126d0*/  FADD.FTZ R2, R126, R2 ;  /* 0x000000027e027221 */ /* 0x000fe80000010000 */
[----:B------:R-:W-:Y:S01]  /*126e0*/  FADD.FTZ R98, R127, R2 ;  /* 0x000000027f627221 */ /* 0x000fe20000010000 */
[C---:B------:R-:W-:Y:S04]  /*126f0*/  HMMA.16816.F32.BF16 R24, R80.reuse, R76, R24 ;  /* 0x0000004c5018723c */ /* 0x040fe80000041818 */
[----:B------:R-:W3:Y:S01]  /*12700*/  MUFU.EX2 R115, R153 ;  /* 0x0000009900737308 */ /* 0x000ee20000000800 */
[----:B------:R-:W-:Y:S02]  /*12710*/  FADD.FTZ R2, R130, R3 ;  /* 0x0000000382027221 */ /* 0x000fe40000010000 */
[----:B-1----:R-:W-:Y:S01]  /*12720*/  FADD.FTZ R97, R114, R0 ;  /* 0x0000000072617221 */ /* 0x002fe20000010000 */
[-C--:B------:R-:W-:Y:S04]  /*12730*/  HMMA.16816.F32.BF16 R28, R80, R78.reuse, R28 ;  /* 0x0000004e501c723c */ /* 0x080fe8000004181c */
[----:B------:R-:W-:Y:S02]  /*12740*/  FADD.FTZ R0, R132, R98 ;  /* 0x0000006284007221 */ /* 0x000fe40000010000 */
[----:B------:R-:W-:Y:S01]  /*12750*/  MUFU.EX2 R113, R169 ;  /* 0x000000a900717308 */ /* 0x000fe20000000800 */
[----:B------:R-:W-:Y:S01]  /*12760*/  FADD.FTZ R2, R133, R2 ;  /* 0x0000000285027221 */ /* 0x000fe20000010000 */
[C---:B------:R-:W-:Y:S01]  /*12770*/  HMMA.16816.F32.BF16 R32, R72.reuse, R78, R32 ;  /* 0x0000004e4820723c */ /* 0x040fe20000041820 */
[----:B------:R-:W1:Y:S07]  /*12780*/  LDSM.16.MT88.4 R76, [R226] ;  /* 0x00000000e24c783b */ /* 0x000e6e0000004200 */
[----:B------:R-:W-:Y:S01]  /*12790*/  MUFU.EX2 R128, R128 ;  /* 0x0000008000807308 */ /* 0x000fe20000000800 */
[----:B--2---:R-:W-:Y:S03]  /*127a0*/  LDSM.16.MT88.4 R164, [R229+0x3000] ;  /* 0x00300000e5a4783b */ /* 0x004fe60000004200 */
[----:B---3--:R-:W-:Y:S06]  /*127b0*/  F2FP.BF16.PACK_AB R124, R115, R116 ;  /* 0x00000074737c723e */ /* 0x008fec00000010ff */
[----:B------:R-:W-:Y:S01]  /*127c0*/  MUFU.EX2 R106, R176 ;  /* 0x000000b0006a7308 */ /* 0x000fe20000000800 */
[-C--:B-1----:R-:W-:Y:S08]  /*127d0*/  HMMA.16816.F32.BF16 R36, R72, R76.reuse, R36 ;  /* 0x0000004c4824723c */ /* 0x082ff00000041824 */
[C---:B------:R-:W-:Y:S08]  /*127e0*/  HMMA.16816.F32.BF16 R40, R80.reuse, R76, R40 ;  /* 0x0000004c5028723c */ /* 0x040ff00000041828 */
[-C--:B------:R-:W-:Y:S08]  /*127f0*/  HMMA.16816.F32.BF16 R44, R80, R78.reuse, R44 ;  /* 0x0000004e502c723c */ /* 0x080ff0000004182c */
[C---:B------:R-:W-:Y:S01]  /*12800*/  HMMA.16816.F32.BF16 R48, R72.reuse, R78, R48 ;  /* 0x0000004e4830723c */ /* 0x040fe20000041830 */
[----:B------:R-:W1:Y:S07]  /*12810*/  LDSM.16.MT88.4 R76, [R228] ;  /* 0x00000000e44c783b */ /* 0x000e6e0000004200 */
[-C--:B-1----:R-:W-:Y:S08]  /*12820*/  HMMA.16816.F32.BF16 R52, R72, R76.reuse, R52 ;  /* 0x0000004c4834723c */ /* 0x082ff00000041834 */
[C---:B------:R-:W-:Y:S07]  /*12830*/  HMMA.16816.F32.BF16 R56, R80.reuse, R76, R56 ;  /* 0x0000004c5038723c */ /* 0x040fee0000041838 */
[----:B------:R-:W-:Y:S01]  /*12840*/  F2FP.BF16.PACK_AB R76, R118, R107 ;  /* 0x0000006b764c723e */ /* 0x000fe200000010ff */
[-C--:B------:R-:W-:Y:S01]  /*12850*/  HMMA.16816.F32.BF16 R60, R80, R78.reuse, R60 ;  /* 0x0000004e503c723c */ /* 0x080fe2000004183c */
[----:B------:R-:W1:Y:S01]  /*12860*/  LDSM.16.MT88.4 R80, [R229+0x800] ;  /* 0x00080000e550783b */ /* 0x000e620000004200 */
[----:B------:R-:W-:Y:S02]  /*12870*/  MUFU.EX2 R118, R183 ;  /* 0x000000b700767308 */ /* 0x000fe40000000800 */
[----:B------:R-:W-:Y:S04]  /*12880*/  F2FP.BF16.PACK_AB R77, R100, R99 ;  /* 0x00000063644d723e */ /* 0x000fe800000010ff */
[----:B------:R-:W-:Y:S04]  /*12890*/  HMMA.16816.F32.BF16 R64, R72, R78, R64 ;  /* 0x0000004e4840723c */ /* 0x000fe80000041840 */
[----:B------:R-:W-:Y:S03]  /*128a0*/  MUFU.EX2 R107, R177 ;  /* 0x000000b1006b7308 */ /* 0x000fe60000000800 */
[----:B------:R-:W-:Y:S02]  /*128b0*/  F2FP.BF16.PACK_AB R72, R197, R198 ;  /* 0x000000c6c548723e */ /* 0x000fe400000010ff */
[----:B------:R-:W-:Y:S03]  /*128c0*/  F2FP.BF16.PACK_AB R73, R185, R186 ;  /* 0x000000bab949723e */ /* 0x000fe600000010ff */
[----:B------:R-:W-:Y:S02]  /*128d0*/  F2FP.BF16.PACK_AB R74, R195, R196 ;  /* 0x000000c4c34a723e */ /* 0x000fe400000010ff */
[----:B------:R-:W-:Y:S01]  /*128e0*/  F2FP.BF16.PACK_AB R75, R121, R184 ;  /* 0x000000b8794b723e */ /* 0x000fe200000010ff */
[----:B------:R-:W-:Y:S01]  /*128f0*/  MUFU.EX2 R99, R141 ;  /* 0x0000008d00637308 */ /* 0x000fe20000000800 */
[----:B------:R-:W-:Y:S02]  /*12900*/  F2FP.BF16.PACK_AB R78, R122, R119 ;  /* 0x000000777a4e723e */ /* 0x000fe400000010ff */
[----:B------:R-:W-:Y:S03]  /*12910*/  F2FP.BF16.PACK_AB R79, R102, R101 ;  /* 0x00000065664f723e */ /* 0x000fe600000010ff */
[-C--:B------:R-:W-:Y:S04]  /*12920*/  HMMA.16816.F32.BF16 R4, R72, R84.reuse, R4 ;  /* 0x000000544804723c */ /* 0x080fe80000041804 */
[----:B------:R-:W-:Y:S04]  /*12930*/  MUFU.EX2 R102, R181 ;  /* 0x000000b500667308 */ /* 0x000fe80000000800 */
[C---:B------:R-:W-:Y:S06]  /*12940*/  HMMA.16816.F32.BF16 R8, R76.reuse, R84, R8 ;  /* 0x000000544c08723c */ /* 0x040fec0000041808 */
[----:B------:R-:W-:Y:S02]  /*12950*/  MUFU.EX2 R100, R144 ;  /* 0x0000009000647308 */ /* 0x000fe40000000800 */
[-C--:B------:R-:W-:Y:S08]  /*12960*/  HMMA.16816.F32.BF16 R12, R76, R86.reuse, R12 ;  /* 0x000000564c0c723c */ /* 0x080ff0000004180c */
[C---:B------:R-:W-:Y:S01]  /*12970*/  HMMA.16816.F32.BF16 R16, R72.reuse, R86, R16 ;  /* 0x000000564810723c */ /* 0x040fe20000041810 */
[----:B------:R-:W2:Y:S01]  /*12980*/  LDSM.16.MT88.4 R84, [R228+0x800] ;  /* 0x00080000e454783b */ /* 0x000ea20000004200 */
[----:B------:R-:W-:Y:S06]  /*12990*/  MUFU.EX2 R119, R248 ;  /* 0x000000f800777308 */ /* 0x000fec0000000800 */
[-C--:B-1----:R-:W-:Y:S04]  /*129a0*/  HMMA.16816.F32.BF16 R20, R72, R80.reuse, R20 ;  /* 0x000000504814723c */ /* 0x082fe80000041814 */
[----:B------:R-:W1:Y:S04]  /*129b0*/  MUFU.EX2 R101, R145 ;  /* 0x0000009100657308 */ /* 0x000e680000000800 */
[C---:B------:R-:W-:Y:S08]  /*129c0*/  HMMA.16816.F32.BF16 R24, R76.reuse, R80, R24 ;  /* 0x000000504c18723c */ /* 0x040ff00000041818 */
[-C--:B------:R-:W-:Y:S08]  /*129d0*/  HMMA.16816.F32.BF16 R28, R76, R82.reuse, R28 ;  /* 0x000000524c1c723c */ /* 0x080ff0000004181c */
[C---:B------:R-:W-:Y:S01]  /*129e0*/  HMMA.16816.F32.BF16 R32, R72.reuse, R82, R32 ;  /* 0x000000524820723c */ /* 0x040fe20000041820 */
[----:B------:R-:W3:Y:S03]  /*129f0*/  LDSM.16.MT88.4 R80, [R225+0x1000] ;  /* 0x00100000e150783b */ /* 0x000ee60000004200 */
[----:B-1----:R-:W-:Y:S04]  /*12a00*/  F2FP.BF16.PACK_AB R120, R100, R101 ;  /* 0x000000656478723e */ /* 0x002fe800000010ff */
[-C--:B------:R-:W-:Y:S08]  /*12a10*/  HMMA.16816.F32.BF16 R36, R72, R88.reuse, R36 ;  /* 0x000000584824723c */ /* 0x080ff00000041824 */
[C---:B------:R-:W-:Y:S08]  /*12a20*/  HMMA.16816.F32.BF16 R40, R76.reuse, R88, R40 ;  /* 0x000000584c28723c */ /* 0x040ff00000041828 */
[-C--:B------:R-:W-:Y:S08]  /*12a30*/  HMMA.16816.F32.BF16 R44, R76, R90.reuse, R44 ;  /* 0x0000005a4c2c723c */ /* 0x080ff0000004182c */
[C---:B------:R-:W-:Y:S01]  /*12a40*/  HMMA.16816.F32.BF16 R48, R72.reuse, R90, R48 ;  /* 0x0000005a4830723c */ /* 0x040fe20000041830 */
[----:B------:R-:W1:Y:S07]  /*12a50*/  LDSM.16.MT88.4 R88, [R229+0x1000] ;  /* 0x00100000e558783b */ /* 0x000e6e0000004200 */
        /* <DEDUP_REMOVED lines=10> */
[----:B------:R-:W-:Y:S01]  /*12b00*/  F2FP.BF16.PACK_AB R73, R123, R117 ;  /* 0x000000757b49723e */ /* 0x000fe200000010ff */
[----:B------:R4:W-:Y:S02]  /*12b10*/  MUFU.EX2 R104, R173 ;  /* 0x000000ad00687308 */ /* 0x0009e40000000800 */
[----:B------:R-:W-:Y:S02]  /*12b20*/  F2FP.BF16.PACK_AB R74, R191, R192 ;  /* 0x000000c0bf4a723e */ /* 0x000fe400000010ff */
[----:B------:R-:W-:Y:S02]  /*12b30*/  F2FP.BF16.PACK_AB R75, R130, R129 ;  /* 0x00000081824b723e */ /* 0x000fe400000010ff */
[----:B------:R-:W-:Y:S02]  /*12b40*/  F2FP.BF16.PACK_AB R76, R126, R112 ;  /* 0x000000707e4c723e */ /* 0x000fe400000010ff */
[----:B------:R-:W-:Y:S02]  /*12b50*/  F2FP.BF16.PACK_AB R79, R125, R114 ;  /* 0x000000727d4f723e */ /* 0x000fe400000010ff */
[----:B------:R-:W5:Y:S01]  /*12b60*/  MUFU.EX2 R105, R180 ;  /* 0x000000b400697308 */ /* 0x000f620000000800 */
[-C--:B---3--:R-:W-:Y:S03]  /*12b70*/  HMMA.16816.F32.BF16 R4, R72, R80.reuse, R4 ;  /* 0x000000504804723c */ /* 0x088fe60000041804 */
[----:B------:R-:W-:Y:S02]  /*12b80*/  F2FP.BF16.PACK_AB R126, R108, R111 ;  /* 0x0000006f6c7e723e */ /* 0x000fe400000010ff */
[----:B------:R-:W-:Y:S03]  /*12b90*/  MOV R117, R71 ;  /* 0x0000004700757202 */ /* 0x000fe60000000f00 */
[C---:B------:R-:W-:Y:S01]  /*12ba0*/  HMMA.16816.F32.BF16 R8, R76.reuse, R80, R8 ;  /* 0x000000504c08723c */ /* 0x040fe20000041808 */
[----:B------:R-:W-:Y:S01]  /*12bb0*/  MUFU.EX2 R112, R168 ;  /* 0x000000a800707308 */ /* 0x000fe20000000800 */
[----:B----4-:R-:W-:Y:S06]  /*12bc0*/  LDSM.16.MT88.4 R172, [R225+0x3000] ;  /* 0x00300000e1ac783b */ /* 0x010fec0000004200 */
[-C--:B------:R-:W-:Y:S04]  /*12bd0*/  HMMA.16816.F32.BF16 R12, R76, R82.reuse, R12 ;  /* 0x000000524c0c723c */ /* 0x080fe8000004180c */
[----:B-----5:R-:W-:Y:S04]  /*12be0*/  F2FP.BF16.PACK_AB R127, R105, R107 ;  /* 0x0000006b697f723e */ /* 0x020fe800000010ff */
[C---:B------:R-:W-:Y:S01]  /*12bf0*/  HMMA.16816.F32.BF16 R16, R72.reuse, R82, R16 ;  /* 0x000000524810723c */ /* 0x040fe20000041810 */
[----:B------:R-:W3:Y:S07]  /*12c00*/  LDSM.16.MT88.4 R80, [R225+0x1800] ;  /* 0x00180000e150783b */ /* 0x000eee0000004200 */
[-C--:B-1----:R-:W-:Y:S08]  /*12c10*/  HMMA.16816.F32.BF16 R20, R72, R88.reuse, R20 ;  /* 0x000000584814723c */ /* 0x082ff00000041814 */
        /* <DEDUP_REMOVED lines=83> */
[----:B------:R-:W-:Y:S02]  /*13150*/  F2FP.BF16.PACK_AB R76, R128, R219 ;  /* 0x000000db804c723e */ /* 0x000fe400000010ff */
[----:B------:R-:W-:Y:S03]  /*13160*/  F2FP.BF16.PACK_AB R79, R102, R103 ;  /* 0x00000067664f723e */ /* 0x000fe600000010ff */
[-C--:B---3--:R-:W-:Y:S08]  /*13170*/  HMMA.16816.F32.BF16 R4, R72, R80.reuse, R4 ;  /* 0x000000504804723c */ /* 0x088ff00000041804 */
        /* <DEDUP_REMOVED lines=20> */
[C---:B------:R-:W-:Y:S08]  /*132c0*/  HMMA.16816.F32.BF16 R56, R76.reuse, R84, R56 ;  /* 0x000000544c38723c */ /* 0x040ff00000041838 */
[-C--:B------:R-:W-:Y:S07]  /*132d0*/  HMMA.16816.F32.BF16 R60, R76, R86.reuse, R60 ;  /* 0x000000564c3c723c */ /* 0x080fee000004183c */
[----:B------:R-:W-:Y:S01]  /*132e0*/  FADD.FTZ R76, R125, R97 ;  /* 0x000000617d4c7221 */ /* 0x000fe20000010000 */
[----:B------:R-:W-:Y:S04]  /*132f0*/  HMMA.16816.F32.BF16 R64, R72, R86, R64 ;  /* 0x000000564840723c */ /* 0x000fe80000041840 */
[----:B------:R-:W-:Y:S01]  /*13300*/  F2FP.BF16.PACK_AB R125, R112, R113 ;  /* 0x00000071707d723e */ /* 0x000fe200000010ff */
[----:B------:R-:W-:Y:S02]  /*13310*/  FADD.FTZ R77, R131, R0 ;  /* 0x00000000834d7221 */ /* 0x000fe40000010000 */
[----:B------:R-:W-:Y:S02]  /*13320*/  FADD.FTZ R72, R134, R2 ;  /* 0x0000000286487221 */ /* 0x000fe40000010000 */
[----:B------:R-:W-:Y:S02]  /*13330*/  FADD.FTZ R0, R189, R3 ;  /* 0x00000003bd007221 */ /* 0x000fe40000010000 */
[-C--:B------:R-:W-:Y:S01]  /*13340*/  HMMA.16816.F32.BF16 R180, R124, R172.reuse, R4 ;  /* 0x000000ac7cb4723c */ /* 0x080fe20000041804 */
[----:B------:R-:W1:Y:S04]  /*13350*/  LDSM.16.MT88.4 R4, [R228+0x3000] ;  /* 0x00300000e404783b */ /* 0x000e680000004200 */
[----:B------:R-:W-:Y:S02]  /*13360*/  FADD.FTZ R3, R137, R77 ;  /* 0x0000004d89037221 */ /* 0x000fe40000010000 */
[----:B------:R-:W-:Y:S01]  /*13370*/  FADD.FTZ R76, R217, R76 ;  /* 0x0000004cd94c7221 */ /* 0x000fe20000010000 */
[C---:B------:R-:W-:Y:S04]  /*13380*/  HMMA.16816.F32.BF16 R148, R120.reuse, R172, R8 ;  /* 0x000000ac7894723c */ /* 0x040fe80000041808 */
[----:B------:R-:W-:Y:S02]  /*13390*/  FADD.FTZ R2, R218, R76 ;  /* 0x0000004cda027221 */ /* 0x000fe40000010000 */
[----:B------:R-:W-:Y:S02]  /*133a0*/  FADD.FTZ R0, R199, R0 ;  /* 0x00000000c7007221 */ /* 0x000fe40000010000 */
[-C--:B------:R-:W-:Y:S04]  /*133b0*/  HMMA.16816.F32.BF16 R156, R120, R174.reuse, R12 ;  /* 0x000000ae789c723c */ /* 0x080fe8000004180c */
        /* <DEDUP_REMOVED lines=50> */
[----:B------:R-:W-:Y:S01]  /*136e0*/  FADD.FTZ R2, R119, R10 ;  /* 0x0000000a77027221 */ /* 0x000fe20000010000 */
[----:B------:R-:W-:Y:S01]  /*136f0*/  MOV R119, R68 ;  /* 0x0000004400777202 */ /* 0x000fe20000000f00 */
[----:B------:R-:W-:Y:S01]  /*13700*/  FADD.FTZ R3, R115, R3 ;  /* 0x0000000373037221 */ /* 0x000fe20000010000 */
[----:B------:R-:W-:Y:S04]  /*13710*/  HMMA.16816.F32.BF16 R124, R124, R6, R64 ;  /* 0x000000067c7c723c */ /* 0x000fe80000041840 */
[----:B------:R-:W-:Y:S02]  /*13720*/  FADD.FTZ R3, R111, R3 ;  /* 0x000000036f037221 */ /* 0x000fe40000010000 */
[----:B------:R-:W-:Y:S01]  /*13730*/  FADD.FTZ R4, R118, R2 ;  /* 0x0000000276047221 */ /* 0x000fe20000010000 */
[----:B------:R-:W-:Y:S01]  /*13740*/  MOV R118, R70 ;  /* 0x0000004600767202 */ /* 0x000fe20000000f00 */
[----:B------:R-:W-:Y:S04]  /*13750*/  FADD.FTZ R3, R108, R3 ;  /* 0x000000036c037221 */ /* 0x000fe80000010000 */
[----:B------:R-:W-:Y:S01]  /*13760*/  FADD.FTZ R5, R102, R0 ;  /* 0x0000000066057221 */ /* 0x000fe20000010000 */
[----:B------:R1:W-:Y:S01]  /*13770*/  STL [R1+0x24], R3 ;  /* 0x0000240301007387 */ /* 0x0003e20000100800 */
        /* <DEDUP_REMOVED lines=10> */
[----:B------:R-:W-:Y:S02]  /*13820*/  IADD3 R0, R245, -0x1, RZ ;  /* 0xfffffffff5007810 */ /* 0x000fe40007ffe0ff */
[----:B------:R2:W-:Y:S01]  /*13830*/  STL [R1+0x28], R5 ;  /* 0x0000280501007387 */ /* 0x0005e20000100800 */
[----:B------:R-:W-:Y:S01]  /*13840*/  FADD.FTZ R2, R80, R2 ;  /* 0x0000000250027221 */ /* 0x000fe20000010000 */
[----:B------:R-:W-:Y:S01]  /*13850*/  MOV R245, R0 ;  /* 0x0000000000f57202 */ /* 0x000fe20000000f00 */
[----:B-1----:R-:W-:Y:S05]  /*13860*/  FADD.FTZ R3, R88, R4 ;  /* 0x0000000458037221 */ /* 0x002fea0000010000 */
[----:B------:R2:W-:Y:S04]  /*13870*/  STL [R1+0x20], R3 ;  /* 0x0000200301007387 */ /* 0x0005e80000100800 */
[----:B------:R2:W-:Y:S02]  /*13880*/  STL [R1+0x2c], R2 ;  /* 0x00002c0201007387 */ /* 0x0005e40000100800 */
[----:B--2---:R-:W-:-:S05]  /*13890*/  @P0 BRA `(.L_x_563) ;  /* 0xffffade000000947 */ /* 0x004fca000383ffff */
.L_x_556:
[----:B------:R-:W-:Y:S05]  /*138a0*/  BRA.DIV ~URZ, `(.L_x_564) ;  /* 0x000075127f007947 */ /* 0x000fea000b800000 */
[----:B------:R-:W2:Y:S04]  /*138b0*/  LDL R0, [R1+0x24] ;  /* 0x0000240001007983 */ /* 0x000ea80000100800 */
[----:B--2---:R1:W2:Y:S02]  /*138c0*/  SHFL.BFLY PT, R5, R0, 0x2, 0x1f ;  /* 0x0c401f0000057f89 */ /* 0x0042a400000e0000 */
.L_x_616:
[----:B-1----:R-:W3:Y:S02]  /*138d0*/  LDL.LU R0, [R1+0x24] ;  /* 0x0000240001007983 */ /* 0x002ee40000300800 */
[----:B--23--:R-:W-:Y:S01]  /*138e0*/  FADD.FTZ R5, R5, R0 ;  /* 0x0000000005057221 */ /* 0x00cfe20000010000 */
[----:B------:R-:W-:Y:S05]  /*138f0*/  BRA.DIV ~URZ, `(.L_x_565) ;  /* 0x000075227f007947 */ /* 0x000fea000b800000 */
[----:B------:R-:W2:Y:S04]  /*13900*/  LDL.LU R2, [R1+0x28] ;  /* 0x0000280001027983 */ /* 0x000ea80000300800 */
[----:B------:R-:W3:Y:S04]  /*13910*/  LDL.LU R0, [R1+0x20] ;  /* 0x0000200001007983 */ /* 0x000ee80000300800 */
[----:B------:R-:W4:Y:S04]  /*13920*/  LDL.LU R9, [R1+0x2c] ;  /* 0x00002c0001097983 */ /* 0x000f280000300800 */
[----:B--2---:R-:W1:Y:S04]  /*13930*/  SHFL.BFLY PT, R6, R2, 0x2, 0x1f ;  /* 0x0c401f0002067f89 */ /* 0x004e6800000e0000 */
[----:B---3--:R-:W2:Y:S04]  /*13940*/  SHFL.BFLY PT, R7, R0, 0x2, 0x1f ;  /* 0x0c401f0000077f89 */ /* 0x008ea800000e0000 */
[----:B----4-:R-:W3:Y:S01]  /*13950*/  SHFL.BFLY PT, R4, R9, 0x2, 0x1f ;  /* 0x0c401f0009047f89 */ /* 0x010ee200000e0000 */
[----:B-1----:R-:W-:-:S02]  /*13960*/  FADD.FTZ R6, R6, R2 ;  /* 0x0000000206067221 */ /* 0x002fc40000010000 */
[----:B--2---:R-:W-:-:S03]  /*13970*/  FADD.FTZ R7, R7, R0 ;  /* 0x0000000007077221 */ /* 0x004fc60000010000 */
[----:B------:R-:W1:Y:S01]  /*13980*/  SHFL.BFLY PT, R2, R6, 0x1, 0x1f ;  /* 0x0c201f0006027f89 */ /* 0x000e6200000e0000 */
[----:B---3--:R-:W-:-:S03]  /*13990*/  FADD.FTZ R4, R4, R9 ;  /* 0x0000000904047221 */ /* 0x008fc60000010000 */
[----:B------:R-:W2:Y:S04]  /*139a0*/  SHFL.BFLY PT, R0, R5, 0x1, 0x1f ;  /* 0x0c201f0005007f89 */ /* 0x000ea800000e0000 */
[----:B------:R-:W3:Y:S04]  /*139b0*/  SHFL.BFLY PT, R3, R7, 0x1, 0x1f ;  /* 0x0c201f0007037f89 */ /* 0x000ee800000e0000 */
[----:B------:R4:W4:Y:S01]  /*139c0*/  SHFL.BFLY PT, R8, R4, 0x1, 0x1f ;  /* 0x0c201f0004087f89 */ /* 0x00092200000e0000 */
[----:B-1----:R-:W-:Y:S02]  /*139d0*/  FADD.FTZ R6, R6, R2 ;  /* 0x0000000206067221 */ /* 0x002fe40000010000 */
[----:B--2---:R-:W-:-:S02]  /*139e0*/  FADD.FTZ R5, R5, R0 ;  /* 0x0000000005057221 */ /* 0x004fc40000010000 */
[----:B---3--:R-:W-:-:S03]  /*139f0*/  FADD.FTZ R7, R7, R3 ;  /* 0x0000000307077221 */ /* 0x008fc60000010000 */
.L_x_617:
[----:B------:R-:W-:Y:S01]  /*13a00*/  FSETP.NE.FTZ.AND P3, PT, R5, RZ, PT ;  /* 0x000000ff0500720b */ /* 0x000fe20003f75000 */
[----:B------:R-:W-:Y:S01]  /*13a10*/  CS2R R2, SRZ ;  /* 0x0000000000027805 */ /* 0x000fe2000001ff00 */
[----:B------:R-:W-:Y:S01]  /*13a20*/  FSETP.NE.FTZ.AND P2, PT, R6, RZ, PT ;  /* 0x000000ff0600720b */ /* 0x000fe20003f55000 */
[----:B----4-:R-:W-:Y:S01]  /*13a30*/  FADD.FTZ R4, R8, R4 ;  /* 0x0000000408047221 */ /* 0x010fe20000010000 */
[----:B------:R-:W-:Y:S02]  /*13a40*/  FSETP.NE.FTZ.AND P1, PT, R7, RZ, PT ;  /* 0x000000ff0700720b */ /* 0x000fe40003f35000 */
[----:B------:R-:W-:Y:S02]  /*13a50*/  MOV R0, RZ ;  /* 0x000000ff00007202 */ /* 0x000fe40000000f00 */
[----:B------:R-:W-:Y:S02]  /*13a60*/  FSETP.NE.FTZ.AND P0, PT, R4, RZ, PT ;  /* 0x000000ff0400720b */ /* 0x000fe40003f15000 */
[----:B------:R-:W-:-:S02]  /*13a70*/  MOV R34, 0xff800000 ;  /* 0xff80000000227802 */ /* 0x000fc40000000f00 */
[----:B------:R-:W-:Y:S01]  /*13a80*/  MOV R32, 0xff800000 ;  /* 0xff80000000207802 */ /* 0x000fe20000000f00 */
[----:B------:R-:W1:Y:S01]  /*13a90*/  @P3 MUFU.RCP R0, R5 ;  /* 0x0000000500003308 */ /* 0x000e620000001000 */
[----:B------:R-:W-:Y:S02]  /*13aa0*/  MOV R33, 0xff800000 ;  /* 0xff80000000217802 */ /* 0x000fe40000000f00 */
[----:B------:R-:W-:Y:S02]  /*13ab0*/  MOV R31, 0xff800000 ;  /* 0xff800000001f7802 */ /* 0x000fe40000000f00 */
[----:B------:R-:W-:-:S03]  /*13ac0*/  @P1 MOV R17, 0x3f317218 ;  /* 0x3f31721800111802 */ /* 0x000fc60000000f00 */
[----:B------:R-:W2:Y:S08]  /*13ad0*/  @P2 MUFU.RCP R3, R6 ;  /* 0x0000000600032308 */ /* 0x000eb00000001000 */
[----:B------:R-:W3:Y:S01]  /*13ae0*/  @P1 MUFU.RCP R2, R7 ;  /* 0x0000000700021308 */ /* 0x000ee20000001000 */
[C---:B-1----:R-:W-:Y:S02]  /*13af0*/  FMUL.FTZ R180, R0.reuse, R180 ;  /* 0x000000b400b47220 */ /* 0x042fe40000410000 */
        /* <DEDUP_REMOVED lines=8> */
[----:B------:R1:W4:Y:S01]  /*13b80*/  @P2 MUFU.LG2 R5, R6 ;  /* 0x0000000600052308 */ /* 0x0003220000000c00 */
[----:B------:R-:W-:-:S02]  /*13b90*/  FMUL.FTZ R168, R0, R168 ;  /* 0x000000a800a87220 */ /* 0x000fc40000410000 */
[C---:B------:R-:W-:Y:S02]  /*13ba0*/  FMUL.FTZ R16, R0.reuse, R169 ;  /* 0x000000a900107220 */ /* 0x040fe40000410000 */
[C---:B------:R-:W-:Y:S02]  /*13bb0*/  FMUL.FTZ R160, R0.reuse, R160 ;  /* 0x000000a000a07220 */ /* 0x040fe40000410000 */
[C---:B------:R-:W-:Y:S01]  /*13bc0*/  FMUL.FTZ R12, R0.reuse, R161 ;  /* 0x000000a1000c7220 */ /* 0x040fe20000410000 */
[----:B------:R-:W3:Y:S01]  /*13bd0*/  @P1 MUFU.LG2 R7, R7 ;  /* 0x0000000700071308 */ /* 0x000ee20000000c00 */
[C---:B------:R-:W-:Y:S02]  /*13be0*/  FMUL.FTZ R152, R0.reuse, R152 ;  /* 0x0000009800987220 */ /* 0x040fe40000410000 */
[C---:B------:R-:W-:Y:S02]  /*13bf0*/  FMUL.FTZ R8, R0.reuse, R153 ;  /* 0x0000009900087220 */ /* 0x040fe40000410000 */
[----:B------:R-:W-:-:S02]  /*13c00*/  FMUL.FTZ R124, R0, R124 ;  /* 0x0000007c007c7220 */ /* 0x000fc40000410000 */
[----:B------:R-:W-:Y:S01]  /*13c10*/  FMUL.FTZ R125, R0, R125 ;  /* 0x0000007d007d7220 */ /* 0x000fe20000410000 */
[----:B------:R-:W-:Y:S01]  /*13c20*/  MOV R0, RZ ;  /* 0x000000ff00007202 */ /* 0x000fe20000000f00 */
[C---:B--2---:R-:W-:Y:S01]  /*13c30*/  FMUL.FTZ R182, R3.reuse, R182 ;  /* 0x000000b603b67220 */ /* 0x044fe20000410000 */
[----:B-1----:R-:W-:Y:S01]  /*13c40*/  @P3 MOV R6, 0x3f317218 ;  /* 0x3f31721800063802 */ /* 0x002fe20000000f00 */
[C---:B------:R-:W-:Y:S02]  /*13c50*/  FMUL.FTZ R29, R3.reuse, R183 ;  /* 0x000000b7031d7220 */ /* 0x040fe40000410000 */
[C---:B------:R-:W-:Y:S01]  /*13c60*/  FMUL.FTZ R174, R3.reuse, R174 ;  /* 0x000000ae03ae7220 */ /* 0x040fe20000410000 */
[----:B------:R-:W-:Y:S01]  /*13c70*/  @P0 MUFU.RCP R0, R4 ;  /* 0x0000000400000308 */ /* 0x000fe20000001000 */
        /* <DEDUP_REMOVED lines=12> */
[----:B------:R-:W-:Y:S01]  /*13d40*/  FMUL.FTZ R127, R3, R127 ;  /* 0x0000007f037f7220 */ /* 0x000fe20000410000 */
[----:B------:R-:W-:Y:S01]  /*13d50*/  @P2 MOV R3, 0x3f317218 ;  /* 0x3f31721800032802 */ /* 0x000fe20000000f00 */
[----:B---3--:R-:W-:-:S02]  /*13d60*/  FMUL.FTZ R148, R2, R148 ;  /* 0x0000009402947220 */ /* 0x008fc40000410000 */
        /* <DEDUP_REMOVED lines=14> */
[----:B------:R-:W-:Y:S02]  /*13e50*/  FMUL.FTZ R121, R2, R121 ;  /* 0x0000007902797220 */ /* 0x000fe40000410000 */
[----:B------:R1:W2:Y:S01]  /*13e60*/  @P0 MUFU.LG2 R2, R4 ;  /* 0x0000000400020308 */ /* 0x0002a20000000c00 */
[----:B----4-:R-:W-:Y:S02]  /*13e70*/  @P2 FMUL.FTZ R9, R5, 0.69314718246459960938 ;  /* 0x3f31721805092820 */ /* 0x010fe40000410000 */
[----:B------:R-:W-:Y:S02]  /*13e80*/  @P2 FMUL.FTZ R5, R3, c[0x0][0x2d0] ;  /* 0x0000b40003052a20 */ /* 0x000fe40000410000 */
[----:B------:R-:W-:-:S02]  /*13e90*/  @P1 FMUL.FTZ R7, R7, 0.69314718246459960938 ;  /* 0x3f31721807071820 */ /* 0x000fc40000410000 */
[----:B------:R-:W-:Y:S02]  /*13ea0*/  @P1 FMUL.FTZ R3, R17, c[0x0][0x2d0] ;  /* 0x0000b40011031a20 */ /* 0x000fe40000410000 */
[----:B------:R-:W-:Y:S02]  /*13eb0*/  @P3 FMUL.FTZ R13, R13, 0.69314718246459960938 ;  /* 0x3f3172180d0d3820 */ /* 0x000fe40000410000 */
[----:B------:R-:W-:Y:S01]  /*13ec0*/  @P1 FFMA.FTZ R34, R3, R69, R7 ;  /* 0x0000004503221223 */ /* 0x000fe20000010007 */
[----:B------:R-:W-:Y:S01]  /*13ed0*/  @P0 MOV R3, 0x3f317218 ;  /* 0x3f31721800030802 */ /* 0x000fe20000000f00 */
[----:B------:R-:W-:Y:S02]  /*13ee0*/  @P3 FMUL.FTZ R6, R6, c[0x0][0x2d0] ;  /* 0x0000b40006063a20 */ /* 0x000fe40000410000 */
[----:B------:R-:W-:Y:S01]  /*13ef0*/  @P2 FFMA.FTZ R33, R5, R70, R9 ;  /* 0x0000004605212223 */ /* 0x000fe20000010009 */
[----:B-1----:R-:W-:Y:S01]  /*13f00*/  MOV R4, 0x1 ;  /* 0x0000000100047802 */ /* 0x002fe20000000f00 */
[----:B--2---:R-:W-:-:S02]  /*13f10*/  @P0 FMUL.FTZ R2, R2, 0.69314718246459960938 ;  /* 0x3f31721802020820 */ /* 0x004fc40000410000 */
[----:B------:R-:W-:Y:S02]  /*13f20*/  @P0 FMUL.FTZ R3, R3, c[0x0][0x2d0] ;  /* 0x0000b40003030a20 */ /* 0x000fe40000410000 */
[----:B------:R-:W-:Y:S02]  /*13f30*/  @P3 FFMA.FTZ R32, R6, R71, R13 ;  /* 0x0000004706203223 */ /* 0x000fe4000001000d */
        /* <DEDUP_REMOVED lines=15> */
[----:B------:R-:W-:Y:S01]  /*14030*/  FMUL.FTZ R123, R0, R123 ;  /* 0x0000007b007b7220 */ /* 0x000fe20000410000 */
[----:B------:R-:W-:Y:S01]  /*14040*/  PRMT R0, R4, 0x7610, R0 ;  /* 0x0000761004007816 */ /* 0x000fe20000000000 */
[----:B------:R-:W-:-:S02]  /*14050*/  @P0 FFMA.FTZ R31, R3, R68, R2 ;  /* 0x00000044031f0223 */ /* 0x000fc40000010002 */
.L_x_509:
[----:B-1----:R1:W5:Y:S01]  /*14060*/  LDL R35, [R1+0x70] ;  /* 0x0000700001237983 */ /* 0x0023620000100800 */
[----:B------:R-:W-:Y:S03]  /*14070*/  BSSY B0, `(.L_x_566) ;  /* 0x0000012000007945 */ /* 0x000fe60003800000 */
[----:B------:R-:W2:Y:S02]  /*14080*/  S2R R36, SR_TID.X ;  /* 0x0000000000247919 */ /* 0x000ea40000002100 */
[----:B--2---:R-:W-:-:S13]  /*14090*/  LOP3.LUT P6, RZ, R36, 0x7f, RZ, 0xc0, !PT ;  /* 0x0000007f24ff7812 */ /* 0x004fda00078cc0ff */
[----:B------:R-:W-:Y:S05]  /*140a0*/  @P6 BRA `(.L_x_567) ;  /* 0x000000e000006947 */ /* 0x000fea0003800000 */
[----:B-1----:R-:W1:Y:S01]  /*140b0*/  S2R R4, SR_LANEID ;  /* 0x0000000000047919 */ /* 0x002e620000000000 */
[----:B------:R-:W-:Y:S01]  /*140c0*/  VOTEU.ANY UR4, UPT, PT ;  /* 0x0000000000047886 */ /* 0x000fe200038e0100 */
[----:B------:R-:W-:Y:S01]  /*140d0*/  IMAD.MOV.U32 R6, RZ, RZ, c[0x0][0x580] ;  /* 0x00016000ff067624 */ /* 0x000fe200078e00ff */
[----:B------:R-:W1:Y:S01]  /*140e0*/  FLO.U32 R3, UR4 ;  /* 0x0000000400037d00 */ /* 0x000e6200080e0000 */
[----:B------:R-:W-:-:S07]  /*140f0*/  IMAD.MOV.U32 R7, RZ, RZ, c[0x0][0x584] ;  /* 0x00016100ff077624 */ /* 0x000fce00078e00ff */
[----:B------:R-:W2:Y:S01]  /*14100*/  POPC R2, UR4 ;  /* 0x0000000400027d09 */ /* 0x000ea20008000000 */
[----:B-1----:R-:W-:-:S13]  /*14110*/  ISETP.EQ.U32.AND P0, PT, R3, R4, PT ;  /* 0x000000040300720c */ /* 0x002fda0003f02070 */
[----:B--2---:R-:W2:Y:S04]  /*14120*/  @P0 ATOMG.E.ADD.STRONG.GPU PT, R2, [R6.64], R2 ;  /* 0x00000002060209a8 */ /* 0x004ea800081ee1c6 */
[----:B------:R-:W1:Y:S04]  /*14130*/  S2R R4, SR_LTMASK ;  /* 0x0000000000047919 */ /* 0x000e680000003900 */
[----:B--2---:R1:W2:Y:S02]  /*14140*/  SHFL.IDX PT, R3, R2, R3, 0x1f ;  /* 0x00001f0302037589 */ /* 0x0042a400000e0000 */
[----:B-1----:R-:W-:-:S06]  /*14150*/  LOP3.LUT R2, R4, UR4, RZ, 0xc0, !PT ;  /* 0x0000000404027c12 */ /* 0x002fcc000f8ec0ff */
[----:B------:R-:W2:Y:S02]  /*14160*/  POPC R2, R2 ;  /* 0x0000000200027309 */ /* 0x000ea40000000000 */
[----:B--2--5:R-:W-:-:S05]  /*14170*/  IADD3 R35, R3, c[0x0][0xc], R2 ;  /* 0x0000030003237a10 */ /* 0x024fca0007ffe002 */
[----:B------:R1:W-:Y:S02]  /*14180*/  STL [R1+0x70], R35 ;  /* 0x0000702301007387 */ /* 0x0003e40000100800 */
.L_x_567:
[----:B-1----:R-:W-:Y:S05]  /*14190*/  BSYNC B0 ;  /* 0x0000000000007941 */ /* 0x002fea0003800000 */
.L_x_566:
[----:B------:R-:W-:Y:S01]  /*141a0*/  PRMT R0, R0, 0x9910, RZ ;  /* 0x0000991000007816 */ /* 0x000fe200000000ff */
[----:B------:R-:W-:Y:S01]  /*141b0*/  BSSY B1, `(.L_x_568) ;  /* 0x0000197000017945 */ /* 0x000fe20003800000 */
[----:B-----5:R-:W-:Y:S02]  /*141c0*/  IMAD.MOV.U32 R47, RZ, RZ, R35 ;  /* 0x000000ffff2f7224 */ /* 0x020fe400078e0023 */
[----:B------:R-:W-:-:S13]  /*141d0*/  ISETP.NE.AND P0, PT, R0, RZ, PT ;  /* 0x000000ff0000720c */ /* 0x000fda0003f05270 */
[----:B------:R-:W-:Y:S05]  /*141e0*/  @!P0 BRA `(.L_x_569) ;  /* 0x00000f7000008947 */ /* 0x000fea0003800000 */
[----:B------:R-:W2:Y:S04]  /*141f0*/  LDL R44, [R1+0x74] ;  /* 0x00007400012c7983 */ /* 0x000ea80000100800 */
[----:B------:R-:W3:Y:S04]  /*14200*/  LDL R43, [R1+0x84] ;  /* 0x00008400012b7983 */ /* 0x000ee80000100800 */
[----:B------:R-:W4:Y:S04]  /*14210*/  LDL R42, [R1+0x8c] ;  /* 0x00008c00012a7983 */ /* 0x000f280000100800 */
[----:B------:R-:W5:Y:S04]  /*14220*/  LDL R41, [R1+0x88] ;  /* 0x0000880001297983 */ /* 0x000f680000100800 */
[----:B------:R-:W4:Y:S04]  /*14230*/  LDL R40, [R1+0x78] ;  /* 0x0000780001287983 */ /* 0x000f280000100800 */
[----:B------:R-:W4:Y:S04]  /*14240*/  LDL R39, [R1+0x80] ;  /* 0x0000800001277983 */ /* 0x000f280000100800 */
[----:B------:R-:W4:Y:S04]  /*14250*/  LDL R38, [R1+0x7c] ;  /* 0x00007c0001267983 */ /* 0x000f280000100800 */
[----:B------:R-:W4:Y:S04]  /*14260*/  LDL R37, [R1+0x90] ;  /* 0x0000900001257983 */ /* 0x000f280000100800 */
[----:B------:R-:W4:Y:S01]  /*14270*/  LDL R35, [R1+0x94] ;  /* 0x0000940001237983 */ /* 0x000f220000100800 */
[----:B------:R-:W-:Y:S01]  /*14280*/  WARPSYNC 0xffffffff ;  /* 0xffffffff00007948 */ /* 0x000fe20003800000 */
[----:B------:R-:W-:-:S02]  /*14290*/  F2FP.BF16.PACK_AB R30, R30, R180 ;  /* 0x000000b41e1e723e */ /* 0x000fc400000010ff */
[----:B------:R-:W-:Y:S01]  /*142a0*/  BAR.SYNC.DEFER_BLOCKING 0x1, 0x80 ;  /* 0x0042000000007b1d */ /* 0x000fe20000010000 */
[----:B------:R-:W-:Y:S02]  /*142b0*/  F2FP.BF16.PACK_AB R29, R29, R182 ;  /* 0x000000b61d1d723e */ /* 0x000fe400000010ff */
[----:B------:R-:W-:Y:S02]  /*142c0*/  F2FP.BF16.PACK_AB R27, R27, R172 ;  /* 0x000000ac1b1b723e */ /* 0x000fe400000010ff */
[----:B------:R-:W-:Y:S02]  /*142d0*/  F2FP.BF16.PACK_AB R26, R26, R174 ;  /* 0x000000ae1a1a723e */ /* 0x000fe400000010ff */
[----:B------:R-:W-:Y:S02]  /*142e0*/  F2FP.BF16.PACK_AB R28, R28, R148 ;  /* 0x000000941c1c723e */ /* 0x000fe400000010ff */
[----:B------:R-:W-:Y:S02]  /*142f0*/  F2FP.BF16.PACK_AB R150, R151, R150 ;  /* 0x000000969796723e */ /* 0x000fe400000010ff */
        /* <DEDUP_REMOVED lines=26> */
[----:B--2---:R1:W-:Y:S04]  /*144a0*/  STS [R44], R30 ;  /* 0x0000001e2c007388 */ /* 0x0043e80000000800 */
[----:B------:R1:W-:Y:S04]  /*144b0*/  STS [R44+0x400], R29 ;  /* 0x0004001d2c007388 */ /* 0x0003e80000000800 */
[----:B---3--:R1:W-:Y:S04]  /*144c0*/  STS [R43], R27 ;  /* 0x0000001b2b007388 */ /* 0x0083e80000000800 */
[----:B------:R1:W-:Y:S04]  /*144d0*/  STS [R43+0x400], R26 ;  /* 0x0004001a2b007388 */ /* 0x0003e80000000800 */
[----:B------:R1:W-:Y:S04]  /*144e0*/  STS [R44+0x2000], R28 ;  /* 0x0020001c2c007388 */ /* 0x0003e80000000800 */
[----:B------:R1:W-:Y:S04]  /*144f0*/  STS [R44+0x2400], R150 ;  /* 0x002400962c007388 */ /* 0x0003e80000000800 */
[----:B------:R1:W-:Y:S04]  /*14500*/  STS [R43+0x2000], R25 ;  /* 0x002000192b007388 */ /* 0x0003e80000000800 */
[----:B------:R1:W-:Y:S04]  /*14510*/  STS [R43+0x2400], R158 ;  /* 0x0024009e2b007388 */ /* 0x0003e80000000800 */
[----:B----4-:R1:W-:Y:S04]  /*14520*/  STS [R42], R24 ;  /* 0x000000182a007388 */ /* 0x0103e80000000800 */
[----:B------:R1:W-:Y:S04]  /*14530*/  STS [R42+0x400], R23 ;  /* 0x000400172a007388 */ /* 0x0003e80000000800 */
[----:B-----5:R1:W-:Y:S04]  /*14540*/  STS [R41], R20 ;  /* 0x0000001429007388 */ /* 0x0203e80000000800 */
[----:B------:R1:W-:Y:S04]  /*14550*/  STS [R41+0x400], R19 ;  /* 0x0004001329007388 */ /* 0x0003e80000000800 */
[----:B------:R1:W-:Y:S04]  /*14560*/  STS [R42+0x2000], R22 ;  /* 0x002000162a007388 */ /* 0x0003e80000000800 */
[----:B------:R1:W-:Y:S04]  /*14570*/  STS [R42+0x2400], R21 ;  /* 0x002400152a007388 */ /* 0x0003e80000000800 */
[----:B------:R1:W-:Y:S04]  /*14580*/  STS [R41+0x2000], R18 ;  /* 0x0020001229007388 */ /* 0x0003e80000000800 */
[----:B------:R1:W-:Y:S04]  /*14590*/  STS [R41+0x2400], R17 ;  /* 0x0024001129007388 */ /* 0x0003e80000000800 */
[----:B------:R1:W-:Y:S04]  /*145a0*/  STS [R40], R16 ;  /* 0x0000001028007388 */ /* 0x0003e80000000800 */
[----:B------:R1:W-:Y:S04]  /*145b0*/  STS [R40+0x400], R15 ;  /* 0x0004000f28007388 */ /* 0x0003e80000000800 */
[----:B------:R1:W-:Y:S04]  /*145c0*/  STS [R39], R12 ;  /* 0x0000000c27007388 */ /* 0x0003e80000000800 */
        /* <DEDUP_REMOVED lines=13> */
[----:B------:R-:W-:Y:S06]  /*146a0*/  BAR.SYNC.DEFER_BLOCKING 0x1, 0x80 ;  /* 0x0042000000007b1d */ /* 0x000fec0000010000 */
[----:B------:R-:W-:Y:S05]  /*146b0*/  BRA.CONV ~URZ, `(.L_x_570) ;  /* 0x000000837f007947 */ /* 0x000fea000b800000 */
[----:B-1----:R-:W-:Y:S01]  /*146c0*/  SHF.R.S32.HI R35, RZ, 0x1f, R36 ;  /* 0x0000001fff237819 */ /* 0x002fe20000011424 */
[----:B------:R-:W-:Y:S01]  /*146d0*/  IMAD.MOV.U32 R58, RZ, RZ, RZ ;  /* 0x000000ffff3a7224 */ /* 0x000fe200078e00ff */
[----:B------:R-:W-:Y:S01]  /*146e0*/  MOV R2, 0x14740 ;  /* 0x0001474000027802 */ /* 0x000fe20000000f00 */
[----:B------:R-:W-:Y:S01]  /*146f0*/  IMAD.MOV.U32 R3, RZ, RZ, 0x1f ;  /* 0x0000001fff037424 */ /* 0x000fe200078e00ff */
[----:B------:R-:W-:-:S04]  /*14700*/  LEA.HI R35, R35, R36, RZ, 0x7 ;  /* 0x0000002423237211 */ /* 0x000fc800078f38ff */
[----:B------:R-:W-:-:S05]  /*14710*/  SHF.R.S32.HI R35, RZ, 0x7, R35 ;  /* 0x00000007ff237819 */ /* 0x000fca0000011423 */
[----:B------:R-:W-:Y:S02]  /*14720*/  IMAD.MOV.U32 R88, RZ, RZ, R35 ;  /* 0x000000ffff587224 */ /* 0x000fe400078e0023 */
[----:B------:R-:W-:Y:S05]  /*14730*/  CALL.REL.NOINC `($__internal_1_$__cuda_sm70_shflsync_idx_p) ;  /* 0x000070d000007944 */ /* 0x000fea0003c00000 */
.L_x_570:
[----:B-1----:R-:W2:Y:S04]  /*14740*/  LDL R2, [R1+0x6c] ;  /* 0x00006c0001027983 */ /* 0x002ea80000100800 */
[----:B------:R-:W3:Y:S04]  /*14750*/  LDL R5, [R1+0x30] ;  /* 0x0000300001057983 */ /* 0x000ee80000100800 */
[----:B------:R-:W4:Y:S04]  /*14760*/  LDL.LU R4, [R1+0x64] ;  /* 0x0000640001047983 */ /* 0x000f280000300800 */
[----:B------:R-:W2:Y:S04]  /*14770*/  LDL.LU R15, [R1+0x60] ;  /* 0x00006000010f7983 */ /* 0x000ea80000300800 */
[----:B------:R-:W3:Y:S01]  /*14780*/  LDL.LU R17, [R1+0x5c] ;  /* 0x00005c0001117983 */ /* 0x000ee20000300800 */
[----:B-----5:R-:W-:-:S03]  /*14790*/  IMAD.MOV.U32 R0, RZ, RZ, 0x1 ;  /* 0x00000001ff007424 */ /* 0x020fc600078e00ff */
[----:B------:R-:W3:Y:S02]  /*147a0*/  LDL R14, [R1+0x9c] ;  /* 0x00009c00010e7983 */ /* 0x000ee40000100800 */
[----:B------:R-:W-:Y:S02]  /*147b0*/  ISETP.NE.AND P0, PT, R0, c[0x0][0x4e8], PT ;  /* 0x00013a0000007a0c */ /* 0x000fe40003f05270 */
[----:B------:R-:W1:Y:S04]  /*147c0*/  S2R R16, SR_TID.X ;  /* 0x0000000000107919 */ /* 0x000e680000002100 */
[----:B------:R-:W1:Y:S01]  /*147d0*/  S2R R18, SR_TID.X ;  /* 0x0000000000127919 */ /* 0x000e620000002100 */
[----:B------:R-:W-:Y:S02]  /*147e0*/  ULDC UR5, c[0x0][0x4e8] ;  /* 0x00013a0000057ab9 */ /* 0x000fe40000000800 */
[----:B------:R-:W-:-:S02]  /*147f0*/  ULDC UR4, c[0x0][0x388] ;  /* 0x0000e20000047ab9 */ /* 0x000fc40000000800 */
[----:B------:R-:W-:Y:S01]  /*14800*/  UIMAD UR4, UR5, UR4, URZ ;  /* 0x00000004050472a4 */ /* 0x000fe2000f8e023f */
[----:B------:R-:W-:Y:S02]  /*14810*/  ISETP.GE.AND P5, PT, R242, c[0x0][0x3c8], PT ;  /* 0x0000f200f2007a0c */ /* 0x000fe40003fa6270 */
[----:B------:R-:W-:Y:S02]  /*14820*/  SHF.R.S32.HI R48, RZ, 0x1f, R242 ;  /* 0x0000001fff307819 */ /* 0x000fe400000114f2 */
[----:B----4-:R-:W-:Y:S01]  /*14830*/  SHF.R.S32.HI R0, RZ, 0x1f, R4 ;  /* 0x0000001fff007819 */ /* 0x010fe20000011404 */
[----:B------:R-:W-:Y:S01]  /*14840*/  IMAD.WIDE.U32 R6, R4, c[0x0][0x490], RZ ;  /* 0x0001240004067a25 */ /* 0x000fe200078e00ff */
[----:B--2---:R-:W-:-:S03]  /*14850*/  SHF.R.S32.HI R8, RZ, 0x1f, R15 ;  /* 0x0000001fff087819 */ /* 0x004fc6000001140f */
[----:B---3--:R-:W-:Y:S02]  /*14860*/  IMAD.IADD R3, R2, 0x1, R17 ;  /* 0x0000000102037824 */ /* 0x008fe400078e0211 */
[C---:B------:R-:W-:Y:S02]  /*14870*/  IMAD R2, R0.reuse, c[0x0][0x490], RZ ;  /* 0x0001240000027a24 */ /* 0x040fe400078e02ff */
[----:B------:R-:W-:Y:S02]  /*14880*/  IMAD R0, R0, c[0x0][0x3e8], RZ ;  /* 0x0000fa0000007a24 */ /* 0x000fe400078e02ff */
[----:B------:R-:W-:-:S04]  /*14890*/  @P0 IMAD.HI.U32 R12, R3, c[0x0][0x4ec], RZ ;  /* 0x00013b00030c0a27 */ /* 0x000fc800078e00ff */
[----:B------:R-:W-:Y:S02]  /*148a0*/  IMAD.IADD R10, R5, 0x1, R17 ;  /* 0x00000001050a7824 */ /* 0x000fe400078e0211 */
[C---:B------:R-:W-:Y:S02]  /*148b0*/  IMAD R9, R4.reuse, c[0x0][0x494], R2 ;  /* 0x0001250004097a24 */ /* 0x040fe400078e0202 */
[C---:B------:R-:W-:Y:S02]  /*148c0*/  IMAD R11, R4.reuse, c[0x0][0x3ec], R0 ;  /* 0x0000fb00040b7a24 */ /* 0x040fe400078e0200 */
[----:B------:R-:W-:Y:S01]  /*148d0*/  IMAD.MOV.U32 R2, RZ, RZ, R3 ;  /* 0x000000ffff027224 */ /* 0x000fe200078e0003 */
[----:B------:R-:W-:Y:S01]  /*148e0*/  @P0 SHF.R.U32.HI R2, RZ, c[0x0][0x4f0], R12 ;  /* 0x00013c00ff020a19 */ /* 0x000fe2000001160c */
[----:B------:R-:W-:-:S04]  /*148f0*/  IMAD.WIDE.U32 R4, R4, c[0x0][0x3e8], RZ ;  /* 0x0000fa0004047a25 */ /* 0x000fc800078e00ff */
[----:B------:R-:W-:-:S04]  /*14900*/  @P0 IMAD.HI.U32 R13, R10, c[0x0][0x4ec], RZ ;  /* 0x00013b000a0d0a27 */ /* 0x000fc800078e00ff */
[----:B------:R-:W-:Y:S02]  /*14910*/  IMAD.IADD R7, R7, 0x1, R9 ;  /* 0x0000000107077824 */ /* 0x000fe400078e0209 */
[C---:B------:R-:W-:Y:S02]  /*14920*/  IMAD R9, R8.reuse, c[0x0][0x498], RZ ;  /* 0x0001260008097a24 */ /* 0x040fe400078e02ff */
[----:B------:R-:W-:Y:S02]  /*14930*/  IMAD R8, R8, c[0x0][0x3f0], RZ ;  /* 0x0000fc0008087a24 */ /* 0x000fe400078e02ff */
[----:B------:R-:W-:Y:S01]  /*14940*/  IMAD.MOV.U32 R0, RZ, RZ, R10 ;  /* 0x000000ffff007224 */ /* 0x000fe200078e000a */
[----:B------:R-:W-:Y:S01]  /*14950*/  @P0 SHF.R.U32.HI R0, RZ, c[0x0][0x4f0], R13 ;  /* 0x00013c00ff000a19 */ /* 0x000fe2000001160d */
[----:B------:R-:W-:Y:S02]  /*14960*/  IMAD.IADD R5, R5, 0x1, R11 ;  /* 0x0000000105057824 */ /* 0x000fe400078e020b */
[----:B------:R-:W-:-:S02]  /*14970*/  IMAD.MOV R11, RZ, RZ, -R2 ;  /* 0x000000ffff0b7224 */ /* 0x000fc400078e0a02 */
[C---:B------:R-:W-:Y:S02]  /*14980*/  IMAD R13, R15.reuse, c[0x0][0x49c], R9 ;  /* 0x000127000f0d7a24 */ /* 0x040fe400078e0209 */
[C---:B------:R-:W-:Y:S02]  /*14990*/  IMAD R12, R15.reuse, c[0x0][0x3f4], R8 ;  /* 0x0000fd000f0c7a24 */ /* 0x040fe400078e0208 */
[----:B------:R-:W-:Y:S01]  /*149a0*/  IMAD.WIDE.U32 R8, R15, c[0x0][0x3f0], R4 ;  /* 0x0000fc000f087a25 */ /* 0x000fe200078e0004 */
[----:B------:R-:W-:-:S03]  /*149b0*/  SHF.R.S32.HI R5, RZ, 0x1f, R0 ;  /* 0x0000001fff057819 */ /* 0x000fc60000011400 */
[----:B------:R-:W-:-:S04]  /*149c0*/  IMAD.WIDE.U32 R6, R15, c[0x0][0x498], R6 ;  /* 0x000126000f067a25 */ /* 0x000fc800078e0006 */
[----:B------:R-:W-:Y:S01]  /*149d0*/  IMAD R4, R11, c[0x0][0x4e8], R3 ;  /* 0x00013a000b047a24 */ /* 0x000fe200078e0203 */
[----:B------:R-:W-:Y:S01]  /*149e0*/  SHF.R.S32.HI R11, RZ, 0x1f, R2 ;  /* 0x0000001fff0b7819 */ /* 0x000fe20000011402 */
[----:B------:R-:W-:Y:S01]  /*149f0*/  IMAD.IADD R3, R9, 0x1, R12 ;  /* 0x0000000109037824 */ /* 0x000fe200078e020c */
[----:B------:R-:W-:Y:S01]  /*14a00*/  IADD3 R6, P0, R2, R6, RZ ;  /* 0x0000000602067210 */ /* 0x000fe20007f1e0ff */
[----:B------:R-:W-:Y:S01]  /*14a10*/  IMAD R5, R5, c[0x0][0x3e0], RZ ;  /* 0x0000f80005057a24 */ /* 0x000fe200078e02ff */
[----:B------:R-:W-:Y:S01]  /*14a20*/  SHF.R.S32.HI R9, RZ, 0x1f, R4 ;  /* 0x0000001fff097819 */ /* 0x000fe20000011404 */
[----:B------:R-:W-:Y:S01]  /*14a30*/  IMAD.MOV.U32 R2, RZ, RZ, R8 ;  /* 0x000000ffff027224 */ /* 0x000fe200078e0008 */
[----:B------:R-:W-:Y:S01]  /*14a40*/  IADD3.X R7, R11, R7, R13, P0, !PT ;  /* 0x000000070b077210 */ /* 0x000fe200007fe40d */
[----:B------:R-:W-:Y:S01]  /*14a50*/  IMAD R12, R0, c[0x0][0x3e4], R5 ;  /* 0x0000f900000c7a24 */ /* 0x000fe200078e0205 */
[----:B-1----:R-:W-:Y:S01]  /*14a60*/  SHF.R.S32.HI R15, RZ, 0x1f, R16 ;  /* 0x0000001fff0f7819 */ /* 0x002fe20000011410 */
[----:B------:R-:W-:-:S02]  /*14a70*/  IMAD R5, R9, c[0x0][0x488], RZ ;  /* 0x0001220009057a24 */ /* 0x000fc400078e02ff */
[----:B------:R-:W-:Y:S01]  /*14a80*/  IMAD.WIDE.U32 R8, R0, c[0x0][0x3e0], R2 ;  /* 0x0000f80000087a25 */ /* 0x000fe200078e0002 */
[----:B------:R-:W-:-:S03]  /*14a90*/  LEA.HI R15, R15, R16, RZ, 0x5 ;  /* 0x000000100f0f7211 */ /* 0x000fc600078f28ff */
[----:B------:R-:W-:Y:S02]  /*14aa0*/  IMAD.MOV R0, RZ, RZ, -R0 ;  /* 0x000000ffff007224 */ /* 0x000fe400078e0a00 */
[C---:B------:R-:W-:Y:S02]  /*14ab0*/  IMAD R11, R4.reuse, c[0x0][0x48c], R5 ;  /* 0x00012300040b7a24 */ /* 0x040fe400078e0205 */
[----:B------:R-:W-:Y:S01]  /*14ac0*/  IMAD.WIDE.U32 R2, R4, c[0x0][0x488], R6 ;  /* 0x0001220004027a25 */ /* 0x000fe200078e0006 */
[----:B------:R-:W-:-:S03]  /*14ad0*/  LOP3.LUT R15, R15, 0xffffffe0, RZ, 0xc0, !PT ;  /* 0xffffffe00f0f7812 */ /* 0x000fc600078ec0ff */
[----:B------:R-:W-:Y:S02]  /*14ae0*/  IMAD R6, R0, c[0x0][0x4e8], R10 ;  /* 0x00013a0000067a24 */ /* 0x000fe400078e020a */
[----:B------:R-:W-:Y:S01]  /*14af0*/  IMAD.IADD R0, R3, 0x1, R11 ;  /* 0x0000000103007824 */ /* 0x000fe200078e020b */
[----:B------:R-:W-:Y:S01]  /*14b00*/  LEA R3, P0, R2, c[0x0][0x450], 0x2 ;  /* 0x0001140002037a11 */ /* 0x000fe200078010ff */
[----:B------:R-:W-:-:S03]  /*14b10*/  IMAD.IADD R15, R16, 0x1, -R15 ;  /* 0x00000001100f7824 */ /* 0x000fc600078e0a0f */
[----:B------:R-:W-:Y:S01]  /*14b20*/  LEA.HI.X R2, R2, c[0x0][0x454], R0, 0x2, P0 ;  /* 0x0001150002027a11 */ /* 0x000fe200000f1400 */
[----:B------:R-:W-:Y:S01]  /*14b30*/  IMAD.IADD R0, R14, 0x1, R17 ;  /* 0x000000010e007824 */ /* 0x000fe200078e0211 */
[----:B------:R-:W-:Y:S01]  /*14b40*/  LOP3.LUT P1, RZ, R15, 0x3, RZ, 0xc0, !PT ;  /* 0x000000030fff7812 */ /* 0x000fe2000782c0ff */
[----:B------:R-:W-:Y:S01]  /*14b50*/  IMAD.IADD R5, R9, 0x1, R12 ;  /* 0x0000000109057824 */ /* 0x000fe200078e020c */
[----:B------:R-:W-:Y:S01]  /*14b60*/  SHFL.IDX PT, R14, R3, RZ, 0x1c1f ;  /* 0x001c1fff030e7589 */ /* 0x000fe200000e0000 */
[----:B------:R-:W-:-:S03]  /*14b70*/  IMAD.MOV.U32 R4, RZ, RZ, R8 ;  /* 0x000000ffff047224 */ /* 0x000fc600078e0008 */
[----:B------:R-:W1:Y:S04]  /*14b80*/  SHFL.IDX PT, R15, R2, RZ, 0x1c1f ;  /* 0x001c1fff020f7589 */ /* 0x000e6800000e0000 */
[----:B------:R-:W-:Y:S04]  /*14b90*/  SHFL.IDX PT, R12, R3, 0x1, 0x1c1f ;  /* 0x003c1f00030c7f89 */ /* 0x000fe800000e0000 */
[----:B------:R-:W2:Y:S04]  /*14ba0*/  SHFL.IDX PT, R13, R2, 0x1, 0x1c1f ;  /* 0x003c1f00020d7f89 */ /* 0x000ea800000e0000 */
[----:B------:R-:W-:Y:S04]  /*14bb0*/  SHFL.IDX PT, R10, R3, 0x2, 0x1c1f ;  /* 0x005c1f00030a7f89 */ /* 0x000fe800000e0000 */
[----:B------:R-:W3:Y:S04]  /*14bc0*/  SHFL.IDX PT, R11, R2, 0x2, 0x1c1f ;  /* 0x005c1f00020b7f89 */ /* 0x000ee800000e0000 */
[----:B------:R4:W-:Y:S04]  /*14bd0*/  SHFL.IDX PT, R8, R3, 0x3, 0x1c1f ;  /* 0x007c1f0003087f89 */ /* 0x0009e800000e0000 */
[----:B------:R1:W2:Y:S01]  /*14be0*/  SHFL.IDX PT, R9, R2, 0x3, 0x1c1f ;  /* 0x007c1f0002097f89 */ /* 0x0002a200000e0000 */
[----:B------:R-:W-:-:S02]  /*14bf0*/  SHF.R.S32.HI R7, RZ, 0x1f, R6 ;  /* 0x0000001fff077819 */ /* 0x000fc40000011406 */
[----:B------:R-:W-:-:S03]  /*14c00*/  ISETP.GE.OR P4, PT, R0, UR4, P1 ;  /* 0x0000000400007c0c */ /* 0x000fc60008f86670 */
[----:B------:R-:W-:Y:S01]  /*14c10*/  IMAD R7, R7, c[0x0][0x3d8], RZ ;  /* 0x0000f60007077a24 */ /* 0x000fe200078e02ff */
[----:B------:R-:W-:Y:S01]  /*14c20*/  SHF.R.S32.HI R16, RZ, 0x1f, R18 ;  /* 0x0000001fff107819 */ /* 0x000fe20000011412 */
[----:B------:R-:W-:Y:S01]  /*14c30*/  IMAD.WIDE.U32 R4, R6, c[0x0][0x3d8], R4 ;  /* 0x0000f60006047a25 */ /* 0x000fe200078e0004 */
[C---:B----4-:R-:W-:Y:S02]  /*14c40*/  IADD3 R3, R0.reuse, 0x8, RZ ;  /* 0x0000000800037810 */ /* 0x050fe40007ffe0ff */
[C---:B-1----:R-:W-:Y:S02]  /*14c50*/  IADD3 R2, R0.reuse, 0x40, RZ ;  /* 0x0000004000027810 */ /* 0x042fe40007ffe0ff */
[----:B------:R-:W-:Y:S02]  /*14c60*/  IADD3 R0, R0, 0x48, RZ ;  /* 0x0000004800007810 */ /* 0x000fe40007ffe0ff */
[----:B------:R-:W-:Y:S02]  /*14c70*/  ISETP.GE.OR P3, PT, R3, UR4, P1 ;  /* 0x0000000403007c0c */ /* 0x000fe40008f66670 */
[----:B------:R-:W-:-:S02]  /*14c80*/  ISETP.GE.OR P2, PT, R2, UR4, P1 ;  /* 0x0000000402007c0c */ /* 0x000fc40008f46670 */
[----:B------:R-:W-:Y:S01]  /*14c90*/  ISETP.GE.OR P1, PT, R0, UR4, P1 ;  /* 0x0000000400007c0c */ /* 0x000fe20008f26670 */
[----:B------:R-:W-:Y:S01]  /*14ca0*/  IMAD R7, R6, c[0x0][0x3dc], R7 ;  /* 0x0000f70006077a24 */ /* 0x000fe200078e0207 */
[----:B------:R-:W-:Y:S01]  /*14cb0*/  LEA.HI R16, R16, R18, RZ, 0x3 ;  /* 0x0000001210107211 */ /* 0x000fe200078f18ff */
[----:B------:R-:W-:Y:S01]  /*14cc0*/  @!P4 ST.E [R14.64], R32 ;  /* 0x000000200e00c985 */ /* 0x000fe2000c101906 */
[----:B------:R-:W-:Y:S01]  /*14cd0*/  LEA R2, P0, R4, c[0x0][0x380], 0x1 ;  /* 0x0000e00004027a11 */ /* 0x000fe200078008ff */
[----:B------:R-:W-:Y:S01]  /*14ce0*/  IMAD.IADD R0, R5, 0x1, R7 ;  /* 0x0000000105007824 */ /* 0x000fe200078e0207 */
[----:B------:R-:W-:-:S03]  /*14cf0*/  SHF.R.S32.HI R16, RZ, 0x3, R16 ;  /* 0x00000003ff107819 */ /* 0x000fc60000011410 */
[----:B--2---:R-:W-:Y:S01]  /*14d00*/  @!P3 ST.E [R12.64], R33 ;  /* 0x000000210c00b985 */ /* 0x004fe2000c101906 */
[----:B------:R-:W-:-:S03]  /*14d10*/  LEA.HI.X R0, R4, c[0x0][0x384], R0, 0x1, P0 ;  /* 0x0000e10004007a11 */ /* 0x000fc600000f0c00 */
[----:B---3--:R-:W-:Y:S01]  /*14d20*/  @!P2 ST.E [R10.64], R34 ;  /* 0x000000220a00a985 */ /* 0x008fe2000c101906 */
[----:B------:R-:W-:-:S03]  /*14d30*/  IMAD.IADD R3, R16, 0x1, R17 ;  /* 0x0000000110037824 */ /* 0x000fc600078e0211 */
[----:B------:R-:W-:Y:S04]  /*14d40*/  @!P1 ST.E [R8.64], R31 ;  /* 0x0000001f08009985 */ /* 0x000fe8000c101906 */
[----:B------:R-:W1:Y:S04]  /*14d50*/  SHFL.IDX PT, R8, R2, RZ, 0x181f ;  /* 0x00181fff02087589 */ /* 0x000e6800000e0000 */
[----:B------:R-:W-:Y:S01]  /*14d60*/  LDS.128 R20, [R243+0x80] ;  /* 0x00008000f3147984 */ /* 0x000fe20000000c00 */
[----:B------:R-:W-:-:S03]  /*14d70*/  IADD3 R4, R3, 0x10, RZ ;  /* 0x0000001003047810 */ /* 0x000fc60007ffe0ff */
[----:B------:R-:W2:Y:S04]  /*14d80*/  SHFL.IDX PT, R7, R0, RZ, 0x181f ;  /* 0x00181fff00077589 */ /* 0x000ea800000e0000 */
[----:B------:R-:W3:Y:S04]  /*14d90*/  SHFL.IDX PT, R6, R2, 0x1, 0x181f ;  /* 0x00381f0002067f89 */ /* 0x000ee800000e0000 */
[----:B------:R-:W4:Y:S01]  /*14da0*/  SHFL.IDX PT, R5, R2, 0x2, 0x181f ;  /* 0x00581f0002057f89 */ /* 0x000f2200000e0000 */
[----:B------:R-:W-:-:S03]  /*14db0*/  ISETP.GE.OR P2, PT, R4, UR4, P5 ;  /* 0x0000000404007c0c */ /* 0x000fc6000af46670 */
[----:B------:R-:W4:Y:S01]  /*14dc0*/  SHFL.IDX PT, R11, R0, 0x1, 0x181f ;  /* 0x00381f00000b7f89 */ /* 0x000f2200000e0000 */
[----:B------:R-:W-:-:S03]  /*14dd0*/  ISETP.GE.OR P3, PT, R3, UR4, P5 ;  /* 0x0000000403007c0c */ /* 0x000fc6000af66670 */
[----:B------:R-:W4:Y:S01]  /*14de0*/  SHFL.IDX PT, R10, R0, 0x2, 0x181f ;  /* 0x00581f00000a7f89 */ /* 0x000f2200000e0000 */
[----:B------:R-:W-:-:S03]  /*14df0*/  IADD3 R4, R3, 0x20, RZ ;  /* 0x0000002003047810 */ /* 0x000fc60007ffe0ff */
[----:B------:R-:W4:Y:S01]  /*14e00*/  LDS.128 R16, [R243+0x880] ;  /* 0x00088000f3107984 */ /* 0x000f220000000c00 */
[----:B------:R-:W-:-:S03]  /*14e10*/  ISETP.GE.OR P0, PT, R4, UR4, P5 ;  /* 0x0000000404007c0c */ /* 0x000fc6000af06670 */
[----:B------:R-:W4:Y:S02]  /*14e20*/  LDS.128 R12, [R243+0x1080] ;  /* 0x00108000f30c7984 */ /* 0x000f240000000c00 */
[C---:B-1----:R-:W-:Y:S02]  /*14e30*/  @!P3 LEA R8, P4, R242.reuse, R8, 0x1 ;  /* 0x00000008f208b211 */ /* 0x042fe400078808ff */
[----:B------:R-:W-:Y:S01]  /*14e40*/  LDS.128 R24, [R243+0x1880] ;  /* 0x00188000f3187984 */ /* 0x000fe20000000c00 */
[C---:B------:R-:W-:Y:S02]  /*14e50*/  IADD3 R29, R3.reuse, 0x30, RZ ;  /* 0x00000030031d7810 */ /* 0x040fe40007ffe0ff */
[C---:B--2---:R-:W-:Y:S01]  /*14e60*/  @!P3 LEA.HI.X R9, R242.reuse, R7, R48, 0x1, P4 ;  /* 0x00000007f209b211 */ /* 0x044fe200020f0c30 */
[----:B------:R-:W1:Y:S01]  /*14e70*/  SHFL.IDX PT, R45, R2, 0x3, 0x181f ;  /* 0x00781f00022d7f89 */ /* 0x000e6200000e0000 */
[C---:B---3--:R-:W-:Y:S02]  /*14e80*/  @!P2 LEA R6, P1, R242.reuse, R6, 0x1 ;  /* 0x00000006f206a211 */ /* 0x048fe400078208ff */
[----:B------:R-:W-:Y:S01]  /*14e90*/  IADD3 R28, R3, 0x40, RZ ;  /* 0x00000040031c7810 */ /* 0x000fe20007ffe0ff */
[----:B------:R-:W2:Y:S01]  /*14ea0*/  SHFL.IDX PT, R46, R0, 0x3, 0x181f ;  /* 0x00781f00002e7f89 */ /* 0x000ea200000e0000 */
[----:B----4-:R-:W-:-:S02]  /*14eb0*/  @!P0 LEA R4, P4, R242, R5, 0x1 ;  /* 0x00000005f2048211 */ /* 0x010fc400078808ff */
[C-C-:B------:R-:W-:Y:S01]  /*14ec0*/  @!P2 LEA.HI.X R7, R242.reuse, R11, R48.reuse, 0x1, P1 ;  /* 0x0000000bf207a211 */ /* 0x140fe200008f0c30 */
[----:B------:R-:W-:Y:S01]  /*14ed0*/  LDS.128 R32, [R243+0x2880] ;  /* 0x00288000f3207984 */ /* 0x000fe20000000c00 */
[----:B------:R-:W-:Y:S02]  /*14ee0*/  @!P0 LEA.HI.X R5, R242, R10, R48, 0x1, P4 ;  /* 0x0000000af2058211 */ /* 0x000fe400020f0c30 */
[----:B------:R-:W-:Y:S01]  /*14ef0*/  ISETP.GE.OR P1, PT, R29, UR4, P5 ;  /* 0x000000041d007c0c */ /* 0x000fe2000af26670 */
[----:B------:R-:W-:Y:S01]  /*14f00*/  LDS.128 R36, [R243+0x3080] ;  /* 0x00308000f3247984 */ /* 0x000fe20000000c00 */
[----:B------:R-:W-:-:S03]  /*14f10*/  ISETP.GE.OR P4, PT, R28, UR4, P5 ;  /* 0x000000041c007c0c */ /* 0x000fc6000af86670 */
[----:B------:R-:W-:Y:S04]  /*14f20*/  LDS.128 R28, [R243+0x2080] ;  /* 0x00208000f31c7984 */ /* 0x000fe80000000c00 */
[----:B------:R-:W3:Y:S04]  /*14f30*/  SHFL.IDX PT, R44, R2, 0x4, 0x181f ;  /* 0x00981f00022c7f89 */ /* 0x000ee800000e0000 */
[----:B------:R-:W-:Y:S04]  /*14f40*/  LDS.128 R40, [R243+0x3880] ;  /* 0x00388000f3287984 */ /* 0x000fe80000000c00 */
[----:B------:R4:W-:Y:S04]  /*14f50*/  @!P3 ST.E.128 [R8.64], R20 ;  /* 0x000000140800b985 */ /* 0x0009e8000c101d06 */
[----:B------:R-:W1:Y:S04]  /*14f60*/  SHFL.IDX PT, R9, R2, 0x5, 0x181f ;  /* 0x00b81f0002097f89 */ /* 0x000e6800000e0000 */
[----:B------:R-:W1:Y:S04]  /*14f70*/  SHFL.IDX PT, R11, R0, 0x4, 0x181f ;  /* 0x00981f00000b7f89 */ /* 0x000e6800000e0000 */
[----:B------:R-:W-:Y:S04]  /*14f80*/  SHFL.IDX PT, R10, R2, 0x6, 0x181f ;  /* 0x00d81f00020a7f89 */ /* 0x000fe800000e0000 */
[----:B------:R-:W1:Y:S04]  /*14f90*/  SHFL.IDX PT, R21, R0, 0x5, 0x181f ;  /* 0x00b81f0000157f89 */ /* 0x000e6800000e0000 */
[----:B------:R-:W1:Y:S04]  /*14fa0*/  SHFL.IDX PT, R20, R0, 0x6, 0x181f ;  /* 0x00d81f0000147f89 */ /* 0x000e6800000e0000 */
[----:B------:R-:W-:Y:S01]  /*14fb0*/  @!P2 ST.E.128 [R6.64], R16 ;  /* 0x000000100600a985 */ /* 0x000fe2000c101d06 */
[----:B----4-:R-:W-:-:S02]  /*14fc0*/  IADD3 R22, R3, 0x50, RZ ;  /* 0x0000005003167810 */ /* 0x010fc40007ffe0ff */
[C---:B------:R-:W-:Y:S02]  /*14fd0*/  IADD3 R8, R3.reuse, 0x60, RZ ;  /* 0x0000006003087810 */ /* 0x040fe40007ffe0ff */
[----:B------:R-:W-:Y:S01]  /*14fe0*/  ISETP.GE.OR P3, PT, R22, UR4, P5 ;  /* 0x0000000416007c0c */ /* 0x000fe2000af66670 */
[----:B------:R1:W-:Y:S01]  /*14ff0*/  @!P0 ST.E.128 [R4.64], R12 ;  /* 0x0000000c04008985 */ /* 0x0003e2000c101d06 */
[----:B------:R-:W-:Y:S02]  /*15000*/  ISETP.GE.OR P2, PT, R8, UR4, P5 ;  /* 0x0000000408007c0c */ /* 0x000fe4000af46670 */
[----:B------:R-:W-:-:S04]  /*15010*/  IADD3 R3, R3, 0x70, RZ ;  /* 0x0000007003037810 */ /* 0x000fc80007ffe0ff */
[----:B------:R-:W-:Y:S02]  /*15020*/  ISETP.GE.OR P5, PT, R3, UR4, P5 ;  /* 0x0000000403007c0c */ /* 0x000fe4000afa6670 */
[----:B-1----:R-:W-:-:S04]  /*15030*/  @!P1 LEA R4, P0, R242, R45, 0x1 ;  /* 0x0000002df2049211 */ /* 0x002fc800078008ff */
[C---:B--2---:R-:W-:Y:S02]  /*15040*/  @!P1 LEA.HI.X R5, R242.reuse, R46, R48, 0x1, P0 ;  /* 0x0000002ef2059211 */ /* 0x044fe400000f0c30 */
[----:B---3--:R-:W-:-:S03]  /*15050*/  @!P4 LEA R8, P0, R242, R44, 0x1 ;  /* 0x0000002cf208c211 */ /* 0x008fc600078008ff */
[----:B------:R1:W-:Y:S01]  /*15060*/  @!P1 ST.E.128 [R4.64], R24 ;  /* 0x0000001804009985 */ /* 0x0003e2000c101d06 */
[C---:B------:R-:W-:Y:S02]  /*15070*/  @!P3 LEA R6, P1, R242.reuse, R9, 0x1 ;  /* 0x00000009f206b211 */ /* 0x040fe400078208ff */
[C-C-:B------:R-:W-:Y:S02]  /*15080*/  @!P4 LEA.HI.X R9, R242.reuse, R11, R48.reuse, 0x1, P0 ;  /* 0x0000000bf209c211 */ /* 0x140fe400000f0c30 */
[----:B------:R-:W-:-:S03]  /*15090*/  @!P3 LEA.HI.X R7, R242, R21, R48, 0x1, P1 ;  /* 0x00000015f207b211 */ /* 0x000fc600008f0c30 */
[----:B------:R2:W-:Y:S04]  /*150a0*/  @!P4 ST.E.128 [R8.64], R28 ;  /* 0x0000001c0800c985 */ /* 0x0005e8000c101d06 */
[----:B------:R2:W-:Y:S01]  /*150b0*/  @!P3 ST.E.128 [R6.64], R32 ;  /* 0x000000200600b985 */ /* 0x0005e2000c101d06 */
[----:B-1----:R-:W-:-:S04]  /*150c0*/  @!P2 LEA R4, P0, R242, R10, 0x1 ;  /* 0x0000000af204a211 */ /* 0x002fc800078008ff */
[----:B------:R-:W-:-:S05]  /*150d0*/  @!P2 LEA.HI.X R5, R242, R20, R48, 0x1, P0 ;  /* 0x00000014f205a211 */ /* 0x000fca00000f0c30 */
[----:B------:R2:W-:Y:S04]  /*150e0*/  @!P2 ST.E.128 [R4.64], R36 ;  /* 0x000000240400a985 */ /* 0x0005e8000c101d06 */
[----:B------:R-:W1:Y:S04]  /*150f0*/  SHFL.IDX PT, R2, R2, 0x7, 0x181f ;  /* 0x00f81f0002027f89 */ /* 0x000e6800000e0000 */
[----:B------:R-:W3:Y:S01]  /*15100*/  SHFL.IDX PT, R0, R0, 0x7, 0x181f ;  /* 0x00f81f0000007f89 */ /* 0x000ee200000e0000 */
[----:B------:R-:W-:Y:S05]  /*15110*/  @P5 BRA `(.L_x_571) ;  /* 0x00000a0000005947 */ /* 0x000fea0003800000 */
[----:B-1----:R-:W-:-:S04]  /*15120*/  LEA R2, P0, R242, R2, 0x1 ;  /* 0x00000002f2027211 */ /* 0x002fc800078008ff */
[----:B---3--:R-:W-:-:S05]  /*15130*/  LEA.HI.X R3, R242, R0, R48, 0x1, P0 ;  /* 0x00000000f2037211 */ /* 0x008fca00000f0c30 */
[----:B------:R1:W-:Y:S01]  /*15140*/  ST.E.128 [R2.64], R40 ;  /* 0x0000002802007985 */ /* 0x0003e2000c101d06 */
[----:B------:R-:W-:Y:S05]  /*15150*/  BRA `(.L_x_571) ;  /* 0x000009c000007947 */ /* 0x000fea0003800000 */
.L_x_569:
[----:B------:R-:W2:Y:S04]  /*15160*/  LDL R2, [R1+0x64] ;  /* 0x0000640001027983 */ /* 0x000ea80000100800 */
[----:B------:R-:W3:Y:S04]  /*15170*/  LDL R0, [R1+0x60] ;  /* 0x0000600001007983 */ /* 0x000ee80000100800 */
[----:B------:R-:W4:Y:S04]  /*15180*/  LDL R4, [R1+0x5c] ;  /* 0x00005c0001047983 */ /* 0x000f280000100800 */
[----:B------:R-:W1:Y:S01]  /*15190*/  S2R R3, SR_TID.X ;  /* 0x0000000000037919 */ /* 0x000e620000002100 */
[----:B------:R-:W-:Y:S01]  /*151a0*/  BSSY B0, `(.L_x_572) ;  /* 0x0000026000007945 */ /* 0x000fe20003800000 */
[----:B-1----:R-:W-:Y:S01]  /*151b0*/  ISETP.GE.AND P0, PT, R3, 0x80, PT ;  /* 0x000000800300780c */ /* 0x002fe20003f06270 */
[----:B--2---:R-:W-:-:S02]  /*151c0*/  IMAD.MOV.U32 R12, RZ, RZ, R2 ;  /* 0x000000ffff0c7224 */ /* 0x004fc400078e0002 */
[----:B---3--:R-:W-:-:S03]  /*151d0*/  IMAD.MOV.U32 R11, RZ, RZ, R0 ;  /* 0x000000ffff0b7224 */ /* 0x008fc600078e0000 */
[----:B------:R-:W-:Y:S01]  /*151e0*/  SHF.R.S32.HI R7, RZ, 0x1f, R12 ;  /* 0x0000001fff077819 */ /* 0x000fe2000001140c */
[----:B----4-:R-:W-:Y:S01]  /*151f0*/  IMAD.MOV.U32 R13, RZ, RZ, R4 ;  /* 0x000000ffff0d7224 */ /* 0x010fe200078e0004 */
[----:B------:R-:W-:-:S05]  /*15200*/  SHF.R.S32.HI R10, RZ, 0x1f, R11 ;  /* 0x0000001fff0a7819 */ /* 0x000fca000001140b */
[----:B------:R-:W-:Y:S05]  /*15210*/  @P0 BRA `(.L_x_573) ;  /* 0x000001e000000947 */ /* 0x000fea0003800000 */
[----:B------:R-:W-:Y:S02]  /*15220*/  MOV R2, c[0x0][0x4e8] ;  /* 0x00013a0000027a02 */ /* 0x000fe40000000f00 */
[----:B------:R-:W-:-:S03]  /*15230*/  IADD3 R6, R13, R3, RZ ;  /* 0x000000030d067210 */ /* 0x000fc60007ffe0ff */
[----:B------:R-:W-:-:S05]  /*15240*/  IMAD R0, R2, c[0x0][0x388], RZ ;  /* 0x0000e20002007a24 */ /* 0x000fca00078e02ff */
[----:B------:R-:W-:-:S13]  /*15250*/  ISETP.GE.AND P0, PT, R6, R0, PT ;  /* 0x000000000600720c */ /* 0x000fda0003f06270 */
[----:B------:R-:W-:Y:S05]  /*15260*/  @P0 BRA `(.L_x_573) ;  /* 0x0000019000000947 */ /* 0x000fea0003800000 */
[----:B------:R-:W-:Y:S01]  /*15270*/  ISETP.NE.AND P0, PT, R2, 0x1, PT ;  /* 0x000000010200780c */ /* 0x000fe20003f05270 */
[----:B------:R-:W-:Y:S01]  /*15280*/  IMAD R4, R7, c[0x0][0x490], RZ ;  /* 0x0001240007047a24 */ /* 0x000fe200078e02ff */
[----:B------:R-:W-:Y:S01]  /*15290*/  MOV R0, R6 ;  /* 0x0000000600007202 */ /* 0x000fe20000000f00 */
[----:B------:R-:W-:-:S04]  /*152a0*/  IMAD.WIDE.U32 R2, R12, c[0x0][0x490], RZ ;  /* 0x000124000c027a25 */ /* 0x000fc800078e00ff */
[----:B------:R-:W-:Y:S02]  /*152b0*/  IMAD R4, R12, c[0x0][0x494], R4 ;  /* 0x000125000c047a24 */ /* 0x000fe400078e0204 */
[----:B------:R-:W-:-:S03]  /*152c0*/  IMAD R9, R10, c[0x0][0x498], RZ ;  /* 0x000126000a097a24 */ /* 0x000fc600078e02ff */
[----:B------:R-:W-:Y:S01]  /*152d0*/  IADD3 R3, R3, R4, RZ ;  /* 0x0000000403037210 */ /* 0x000fe20007ffe0ff */
[----:B------:R-:W-:-:S05]  /*152e0*/  @P0 IMAD.HI.U32 R5, R6, c[0x0][0x4ec], RZ ;  /* 0x00013b0006050a27 */ /* 0x000fca00078e00ff */
[----:B------:R-:W-:Y:S01]  /*152f0*/  @P0 SHF.R.U32.HI R0, RZ, c[0x0][0x4f0], R5 ;  /* 0x00013c00ff000a19 */ /* 0x000fe20000011605 */
[----:B------:R-:W-:-:S03]  /*15300*/  IMAD.WIDE.U32 R4, R11, c[0x0][0x498], R2 ;  /* 0x000126000b047a25 */ /* 0x000fc600078e0002 */
[C---:B------:R-:W-:Y:S01]  /*15310*/  IADD3 R8, -R0.reuse, RZ, RZ ;  /* 0x000000ff00087210 */ /* 0x040fe20007ffe1ff */
[----:B------:R-:W-:Y:S01]  /*15320*/  IMAD R3, R11, c[0x0][0x49c], R9 ;  /* 0x000127000b037a24 */ /* 0x000fe200078e0209 */
[----:B------:R-:W-:-:S03]  /*15330*/  IADD3 R4, P0, R0, R4, RZ ;  /* 0x0000000400047210 */ /* 0x000fc60007f1e0ff */
[----:B------:R-:W-:Y:S01]  /*15340*/  IMAD R2, R8, c[0x0][0x4e8], R6 ;  /* 0x00013a0008027a24 */ /* 0x000fe200078e0206 */
[----:B------:R-:W-:-:S04]  /*15350*/  SHF.R.S32.HI R6, RZ, 0x1f, R0 ;  /* 0x0000001fff067819 */ /* 0x000fc80000011400 */
[----:B------:R-:W-:Y:S02]  /*15360*/  SHF.R.S32.HI R0, RZ, 0x1f, R2 ;  /* 0x0000001fff007819 */ /* 0x000fe40000011402 */
[----:B------:R-:W-:-:S03]  /*15370*/  IADD3.X R5, R6, R5, R3, P0, !PT ;  /* 0x0000000506057210 */ /* 0x000fc600007fe403 */
[----:B------:R-:W-:-:S04]  /*15380*/  IMAD R0, R0, c[0x0][0x488], RZ ;  /* 0x0001220000007a24 */ /* 0x000fc800078e02ff */
[C---:B------:R-:W-:Y:S02]  /*15390*/  IMAD R0, R2.reuse, c[0x0][0x48c], R0 ;  /* 0x0001230002007a24 */ /* 0x040fe400078e0200 */
[----:B------:R-:W-:-:S05]  /*153a0*/  IMAD.WIDE.U32 R2, R2, c[0x0][0x488], R4 ;  /* 0x0001220002027a25 */ /* 0x000fca00078e0004 */
[----:B------:R-:W-:Y:S02]  /*153b0*/  IADD3 R0, R3, R0, RZ ;  /* 0x0000000003007210 */ /* 0x000fe40007ffe0ff */
[----:B------:R-:W-:-:S04]  /*153c0*/  LEA R4, P0, R2, c[0x0][0x450], 0x2 ;  /* 0x0001140002047a11 */ /* 0x000fc800078010ff */
[----:B------:R-:W-:Y:S02]  /*153d0*/  LEA.HI.X R5, R2, c[0x0][0x454], R0, 0x2, P0 ;  /* 0x0001150002057a11 */ /* 0x000fe400000f1400 */
[----:B------:R-:W-:-:S05]  /*153e0*/  MOV R0, 0xff800000 ;  /* 0xff80000000007802 */ /* 0x000fca0000000f00 */
[----:B------:R1:W-:Y:S02]  /*153f0*/  STG.E [R4.64], R0 ;  /* 0x0000000004007986 */ /* 0x0003e4000c101906 */
.L_x_573:
[----:B------:R-:W-:Y:S05]  /*15400*/  BSYNC B0 ;  /* 0x0000000000007941 */ /* 0x000fea0003800000 */
.L_x_572:
[----:B------:R-:W2:Y:S01]  /*15410*/  LDL R2, [R1+0x30] ;  /* 0x0000300001027983 */ /* 0x000ea20000100800 */
[----:B-1----:R-:W-:Y:S01]  /*15420*/  MOV R0, c[0x0][0x4e8] ;  /* 0x00013a0000007a02 */ /* 0x002fe20000000f00 */
[----:B------:R-:W-:-:S03]  /*15430*/  IMAD R6, R10, c[0x0][0x3f0], RZ ;  /* 0x0000fc000a067a24 */ /* 0x000fc600078e02ff */
[----:B------:R-:W-:Y:S01]  /*15440*/  ISETP.NE.AND P0, PT, R0, 0x1, PT ;  /* 0x000000010000780c */ /* 0x000fe20003f05270 */
[----:B------:R-:W-:Y:S02]  /*15450*/  IMAD R0, R7, c[0x0][0x3e8], RZ ;  /* 0x0000fa0007007a24 */ /* 0x000fe400078e02ff */
[----:B------:R-:W-:Y:S02]  /*15460*/  IMAD R8, R11, c[0x0][0x3f4], R6 ;  /* 0x0000fd000b087a24 */ /* 0x000fe400078e0206 */
[----:B------:R-:W-:Y:S01]  /*15470*/  IMAD R5, R12, c[0x0][0x3ec], R0 ;  /* 0x0000fb000c057a24 */ /* 0x000fe200078e0200 */
[----:B--2---:R-:W-:Y:S01]  /*15480*/  IADD3 R4, R2, R13, RZ ;  /* 0x0000000d02047210 */ /* 0x004fe20007ffe0ff */
[----:B------:R-:W-:-:S03]  /*15490*/  IMAD.WIDE.U32 R2, R12, c[0x0][0x3e8], RZ ;  /* 0x0000fa000c027a25 */ /* 0x000fc600078e00ff */
[----:B------:R-:W-:-:S03]  /*154a0*/  MOV R0, R4 ;  /* 0x0000000400007202 */ /* 0x000fc60000000f00 */
[----:B------:R-:W-:Y:S01]  /*154b0*/  @P0 IMAD.HI.U32 R7, R4, c[0x0][0x4ec], RZ ;  /* 0x00013b0004070a27 */ /* 0x000fe200078e00ff */
[----:B------:R-:W-:-:S04]  /*154c0*/  IADD3 R3, R3, R5, RZ ;  /* 0x0000000503037210 */ /* 0x000fc80007ffe0ff */
[----:B------:R-:W-:Y:S01]  /*154d0*/  @P0 SHF.R.U32.HI R0, RZ, c[0x0][0x4f0], R7 ;  /* 0x00013c00ff000a19 */ /* 0x000fe20000011607 */
[----:B------:R-:W-:Y:S01]  /*154e0*/  IMAD.WIDE.U32 R2, R11, c[0x0][0x3f0], R2 ;  /* 0x0000fc000b027a25 */ /* 0x000fe200078e0002 */
[----:B------:R-:W-:Y:S02]  /*154f0*/  ISETP.GE.AND P0, PT, R242, c[0x0][0x3c8], PT ;  /* 0x0000f200f2007a0c */ /* 0x000fe40003f06270 */
[----:B------:R-:W-:Y:S02]  /*15500*/  SHF.R.S32.HI R6, RZ, 0x1f, R0 ;  /* 0x0000001fff067819 */ /* 0x000fe40000011400 */
[----:B------:R-:W-:Y:S02]  /*15510*/  IADD3 R5, -R0, RZ, RZ ;  /* 0x000000ff00057210 */ /* 0x000fe40007ffe1ff */
[----:B------:R-:W-:Y:S01]  /*15520*/  IADD3 R3, R3, R8, RZ ;  /* 0x0000000803037210 */ /* 0x000fe20007ffe0ff */
[----:B------:R-:W-:Y:S02]  /*15530*/  IMAD R6, R6, c[0x0][0x3e0], RZ ;  /* 0x0000f80006067a24 */ /* 0x000fe400078e02ff */
[----:B------:R-:W-:-:S02]  /*15540*/  IMAD R4, R5, c[0x0][0x4e8], R4 ;  /* 0x00013a0005047a24 */ /* 0x000fc400078e0204 */
        /* <DEDUP_REMOVED lines=12> */
.L_x_618:
[----:B------:R-:W-:Y:S05]  /*15610*/  BRA.DIV ~URZ, `(.L_x_575) ;  /* 0x00005ad27f007947 */ /* 0x000fea000b800000 */
[----:B------:R3:W4:Y:S02]  /*15620*/  SHFL.IDX PT, R2, R5, RZ, 0x181f ;  /* 0x00181fff05027589 */ /* 0x00072400000e0000 */
.L_x_619:
[----:B------:R-:W5:Y:S04]  /*15630*/  LDL.LU R3, [R1+0x5c] ;  /* 0x00005c0001037983 */ /* 0x000f680000300800 */
[----:B------:R-:W1:Y:S02]  /*15640*/  S2R R7, SR_TID.X ;  /* 0x0000000000077919 */ /* 0x000e640000002100 */
[----:B-1----:R-:W-:-:S04]  /*15650*/  SHF.R.S32.HI R0, RZ, 0x1f, R7 ;  /* 0x0000001fff007819 */ /* 0x002fc80000011407 */
[----:B------:R-:W-:Y:S01]  /*15660*/  LEA.HI R0, R0, R7, RZ, 0x3 ;  /* 0x0000000700007211 */ /* 0x000fe200078f18ff */
[----:B------:R-:W-:-:S03]  /*15670*/  IMAD.MOV.U32 R7, RZ, RZ, c[0x0][0x4e8] ;  /* 0x00013a00ff077624 */ /* 0x000fc600078e00ff */
[----:B------:R-:W-:Y:S01]  /*15680*/  SHF.R.S32.HI R0, RZ, 0x3, R0 ;  /* 0x00000003ff007819 */ /* 0x000fe20000011400 */
[----:B------:R-:W-:Y:S01]  /*15690*/  IMAD R7, R7, c[0x0][0x388], RZ ;  /* 0x0000e20007077a24 */ /* 0x000fe200078e02ff */
[----:B------:R-:W-:-:S03]  /*156a0*/  SHF.R.S32.HI R8, RZ, 0x1f, R242 ;  /* 0x0000001fff087819 */ /* 0x000fc600000114f2 */
[----:B-----5:R-:W-:-:S05]  /*156b0*/  IMAD.IADD R0, R0, 0x1, R3 ;  /* 0x0000000100007824 */ /* 0x020fca00078e0203 */
[----:B------:R-:W-:-:S13]  /*156c0*/  ISETP.GE.OR P2, PT, R0, R7, P0 ;  /* 0x000000070000720c */ /* 0x000fda0000746670 */
[----:B----4-:R-:W-:-:S04]  /*156d0*/  @!P2 LEA R2, P1, R242, R2, 0x1 ;  /* 0x00000002f202a211 */ /* 0x010fc800078208ff */
[----:B--2---:R-:W-:-:S05]  /*156e0*/  @!P2 LEA.HI.X R3, R242, R6, R8, 0x1, P1 ;  /* 0x00000006f203a211 */ /* 0x004fca00008f0c08 */
[----:B------:R1:W-:Y:S01]  /*156f0*/  @!P2 ST.E.128 [R2.64], RZ ;  /* 0x000000ff0200a985 */ /* 0x0003e2000c101d06 */
[----:B------:R-:W-:Y:S05]  /*15700*/  BRA.DIV ~URZ, `(.L_x_576) ;  /* 0x00005a527f007947 */ /* 0x000fea000b800000 */
[----:B------:R2:W4:Y:S04]  /*15710*/  SHFL.IDX PT, R6, R4, 0x1, 0x181f ;  /* 0x00381f0004067f89 */ /* 0x00052800000e0000 */
[----:B-1----:R2:W1:Y:S02]  /*15720*/  SHFL.IDX PT, R2, R5, 0x1, 0x181f ;  /* 0x00381f0005027f89 */ /* 0x00246400000e0000 */
.L_x_620:
[----:B------:R-:W-:Y:S02]  /*15730*/  IADD3 R3, R0, 0x10, RZ ;  /* 0x0000001000037810 */ /* 0x000fe40007ffe0ff */
[----:B------:R-:W-:Y:S02]  /*15740*/  SHF.R.S32.HI R8, RZ, 0x1f, R242 ;  /* 0x0000001fff087819 */ /* 0x000fe400000114f2 */
[----:B------:R-:W-:-:S13]  /*15750*/  ISETP.GE.OR P2, PT, R3, R7, P0 ;  /* 0x000000070300720c */ /* 0x000fda0000746670 */
[----:B-1----:R-:W-:-:S04]  /*15760*/  @!P2 LEA R2, P1, R242, R2, 0x1 ;  /* 0x00000002f202a211 */ /* 0x002fc800078208ff */
[----:B----4-:R-:W-:-:S05]  /*15770*/  @!P2 LEA.HI.X R3, R242, R6, R8, 0x1, P1 ;  /* 0x00000006f203a211 */ /* 0x010fca00008f0c08 */
[----:B------:R1:W-:Y:S01]  /*15780*/  @!P2 ST.E.128 [R2.64], RZ ;  /* 0x000000ff0200a985 */ /* 0x0003e2000c101d06 */
[----:B------:R-:W-:Y:S05]  /*15790*/  BRA.DIV ~URZ, `(.L_x_577) ;  /* 0x00005a927f007947 */ /* 0x000fea000b800000 */
[----:B------:R4:W1:Y:S02]  /*157a0*/  SHFL.IDX PT, R6, R4, 0x2, 0x181f ;  /* 0x00581f0004067f89 */ /* 0x00086400000e0000 */
.L_x_621:
[----:B------:R-:W-:Y:S05]  /*157b0*/  BRA.DIV ~URZ, `(.L_x_578) ;  /* 0x00005ae27f007947 */ /* 0x000fea000b800000 */
[----:B-1----:R1:W2:Y:S02]  /*157c0*/  SHFL.IDX PT, R2, R5, 0x2, 0x181f ;  /* 0x00581f0005027f89 */ /* 0x0022a400000e0000 */
.L_x_622:
[----:B------:R-:W-:Y:S02]  /*157d0*/  IADD3 R3, R0, 0x20, RZ ;  /* 0x0000002000037810 */ /* 0x000fe40007ffe0ff */
[----:B------:R-:W-:Y:S02]  /*157e0*/  SHF.R.S32.HI R8, RZ, 0x1f, R242 ;  /* 0x0000001fff087819 */ /* 0x000fe400000114f2 */
[----:B------:R-:W-:-:S13]  /*157f0*/  ISETP.GE.OR P2, PT, R3, R7, P0 ;  /* 0x000000070300720c */ /* 0x000fda0000746670 */
[----:B--2---:R-:W-:-:S04]  /*15800*/  @!P2 LEA R2, P1, R242, R2, 0x1 ;  /* 0x00000002f202a211 */ /* 0x004fc800078208ff */
[----:B------:R-:W-:-:S05]  /*15810*/  @!P2 LEA.HI.X R3, R242, R6, R8, 0x1, P1 ;  /* 0x00000006f203a211 */ /* 0x000fca00008f0c08 */
[----:B------:R2:W-:Y:S01]  /*15820*/  @!P2 ST.E.128 [R2.64], RZ ;  /* 0x000000ff0200a985 */ /* 0x0005e2000c101d06 */
[----:B------:R-:W-:Y:S05]  /*15830*/  BRA.DIV ~URZ, `(.L_x_579) ;  /* 0x00005ad27f007947 */ /* 0x000fea000b800000 */
[----:B------:R1:W2:Y:S04]  /*15840*/  SHFL.IDX PT, R6, R4, 0x3, 0x181f ;  /* 0x00781f0004067f89 */ /* 0x0002a800000e0000 */
[----:B--2---:R1:W2:Y:S02]  /*15850*/  SHFL.IDX PT, R2, R5, 0x3, 0x181f ;  /* 0x00781f0005027f89 */ /* 0x0042a400000e0000 */
.L_x_623:
[----:B------:R-:W-:Y:S02]  /*15860*/  IADD3 R3, R0, 0x30, RZ ;  /* 0x0000003000037810 */ /* 0x000fe40007ffe0ff */
[----:B------:R-:W-:Y:S02]  /*15870*/  SHF.R.S32.HI R8, RZ, 0x1f, R242 ;  /* 0x0000001fff087819 */ /* 0x000fe400000114f2 */
[----:B------:R-:W-:-:S13]  /*15880*/  ISETP.GE.OR P2, PT, R3, R7, P0 ;  /* 0x000000070300720c */ /* 0x000fda0000746670 */
[----:B--2---:R-:W-:-:S04]  /*15890*/  @!P2 LEA R2, P1, R242, R2, 0x1 ;  /* 0x00000002f202a211 */ /* 0x004fc800078208ff */
[----:B------:R-:W-:-:S05]  /*158a0*/  @!P2 LEA.HI.X R3, R242, R6, R8, 0x1, P1 ;  /* 0x00000006f203a211 */ /* 0x000fca00008f0c08 */
[----:B------:R2:W-:Y:S01]  /*158b0*/  @!P2 ST.E.128 [R2.64], RZ ;  /* 0x000000ff0200a985 */ /* 0x0005e2000c101d06 */
[----:B------:R-:W-:Y:S05]  /*158c0*/  BRA.DIV ~URZ, `(.L_x_580) ;  /* 0x00005b127f007947 */ /* 0x000fea000b800000 */
[----:B------:R1:W2:Y:S02]  /*158d0*/  SHFL.IDX PT, R6, R4, 0x4, 0x181f ;  /* 0x00981f0004067f89 */ /* 0x0002a400000e0000 */
.L_x_624:
[----:B------:R-:W-:Y:S05]  /*158e0*/  BRA.DIV ~URZ, `(.L_x_581) ;  /* 0x00005b627f007947 */ /* 0x000fea000b800000 */
[----:B--2---:R2:W1:Y:S02]  /*158f0*/  SHFL.IDX PT, R2, R5, 0x4, 0x181f ;  /* 0x00981f0005027f89 */ /* 0x00446400000e0000 */
.L_x_625:
[----:B------:R-:W-:Y:S02]  /*15900*/  IADD3 R3, R0, 0x40, RZ ;  /* 0x0000004000037810 */ /* 0x000fe40007ffe0ff */
[----:B------:R-:W-:Y:S02]  /*15910*/  SHF.R.S32.HI R8, RZ, 0x1f, R242 ;  /* 0x0000001fff087819 */ /* 0x000fe400000114f2 */
[----:B------:R-:W-:-:S13]  /*15920*/  ISETP.GE.OR P2, PT, R3, R7, P0 ;  /* 0x000000070300720c */ /* 0x000fda0000746670 */
[----:B-1----:R-:W-:-:S04]  /*15930*/  @!P2 LEA R2, P1, R242, R2, 0x1 ;  /* 0x00000002f202a211 */ /* 0x002fc800078208ff */
[----:B------:R-:W-:-:S05]  /*15940*/  @!P2 LEA.HI.X R3, R242, R6, R8, 0x1, P1 ;  /* 0x00000006f203a211 */ /* 0x000fca00008f0c08 */
[----:B------:R1:W-:Y:S01]  /*15950*/  @!P2 ST.E.128 [R2.64], RZ ;  /* 0x000000ff0200a985 */ /* 0x0003e2000c101d06 */
[----:B------:R-:W-:Y:S05]  /*15960*/  BRA.DIV ~URZ, `(.L_x_582) ;  /* 0x00005b527f007947 */ /* 0x000fea000b800000 */
[----:B------:R1:W2:Y:S04]  /*15970*/  SHFL.IDX PT, R6, R4, 0x5, 0x181f ;  /* 0x00b81f0004067f89 */ /* 0x0002a800000e0000 */
[----:B-1----:R1:W3:Y:S02]  /*15980*/  SHFL.IDX PT, R2, R5, 0x5, 0x181f ;  /* 0x00b81f0005027f89 */ /* 0x0022e400000e0000 */
.L_x_626:
[----:B------:R-:W-:Y:S02]  /*15990*/  IADD3 R3, R0, 0x50, RZ ;  /* 0x0000005000037810 */ /* 0x000fe40007ffe0ff */
[----:B------:R-:W-:Y:S02]  /*159a0*/  SHF.R.S32.HI R8, RZ, 0x1f, R242 ;  /* 0x0000001fff087819 */ /* 0x000fe400000114f2 */
[----:B------:R-:W-:-:S13]  /*159b0*/  ISETP.GE.OR P2, PT, R3, R7, P0 ;  /* 0x000000070300720c */ /* 0x000fda0000746670 */
[----:B---3--:R-:W-:-:S04]  /*159c0*/  @!P2 LEA R2, P1, R242, R2, 0x1 ;  /* 0x00000002f202a211 */ /* 0x008fc800078208ff */
[----:B--2---:R-:W-:-:S05]  /*159d0*/  @!P2 LEA.HI.X R3, R242, R6, R8, 0x1, P1 ;  /* 0x00000006f203a211 */ /* 0x004fca00008f0c08 */
[----:B------:R2:W-:Y:S01]  /*159e0*/  @!P2 ST.E.128 [R2.64], RZ ;  /* 0x000000ff0200a985 */ /* 0x0005e2000c101d06 */
[----:B------:R-:W-:Y:S05]  /*159f0*/  BRA.DIV ~URZ, `(.L_x_583) ;  /* 0x00005b927f007947 */ /* 0x000fea000b800000 */
[----:B------:R3:W1:Y:S02]  /*15a00*/  SHFL.IDX PT, R6, R4, 0x6, 0x181f ;  /* 0x00d81f0004067f89 */ /* 0x00066400000e0000 */
.L_x_627:
[----:B------:R-:W-:Y:S05]  /*15a10*/  BRA.DIV ~URZ, `(.L_x_584) ;  /* 0x00005be27f007947 */ /* 0x000fea000b800000 */
[----:B--2---:R2:W3:Y:S02]  /*15a20*/  SHFL.IDX PT, R2, R5, 0x6, 0x181f ;  /* 0x00d81f0005027f89 */ /* 0x0044e400000e0000 */
.L_x_628:
[----:B------:R-:W-:Y:S02]  /*15a30*/  IADD3 R3, R0, 0x60, RZ ;  /* 0x0000006000037810 */ /* 0x000fe40007ffe0ff */
[----:B------:R-:W-:Y:S02]  /*15a40*/  SHF.R.S32.HI R8, RZ, 0x1f, R242 ;  /* 0x0000001fff087819 */ /* 0x000fe400000114f2 */
[----:B------:R-:W-:-:S13]  /*15a50*/  ISETP.GE.OR P2, PT, R3, R7, P0 ;  /* 0x000000070300720c */ /* 0x000fda0000746670 */
[----:B---3--:R-:W-:-:S04]  /*15a60*/  @!P2 LEA R2, P1, R242, R2, 0x1 ;  /* 0x00000002f202a211 */ /* 0x008fc800078208ff */
[----:B-1----:R-:W-:-:S05]  /*15a70*/  @!P2 LEA.HI.X R3, R242, R6, R8, 0x1, P1 ;  /* 0x00000006f203a211 */ /* 0x002fca00008f0c08 */
[----:B------:R1:W-:Y:S01]  /*15a80*/  @!P2 ST.E.128 [R2.64], RZ ;  /* 0x000000ff0200a985 */ /* 0x0003e2000c101d06 */
[----:B------:R-:W-:Y:S05]  /*15a90*/  BRA.DIV ~URZ, `(.L_x_585) ;  /* 0x00005bd27f007947 */ /* 0x000fea000b800000 */
[----:B----4-:R-:W3:Y:S04]  /*15aa0*/  SHFL.IDX PT, R4, R4, 0x7, 0x181f ;  /* 0x00f81f0004047f89 */ /* 0x010ee800000e0000 */
[----:B-1----:R1:W4:Y:S02]  /*15ab0*/  SHFL.IDX PT, R2, R5, 0x7, 0x181f ;  /* 0x00f81f0005027f89 */ /* 0x00232400000e0000 */
.L_x_629:
[----:B------:R-:W-:Y:S02]  /*15ac0*/  IADD3 R0, R0, 0x70, RZ ;  /* 0x0000007000007810 */ /* 0x000fe40007ffe0ff */
[----:B-12---:R-:W-:Y:S02]  /*15ad0*/  SHF.R.S32.HI R5, RZ, 0x1f, R242 ;  /* 0x0000001fff057819 */ /* 0x006fe400000114f2 */
[----:B------:R-:W-:-:S13]  /*15ae0*/  ISETP.GE.OR P1, PT, R0, R7, P0 ;  /* 0x000000070000720c */ /* 0x000fda0000726670 */
[----:B----4-:R-:W-:-:S04]  /*15af0*/  @!P1 LEA R2, P0, R242, R2, 0x1 ;  /* 0x00000002f2029211 */ /* 0x010fc800078008ff */
[----:B---3--:R-:W-:-:S05]  /*15b00*/  @!P1 LEA.HI.X R3, R242, R4, R5, 0x1, P0 ;  /* 0x00000004f2039211 */ /* 0x008fca00000f0c05 */
[----:B------:R1:W-:Y:S04]  /*15b10*/  @!P1 ST.E.128 [R2.64], RZ ;  /* 0x000000ff02009985 */ /* 0x0003e8000c101d06 */
.L_x_571:
[----:B------:R-:W-:Y:S05]  /*15b20*/  BSYNC B1 ;  /* 0x0000000000017941 */ /* 0x000fea0003800000 */
.L_x_568:
[----:B---3--:R-:W3:Y:S02]  /*15b30*/  LDL R0, [R1+0x98] ;  /* 0x0000980001007983 */ /* 0x008ee40000100800 */
[----:B---3--:R-:W-:-:S13]  /*15b40*/  ISETP.NE.AND P0, PT, R0, RZ, PT ;  /* 0x000000ff0000720c */ /* 0x008fda0003f05270 */
[----:B------:R-:W-:Y:S01]  /*15b50*/  @P0 WARPSYNC 0xffffffff ;  /* 0xffffffff00000948 */ /* 0x000fe20003800000 */
[----:B------:R-:W-:Y:S06]  /*15b60*/  @P0 BAR.SYNC.DEFER_BLOCKING 0x5, 0x80 ;  /* 0x0142000000000b1d */ /* 0x000fec0000010000 */
[----:B------:R-:W3:Y:S04]  /*15b70*/  @P0 LDS R0, [0xb100] ;  /* 0x00b10000ff000984 */ /* 0x000ee80000000800 */
[----:B---3--:R3:W-:Y:S04]  /*15b80*/  @P0 STL [R1+0x70], R0 ;  /* 0x0000700001000387 */ /* 0x0087e80000100800 */
[----:B------:R-:W-:Y:S06]  /*15b90*/  @P0 BAR.ARV 0x4, 0x80 ;  /* 0x0102000000000b1d */ /* 0x000fec0000002000 */
[----:B------:R-:W-:Y:S05]  /*15ba0*/  @P0 BRA `(.L_x_586) ;  /* 0x0000007000000947 */ /* 0x000fea0003800000 */
[----:B------:R-:W-:Y:S05]  /*15bb0*/  BRA.DIV ~URZ, `(.L_x_587) ;  /* 0x00005b827f007947 */ /* 0x000fea000b800000 */
[----:B---3--:R3:W4:Y:S02]  /*15bc0*/  SHFL.IDX PT, R0, R47, RZ, 0x1f ;  /* 0x00001fff2f007589 */ /* 0x00872400000e0000 */
.L_x_630:
[----:B------:R-:W-:Y:S01]  /*15bd0*/  WARPSYNC 0xffffffff ;  /* 0xffffffff00007948 */ /* 0x000fe20003800000 */
[----:B------:R-:W-:Y:S06]  /*15be0*/  BAR.SYNC.DEFER_BLOCKING 0x4, 0x80 ;  /* 0x0102000000007b1d */ /* 0x000fec0000010000 */
[----:B----4-:R4:W-:Y:S04]  /*15bf0*/  STL [R1+0x70], R0 ;  /* 0x0000700001007387 */ /* 0x0109e80000100800 */
[----:B------:R4:W-:Y:S04]  /*15c00*/  @!P6 STS [0xb100], R47 ;  /* 0x00b1002fff00e388 */ /* 0x0009e80000000800 */
[----:B------:R-:W-:Y:S06]  /*15c10*/  BAR.ARV 0x5, 0x80 ;  /* 0x0142000000007b1d */ /* 0x000fec0000002000 */
.L_x_586:
[----:B---34-:R-:W3:Y:S02]  /*15c20*/  LDL R0, [R1+0x70] ;  /* 0x0000700001007983 */ /* 0x018ee40000100800 */
[----:B---3--:R-:W-:-:S13]  /*15c30*/  ISETP.GE.AND P0, PT, R0, c[0x0][0x538], PT ;  /* 0x00014e0000007a0c */ /* 0x008fda0003f06270 */
[----:B-12---:R-:W-:Y:S01]  /*15c40*/  @P0 CALL.REL.NOINC `(.L_x_588) ;  /* 0x0000001000000944 */ /* 0x006fe20003c00000 */
[----:B------:R-:W-:Y:S05]  /*15c50*/  BRA `(.L_x_589) ;  /* 0xfffead2000007947 */ /* 0x000fea000383ffff */
.L_x_588:
[----:B------:R-:W-:Y:S05]  /*15c60*/  EXIT ;  /* 0x000000000000794d */ /* 0x000fea0003800000 */
.L_x_512:
[----:B------:R-:W-:Y:S01]  /*15c70*/  IMAD.MOV.U32 R88, RZ, RZ, R4 ;  /* 0x000000ffff587224 */ /* 0x000fe200078e0004 */
[----:B------:R-:W-:Y:S01]  /*15c80*/  MOV R58, RZ ;  /* 0x000000ff003a7202 */ /* 0x000fe20000000f00 */
[----:B------:R-:W-:Y:S01]  /*15c90*/  IMAD.MOV.U32 R3, RZ, RZ, 0x181f ;  /* 0x0000181fff037424 */ /* 0x000fe200078e00ff */
[----:B------:R-:W-:Y:S02]  /*15ca0*/  MOV R2, 0x15cc0 ;  /* 0x00015cc000027802 */ /* 0x000fe40000000f00 */
[----:B-----5:R-:W-:Y:S05]  /*15cb0*/  CALL.REL.NOINC `($__internal_1_$__cuda_sm70_shflsync_idx_p) ;  /* 0x00005b5000007944 */ /* 0x020fea0003c00000 */
[----:B------:R-:W-:Y:S01]  /*15cc0*/  MOV R6, R58 ;  /* 0x0000003a00067202 */ /* 0x000fe20000000f00 */
[----:B-1---5:R-:W-:Y:S05]  /*15cd0*/  BRA `(.L_x_590) ;  /* 0xfffeb69000007947 */ /* 0x022fea000383ffff */
.L_x_513:
[----:B------:R-:W-:Y:S01]  /*15ce0*/  IMAD.MOV.U32 R88, RZ, RZ, R5 ;  /* 0x000000ffff587224 */ /* 0x000fe200078e0005 */
[----:B------:R-:W-:Y:S01]  /*15cf0*/  MOV R58, RZ ;  /* 0x000000ff003a7202 */ /* 0x000fe20000000f00 */
[----:B------:R-:W-:Y:S01]  /*15d00*/  IMAD.MOV.U32 R3, RZ, RZ, 0x181f ;  /* 0x0000181fff037424 */ /* 0x000fe200078e00ff */
[----:B------:R-:W-:Y:S02]  /*15d10*/  MOV R2, 0x15d30 ;  /* 0x00015d3000027802 */ /* 0x000fe40000000f00 */
[----:B-12--5:R-:W-:Y:S05]  /*15d20*/  CALL.REL.NOINC `($__internal_1_$__cuda_sm70_shflsync_idx_p) ;  /* 0x00005ae000007944 */ /* 0x026fea0003c00000 */
[----:B------:R-:W-:Y:S01]  /*15d30*/  MOV R2, R58 ;  /* 0x0000003a00027202 */ /* 0x000fe20000000f00 */
[----:B-1---5:R-:W-:Y:S05]  /*15d40*/  BRA `(.L_x_591) ;  /* 0xfffeb64000007947 */ /* 0x022fea000383ffff */
.L_x_516:
[----:B------:R-:W-:Y:S01]  /*15d50*/  IMAD.MOV.U32 R88, RZ, RZ, R4 ;  /* 0x000000ffff587224 */ /* 0x000fe200078e0004 */
[----:B------:R-:W-:Y:S01]  /*15d60*/  MOV R58, 0x1 ;  /* 0x00000001003a7802 */ /* 0x000fe20000000f00 */
[----:B-1----:R-:W-:Y:S01]  /*15d70*/  IMAD.MOV.U32 R3, RZ, RZ, 0x181f ;  /* 0x0000181fff037424 */ /* 0x002fe200078e00ff */
[----:B----4-:R-:W-:-:S02]  /*15d80*/  MOV R2, 0x15da0 ;  /* 0x00015da000027802 */ /* 0x010fc40000000f00 */
[----:B--2--5:R-:W-:Y:S05]  /*15d90*/  CALL.REL.NOINC `($__internal_1_$__cuda_sm70_shflsync_idx_p) ;  /* 0x00005a7000007944 */ /* 0x024fea0003c00000 */
[----:B------:R-:W-:Y:S01]  /*15da0*/  IMAD.MOV.U32 R6, RZ, RZ, R58 ;  /* 0x000000ffff067224 */ /* 0x000fe200078e003a */
[----:B------:R-:W-:Y:S01]  /*15db0*/  MOV R58, 0x1 ;  /* 0x00000001003a7802 */ /* 0x000fe20000000f00 */
[----:B------:R-:W-:Y:S01]  /*15dc0*/  IMAD.MOV.U32 R88, RZ, RZ, R5 ;  /* 0x000000ffff587224 */ /* 0x000fe200078e0005 */
[----:B------:R-:W-:-:S02]  /*15dd0*/  MOV R3, 0x181f ;  /* 0x0000181f00037802 */ /* 0x000fc40000000f00 */
[----:B------:R-:W-:Y:S02]  /*15de0*/  MOV R2, 0x15e00 ;  /* 0x00015e0000027802 */ /* 0x000fe40000000f00 */
[----:B-1---5:R-:W-:Y:S05]  /*15df0*/  CALL.REL.NOINC `($__internal_1_$__cuda_sm70_shflsync_idx_p) ;  /* 0x00005a1000007944 */ /* 0x022fea0003c00000 */
[----:B------:R-:W-:Y:S01]  /*15e00*/  MOV R2, R58 ;  /* 0x0000003a00027202 */ /* 0x000fe20000000f00 */
[----:B-1---5:R-:W-:Y:S05]  /*15e10*/  BRA `(.L_x_592) ;  /* 0xfffeb6d000007947 */ /* 0x022fea000383ffff */
.L_x_519:
[----:B------:R-:W-:Y:S01]  /*15e20*/  IMAD.MOV.U32 R88, RZ, RZ, R4 ;  /* 0x000000ffff587224 */ /* 0x000fe200078e0004 */
[----:B------:R-:W-:Y:S01]  /*15e30*/  MOV R58, 0x2 ;  /* 0x00000002003a7802 */ /* 0x000fe20000000f00 */
[----:B-1----:R-:W-:Y:S01]  /*15e40*/  IMAD.MOV.U32 R3, RZ, RZ, 0x181f ;  /* 0x0000181fff037424 */ /* 0x002fe200078e00ff */
[----:B------:R-:W-:Y:S02]  /*15e50*/  MOV R2, 0x15e70 ;  /* 0x00015e7000027802 */ /* 0x000fe40000000f00 */
[----:B--23-5:R-:W-:Y:S05]  /*15e60*/  CALL.REL.NOINC `($__internal_1_$__cuda_sm70_shflsync_idx_p) ;  /* 0x000059a000007944 */ /* 0x02cfea0003c00000 */
[----:B------:R-:W-:Y:S01]  /*15e70*/  MOV R6, R58 ;  /* 0x0000003a00067202 */ /* 0x000fe20000000f00 */
[----:B-1---5:R-:W-:Y:S05]  /*15e80*/  BRA `(.L_x_593) ;  /* 0xfffeb74000007947 */ /* 0x022fea000383ffff */
.L_x_520:
[----:B------:R-:W-:Y:S01]  /*15e90*/  IMAD.MOV.U32 R88, RZ, RZ, R5 ;  /* 0x000000ffff587224 */ /* 0x000fe200078e0005 */
[----:B------:R-:W-:Y:S01]  /*15ea0*/  MOV R58, 0x2 ;  /* 0x00000002003a7802 */ /* 0x000fe20000000f00 */
[----:B-1----:R-:W-:Y:S01]  /*15eb0*/  IMAD.MOV.U32 R3, RZ, RZ, 0x181f ;  /* 0x0000181fff037424 */ /* 0x002fe200078e00ff */
[----:B------:R-:W-:Y:S02]  /*15ec0*/  MOV R2, 0x15ee0 ;  /* 0x00015ee000027802 */ /* 0x000fe40000000f00 */
[----:B--2345:R-:W-:Y:S05]  /*15ed0*/  CALL.REL.NOINC `($__internal_1_$__cuda_sm70_shflsync_idx_p) ;  /* 0x0000593000007944 */ /* 0x03cfea0003c00000 */
[----:B------:R-:W-:Y:S01]  /*15ee0*/  MOV R2, R58 ;  /* 0x0000003a00027202 */ /* 0x000fe20000000f00 */
[----:B-1---5:R-:W-:Y:S05]  /*15ef0*/  BRA `(.L_x_594) ;  /* 0xfffeb6f000007947 */ /* 0x022fea000383ffff */
.L_x_523:
[----:B------:R-:W-:Y:S01]  /*15f00*/  IMAD.MOV.U32 R88, RZ, RZ, R4 ;  /* 0x000000ffff587224 */ /* 0x000fe200078e0004 */
[----:B------:R-:W-:Y:S01]  /*15f10*/  MOV R58, 0x3 ;  /* 0x00000003003a7802 */ /* 0x000fe20000000f00 */
[----:B--2---:R-:W-:Y:S01]  /*15f20*/  IMAD.MOV.U32 R3, RZ, RZ, 0x181f ;  /* 0x0000181fff037424 */ /* 0x004fe200078e00ff */
[----:B------:R-:W-:-:S02]  /*15f30*/  MOV R2, 0x15f50 ;  /* 0x00015f5000027802 */ /* 0x000fc40000000f00 */
[----:B-1-345:R-:W-:Y:S05]  /*15f40*/  CALL.REL.NOINC `($__internal_1_$__cuda_sm70_shflsync_idx_p) ;  /* 0x000058c000007944 */ /* 0x03afea0003c00000 */
        /* <DEDUP_REMOVED lines=8> */
.L_x_526:
[----:B------:R-:W-:Y:S01]  /*15fd0*/  IMAD.MOV.U32 R88, RZ, RZ, R4 ;  /* 0x000000ffff587224 */ /* 0x000fe200078e0004 */
[----:B------:R-:W-:Y:S01]  /*15fe0*/  MOV R58, 0x4 ;  /* 0x00000004003a7802 */ /* 0x000fe20000000f00 */
[----:B-1----:R-:W-:Y:S01]  /*15ff0*/  IMAD.MOV.U32 R3, RZ, RZ, 0x181f ;  /* 0x0000181fff037424 */ /* 0x002fe200078e00ff */
[----:B--2---:R-:W-:Y:S02]  /*16000*/  MOV R2, 0x16020 ;  /* 0x0001602000027802 */ /* 0x004fe40000000f00 */
[----:B---345:R-:W-:Y:S05]  /*16010*/  CALL.REL.NOINC `($__internal_1_$__cuda_sm70_shflsync_idx_p) ;  /* 0x000057f000007944 */ /* 0x038fea0003c00000 */
[----:B------:R-:W-:Y:S01]  /*16020*/  MOV R6, R58 ;  /* 0x0000003a00067202 */ /* 0x000fe20000000f00 */
[----:B-1---5:R-:W-:Y:S05]  /*16030*/  BRA `(.L_x_596) ;  /* 0xfffeb78000007947 */ /* 0x022fea000383ffff */
.L_x_527:
[----:B------:R-:W-:Y:S01]  /*16040*/  IMAD.MOV.U32 R88, RZ, RZ, R5 ;  /* 0x000000ffff587224 */ /* 0x000fe200078e0005 */
[----:B------:R-:W-:Y:S01]  /*16050*/  MOV R58, 0x4 ;  /* 0x00000004003a7802 */ /* 0x000fe20000000f00 */
[----:B------:R-:W-:Y:S01]  /*16060*/  IMAD.MOV.U32 R3, RZ, RZ, 0x181f ;  /* 0x0000181fff037424 */ /* 0x000fe200078e00ff */
[----:B--2---:R-:W-:Y:S02]  /*16070*/  MOV R2, 0x16090 ;  /* 0x0001609000027802 */ /* 0x004fe40000000f00 */
[----:B-1-345:R-:W-:Y:S05]  /*16080*/  CALL.REL.NOINC `($__internal_1_$__cuda_sm70_shflsync_idx_p) ;  /* 0x0000578000007944 */ /* 0x03afea0003c00000 */
[----:B------:R-:W-:Y:S01]  /*16090*/  MOV R2, R58 ;  /* 0x0000003a00027202 */ /* 0x000fe20000000f00 */
[----:B-1---5:R-:W-:Y:S05]  /*160a0*/  BRA `(.L_x_597) ;  /* 0xfffeb73000007947 */ /* 0x022fea000383ffff */
.L_x_530:
[----:B------:R-:W-:Y:S01]  /*160b0*/  IMAD.MOV.U32 R88, RZ, RZ, R4 ;  /* 0x000000ffff587224 */ /* 0x000fe200078e0004 */
[----:B------:R-:W-:Y:S01]  /*160c0*/  MOV R58, 0x5 ;  /* 0x00000005003a7802 */ /* 0x000fe20000000f00 */
[----:B-1----:R-:W-:Y:S01]  /*160d0*/  IMAD.MOV.U32 R3, RZ, RZ, 0x181f ;  /* 0x0000181fff037424 */ /* 0x002fe200078e00ff */
[----:B------:R-:W-:-:S02]  /*160e0*/  MOV R2, 0x16100 ;  /* 0x0001610000027802 */ /* 0x000fc40000000f00 */
[----:B--2345:R-:W-:Y:S05]  /*160f0*/  CALL.REL.NOINC `($__internal_1_$__cuda_sm70_shflsync_idx_p) ;  /* 0x0000571000007944 */ /* 0x03cfea0003c00000 */
        /* <DEDUP_REMOVED lines=8> */
.L_x_533:
[----:B------:R-:W-:Y:S01]  /*16180*/  IMAD.MOV.U32 R88, RZ, RZ, R4 ;  /* 0x000000ffff587224 */ /* 0x000fe200078e0004 */
[----:B------:R-:W-:Y:S01]  /*16190*/  MOV R58, 0x6 ;  /* 0x00000006003a7802 */ /* 0x000fe20000000f00 */
[----:B-1----:R-:W-:Y:S01]  /*161a0*/  IMAD.MOV.U32 R3, RZ, RZ, 0x181f ;  /* 0x0000181fff037424 */ /* 0x002fe200078e00ff */
[----:B------:R-:W-:Y:S02]  /*161b0*/  MOV R2, 0x161d0 ;  /* 0x000161d000027802 */ /* 0x000fe40000000f00 */
[----:B--2345:R-:W-:Y:S05]  /*161c0*/  CALL.REL.NOINC `($__internal_1_$__cuda_sm70_shflsync_idx_p) ;  /* 0x0000564000007944 */ /* 0x03cfea0003c00000 */
[----:B------:R-:W-:Y:S01]  /*161d0*/  MOV R6, R58 ;  /* 0x0000003a00067202 */ /* 0x000fe20000000f00 */
[----:B-1---5:R-:W-:Y:S05]  /*161e0*/  BRA `(.L_x_599) ;  /* 0xfffeb7c000007947 */ /* 0x022fea000383ffff */
.L_x_534:
[----:B------:R-:W-:Y:S01]  /*161f0*/  IMAD.MOV.U32 R88, RZ, RZ, R5 ;  /* 0x000000ffff587224 */ /* 0x000fe200078e0005 */
[----:B------:R-:W-:Y:S01]  /*16200*/  MOV R58, 0x6 ;  /* 0x00000006003a7802 */ /* 0x000fe20000000f00 */
[----:B-1----:R-:W-:Y:S01]  /*16210*/  IMAD.MOV.U32 R3, RZ, RZ, 0x181f ;  /* 0x0000181fff037424 */ /* 0x002fe200078e00ff */
[----:B------:R-:W-:Y:S02]  /*16220*/  MOV R2, 0x16240 ;  /* 0x0001624000027802 */ /* 0x000fe40000000f00 */
[----:B--2345:R-:W-:Y:S05]  /*16230*/  CALL.REL.NOINC `($__internal_1_$__cuda_sm70_shflsync_idx_p) ;  /* 0x000055d000007944 */ /* 0x03cfea0003c00000 */
[----:B------:R-:W-:Y:S01]  /*16240*/  MOV R2, R58 ;  /* 0x0000003a00027202 */ /* 0x000fe20000000f00 */
[----:B-1---5:R-:W-:Y:S05]  /*16250*/  BRA `(.L_x_600) ;  /* 0xfffeb77000007947 */ /* 0x022fea000383ffff */
.L_x_537:
        /* <DEDUP_REMOVED lines=13> */
.L_x_540:
[----:B------:R-:W-:Y:S01]  /*16330*/  IMAD.MOV.U32 R88, RZ, RZ, R0 ;  /* 0x000000ffff587224 */ /* 0x000fe200078e0000 */
[----:B------:R-:W-:Y:S01]  /*16340*/  MOV R58, RZ ;  /* 0x000000ff003a7202 */ /* 0x000fe20000000f00 */
[----:B------:R-:W-:Y:S01]  /*16350*/  IMAD.MOV.U32 R3, RZ, RZ, 0x181f ;  /* 0x0000181fff037424 */ /* 0x000fe200078e00ff */
[----:B------:R-:W-:Y:S02]  /*16360*/  MOV R2, 0x16380 ;  /* 0x0001638000027802 */ /* 0x000fe40000000f00 */
[----:B-1----:R-:W-:Y:S05]  /*16370*/  CALL.REL.NOINC `($__internal_1_$__cuda_sm70_shflsync_idx_p) ;  /* 0x0000549000007944 */ /* 0x002fea0003c00000 */
[----:B------:R-:W-:Y:S01]  /*16380*/  MOV R5, R58 ;  /* 0x0000003a00057202 */ /* 0x000fe20000000f00 */
[----:B-1---5:R-:W-:Y:S05]  /*16390*/  BRA `(.L_x_602) ;  /* 0xfffedc0000007947 */ /* 0x022fea000383ffff */
.L_x_541:
[----:B------:R-:W-:Y:S01]  /*163a0*/  IMAD.MOV.U32 R88, RZ, RZ, R4 ;  /* 0x000000ffff587224 */ /* 0x000fe200078e0004 */
[----:B------:R-:W-:Y:S01]  /*163b0*/  MOV R58, RZ ;  /* 0x000000ff003a7202 */ /* 0x000fe20000000f00 */
[----:B------:R-:W-:Y:S01]  /*163c0*/  IMAD.MOV.U32 R3, RZ, RZ, 0x181f ;  /* 0x0000181fff037424 */ /* 0x000fe200078e00ff */
[----:B------:R-:W-:Y:S02]  /*163d0*/  MOV R2, 0x163f0 ;  /* 0x000163f000027802 */ /* 0x000fe40000000f00 */
[----:B-123--:R-:W-:Y:S05]  /*163e0*/  CALL.REL.NOINC `($__internal_1_$__cuda_sm70_shflsync_idx_p) ;  /* 0x0000542000007944 */ /* 0x00efea0003c00000 */
[----:B------:R-:W-:Y:S01]  /*163f0*/  IADD3 R2, P0, R58, R170, RZ ;  /* 0x000000aa3a027210 */ /* 0x000fe20007f1e0ff */
[----:B-----5:R-:W-:Y:S01]  /*16400*/  IMAD.MOV.U32 R88, RZ, RZ, R0 ;  /* 0x000000ffff587224 */ /* 0x020fe200078e0000 */
[----:B------:R-:W-:-:S03]  /*16410*/  MOV R58, 0x1 ;  /* 0x00000001003a7802 */ /* 0x000fc60000000f00 */
[----:B------:R-:W-:-:S05]  /*16420*/  IMAD.X R3, R5, 0x1, R36, P0 ;  /* 0x0000000105037824 */ /* 0x000fca00000e0624 */
[----:B------:R-:W-:Y:S01]  /*16430*/  @!PT LDS RZ, [RZ] ;  /* 0x00000000fffff984 */ /* 0x000fe20000000800 */
[----:B------:R-:W-:Y:S01]  /*16440*/  @!PT LDS RZ, [RZ] ;  /* 0x00000000fffff984 */ /* 0x000fe20000000800 */
[----:B------:R-:W-:Y:S01]  /*16450*/  @!PT LDS RZ, [RZ] ;  /* 0x00000000fffff984 */ /* 0x000fe20000000800 */
[----:B------:R2:W-:Y:S02]  /*16460*/  LDGSTS.E.BYPASS.LTC128B.128 [R243+0x3900], [R2.64], !P5 ;  /* 0x0390000002f37fae */ /* 0x0005e4000e901d46 */
[----:B--2---:R-:W-:Y:S01]  /*16470*/  IMAD.MOV.U32 R3, RZ, RZ, 0x181f ;  /* 0x0000181fff037424 */ /* 0x004fe200078e00ff */
[----:B------:R-:W-:Y:S02]  /*16480*/  MOV R2, 0x164a0 ;  /* 0x000164a000027802 */ /* 0x000fe40000000f00 */
[----:B-1----:R-:W-:Y:S05]  /*16490*/  CALL.REL.NOINC `($__internal_1_$__cuda_sm70_shflsync_idx_p) ;  /* 0x0000537000007944 */ /* 0x002fea0003c00000 */
[----:B------:R-:W-:Y:S01]  /*164a0*/  IMAD.MOV.U32 R5, RZ, RZ, R58 ;  /* 0x000000ffff057224 */ /* 0x000fe200078e003a */
[----:B------:R-:W-:Y:S01]  /*164b0*/  MOV R58, 0x1 ;  /* 0x00000001003a7802 */ /* 0x000fe20000000f00 */
[----:B------:R-:W-:Y:S01]  /*164c0*/  IMAD.MOV.U32 R88, RZ, RZ, R4 ;  /* 0x000000ffff587224 */ /* 0x000fe200078e0004 */
[----:B------:R-:W-:Y:S02]  /*164d0*/  MOV R3, 0x181f ;  /* 0x0000181f00037802 */ /* 0x000fe40000000f00 */
[----:B------:R-:W-:Y:S02]  /*164e0*/  MOV R2, 0x16500 ;  /* 0x0001650000027802 */ /* 0x000fe40000000f00 */
[----:B-1---5:R-:W-:Y:S05]  /*164f0*/  CALL.REL.NOINC `($__internal_1_$__cuda_sm70_shflsync_idx_p) ;  /* 0x0000531000007944 */ /* 0x022fea0003c00000 */
        /* <DEDUP_REMOVED lines=79> */
[----:B-----5:R-:W-:Y:S01]  /*169f0*/  IMAD.MOV.U32 R0, RZ, RZ, R58 ;  /* 0x000000ffff007224 */ /* 0x020fe200078e003a */
[----:B------:R-:W-:Y:S01]  /*16a00*/  MOV R58, 0x6 ;  /* 0x00000006003a7802 */ /* 0x000fe20000000f00 */
[----:B------:R-:W-:Y:S01]  /*16a10*/  IMAD.MOV.U32 R88, RZ, RZ, R4 ;  /* 0x000000ffff587224 */ /* 0x000fe200078e0004 */
[----:B------:R-:W-:Y:S02]  /*16a20*/  MOV R3, 0x181f ;  /* 0x0000181f00037802 */ /* 0x000fe40000000f00 */
[----:B------:R-:W-:Y:S02]  /*16a30*/  MOV R2, 0x16a50 ;  /* 0x00016a5000027802 */ /* 0x000fe40000000f00 */
[----:B-1----:R-:W-:Y:S05]  /*16a40*/  CALL.REL.NOINC `($__internal_1_$__cuda_sm70_shflsync_idx_p) ;  /* 0x00004dc000007944 */ /* 0x002fea0003c00000 */
[----:B------:R-:W-:Y:S01]  /*16a50*/  MOV R4, R58 ;  /* 0x0000003a00047202 */ /* 0x000fe20000000f00 */
[----:B-1---5:R-:W-:Y:S05]  /*16a60*/  BRA `(.L_x_603) ;  /* 0xfffed73000007947 */ /* 0x022fea000383ffff */
.L_x_542:
[----:B------:R-:W-:Y:S01]  /*16a70*/  IMAD.MOV.U32 R58, RZ, RZ, RZ ;  /* 0x000000ffff3a7224 */ /* 0x000fe200078e00ff */
[----:B------:R-:W-:-:S02]  /*16a80*/  MOV R3, 0x1c1f ;  /* 0x00001c1f00037802 */ /* 0x000fc40000000f00 */
[----:B------:R-:W-:Y:S02]  /*16a90*/  MOV R2, 0x16ab0 ;  /* 0x00016ab000027802 */ /* 0x000fe40000000f00 */
[----:B------:R-:W-:Y:S05]  /*16aa0*/  CALL.REL.NOINC `($__internal_1_$__cuda_sm70_shflsync_idx_p) ;  /* 0x00004d6000007944 */ /* 0x000fea0003c00000 */
[----:B-----5:R-:W-:Y:S01]  /*16ab0*/  MOV R0, R58 ;  /* 0x0000003a00007202 */ /* 0x020fe20000000f00 */
[----:B-1----:R-:W-:Y:S05]  /*16ac0*/  BRA `(.L_x_604) ;  /* 0xfffed80000007947 */ /* 0x002fea000383ffff */
.L_x_543:
[----:B------:R-:W-:Y:S01]  /*16ad0*/  IMAD.MOV.U32 R58, RZ, RZ, 0x1 ;  /* 0x00000001ff3a7424 */ /* 0x000fe200078e00ff */
[----:B------:R-:W-:Y:S02]  /*16ae0*/  MOV R3, 0x1c1f ;  /* 0x00001c1f00037802 */ /* 0x000fe40000000f00 */
[----:B------:R-:W-:Y:S02]  /*16af0*/  MOV R2, 0x16b10 ;  /* 0x00016b1000027802 */ /* 0x000fe40000000f00 */
[----:B-1----:R-:W-:Y:S05]  /*16b00*/  CALL.REL.NOINC `($__internal_1_$__cuda_sm70_shflsync_idx_p) ;  /* 0x00004d0000007944 */ /* 0x002fea0003c00000 */
[----:B-----5:R-:W-:Y:S01]  /*16b10*/  IMAD.IADD R0, R4, 0x1, R58 ;  /* 0x0000000104007824 */ /* 0x020fe200078e023a */
[----:B------:R-:W-:Y:S01]  /*16b20*/  MOV R2, 0x16ef0 ;  /* 0x00016ef000027802 */ /* 0x000fe20000000f00 */
[----:B------:R-:W-:Y:S02]  /*16b30*/  IMAD.MOV.U32 R58, RZ, RZ, 0x2 ;  /* 0x00000002ff3a7424 */ /* 0x000fe400078e00ff */
[----:B------:R-:W-:Y:S01]  /*16b40*/  IMAD.MOV.U32 R3, RZ, RZ, 0x1c1f ;  /* 0x00001c1fff037424 */ /* 0x000fe200078e00ff */
        /* <DEDUP_REMOVED lines=120> */
[----:B------:R-:W-:Y:S01]  /*172d0*/  IMAD.IADD R4, R4, 0x1, R58 ;  /* 0x0000000104047824 */ /* 0x000fe200078e023a */
[----:B------:R-:W-:Y:S02]  /*172e0*/  FMNMX.FTZ R2, R7, R8, !PT ;  /* 0x0000000807027209 */ /* 0x000fe40007810000 */
[----:B-----5:R-:W-:Y:S02]  /*172f0*/  FMNMX.FTZ R0, R9, R10, !PT ;  /* 0x0000000a09007209 */ /* 0x020fe40007810000 */
[----:B------:R-:W-:Y:S02]  /*17300*/  IMNMX R5, R5, R4, PT ;  /* 0x0000000405057217 */ /* 0x000fe40003800200 */
[----:B------:R-:W-:Y:S02]  /*17310*/  FMNMX.FTZ R4, R24, R26, !PT ;  /* 0x0000001a18047209 */ /* 0x000fe40007810000 */
[----:B------:R-:W-:-:S02]  /*17320*/  ISETP.GT.AND P0, PT, R5, RZ, PT ;  /* 0x000000ff0500720c */ /* 0x000fc40003f04270 */
[C---:B------:R-:W-:Y:S02]  /*17330*/  ISETP.GT.AND P6, PT, R5.reuse, 0x1, PT ;  /* 0x000000010500780c */ /* 0x040fe40003fc4270 */
[----:B------:R-:W-:Y:S02]  /*17340*/  FSEL R18, R202, -INF , P0 ;  /* 0xff800000ca127808 */ /* 0x000fe40000000000 */
        /* <DEDUP_REMOVED lines=47> */
[----:B------:R-:W-:Y:S02]  /*17640*/  FMNMX.FTZ R3, R11, R2, !PT ;  /* 0x000000020b037209 */ /* 0x000fe40007810000 */
[C---:B------:R-:W-:Y:S02]  /*17650*/  ISETP.GT.AND P6, PT, R5.reuse, 0x61, PT ;  /* 0x000000610500780c */ /* 0x040fe40003fc4270 */
[C---:B------:R-:W-:Y:S02]  /*17660*/  ISETP.GT.AND P1, PT, R5.reuse, 0x68, PT ;  /* 0x000000680500780c */ /* 0x040fe40003f24270 */
[----:B------:R-:W-:Y:S02]  /*17670*/  ISETP.GT.AND P0, PT, R5, 0x69, PT ;  /* 0x000000690500780c */ /* 0x000fe40003f04270 */
[----:B------:R-:W-:-:S02]  /*17680*/  FMNMX.FTZ R2, R29, R4, !PT ;  /* 0x000000041d027209 */ /* 0x000fc40007810000 */
[----:B------:R-:W-:Y:S01]  /*17690*/  FMNMX.FTZ R5, R13, R0, !PT ;  /* 0x000000000d057209 */ /* 0x000fe20007810000 */
[----:B------:R-:W-:Y:S01]  /*176a0*/  IMAD.MOV.U32 R0, RZ, RZ, 0x2 ;  /* 0x00000002ff007424 */ /* 0x000fe200078e00ff */
        /* <DEDUP_REMOVED lines=93> */
[----:B------:R-:W-:Y:S02]  /*17c80*/  FMNMX.FTZ R71, R168, R71, !PT ;  /* 0x00000047a8477209 */ /* 0x000fe40007810000 */
[----:B------:R-:W-:-:S02]  /*17c90*/  FMNMX.FTZ R2, R155, R2, !PT ;  /* 0x000000029b027209 */ /* 0x000fc40007810000 */
[----:B------:R-:W-:Y:S02]  /*17ca0*/  FMNMX.FTZ R70, R146, R70, !PT ;  /* 0x0000004692467209 */ /* 0x000fe40007810000 */
[----:B------:R-:W-:Y:S02]  /*17cb0*/  FMNMX.FTZ R69, R181, R69, !PT ;  /* 0x00000045b5457209 */ /* 0x000fe40007810000 */
[----:B------:R-:W-:Y:S02]  /*17cc0*/  FSEL R147, R44, -INF , P0 ;  /* 0xff8000002c937808 */ /* 0x000fe40000000000 */
[----:B------:R-:W-:Y:S02]  /*17cd0*/  FMNMX.FTZ R71, R144, R71, !PT ;  /* 0x0000004790477209 */ /* 0x000fe40007810000 */
[----:B------:R-:W-:Y:S02]  /*17ce0*/  FMNMX.FTZ R2, R184, R2, !PT ;  /* 0x00000002b8027209 */ /* 0x000fe40007810000 */
[----:B------:R-:W-:Y:S01]  /*17cf0*/  FMNMX.FTZ R70, R148, R70, !PT ;  /* 0x0000004694467209 */ /* 0x000fe20007810000 */
[----:B------:R-:W-:Y:S01]  /*17d00*/  IMAD.MOV.U32 R4, RZ, RZ, R71 ;  /* 0x000000ffff047224 */ /* 0x000fe200078e0047 */
[----:B------:R-:W-:-:S02]  /*17d10*/  FMNMX.FTZ R69, R180, R69, !PT ;  /* 0x00000045b4457209 */ /* 0x000fc40007810000 */
[----:B------:R-:W-:Y:S02]  /*17d20*/  FMNMX.FTZ R6, R147, R2, !PT ;  /* 0x0000000293067209 */ /* 0x000fe40007810000 */
[----:B------:R-:W-:Y:S02]  /*17d30*/  FMNMX.FTZ R70, R149, R70, !PT ;  /* 0x0000004695467209 */ /* 0x000fe40007810000 */
[----:B------:R-:W-:Y:S02]  /*17d40*/  FMNMX.FTZ R69, R179, R69, !PT ;  /* 0x00000045b3457209 */ /* 0x000fe40007810000 */
[----:B------:R-:W-:Y:S02]  /*17d50*/  MOV R2, 0x17d70 ;  /* 0x00017d7000027802 */ /* 0x000fe40000000f00 */
[----:B-1----:R-:W-:Y:S05]  /*17d60*/  CALL.REL.NOINC `($__internal_0_$__cuda_sm70_shflsync_bfly_p) ;  /* 0x00003a4000007944 */ /* 0x002fea0003c00000 */
[----:B------:R-:W-:Y:S01]  /*17d70*/  FMNMX.FTZ R71, R71, R0, !PT ;  /* 0x0000000047477209 */ /* 0x000fe20007810000 */
[----:B------:R-:W-:Y:S01]  /*17d80*/  IMAD.MOV.U32 R0, RZ, RZ, 0x1 ;  /* 0x00000001ff007424 */ /* 0x000fe200078e00ff */
[----:B------:R-:W-:-:S03]  /*17d90*/  MOV R2, 0x17dc0 ;  /* 0x00017dc000027802 */ /* 0x000fc60000000f00 */
[----:B------:R-:W-:Y:S02]  /*17da0*/  IMAD.MOV.U32 R4, RZ, RZ, R71 ;  /* 0x000000ffff047224 */ /* 0x000fe400078e0047 */
[----:B------:R-:W-:Y:S05]  /*17db0*/  CALL.REL.NOINC `($__internal_0_$__cuda_sm70_shflsync_bfly_p) ;  /* 0x000039f000007944 */ /* 0x000fea0003c00000 */
[----:B------:R-:W-:Y:S01]  /*17dc0*/  FMNMX.FTZ R71, R71, R0, !PT ;  /* 0x0000000047477209 */ /* 0x000fe20007810000 */
[----:B------:R-:W-:Y:S01]  /*17dd0*/  IMAD.MOV.U32 R4, RZ, RZ, R70 ;  /* 0x000000ffff047224 */ /* 0x000fe200078e0046 */
[----:B------:R-:W-:Y:S01]  /*17de0*/  MOV R2, 0x17e10 ;  /* 0x00017e1000027802 */ /* 0x000fe20000000f00 */
[----:B------:R-:W-:Y:S02]  /*17df0*/  IMAD.MOV.U32 R0, RZ, RZ, 0x2 ;  /* 0x00000002ff007424 */ /* 0x000fe400078e00ff */
[----:B------:R-:W-:Y:S05]  /*17e00*/  CALL.REL.NOINC `($__internal_0_$__cuda_sm70_shflsync_bfly_p) ;  /* 0x000039a000007944 */ /* 0x000fea0003c00000 */
        /* <DEDUP_REMOVED lines=25> */
[----:B------:R-:W-:Y:S01]  /*17fa0*/  MOV R68, R0 ;  /* 0x0000000000447202 */ /* 0x000fe20000000f00 */
[----:B------:R-:W-:Y:S05]  /*17fb0*/  BRA `(.L_x_605) ;  /* 0xfffed98000007947 */ /* 0x000fea000383ffff */
.L_x_547:
[----:B------:R-:W-:Y:S01]  /*17fc0*/  MOV R58, RZ ;  /* 0x000000ff003a7202 */ /* 0x000fe20000000f00 */
[----:B------:R-:W-:Y:S01]  /*17fd0*/  IMAD.MOV.U32 R88, RZ, RZ, R0 ;  /* 0x000000ffff587224 */ /* 0x000fe200078e0000 */
[----:B------:R-:W-:Y:S01]  /*17fe0*/  MOV R2, 0x18010 ;  /* 0x0001801000027802 */ /* 0x000fe20000000f00 */
[----:B------:R-:W-:Y:S02]  /*17ff0*/  IMAD.MOV.U32 R3, RZ, RZ, 0x181f ;  /* 0x0000181fff037424 */ /* 0x000fe400078e00ff */
[----:B-1----:R-:W-:Y:S05]  /*18000*/  CALL.REL.NOINC `($__internal_1_$__cuda_sm70_shflsync_idx_p) ;  /* 0x0000380000007944 */ /* 0x002fea0003c00000 */
[----:B------:R-:W-:Y:S01]  /*18010*/  MOV R7, R58 ;  /* 0x0000003a00077202 */ /* 0x000fe20000000f00 */
[----:B-1---5:R-:W-:-:S05]  /*18020*/  BRA `(.L_x_606) ;  /* 0xffff04c000007947 */ /* 0x022fca000383ffff */
.L_x_548:
[----:B------:R-:W-:Y:S01]  /*18030*/  MOV R58, RZ ;  /* 0x000000ff003a7202 */ /* 0x000fe20000000f00 */
[----:B------:R-:W-:Y:S01]  /*18040*/  IMAD.MOV.U32 R88, RZ, RZ, R4 ;  /* 0x000000ffff587224 */ /* 0x000fe200078e0004 */
[----:B------:R-:W-:Y:S01]  /*18050*/  MOV R2, 0x18080 ;  /* 0x0001808000027802 */ /* 0x000fe20000000f00 */
[----:B------:R-:W-:Y:S02]  /*18060*/  IMAD.MOV.U32 R3, RZ, RZ, 0x181f ;  /* 0x0000181fff037424 */ /* 0x000fe400078e00ff */
[----:B-123--:R-:W-:Y:S05]  /*18070*/  CALL.REL.NOINC `($__internal_1_$__cuda_sm70_shflsync_idx_p) ;  /* 0x0000379000007944 */ /* 0x00efea0003c00000 */
[----:B-----5:R-:W-:Y:S01]  /*18080*/  IMAD.MOV.U32 R88, RZ, RZ, R0 ;  /* 0x000000ffff587224 */ /* 0x020fe200078e0000 */
[----:B------:R-:W-:Y:S02]  /*18090*/  IADD3 R2, P0, R58, R20, RZ ;  /* 0x000000143a027210 */ /* 0x000fe40007f1e0ff */
[----:B------:R-:W-:Y:S03]  /*180a0*/  MOV R58, 0x1 ;  /* 0x00000001003a7802 */ /* 0x000fe60000000f00 */
[----:B------:R-:W-:Y:S05]  /*180b0*/  IMAD.X R3, R7, 0x1, R5, P0 ;  /* 0x0000000107037824 */ /* 0x000fea00000e0605 */
[----:B------:R-:W-:Y:S01]  /*180c0*/  @!PT LDS RZ, [RZ] ;  /* 0x00000000fffff984 */ /* 0x000fe20000000800 */
[----:B------:R-:W-:Y:S01]  /*180d0*/  @!PT LDS RZ, [RZ] ;  /* 0x00000000fffff984 */ /* 0x000fe20000000800 */
[----:B------:R-:W-:Y:S01]  /*180e0*/  @!PT LDS RZ, [RZ] ;  /* 0x00000000fffff984 */ /* 0x000fe20000000800 */
[----:B------:R2:W-:Y:S02]  /*180f0*/  LDGSTS.E.BYPASS.LTC128B.128 [R243+0x100], [R2.64], !P5 ;  /* 0x0010000002f37fae */ /* 0x0005e4000e901d46 */
[----:B--2---:R-:W-:Y:S01]  /*18100*/  MOV R2, 0x18130 ;  /* 0x0001813000027802 */ /* 0x004fe20000000f00 */
[----:B------:R-:W-:Y:S02]  /*18110*/  IMAD.MOV.U32 R3, RZ, RZ, 0x181f ;  /* 0x0000181fff037424 */ /* 0x000fe400078e00ff */
[----:B-1----:R-:W-:Y:S05]  /*18120*/  CALL.REL.NOINC `($__internal_1_$__cuda_sm70_shflsync_idx_p) ;  /* 0x000036e000007944 */ /* 0x002fea0003c00000 */
[----:B------:R-:W-:Y:S01]  /*18130*/  MOV R3, 0x181f ;  /* 0x0000181f00037802 */ /* 0x000fe20000000f00 */
[----:B------:R-:W-:Y:S01]  /*18140*/  IMAD.MOV.U32 R6, RZ, RZ, R58 ;  /* 0x000000ffff067224 */ /* 0x000fe200078e003a */
[----:B------:R-:W-:Y:S01]  /*18150*/  MOV R58, 0x1 ;  /* 0x00000001003a7802 */ /* 0x000fe20000000f00 */
[----:B------:R-:W-:Y:S01]  /*18160*/  IMAD.MOV.U32 R88, RZ, RZ, R4 ;  /* 0x000000ffff587224 */ /* 0x000fe200078e0004 */
[----:B------:R-:W-:Y:S02]  /*18170*/  MOV R2, 0x18190 ;  /* 0x0001819000027802 */ /* 0x000fe40000000f00 */
[----:B-1---5:R-:W-:Y:S05]  /*18180*/  CALL.REL.NOINC `($__internal_1_$__cuda_sm70_shflsync_idx_p) ;  /* 0x0000368000007944 */ /* 0x022fea0003c00000 */
        /* <DEDUP_REMOVED lines=80> */
[----:B-----5:R-:W-:Y:S01]  /*18690*/  IMAD.MOV.U32 R0, RZ, RZ, R58 ;  /* 0x000000ffff007224 */ /* 0x020fe200078e003a */
[----:B------:R-:W-:Y:S01]  /*186a0*/  MOV R58, 0x6 ;  /* 0x00000006003a7802 */ /* 0x000fe20000000f00 */
[----:B------:R-:W-:Y:S01]  /*186b0*/  IMAD.MOV.U32 R88, RZ, RZ, R4 ;  /* 0x000000ffff587224 */ /* 0x000fe200078e0004 */
[----:B------:R-:W-:Y:S02]  /*186c0*/  MOV R2, 0x186e0 ;  /* 0x000186e000027802 */ /* 0x000fe40000000f00 */
[----:B-1----:R-:W-:Y:S05]  /*186d0*/  CALL.REL.NOINC `($__internal_1_$__cuda_sm70_shflsync_idx_p) ;  /* 0x0000313000007944 */ /* 0x002fea0003c00000 */
[----:B------:R-:W-:Y:S01]  /*186e0*/  MOV R4, R58 ;  /* 0x0000003a00047202 */ /* 0x000fe20000000f00 */
[----:B-1---5:R-:W-:-:S05]  /*186f0*/  BRA `(.L_x_607) ;  /* 0xfffefff000007947 */ /* 0x022fca000383ffff */
.L_x_551:
[----:B------:R-:W-:Y:S01]  /*18700*/  MOV R58, RZ ;  /* 0x000000ff003a7202 */ /* 0x000fe20000000f00 */
[----:B------:R-:W-:Y:S01]  /*18710*/  IMAD.MOV.U32 R88, RZ, RZ, R0 ;  /* 0x000000ffff587224 */ /* 0x000fe200078e0000 */
[----:B------:R-:W-:Y:S01]  /*18720*/  MOV R2, 0x18750 ;  /* 0x0001875000027802 */ /* 0x000fe20000000f00 */
[----:B------:R-:W-:Y:S02]  /*18730*/  IMAD.MOV.U32 R3, RZ, RZ, 0x181f ;  /* 0x0000181fff037424 */ /* 0x000fe400078e00ff */
[----:B------:R-:W-:Y:S05]  /*18740*/  CALL.REL.NOINC `($__internal_1_$__cuda_sm70_shflsync_idx_p) ;  /* 0x000030c000007944 */ /* 0x000fea0003c00000 */
[----:B------:R-:W-:Y:S01]  /*18750*/  MOV R6, R58 ;  /* 0x0000003a00067202 */ /* 0x000fe20000000f00 */
[----:B-1---5:R-:W-:-:S05]  /*18760*/  BRA `(.L_x_608) ;  /* 0xffff194000007947 */ /* 0x022fca000383ffff */
.L_x_552:
[----:B------:R-:W-:Y:S01]  /*18770*/  MOV R58, RZ ;  /* 0x000000ff003a7202 */ /* 0x000fe20000000f00 */
[----:B------:R-:W-:Y:S01]  /*18780*/  IMAD.MOV.U32 R88, RZ, RZ, R4 ;  /* 0x000000ffff587224 */ /* 0x000fe200078e0004 */
[----:B------:R-:W-:Y:S01]  /*18790*/  MOV R2, 0x187c0 ;  /* 0x000187c000027802 */ /* 0x000fe20000000f00 */
[----:B------:R-:W-:Y:S02]  /*187a0*/  IMAD.MOV.U32 R3, RZ, RZ, 0x181f ;  /* 0x0000181fff037424 */ /* 0x000fe400078e00ff */
[----:B-12---:R-:W-:Y:S05]  /*187b0*/  CALL.REL.NOINC `($__internal_1_$__cuda_sm70_shflsync_idx_p) ;  /* 0x0000305000007944 */ /* 0x006fea0003c00000 */
        /* <DEDUP_REMOVED lines=104> */
.L_x_553:
[----:B------:R-:W-:Y:S01]  /*18e40*/  MOV R58, RZ ;  /* 0x000000ff003a7202 */ /* 0x000fe20000000f00 */
[----:B------:R-:W-:Y:S01]  /*18e50*/  IMAD.MOV.U32 R88, RZ, RZ, R5 ;  /* 0x000000ffff587224 */ /* 0x000fe200078e0005 */
[----:B------:R-:W-:Y:S01]  /*18e60*/  MOV R2, 0x18e90 ;  /* 0x00018e9000027802 */ /* 0x000fe20000000f00 */
[----:B------:R-:W-:Y:S02]  /*18e70*/  IMAD.MOV.U32 R3, RZ, RZ, 0x1c1f ;  /* 0x00001c1fff037424 */ /* 0x000fe400078e00ff */
[----:B------:R-:W-:Y:S05]  /*18e80*/  CALL.REL.NOINC `($__internal_1_$__cuda_sm70_shflsync_idx_p) ;  /* 0x0000298000007944 */ /* 0x000fea0003c00000 */
[----:B-----5:R-:W-:Y:S01]  /*18e90*/  MOV R0, R58 ;  /* 0x0000003a00007202 */ /* 0x020fe20000000f00 */
[----:B-1----:R-:W-:-:S05]  /*18ea0*/  BRA `(.L_x_610) ;  /* 0xffff158000007947 */ /* 0x002fca000383ffff */
.L_x_554:
[----:B------:R-:W-:Y:S01]  /*18eb0*/  MOV R58, 0x1 ;  /* 0x00000001003a7802 */ /* 0x000fe20000000f00 */
[----:B------:R-:W-:Y:S01]  /*18ec0*/  IMAD.MOV.U32 R88, RZ, RZ, R5 ;  /* 0x000000ffff587224 */ /* 0x000fe200078e0005 */
[----:B------:R-:W-:Y:S01]  /*18ed0*/  MOV R2, 0x18f00 ;  /* 0x00018f0000027802 */ /* 0x000fe20000000f00 */
[----:B------:R-:W-:Y:S02]  /*18ee0*/  IMAD.MOV.U32 R3, RZ, RZ, 0x1c1f ;  /* 0x00001c1fff037424 */ /* 0x000fe400078e00ff */
[----:B-1----:R-:W-:Y:S05]  /*18ef0*/  CALL.REL.NOINC `($__internal_1_$__cuda_sm70_shflsync_idx_p) ;  /* 0x0000291000007944 */ /* 0x002fea0003c00000 */
[----:B------:R-:W-:Y:S01]  /*18f00*/  MOV R2, 0x192e0 ;  /* 0x000192e000027802 */ /* 0x000fe20000000f00 */
[----:B------:R-:W-:Y:S02]  /*18f10*/  IMAD.IADD R58, R4, 0x1, R58 ;  /* 0x00000001043a7824 */ /* 0x000fe400078e023a */
[----:B------:R-:W-:Y:S02]  /*18f20*/  IMAD.MOV.U32 R88, RZ, RZ, R5 ;  /* 0x000000ffff587224 */ /* 0x000fe400078e0005 */
[----:B------:R-:W-:Y:S01]  /*18f30*/  IMAD.MOV.U32 R3, RZ, RZ, 0x1c1f ;  /* 0x00001c1fff037424 */ /* 0x000fe200078e00ff */
        /* <DEDUP_REMOVED lines=52> */
[----:B------:R-:W-:Y:S01]  /*19280*/  ISETP.GT.AND P0, PT, R58, 0x69, PT ;  /* 0x000000693a00780c */ /* 0x000fe20003f04270 */
[----:B------:R-:W-:Y:S01]  /*19290*/  IMAD.MOV.U32 R58, RZ, RZ, 0x2 ;  /* 0x00000002ff3a7424 */ /* 0x000fe200078e00ff */
[----:B------:R-:W-:Y:S02]  /*192a0*/  FSEL R40, R40, -INF , P6 ;  /* 0xff80000028287808 */ /* 0x000fe40003000000 */
[----:B------:R-:W-:Y:S02]  /*192b0*/  FSEL R36, R36, -INF , P1 ;  /* 0xff80000024247808 */ /* 0x000fe40000800000 */
[----:B------:R-:W-:Y:S02]  /*192c0*/  FSEL R35, R35, -INF , P0 ;  /* 0xff80000023237808 */ /* 0x000fe40000000000 */
[----:B-1---5:R-:W-:Y:S05]  /*192d0*/  CALL.REL.NOINC `($__internal_1_$__cuda_sm70_shflsync_idx_p) ;  /* 0x0000253000007944 */ /* 0x022fea0003c00000 */
[----:B------:R-:W-:Y:S01]  /*192e0*/  MOV R2, 0x196d0 ;  /* 0x000196d000027802 */ /* 0x000fe20000000f00 */
[----:B-----5:R-:W2:Y:S01]  /*192f0*/  LDL.LU R0, [R1+0x8] ;  /* 0x0000080001007983 */ /* 0x020ea20000300800 */
[----:B------:R-:W-:Y:S02]  /*19300*/  IMAD.IADD R58, R4, 0x1, R58 ;  /* 0x00000001043a7824 */ /* 0x000fe400078e023a */
[----:B------:R-:W-:Y:S02]  /*19310*/  IMAD.MOV.U32 R88, RZ, RZ, R5 ;  /* 0x000000ffff587224 */ /* 0x000fe400078e0005 */
[----:B------:R-:W-:Y:S01]  /*19320*/  IMAD.MOV.U32 R3, RZ, RZ, 0x1c1f ;  /* 0x00001c1fff037424 */ /* 0x000fe200078e00ff */
[C---:B------:R-:W-:Y:S02]  /*19330*/  ISETP.GT.AND P0, PT, R58.reuse, RZ, PT ;  /* 0x000000ff3a00720c */ /* 0x040fe40003f04270 */
[C---:B------:R-:W-:Y:S02]  /*19340*/  ISETP.GT.AND P6, PT, R58.reuse, 0x1, PT ;  /* 0x000000013a00780c */ /* 0x040fe40003fc4270 */
        /* <DEDUP_REMOVED lines=34> */
[----:B------:R-:W-:Y:S02]  /*19570*/  FSEL R33, R33, -INF , P1 ;  /* 0xff80000021217808 */ /* 0x000fe40000800000 */
[----:B--2---:R-:W-:Y:S02]  /*19580*/  FSEL R79, R0, -INF , P0 ;  /* 0xff800000004f7808 */ /* 0x004fe40000000000 */
[C---:B------:R-:W-:Y:S04]  /*19590*/  ISETP.GT.AND P0, PT, R58.reuse, 0x9, PT ;  /* 0x000000093a00780c */ /* 0x040fe80003f04270 */
[----:B------:R-:W-:Y:S02]  /*195a0*/  FSEL R189, R247, -INF , P0 ;  /* 0xff800000f7bd7808 */ /* 0x000fe40000000000 */
[----:B------:R-:W-:Y:S04]  /*195b0*/  ISETP.GT.AND P0, PT, R58, 0x18, PT ;  /* 0x000000183a00780c */ /* 0x000fe80003f04270 */
[----:B------:R-:W-:Y:S02]  /*195c0*/  FSEL R185, R208, -INF , P0 ;  /* 0xff800000d0b97808 */ /* 0x000fe40000000000 */
[C---:B------:R-:W-:Y:S04]  /*195d0*/  ISETP.GT.AND P0, PT, R58.reuse, 0x21, PT ;  /* 0x000000213a00780c */ /* 0x040fe80003f04270 */
[----:B------:R-:W-:Y:S02]  /*195e0*/  FSEL R82, R201, -INF , P0 ;  /* 0xff800000c9527808 */ /* 0x000fe40000000000 */
[----:B------:R-:W-:Y:S04]  /*195f0*/  ISETP.GT.AND P0, PT, R58, 0x30, PT ;  /* 0x000000303a00780c */ /* 0x000fe80003f04270 */
[----:B------:R-:W-:Y:S02]  /*19600*/  FSEL R75, R28, -INF , P0 ;  /* 0xff8000001c4b7808 */ /* 0x000fe40000000000 */
[C---:B------:R-:W-:Y:S04]  /*19610*/  ISETP.GT.AND P0, PT, R58.reuse, 0x39, PT ;  /* 0x000000393a00780c */ /* 0x040fe80003f04270 */
[----:B------:R-:W-:Y:S02]  /*19620*/  FSEL R65, R25, -INF , P0 ;  /* 0xff80000019417808 */ /* 0x000fe40000000000 */
[C---:B------:R-:W-:Y:S04]  /*19630*/  ISETP.GT.AND P0, PT, R58.reuse, 0x48, PT ;  /* 0x000000483a00780c */ /* 0x040fe80003f04270 */
[----:B------:R-:W-:Y:S02]  /*19640*/  FSEL R59, R59, -INF , P0 ;  /* 0xff8000003b3b7808 */ /* 0x000fe40000000000 */
[----:B------:R-:W-:Y:S04]  /*19650*/  ISETP.GT.AND P0, PT, R58, 0x51, PT ;  /* 0x000000513a00780c */ /* 0x000fe80003f04270 */
[----:B------:R-:W-:Y:S02]  /*19660*/  FSEL R44, R44, -INF , P0 ;  /* 0xff8000002c2c7808 */ /* 0x000fe40000000000 */
[C---:B------:R-:W-:Y:S04]  /*19670*/  ISETP.GT.AND P0, PT, R58.reuse, 0x60, PT ;  /* 0x000000603a00780c */ /* 0x040fe80003f04270 */
[----:B------:R-:W-:Y:S02]  /*19680*/  FSEL R39, R39, -INF , P0 ;  /* 0xff80000027277808 */ /* 0x000fe40000000000 */
[----:B------:R-:W-:Y:S01]  /*19690*/  ISETP.GT.AND P0, PT, R58, 0x69, PT ;  /* 0x000000693a00780c */ /* 0x000fe20003f04270 */
[----:B------:R-:W-:Y:S03]  /*196a0*/  IMAD.MOV.U32 R58, RZ, RZ, 0x3 ;  /* 0x00000003ff3a7424 */ /* 0x000fe600078e00ff */
[----:B------:R-:W-:Y:S04]  /*196b0*/  FSEL R31, R31, -INF , P0 ;  /* 0xff8000001f1f7808 */ /* 0x000fe80000000000 */
[----:B-1----:R-:W-:Y:S05]  /*196c0*/  CALL.REL.NOINC `($__internal_1_$__cuda_sm70_shflsync_idx_p) ;  /* 0x0000214000007944 */ /* 0x002fea0003c00000 */
[----:B------:R-:W2:Y:S01]  /*196d0*/  LDL.LU R8, [R1+0x14] ;  /* 0x0000140001087983 */ /* 0x000ea20000300800 */
[----:B------:R-:W-:Y:S03]  /*196e0*/  IMAD.IADD R4, R4, 0x1, R58 ;  /* 0x0000000104047824 */ /* 0x000fe600078e023a */
[----:B------:R-:W3:Y:S02]  /*196f0*/  LDL.LU R7, [R1+0x18] ;  /* 0x0000180001077983 */ /* 0x000ee40000300800 */
[C---:B------:R-:W-:Y:S02]  /*19700*/  ISETP.GT.AND P0, PT, R4.reuse, RZ, PT ;  /* 0x000000ff0400720c */ /* 0x040fe40003f04270 */
[C---:B------:R-:W-:Y:S01]  /*19710*/  ISETP.GT.AND P6, PT, R4.reuse, 0x1, PT ;  /* 0x000000010400780c */ /* 0x040fe20003fc4270 */
[----:B------:R-:W4:Y:S01]  /*19720*/  LDL.LU R5, [R1+0x10] ;  /* 0x0000100001057983 */ /* 0x000f220000300800 */
[----:B------:R-:W-:Y:S03]  /*19730*/  ISETP.GT.AND P1, PT, R4, 0x8, PT ;  /* 0x000000080400780c */ /* 0x000fe60003f24270 */
[----:B------:R-:W4:Y:S04]  /*19740*/  LDL.LU R3, [R1+0xc] ;  /* 0x00000c0001037983 */ /* 0x000f280000300800 */
[----:B------:R-:W4:Y:S04]  /*19750*/  LDL.LU R2, [R1+0x4] ;  /* 0x0000040001027983 */ /* 0x000f280000300800 */
[----:B-----5:R-:W4:Y:S01]  /*19760*/  LDL.LU R0, [R1] ;  /* 0x0000000001007983 */ /* 0x020f220000300800 */
[----:B--2---:R-:W-:Y:S02]  /*19770*/  FSEL R47, R8, -INF , P0 ;  /* 0xff800000082f7808 */ /* 0x004fe40000000000 */
[C---:B------:R-:W-:Y:S02]  /*19780*/  ISETP.GT.AND P0, PT, R4.reuse, 0x9, PT ;  /* 0x000000090400780c */ /* 0x040fe40003f04270 */
[----:B---3--:R-:W-:Y:S02]  /*19790*/  FSEL R58, R7, -INF , P6 ;  /* 0xff800000073a7808 */ /* 0x008fe40003000000 */
[C---:B------:R-:W-:Y:S02]  /*197a0*/  ISETP.GT.AND P6, PT, R4.reuse, 0x10, PT ;  /* 0x000000100400780c */ /* 0x040fe40003fc4270 */
[----:B----4-:R-:W-:Y:S02]  /*197b0*/  FSEL R51, R5, -INF , P1 ;  /* 0xff80000005337808 */ /* 0x010fe40000800000 */
        /* <DEDUP_REMOVED lines=43> */
[C---:B------:R-:W-:Y:S02]  /*19a70*/  ISETP.GT.AND P1, PT, R4.reuse, 0x68, PT ;  /* 0x000000680400780c */ /* 0x040fe40003f24270 */
[----:B------:R-:W-:Y:S02]  /*19a80*/  FSEL R17, R17, -INF , P0 ;  /* 0xff80000011117808 */ /* 0x000fe40000000000 */
[----:B------:R-:W-:Y:S02]  /*19a90*/  ISETP.GT.AND P0, PT, R4, 0x69, PT ;  /* 0x000000690400780c */ /* 0x000fe40003f04270 */
[----:B------:R-:W-:Y:S02]  /*19aa0*/  FMNMX.FTZ R2, R79, R118, !PT ;  /* 0x000000764f027209 */ /* 0x000fe40007810000 */
[----:B------:R-:W-:Y:S01]  /*19ab0*/  FMNMX.FTZ R4, R13, R0, !PT ;  /* 0x000000000d047209 */ /* 0x000fe20007810000 */
[----:B------:R-:W-:Y:S01]  /*19ac0*/  IMAD.MOV.U32 R0, RZ, RZ, 0x2 ;  /* 0x00000002ff007424 */ /* 0x000fe200078e00ff */
        /* <DEDUP_REMOVED lines=93> */
[----:B------:R-:W-:Y:S02]  /*1a0a0*/  FSEL R9, R9, -INF , P6 ;  /* 0xff80000009097808 */ /* 0x000fe40003000000 */
        /* <DEDUP_REMOVED lines=18> */
[----:B------:R-:W-:Y:S02]  /*1a1d0*/  MOV R2, 0x1a1f0 ;  /* 0x0001a1f000027802 */ /* 0x000fe40000000f00 */
[----:B-1----:R-:W-:Y:S05]  /*1a1e0*/  CALL.REL.NOINC `($__internal_0_$__cuda_sm70_shflsync_bfly_p) ;  /* 0x000015c000007944 */ /* 0x002fea0003c00000 */
[----:B------:R-:W-:Y:S01]  /*1a1f0*/  FMNMX.FTZ R4, R4, R0, !PT ;  /* 0x0000000004047209 */ /* 0x000fe20007810000 */
[----:B------:R-:W-:Y:S01]  /*1a200*/  IMAD.MOV.U32 R0, RZ, RZ, 0x1 ;  /* 0x00000001ff007424 */ /* 0x000fe200078e00ff */
[----:B------:R-:W-:Y:S02]  /*1a210*/  MOV R2, 0x1a230 ;  /* 0x0001a23000027802 */ /* 0x000fe40000000f00 */
        /* <DEDUP_REMOVED lines=28> */
[----:B------:R-:W-:-:S05]  /*1a3e0*/  BRA `(.L_x_611) ;  /* 0xffff172000007947 */ /* 0x000fca000383ffff */
.L_x_557:
[----:B-1--4-:R-:W-:Y:S01]  /*1a3f0*/  MOV R3, 0x181f ;  /* 0x0000181f00037802 */ /* 0x012fe20000000f00 */
[----:B------:R-:W-:Y:S01]  /*1a400*/  IMAD.MOV.U32 R58, RZ, RZ, RZ ;  /* 0x000000ffff3a7224 */ /* 0x000fe200078e00ff */
[----:B------:R-:W-:Y:S02]  /*1a410*/  MOV R2, 0x1a430 ;  /* 0x0001a43000027802 */ /* 0x000fe40000000f00 */
[----:B------:R-:W-:Y:S05]  /*1a420*/  CALL.REL.NOINC `($__internal_1_$__cuda_sm70_shflsync_idx_p) ;  /* 0x000013e000007944 */ /* 0x000fea0003c00000 */
[----:B------:R-:W-:Y:S01]  /*1a430*/  MOV R85, R58 ;  /* 0x0000003a00557202 */ /* 0x000fe20000000f00 */
[----:B-1---5:R-:W-:-:S05]  /*1a440*/  BRA `(.L_x_612) ;  /* 0xffff44c000007947 */ /* 0x022fca000383ffff */
.L_x_560:
[----:B------:R-:W-:Y:S01]  /*1a450*/  MOV R58, RZ ;  /* 0x000000ff003a7202 */ /* 0x000fe20000000f00 */
[----:B------:R-:W-:Y:S01]  /*1a460*/  IMAD.MOV.U32 R88, RZ, RZ, R0 ;  /* 0x000000ffff587224 */ /* 0x000fe200078e0000 */
[----:B------:R-:W-:Y:S01]  /*1a470*/  MOV R2, 0x1a4a0 ;  /* 0x0001a4a000027802 */ /* 0x000fe20000000f00 */
[----:B------:R-:W-:Y:S02]  /*1a480*/  IMAD.MOV.U32 R3, RZ, RZ, 0x181f ;  /* 0x0000181fff037424 */ /* 0x000fe400078e00ff */
[----:B-1----:R-:W-:Y:S05]  /*1a490*/  CALL.REL.NOINC `($__internal_1_$__cuda_sm70_shflsync_idx_p) ;  /* 0x0000137000007944 */ /* 0x002fea0003c00000 */
[----:B------:R-:W-:Y:S01]  /*1a4a0*/  MOV R6, R58 ;  /* 0x0000003a00067202 */ /* 0x000fe20000000f00 */
[----:B-1---5:R-:W-:-:S05]  /*1a4b0*/  BRA `(.L_x_613) ;  /* 0xffff5f4000007947 */ /* 0x022fca000383ffff */
.L_x_561:
        /* <DEDUP_REMOVED lines=109> */
.L_x_562:
[----:B------:R-:W-:Y:S02]  /*1ab90*/  MOV R0, 0x2 ;  /* 0x0000000200007802 */ /* 0x000fe40000000f00 */
[----:B------:R-:W-:Y:S02]  /*1aba0*/  MOV R2, 0x1abc0 ;  /* 0x0001abc000027802 */ /* 0x000fe40000000f00 */
        /* <DEDUP_REMOVED lines=33> */
.L_x_564:
[----:B------:R1:W5:Y:S01]  /*1adc0*/  LDL R4, [R1+0x24] ;  /* 0x0000240001047983 */ /* 0x0003620000100800 */
[----:B------:R-:W-:-:S02]  /*1add0*/  MOV R0, 0x2 ;  /* 0x0000000200007802 */ /* 0x000fc40000000f00 */
[----:B------:R-:W-:Y:S02]  /*1ade0*/  MOV R2, 0x1ae00 ;  /* 0x0001ae0000027802 */ /* 0x000fe40000000f00 */
[----:B-1---5:R-:W-:Y:S05]  /*1adf0*/  CALL.REL.NOINC `($__internal_0_$__cuda_sm70_shflsync_bfly_p) ;  /* 0x000009b000007944 */ /* 0x022fea0003c00000 */
[----:B------:R-:W-:Y:S01]  /*1ae00*/  MOV R5, R0 ;  /* 0x0000000000057202 */ /* 0x000fe20000000f00 */
[----:B------:R-:W-:Y:S05]  /*1ae10*/  BRA `(.L_x_616) ;  /* 0xffff8ab000007947 */ /* 0x000fea000383ffff */
.L_x_565:
[----:B------:R-:W-:Y:S01]  /*1ae20*/  IMAD.MOV.U32 R4, RZ, RZ, R5 ;  /* 0x000000ffff047224 */ /* 0x000fe200078e0005 */
[----:B------:R-:W-:Y:S02]  /*1ae30*/  MOV R0, 0x1 ;  /* 0x0000000100007802 */ /* 0x000fe40000000f00 */
[----:B------:R-:W-:Y:S02]  /*1ae40*/  MOV R2, 0x1ae60 ;  /* 0x0001ae6000027802 */ /* 0x000fe40000000f00 */
[----:B-----5:R-:W-:Y:S05]  /*1ae50*/  CALL.REL.NOINC `($__internal_0_$__cuda_sm70_shflsync_bfly_p) ;  /* 0x0000095000007944 */ /* 0x020fea0003c00000 */
[----:B------:R1:W5:Y:S01]  /*1ae60*/  LDL R4, [R1+0x28] ;  /* 0x0000280001047983 */ /* 0x0003620000100800 */
[----:B------:R-:W-:Y:S01]  /*1ae70*/  FADD.FTZ R5, R5, R0 ;  /* 0x0000000005057221 */ /* 0x000fe20000010000 */
[----:B------:R-:W-:Y:S02]  /*1ae80*/  MOV R0, 0x2 ;  /* 0x0000000200007802 */ /* 0x000fe40000000f00 */
[----:B------:R-:W-:Y:S02]  /*1ae90*/  MOV R2, 0x1aeb0 ;  /* 0x0001aeb000027802 */ /* 0x000fe40000000f00 */
[----:B-1---5:R-:W-:Y:S05]  /*1aea0*/  CALL.REL.NOINC `($__internal_0_$__cuda_sm70_shflsync_bfly_p) ;  /* 0x0000090000007944 */ /* 0x022fea0003c00000 */
[----:B------:R-:W2:Y:S02]  /*1aeb0*/  LDL.LU R2, [R1+0x28] ;  /* 0x0000280001027983 */ /* 0x000ea40000300800 */
[----:B--2---:R-:W-:Y:S01]  /*1aec0*/  FADD.FTZ R6, R2, R0 ;  /* 0x0000000002067221 */ /* 0x004fe20000010000 */
[----:B------:R-:W-:-:S02]  /*1aed0*/  MOV R0, 0x1 ;  /* 0x0000000100007802 */ /* 0x000fc40000000f00 */
[----:B------:R-:W-:Y:S02]  /*1aee0*/  MOV R2, 0x1af10 ;  /* 0x0001af1000027802 */ /* 0x000fe40000000f00 */
[----:B------:R-:W-:Y:S02]  /*1aef0*/  MOV R4, R6 ;  /* 0x0000000600047202 */ /* 0x000fe40000000f00 */
[----:B------:R-:W-:Y:S05]  /*1af00*/  CALL.REL.NOINC `($__internal_0_$__cuda_sm70_shflsync_bfly_p) ;  /* 0x000008a000007944 */ /* 0x000fea0003c00000 */
[----:B------:R1:W5:Y:S01]  /*1af10*/  LDL R4, [R1+0x20] ;  /* 0x0000200001047983 */ /* 0x0003620000100800 */
[----:B------:R-:W-:Y:S01]  /*1af20*/  FADD.FTZ R6, R6, R0 ;  /* 0x0000000006067221 */ /* 0x000fe20000010000 */
[----:B------:R-:W-:Y:S02]  /*1af30*/  MOV R0, 0x2 ;  /* 0x0000000200007802 */ /* 0x000fe40000000f00 */
[----:B------:R-:W-:Y:S02]  /*1af40*/  MOV R2, 0x1af60 ;  /* 0x0001af6000027802 */ /* 0x000fe40000000f00 */
[----:B-1---5:R-:W-:Y:S05]  /*1af50*/  CALL.REL.NOINC `($__internal_0_$__cuda_sm70_shflsync_bfly_p) ;  /* 0x0000085000007944 */ /* 0x022fea0003c00000 */
[----:B------:R-:W2:Y:S02]  /*1af60*/  LDL.LU R2, [R1+0x20] ;  /* 0x0000200001027983 */ /* 0x000ea40000300800 */
[----:B--2---:R-:W-:Y:S01]  /*1af70*/  FADD.FTZ R7, R2, R0 ;  /* 0x0000000002077221 */ /* 0x004fe20000010000 */
[----:B------:R-:W-:Y:S02]  /*1af80*/  MOV R0, 0x1 ;  /* 0x0000000100007802 */ /* 0x000fe40000000f00 */
[----:B------:R-:W-:-:S02]  /*1af90*/  MOV R2, 0x1afc0 ;  /* 0x0001afc000027802 */ /* 0x000fc40000000f00 */
        /* <DEDUP_REMOVED lines=10> */
[----:B------:R-:W-:Y:S02]  /*1b040*/  MOV R2, 0x1b060 ;  /* 0x0001b06000027802 */ /* 0x000fe40000000f00 */
[----:B------:R-:W-:Y:S05]  /*1b050*/  CALL.REL.NOINC `($__internal_0_$__cuda_sm70_shflsync_bfly_p) ;  /* 0x0000075000007944 */ /* 0x000fea0003c00000 */
[----:B------:R-:W-:Y:S01]  /*1b060*/  MOV R8, R0 ;  /* 0x0000000000087202 */ /* 0x000fe20000000f00 */
[----:B------:R-:W-:Y:S05]  /*1b070*/  BRA `(.L_x_617) ;  /* 0xffff898000007947 */ /* 0x000fea000383ffff */
.L_x_574:
[----:B------:R-:W-:Y:S01]  /*1b080*/  IMAD.MOV.U32 R88, RZ, RZ, R4 ;  /* 0x000000ffff587224 */ /* 0x000fe200078e0004 */
[----:B------:R-:W-:Y:S01]  /*1b090*/  MOV R58, RZ ;  /* 0x000000ff003a7202 */ /* 0x000fe20000000f00 */
[----:B------:R-:W-:Y:S01]  /*1b0a0*/  IMAD.MOV.U32 R3, RZ, RZ, 0x181f ;  /* 0x0000181fff037424 */ /* 0x000fe200078e00ff */
[----:B------:R-:W-:-:S02]  /*1b0b0*/  MOV R2, 0x1b0d0 ;  /* 0x0001b0d000027802 */ /* 0x000fc40000000f00 */
[----:B------:R-:W-:Y:S05]  /*1b0c0*/  CALL.REL.NOINC `($__internal_1_$__cuda_sm70_shflsync_idx_p) ;  /* 0x0000074000007944 */ /* 0x000fea0003c00000 */
[----:B------:R-:W-:Y:S01]  /*1b0d0*/  MOV R6, R58 ;  /* 0x0000003a00067202 */ /* 0x000fe20000000f00 */
[----:B-1---5:R-:W-:Y:S05]  /*1b0e0*/  BRA `(.L_x_618) ;  /* 0xffffa52000007947 */ /* 0x022fea000383ffff */
.L_x_575:
[----:B------:R-:W-:Y:S01]  /*1b0f0*/  IMAD.MOV.U32 R88, RZ, RZ, R5 ;  /* 0x000000ffff587224 */ /* 0x000fe200078e0005 */
[----:B------:R-:W-:Y:S01]  /*1b100*/  MOV R58, RZ ;  /* 0x000000ff003a7202 */ /* 0x000fe20000000f00 */
[----:B------:R-:W-:Y:S01]  /*1b110*/  IMAD.MOV.U32 R3, RZ, RZ, 0x181f ;  /* 0x0000181fff037424 */ /* 0x000fe200078e00ff */
[----:B------:R-:W-:-:S02]  /*1b120*/  MOV R2, 0x1b140 ;  /* 0x0001b14000027802 */ /* 0x000fc40000000f00 */
[----:B-12---:R-:W-:Y:S05]  /*1b130*/  CALL.REL.NOINC `($__internal_1_$__cuda_sm70_shflsync_idx_p) ;  /* 0x000006d000007944 */ /* 0x006fea0003c00000 */
[----:B------:R-:W-:Y:S01]  /*1b140*/  MOV R2, R58 ;  /* 0x0000003a00027202 */ /* 0x000fe20000000f00 */
[----:B-1---5:R-:W-:Y:S05]  /*1b150*/  BRA `(.L_x_619) ;  /* 0xffffa4d000007947 */ /* 0x022fea000383ffff */
.L_x_576:
[----:B------:R-:W-:Y:S01]  /*1b160*/  IMAD.MOV.U32 R88, RZ, RZ, R4 ;  /* 0x000000ffff587224 */ /* 0x000fe200078e0004 */
[----:B------:R-:W-:Y:S01]  /*1b170*/  MOV R58, 0x1 ;  /* 0x00000001003a7802 */ /* 0x000fe20000000f00 */
[----:B-1----:R-:W-:Y:S01]  /*1b180*/  IMAD.MOV.U32 R3, RZ, RZ, 0x181f ;  /* 0x0000181fff037424 */ /* 0x002fe200078e00ff */
[----:B------:R-:W-:-:S02]  /*1b190*/  MOV R2, 0x1b1b0 ;  /* 0x0001b1b000027802 */ /* 0x000fc40000000f00 */
[----:B---3--:R-:W-:Y:S05]  /*1b1a0*/  CALL.REL.NOINC `($__internal_1_$__cuda_sm70_shflsync_idx_p) ;  /* 0x0000066000007944 */ /* 0x008fea0003c00000 */
        /* <DEDUP_REMOVED lines=8> */
.L_x_577:
[----:B------:R-:W-:Y:S01]  /*1b230*/  IMAD.MOV.U32 R88, RZ, RZ, R4 ;  /* 0x000000ffff587224 */ /* 0x000fe200078e0004 */
[----:B------:R-:W-:Y:S01]  /*1b240*/  MOV R58, 0x2 ;  /* 0x00000002003a7802 */ /* 0x000fe20000000f00 */
[----:B-1----:R-:W-:Y:S01]  /*1b250*/  IMAD.MOV.U32 R3, RZ, RZ, 0x181f ;  /* 0x0000181fff037424 */ /* 0x002fe200078e00ff */
[----:B------:R-:W-:Y:S02]  /*1b260*/  MOV R2, 0x1b280 ;  /* 0x0001b28000027802 */ /* 0x000fe40000000f00 */
[----:B--23--:R-:W-:Y:S05]  /*1b270*/  CALL.REL.NOINC `($__internal_1_$__cuda_sm70_shflsync_idx_p) ;  /* 0x0000059000007944 */ /* 0x00cfea0003c00000 */
[----:B------:R-:W-:Y:S01]  /*1b280*/  MOV R6, R58 ;  /* 0x0000003a00067202 */ /* 0x000fe20000000f00 */
[----:B-1---5:R-:W-:Y:S05]  /*1b290*/  BRA `(.L_x_621) ;  /* 0xffffa51000007947 */ /* 0x022fea000383ffff */
.L_x_578:
[----:B------:R-:W-:Y:S01]  /*1b2a0*/  IMAD.MOV.U32 R88, RZ, RZ, R5 ;  /* 0x000000ffff587224 */ /* 0x000fe200078e0005 */
[----:B------:R-:W-:Y:S01]  /*1b2b0*/  MOV R58, 0x2 ;  /* 0x00000002003a7802 */ /* 0x000fe20000000f00 */
[----:B-1----:R-:W-:Y:S01]  /*1b2c0*/  IMAD.MOV.U32 R3, RZ, RZ, 0x181f ;  /* 0x0000181fff037424 */ /* 0x002fe200078e00ff */
[----:B------:R-:W-:Y:S02]  /*1b2d0*/  MOV R2, 0x1b2f0 ;  /* 0x0001b2f000027802 */ /* 0x000fe40000000f00 */
[----:B--234-:R-:W-:Y:S05]  /*1b2e0*/  CALL.REL.NOINC `($__internal_1_$__cuda_sm70_shflsync_idx_p) ;  /* 0x0000052000007944 */ /* 0x01cfea0003c00000 */
[----:B------:R-:W-:Y:S01]  /*1b2f0*/  MOV R2, R58 ;  /* 0x0000003a00027202 */ /* 0x000fe20000000f00 */
[----:B-1---5:R-:W-:Y:S05]  /*1b300*/  BRA `(.L_x_622) ;  /* 0xffffa4c000007947 */ /* 0x022fea000383ffff */
.L_x_579:
[----:B------:R-:W-:Y:S01]  /*1b310*/  IMAD.MOV.U32 R88, RZ, RZ, R4 ;  /* 0x000000ffff587224 */ /* 0x000fe200078e0004 */
[----:B------:R-:W-:Y:S01]  /*1b320*/  MOV R58, 0x3 ;  /* 0x00000003003a7802 */ /* 0x000fe20000000f00 */
[----:B--2---:R-:W-:Y:S01]  /*1b330*/  IMAD.MOV.U32 R3, RZ, RZ, 0x181f ;  /* 0x0000181fff037424 */ /* 0x004fe200078e00ff */
[----:B------:R-:W-:-:S02]  /*1b340*/  MOV R2, 0x1b360 ;  /* 0x0001b36000027802 */ /* 0x000fc40000000f00 */
[----:B-1-34-:R-:W-:Y:S05]  /*1b350*/  CALL.REL.NOINC `($__internal_1_$__cuda_sm70_shflsync_idx_p) ;  /* 0x000004b000007944 */ /* 0x01afea0003c00000 */
        /* <DEDUP_REMOVED lines=8> */
.L_x_580:
[----:B------:R-:W-:Y:S01]  /*1b3e0*/  IMAD.MOV.U32 R88, RZ, RZ, R4 ;  /* 0x000000ffff587224 */ /* 0x000fe200078e0004 */
[----:B------:R-:W-:Y:S01]  /*1b3f0*/  MOV R58, 0x4 ;  /* 0x00000004003a7802 */ /* 0x000fe20000000f00 */
[----:B--2---:R-:W-:Y:S01]  /*1b400*/  IMAD.MOV.U32 R3, RZ, RZ, 0x181f ;  /* 0x0000181fff037424 */ /* 0x004fe200078e00ff */
[----:B------:R-:W-:Y:S02]  /*1b410*/  MOV R2, 0x1b430 ;  /* 0x0001b43000027802 */ /* 0x000fe40000000f00 */
[----:B-1-34-:R-:W-:Y:S05]  /*1b420*/  CALL.REL.NOINC `($__internal_1_$__cuda_sm70_shflsync_idx_p) ;  /* 0x000003e000007944 */ /* 0x01afea0003c00000 */
[----:B------:R-:W-:Y:S01]  /*1b430*/  MOV R6, R58 ;  /* 0x0000003a00067202 */ /* 0x000fe20000000f00 */
[----:B-1---5:R-:W-:Y:S05]  /*1b440*/  BRA `(.L_x_624) ;  /* 0xffffa49000007947 */ /* 0x022fea000383ffff */
.L_x_581:
[----:B------:R-:W-:Y:S01]  /*1b450*/  IMAD.MOV.U32 R88, RZ, RZ, R5 ;  /* 0x000000ffff587224 */ /* 0x000fe200078e0005 */
[----:B------:R-:W-:Y:S01]  /*1b460*/  MOV R58, 0x4 ;  /* 0x00000004003a7802 */ /* 0x000fe20000000f00 */
[----:B--2---:R-:W-:Y:S01]  /*1b470*/  IMAD.MOV.U32 R3, RZ, RZ, 0x181f ;  /* 0x0000181fff037424 */ /* 0x004fe200078e00ff */
[----:B------:R-:W-:Y:S02]  /*1b480*/  MOV R2, 0x1b4a0 ;  /* 0x0001b4a000027802 */ /* 0x000fe40000000f00 */
[----:B-1-34-:R-:W-:Y:S05]  /*1b490*/  CALL.REL.NOINC `($__internal_1_$__cuda_sm70_shflsync_idx_p) ;  /* 0x0000037000007944 */ /* 0x01afea0003c00000 */
[----:B------:R-:W-:Y:S01]  /*1b4a0*/  MOV R2, R58 ;  /* 0x0000003a00027202 */ /* 0x000fe20000000f00 */
[----:B-1---5:R-:W-:Y:S05]  /*1b4b0*/  BRA `(.L_x_625) ;  /* 0xffffa44000007947 */ /* 0x022fea000383ffff */
.L_x_582:
[----:B------:R-:W-:Y:S01]  /*1b4c0*/  IMAD.MOV.U32 R88, RZ, RZ, R4 ;  /* 0x000000ffff587224 */ /* 0x000fe200078e0004 */
[----:B------:R-:W-:Y:S01]  /*1b4d0*/  MOV R58, 0x5 ;  /* 0x00000005003a7802 */ /* 0x000fe20000000f00 */
[----:B-1----:R-:W-:Y:S01]  /*1b4e0*/  IMAD.MOV.U32 R3, RZ, RZ, 0x181f ;  /* 0x0000181fff037424 */ /* 0x002fe200078e00ff */
[----:B------:R-:W-:-:S02]  /*1b4f0*/  MOV R2, 0x1b510 ;  /* 0x0001b51000027802 */ /* 0x000fc40000000f00 */
[----:B--234-:R-:W-:Y:S05]  /*1b500*/  CALL.REL.NOINC `($__internal_1_$__cuda_sm70_shflsync_idx_p) ;  /* 0x0000030000007944 */ /* 0x01cfea0003c00000 */
        /* <DEDUP_REMOVED lines=8> */
.L_x_583:
[----:B------:R-:W-:Y:S01]  /*1b590*/  IMAD.MOV.U32 R88, RZ, RZ, R4 ;  /* 0x000000ffff587224 */ /* 0x000fe200078e0004 */
[----:B------:R-:W-:Y:S01]  /*1b5a0*/  MOV R58, 0x6 ;  /* 0x00000006003a7802 */ /* 0x000fe20000000f00 */
[----:B--2---:R-:W-:Y:S01]  /*1b5b0*/  IMAD.MOV.U32 R3, RZ, RZ, 0x181f ;  /* 0x0000181fff037424 */ /* 0x004fe200078e00ff */
[----:B------:R-:W-:Y:S02]  /*1b5c0*/  MOV R2, 0x1b5e0 ;  /* 0x0001b5e000027802 */ /* 0x000fe40000000f00 */
[----:B-1--4-:R-:W-:Y:S05]  /*1b5d0*/  CALL.REL.NOINC `($__internal_1_$__cuda_sm70_shflsync_idx_p) ;  /* 0x0000023000007944 */ /* 0x012fea0003c00000 */
[----:B------:R-:W-:Y:S01]  /*1b5e0*/  MOV R6, R58 ;  /* 0x0000003a00067202 */ /* 0x000fe20000000f00 */
[----:B-1---5:R-:W-:Y:S05]  /*1b5f0*/  BRA `(.L_x_627) ;  /* 0xffffa41000007947 */ /* 0x022fea000383ffff */
.L_x_584:
[----:B------:R-:W-:Y:S01]  /*1b600*/  IMAD.MOV.U32 R88, RZ, RZ, R5 ;  /* 0x000000ffff587224 */ /* 0x000fe200078e0005 */
[----:B------:R-:W-:Y:S01]  /*1b610*/  MOV R58, 0x6 ;  /* 0x00000006003a7802 */ /* 0x000fe20000000f00 */
[----:B--2---:R-:W-:Y:S01]  /*1b620*/  IMAD.MOV.U32 R3, RZ, RZ, 0x181f ;  /* 0x0000181fff037424 */ /* 0x004fe200078e00ff */
[----:B------:R-:W-:Y:S02]  /*1b630*/  MOV R2, 0x1b650 ;  /* 0x0001b65000027802 */ /* 0x000fe40000000f00 */
[----:B-1-34-:R-:W-:Y:S05]  /*1b640*/  CALL.REL.NOINC `($__internal_1_$__cuda_sm70_shflsync_idx_p) ;  /* 0x000001c000007944 */ /* 0x01afea0003c00000 */
[----:B------:R-:W-:Y:S01]  /*1b650*/  MOV R2, R58 ;  /* 0x0000003a00027202 */ /* 0x000fe20000000f00 */
[----:B-1---5:R-:W-:Y:S05]  /*1b660*/  BRA `(.L_x_628) ;  /* 0xffffa3c000007947 */ /* 0x022fea000383ffff */
.L_x_585:
[----:B------:R-:W-:Y:S01]  /*1b670*/  IMAD.MOV.U32 R88, RZ, RZ, R4 ;  /* 0x000000ffff587224 */ /* 0x000fe200078e0004 */
[----:B------:R-:W-:Y:S01]  /*1b680*/  MOV R58, 0x7 ;  /* 0x00000007003a7802 */ /* 0x000fe20000000f00 */
[----:B-1----:R-:W-:Y:S01]  /*1b690*/  IMAD.MOV.U32 R3, RZ, RZ, 0x181f ;  /* 0x0000181fff037424 */ /* 0x002fe200078e00ff */
[----:B------:R-:W-:-:S02]  /*1b6a0*/  MOV R2, 0x1b6c0 ;  /* 0x0001b6c000027802 */ /* 0x000fc40000000f00 */
[----:B--2-4-:R-:W-:Y:S05]  /*1b6b0*/  CALL.REL.NOINC `($__internal_1_$__cuda_sm70_shflsync_idx_p) ;  /* 0x0000015000007944 */ /* 0x014fea0003c00000 */
        /* <DEDUP_REMOVED lines=8> */
.L_x_587:
[----:B------:R-:W-:Y:S01]  /*1b740*/  IMAD.MOV.U32 R88, RZ, RZ, R47 ;  /* 0x000000ffff587224 */ /* 0x000fe200078e002f */
[----:B------:R-:W-:Y:S01]  /*1b750*/  MOV R58, RZ ;  /* 0x000000ff003a7202 */ /* 0x000fe20000000f00 */
[----:B-1----:R-:W-:Y:S01]  /*1b760*/  IMAD.MOV.U32 R3, RZ, RZ, 0x1f ;  /* 0x0000001fff037424 */ /* 0x002fe200078e00ff */
[----:B------:R-:W-:Y:S02]  /*1b770*/  MOV R2, 0x1b790 ;  /* 0x0001b79000027802 */ /* 0x000fe40000000f00 */
[----:B--23--:R-:W-:Y:S05]  /*1b780*/  CALL.REL.NOINC `($__internal_1_$__cuda_sm70_shflsync_idx_p) ;  /* 0x0000008000007944 */ /* 0x00cfea0003c00000 */
[----:B-----5:R-:W-:Y:S01]  /*1b790*/  MOV R0, R58 ;  /* 0x0000003a00007202 */ /* 0x020fe20000000f00 */
[----:B-1----:R-:W-:Y:S05]  /*1b7a0*/  BRA `(.L_x_630) ;  /* 0xffffa42000007947 */ /* 0x002fea000383ffff */
        .weak           $__internal_0_$__cuda_sm70_shflsync_bfly_p
        .type           $__internal_0_$__cuda_sm70_shflsync_bfly_p,@function
        .size           $__internal_0_$__cuda_sm70_shflsync_bfly_p,($__internal_1_$__cuda_sm70_shflsync_idx_p - $__internal_0_$__cuda_sm70_shflsync_bfly_p)
$__internal_0_$__cuda_sm70_shflsync_bfly_p:
[----:B------:R-:W-:Y:S02]  /*1b7b0*/  MOV R193, 0xffffffff ;  /* 0xffffffff00c17802 */ /* 0x000fe40000000f00 */
[----:B------:R-:W-:Y:S02]  /*1b7c0*/  MOV R3, 0x1f ;  /* 0x0000001f00037802 */ /* 0x000fe40000000f00 */
[----:B------:R-:W-:Y:S04]  /*1b7d0*/  WARPSYNC R193 ;  /* 0x000000c100007348 */ /* 0x000fe80003800000 */
[----:B------:R1:W2:Y:S02]  /*1b7e0*/  SHFL.BFLY PT, R0, R4, R0, R3 ;  /* 0x0c00000004007389 */ /* 0x0002a400000e0003 */
[----:B-1----:R-:W-:-:S04]  /*1b7f0*/  MOV R3, 0x0 ;  /* 0x0000000000037802 */ /* 0x002fc80000000f00 */
[----:B--2---:R-:W-:Y:S05]  /*1b800*/  RET.REL.NODEC R2 `(_ZN7cutlass13device_kernelIN5flash19enable_sm80_to_sm89INS1_16FlashAttnFwdSm80INS1_25CollectiveMainloopFwdSm80ILi4ELi1ELb0EN4cute5tupleIJNS5_1CILi128EEENS7_ILi112EEENS7_ILi64EEEEEELi64ENS_10bfloat16_tEfNS_4arch4Sm80ELb1ELb0ELb1ELb0ELb1ELb0ELb1ELb0EEENS1_21CollectiveEpilogueFwdINS6_IJS8_SA_S9_EEENS6_IJNS7_ILi1EEESI_SI_EEESC_SE_Li128ELb0ELb1ELb0ELb0EEENS1_30DynamicPersistentTileSchedulerILi128ELi128ELb0ELb1ELb0EEEEEEEEEvNT_6ParamsE) ;  /* 0xfffe47f002007950 */ /* 0x004fea0003c3ffff */
        .weak           $__internal_1_$__cuda_sm70_shflsync_idx_p
        .type           $__internal_1_$__cuda_sm70_shflsync_idx_p,@function
        .size           $__internal_1_$__cuda_sm70_shflsync_idx_p,(.L_x_1602 - $__internal_1_$__cuda_sm70_shflsync_idx_p)
$__internal_1_$__cuda_sm70_shflsync_idx_p:
[----:B------:R1:W-:Y:S02]  /*1b810*/  STL [R1+0xa0], R0 ;  /* 0x0000a00001007387 */ /* 0x0003e40000100800 */
[----:B-1----:R-:W-:-:S04]  /*1b820*/  MOV R0, 0xffffffff ;  /* 0xffffffff00007802 */ /* 0x002fc80000000f00 */
[----:B------:R-:W-:Y:S04]  /*1b830*/  WARPSYNC R0 ;  /* 0x0000000000007348 */ /* 0x000fe80003800000 */
[----:B------:R1:W2:Y:S04]  /*1b840*/  SHFL.IDX PT, R58, R88, R58, R3 ;  /* 0x0000003a583a7389 */ /* 0x0002a800000e0003 */
[----:B-1----:R1:W5:Y:S01]  /*1b850*/  LDL.LU R0, [R1+0xa0] ;  /* 0x0000a00001007983 */ /* 0x0023620000300800 */
[----:B------:R-:W-:-:S04]  /*1b860*/  MOV R3, 0x0 ;  /* 0x0000000000037802 */ /* 0x000fc80000000f00 */
[----:B--2---:R-:W-:Y:S05]  /*1b870*/  RET.REL.NODEC R2 `(_ZN7cutlass13device_kernelIN5flash19enable_sm80_to_sm89INS1_16FlashAttnFwdSm80INS1_25CollectiveMainloopFwdSm80ILi4ELi1ELb0EN4cute5tupleIJNS5_1CILi128EEENS7_ILi112EEENS7_ILi64EEEEEELi64ENS_10bfloat16_tEfNS_4arch4Sm80ELb1ELb0ELb1ELb0ELb1ELb0ELb1ELb0EEENS1_21CollectiveEpilogueFwdINS6_IJS8_SA_S9_EEENS6_IJNS7_ILi1EEESI_SI_EEESC_SE_Li128ELb0ELb1ELb0ELb0EEENS1_30DynamicPersistentTileSchedulerILi128ELi128ELb0ELb1ELb0EEEEEEEEEvNT_6ParamsE) ;  /* 0xfffe478002007950 */ /* 0x004fea0003c3ffff */
.L_x_631:
        /* <DEDUP_REMOVED lines=16> */
.L_x_1602:


//--------------------- .text._ZN7cutlass13device_kernelIN5flash19enable_sm80_to_sm89INS1_16FlashAttnFwdSm80INS1_25CollectiveMainloopFwdSm80ILi4ELi1ELb0EN4cute5tupleIJNS5_1CILi128EEENS7_ILi112EEENS7_ILi64EEEEEELi64ENS_10bfloat16_tEfNS_4arch4Sm80ELb1ELb0ELb1ELb1ELb1ELb0ELb1ELb0EEENS1_21CollectiveEpilogueFwdINS6_IJS8_SA_S9_EEENS6_IJNS7_ILi1EEESI_SI_EEESC_SE_Li128ELb1ELb1ELb0ELb0EEENS1_19SingleTileSchedulerILb1ELb0ELb1ELi128EEEEEEEEEvNT_6ParamsE --------------------------
	.section	.text._ZN7cutlass13device_kernelIN5flash19enable_sm80_to_sm89INS1_16FlashAttnFwdSm80INS1_25CollectiveMainloopFwdSm80ILi4ELi1ELb0EN4cute5tupleIJNS5_1CILi128EEENS7_ILi112EEENS7_ILi64EEEEEELi64ENS_10bfloat16_tEfNS_4arch4Sm80ELb1ELb0ELb1ELb1ELb1ELb0ELb1ELb0EEENS1_21CollectiveEpilogueFwdINS6_IJS8_SA_S9_EEENS6_IJNS7_ILi1EEESI_SI_EEESC_SE_Li128ELb1ELb1ELb0ELb0EEENS1_19SingleTileSchedulerILb1ELb0ELb1ELi128EEEEEEEEEvNT_6ParamsE,"ax",@progbits
	.sectioninfo	@"SHI_REGISTERS=255"
	.align	128
.text._ZN7cutlass13device_kernelIN5flash19enable_sm80_to_sm89INS1_16FlashAttnFwdSm80INS1_25CollectiveMainloopFwdSm80ILi4ELi1ELb0EN4cute5tupleIJNS5_1CILi128EEENS7_ILi112EEENS7_ILi64EEEEEELi64ENS_10bfloat16_tEfNS_4arch4Sm80ELb1ELb0ELb1ELb1ELb1ELb0ELb1ELb0EEENS1_21CollectiveEpilogueFwdINS6_IJS8_SA_S9_EEENS6_IJNS7_ILi1EEESI_SI_EEESC_SE_Li128ELb1ELb1ELb0ELb0EEENS1_19SingleTileSchedulerILb1ELb0ELb1ELi128EEEEEEEEEvNT_6ParamsE:
        .type           _ZN7cutlass13device_kernelIN5flash19enable_sm80_to_sm89INS1_16FlashAttnFwdSm80INS1_25CollectiveMainloopFwdSm80ILi4ELi1ELb0EN4cute5tupleIJNS5_1CILi128EEENS7_ILi112EEENS7_ILi64EEEEEELi64ENS_10bfloat16_tEfNS_4arch4Sm80ELb1ELb0ELb1ELb1ELb1ELb0ELb1ELb0EEENS1_21CollectiveEpilogueFwdINS6_IJS8_SA_S9_EEENS6_IJNS7_ILi1EEESI_SI_EEESC_SE_Li128ELb1ELb1ELb0ELb0EEENS1_19SingleTileSchedulerILb1ELb0ELb1ELi128EEEEEEEEEvNT_6ParamsE,@function
        .size           _ZN7cutlass13device_kernelIN5flash19enable_sm80_to_sm89INS1_16FlashAttnFwdSm80INS1_25CollectiveMainloopFwdSm80ILi4ELi1ELb0EN4cute5tupleIJNS5_1CILi128EEENS7_ILi112EEENS7_ILi64EEEEEELi64ENS_10bfloat16_tEfNS_4arch4Sm80ELb1ELb0ELb1ELb1ELb1ELb0ELb1ELb0EEENS1_21CollectiveEpilogueFwdINS6_IJS8_SA_S9_EEENS6_IJNS7_ILi1EEESI_SI_EEESC_SE_Li128ELb1ELb1ELb0ELb0EEENS1_19SingleTileSchedulerILb1ELb0ELb1ELi128EEEEEEEEEvNT_6ParamsE,(.L_x_1605 - _ZN7cutlass13device_kernelIN5flash19enable_sm80_to_sm89INS1_16FlashAttnFwdSm80INS1_25CollectiveMainloopFwdSm80ILi4ELi1ELb0EN4cute5tupleIJNS5_1CILi128EEENS7_ILi112EEENS7_ILi64EEEEEELi64ENS_10bfloat16_tEfNS_4arch4Sm80ELb1ELb0ELb1ELb1ELb1ELb0ELb1ELb0EEENS1_21CollectiveEpilogueFwdINS6_IJS8_SA_S9_EEENS6_IJNS7_ILi1EEESI_SI_EEESC_SE_Li128ELb1ELb1ELb0ELb0EEENS1_19SingleTileSchedulerILb1ELb0ELb1ELi128EEEEEEEEEvNT_6ParamsE)
        .other          _ZN7cutlass13device_kernelIN5flash19enable_sm80_to_sm89INS1_16FlashAttnFwdSm80INS1_25CollectiveMainloopFwdSm80ILi4ELi1ELb0EN4cute5tupleIJNS5_1CILi128EEENS7_ILi112EEENS7_ILi64EEEEEELi64ENS_10bfloat16_tEfNS_4arch4Sm80ELb1ELb0ELb1ELb1ELb1ELb0ELb1ELb0EEENS1_21CollectiveEpilogueFwdINS6_IJS8_SA_S9_EEENS6_IJNS7_ILi1EEESI_SI_EEESC_SE_Li128ELb1ELb1ELb0ELb0EEENS1_19SingleTileSchedulerILb1ELb0ELb1ELi128EEEEEEEEEvNT_6ParamsE,@"STO_CUDA_ENTRY STV_DEFAULT"
_ZN7cutlass13device_kernelIN5flash19enable_sm80_to_sm89INS1_16FlashAttnFwdSm80INS1_25CollectiveMainloopFwdSm80ILi4ELi1ELb0EN4cute5tupleIJNS5_1CILi128EEENS7_ILi112EEENS7_ILi64EEEEEELi64ENS_10bfloat16_tEfNS_4arch4Sm80ELb1ELb0ELb1ELb1ELb1ELb0ELb1ELb0EEENS1_21CollectiveEpilogueFwdINS6_IJS8_SA_S9_EEENS6_IJNS7_ILi1EEESI_SI_EEESC_SE_Li128ELb1ELb1ELb0ELb0EEENS1_19SingleTileSchedulerILb1ELb0ELb1ELi128EEEEEEEEEvNT_6ParamsE:
        /* <DEDUP_REMOVED lines=21> */
.L_x_633:
        /* <DEDUP_REMOVED lines=13> */
.L_x_635:
[----:B------:R-:W-:Y:S02]  /*0220*/  ULDC UR5, c[0x0][0x54c] ;  /* 0x0001530000057ab9 */ /* 0x000fe40000000800 */
.L_x_634:
[----:B------:R-:W-:Y:S02]  /*0230*/  ULDC UR4, c[0x0][0x548] ;  /* 0x0001520000047ab9 */ /* 0x000fe40000000800 */
[----:B------:R-:W-:-:S02]  /*0240*/  USHF.L.U32 UR10, UR10, 0x7, URZ ;  /* 0x000000070a0a7899 */ /* 0x000fc4000800063f */
[----:B------:R-:W-:-:S04]  /*0250*/  UIMAD UR4, UR5, UR4, URZ ;  /* 0x00000004050472a4 */ /* 0x000fc8000f8e023f */
[----:B------:R-:W-:-:S04]  /*0260*/  UISETP.GE.AND UP0, UPT, UR10, UR4, UPT ;  /* 0x000000040a00728c */ /* 0x000fc8000bf06270 */
[----:B------:R-:W-:Y:S01]  /*0270*/  USEL UR13, UR13, 0xffffffff, !UP0 ;  /* 0xffffffff0d0d7887 */ /* 0x000fe2000c000000 */
[----:B------:R-:W-:Y:S05]  /*0280*/  BRA `(.L_x_636) ;  /* 0x000001b000007947 */ /* 0x000fea0003800000 */
.L_x_632:
        /* <DEDUP_REMOVED lines=8> */
.L_x_637:
        /* <DEDUP_REMOVED lines=13> */
.L_x_639:
[----:B------:R-:W-:Y:S02]  /*03e0*/  ULDC UR5, c[0x0][0x54c] ;  /* 0x0001530000057ab9 */ /* 0x000fe40000000800 */
.L_x_638:
[----:B------:R-:W-:Y:S02]  /*03f0*/  ULDC UR4, c[0x0][0x548] ;  /* 0x0001520000047ab9 */ /* 0x000fe40000000800 */
[----:B------:R-:W-:-:S02]  /*0400*/  USHF.L.U32 UR10, UR10, 0x7, URZ ;  /* 0x000000070a0a7899 */ /* 0x000fc4000800063f */
[----:B------:R-:W-:-:S04]  /*0410*/  UIMAD UR4, UR5, UR4, URZ ;  /* 0x00000004050472a4 */ /* 0x000fc8000f8e023f */
[----:B------:R-:W-:-:S04]  /*0420*/  UISETP.GE.AND UP0, UPT, UR10, UR4, UPT ;  /* 0x000000040a00728c */ /* 0x000fc8000bf06270 */
[----:B------:R-:W-:-:S06]  /*0430*/  USEL UR13, UR13, 0xffffffff, !UP0 ;  /* 0xffffffff0d0d7887 */ /* 0x000fcc000c000000 */
.L_x_636:
        /* <DEDUP_REMOVED lines=47> */
.L_x_640:
        /* <DEDUP_REMOVED lines=10> */
.L_x_641:
        /* <DEDUP_REMOVED lines=12> */
.L_x_642:
[----:B------:R-:W-:Y:S01]  /*0890*/  ULDC UR4, c[0x0][0x2c4] ;  /* 0x0000b10000047ab9 */ /* 0x000fe20000000800 */
[----:B------:R-:W-:Y:S01]  /*08a0*/  PLOP3.LUT P4, PT, PT, PT, PT, 0x80, 0x0 ;  /* 0x000000000000781c */ /* 0x000fe20003f8f070 */
[----:B------:R-:W-:Y:S01]  /*08b0*/  UISETP.NE.AND UP1, UPT, UR4, 0x1, UPT ;  /* 0x000000010400788c */ /* 0x000fe2000bf25270 */
[----:B------:R-:W-:Y:S01]  /*08c0*/  CS2R R178, SRZ ;  /* 0x0000000000b27805 */ /* 0x000fe2000001ff00 */
[----:B------:R-:W-:Y:S01]  /*08d0*/  UIADD3 UR7, -UR11, UR7, URZ ;  /* 0x000000070b077290 */ /* 0x000fe2000fffe13f */
[----:B------:R-:W-:Y:S01]  /*08e0*/  CS2R R176, SRZ ;  /* 0x0000000000b07805 */ /* 0x000fe2000001ff00 */
[----:B------:R-:W-:Y:S01]  /*08f0*/  ULDC.64 UR4, c[0x0][0x2c8] ;  /* 0x0000b20000047ab9 */ /* 0x000fe20000000a00 */
[----:B------:R-:W-:Y:S01]  /*0900*/  CS2R R182, SRZ ;  /* 0x0000000000b67805 */ /* 0x000fe2000001ff00 */
[----:B------:R-:W-:Y:S01]  /*0910*/  CS2R R180, SRZ ;  /* 0x0000000000b47805 */ /* 0x000fe2000001ff00 */
[----:B------:R-:W-:Y:S01]  /*0920*/  IMAD.MOV.U32 R15, RZ, RZ, RZ ;  /* 0x000000ffff0f7224 */ /* 0x000fe200078e00ff */
[----:B------:R-:W-:Y:S01]  /*0930*/  MOV R11, RZ ;  /* 0x000000ff000b7202 */ /* 0x000fe20000000f00 */
[----:B------:R-:W-:Y:S01]  /*0940*/  IMAD.MOV.U32 R174, RZ, RZ, RZ ;  /* 0x000000ffffae7224 */ /* 0x000fe200078e00ff */
[----:B------:R-:W-:Y:S01]  /*0950*/  CS2R R16, SRZ ;  /* 0x0000000000107805 */ /* 0x000fe2000001ff00 */
[----:B------:R-:W-:Y:S01]  /*0960*/  @UP1 UIADD3 UR18, UR10, 0x7f, URZ ;  /* 0x0000007f0a121890 */ /* 0x000fe2000fffe03f */
[----:B------:R-:W-:Y:S01]  /*0970*/  IMAD.MOV.U32 R172, RZ, RZ, RZ ;  /* 0x000000ffffac7224 */ /* 0x000fe200078e00ff */
[----:B------:R-:W-:Y:S01]  /*0980*/  MOV R170, RZ ;  /* 0x000000ff00aa7202 */ /* 0x000fe20000000f00 */
[----:B------:R-:W-:Y:S01]  /*0990*/  IMAD.MOV.U32 R168, RZ, RZ, RZ ;  /* 0x000000ffffa87224 */ /* 0x000fe200078e00ff */
[----:B------:R-:W-:Y:S01]  /*09a0*/  UIMAD.WIDE.U32 UR18, UR18, UR4, URZ ;  /* 0x00000004121272a5 */ /* 0x000fe2000f8e003f */
[----:B------:R-:W-:Y:S01]  /*09b0*/  CS2R R18, SRZ ;  /* 0x0000000000127805 */ /* 0x000fe2000001ff00 */
[----:B------:R-:W-:Y:S01]  /*09c0*/  UIADD3 UR4, UR10, 0x7f, URZ ;  /* 0x0000007f0a047890 */ /* 0x000fe2000fffe03f */
[----:B------:R-:W-:Y:S01]  /*09d0*/  MOV R162, RZ ;  /* 0x000000ff00a27202 */ /* 0x000fe20000000f00 */
[----:B------:R-:W-:Y:S01]  /*09e0*/  @UP1 USHF.R.U32.HI UR4, URZ, UR5, UR19 ;  /* 0x000000053f041299 */ /* 0x000fe20008011613 */
[----:B------:R-:W-:Y:S01]  /*09f0*/  CS2R R12, SRZ ;  /* 0x00000000000c7805 */ /* 0x000fe2000001ff00 */
[----:B---3--:R-:W-:Y:S01]  /*0a00*/  UIADD3 UR5, UR7, 0x70, -UR12 ;  /* 0x0000007007057890 */ /* 0x008fe2000fffe80c */
[----:B------:R-:W-:Y:S01]  /*0a10*/  IMAD.MOV.U32 R160, RZ, RZ, RZ ;  /* 0x000000ffffa07224 */ /* 0x000fe200078e00ff */
[----:B------:R-:W-:Y:S01]  /*0a20*/  UIADD3 UR19, UR7, 0x6f, URZ ;  /* 0x0000006f07137890 */ /* 0x000fe2000fffe03f */
[----:B------:R-:W-:Y:S01]  /*0a30*/  MOV R166, RZ ;  /* 0x000000ff00a67202 */ /* 0x000fe20000000f00 */
[----:B------:R-:W-:Y:S01]  /*0a40*/  UIADD3 UR5, UR5, UR4, URZ ;  /* 0x0000000405057290 */ /* 0x000fe2000fffe03f */
[----:B------:R-:W-:Y:S01]  /*0a50*/  IMAD.MOV.U32 R164, RZ, RZ, RZ ;  /* 0x000000ffffa47224 */ /* 0x000fe200078e00ff */
[----:B------:R-:W-:Y:S01]  /*0a60*/  UMOV UR18, URZ ;  /* 0x0000003f00127c82 */ /* 0x000fe20008000000 */
[----:B------:R-:W-:Y:S01]  /*0a70*/  CS2R R158, SRZ ;  /* 0x00000000009e7805 */ /* 0x000fe2000001ff00 */
[----:B------:R-:W-:Y:S01]  /*0a80*/  UMOV UR4, URZ ;  /* 0x0000003f00047c82 */ /* 0x000fe20008000000 */
[----:B------:R-:W-:Y:S01]  /*0a90*/  CS2R R22, SRZ ;  /* 0x0000000000167805 */ /* 0x000fe2000001ff00 */
[----:B------:R-:W-:Y:S01]  /*0aa0*/  UIMAD.WIDE UR18, UR19, -0x6db6db6d, UR18 ;  /* 0x92492493131278a5 */ /* 0x000fe2000f8e0212 */
[----:B------:R-:W-:Y:S01]  /*0ab0*/  MOV R156, RZ ;  /* 0x000000ff009c7202 */ /* 0x000fe20000000f00 */
[----:B------:R-:W-:Y:S01]  /*0ac0*/  UIMAD.WIDE UR4, UR5, -0x6db6db6d, UR4 ;  /* 0x92492493050478a5 */ /* 0x000fe2000f8e0204 */
[----:B------:R-:W-:Y:S01]  /*0ad0*/  IMAD.MOV.U32 R154, RZ, RZ, RZ ;  /* 0x000000ffff9a7224 */ /* 0x000fe200078e00ff */
[----:B------:R-:W-:Y:S01]  /*0ae0*/  USHF.R.U32.HI UR6, URZ, 0x1f, UR19 ;  /* 0x0000001f3f067899 */ /* 0x000fe20008011613 */
[----:B------:R-:W-:Y:S01]  /*0af0*/  CS2R R24, SRZ ;  /* 0x0000000000187805 */ /* 0x000fe2000001ff00 */
[----:B------:R-:W-:Y:S01]  /*0b00*/  USHF.R.U32.HI UR4, URZ, 0x1f, UR5 ;  /* 0x0000001f3f047899 */ /* 0x000fe20008011605 */
[----:B------:R-:W-:Y:S01]  /*0b10*/  MOV R152, RZ ;  /* 0x000000ff00987202 */ /* 0x000fe20000000f00 */
[----:B------:R-:W-:Y:S01]  /*0b20*/  ULEA.HI.SX32 UR6, UR19, UR6, 0x1a ;  /* 0x0000000613067291 */ /* 0x000fe2000f8fd23f */
[----:B------:R-:W-:Y:S01]  /*0b30*/  CS2R R146, SRZ ;  /* 0x0000000000927805 */ /* 0x000fe2000001ff00 */
[----:B------:R-:W-:Y:S01]  /*0b40*/  ULEA.HI.SX32 UR4, UR5, UR4, 0x1a ;  /* 0x0000000405047291 */ /* 0x000fe2000f8fd23f */
[----:B------:R-:W-:Y:S01]  /*0b50*/  IMAD.MOV.U32 R144, RZ, RZ, RZ ;  /* 0x000000ffff907224 */ /* 0x000fe200078e00ff */
[----:B------:R-:W-:Y:S01]  /*0b60*/  CS2R R20, SRZ ;  /* 0x0000000000147805 */ /* 0x000fe2000001ff00 */
[----:B------:R-:W-:Y:S01]  /*0b70*/  MOV R150, RZ ;  /* 0x000000ff00967202 */ /* 0x000fe20000000f00 */
[----:B------:R-:W-:Y:S01]  /*0b80*/  UISETP.LT.AND UP0, UPT, UR6, UR4, UPT ;  /* 0x000000040600728c */ /* 0x000fe2000bf01270 */
[----:B------:R-:W-:Y:S01]  /*0b90*/  IMAD.MOV.U32 R148, RZ, RZ, RZ ;  /* 0x000000ffff947224 */ /* 0x000fe200078e00ff */
[----:B------:R-:W-:Y:S01]  /*0ba0*/  CS2R R142, SRZ ;  /* 0x00000000008e7805 */ /* 0x000fe2000001ff00 */
[----:B------:R-:W-:Y:S01]  /*0bb0*/  CS2R R28, SRZ ;  /* 0x00000000001c7805 */ /* 0x000fe2000001ff00 */
[----:B------:R-:W-:Y:S01]  /*0bc0*/  USEL UR6, UR6, UR4, UP0 ;  /* 0x0000000406067287 */ /* 0x000fe20008000000 */
[----:B------:R-:W-:Y:S01]  /*0bd0*/  MOV R140, RZ ;  /* 0x000000ff008c7202 */ /* 0x000fe20000000f00 */
[----:B------:R-:W-:Y:S01]  /*0be0*/  IMAD.MOV.U32 R138, RZ, RZ, RZ ;  /* 0x000000ffff8a7224 */ /* 0x000fe200078e00ff */
[----:B------:R-:W-:Y:S01]  /*0bf0*/  CS2R R30, SRZ ;  /* 0x00000000001e7805 */ /* 0x000fe2000001ff00 */
[----:B------:R-:W-:Y:S01]  /*0c00*/  UISETP.GE.AND UP0, UPT, UR6, 0x1, UPT ;  /* 0x000000010600788c */ /* 0x000fe2000bf06270 */
[----:B------:R-:W-:Y:S01]  /*0c10*/  MOV R136, RZ ;  /* 0x000000ff00887202 */ /* 0x000fe20000000f00 */
[----:B------:R-:W-:Y:S01]  /*0c20*/  CS2R R130, SRZ ;  /* 0x0000000000827805 */ /* 0x000fe2000001ff00 */
[----:B------:R-:W-:Y:S01]  /*0c30*/  CS2R R32, SRZ ;  /* 0x0000000000207805 */ /* 0x000fe2000001ff00 */
[----:B------:R-:W-:Y:S01]  /*0c40*/  IMAD.MOV.U32 R128, RZ, RZ, RZ ;  /* 0x000000ffff807224 */ /* 0x000fe200078e00ff */
[----:B------:R-:W-:Y:S01]  /*0c50*/  MOV R134, RZ ;  /* 0x000000ff00867202 */ /* 0x000fe20000000f00 */
[----:B------:R-:W-:Y:S01]  /*0c60*/  CS2R R26, SRZ ;  /* 0x00000000001a7805 */ /* 0x000fe2000001ff00 */
[----:B------:R-:W-:Y:S01]  /*0c70*/  PLOP3.LUT P0, PT, PT, PT, UP0, 0x80, 0x0 ;  /* 0x000000000000781c */ /* 0x000fe20003f0f008 */
[----:B------:R-:W-:Y:S01]  /*0c80*/  IMAD.MOV.U32 R132, RZ, RZ, RZ ;  /* 0x000000ffff847224 */ /* 0x000fe200078e00ff */
[----:B------:R-:W-:Y:S01]  /*0c90*/  CS2R R126, SRZ ;  /* 0x00000000007e7805 */ /* 0x000fe2000001ff00 */
[----:B------:R-:W-:Y:S01]  /*0ca0*/  MOV R124, RZ ;  /* 0x000000ff007c7202 */ /* 0x000fe20000000f00 */
[----:B------:R-:W-:Y:S01]  /*0cb0*/  IMAD.MOV.U32 R122, RZ, RZ, RZ ;  /* 0x000000ffff7a7224 */ /* 0x000fe200078e00ff */
[----:B------:R-:W-:Y:S01]  /*0cc0*/  CS2R R120, SRZ ;  /* 0x0000000000787805 */ /* 0x000fe2000001ff00 */
[----:B------:R-:W-:Y:S01]  /*0cd0*/  CS2R R38, SRZ ;  /* 0x0000000000267805 */ /* 0x000fe2000001ff00 */
[----:B------:R-:W-:-:S06]  /*0ce0*/  CS2R R36, SRZ ;  /* 0x0000000000247805 */ /* 0x000fcc000001ff00 */
        /* <DEDUP_REMOVED lines=19> */
[----:B------:R-:W-:Y:S01]  /*0e20*/  BSSY B0, `(.L_x_644) ;  /* 0x0000052000007945 */ /* 0x000fe20003800000 */
[----:B------:R-:W-:-:S02]  /*0e30*/  ULDC.64 UR4, c[0x0][0x1b8] ;  /* 0x00006e0000047ab9 */ /* 0x000fc40000000a00 */
[----:B------:R-:W-:Y:S02]  /*0e40*/  UIADD3 UR19, UR19, UR17, URZ ;  /* 0x0000001113137290 */ /* 0x000fe4000fffe03f */
[----:B------:R-:W-:Y:S02]  /*0e50*/  USHF.R.S32.HI UR17, URZ, 0x1f, UR13 ;  /* 0x0000001f3f117899 */ /* 0x000fe4000801140d */
[----:B------:R-:W-:Y:S02]  /*0e60*/  UIMAD UR16, UR8, UR4, URZ ;  /* 0x00000004081072a4 */ /* 0x000fe4000f8e023f */
[----:B------:R-:W-:Y:S02]  /*0e70*/  USEL UR17, UR17, URZ, !UP2 ;  /* 0x0000003f11117287 */ /* 0x000fe4000d000000 */
[----:B------:R-:W-:Y:S02]  /*0e80*/  UIMAD UR16, UR9, UR5, UR16 ;  /* 0x00000005091072a4 */ /* 0x000fe4000f8e0210 */
[----:B------:R-:W-:-:S02]  /*0e90*/  UIMAD.WIDE.U32 UR20, UR9, UR4, UR18 ;  /* 0x00000004091472a5 */ /* 0x000fc4000f8e0012 */
[----:B------:R-:W-:Y:S02]  /*0ea0*/  USEL UR18, UR13, URZ, !UP2 ;  /* 0x0000003f0d127287 */ /* 0x000fe4000d000000 */
[----:B------:R-:W-:Y:S01]  /*0eb0*/  ULDC.64 UR4, c[0x0][0x1c0] ;  /* 0x0000700000047ab9 */ /* 0x000fe20000000a00 */
[----:B-1----:R-:W-:Y:S01]  /*0ec0*/  LEA.HI R2, R247, R246, RZ, 0x3 ;  /* 0x000000f6f7027211 */ /* 0x002fe200078f18ff */
[----:B------:R-:W-:Y:S02]  /*0ed0*/  UIMAD UR17, UR17, UR4, URZ ;  /* 0x00000004111172a4 */ /* 0x000fe4000f8e023f */
[----:B------:R-:W-:Y:S01]  /*0ee0*/  UIADD3 UR21, UR21, UR16, URZ ;  /* 0x0000001015157290 */ /* 0x000fe2000fffe03f */
[----:B------:R-:W-:Y:S01]  /*0ef0*/  LOP3.LUT R0, R2, 0xfffffff8, RZ, 0xc0, !PT ;  /* 0xfffffff802007812 */ /* 0x000fe200078ec0ff */
[----:B------:R-:W-:Y:S01]  /*0f00*/  UIMAD UR5, UR18, UR5, UR17 ;  /* 0x00000005120572a4 */ /* 0x000fe2000f8e0211 */
[----:B------:R-:W-:Y:S01]  /*0f10*/  SHF.R.S32.HI R19, RZ, 0x3, R2 ;  /* 0x00000003ff137819 */ /* 0x000fe20000011402 */
[----:B------:R-:W-:-:S02]  /*0f20*/  UIMAD.WIDE.U32 UR18, UR18, UR4, UR20 ;  /* 0x00000004121272a5 */ /* 0x000fc4000f8e0014 */
[----:B------:R-:W-:Y:S01]  /*0f30*/  IMAD.IADD R6, R246, 0x1, -R0 ;  /* 0x00000001f6067824 */ /* 0x000fe200078e0a00 */
[----:B------:R-:W-:Y:S02]  /*0f40*/  ULDC UR17, c[0x0][0x2c4] ;  /* 0x0000b10000117ab9 */ /* 0x000fe40000000800 */
        /* <DEDUP_REMOVED lines=63> */
.L_x_645:
[----:B-1-34-:R-:W-:Y:S05]  /*1340*/  BSYNC B0 ;  /* 0x0000000000007941 */ /* 0x01afea0003800000 */
.L_x_644:
        /* <DEDUP_REMOVED lines=11> */
.L_x_647:
[----:B------:R-:W-:Y:S05]  /*1400*/  BSYNC B0 ;  /* 0x0000000000007941 */ /* 0x000fea0003800000 */
.L_x_646:
        /* <DEDUP_REMOVED lines=11> */
.L_x_649:
[----:B------:R-:W-:Y:S05]  /*14c0*/  BSYNC B0 ;  /* 0x0000000000007941 */ /* 0x000fea0003800000 */
.L_x_648:
        /* <DEDUP_REMOVED lines=11> */
.L_x_651:
[----:B------:R-:W-:Y:S05]  /*1580*/  BSYNC B0 ;  /* 0x0000000000007941 */ /* 0x000fea0003800000 */
.L_x_650:
        /* <DEDUP_REMOVED lines=11> */
.L_x_653:
[----:B------:R-:W-:Y:S05]  /*1640*/  BSYNC B0 ;  /* 0x0000000000007941 */ /* 0x000fea0003800000 */
.L_x_652:
        /* <DEDUP_REMOVED lines=11> */
.L_x_655:
[----:B------:R-:W-:Y:S05]  /*1700*/  BSYNC B0 ;  /* 0x0000000000007941 */ /* 0x000fea0003800000 */
.L_x_654:
        /* <DEDUP_REMOVED lines=11> */
.L_x_657:
[----:B------:R-:W-:Y:S05]  /*17c0*/  BSYNC B0 ;  /* 0x0000000000007941 */ /* 0x000fea0003800000 */
.L_x_656:
        /* <DEDUP_REMOVED lines=20> */
[----:B------:R-:W-:Y:S01]  /*1910*/  IMAD.U32 R10, RZ, RZ, UR9 ;  /* 0x00000009ff0a7e24 */ /* 0x000fe2000f8e00ff */
        /* <DEDUP_REMOVED lines=11> */
[----:B------:R-:W-:Y:S03]  /*19d0*/  STL [R1+0xc], R118 ;  /* 0x00000c7601007387 */ /* 0x000fe60000100800 */
[C---:B------:R-:W-:Y:S01]  /*19e0*/  @!P4 IADD3 R3, P1, R0.reuse, UR18, RZ ;  /* 0x000000120003cc10 */ /* 0x040fe2000ff3e0ff */
[----:B------:R-:W-:Y:S01]  /*19f0*/  @!PT LDS RZ, [RZ] ;  /* 0x00000000fffff984 */ /* 0x000fe20000000800 */
[----:B------:R1:W-:Y:S03]  /*1a00*/  @!P3 LDGSTS.E.BYPASS.LTC128B.128 [R118+0xa900], [R8.64], !P0 ;  /* 0x0a9000000876bfae */ /* 0x0003e6000c101d4e */
[----:B------:R-:W-:Y:S01]  /*1a10*/  @!P4 LEA.HI.X.SX32 R7, R0, UR17, 0x1, P1 ;  /* 0x000000110007cc11 */ /* 0x000fe200088f0eff */
[----:B------:R-:W0:Y:S04]  /*1a20*/  LDGDEPBAR ;  /* 0x00000000000079af */ /* 0x000e280000000000 */
[----:B------:R-:W-:Y:S01]  /*1a30*/  BAR.SYNC.DEFER_BLOCKING 0x0 ;  /* 0x0000000000007b1d */ /* 0x000fe20000010000 */
[----:B------:R-:W-:-:S04]  /*1a40*/  @!P4 LEA R6, P1, R3, c[0x0][0x2a0], 0x2 ;  /* 0x0000a8000306ca11 */ /* 0x000fc800078210ff */
[----:B------:R-:W-:-:S05]  /*1a50*/  @!P4 LEA.HI.X R7, R3, c[0x0][0x2a4], R7, 0x2, P1 ;  /* 0x0000a9000307ca11 */ /* 0x000fca00008f1407 */
        /* <DEDUP_REMOVED lines=8> */
[----:B------:R-:W-:Y:S01]  /*1ae0*/  UIADD3 UR21, UR6, -0x1, URZ ;  /* 0xffffffff06157890 */ /* 0x000fe2000fffe03f */
[----:B------:R-:W-:Y:S01]  /*1af0*/  IMAD R5, R49, c[0x0][0x1e0], RZ ;  /* 0x0000780031057a24 */ /* 0x000fe200078e02ff */
[----:B------:R-:W-:Y:S01]  /*1b00*/  SHF.R.S32.HI R35, RZ, 0x1f, R49 ;  /* 0x0000001fff237819 */ /* 0x000fe20000011431 */
[----:B------:R-:W-:Y:S01]  /*1b10*/  UIADD3 UR20, UR23, UR20, URZ ;  /* 0x0000001417147290 */ /* 0x000fe2000fffe03f */
[----:B------:R-:W-:Y:S01]  /*1b20*/  STL [R1+0x8], R49 ;  /* 0x0000083101007387 */ /* 0x000fe20000100800 */
[----:B------:R-:W-:-:S02]  /*1b30*/  UIMAD UR21, UR21, -0x70, UR7 ;  /* 0xffffff90151578a4 */ /* 0x000fc4000f8e0207 */
[----:B------:R-:W-:Y:S01]  /*1b40*/  IMAD R0, R35, c[0x0][0x1e0], RZ ;  /* 0x0000780023007a24 */ /* 0x000fe200078e02ff */
[----:B------:R-:W-:Y:S02]  /*1b50*/  ULDC.64 UR4, c[0x0][0x210] ;  /* 0x0000840000047ab9 */ /* 0x000fe40000000a00 */
[----:B------:R-:W-:Y:S01]  /*1b60*/  UIMAD UR8, UR8, UR4, URZ ;  /* 0x00000004080872a4 */ /* 0x000fe2000f8e023f */
[----:B------:R-:W-:Y:S01]  /*1b70*/  IMAD R0, R49, c[0x0][0x1e4], R0 ;  /* 0x0000790031007a24 */ /* 0x000fe200078e0200 */
[----:B------:R-:W-:Y:S01]  /*1b80*/  IADD3 R34, -R19, UR21, RZ ;  /* 0x0000001513227c10 */ /* 0x000fe2000fffe1ff */
[----:B------:R-:W-:Y:S02]  /*1b90*/  UIMAD.WIDE.U32 UR24, UR9, UR4, URZ ;  /* 0x00000004091872a5 */ /* 0x000fe4000f8e003f */
[----:B------:R-:W-:Y:S01]  /*1ba0*/  UIMAD UR8, UR9, UR5, UR8 ;  /* 0x00000005090872a4 */ /* 0x000fe2000f8e0208 */
[C---:B------:R-:W-:Y:S01]  /*1bb0*/  ISETP.GE.AND P2, PT, R34.reuse, 0x1, PT ;  /* 0x000000012200780c */ /* 0x040fe20003f46270 */
[----:B--2---:R-:W-:Y:S01]  /*1bc0*/  IMAD.WIDE.U32 R6, R49, c[0x0][0x1e0], RZ ;  /* 0x0000780031067a25 */ /* 0x004fe200078e00ff */
[C---:B------:R-:W-:Y:S01]  /*1bd0*/  ISETP.GE.AND P1, PT, R34.reuse, 0x11, PT ;  /* 0x000000112200780c */ /* 0x040fe20003f26270 */
[----:B------:R-:W-:Y:S01]  /*1be0*/  UIADD3 UR8, UR25, UR8, URZ ;  /* 0x0000000819087290 */ /* 0x000fe2000fffe03f */
[C---:B------:R-:W-:Y:S01]  /*1bf0*/  ISETP.GE.AND P6, PT, R34.reuse, 0x31, PT ;  /* 0x000000312200780c */ /* 0x040fe20003fc6270 */
[----:B------:R-:W-:Y:S01]  /*1c00*/  IMAD.IADD R7, R7, 0x1, R0 ;  /* 0x0000000107077824 */ /* 0x000fe200078e0200 */
[C---:B------:R-:W-:Y:S01]  /*1c10*/  ISETP.GE.AND P5, PT, R34.reuse, 0x41, PT ;  /* 0x000000412200780c */ /* 0x040fe20003fa6270 */
[----:B------:R-:W-:Y:S01]  /*1c20*/  UISETP.GE.AND UP0, UPT, UR6, 0x2, UPT ;  /* 0x000000020600788c */ /* 0x000fe2000bf06270 */
[----:B------:R-:W-:-:S02]  /*1c30*/  ISETP.GE.AND P3, PT, R34, 0x51, PT ;  /* 0x000000512200780c */ /* 0x000fc40003f66270 */
        /* <DEDUP_REMOVED lines=11> */
[----:B-1----:R-:W-:Y:S04]  /*1cf0*/  SHFL.IDX PT, R8, R3, 0x1, 0x181f ;  /* 0x00381f0003087f89 */ /* 0x002fe800000e0000 */
        /* <DEDUP_REMOVED lines=9> */
[----:B------:R-:W2:Y:S01]  /*1d90*/  SHFL.IDX PT, R5, R0, 0x3, 0x181f ;  /* 0x00781f0000057f89 */ /* 0x000ea200000e0000 */
[----:B------:R-:W-:-:S03]  /*1da0*/  ISETP.GE.AND P0, PT, R34, 0x21, PT ;  /* 0x000000212200780c */ /* 0x000fc60003f06270 */
[----:B------:R1:W-:Y:S04]  /*1db0*/  @P2 LDGSTS.E.BYPASS.LTC128B.128 [R118+0x3900], [R6.64], !P4 ;  /* 0x0390000006762fae */ /* 0x0003e8000e101d4e */
[----:B------:R-:W2:Y:S04]  /*1dc0*/  SHFL.IDX PT, R3, R3, 0x5, 0x181f ;  /* 0x00b81f0003037f89 */ /* 0x000ea800000e0000 */
[----:B------:R-:W2:Y:S04]  /*1dd0*/  SHFL.IDX PT, R18, R0, 0x4, 0x181f ;  /* 0x00981f0000127f89 */ /* 0x000ea800000e0000 */
[----:B------:R-:W-:Y:S04]  /*1de0*/  SHFL.IDX PT, R15, R15, 0x6, 0x181f ;  /* 0x00d81f000f0f7f89 */ /* 0x000fe800000e0000 */
[----:B------:R-:W2:Y:S04]  /*1df0*/  SHFL.IDX PT, R17, R0, 0x5, 0x181f ;  /* 0x00b81f0000117f89 */ /* 0x000ea800000e0000 */
[----:B------:R2:W4:Y:S01]  /*1e00*/  SHFL.IDX PT, R16, R0, 0x6, 0x181f ;  /* 0x00d81f0000107f89 */ /* 0x00052200000e0000 */
[----:B-1----:R-:W-:-:S04]  /*1e10*/  @P1 LEA R6, P2, R33, R8, 0x1 ;  /* 0x0000000821061211 */ /* 0x002fc800078408ff */
[----:B---3--:R-:W-:Y:S02]  /*1e20*/  @P1 LEA.HI.X R7, R33, R13, R241, 0x1, P2 ;  /* 0x0000000d21071211 */ /* 0x008fe400010f0cf1 */
[----:B------:R-:W-:-:S03]  /*1e30*/  ISETP.GE.AND P2, PT, R34, 0x61, PT ;  /* 0x000000612200780c */ /* 0x000fc60003f46270 */
[----:B------:R4:W-:Y:S01]  /*1e40*/  @P1 LDGSTS.E.BYPASS.LTC128B.128 [R118+0x4100], [R6.64], !P4 ;  /* 0x0410000006761fae */ /* 0x0009e2000e101d4e */
[----:B--2---:R-:W-:-:S04]  /*1e50*/  LEA.HI R0, R22, R14, RZ, 0x1 ;  /* 0x0000000e16007211 */ /* 0x004fc800078f08ff */
[----:B------:R-:W-:-:S05]  /*1e60*/  LOP3.LUT R0, R0, 0xfffffffe, RZ, 0xc0, !PT ;  /* 0xfffffffe00007812 */ /* 0x000fca00078ec0ff */
[----:B------:R-:W-:Y:S02]  /*1e70*/  IMAD.IADD R14, R14, 0x1, -R0 ;  /* 0x000000010e0e7824 */ /* 0x000fe400078e0a00 */
[----:B------:R-:W-:-:S05]  /*1e80*/  IMAD.SHL.U32 R0, R32, 0x40, RZ ;  /* 0x0000004020007824 */ /* 0x000fca00078e00ff */
[----:B------:R-:W-:Y:S02]  /*1e90*/  LOP3.LUT R0, R0, 0x1c0, RZ, 0xc0, !PT ;  /* 0x000001c000007812 */ /* 0x000fe400078ec0ff */
[----:B----4-:R-:W-:-:S04]  /*1ea0*/  @P0 LEA R6, P1, R33, R9, 0x1 ;  /* 0x0000000921060211 */ /* 0x010fc800078208ff */
[C---:B-----5:R-:W-:Y:S02]  /*1eb0*/  @P0 LEA.HI.X R7, R33.reuse, R11, R241, 0x1, P1 ;  /* 0x0000000b21070211 */ /* 0x060fe400008f0cf1 */
[----:B------:R-:W-:-:S03]  /*1ec0*/  @P6 LEA R12, P1, R33, R12, 0x1 ;  /* 0x0000000c210c6211 */ /* 0x000fc600078208ff */
[----:B------:R1:W-:Y:S01]  /*1ed0*/  @P0 LDGSTS.E.BYPASS.LTC128B.128 [R118+0x4900], [R6.64], !P4 ;  /* 0x0490000006760fae */ /* 0x0003e2000e101d4e */
[C---:B------:R-:W-:Y:S02]  /*1ee0*/  @P5 LEA R10, P0, R33.reuse, R10, 0x1 ;  /* 0x0000000a210a5211 */ /* 0x040fe400078008ff */
[--C-:B------:R-:W-:Y:S01]  /*1ef0*/  @P6 LEA.HI.X R13, R33, R5, R241.reuse, 0x1, P1 ;  /* 0x00000005210d6211 */ /* 0x100fe200008f0cf1 */
[----:B------:R-:W-:Y:S01]  /*1f00*/  IMAD.SHL.U32 R5, R21, 0x40, RZ ;  /* 0x0000004015057824 */ /* 0x000fe200078e00ff */
[C---:B------:R-:W-:Y:S01]  /*1f10*/  @P3 LEA R8, P1, R33.reuse, R3, 0x1 ;  /* 0x0000000321083211 */ /* 0x040fe200078208ff */
[----:B------:R-:W-:Y:S01]  /*1f20*/  IMAD.SHL.U32 R3, R20, 0x40, RZ ;  /* 0x0000004014037824 */ /* 0x000fe200078e00ff */
[C-C-:B------:R-:W-:Y:S01]  /*1f30*/  @P5 LEA.HI.X R11, R33.reuse, R18, R241.reuse, 0x1, P0 ;  /* 0x00000012210b5211 */ /* 0x140fe200000f0cf1 */
[----:B------:R2:W-:Y:S01]  /*1f40*/  @P6 LDGSTS.E.BYPASS.LTC128B.128 [R118+0x5100], [R12.64], !P4 ;  /* 0x051000000c766fae */ /* 0x0005e2000e101d4e */
[----:B------:R-:W-:Y:S02]  /*1f50*/  @P3 LEA.HI.X R9, R33, R17, R241, 0x1, P1 ;  /* 0x0000001121093211 */ /* 0x000fe400008f0cf1 */
[----:B------:R-:W-:Y:S01]  /*1f60*/  LOP3.LUT R3, R3, 0x1c0, RZ, 0xc0, !PT ;  /* 0x000001c003037812 */ /* 0x000fe200078ec0ff */
[----:B------:R3:W-:Y:S01]  /*1f70*/  @P5 LDGSTS.E.BYPASS.LTC128B.128 [R118+0x5900], [R10.64], !P4 ;  /* 0x059000000a765fae */ /* 0x0007e2000e101d4e */
[----:B------:R-:W-:-:S03]  /*1f80*/  LOP3.LUT R117, R5, 0xfffffe00, RZ, 0xc0, !PT ;  /* 0xfffffe0005757812 */ /* 0x000fc600078ec0ff */
[----:B------:R3:W-:Y:S01]  /*1f90*/  @P3 LDGSTS.E.BYPASS.LTC128B.128 [R118+0x6100], [R8.64], !P4 ;  /* 0x0610000008763fae */ /* 0x0007e2000e101d4e */
[----:B-1----:R-:W-:-:S04]  /*1fa0*/  @P2 LEA R6, P0, R33, R15, 0x1 ;  /* 0x0000000f21062211 */ /* 0x002fc800078008ff */
[C-C-:B------:R-:W-:Y:S02]  /*1fb0*/  @P2 LEA.HI.X R7, R33.reuse, R16, R241.reuse, 0x1, P0 ;  /* 0x0000001021072211 */ /* 0x140fe400000f0cf1 */
[----:B------:R-:W-:Y:S02]  /*1fc0*/  LOP3.LUT P0, RZ, R32, 0x2, RZ, 0xc0, !PT ;  /* 0x0000000220ff7812 */ /* 0x000fe4000780c0ff */
[C---:B------:R-:W-:Y:S01]  /*1fd0*/  SHF.L.U64.HI R241, R33.reuse, 0x1, R241 ;  /* 0x0000000121f17819 */ /* 0x040fe200000102f1 */
[----:B------:R1:W-:Y:S01]  /*1fe0*/  @P2 LDGSTS.E.BYPASS.LTC128B.128 [R118+0x6900], [R6.64], !P4 ;  /* 0x0690000006762fae */ /* 0x0003e2000e101d4e */
[----:B------:R-:W-:-:S03]  /*1ff0*/  ISETP.GE.AND P2, PT, R33, c[0x0][0x1d4], PT ;  /* 0x0000750021007a0c */ /* 0x000fc60003f46270 */
[----:B------:R-:W0:Y:S01]  /*2000*/  LDGDEPBAR ;  /* 0x00000000000079af */ /* 0x000e220000000000 */
[C---:B------:R-:W-:Y:S02]  /*2010*/  ISETP.LT.OR P5, PT, R34.reuse, 0x11, P2 ;  /* 0x000000112200780c */ /* 0x040fe400017a1670 */
        /* <DEDUP_REMOVED lines=19> */
[C---:B------:R-:W-:Y:S01]  /*2150*/  IADD3 R0, R119.reuse, 0x3900, RZ ;  /* 0x0000390077007810 */ /* 0x040fe20007ffe0ff */
[----:B------:R-:W-:Y:S01]  /*2160*/  IMAD R233, R2, 0x2, R230 ;  /* 0x0000000202e97824 */ /* 0x000fe200078e02e6 */
[----:B------:R-:W-:Y:S01]  /*2170*/  IADD3 R234, R119, 0x3920, RZ ;  /* 0x0000392077ea7810 */ /* 0x000fe20007ffe0ff */
[----:B------:R-:W-:Y:S01]  /*2180*/  IMAD R3, R245, c[0x0][0x21c], R3 ;  /* 0x00008700f5037a24 */ /* 0x000fe200078e0203 */
[----:B------:R-:W-:Y:S01]  /*2190*/  @P0 IADD3 R234, R0, -0x20, RZ ;  /* 0xffffffe000ea0810 */ /* 0x000fe20007ffe0ff */
[----:B------:R-:W-:-:S02]  /*21a0*/  IMAD R0, R35, c[0x0][0x208], RZ ;  /* 0x0000820023007a24 */ /* 0x000fc400078e02ff */
[----:B------:R-:W-:Y:S01]  /*21b0*/  IMAD R231, R4, 0x2, R230 ;  /* 0x0000000204e77824 */ /* 0x000fe200078e02e6 */
[C---:B------:R-:W-:Y:S01]  /*21c0*/  IADD3 R240, R234.reuse, 0x800, RZ ;  /* 0x00000800eaf07810 */ /* 0x040fe20007ffe0ff */
[----:B------:R-:W-:Y:S01]  /*21d0*/  IMAD R0, R49, c[0x0][0x20c], R0 ;  /* 0x0000830031007a24 */ /* 0x000fe200078e0200 */
[----:B------:R-:W-:Y:S01]  /*21e0*/  IADD3 R239, R234, 0x1000, RZ ;  /* 0x00001000eaef7810 */ /* 0x000fe20007ffe0ff */
[----:B------:R-:W-:Y:S01]  /*21f0*/  IMAD R232, R2, 0x2, R231 ;  /* 0x0000000202e87824 */ /* 0x000fe200078e02e7 */
[C---:B------:R-:W-:Y:S01]  /*2200*/  IADD3 R238, R234.reuse, 0x1800, RZ ;  /* 0x00001800eaee7810 */ /* 0x040fe20007ffe0ff */
[----:B------:R-:W-:Y:S01]  /*2210*/  IMAD.IADD R7, R7, 0x1, R0 ;  /* 0x0000000107077824 */ /* 0x000fe200078e0200 */
[C---:B------:R-:W-:Y:S02]  /*2220*/  IADD3 R237, R234.reuse, 0x2000, RZ ;  /* 0x00002000eaed7810 */ /* 0x040fe40007ffe0ff */
[C---:B------:R-:W-:Y:S01]  /*2230*/  IADD3 R236, R234.reuse, 0x2800, RZ ;  /* 0x00002800eaec7810 */ /* 0x040fe20007ffe0ff */
[----:B------:R-:W-:Y:S01]  /*2240*/  IMAD.WIDE.U32 R6, R245, c[0x0][0x218], R6 ;  /* 0x00008600f5067a25 */ /* 0x000fe200078e0006 */
[----:B------:R-:W-:Y:S01]  /*2250*/  IADD3 R235, R234, 0x3000, RZ ;  /* 0x00003000eaeb7810 */ /* 0x000fe20007ffe0ff */
[----:B------:R-:W-:Y:S03]  /*2260*/  LDSM.16.M88.4 R28, [R119+0x3900] ;  /* 0x00390000771c783b */ /* 0x000fe60000000200 */
[----:B------:R-:W-:Y:S01]  /*2270*/  IADD3 R0, P0, R6, UR24, RZ ;  /* 0x0000001806007c10 */ /* 0x000fe2000ff1e0ff */
[----:B------:R-:W-:Y:S03]  /*2280*/  LDSM.16.M88.4 R24, [R119+0x4100] ;  /* 0x004100007718783b */ /* 0x000fe60000000200 */
[----:B------:R-:W-:Y:S01]  /*2290*/  IADD3.X R6, R7, UR8, R3, P0, !PT ;  /* 0x0000000807067c10 */ /* 0x000fe200087fe403 */
[----:B------:R-:W-:Y:S01]  /*22a0*/  LDSM.16.M88.4 R20, [R119+0x4900] ;  /* 0x004900007714783b */ /* 0x000fe20000000200 */
[----:B------:R-:W-:-:S03]  /*22b0*/  LEA R3, P0, R0, c[0x0][0x1f8], 0x1 ;  /* 0x00007e0000037a11 */ /* 0x000fc600078008ff */
[----:B------:R-:W-:Y:S01]  /*22c0*/  LDSM.16.M88.4 R16, [R119+0x5100] ;  /* 0x005100007710783b */ /* 0x000fe20000000200 */
[----:B------:R-:W-:Y:S02]  /*22d0*/  LEA.HI.X R0, R0, c[0x0][0x1fc], R6, 0x1, P0 ;  /* 0x00007f0000007a11 */ /* 0x000fe400000f0c06 */
[----:B------:R-:W-:Y:S01]  /*22e0*/  ISETP.LT.OR P0, PT, R34, 0x1, P2 ;  /* 0x000000012200780c */ /* 0x000fe20001701670 */
[----:B------:R-:W-:Y:S04]  /*22f0*/  LDSM.16.M88.4 R36, [R119+0x5900] ;  /* 0x005900007724783b */ /* 0x000fe80000000200 */
[----:B------:R-:W-:Y:S04]  /*2300*/  LDSM.16.M88.4 R40, [R119+0x6100] ;  /* 0x006100007728783b */ /* 0x000fe80000000200 */
[----:B------:R-:W-:Y:S04]  /*2310*/  LDSM.16.M88.4 R44, [R119+0x6900] ;  /* 0x00690000772c783b */ /* 0x000fe80000000200 */
[----:B--2---:R-:W-:Y:S04]  /*2320*/  LDSM.16.M88.4 R12, [R230+0x7100] ;  /* 0x00710000e60c783b */ /* 0x004fe80000000200 */
[----:B---3--:R-:W-:Y:S04]  /*2330*/  LDSM.16.M88.4 R8, [R230+0x9100] ;  /* 0x00910000e608783b */ /* 0x008fe80000000200 */
[----:B------:R-:W1:Y:S04]  /*2340*/  SHFL.IDX PT, R6, R3, RZ, 0x181f ;  /* 0x00181fff03067589 */ /* 0x000e6800000e0000 */
[----:B------:R-:W2:Y:S04]  /*2350*/  SHFL.IDX PT, R5, R0, RZ, 0x181f ;  /* 0x00181fff00057589 */ /* 0x000ea800000e0000 */
[----:B------:R-:W-:Y:S04]  /*2360*/  SHFL.IDX PT, R35, R0, 0x3, 0x181f ;  /* 0x00781f0000237f89 */ /* 0x000fe800000e0000 */
[----:B------:R-:W-:Y:S04]  /*2370*/  SHFL.IDX PT, R33, R3, 0x4, 0x181f ;  /* 0x00981f0003217f89 */ /* 0x000fe800000e0000 */
[----:B------:R-:W-:Y:S04]  /*2380*/  LDSM.16.M88.4 R84, [R234] ;  /* 0x00000000ea54783b */ /* 0x000fe80000000200 */
[----:B------:R-:W-:Y:S01]  /*2390*/  LDSM.16.M88.4 R80, [R234+0x800] ;  /* 0x00080000ea50783b */ /* 0x000fe20000000200 */
[----:B-1----:R-:W-:-:S03]  /*23a0*/  IADD3 R6, P1, R6, R242, RZ ;  /* 0x000000f206067210 */ /* 0x002fc60007f3e0ff */
[----:B------:R-:W-:Y:S02]  /*23b0*/  LDSM.16.M88.4 R76, [R234+0x1000] ;  /* 0x00100000ea4c783b */ /* 0x000fe40000000200 */
[--C-:B--2---:R-:W-:Y:S02]  /*23c0*/  IMAD.X R7, R5, 0x1, R241.reuse, P1 ;  /* 0x0000000105077824 */ /* 0x104fe400008e06f1 */
[----:B------:R-:W-:Y:S01]  /*23d0*/  LDSM.16.M88.4 R48, [R234+0x1800] ;  /* 0x00180000ea30783b */ /* 0x000fe20000000200 */
[----:B------:R-:W-:Y:S01]  /*23e0*/  LOP3.LUT P1, RZ, R32, 0x4, RZ, 0xc0, !PT ;  /* 0x0000000420ff7812 */ /* 0x000fe2000782c0ff */
[C---:B------:R-:W-:Y:S02]  /*23f0*/  HMMA.16816.F32.BF16 R168, R12.reuse, R28, RZ ;  /* 0x0000001c0ca8723c */ /* 0x040fe400000418ff */
[----:B------:R-:W-:Y:S06]  /*2400*/  SHFL.IDX PT, R5, R3, 0x6, 0x181f ;  /* 0x00d81f0003057f89 */ /* 0x000fec00000e0000 */
        /* <DEDUP_REMOVED lines=13> */
[----:B------:R-:W1:Y:S04]  /*24e0*/  SHFL.IDX PT, R12, R3, 0x1, 0x181f ;  /* 0x00381f00030c7f89 */ /* 0x000e6800000e0000 */
[----:B------:R-:W-:Y:S03]  /*24f0*/  SHFL.IDX PT, R13, R3, 0x2, 0x181f ;  /* 0x00581f00030d7f89 */ /* 0x000fe600000e0000 */
[C---:B------:R-:W-:Y:S01]  /*2500*/  HMMA.16816.F32.BF16 R108, R8.reuse, R22, RZ ;  /* 0x00000016086c723c */ /* 0x040fe200000418ff */
[----:B------:R-:W-:Y:S04]  /*2510*/  SHFL.IDX PT, R23, R0, 0x2, 0x181f ;  /* 0x00581f0000177f89 */ /* 0x000fe800000e0000 */
[----:B------:R-:W2:Y:S03]  /*2520*/  SHFL.IDX PT, R15, R0, 0x1, 0x181f ;  /* 0x00381f00000f7f89 */ /* 0x000ea600000e0000 */
[C---:B------:R-:W-:Y:S01]  /*2530*/  HMMA.16816.F32.BF16 R56, R8.reuse, R24, RZ ;  /* 0x000000180838723c */ /* 0x040fe200000418ff */
[----:B------:R-:W3:Y:S04]  /*2540*/  SHFL.IDX PT, R14, R3, 0x3, 0x181f ;  /* 0x00781f00030e7f89 */ /* 0x000ee800000e0000 */
[----:B------:R-:W-:Y:S03]  /*2550*/  SHFL.IDX PT, R22, R3, 0x5, 0x181f ;  /* 0x00b81f0003167f89 */ /* 0x000fe600000e0000 */
[C---:B------:R-:W-:Y:S01]  /*2560*/  HMMA.16816.F32.BF16 R64, R8.reuse, R16, RZ ;  /* 0x000000100840723c */ /* 0x040fe200000418ff */
[----:B------:R-:W-:Y:S07]  /*2570*/  SHFL.IDX PT, R3, R0, 0x5, 0x181f ;  /* 0x00b81f0000037f89 */ /* 0x000fee00000e0000 */
[C---:B------:R-:W-:Y:S01]  /*2580*/  HMMA.16816.F32.BF16 R104, R8.reuse, R26, RZ ;  /* 0x0000001a0868723c */ /* 0x040fe200000418ff */
[----:B------:R-:W-:Y:S07]  /*2590*/  LDSM.16.M88.4 R24, [R234+0x3000] ;  /* 0x00300000ea18783b */ /* 0x000fee0000000200 */
[C---:B------:R-:W-:Y:S01]  /*25a0*/  HMMA.16816.F32.BF16 R120, R8.reuse, R18, RZ ;  /* 0x000000120878723c */ /* 0x040fe200000418ff */
[----:B------:R-:W4:Y:S07]  /*25b0*/  LDSM.16.M88.4 R16, [R233+0x9100] ;  /* 0x00910000e910783b */ /* 0x000f2e0000000200 */
[C---:B------:R-:W-:Y:S01]  /*25c0*/  HMMA.16816.F32.BF16 R68, R8.reuse, R36, RZ ;  /* 0x000000240844723c */ /* 0x040fe200000418ff */
[----:B------:R-:W5:Y:S07]  /*25d0*/  SHFL.IDX PT, R36, R0, 0x4, 0x181f ;  /* 0x00981f0000247f89 */ /* 0x000f6e00000e0000 */
[C---:B------:R-:W-:Y:S08]  /*25e0*/  HMMA.16816.F32.BF16 R52, R8.reuse, R28, RZ ;  /* 0x0000001c0834723c */ /* 0x040ff000000418ff */
[C---:B------:R-:W-:Y:S07]  /*25f0*/  HMMA.16816.F32.BF16 R60, R8.reuse, R20, RZ ;  /* 0x00000014083c723c */ /* 0x040fee00000418ff */
[-C--:B-1----:R-:W-:Y:S01]  /*2600*/  IADD3 R20, P3, R12, R242.reuse, RZ ;  /* 0x000000f20c147210 */ /* 0x082fe20007f7e0ff */
[----:B------:R-:W-:Y:S04]  /*2610*/  HMMA.16816.F32.BF16 R92, R8, R40, RZ ;  /* 0x00000028085c723c */ /* 0x000fe800000418ff */
[----:B--2---:R-:W-:Y:S01]  /*2620*/  IMAD.X R21, R15, 0x1, R241, P3 ;  /* 0x000000010f157824 */ /* 0x004fe200018e06f1 */
[----:B---3--:R-:W-:-:S03]  /*2630*/  IADD3 R14, P3, R14, R242, RZ ;  /* 0x000000f20e0e7210 */ /* 0x008fc60007f7e0ff */
[----:B------:R-:W-:Y:S02]  /*2640*/  HMMA.16816.F32.BF16 R72, R8, R44, RZ ;  /* 0x0000002c0848723c */ /* 0x000fe400000418ff */
[----:B------:R-:W-:-:S06]  /*2650*/  IMAD.X R15, R35, 0x1, R241, P3 ;  /* 0x00000001230f7824 */ /* 0x000fcc00018e06f1 */
[C---:B------:R-:W-:Y:S01]  /*2660*/  HMMA.16816.F32.BF16 R88, R8.reuse, R30, RZ ;  /* 0x0000001e0858723c */ /* 0x040fe200000418ff */
[----:B------:R-:W-:Y:S07]  /*2670*/  LDSM.16.M88.4 R28, [R234+0x2800] ;  /* 0x00280000ea1c783b */ /* 0x000fee0000000200 */
[C---:B------:R-:W-:Y:S08]  /*2680*/  HMMA.16816.F32.BF16 R124, R8.reuse, R38, RZ ;  /* 0x00000026087c723c */ /* 0x040ff000000418ff */
[C---:B------:R-:W-:Y:S01]  /*2690*/  HMMA.16816.F32.BF16 R128, R8.reuse, R42, RZ ;  /* 0x0000002a0880723c */ /* 0x040fe200000418ff */
[----:B------:R-:W1:Y:S07]  /*26a0*/  LDSM.16.M88.4 R40, [R234+0x2000] ;  /* 0x00200000ea28783b */ /* 0x000e6e0000000200 */
[----:B------:R-:W-:Y:S01]  /*26b0*/  HMMA.16816.F32.BF16 R160, R8, R46, RZ ;  /* 0x0000002e08a0723c */ /* 0x000fe200000418ff */
[----:B------:R-:W-:Y:S04]  /*26c0*/  LDSM.16.M88.4 R8, [R233+0x7100] ;  /* 0x00710000e908783b */ /* 0x000fe80000000200 */
[----:B------:R-:W-:Y:S01]  /*26d0*/  @!PT LDS RZ, [RZ] ;  /* 0x00000000fffff984 */ /* 0x000fe20000000800 */
[----:B------:R-:W-:Y:S01]  /*26e0*/  @!PT LDS RZ, [RZ] ;  /* 0x00000000fffff984 */ /* 0x000fe20000000800 */
[----:B------:R-:W-:Y:S01]  /*26f0*/  @!PT LDS RZ, [RZ] ;  /* 0x00000000fffff984 */ /* 0x000fe20000000800 */
[----:B------:R2:W-:Y:S01]  /*2700*/  LDGSTS.E.BYPASS.LTC128B.128 [R118+0x100], [R6.64], !P0 ;  /* 0x0010000006767fae */ /* 0x0005e2000c101d4e */
[----:B------:R-:W-:-:S02]  /*2710*/  IADD3 R12, P0, R13, R242, RZ ;  /* 0x000000f20d0c7210 */ /* 0x000fc40007f1e0ff */
[C---:B----4-:R-:W-:Y:S01]  /*2720*/  HMMA.16816.F32.BF16 R44, R16.reuse, R24, R72 ;  /* 0x00000018102c723c */ /* 0x050fe20000041848 */
[----:B------:R3:W-:Y:S01]  /*2730*/  LDGSTS.E.BYPASS.LTC128B.128 [R118+0x900], [R20.64], !P5 ;  /* 0x0090000014767fae */ /* 0x0007e2000e901d4e */
[C---:B------:R-:W-:Y:S01]  /*2740*/  ISETP.LT.OR P5, PT, R34.reuse, 0x41, P2 ;  /* 0x000000412200780c */ /* 0x040fe200017a1670 */
[----:B------:R-:W-:Y:S01]  /*2750*/  IMAD.X R13, R23, 0x1, R241, P0 ;  /* 0x00000001170d7824 */ /* 0x000fe200000e06f1 */
[----:B------:R-:W-:Y:S01]  /*2760*/  ISETP.LT.OR P0, PT, R34, 0x21, P2 ;  /* 0x000000212200780c */ /* 0x000fe20001701670 */
[----:B------:R4:W1:Y:S03]  /*2770*/  SHFL.IDX PT, R23, R0, 0x6, 0x181f ;  /* 0x00d81f0000177f89 */ /* 0x00086600000e0000 */
[C---:B------:R-:W-:Y:S08]  /*2780*/  HMMA.16816.F32.BF16 R220, R16.reuse, R82, R104 ;  /* 0x0000005210dc723c */ /* 0x040ff00000041868 */
[----:B------:R-:W-:Y:S01]  /*2790*/  HMMA.16816.F32.BF16 R212, R16, R78, R108 ;  /* 0x0000004e10d4723c */ /* 0x000fe2000004186c */
[----:B------:R1:W-:Y:S04]  /*27a0*/  LDGSTS.E.BYPASS.LTC128B.128 [R118+0x1100], [R12.64], !P0 ;  /* 0x011000000c767fae */ /* 0x0003e8000c101d4e */
[----:B------:R3:W-:Y:S01]  /*27b0*/  LDGSTS.E.BYPASS.LTC128B.128 [R118+0x1900], [R14.64], !P6 ;  /* 0x019000000e767fae */ /* 0x0007e2000f101d4e */
[----:B--2---:R-:W-:-:S02]  /*27c0*/  IADD3 R6, P3, R33, R242, RZ ;  /* 0x000000f221067210 */ /* 0x004fc40007f7e0ff */
[C---:B------:R-:W-:Y:S01]  /*27d0*/  HMMA.16816.F32.BF16 R132, R16.reuse, R80, R56 ;  /* 0x000000501084723c */ /* 0x040fe20000041838 */
[----:B----4-:R-:W-:Y:S02]  /*27e0*/  IMAD.MOV.U32 R0, RZ, RZ, 0x40 ;  /* 0x00000040ff007424 */ /* 0x010fe400078e00ff */
[----:B-----5:R-:W-:Y:S01]  /*27f0*/  IMAD.X R7, R36, 0x1, R241, P3 ;  /* 0x0000000124077824 */ /* 0x020fe200018e06f1 */
[C---:B------:R-:W-:Y:S02]  /*2800*/  ISETP.LT.OR P3, PT, R34.reuse, 0x51, P2 ;  /* 0x000000512200780c */ /* 0x040fe40001761670 */
[----:B------:R-:W-:Y:S02]  /*2810*/  ISETP.LT.OR P2, PT, R34, 0x61, P2 ;  /* 0x000000612200780c */ /* 0x000fe40001741670 */
[----:B------:R-:W-:Y:S01]  /*2820*/  HMMA.16816.F32.BF16 R36, R16, R86, R88 ;  /* 0x000000561024723c */ /* 0x000fe20000041858 */
[----:B------:R-:W-:Y:S01]  /*2830*/  SEL R0, R0, 0xffffffc0, !P1 ;  /* 0xffffffc000007807 */ /* 0x000fe20004800000 */
[----:B------:R2:W-:Y:S01]  /*2840*/  LDGSTS.E.BYPASS.LTC128B.128 [R118+0x2100], [R6.64], !P5 ;  /* 0x0210000006767fae */ /* 0x0005e2000e901d4e */
[----:B------:R-:W-:-:S03]  /*2850*/  ISETP.GT.AND P5, PT, R248, 0x6f, PT ;  /* 0x0000006ff800780c */ /* 0x000fc60003fa4270 */
[----:B------:R-:W-:Y:S02]  /*2860*/  IMAD.IADD R229, R119, 0x1, R0 ;  /* 0x0000000177e57824 */ /* 0x000fe400078e0200 */
[----:B------:R-:W-:Y:S01]  /*2870*/  HMMA.16816.F32.BF16 R108, R16, R50, R120 ;  /* 0x00000032106c723c */ /* 0x000fe20000041878 */
[----:B------:R-:W-:Y:S01]  /*2880*/  IMAD.IADD R228, R0, 0x1, R234 ;  /* 0x0000000100e47824 */ /* 0x000fe200078e02ea */
[----:B-1----:R-:W-:Y:S02]  /*2890*/  IADD3 R12, P0, R22, R242, RZ ;  /* 0x000000f2160c7210 */ /* 0x002fe40007f1e0ff */
[----:B------:R-:W-:-:S03]  /*28a0*/  LOP3.LUT R0, R116, R117, RZ, 0xfc, !PT ;  /* 0x0000007574007212 */ /* 0x000fc600078efcff */
[--C-:B------:R-:W-:Y:S01]  /*28b0*/  IMAD.X R13, R3, 0x1, R241.reuse, P0 ;  /* 0x00000001030d7824 */ /* 0x100fe200000e06f1 */
[----:B---3--:R-:W-:Y:S01]  /*28c0*/  IADD3 R14, P0, R5, R242, RZ ;  /* 0x000000f2050e7210 */ /* 0x008fe20007f1e0ff */
[C---:B------:R-:W-:Y:S01]  /*28d0*/  HMMA.16816.F32.BF16 R104, R16.reuse, R42, R124 ;  /* 0x0000002a1068723c */ /* 0x040fe2000004187c */
[----:B------:R-:W-:Y:S02]  /*28e0*/  IADD3 R3, R118, 0x100, RZ ;  /* 0x0000010076037810 */ /* 0x000fe40007ffe0ff */
[----:B------:R1:W-:Y:S01]  /*28f0*/  LDGSTS.E.BYPASS.LTC128B.128 [R118+0x2900], [R12.64], !P3 ;  /* 0x029000000c767fae */ /* 0x0003e2000d901d4e */
[----:B------:R-:W-:Y:S01]  /*2900*/  IMAD.X R15, R23, 0x1, R241, P0 ;  /* 0x00000001170f7824 */ /* 0x000fe200000e06f1 */
[----:B------:R-:W-:Y:S02]  /*2910*/  PLOP3.LUT P0, PT, PT, PT, UP0, 0x80, 0x0 ;  /* 0x000000000000781c */ /* 0x000fe40003f0f008 */
[----:B------:R-:W-:Y:S01]  /*2920*/  STL [R1+0x14], R3 ;  /* 0x0000140301007387 */ /* 0x000fe20000100800 */
[C---:B------:R-:W-:Y:S03]  /*2930*/  HMMA.16816.F32.BF16 R136, R16.reuse, R84, R52 ;  /* 0x000000541088723c */ /* 0x040fe60000041834 */
[----:B------:R1:W-:Y:S04]  /*2940*/  LDGSTS.E.BYPASS.LTC128B.128 [R118+0x3100], [R14.64], !P2 ;  /* 0x031000000e767fae */ /* 0x0003e8000d101d4e */
[----:B------:R-:W-:Y:S01]  /*2950*/  LDSM.16.M88.4 R20, [R231+0x9100] ;  /* 0x00910000e714783b */ /* 0x000fe20000000200 */
[C---:B------:R-:W-:Y:S03]  /*2960*/  HMMA.16816.F32.BF16 R112, R16.reuse, R76, R60 ;  /* 0x0000004c1070723c */ /* 0x040fe6000004183c */
[----:B------:R-:W3:Y:S04]  /*2970*/  LDSM.16.M88.4 R72, [R229+0x3900] ;  /* 0x00390000e548783b */ /* 0x000ee80000000200 */
[----:B------:R-:W4:Y:S01]  /*2980*/  LDSM.16.M88.4 R88, [R229+0x6900] ;  /* 0x00690000e558783b */ /* 0x000f220000000200 */
[C---:B------:R-:W-:Y:S03]  /*2990*/  HMMA.16816.F32.BF16 R100, R16.reuse, R48, R64 ;  /* 0x000000301064723c */ /* 0x040fe60000041840 */
[----:B------:R-:W5:Y:S04]  /*29a0*/  LDSM.16.M88.4 R56, [R229+0x5900] ;  /* 0x00590000e538783b */ /* 0x000f680000000200 */
[----:B------:R-:W2:Y:S01]  /*29b0*/  LDSM.16.M88.4 R60, [R229+0x5100] ;  /* 0x00510000e53c783b */ /* 0x000ea20000000200 */
[C---:B------:R-:W-:Y:S03]  /*29c0*/  HMMA.16816.F32.BF16 R96, R16.reuse, R40, R68 ;  /* 0x000000281060723c */ /* 0x040fe60000041844 */
[----:B------:R-:W2:Y:S04]  /*29d0*/  LDSM.16.M88.4 R52, [R229+0x6100] ;  /* 0x00610000e534783b */ /* 0x000ea80000000200 */
[----:B------:R-:W-:Y:S01]  /*29e0*/  LDSM.16.M88.4 R68, [R229+0x4100] ;  /* 0x00410000e544783b */ /* 0x000fe20000000200 */
[C---:B------:R-:W-:Y:S03]  /*29f0*/  HMMA.16816.F32.BF16 R92, R16.reuse, R28, R92 ;  /* 0x0000001c105c723c */ /* 0x040fe6000004185c */
[----:B------:R-:W-:Y:S04]  /*2a00*/  LDSM.16.M88.4 R64, [R229+0x4900] ;  /* 0x00490000e540783b */ /* 0x000fe80000000200 */
[----:B-1----:R-:W-:Y:S01]  /*2a10*/  LDSM.16.M88.4 R12, [R232+0x7100] ;  /* 0x00710000e80c783b */ /* 0x002fe20000000200 */
[C---:B------:R-:W-:Y:S03]  /*2a20*/  HMMA.16816.F32.BF16 R124, R16.reuse, R30, R128 ;  /* 0x0000001e107c723c */ /* 0x040fe60000041880 */
[----:B------:R-:W-:Y:S04]  /*2a30*/  LDSM.16.M88.4 R32, [R228+0x2000] ;  /* 0x00200000e420783b */ /* 0x000fe80000000200 */
[----:B------:R-:W0:Y:S01]  /*2a40*/  LDGDEPBAR ;  /* 0x00000000000079af */ /* 0x000e220000000000 */
[----:B------:R-:W-:Y:S03]  /*2a50*/  HMMA.16816.F32.BF16 R120, R16, R26, R160 ;  /* 0x0000001a1078723c */ /* 0x000fe600000418a0 */
[----:B------:R-:W1:Y:S05]  /*2a60*/  LDSM.16.M88.4 R16, [R231+0x7100] ;  /* 0x00710000e710783b */ /* 0x000e6a0000000200 */
[C---:B------:R-:W-:Y:S08]  /*2a70*/  HMMA.16816.F32.BF16 R128, R8.reuse, R84, R168 ;  /* 0x000000540880723c */ /* 0x040ff000000418a8 */
[C---:B------:R-:W-:Y:S08]  /*2a80*/  HMMA.16816.F32.BF16 R192, R8.reuse, R80, R192 ;  /* 0x0000005008c0723c */ /* 0x040ff000000418c0 */
[C---:B------:R-:W-:Y:S08]  /*2a90*/  HMMA.16816.F32.BF16 R84, R8.reuse, R86, R224 ;  /* 0x000000560854723c */ /* 0x040ff000000418e0 */
[C---:B------:R-:W-:Y:S08]  /*2aa0*/  HMMA.16816.F32.BF16 R196, R8.reuse, R76, R164 ;  /* 0x0000004c08c4723c */ /* 0x040ff000000418a4 */
        /* <DEDUP_REMOVED lines=8> */
[C---:B------:R-:W-:Y:S08]  /*2b30*/  HMMA.16816.F32.BF16 R208, R8.reuse, R28, R148 ;  /* 0x0000001c08d0723c */ /* 0x040ff00000041894 */
[C---:B------:R-:W-:Y:S08]  /*2b40*/  HMMA.16816.F32.BF16 R216, R8.reuse, R24, R140 ;  /* 0x0000001808d8723c */ /* 0x040ff0000004188c */
[C---:B------:R-:W-:Y:S01]  /*2b50*/  HMMA.16816.F32.BF16 R188, R8.reuse, R30, R188 ;  /* 0x0000001e08bc723c */ /* 0x040fe200000418bc */
[----:B------:R-:W-:Y:S07]  /*2b60*/  LDSM.16.M88.4 R28, [R228+0x2800] ;  /* 0x00280000e41c783b */ /* 0x000fee0000000200 */
[----:B------:R-:W-:Y:S01]  /*2b70*/  HMMA.16816.F32.BF16 R184, R8, R26, R144 ;  /* 0x0000001a08b8723c */ /* 0x000fe20000041890 */
[----:B------:R-:W-:Y:S04]  /*2b80*/  LDSM.16.M88.4 R8, [R232+0x9100] ;  /* 0x00910000e808783b */ /* 0x000fe80000000200 */
[----:B------:R-:W-:Y:S03]  /*2b90*/  LDSM.16.M88.4 R24, [R228+0x3000] ;  /* 0x00300000e418783b */ /* 0x000fe60000000200 */
[C---:B---3--:R-:W-:Y:S01]  /*2ba0*/  HMMA.16816.F32.BF16 R144, R20.reuse, R74, R36 ;  /* 0x0000004a1490723c */ /* 0x048fe20000041824 */
[----:B------:R-:W3:Y:S07]  /*2bb0*/  LDSM.16.M88.4 R36, [R228+0x1800] ;  /* 0x00180000e424783b */ /* 0x000eee0000000200 */
[----:B----4-:R-:W-:Y:S01]  /*2bc0*/  HMMA.16816.F32.BF16 R148, R20, R88, R44 ;  /* 0x000000581494723c */ /* 0x010fe2000004182c */
[----:B------:R-:W4:Y:S01]  /*2bd0*/  LDSM.16.M88.4 R44, [R228+0x800] ;  /* 0x00080000e42c783b */ /* 0x000f220000000200 */
[----:B------:R-:W-:-:S06]  /*2be0*/  DEPBAR.LE SB0, 0x0 ;  /* 0x000080000000791a */ /* 0x000fcc0000000000 */
[C---:B-----5:R-:W-:Y:S08]  /*2bf0*/  HMMA.16816.F32.BF16 R156, R20.reuse, R56, R96 ;  /* 0x00000038149c723c */ /* 0x060ff00000041860 */
[C---:B--2---:R-:W-:Y:S08]  /*2c00*/  HMMA.16816.F32.BF16 R160, R20.reuse, R60, R100 ;  /* 0x0000003c14a0723c */ /* 0x044ff00000041864 */
[----:B------:R-:W-:Y:S08]  /*2c10*/  HMMA.16816.F32.BF16 R152, R20, R52, R92 ;  /* 0x000000341498723c */ /* 0x000ff0000004185c */
[----:B-1----:R-:W-:Y:S08]  /*2c20*/  HMMA.16816.F32.BF16 R96, R16, R74, R84 ;  /* 0x0000004a1060723c */ /* 0x002ff00000041854 */
[C---:B------:R-:W-:Y:S08]  /*2c30*/  HMMA.16816.F32.BF16 R180, R20.reuse, R72, R136 ;  /* 0x0000004814b4723c */ /* 0x040ff00000041888 */
[C---:B------:R-:W-:Y:S08]  /*2c40*/  HMMA.16816.F32.BF16 R172, R20.reuse, R68, R132 ;  /* 0x0000004414ac723c */ /* 0x040ff00000041884 */
[----:B------:R-:W-:Y:S08]  /*2c50*/  HMMA.16816.F32.BF16 R140, R20, R70, R220 ;  /* 0x00000046148c723c */ /* 0x000ff000000418dc */
        /* <DEDUP_REMOVED lines=12> */
[----:B------:R-:W-:Y:S08]  /*2d20*/  HMMA.16816.F32.BF16 R60, R16, R58, R176 ;  /* 0x0000003a103c723c */ /* 0x000ff000000418b0 */
[C---:B------:R-:W-:Y:S08]  /*2d30*/  HMMA.16816.F32.BF16 R108, R20.reuse, R54, R124 ;  /* 0x00000036146c723c */ /* 0x040ff0000004187c */
[----:B------:R-:W-:Y:S08]  /*2d40*/  HMMA.16816.F32.BF16 R104, R20, R90, R120 ;  /* 0x0000005a1468723c */ /* 0x000ff00000041878 */
[C---:B------:R-:W-:Y:S08]  /*2d50*/  HMMA.16816.F32.BF16 R56, R16.reuse, R52, R208 ;  /* 0x000000341038723c */ /* 0x040ff000000418d0 */
[C---:B------:R-:W-:Y:S08]  /*2d60*/  HMMA.16816.F32.BF16 R52, R16.reuse, R54, R188 ;  /* 0x000000361034723c */ /* 0x040ff000000418bc */
[C---:B------:R-:W-:Y:S08]  /*2d70*/  HMMA.16816.F32.BF16 R20, R16.reuse, R88, R216 ;  /* 0x000000581014723c */ /* 0x040ff000000418d8 */
[----:B------:R-:W-:Y:S08]  /*2d80*/  HMMA.16816.F32.BF16 R16, R16, R90, R184 ;  /* 0x0000005a1010723c */ /* 0x000ff000000418b8 */
[C---:B---3--:R-:W-:Y:S08]  /*2d90*/  HMMA.16816.F32.BF16 R160, R8.reuse, R36, R160 ;  /* 0x0000002408a0723c */ /* 0x048ff000000418a0 */
[----:B------:R-:W-:Y:S08]  /*2da0*/  HMMA.16816.F32.BF16 R132, R8, R38, R132 ;  /* 0x000000260884723c */ /* 0x000ff00000041884 */
[C---:B------:R-:W-:Y:S08]  /*2db0*/  HMMA.16816.F32.BF16 R72, R12.reuse, R36, R72 ;  /* 0x000000240c48723c */ /* 0x040ff00000041848 */
[C---:B------:R-:W-:Y:S08]  /*2dc0*/  HMMA.16816.F32.BF16 R68, R12.reuse, R38, R68 ;  /* 0x000000260c44723c */ /* 0x040ff00000041844 */
[----:B------:R-:W-:Y:S08]  /*2dd0*/  HMMA.16816.F32.BF16 R36, R12, R24, R20 ;  /* 0x000000180c24723c */ /* 0x000ff00000041814 */
[C---:B------:R-:W-:Y:S08]  /*2de0*/  HMMA.16816.F32.BF16 R180, R8.reuse, R48, R180 ;  /* 0x0000003008b4723c */ /* 0x040ff000000418b4 */
[C---:B------:R-:W-:Y:S08]  /*2df0*/  HMMA.16816.F32.BF16 R144, R8.reuse, R50, R144 ;  /* 0x000000320890723c */ /* 0x040ff00000041890 */
[C---:B----4-:R-:W-:Y:S08]  /*2e00*/  HMMA.16816.F32.BF16 R172, R8.reuse, R44, R172 ;  /* 0x0000002c08ac723c */ /* 0x050ff000000418ac */
        /* <DEDUP_REMOVED lines=21> */
[----:B------:R-:W-:Y:S07]  /*2f60*/  @!P0 BRA `(.L_x_658) ;  /* 0x0000041000008947 */ /* 0x000fee0003800000 */
[----:B------:R-:W-:Y:S01]  /*2f70*/  IMAD.U32 R3, RZ, RZ, UR11 ;  /* 0x0000000bff037e24 */ /* 0x000fe2000f8e00ff */
[----:B------:R-:W-:Y:S01]  /*2f80*/  PLOP3.LUT P1, PT, PT, PT, UP2, 0x80, 0x0 ;  /* 0x000000000000781c */ /* 0x000fe20003f2f028 */
[----:B------:R-:W-:Y:S01]  /*2f90*/  IMAD.MOV.U32 R245, RZ, RZ, RZ ;  /* 0x000000fffff57224 */ /* 0x000fe200078e00ff */
[----:B------:R-:W-:-:S02]  /*2fa0*/  PLOP3.LUT P0, PT, PT, PT, UP2, 0x80, 0x0 ;  /* 0x000000000000781c */ /* 0x000fc40003f0f028 */
        /* <DEDUP_REMOVED lines=25> */
[----:B------:R-:W-:Y:S03]  /*3140*/  SHFL.IDX PT, R10, R5, 0x2, 0x181f ;  /* 0x00581f00050a7f89 */ /* 0x000fe600000e0000 */
[----:B------:R-:W-:Y:S01]  /*3150*/  LEA.HI.X R3, R3, c[0x0][0x1cc], R6, 0x1, P0 ;  /* 0x0000730003037a11 */ /* 0x000fe200000f0c06 */
[----:B------:R-:W1:Y:S04]  /*3160*/  SHFL.IDX PT, R7, R5, RZ, 0x181f ;  /* 0x00181fff05077589 */ /* 0x000e6800000e0000 */
[----:B------:R-:W2:Y:S04]  /*3170*/  SHFL.IDX PT, R6, R5, 0x1, 0x181f ;  /* 0x00381f0005067f89 */ /* 0x000ea800000e0000 */
[----:B------:R-:W3:Y:S04]  /*3180*/  SHFL.IDX PT, R9, R3, RZ, 0x181f ;  /* 0x00181fff03097589 */ /* 0x000ee800000e0000 */
[----:B------:R-:W4:Y:S04]  /*3190*/  SHFL.IDX PT, R11, R3, 0x1, 0x181f ;  /* 0x00381f00030b7f89 */ /* 0x000f2800000e0000 */
[----:B------:R-:W5:Y:S04]  /*31a0*/  SHFL.IDX PT, R12, R5, 0x3, 0x181f ;  /* 0x00781f00050c7f89 */ /* 0x000f6800000e0000 */
[----:B------:R-:W5:Y:S04]  /*31b0*/  SHFL.IDX PT, R13, R5, 0x4, 0x181f ;  /* 0x00981f00050d7f89 */ /* 0x000f6800000e0000 */
[----:B------:R-:W5:Y:S01]  /*31c0*/  SHFL.IDX PT, R15, R3, 0x2, 0x181f ;  /* 0x00581f00030f7f89 */ /* 0x000f6200000e0000 */
[----:B-1----:R-:W-:-:S03]  /*31d0*/  IADD3 R8, P1, R7, R242, RZ ;  /* 0x000000f207087210 */ /* 0x002fc60007f3e0ff */
[----:B------:R-:W-:Y:S01]  /*31e0*/  SHFL.IDX PT, R16, R5, 0x5, 0x181f ;  /* 0x00b81f0005107f89 */ /* 0x000fe200000e0000 */
[----:B--2---:R-:W-:-:S03]  /*31f0*/  IADD3 R6, P0, R6, R242, RZ ;  /* 0x000000f206067210 */ /* 0x004fc60007f1e0ff */
[----:B------:R-:W-:Y:S01]  /*3200*/  SHFL.IDX PT, R5, R5, 0x6, 0x181f ;  /* 0x00d81f0005057f89 */ /* 0x000fe200000e0000 */
[----:B---3--:R-:W-:-:S03]  /*3210*/  IMAD.X R9, R9, 0x1, R241, P1 ;  /* 0x0000000109097824 */ /* 0x008fc600008e06f1 */
[----:B------:R-:W1:Y:S01]  /*3220*/  SHFL.IDX PT, R19, R3, 0x3, 0x181f ;  /* 0x00781f0003137f89 */ /* 0x000e6200000e0000 */
[----:B----4-:R-:W-:Y:S01]  /*3230*/  IMAD.X R7, R11, 0x1, R241, P0 ;  /* 0x000000010b077824 */ /* 0x010fe200000e06f1 */
[-C--:B------:R-:W-:Y:S02]  /*3240*/  IADD3 R14, P0, R10, R242.reuse, RZ ;  /* 0x000000f20a0e7210 */ /* 0x080fe40007f1e0ff */
[----:B------:R-:W2:Y:S01]  /*3250*/  SHFL.IDX PT, R18, R3, 0x4, 0x181f ;  /* 0x00981f0003127f89 */ /* 0x000ea200000e0000 */
[----:B-----5:R-:W-:-:S03]  /*3260*/  IADD3 R12, P3, R12, R242, RZ ;  /* 0x000000f20c0c7210 */ /* 0x020fc60007f7e0ff */
[----:B------:R-:W3:Y:S01]  /*3270*/  SHFL.IDX PT, R17, R3, 0x5, 0x181f ;  /* 0x00b81f0003117f89 */ /* 0x000ee200000e0000 */
[----:B------:R-:W-:-:S03]  /*3280*/  IADD3 R10, P2, R13, R242, RZ ;  /* 0x000000f20d0a7210 */ /* 0x000fc60007f5e0ff */
[----:B------:R-:W4:Y:S01]  /*3290*/  SHFL.IDX PT, R3, R3, 0x6, 0x181f ;  /* 0x00d81f0003037f89 */ /* 0x000f2200000e0000 */
[----:B------:R-:W-:-:S03]  /*32a0*/  IMAD.X R15, R15, 0x1, R241, P0 ;  /* 0x000000010f0f7824 */ /* 0x000fc600000e06f1 */
[----:B------:R5:W-:Y:S04]  /*32b0*/  LDGSTS.E.BYPASS.LTC128B.128 [R118+0x3900], [R8.64], !P4 ;  /* 0x0390000008767fae */ /* 0x000be8000e101d4e */
[----:B------:R3:W-:Y:S01]  /*32c0*/  LDGSTS.E.BYPASS.LTC128B.128 [R118+0x4100], [R6.64], !P4 ;  /* 0x0410000006767fae */ /* 0x0007e2000e101d4e */
[----:B-1----:R-:W-:-:S03]  /*32d0*/  IMAD.X R13, R19, 0x1, R241, P3 ;  /* 0x00000001130d7824 */ /* 0x002fc600018e06f1 */
[----:B------:R1:W-:Y:S01]  /*32e0*/  LDGSTS.E.BYPASS.LTC128B.128 [R118+0x4900], [R14.64], !P4 ;  /* 0x049000000e767fae */ /* 0x0003e2000e101d4e */
[----:B--2---:R-:W-:-:S03]  /*32f0*/  IMAD.X R11, R18, 0x1, R241, P2 ;  /* 0x00000001120b7824 */ /* 0x004fc600010e06f1 */
[----:B------:R1:W-:Y:S04]  /*3300*/  LDGSTS.E.BYPASS.LTC128B.128 [R118+0x5100], [R12.64], !P4 ;  /* 0x051000000c767fae */ /* 0x0003e8000e101d4e */
[----:B------:R1:W-:Y:S01]  /*3310*/  LDGSTS.E.BYPASS.LTC128B.128 [R118+0x5900], [R10.64], !P4 ;  /* 0x059000000a767fae */ /* 0x0003e2000e101d4e */
[-C--:B-----5:R-:W-:Y:S02]  /*3320*/  IADD3 R8, P1, R16, R242.reuse, RZ ;  /* 0x000000f210087210 */ /* 0x0a0fe40007f3e0ff */
[----:B---3--:R-:W-:-:S03]  /*3330*/  IADD3 R6, P0, R5, R242, RZ ;  /* 0x000000f205067210 */ /* 0x008fc60007f1e0ff */
[--C-:B------:R-:W-:Y:S02]  /*3340*/  IMAD.X R9, R17, 0x1, R241.reuse, P1 ;  /* 0x0000000111097824 */ /* 0x100fe400008e06f1 */
[----:B----4-:R-:W-:-:S03]  /*3350*/  IMAD.X R7, R3, 0x1, R241, P0 ;  /* 0x0000000103077824 */ /* 0x010fc600000e06f1 */
[----:B------:R1:W-:Y:S04]  /*3360*/  LDGSTS.E.BYPASS.LTC128B.128 [R118+0x6100], [R8.64], !P4 ;  /* 0x0610000008767fae */ /* 0x0003e8000e101d4e */
[----:B------:R1:W-:Y:S02]  /*3370*/  LDGSTS.E.BYPASS.LTC128B.128 [R118+0x6900], [R6.64], !P4 ;  /* 0x0690000006767fae */ /* 0x0003e4000e101d4e */
.L_x_658:
[----:B------:R-:W-:Y:S01]  /*3380*/  FMUL.FTZ R3, R69, c[0x0][0x320] ;  /* 0x0000c80045037a20 */ /* 0x000fe20000410000 */
[----:B------:R-:W-:Y:S01]  /*3390*/  LOP3.LUT R5, R244, 0xffffffe0, RZ, 0xc0, !PT ;  /* 0xffffffe0f4057812 */ /* 0x000fe200078ec0ff */
[----:B-1----:R-:W-:Y:S01]  /*33a0*/  FMUL.FTZ R8, R182, c[0x0][0x320] ;  /* 0x0000c800b6087a20 */ /* 0x002fe20000410000 */
[----:B------:R-:W-:Y:S01]  /*33b0*/  SHF.R.S32.HI R7, RZ, 0x1f, R243 ;  /* 0x0000001fff077819 */ /* 0x000fe200000114f3 */
[----:B------:R1:W-:Y:S01]  /*33c0*/  MUFU.TANH R124, R3 ;  /* 0x00000003007c7308 */ /* 0x0003e20000002400 */
[----:B------:R-:W-:Y:S01]  /*33d0*/  LEA.HI R6, R247, R246, RZ, 0x2 ;  /* 0x000000f6f7067211 */ /* 0x000fe200078f10ff */
[----:B------:R-:W-:Y:S01]  /*33e0*/  IMAD.IADD R5, R246, 0x1, -R5 ;  /* 0x00000001f6057824 */ /* 0x000fe200078e0a05 */
[----:B------:R-:W-:Y:S01]  /*33f0*/  PLOP3.LUT P1, PT, PT, PT, UP1, 0x80, 0x0 ;  /* 0x000000000000781c */ /* 0x000fe20003f2f018 */
[----:B------:R-:W-:Y:S01]  /*3400*/  FMUL.FTZ R33, R54, c[0x0][0x320] ;  /* 0x0000c80036217a20 */ /* 0x000fe20000410000 */
[----:B------:R-:W-:Y:S01]  /*3410*/  LOP3.LUT R6, R6, 0xfffffffc, RZ, 0xc0, !PT ;  /* 0xfffffffc06067812 */ /* 0x000fe200078ec0ff */
[----:B------:R-:W-:Y:S01]  /*3420*/  FMUL.FTZ R48, R23, c[0x0][0x320] ;  /* 0x0000c80017307a20 */ /* 0x000fe20000410000 */
[----:B------:R-:W-:Y:S01]  /*3430*/  PLOP3.LUT P0, PT, PT, PT, UP1, 0x80, 0x0 ;  /* 0x000000000000781c */ /* 0x000fe20003f0f018 */
[----:B------:R-:W-:Y:S01]  /*3440*/  MUFU.TANH R31, R8 ;  /* 0x00000008001f7308 */ /* 0x000fe20000002400 */
[----:B------:R-:W-:Y:S01]  /*3450*/  FMUL.FTZ R10, R148, c[0x0][0x320] ;  /* 0x0000c800940a7a20 */ /* 0x000fe20000410000 */
[----:B------:R-:W-:Y:S01]  /*3460*/  ULDC.64 UR4, c[0x0][0x2c8] ;  /* 0x0000b20000047ab9 */ /* 0x000fe20000000a00 */
[----:B------:R-:W-:Y:S01]  /*3470*/  IMAD.IADD R6, R246, 0x1, -R6 ;  /* 0x00000001f6067824 */ /* 0x000fe200078e0a06 */
[----:B------:R-:W-:Y:S01]  /*3480*/  UIMAD.WIDE.U32 UR26, UR10, UR4, URZ ;  /* 0x000000040a1a72a5 */ /* 0x000fe2000f8e003f */
[----:B------:R-:W-:Y:S01]  /*3490*/  FMUL.FTZ R29, R86, c[0x0][0x320] ;  /* 0x0000c800561d7a20 */ /* 0x000fe20000410000 */
[----:B------:R-:W-:Y:S01]  /*34a0*/  UIADD3 UR6, UR6, -0x2, URZ ;  /* 0xfffffffe06067890 */ /* 0x000fe2000fffe03f */
[----:B------:R-:W-:Y:S01]  /*34b0*/  FMUL.FTZ R30, R59, c[0x0][0x320] ;  /* 0x0000c8003b1e7a20 */ /* 0x000fe20000410000 */
[----:B------:R2:W-:Y:S01]  /*34c0*/  MUFU.TANH R28, R10 ;  /* 0x0000000a001c7308 */ /* 0x0005e20000002400 */
[----:B-1----:R-:W-:Y:S01]  /*34d0*/  FMUL.FTZ R3, R100, c[0x0][0x320] ;  /* 0x0000c80064037a20 */ /* 0x002fe20000410000 */
[----:B------:R-:W-:Y:S01]  /*34e0*/  UMOV UR4, URZ ;  /* 0x0000003f00047c82 */ /* 0x000fe20008000000 */
[----:B------:R-:W-:Y:S01]  /*34f0*/  FMUL.FTZ R35, R55, c[0x0][0x320] ;  /* 0x0000c80037237a20 */ /* 0x000fe20000410000 */
[----:B------:R-:W0:Y:S01]  /*3500*/  LDGDEPBAR ;  /* 0x00000000000079af */ /* 0x000e220000000000 */
[----:B------:R-:W-:-:S02]  /*3510*/  FMUL.FTZ R39, R39, c[0x0][0x320] ;  /* 0x0000c80027277a20 */ /* 0x000fc40000410000 */
[----:B------:R-:W-:Y:S01]  /*3520*/  IMAD.SHL.U32 R224, R0, 0x2, RZ ;  /* 0x0000000200e07824 */ /* 0x000fe200078e00ff */
[----:B------:R1:W3:Y:S03]  /*3530*/  MUFU.TANH R123, R3 ;  /* 0x00000003007b7308 */ /* 0x0002e60000002400 */
[--C-:B------:R-:W-:Y:S02]  /*3540*/  IMAD R225, R4, 0x2, R224.reuse ;  /* 0x0000000204e17824 */ /* 0x100fe400078e02e0 */
[C---:B------:R-:W-:Y:S02]  /*3550*/  IMAD R227, R2.reuse, 0x2, R224 ;  /* 0x0000000202e37824 */ /* 0x040fe400078e02e0 */
[----:B------:R-:W-:Y:S02]  /*3560*/  IMAD R226, R2, 0x2, R225 ;  /* 0x0000000202e27824 */ /* 0x000fe400078e02e1 */
[----:B--2---:R-:W-:-:S04]  /*3570*/  FMUL.FTZ R10, R149, c[0x0][0x320] ;  /* 0x0000c800950a7a20 */ /* 0x004fc80000410000 */
[----:B------:R2:W-:Y:S01]  /*3580*/  MUFU.TANH R24, R10 ;  /* 0x0000000a00187308 */ /* 0x0005e20000002400 */
[----:B-1----:R-:W-:-:S07]  /*3590*/  FMUL.FTZ R3, R101, c[0x0][0x320] ;  /* 0x0000c80065037a20 */ /* 0x002fce0000410000 */
[----:B------:R1:W4:Y:S01]  /*35a0*/  MUFU.TANH R18, R3 ;  /* 0x0000000300127308 */ /* 0x0003220000002400 */
[----:B--2---:R-:W-:-:S07]  /*35b0*/  FMUL.FTZ R10, R107, c[0x0][0x320] ;  /* 0x0000c8006b0a7a20 */ /* 0x004fce0000410000 */
[----:B------:R-:W-:Y:S01]  /*35c0*/  MUFU.TANH R10, R10 ;  /* 0x0000000a000a7308 */ /* 0x000fe20000002400 */
[----:B-1----:R-:W-:-:S07]  /*35d0*/  FMUL.FTZ R3, R96, c[0x0][0x320] ;  /* 0x0000c80060037a20 */ /* 0x002fce0000410000 */
[----:B------:R1:W-:Y:S02]  /*35e0*/  MUFU.TANH R19, R3 ;  /* 0x0000000300137308 */ /* 0x0003e40000002400 */
[----:B-1----:R-:W-:-:S06]  /*35f0*/  FMUL.FTZ R3, R97, c[0x0][0x320] ;  /* 0x0000c80061037a20 */ /* 0x002fcc0000410000 */
[----:B------:R1:W-:Y:S02]  /*3600*/  MUFU.TANH R122, R3 ;  /* 0x00000003007a7308 */ /* 0x0003e40000002400 */
[----:B-1----:R-:W-:-:S06]  /*3610*/  FMUL.FTZ R3, R92, c[0x0][0x320] ;  /* 0x0000c8005c037a20 */ /* 0x002fcc0000410000 */
[----:B------:R1:W2:Y:S02]  /*3620*/  MUFU.TANH R121, R3 ;  /* 0x0000000300797308 */ /* 0x0002a40000002400 */
[----:B-1----:R-:W-:-:S06]  /*3630*/  FMUL.FTZ R3, R93, c[0x0][0x320] ;  /* 0x0000c8005d037a20 */ /* 0x002fcc0000410000 */
[----:B------:R1:W5:Y:S02]  /*3640*/  MUFU.TANH R40, R3 ;  /* 0x0000000300287308 */ /* 0x0003640000002400 */
[----:B-1----:R-:W-:-:S06]  /*3650*/  FMUL.FTZ R3, R84, c[0x0][0x320] ;  /* 0x0000c80054037a20 */ /* 0x002fcc0000410000 */
[----:B------:R1:W1:Y:S02]  /*3660*/  MUFU.TANH R41, R3 ;  /* 0x0000000300297308 */ /* 0x0002640000002400 */
[----:B-1----:R-:W-:-:S06]  /*3670*/  FMUL.FTZ R3, R85, c[0x0][0x320] ;  /* 0x0000c80055037a20 */ /* 0x002fcc0000410000 */
[----:B------:R1:W-:Y:S02]  /*3680*/  MUFU.TANH R42, R3 ;  /* 0x00000003002a7308 */ /* 0x0003e40000002400 */
[----:B-1----:R-:W-:-:S06]  /*3690*/  FMUL.FTZ R3, R80, c[0x0][0x320] ;  /* 0x0000c80050037a20 */ /* 0x002fcc0000410000 */
[----:B------:R1:W-:Y:S02]  /*36a0*/  MUFU.TANH R130, R3 ;  /* 0x0000000300827308 */ /* 0x0003e40000002400 */
[----:B-1----:R-:W-:-:S06]  /*36b0*/  FMUL.FTZ R3, R81, c[0x0][0x320] ;  /* 0x0000c80051037a20 */ /* 0x002fcc0000410000 */
[----:B------:R1:W1:Y:S02]  /*36c0*/  MUFU.TANH R120, R3 ;  /* 0x0000000300787308 */ /* 0x0002640000002400 */
[----:B-1----:R-:W-:-:S06]  /*36d0*/  FMUL.FTZ R3, R76, c[0x0][0x320] ;  /* 0x0000c8004c037a20 */ /* 0x002fcc0000410000 */
[----:B------:R1:W1:Y:S02]  /*36e0*/  MUFU.TANH R118, R3 ;  /* 0x0000000300767308 */ /* 0x0002640000002400 */
        /* <DEDUP_REMOVED lines=24> */
[----:B-1----:R-:W-:Y:S02]  /*3870*/  FMUL.FTZ R3, R36, c[0x0][0x320] ;  /* 0x0000c80024037a20 */ /* 0x002fe40000410000 */
[----:B------:R-:W-:-:S04]  /*3880*/  FMUL.FTZ R36, R38, c[0x0][0x320] ;  /* 0x0000c80026247a20 */ /* 0x000fc80000410000 */
[----:B------:R1:W1:Y:S01]  /*3890*/  MUFU.TANH R88, R3 ;  /* 0x0000000300587308 */ /* 0x0002620000002400 */
[----:B------:R-:W-:Y:S02]  /*38a0*/  FMUL.FTZ R38, R22, c[0x0][0x320] ;  /* 0x0000c80016267a20 */ /* 0x000fe40000410000 */
[----:B-1----:R-:W-:-:S05]  /*38b0*/  FMUL.FTZ R3, R37, c[0x0][0x320] ;  /* 0x0000c80025037a20 */ /* 0x002fca0000410000 */
        /* <DEDUP_REMOVED lines=135> */
[----:B-1----:R-:W-:Y:S02]  /*4130*/  LEA.HI R3, R7, R243, RZ, 0x2 ;  /* 0x000000f307037211 */ /* 0x002fe400078f10ff */
[----:B------:R-:W-:Y:S02]  /*4140*/  SHF.R.S32.HI R7, RZ, 0x1f, R5 ;  /* 0x0000001fff077819 */ /* 0x000fe40000011405 */
[----:B------:R-:W-:Y:S02]  /*4150*/  LOP3.LUT R3, R3, 0xffffffc, RZ, 0xc0, !PT ;  /* 0x0ffffffc03037812 */ /* 0x000fe400078ec0ff */
[----:B------:R-:W-:-:S03]  /*4160*/  LEA.HI R7, R7, R5, RZ, 0x2 ;  /* 0x0000000507077211 */ /* 0x000fc600078f10ff */
[----:B------:R-:W-:Y:S01]  /*4170*/  IMAD.IADD R9, R243, 0x1, -R3 ;  /* 0x00000001f3097824 */ /* 0x000fe200078e0a03 */
[----:B------:R-:W-:Y:S02]  /*4180*/  LEA.HI.SX32 R8, R7, UR10, 0x1e ;  /* 0x0000000a07087c11 */ /* 0x000fe4000f8ff2ff */
[----:B------:R-:W-:-:S03]  /*4190*/  LEA.HI R3, R6, R6, RZ, 0x1 ;  /* 0x0000000606037211 */ /* 0x000fc600078f08ff */
[----:B------:R-:W-:Y:S01]  /*41a0*/  IMAD R11, R9, 0x10, R8 ;  /* 0x00000010090b7824 */ /* 0x000fe200078e0208 */
[C---:B------:R-:W-:Y:S01]  /*41b0*/  LOP3.LUT R9, R3.reuse, 0x1ffffffe, RZ, 0xc0, !PT ;  /* 0x1ffffffe03097812 */ /* 0x040fe200078ec0ff */
[----:B------:R-:W-:-:S04]  /*41c0*/  IMAD.SHL.U32 R8, R3, 0x20, RZ ;  /* 0x0000002003087824 */ /* 0x000fc800078e00ff */
[----:B------:R-:W-:Y:S01]  /*41d0*/  IMAD.IADD R6, R6, 0x1, -R9 ;  /* 0x0000000106067824 */ /* 0x000fe200078e0a09 */
[----:B------:R-:W-:Y:S01]  /*41e0*/  LOP3.LUT R3, R8, 0xffffffc0, RZ, 0xc0, !PT ;  /* 0xffffffc008037812 */ /* 0x000fe200078ec0ff */
[----:B------:R-:W-:-:S04]  /*41f0*/  FMUL.FTZ R9, R163, c[0x0][0x320] ;  /* 0x0000c800a3097a20 */ /* 0x000fc80000410000 */
[----:B------:R-:W-:Y:S02]  /*4200*/  IMAD.IADD R3, R3, 0x1, R11 ;  /* 0x0000000103037824 */ /* 0x000fe400078e020b */
[----:B------:R-:W-:Y:S01]  /*4210*/  FMUL.FTZ R11, R106, c[0x0][0x320] ;  /* 0x0000c8006a0b7a20 */ /* 0x000fe20000410000 */
[----:B------:R-:W-:Y:S01]  /*4220*/  MUFU.TANH R9, R9 ;  /* 0x0000000900097308 */ /* 0x000fe20000002400 */
[----:B------:R-:W-:Y:S02]  /*4230*/  IMAD R12, R6, 0x8, R3 ;  /* 0x00000008060c7824 */ /* 0x000fe400078e0203 */
[----:B------:R-:W-:Y:S02]  /*4240*/  FMUL.FTZ R3, R150, c[0x0][0x320] ;  /* 0x0000c80096037a20 */ /* 0x000fe40000410000 */
[----:B------:R-:W-:Y:S01]  /*4250*/  @P1 IMAD.HI.U32 R8, R12, c[0x0][0x2c8], RZ ;  /* 0x0000b2000c081a27 */ /* 0x000fe200078e00ff */
[----:B------:R-:W-:Y:S02]  /*4260*/  STL [R1+0x20], R12 ;  /* 0x0000200c01007387 */ /* 0x000fe40000100800 */
[----:B------:R1:W-:Y:S01]  /*4270*/  MUFU.TANH R58, R3 ;  /* 0x00000003003a7308 */ /* 0x0003e20000002400 */
[----:B------:R-:W-:-:S07]  /*4280*/  FMUL.FTZ R6, R151, c[0x0][0x320] ;  /* 0x0000c80097067a20 */ /* 0x000fce0000410000 */
[----:B------:R2:W-:Y:S01]  /*4290*/  MUFU.TANH R54, R6 ;  /* 0x0000000600367308 */ /* 0x0005e20000002400 */
[----:B-1----:R-:W-:Y:S01]  /*42a0*/  IMAD.MOV.U32 R3, RZ, RZ, R12 ;  /* 0x000000ffff037224 */ /* 0x002fe200078e000c */
[----:B------:R-:W-:-:S05]  /*42b0*/  @P0 SHF.R.U32.HI R3, RZ, c[0x0][0x2cc], R8 ;  /* 0x0000b300ff030a19 */ /* 0x000fca0000011608 */
[----:B------:R-:W1:Y:S01]  /*42c0*/  SHFL.IDX PT, R12, R3, RZ, 0x1c1f ;  /* 0x001c1fff030c7589 */ /* 0x000e6200000e0000 */
[----:B--2---:R-:W-:-:S03]  /*42d0*/  FMUL.FTZ R6, R183, c[0x0][0x320] ;  /* 0x0000c800b7067a20 */ /* 0x004fc60000410000 */
[----:B------:R-:W2:Y:S01]  /*42e0*/  SHFL.IDX PT, R13, R3, 0x1, 0x1c1f ;  /* 0x003c1f00030d7f89 */ /* 0x000ea200000e0000 */
[----:B------:R1:W-:Y:S03]  /*42f0*/  MUFU.TANH R27, R6 ;  /* 0x00000006001b7308 */ /* 0x0003e60000002400 */
[----:B------:R-:W1:Y:S04]  /*4300*/  SHFL.IDX PT, R15, R3, 0x2, 0x1c1f ;  /* 0x005c1f00030f7f89 */ /* 0x000e6800000e0000 */
[----:B------:R1:W2:Y:S02]  /*4310*/  SHFL.IDX PT, R14, R3, 0x3, 0x1c1f ;  /* 0x007c1f00030e7f89 */ /* 0x0002a400000e0000 */
[----:B-1----:R-:W-:-:S05]  /*4320*/  LOP3.LUT R3, R7, 0x7ffffffc, RZ, 0xc0, !PT ;  /* 0x7ffffffc07037812 */ /* 0x002fca00078ec0ff */
[----:B------:R-:W-:Y:S01]  /*4330*/  IMAD.IADD R6, R5, 0x1, -R3 ;  /* 0x0000000105067824 */ /* 0x000fe200078e0a03 */
[----:B------:R-:W-:Y:S01]  /*4340*/  MOV R3, UR21 ;  /* 0x0000001500037c02 */ /* 0x000fe20008000f00 */
[----:B------:R-:W-:Y:S02]  /*4350*/  FMUL.FTZ R5, R104, c[0x0][0x320] ;  /* 0x0000c80068057a20 */ /* 0x000fe40000410000 */
[----:B------:R-:W-:Y:S02]  /*4360*/  IMAD.SHL.U32 R20, R6, 0x2, RZ ;  /* 0x0000000206147824 */ /* 0x000fe400078e00ff */
[----:B------:R1:W1:Y:S03]  /*4370*/  MUFU.TANH R17, R5 ;  /* 0x0000000500117308 */ /* 0x0002660000002400 */
[C---:B------:R-:W-:Y:S01]  /*4380*/  IADD3 R3, -R20.reuse, 0x1, R3 ;  /* 0x0000000114037810 */ /* 0x040fe20007ffe103 */
[----:B------:R3:W-:Y:S01]  /*4390*/  STL [R1+0x24], R20 ;  /* 0x0000241401007387 */ /* 0x0007e20000100800 */
[----:B------:R-:W-:Y:S01]  /*43a0*/  IADD3 R8, -R20, UR21, RZ ;  /* 0x0000001514087c10 */ /* 0x000fe2000fffe1ff */
[----:B------:R-:W-:Y:S01]  /*43b0*/  @UP1 UMOV UR21, UR27 ;  /* 0x0000001b00151c82 */ /* 0x000fe20008000000 */
[----:B------:R-:W-:Y:S01]  /*43c0*/  IADD3 R3, R3, -UR12, RZ ;  /* 0x8000000c03037c10 */ /* 0x000fe2000fffe0ff */
[----:B------:R-:W-:-:S04]  /*43d0*/  @UP1 USHF.R.U32.HI UR10, URZ, UR5, UR21 ;  /* 0x000000053f0a1299 */ /* 0x000fc80008011615 */
[C---:B------:R-:W-:Y:S01]  /*43e0*/  IMAD.IADD R6, R3.reuse, 0x1, R12 ;  /* 0x0000000103067824 */ /* 0x040fe200078e020c */
[----:B------:R-:W-:Y:S01]  /*43f0*/  UIADD3 UR5, UR10, UR7, -UR12 ;  /* 0x000000070a057290 */ /* 0x000fe2000fffe80c */
[----:B------:R3:W-:Y:S01]  /*4400*/  MUFU.TANH R12, R11 ;  /* 0x0000000b000c7308 */ /* 0x0007e20000002400 */
[----:B--2---:R-:W-:Y:S02]  /*4410*/  IMAD.IADD R7, R3, 0x1, R13 ;  /* 0x0000000103077824 */ /* 0x004fe400078e020d */
[C---:B------:R-:W-:Y:S01]  /*4420*/  IMNMX R6, R8.reuse, R6, PT ;  /* 0x0000000608067217 */ /* 0x040fe20003800200 */
[----:B-1----:R-:W-:Y:S01]  /*4430*/  FMUL.FTZ R5, R105, c[0x0][0x320] ;  /* 0x0000c80069057a20 */ /* 0x002fe20000410000 */
[----:B------:R-:W-:Y:S01]  /*4440*/  UIMAD.WIDE UR4, UR5, -0x6db6db6d, UR4 ;  /* 0x92492493050478a5 */ /* 0x000fe2000f8e0204 */
[----:B------:R-:W-:Y:S02]  /*4450*/  IMNMX R7, R8, R7, PT ;  /* 0x0000000708077217 */ /* 0x000fe40003800200 */
[C---:B------:R-:W-:Y:S01]  /*4460*/  ISETP.GT.AND P2, PT, R6.reuse, RZ, PT ;  /* 0x000000ff0600720c */ /* 0x040fe20003f44270 */
[----:B------:R1:W2:Y:S01]  /*4470*/  MUFU.TANH R16, R5 ;  /* 0x0000000500107308 */ /* 0x0002a20000002400 */
[C---:B------:R-:W-:Y:S01]  /*4480*/  ISETP.GT.AND P3, PT, R6.reuse, 0x1, PT ;  /* 0x000000010600780c */ /* 0x040fe20003f64270 */
[----:B------:R-:W-:Y:S01]  /*4490*/  USHF.R.U32.HI UR4, URZ, 0x1f, UR5 ;  /* 0x0000001f3f047899 */ /* 0x000fe20008011605 */
[----:B------:R-:W-:-:S02]  /*44a0*/  ISETP.GT.AND P6, PT, R6, 0x10, PT ;  /* 0x000000100600780c */ /* 0x000fc40003fc4270 */
[C---:B------:R-:W-:Y:S01]  /*44b0*/  ISETP.GT.AND P1, PT, R6.reuse, 0x8, PT ;  /* 0x000000080600780c */ /* 0x040fe20003f24270 */
[----:B------:R-:W-:Y:S01]  /*44c0*/  ULEA.HI.SX32 UR4, UR5, UR4, 0x1a ;  /* 0x0000000405047291 */ /* 0x000fe2000f8fd23f */
[----:B---3--:R-:W-:Y:S02]  /*44d0*/  FSEL R11, R123, -INF , P2 ;  /* 0xff8000007b0b7808 */ /* 0x008fe40001000000 */
[C---:B------:R-:W-:Y:S01]  /*44e0*/  ISETP.GT.AND P0, PT, R6.reuse, 0x9, PT ;  /* 0x000000090600780c */ /* 0x040fe20003f04270 */
[----:B------:R-:W-:Y:S01]  /*44f0*/  UISETP.LT.AND UP0, UPT, URZ, UR4, UPT ;  /* 0x000000043f00728c */ /* 0x000fe2000bf01270 */
[----:B------:R-:W-:Y:S02]  /*4500*/  ISETP.GT.AND P2, PT, R6, 0x11, PT ;  /* 0x000000110600780c */ /* 0x000fe40003f44270 */
[----:B----4-:R-:W-:Y:S01]  /*4510*/  FSEL R18, R18, -INF , P3 ;  /* 0xff80000012127808 */ /* 0x010fe20001800000 */
[----:B------:R-:W-:Y:S01]  /*4520*/  USEL UR4, URZ, UR4, !UP0 ;  /* 0x000000043f047287 */ /* 0x000fe2000c000000 */
[----:B------:R-:W-:Y:S01]  /*4530*/  FSEL R21, R121, -INF , P6 ;  /* 0xff80000079157808 */ /* 0x000fe20003000000 */
[C---:B-1----:R-:W-:Y:S01]  /*4540*/  IMAD.IADD R5, R3.reuse, 0x1, R15 ;  /* 0x0000000103057824 */ /* 0x042fe200078e020f */
[----:B------:R-:W-:Y:S01]  /*4550*/  ISETP.GT.AND P3, PT, R6, 0x18, PT ;  /* 0x000000180600780c */ /* 0x000fe20003f64270 */
[----:B------:R-:W-:Y:S01]  /*4560*/  IMAD.IADD R3, R3, 0x1, R14 ;  /* 0x0000000103037824 */ /* 0x000fe200078e020e */
[----:B------:R-:W-:Y:S01]  /*4570*/  FSEL R19, R19, -INF , P1 ;  /* 0xff80000013137808 */ /* 0x000fe20000800000 */
[----:B------:R-:W-:Y:S01]  /*4580*/  UISETP.GE.AND UP0, UPT, UR6, UR4, UPT ;  /* 0x000000040600728c */ /* 0x000fe2000bf06270 */
[----:B------:R-:W-:-:S02]  /*4590*/  FSEL R20, R122, -INF , P0 ;  /* 0xff8000007a147808 */ /* 0x000fc40000000000 */
[----:B------:R-:W-:Y:S02]  /*45a0*/  ISETP.GT.AND P6, PT, R6, 0x21, PT ;  /* 0x000000210600780c */ /* 0x000fe40003fc4270 */
[----:B-----5:R-:W-:Y:S02]  /*45b0*/  FSEL R40, R40, -INF , P2 ;  /* 0xff80000028287808 */ /* 0x020fe40001000000 */
[C---:B------:R-:W-:Y:S02]  /*45c0*/  ISETP.GT.AND P1, PT, R6.reuse, 0x19, PT ;  /* 0x000000190600780c */ /* 0x040fe40003f24270 */
[C---:B------:R-:W-:Y:S02]  /*45d0*/  ISETP.GT.AND P0, PT, R6.reuse, 0x20, PT ;  /* 0x000000200600780c */ /* 0x040fe40003f04270 */
[----:B------:R-:W-:Y:S02]  /*45e0*/  ISETP.GT.AND P2, PT, R6, 0x28, PT ;  /* 0x000000280600780c */ /* 0x000fe40003f44270 */
[----:B------:R-:W-:-:S02]  /*45f0*/  FSEL R41, R41, -INF , P3 ;  /* 0xff80000029297808 */ /* 0x000fc40001800000 */
[----:B------:R-:W-:Y:S02]  /*4600*/  FSEL R134, R120, -INF , P6 ;  /* 0xff80000078867808 */ /* 0x000fe40003000000 */
[----:B------:R-:W-:Y:S02]  /*4610*/  ISETP.GT.AND P3, PT, R6, 0x29, PT ;  /* 0x000000290600780c */ /* 0x000fe40003f64270 */
[----:B------:R-:W-:Y:S02]  /*4620*/  FSEL R42, R42, -INF , P1 ;  /* 0xff8000002a2a7808 */ /* 0x000fe40000800000 */
[----:B------:R-:W-:Y:S02]  /*4630*/  FSEL R130, R130, -INF , P0 ;  /* 0xff80000082827808 */ /* 0x000fe40000000000 */
[----:B------:R-:W-:Y:S02]  /*4640*/  ISETP.GT.AND P6, PT, R6, 0x38, PT ;  /* 0x000000380600780c */ /* 0x000fe40003fc4270 */
[----:B------:R-:W-:-:S02]  /*4650*/  FSEL R139, R118, -INF , P2 ;  /* 0xff800000768b7808 */ /* 0x000fc40001000000 */
[C---:B------:R-:W-:Y:S02]  /*4660*/  ISETP.GT.AND P1, PT, R6.reuse, 0x30, PT ;  /* 0x000000300600780c */ /* 0x040fe40003f24270 */
[C---:B------:R-:W-:Y:S02]  /*4670*/  ISETP.GT.AND P0, PT, R6.reuse, 0x31, PT ;  /* 0x000000310600780c */ /* 0x040fe40003f04270 */
[----:B------:R-:W-:Y:S02]  /*4680*/  ISETP.GT.AND P2, PT, R6, 0x39, PT ;  /* 0x000000390600780c */ /* 0x000fe40003f44270 */
[----:B------:R-:W-:Y:S02]  /*4690*/  FSEL R140, R117, -INF , P3 ;  /* 0xff800000758c7808 */ /* 0x000fe40001800000 */
[----:B------:R-:W-:Y:S02]  /*46a0*/  FSEL R147, R100, -INF , P6 ;  /* 0xff80000064937808 */ /* 0x000fe40003000000 */
[----:B------:R-:W-:-:S02]  /*46b0*/  ISETP.GT.AND P3, PT, R6, 0x40, PT ;  /* 0x000000400600780c */ /* 0x000fc40003f64270 */
[----:B------:R-:W-:Y:S02]  /*46c0*/  FSEL R141, R116, -INF , P1 ;  /* 0xff800000748d7808 */ /* 0x000fe40000800000 */
[----:B------:R-:W-:Y:S02]  /*46d0*/  FSEL R142, R101, -INF , P0 ;  /* 0xff800000658e7808 */ /* 0x000fe40000000000 */
[----:B------:R-:W-:Y:S02]  /*46e0*/  ISETP.GT.AND P6, PT, R6, 0x49, PT ;  /* 0x000000490600780c */ /* 0x000fe40003fc4270 */
[----:B------:R-:W-:Y:S02]  /*46f0*/  FSEL R154, R124, -INF , P2 ;  /* 0xff8000007c9a7808 */ /* 0x000fe40001000000 */
[C---:B------:R-:W-:Y:S02]  /*4700*/  ISETP.GT.AND P1, PT, R6.reuse, 0x41, PT ;  /* 0x000000410600780c */ /* 0x040fe40003f24270 */
[----:B------:R-:W-:-:S02]  /*4710*/  ISETP.GT.AND P0, PT, R6, 0x48, PT ;  /* 0x000000480600780c */ /* 0x000fc40003f04270 */
[C---:B------:R-:W-:Y:S02]  /*4720*/  ISETP.GT.AND P2, PT, R6.reuse, 0x50, PT ;  /* 0x000000500600780c */ /* 0x040fe40003f44270 */
[----:B------:R-:W-:Y:S02]  /*4730*/  FSEL R161, R97, -INF , P3 ;  /* 0xff80000061a17808 */ /* 0x000fe40001800000 */
[----:B------:R-:W-:Y:S02]  /*4740*/  FSEL R165, R165, -INF , P6 ;  /* 0xff800000a5a57808 */ /* 0x000fe40003000000 */
[----:B------:R-:W-:Y:S02]  /*4750*/  ISETP.GT.AND P3, PT, R6, 0x51, PT ;  /* 0x000000510600780c */ /* 0x000fe40003f64270 */
[----:B------:R-:W-:Y:S02]  /*4760*/  FSEL R162, R96, -INF , P1 ;  /* 0xff80000060a27808 */ /* 0x000fe40000800000 */
[----:B------:R-:W-:-:S02]  /*4770*/  FSEL R163, R93, -INF , P0 ;  /* 0xff8000005da37808 */ /* 0x000fc40000000000 */
[----:B------:R-:W-:Y:S02]  /*4780*/  ISETP.GT.AND P6, PT, R6, 0x60, PT ;  /* 0x000000600600780c */ /* 0x000fe40003fc4270 */
[----:B------:R-:W-:Y:S02]  /*4790*/  FSEL R199, R92, -INF , P2 ;  /* 0xff8000005cc77808 */ /* 0x000fe40001000000 */
[----:B------:R-:W-:Y:S02]  /*47a0*/  IMNMX R5, R8, R5, PT ;  /* 0x0000000508057217 */ /* 0x000fe40003800200 */
[C---:B------:R-:W-:Y:S02]  /*47b0*/  ISETP.GT.AND P1, PT, R6.reuse, 0x58, PT ;  /* 0x000000580600780c */ /* 0x040fe40003f24270 */
[C---:B------:R-:W-:Y:S02]  /*47c0*/  ISETP.GT.AND P0, PT, R6.reuse, 0x59, PT ;  /* 0x000000590600780c */ /* 0x040fe40003f04270 */
[----:B------:R-:W-:-:S02]  /*47d0*/  ISETP.GT.AND P2, PT, R6, 0x61, PT ;  /* 0x000000610600780c */ /* 0x000fc40003f44270 */
[----:B------:R-:W-:Y:S02]  /*47e0*/  FSEL R204, R91, -INF , P3 ;  /* 0xff8000005bcc7808 */ /* 0x000fe40001800000 */
[----:B------:R-:W-:Y:S02]  /*47f0*/  FSEL R201, R88, -INF , P6 ;  /* 0xff80000058c97808 */ /* 0x000fe40003000000 */
[----:B------:R-:W-:Y:S02]  /*4800*/  ISETP.GT.AND P3, PT, R6, 0x68, PT ;  /* 0x000000680600780c */ /* 0x000fe40003f64270 */
[----:B------:R-:W-:Y:S02]  /*4810*/  FSEL R205, R90, -INF , P1 ;  /* 0xff8000005acd7808 */ /* 0x000fe40000800000 */
[----:B------:R-:W-:Y:S02]  /*4820*/  FSEL R192, R89, -INF , P0 ;  /* 0xff80000059c07808 */ /* 0x000fe40000000000 */
[----:B------:R-:W-:-:S02]  /*4830*/  ISETP.GT.AND P6, PT, R5, 0x1, PT ;  /* 0x000000010500780c */ /* 0x000fc40003fc4270 */
[----:B------:R-:W-:Y:S02]  /*4840*/  FSEL R197, R85, -INF , P2 ;  /* 0xff80000055c57808 */ /* 0x000fe40001000000 */
[----:B------:R-:W-:Y:S02]  /*4850*/  ISETP.GT.AND P1, PT, R6, 0x69, PT ;  /* 0x000000690600780c */ /* 0x000fe40003f24270 */
[C---:B------:R-:W-:Y:S02]  /*4860*/  ISETP.GT.AND P0, PT, R5.reuse, RZ, PT ;  /* 0x000000ff0500720c */ /* 0x040fe40003f04270 */
[----:B------:R-:W-:Y:S02]  /*4870*/  ISETP.GT.AND P2, PT, R5, 0x8, PT ;  /* 0x000000080500780c */ /* 0x000fe40003f44270 */
[----:B------:R-:W-:Y:S02]  /*4880*/  FSEL R202, R84, -INF , P3 ;  /* 0xff80000054ca7808 */ /* 0x000fe40001800000 */
[----:B------:R-:W-:-:S02]  /*4890*/  FSEL R23, R25, -INF , P6 ;  /* 0xff80000019177808 */ /* 0x000fc40003000000 */
[----:B------:R-:W-:Y:S02]  /*48a0*/  ISETP.GT.AND P3, PT, R5, 0x9, PT ;  /* 0x000000090500780c */ /* 0x000fe40003f64270 */
[----:B------:R-:W-:Y:S02]  /*48b0*/  FSEL R156, R47, -INF , P1 ;  /* 0xff8000002f9c7808 */ /* 0x000fe40000800000 */
[----:B------:R-:W-:Y:S02]  /*48c0*/  FSEL R22, R26, -INF , P0 ;  /* 0xff8000001a167808 */ /* 0x000fe40000000000 */
[----:B------:R-:W-:Y:S02]  /*48d0*/  FSEL R25, R46, -INF , P2 ;  /* 0xff8000002e197808 */ /* 0x000fe40001000000 */
[C---:B------:R-:W-:Y:S02]  /*48e0*/  ISETP.GT.AND P1, PT, R5.reuse, 0x10, PT ;  /* 0x000000100500780c */ /* 0x040fe40003f24270 */
[----:B------:R-:W-:-:S02]  /*48f0*/  ISETP.GT.AND P0, PT, R5, 0x11, PT ;  /* 0x000000110500780c */ /* 0x000fc40003f04270 */
[C---:B------:R-:W-:Y:S02]  /*4900*/  ISETP.GT.AND P6, PT, R5.reuse, 0x18, PT ;  /* 0x000000180500780c */ /* 0x040fe40003fc4270 */
[----:B------:R-:W-:Y:S02]  /*4910*/  ISETP.GT.AND P2, PT, R5, 0x19, PT ;  /* 0x000000190500780c */ /* 0x000fe40003f44270 */
[----:B------:R-:W-:Y:S02]  /*4920*/  FSEL R26, R45, -INF , P3 ;  /* 0xff8000002d1a7808 */ /* 0x000fe40001800000 */
[----:B------:R-:W-:Y:S02]  /*4930*/  FSEL R43, R43, -INF , P1 ;  /* 0xff8000002b2b7808 */ /* 0x000fe40000800000 */
[----:B------:R-:W-:Y:S02]  /*4940*/  FSEL R45, R37, -INF , P0 ;  /* 0xff800000252d7808 */ /* 0x000fe40000000000 */
[----:B------:R-:W-:-:S02]  /*4950*/  FSEL R46, R81, -INF , P6 ;  /* 0xff800000512e7808 */ /* 0x000fc40003000000 */
[----:B------:R-:W-:Y:S02]  /*4960*/  FSEL R47, R80, -INF , P2 ;  /* 0xff800000502f7808 */ /* 0x000fe40001000000 */
[C---:B------:R-:W-:Y:S02]  /*4970*/  ISETP.GT.AND P3, PT, R5.reuse, 0x20, PT ;  /* 0x000000200500780c */ /* 0x040fe40003f64270 */
[C---:B------:R-:W-:Y:S02]  /*4980*/  ISETP.GT.AND P1, PT, R5.reuse, 0x21, PT ;  /* 0x000000210500780c */ /* 0x040fe40003f24270 */
[C---:B------:R-:W-:Y:S02]  /*4990*/  ISETP.GT.AND P0, PT, R5.reuse, 0x28, PT ;  /* 0x000000280500780c */ /* 0x040fe40003f04270 */
[C---:B------:R-:W-:Y:S02]  /*49a0*/  ISETP.GT.AND P6, PT, R5.reuse, 0x29, PT ;  /* 0x000000290500780c */ /* 0x040fe40003fc4270 */
[----:B------:R-:W-:-:S02]  /*49b0*/  ISETP.GT.AND P2, PT, R5, 0x30, PT ;  /* 0x000000300500780c */ /* 0x000fc40003f44270 */
[----:B------:R-:W-:Y:S02]  /*49c0*/  FSEL R112, R77, -INF , P3 ;  /* 0xff8000004d707808 */ /* 0x000fe40001800000 */
[----:B------:R-:W-:Y:S02]  /*49d0*/  FSEL R113, R76, -INF , P1 ;  /* 0xff8000004c717808 */ /* 0x000fe40000800000 */
[----:B------:R-:W-:Y:S02]  /*49e0*/  FSEL R114, R72, -INF , P0 ;  /* 0xff80000048727808 */ /* 0x000fe40000000000 */
[----:B------:R-:W-:Y:S02]  /*49f0*/  FSEL R115, R69, -INF , P6 ;  /* 0xff80000045737808 */ /* 0x000fe40003000000 */
[----:B------:R-:W-:Y:S02]  /*4a00*/  FSEL R143, R65, -INF , P2 ;  /* 0xff800000418f7808 */ /* 0x000fe40001000000 */
[----:B------:R-:W-:-:S02]  /*4a10*/  ISETP.GT.AND P3, PT, R5, 0x31, PT ;  /* 0x000000310500780c */ /* 0x000fc40003f64270 */
[C---:B------:R-:W-:Y:S02]  /*4a20*/  ISETP.GT.AND P1, PT, R5.reuse, 0x38, PT ;  /* 0x000000380500780c */ /* 0x040fe40003f24270 */
[C---:B------:R-:W-:Y:S02]  /*4a30*/  ISETP.GT.AND P0, PT, R5.reuse, 0x39, PT ;  /* 0x000000390500780c */ /* 0x040fe40003f04270 */
[C---:B------:R-:W-:Y:S02]  /*4a40*/  ISETP.GT.AND P6, PT, R5.reuse, 0x40, PT ;  /* 0x000000400500780c */ /* 0x040fe40003fc4270 */
[----:B------:R-:W-:Y:S02]  /*4a50*/  ISETP.GT.AND P2, PT, R5, 0x41, PT ;  /* 0x000000410500780c */ /* 0x000fe40003f44270 */
[----:B------:R-:W-:Y:S02]  /*4a60*/  FSEL R144, R64, -INF , P3 ;  /* 0xff80000040907808 */ /* 0x000fe40001800000 */
[----:B------:R-:W-:-:S02]  /*4a70*/  FSEL R145, R61, -INF , P1 ;  /* 0xff8000003d917808 */ /* 0x000fc40000800000 */
[----:B------:R-:W-:Y:S02]  /*4a80*/  FSEL R146, R60, -INF , P0 ;  /* 0xff8000003c927808 */ /* 0x000fe40000000000 */
[----:B------:R-:W-:Y:S02]  /*4a90*/  FSEL R164, R57, -INF , P6 ;  /* 0xff80000039a47808 */ /* 0x000fe40003000000 */
[----:B------:R-:W-:Y:S02]  /*4aa0*/  FSEL R166, R56, -INF , P2 ;  /* 0xff80000038a67808 */ /* 0x000fe40001000000 */
[C---:B------:R-:W-:Y:S02]  /*4ab0*/  ISETP.GT.AND P3, PT, R5.reuse, 0x48, PT ;  /* 0x000000480500780c */ /* 0x040fe40003f64270 */
        /* <DEDUP_REMOVED lines=26> */
[----:B------:R-:W-:Y:S02]  /*4c60*/  IMNMX R3, R8, R3, PT ;  /* 0x0000000308037217 */ /* 0x000fe40003800200 */
[----:B------:R-:W-:Y:S02]  /*4c70*/  FMNMX.FTZ R5, R42, R5, !PT ;  /* 0x000000052a057209 */ /* 0x000fe40007810000 */
[----:B------:R-:W-:Y:S02]  /*4c80*/  FMNMX.FTZ R6, R47, R6, !PT ;  /* 0x000000062f067209 */ /* 0x000fe40007810000 */
[----:B------:R-:W-:Y:S02]  /*4c90*/  FSEL R159, R28, -INF , P1 ;  /* 0xff8000001c9f7808 */ /* 0x000fe40000800000 */
[----:B------:R-:W-:Y:S02]  /*4ca0*/  FSEL R200, R24, -INF , P0 ;  /* 0xff80000018c87808 */ /* 0x000fe40000000000 */
[----:B------:R-:W-:-:S02]  /*4cb0*/  ISETP.GT.AND P1, PT, R3, RZ, PT ;  /* 0x000000ff0300720c */ /* 0x000fc40003f24270 */
[----:B------:R-:W-:Y:S02]  /*4cc0*/  ISETP.GT.AND P0, PT, R3, 0x1, PT ;  /* 0x000000010300780c */ /* 0x000fe40003f04270 */
[----:B------:R-:W-:Y:S02]  /*4cd0*/  FMNMX.FTZ R5, R130, R5, !PT ;  /* 0x0000000582057209 */ /* 0x000fe40007810000 */
[----:B------:R-:W-:Y:S02]  /*4ce0*/  FMNMX.FTZ R6, R112, R6, !PT ;  /* 0x0000000670067209 */ /* 0x000fe40007810000 */
[----:B------:R-:W-:Y:S02]  /*4cf0*/  FSEL R157, R17, -INF , P6 ;  /* 0xff800000119d7808 */ /* 0x000fe40003000000 */
[----:B--2---:R-:W-:Y:S02]  /*4d00*/  FSEL R198, R16, -INF , P2 ;  /* 0xff80000010c67808 */ /* 0x004fe40001000000 */
[----:B------:R-:W-:-:S02]  /*4d10*/  ISETP.GT.AND P6, PT, R3, 0x8, PT ;  /* 0x000000080300780c */ /* 0x000fc40003fc4270 */
[----:B------:R-:W-:Y:S02]  /*4d20*/  FSEL R16, R31, -INF , P1 ;  /* 0xff8000001f107808 */ /* 0x000fe40000800000 */
[----:B------:R-:W-:Y:S01]  /*4d30*/  FSEL R17, R27, -INF , P0 ;  /* 0xff8000001b117808 */ /* 0x000fe20000000000 */
[----:B------:R-:W-:Y:S01]  /*4d40*/  MUFU.TANH R31, R33 ;  /* 0x00000021001f7308 */ /* 0x000fe20000002400 */
[----:B------:R-:W-:Y:S02]  /*4d50*/  FMNMX.FTZ R5, R134, R5, !PT ;  /* 0x0000000586057209 */ /* 0x000fe40007810000 */
[----:B------:R-:W-:Y:S02]  /*4d60*/  FMNMX.FTZ R6, R113, R6, !PT ;  /* 0x0000000671067209 */ /* 0x000fe40007810000 */
[----:B------:R-:W-:Y:S02]  /*4d70*/  ISETP.GT.AND P2, PT, R3, 0x9, PT ;  /* 0x000000090300780c */ /* 0x000fe40003f44270 */
[----:B------:R-:W-:Y:S01]  /*4d80*/  FSEL R24, R73, -INF , P6 ;  /* 0xff80000049187808 */ /* 0x000fe20003000000 */
[----:B------:R-:W-:Y:S01]  /*4d90*/  MUFU.TANH R27, R39 ;  /* 0x00000027001b7308 */ /* 0x000fe20000002400 */
[----:B------:R-:W-:-:S02]  /*4da0*/  FMNMX.FTZ R5, R139, R5, !PT ;  /* 0x000000058b057209 */ /* 0x000fc40007810000 */
[----:B------:R-:W-:Y:S02]  /*4db0*/  FMNMX.FTZ R6, R114, R6, !PT ;  /* 0x0000000672067209 */ /* 0x000fe40007810000 */
[----:B------:R-:W-:Y:S02]  /*4dc0*/  FMNMX.FTZ R8, R16, R17, !PT ;  /* 0x0000001110087209 */ /* 0x000fe40007810000 */
[----:B------:R-:W-:Y:S02]  /*4dd0*/  ISETP.GT.AND P1, PT, R3, 0x10, PT ;  /* 0x000000100300780c */ /* 0x000fe40003f24270 */
[----:B------:R-:W-:Y:S02]  /*4de0*/  FSEL R28, R68, -INF , P2 ;  /* 0xff800000441c7808 */ /* 0x000fe40001000000 */
[----:B------:R-:W-:Y:S02]  /*4df0*/  FMNMX.FTZ R5, R140, R5, !PT ;  /* 0x000000058c057209 */ /* 0x000fe40007810000 */
[----:B------:R-:W-:-:S02]  /*4e00*/  FMNMX.FTZ R6, R115, R6, !PT ;  /* 0x0000000673067209 */ /* 0x000fc40007810000 */
[----:B------:R-:W-:Y:S02]  /*4e10*/  FMNMX.FTZ R8, R24, R8, !PT ;  /* 0x0000000818087209 */ /* 0x000fe40007810000 */
[----:B------:R-:W-:Y:S02]  /*4e20*/  ISETP.GT.AND P0, PT, R3, 0x11, PT ;  /* 0x000000110300780c */ /* 0x000fe40003f04270 */
[----:B------:R-:W-:Y:S02]  /*4e30*/  FSEL R44, R53, -INF , P1 ;  /* 0xff800000352c7808 */ /* 0x000fe40000800000 */
[----:B------:R-:W-:Y:S02]  /*4e40*/  FMNMX.FTZ R5, R141, R5, !PT ;  /* 0x000000058d057209 */ /* 0x000fe40007810000 */
[----:B------:R-:W-:Y:S02]  /*4e50*/  FMNMX.FTZ R6, R143, R6, !PT ;  /* 0x000000068f067209 */ /* 0x000fe40007810000 */
[----:B------:R-:W-:-:S02]  /*4e60*/  FMNMX.FTZ R8, R28, R8, !PT ;  /* 0x000000081c087209 */ /* 0x000fc40007810000 */
[C---:B------:R-:W-:Y:S02]  /*4e70*/  ISETP.GT.AND P6, PT, R3.reuse, 0x18, PT ;  /* 0x000000180300780c */ /* 0x040fe40003fc4270 */
[----:B------:R-:W-:Y:S02]  /*4e80*/  FSEL R96, R52, -INF , P0 ;  /* 0xff80000034607808 */ /* 0x000fe40000000000 */
[----:B------:R-:W-:Y:S02]  /*4e90*/  FMNMX.FTZ R5, R142, R5, !PT ;  /* 0x000000058e057209 */ /* 0x000fe40007810000 */
[----:B------:R-:W-:Y:S02]  /*4ea0*/  FMNMX.FTZ R6, R144, R6, !PT ;  /* 0x0000000690067209 */ /* 0x000fe40007810000 */
[----:B------:R-:W-:Y:S02]  /*4eb0*/  FMNMX.FTZ R8, R44, R8, !PT ;  /* 0x000000082c087209 */ /* 0x000fe40007810000 */
[----:B------:R-:W-:-:S02]  /*4ec0*/  ISETP.GT.AND P2, PT, R3, 0x19, PT ;  /* 0x000000190300780c */ /* 0x000fc40003f44270 */
[----:B------:R-:W-:Y:S02]  /*4ed0*/  FSEL R97, R87, -INF , P6 ;  /* 0xff80000057617808 */ /* 0x000fe40003000000 */
[----:B------:R-:W-:Y:S02]  /*4ee0*/  FMNMX.FTZ R5, R147, R5, !PT ;  /* 0x0000000593057209 */ /* 0x000fe40007810000 */
[----:B------:R-:W-:Y:S02]  /*4ef0*/  FMNMX.FTZ R6, R145, R6, !PT ;  /* 0x0000000691067209 */ /* 0x000fe40007810000 */
[----:B------:R-:W-:Y:S02]  /*4f00*/  FMNMX.FTZ R8, R96, R8, !PT ;  /* 0x0000000860087209 */ /* 0x000fe40007810000 */
[----:B------:R-:W-:Y:S02]  /*4f10*/  ISETP.GT.AND P1, PT, R3, 0x20, PT ;  /* 0x000000200300780c */ /* 0x000fe40003f24270 */
[----:B------:R-:W-:-:S02]  /*4f20*/  FSEL R98, R125, -INF , P2 ;  /* 0xff8000007d627808 */ /* 0x000fc40001000000 */
[----:B------:R-:W-:Y:S02]  /*4f30*/  FMNMX.FTZ R5, R154, R5, !PT ;  /* 0x000000059a057209 */ /* 0x000fe40007810000 */
[----:B------:R-:W-:Y:S02]  /*4f40*/  FMNMX.FTZ R6, R146, R6, !PT ;  /* 0x0000000692067209 */ /* 0x000fe40007810000 */
[----:B------:R-:W-:Y:S02]  /*4f50*/  FMNMX.FTZ R8, R97, R8, !PT ;  /* 0x0000000861087209 */ /* 0x000fe40007810000 */
[----:B------:R-:W-:Y:S02]  /*4f60*/  ISETP.GT.AND P0, PT, R3, 0x21, PT ;  /* 0x000000210300780c */ /* 0x000fe40003f04270 */
[----:B------:R-:W-:Y:S02]  /*4f70*/  FSEL R122, R82, -INF , P1 ;  /* 0xff800000527a7808 */ /* 0x000fe40000800000 */
        /* <DEDUP_REMOVED lines=13> */
[----:B------:R-:W-:Y:S02]  /*5050*/  ISETP.GT.AND P1, PT, R3, 0x30, PT ;  /* 0x000000300300780c */ /* 0x000fe40003f24270 */
[----:B------:R-:W-:Y:S02]  /*5060*/  FMNMX.FTZ R5, R165, R5, !PT ;  /* 0x00000005a5057209 */ /* 0x000fe40007810000 */
[----:B------:R-:W-:Y:S02]  /*5070*/  FSEL R128, R128, -INF , P2 ;  /* 0xff80000080807808 */ /* 0x000fe40001000000 */
[----:B------:R-:W-:Y:S02]  /*5080*/  FMNMX.FTZ R6, R168, R6, !PT ;  /* 0x00000006a8067209 */ /* 0x000fe40007810000 */
[----:B------:R-:W-:Y:S02]  /*5090*/  FMNMX.FTZ R8, R123, R8, !PT ;  /* 0x000000087b087209 */ /* 0x000fe40007810000 */
[----:B------:R-:W-:-:S02]  /*50a0*/  ISETP.GT.AND P0, PT, R3, 0x31, PT ;  /* 0x000000310300780c */ /* 0x000fc40003f04270 */
[----:B------:R-:W-:Y:S02]  /*50b0*/  FMNMX.FTZ R5, R199, R5, !PT ;  /* 0x00000005c7057209 */ /* 0x000fe40007810000 */
[----:B------:R-:W-:Y:S02]  /*50c0*/  FMNMX.FTZ R6, R179, R6, !PT ;  /* 0x00000006b3067209 */ /* 0x000fe40007810000 */
[----:B------:R-:W-:Y:S02]  /*50d0*/  FSEL R131, R131, -INF , P1 ;  /* 0xff80000083837808 */ /* 0x000fe40000800000 */
[----:B------:R-:W-:Y:S02]  /*50e0*/  FMNMX.FTZ R8, R128, R8, !PT ;  /* 0x0000000880087209 */ /* 0x000fe40007810000 */
[----:B------:R-:W-:Y:S02]  /*50f0*/  ISETP.GT.AND P6, PT, R3, 0x38, PT ;  /* 0x000000380300780c */ /* 0x000fe40003fc4270 */
[----:B------:R-:W-:-:S02]  /*5100*/  FMNMX.FTZ R5, R204, R5, !PT ;  /* 0x00000005cc057209 */ /* 0x000fc40007810000 */
[----:B------:R-:W-:Y:S02]  /*5110*/  FMNMX.FTZ R6, R180, R6, !PT ;  /* 0x00000006b4067209 */ /* 0x000fe40007810000 */
[----:B------:R-:W-:Y:S02]  /*5120*/  FSEL R136, R9, -INF , P0 ;  /* 0xff80000009887808 */ /* 0x000fe40000000000 */
[----:B------:R-:W-:Y:S02]  /*5130*/  FMNMX.FTZ R8, R131, R8, !PT ;  /* 0x0000000883087209 */ /* 0x000fe40007810000 */
[----:B------:R-:W-:Y:S02]  /*5140*/  FSEL R182, R32, -INF , P3 ;  /* 0xff80000020b67808 */ /* 0x000fe40001800000 */
[----:B------:R-:W-:Y:S01]  /*5150*/  ISETP.GT.AND P2, PT, R3, 0x39, PT ;  /* 0x000000390300780c */ /* 0x000fe20003f44270 */
[----:B------:R-:W-:Y:S01]  /*5160*/  MUFU.TANH R32, R30 ;  /* 0x0000001e00207308 */ /* 0x000fe20000002400 */
[----:B------:R-:W-:-:S02]  /*5170*/  FMNMX.FTZ R5, R205, R5, !PT ;  /* 0x00000005cd057209 */ /* 0x000fc40007810000 */
[----:B------:R-:W-:Y:S02]  /*5180*/  FMNMX.FTZ R6, R181, R6, !PT ;  /* 0x00000006b5067209 */ /* 0x000fe40007810000 */
[----:B------:R-:W-:Y:S02]  /*5190*/  FSEL R129, R129, -INF , P6 ;  /* 0xff80000081817808 */ /* 0x000fe40003000000 */
[----:B------:R-:W-:Y:S01]  /*51a0*/  FMNMX.FTZ R8, R136, R8, !PT ;  /* 0x0000000888087209 */ /* 0x000fe20007810000 */
[----:B------:R-:W-:Y:S01]  /*51b0*/  MUFU.TANH R30, R35 ;  /* 0x00000023001e7308 */ /* 0x000fe20000002400 */
[----:B------:R-:W-:Y:S02]  /*51c0*/  ISETP.GT.AND P1, PT, R3, 0x40, PT ;  /* 0x000000400300780c */ /* 0x000fe40003f24270 */
[----:B------:R-:W-:Y:S02]  /*51d0*/  FMNMX.FTZ R5, R192, R5, !PT ;  /* 0x00000005c0057209 */ /* 0x000fe40007810000 */
[----:B------:R-:W-:-:S02]  /*51e0*/  FMNMX.FTZ R6, R182, R6, !PT ;  /* 0x00000006b6067209 */ /* 0x000fc40007810000 */
[----:B------:R-:W-:Y:S02]  /*51f0*/  FSEL R137, R137, -INF , P2 ;  /* 0xff80000089897808 */ /* 0x000fe40001000000 */
[----:B------:R-:W-:Y:S02]  /*5200*/  FMNMX.FTZ R8, R129, R8, !PT ;  /* 0x0000000881087209 */ /* 0x000fe40007810000 */
[----:B------:R-:W-:Y:S02]  /*5210*/  FMNMX.FTZ R5, R201, R5, !PT ;  /* 0x00000005c9057209 */ /* 0x000fe40007810000 */
[----:B------:R-:W-:Y:S02]  /*5220*/  ISETP.GT.AND P0, PT, R3, 0x41, PT ;  /* 0x000000410300780c */ /* 0x000fe40003f04270 */
[----:B------:R-:W-:Y:S02]  /*5230*/  FMNMX.FTZ R6, R159, R6, !PT ;  /* 0x000000069f067209 */ /* 0x000fe40007810000 */
        /* <DEDUP_REMOVED lines=14> */
[----:B------:R-:W-:Y:S01]  /*5320*/  ISETP.GT.AND P2, PT, R3, 0x50, PT ;  /* 0x000000500300780c */ /* 0x000fe20003f44270 */
[----:B------:R-:W1:Y:S01]  /*5330*/  SHFL.BFLY PT, R73, R5, 0x2, 0x1f ;  /* 0x0c401f0005497f89 */ /* 0x000e6200000e0000 */
[----:B------:R-:W-:Y:S02]  /*5340*/  FSEL R160, R160, -INF , P0 ;  /* 0xff800000a0a07808 */ /* 0x000fe40000000000 */
[----:B------:R-:W-:Y:S01]  /*5350*/  FMNMX.FTZ R8, R155, R8, !PT ;  /* 0x000000089b087209 */ /* 0x000fe20007810000 */
[----:B------:R-:W2:Y:S01]  /*5360*/  SHFL.BFLY PT, R9, R6, 0x2, 0x1f ;  /* 0x0c401f0006097f89 */ /* 0x000ea200000e0000 */
[----:B------:R-:W-:Y:S02]  /*5370*/  ISETP.GT.AND P1, PT, R3, 0x51, PT ;  /* 0x000000510300780c */ /* 0x000fe40003f24270 */
[----:B------:R-:W-:-:S02]  /*5380*/  FSEL R169, R169, -INF , P2 ;  /* 0xff800000a9a97808 */ /* 0x000fc40001000000 */
[----:B------:R-:W-:Y:S02]  /*5390*/  FMNMX.FTZ R8, R160, R8, !PT ;  /* 0x00000008a0087209 */ /* 0x000fe40007810000 */
[----:B------:R-:W-:Y:S02]  /*53a0*/  ISETP.GT.AND P0, PT, R3, 0x58, PT ;  /* 0x000000580300780c */ /* 0x000fe40003f04270 */
[----:B------:R-:W-:Y:S02]  /*53b0*/  FSEL R172, R172, -INF , P1 ;  /* 0xff800000acac7808 */ /* 0x000fe40000800000 */
[----:B------:R-:W-:Y:S02]  /*53c0*/  FMNMX.FTZ R8, R169, R8, !PT ;  /* 0x00000008a9087209 */ /* 0x000fe40007810000 */
[----:B------:R-:W-:Y:S02]  /*53d0*/  ISETP.GT.AND P3, PT, R7, RZ, PT ;  /* 0x000000ff0700720c */ /* 0x000fe40003f64270 */
[----:B------:R-:W-:-:S02]  /*53e0*/  ISETP.GT.AND P6, PT, R3, 0x59, PT ;  /* 0x000000590300780c */ /* 0x000fc40003fc4270 */
[----:B------:R-:W-:Y:S02]  /*53f0*/  FSEL R171, R63, -INF , P0 ;  /* 0xff8000003fab7808 */ /* 0x000fe40000000000 */
[----:B------:R-:W-:Y:S02]  /*5400*/  FMNMX.FTZ R8, R172, R8, !PT ;  /* 0x00000008ac087209 */ /* 0x000fe40007810000 */
[----:B------:R-:W-:Y:S02]  /*5410*/  FSEL R15, R126, -INF , P3 ;  /* 0xff8000007e0f7808 */ /* 0x000fe40001800000 */
[C---:B------:R-:W-:Y:S02]  /*5420*/  ISETP.GT.AND P3, PT, R3.reuse, 0x60, PT ;  /* 0x000000600300780c */ /* 0x040fe40003f64270 */
[C---:B------:R-:W-:Y:S02]  /*5430*/  ISETP.GT.AND P2, PT, R3.reuse, 0x61, PT ;  /* 0x000000610300780c */ /* 0x040fe40003f44270 */
[----:B------:R-:W-:-:S02]  /*5440*/  ISETP.GT.AND P1, PT, R3, 0x68, PT ;  /* 0x000000680300780c */ /* 0x000fc40003f24270 */
[----:B------:R-:W-:Y:S02]  /*5450*/  ISETP.GT.AND P0, PT, R3, 0x69, PT ;  /* 0x000000690300780c */ /* 0x000fe40003f04270 */
[----:B------:R-:W-:Y:S02]  /*5460*/  FSEL R175, R62, -INF , P6 ;  /* 0xff8000003eaf7808 */ /* 0x000fe40003000000 */
[----:B------:R-:W-:Y:S02]  /*5470*/  FMNMX.FTZ R3, R171, R8, !PT ;  /* 0x00000008ab037209 */ /* 0x000fe40007810000 */
[----:B------:R-:W-:Y:S02]  /*5480*/  FSEL R219, R58, -INF , P3 ;  /* 0xff8000003adb7808 */ /* 0x000fe40001800000 */
[----:B------:R-:W-:Y:S02]  /*5490*/  FMNMX.FTZ R3, R175, R3, !PT ;  /* 0x00000003af037209 */ /* 0x000fe40007810000 */
[----:B------:R-:W-:-:S02]  /*54a0*/  ISETP.GT.AND P6, PT, R7, 0x1, PT ;  /* 0x000000010700780c */ /* 0x000fc40003fc4270 */
[----:B------:R-:W-:Y:S02]  /*54b0*/  FSEL R218, R54, -INF , P2 ;  /* 0xff80000036da7808 */ /* 0x000fe40001000000 */
[----:B------:R-:W-:Y:S02]  /*54c0*/  FMNMX.FTZ R3, R219, R3, !PT ;  /* 0x00000003db037209 */ /* 0x000fe40007810000 */
[----:B------:R-:W-:Y:S02]  /*54d0*/  ISETP.GT.AND P3, PT, R7, 0x8, PT ;  /* 0x000000080700780c */ /* 0x000fe40003f64270 */
[----:B------:R-:W-:Y:S02]  /*54e0*/  FSEL R14, R177, -INF , P6 ;  /* 0xff800000b10e7808 */ /* 0x000fe40003000000 */
[----:B------:R-:W-:Y:S02]  /*54f0*/  FSEL R221, R12, -INF , P1 ;  /* 0xff8000000cdd7808 */ /* 0x000fe40000800000 */
[----:B------:R-:W-:-:S02]  /*5500*/  FMNMX.FTZ R3, R218, R3, !PT ;  /* 0x00000003da037209 */ /* 0x000fc40007810000 */
[----:B-1----:R-:W-:Y:S02]  /*5510*/  FMNMX.FTZ R73, R73, R5, !PT ;  /* 0x0000000549497209 */ /* 0x002fe40007810000 */
[----:B--2---:R-:W-:Y:S02]  /*5520*/  FMNMX.FTZ R6, R6, R9, !PT ;  /* 0x0000000906067209 */ /* 0x004fe40007810000 */
[----:B------:R-:W1:Y:S01]  /*5530*/  MUFU.TANH R9, R29 ;  /* 0x0000001d00097308 */ /* 0x000e620000002400 */
[----:B------:R-:W-:Y:S02]  /*5540*/  ISETP.GT.AND P2, PT, R7, 0x9, PT ;  /* 0x000000090700780c */ /* 0x000fe40003f44270 */
[----:B------:R-:W-:Y:S02]  /*5550*/  FSEL R13, R103, -INF , P3 ;  /* 0xff800000670d7808 */ /* 0x000fe40001800000 */
[----:B------:R-:W-:Y:S02]  /*5560*/  FMNMX.FTZ R5, R15, R14, !PT ;  /* 0x0000000e0f057209 */ /* 0x000fe40007810000 */
[----:B------:R-:W-:Y:S01]  /*5570*/  FSEL R251, R10, -INF , P0 ;  /* 0xff8000000afb7808 */ /* 0x000fe20000000000 */
[----:B------:R-:W2:Y:S01]  /*5580*/  MUFU.TANH R29, R36 ;  /* 0x00000024001d7308 */ /* 0x000ea20000002400 */
[----:B------:R-:W-:-:S02]  /*5590*/  FMNMX.FTZ R3, R221, R3, !PT ;  /* 0x00000003dd037209 */ /* 0x000fc40007810000 */
[----:B------:R-:W-:Y:S02]  /*55a0*/  ISETP.GT.AND P1, PT, R7, 0x10, PT ;  /* 0x000000100700780c */ /* 0x000fe40003f24270 */
[----:B------:R-:W-:Y:S02]  /*55b0*/  FSEL R12, R127, -INF , P2 ;  /* 0xff8000007f0c7808 */ /* 0x000fe40001000000 */
[----:B------:R-:W-:Y:S02]  /*55c0*/  FMNMX.FTZ R5, R13, R5, !PT ;  /* 0x000000050d057209 */ /* 0x000fe40007810000 */
[----:B------:R-:W-:Y:S02]  /*55d0*/  FMNMX.FTZ R3, R251, R3, !PT ;  /* 0x00000003fb037209 */ /* 0x000fe40007810000 */
[----:B------:R-:W-:Y:S02]  /*55e0*/  ISETP.GT.AND P0, PT, R7, 0x11, PT ;  /* 0x000000110700780c */ /* 0x000fe40003f04270 */
[----:B------:R-:W-:Y:S01]  /*55f0*/  FSEL R68, R74, -INF , P1 ;  /* 0xff8000004a447808 */ /* 0x000fe20000800000 */
[----:B------:R-:W3:Y:S01]  /*5600*/  SHFL.BFLY PT, R8, R3, 0x2, 0x1f ;  /* 0x0c401f0003087f89 */ /* 0x000ee200000e0000 */
[----:B------:R-:W-:-:S02]  /*5610*/  FMNMX.FTZ R5, R12, R5, !PT ;  /* 0x000000050c057209 */ /* 0x000fc40007810000 */
[----:B------:R-:W-:Y:S02]  /*5620*/  ISETP.GT.AND P1, PT, R7, 0x18, PT ;  /* 0x000000180700780c */ /* 0x000fe40003f24270 */
[----:B------:R-:W-:Y:S02]  /*5630*/  FSEL R69, R71, -INF , P0 ;  /* 0xff80000047457808 */ /* 0x000fe40000000000 */
[----:B------:R-:W-:Y:S01]  /*5640*/  FMNMX.FTZ R5, R68, R5, !PT ;  /* 0x0000000544057209 */ /* 0x000fe20007810000 */
[----:B------:R-:W-:Y:S01]  /*5650*/  SHFL.BFLY PT, R71, R6, 0x1, 0x1f ;  /* 0x0c201f0006477f89 */ /* 0x000fe200000e0000 */
[----:B------:R-:W-:Y:S02]  /*5660*/  ISETP.GT.AND P0, PT, R7, 0x19, PT ;  /* 0x000000190700780c */ /* 0x000fe40003f04270 */
[----:B-1----:R-:W-:Y:S02]  /*5670*/  FSEL R75, R9, -INF , P1 ;  /* 0xff800000094b7808 */ /* 0x002fe40000800000 */
[----:B------:R-:W-:Y:S01]  /*5680*/  FMNMX.FTZ R5, R69, R5, !PT ;  /* 0x0000000545057209 */ /* 0x000fe20007810000 */
[----:B------:R-:W1:Y:S01]  /*5690*/  SHFL.BFLY PT, R9, R73, 0x1, 0x1f ;  /* 0x0c201f0049097f89 */ /* 0x000e6200000e0000 */
[----:B------:R-:W-:-:S02]  /*56a0*/  ISETP.GT.AND P1, PT, R7, 0x20, PT ;  /* 0x000000200700780c */ /* 0x000fc40003f24270 */
[----:B------:R-:W-:Y:S01]  /*56b0*/  FSEL R74, R189, -INF , P0 ;  /* 0xff800000bd4a7808 */ /* 0x000fe20000000000 */
[----:B------:R-:W-:Y:S01]  /*56c0*/  IMAD.MOV.U32 R189, RZ, RZ, R202 ;  /* 0x000000ffffbd7224 */ /* 0x000fe200078e00ca */
[----:B------:R-:W-:Y:S02]  /*56d0*/  FMNMX.FTZ R5, R75, R5, !PT ;  /* 0x000000054b057209 */ /* 0x000fe40007810000 */
[----:B------:R-:W-:Y:S02]  /*56e0*/  ISETP.GT.AND P0, PT, R7, 0x21, PT ;  /* 0x000000210700780c */ /* 0x000fe40003f04270 */
[----:B------:R-:W-:Y:S01]  /*56f0*/  FSEL R116, R187, -INF , P1 ;  /* 0xff800000bb747808 */ /* 0x000fe20000800000 */
[----:B------:R-:W-:Y:S01]  /*5700*/  IMAD.MOV.U32 R187, RZ, RZ, R201 ;  /* 0x000000ffffbb7224 */ /* 0x000fe200078e00c9 */
[----:B------:R-:W-:Y:S02]  /*5710*/  FMNMX.FTZ R5, R74, R5, !PT ;  /* 0x000000054a057209 */ /* 0x000fe40007810000 */
[----:B------:R-:W-:-:S02]  /*5720*/  ISETP.GT.AND P1, PT, R7, 0x28, PT ;  /* 0x000000280700780c */ /* 0x000fc40003f24270 */
[----:B------:R-:W-:Y:S01]  /*5730*/  FSEL R117, R188, -INF , P0 ;  /* 0xff800000bc757808 */ /* 0x000fe20000000000 */
[----:B------:R-:W-:Y:S01]  /*5740*/  IMAD.MOV.U32 R188, RZ, RZ, R200 ;  /* 0x000000ffffbc7224 */ /* 0x000fe200078e00c8 */
[----:B------:R-:W-:Y:S02]  /*5750*/  FMNMX.FTZ R5, R116, R5, !PT ;  /* 0x0000000574057209 */ /* 0x000fe40007810000 */
[----:B------:R-:W-:Y:S02]  /*5760*/  ISETP.GT.AND P0, PT, R7, 0x29, PT ;  /* 0x000000290700780c */ /* 0x000fe40003f04270 */
[----:B------:R-:W-:Y:S02]  /*5770*/  FSEL R118, R185, -INF , P1 ;  /* 0xff800000b9767808 */ /* 0x000fe40000800000 */
[----:B------:R-:W-:Y:S02]  /*5780*/  FMNMX.FTZ R5, R117, R5, !PT ;  /* 0x0000000575057209 */ /* 0x000fe40007810000 */
[----:B---3--:R-:W-:-:S02]  /*5790*/  FMNMX.FTZ R10, R3, R8, !PT ;  /* 0x00000008030a7209 */ /* 0x008fc40007810000 */
[C---:B------:R-:W-:Y:S01]  /*57a0*/  ISETP.GT.AND P1, PT, R7.reuse, 0x30, PT ;  /* 0x000000300700780c */ /* 0x040fe20003f24270 */
[----:B------:R3:W4:Y:S01]  /*57b0*/  MUFU.TANH R8, R38 ;  /* 0x0000002600087308 */ /* 0x0007220000002400 */
[----:B------:R-:W-:Y:S01]  /*57c0*/  FSEL R120, R186, -INF , P0 ;  /* 0xff800000ba787808 */ /* 0x000fe20000000000 */
[----:B------:R-:W5:Y:S01]  /*57d0*/  SHFL.BFLY PT, R70, R10, 0x1, 0x1f ;  /* 0x0c201f000a467f89 */ /* 0x000f6200000e0000 */
[----:B------:R-:W-:Y:S01]  /*57e0*/  FMNMX.FTZ R3, R118, R5, !PT ;  /* 0x0000000576037209 */ /* 0x000fe20007810000 */
[----:B------:R-:W-:Y:S01]  /*57f0*/  IMAD.MOV.U32 R186, RZ, RZ, R199 ;  /* 0x000000ffffba7224 */ /* 0x000fe200078e00c7 */
[----:B------:R-:W-:Y:S02]  /*5800*/  ISETP.GT.AND P0, PT, R7, 0x31, PT ;  /* 0x000000310700780c */ /* 0x000fe40003f04270 */
[----:B------:R-:W-:Y:S02]  /*5810*/  FSEL R132, R178, -INF , P1 ;  /* 0xff800000b2847808 */ /* 0x000fe40000800000 */
[----:B------:R-:W-:-:S02]  /*5820*/  FMNMX.FTZ R3, R120, R3, !PT ;  /* 0x0000000378037209 */ /* 0x000fc40007810000 */
[C---:B------:R-:W-:Y:S02]  /*5830*/  ISETP.GT.AND P1, PT, R7.reuse, 0x38, PT ;  /* 0x000000380700780c */ /* 0x040fe40003f24270 */
[----:B------:R-:W-:Y:S02]  /*5840*/  FSEL R133, R184, -INF , P0 ;  /* 0xff800000b8857808 */ /* 0x000fe40000000000 */
[----:B------:R-:W-:Y:S01]  /*5850*/  FMNMX.FTZ R3, R132, R3, !PT ;  /* 0x0000000384037209 */ /* 0x000fe20007810000 */
[----:B---3--:R-:W-:Y:S01]  /*5860*/  LDSM.16.MT88.4 R36, [R226+0x100] ;  /* 0x00010000e224783b */ /* 0x008fe20000004200 */
[----:B------:R-:W-:Y:S02]  /*5870*/  ISETP.GT.AND P0, PT, R7, 0x39, PT ;  /* 0x000000390700780c */ /* 0x000fe40003f04270 */
[----:B------:R-:W-:Y:S02]  /*5880*/  FSEL R135, R138, -INF , P1 ;  /* 0xff8000008a877808 */ /* 0x000fe40000800000 */
[----:B------:R-:W-:-:S02]  /*5890*/  FMNMX.FTZ R3, R133, R3, !PT ;  /* 0x0000000385037209 */ /* 0x000fc40007810000 */
[----:B------:R-:W-:Y:S02]  /*58a0*/  ISETP.GT.AND P1, PT, R7, 0x40, PT ;  /* 0x000000400700780c */ /* 0x000fe40003f24270 */
[----:B------:R-:W-:Y:S02]  /*58b0*/  FSEL R138, R176, -INF , P0 ;  /* 0xff800000b08a7808 */ /* 0x000fe40000000000 */
[----:B------:R-:W-:Y:S02]  /*58c0*/  FMNMX.FTZ R3, R135, R3, !PT ;  /* 0x0000000387037209 */ /* 0x000fe40007810000 */
[----:B------:R-:W-:Y:S02]  /*58d0*/  ISETP.GT.AND P0, PT, R7, 0x41, PT ;  /* 0x000000410700780c */ /* 0x000fe40003f04270 */
[----:B------:R-:W-:Y:S02]  /*58e0*/  FSEL R148, R102, -INF , P1 ;  /* 0xff80000066947808 */ /* 0x000fe40000800000 */
[----:B------:R-:W-:-:S02]  /*58f0*/  FMNMX.FTZ R3, R138, R3, !PT ;  /* 0x000000038a037209 */ /* 0x000fc40007810000 */
[----:B------:R-:W-:Y:S02]  /*5900*/  ISETP.GT.AND P3, PT, R7, 0x48, PT ;  /* 0x000000480700780c */ /* 0x000fe40003f64270 */
[----:B------:R-:W-:Y:S02]  /*5910*/  FSEL R149, R99, -INF , P0 ;  /* 0xff80000063957808 */ /* 0x000fe40000000000 */
[----:B------:R-:W-:Y:S02]  /*5920*/  FMNMX.FTZ R3, R148, R3, !PT ;  /* 0x0000000394037209 */ /* 0x000fe40007810000 */
[----:B-1----:R-:W-:Y:S02]  /*5930*/  FMNMX.FTZ R73, R73, R9, !PT ;  /* 0x0000000949497209 */ /* 0x002fe40007810000 */
[----:B------:R-:W-:Y:S01]  /*5940*/  ISETP.GT.AND P2, PT, R7, 0x49, PT ;  /* 0x000000490700780c */ /* 0x000fe20003f44270 */
[----:B------:R-:W1:Y:S01]  /*5950*/  MUFU.TANH R9, R48 ;  /* 0x0000003000097308 */ /* 0x000e620000002400 */
[----:B------:R-:W-:-:S02]  /*5960*/  FSEL R150, R79, -INF , P3 ;  /* 0xff8000004f967808 */ /* 0x000fc40001800000 */
[----:B------:R-:W-:Y:S02]  /*5970*/  FMNMX.FTZ R3, R149, R3, !PT ;  /* 0x0000000395037209 */ /* 0x000fe40007810000 */
[----:B------:R-:W-:Y:S01]  /*5980*/  FMNMX.FTZ R71, R6, R71, !PT ;  /* 0x0000004706477209 */ /* 0x000fe20007810000 */
[C---:B------:R-:W-:Y:S01]  /*5990*/  FMUL.FTZ R6, R73.reuse, c[0x0][0x2d0] ;  /* 0x0000b40049067a20 */ /* 0x040fe20000410000 */
[----:B------:R-:W-:Y:S02]  /*59a0*/  FSETP.NEU.FTZ.AND P0, PT, R73, -INF , PT ;  /* 0xff8000004900780b */ /* 0x000fe40003f1d000 */
[----:B------:R-:W-:Y:S02]  /*59b0*/  ISETP.GT.AND P1, PT, R7, 0x50, PT ;  /* 0x000000500700780c */ /* 0x000fe40003f24270 */
[----:B------:R-:W-:Y:S02]  /*59c0*/  FSEL R152, R94, -INF , P2 ;  /* 0xff8000005e987808 */ /* 0x000fe40001000000 */
[----:B------:R-:W-:-:S02]  /*59d0*/  FMNMX.FTZ R3, R150, R3, !PT ;  /* 0x0000000396037209 */ /* 0x000fc40007810000 */
[----:B------:R-:W-:Y:S02]  /*59e0*/  FSEL R6, R6, RZ, P0 ;  /* 0x000000ff06067208 */ /* 0x000fe40000000000 */
[----:B------:R-:W-:Y:S02]  /*59f0*/  ISETP.GT.AND P0, PT, R7, 0x51, PT ;  /* 0x000000510700780c */ /* 0x000fe40003f04270 */
[----:B------:R-:W-:Y:S01]  /*5a00*/  FSEL R170, R170, -INF , P1 ;  /* 0xff800000aaaa7808 */ /* 0x000fe20000800000 */
[----:B------:R-:W-:Y:S01]  /*5a10*/  FFMA.FTZ R5, R11, c[0x0][0x2d0], -R6 ;  /* 0x0000b4000b057a23 */ /* 0x000fe20000010806 */
[----:B------:R-:W-:Y:S02]  /*5a20*/  FMNMX.FTZ R3, R152, R3, !PT ;  /* 0x0000000398037209 */ /* 0x000fe40007810000 */
[----:B------:R-:W-:Y:S01]  /*5a30*/  ISETP.GT.AND P2, PT, R7, 0x58, PT ;  /* 0x000000580700780c */ /* 0x000fe20003f44270 */
[----:B------:R3:W-:Y:S01]  /*5a40*/  MUFU.EX2 R220, R5 ;  /* 0x0000000500dc7308 */ /* 0x0007e20000000800 */
[----:B------:R-:W-:-:S02]  /*5a50*/  FSEL R173, R32, -INF , P0 ;  /* 0xff80000020ad7808 */ /* 0x000fc40000000000 */
[----:B------:R-:W-:Y:S01]  /*5a60*/  FMNMX.FTZ R3, R170, R3, !PT ;  /* 0x00000003aa037209 */ /* 0x000fe20007810000 */
[----:B------:R-:W-:Y:S01]  /*5a70*/  LDSM.16.MT88.4 R32, [R225+0x100] ;  /* 0x00010000e120783b */ /* 0x000fe20000004200 */
[----:B------:R-:W-:Y:S02]  /*5a80*/  ISETP.GT.AND P1, PT, R7, 0x59, PT ;  /* 0x000000590700780c */ /* 0x000fe40003f24270 */
[----:B------:R-:W-:Y:S02]  /*5a90*/  FSEL R174, R31, -INF , P2 ;  /* 0xff8000001fae7808 */ /* 0x000fe40001000000 */
[----:B------:R-:W-:Y:S02]  /*5aa0*/  FMNMX.FTZ R3, R173, R3, !PT ;  /* 0x00000003ad037209 */ /* 0x000fe40007810000 */
[----:B------:R-:W-:Y:S02]  /*5ab0*/  ISETP.GT.AND P0, PT, R7, 0x60, PT ;  /* 0x000000600700780c */ /* 0x000fe40003f04270 */
[----:B------:R-:W-:-:S02]  /*5ac0*/  FSEL R176, R30, -INF , P1 ;  /* 0xff8000001eb07808 */ /* 0x000fc40000800000 */
[----:B------:R-:W-:Y:S01]  /*5ad0*/  FMNMX.FTZ R3, R174, R3, !PT ;  /* 0x00000003ae037209 */ /* 0x000fe20007810000 */
[----:B---3--:R-:W-:Y:S01]  /*5ae0*/  FFMA.FTZ R5, R18, c[0x0][0x2d0], -R6 ;  /* 0x0000b40012057a23 */ /* 0x008fe20000010806 */
[----:B------:R-:W-:Y:S02]  /*5af0*/  ISETP.GT.AND P2, PT, R7, 0x61, PT ;  /* 0x000000610700780c */ /* 0x000fe40003f44270 */
[----:B--2---:R-:W-:Y:S01]  /*5b00*/  FSEL R216, R29, -INF , P0 ;  /* 0xff8000001dd87808 */ /* 0x004fe20000000000 */
[----:B------:R2:W-:Y:S01]  /*5b10*/  MUFU.EX2 R217, R5 ;  /* 0x0000000500d97308 */ /* 0x0005e20000000800 */
[----:B------:R-:W-:Y:S02]  /*5b20*/  FMNMX.FTZ R3, R176, R3, !PT ;  /* 0x00000003b0037209 */ /* 0x000fe40007810000 */
[----:B------:R-:W-:Y:S02]  /*5b30*/  ISETP.GT.AND P1, PT, R7, 0x68, PT ;  /* 0x000000680700780c */ /* 0x000fe40003f24270 */
[----:B------:R-:W-:-:S02]  /*5b40*/  FSEL R214, R27, -INF , P2 ;  /* 0xff8000001bd67808 */ /* 0x000fc40001000000 */
[----:B------:R-:W-:Y:S02]  /*5b50*/  ISETP.GT.AND P0, PT, R7, 0x69, PT ;  /* 0x000000690700780c */ /* 0x000fe40003f04270 */
[----:B----4-:R-:W-:Y:S01]  /*5b60*/  FSEL R208, R8, -INF , P1 ;  /* 0xff80000008d07808 */ /* 0x010fe20000800000 */
[----:B------:R-:W-:Y:S01]  /*5b70*/  FMUL.FTZ R8, R71, c[0x0][0x2d0] ;  /* 0x0000b40047087a20 */ /* 0x000fe20000410000 */
[----:B-1----:R-:W-:Y:S02]  /*5b80*/  FSEL R183, R9, -INF , P0 ;  /* 0xff80000009b77808 */ /* 0x002fe40000000000 */
[----:B------:R-:W-:Y:S02]  /*5b90*/  FSETP.NEU.FTZ.AND P1, PT, R71, -INF , PT ;  /* 0xff8000004700780b */ /* 0x000fe40003f3d000 */
[----:B-----5:R-:W-:Y:S01]  /*5ba0*/  FMNMX.FTZ R70, R70, R10, !PT ;  /* 0x0000000a46467209 */ /* 0x020fe20007810000 */
[----:B--2---:R-:W-:-:S03]  /*5bb0*/  FFMA.FTZ R5, R19, c[0x0][0x2d0], -R6 ;  /* 0x0000b40013057a23 */ /* 0x004fc60000010806 */
[----:B------:R-:W-:Y:S01]  /*5bc0*/  FSETP.NEU.FTZ.AND P0, PT, R70, -INF , PT ;  /* 0xff8000004600780b */ /* 0x000fe20003f1d000 */
[----:B------:R1:W-:Y:S02]  /*5bd0*/  MUFU.EX2 R203, R5 ;  /* 0x0000000500cb7308 */ /* 0x0003e40000000800 */
[----:B-1----:R-:W-:Y:S01]  /*5be0*/  FMNMX.FTZ R5, R216, R3, !PT ;  /* 0x00000003d8057209 */ /* 0x002fe20007810000 */
[----:B------:R-:W-:-:S03]  /*5bf0*/  FFMA.FTZ R3, R20, c[0x0][0x2d0], -R6 ;  /* 0x0000b40014037a23 */ /* 0x000fc60000010806 */
[----:B------:R-:W-:Y:S02]  /*5c00*/  FMNMX.FTZ R5, R214, R5, !PT ;  /* 0x00000005d6057209 */ /* 0x000fe40007810000 */
[----:B------:R1:W-:Y:S02]  /*5c10*/  MUFU.EX2 R158, R3 ;  /* 0x00000003009e7308 */ /* 0x0003e40000000800 */
[----:B------:R-:W-:Y:S02]  /*5c20*/  FMNMX.FTZ R7, R208, R5, !PT ;  /* 0x00000005d0077209 */ /* 0x000fe40007810000 */
[----:B------:R-:W-:Y:S02]  /*5c30*/  FSEL R5, R8, RZ, P1 ;  /* 0x000000ff08057208 */ /* 0x000fe40000800000 */
[----:B------:R-:W-:-:S03]  /*5c40*/  FMNMX.FTZ R7, R183, R7, !PT ;  /* 0x00000007b7077209 */ /* 0x000fc60007810000 */
[----:B------:R-:W-:Y:S02]  /*5c50*/  FFMA.FTZ R8, R25, c[0x0][0x2d0], -R5 ;  /* 0x0000b40019087a23 */ /* 0x000fe40000010805 */
[----:B------:R-:W2:Y:S02]  /*5c60*/  SHFL.BFLY PT, R9, R7, 0x2, 0x1f ;  /* 0x0c401f0007097f89 */ /* 0x000ea400000e0000 */
[----:B------:R3:W-:Y:S01]  /*5c70*/  MUFU.EX2 R252, R8 ;  /* 0x0000000800fc7308 */ /* 0x0007e20000000800 */
[----:B-1----:R-:W-:-:S07]  /*5c80*/  FFMA.FTZ R3, R21, c[0x0][0x2d0], -R6 ;  /* 0x0000b40015037a23 */ /* 0x002fce0000010806 */
[----:B------:R1:W-:Y:S01]  /*5c90*/  MUFU.EX2 R195, R3 ;  /* 0x0000000300c37308 */ /* 0x0003e20000000800 */
[----:B---3--:R-:W-:-:S07]  /*5ca0*/  FFMA.FTZ R8, R26, c[0x0][0x2d0], -R5 ;  /* 0x0000b4001a087a23 */ /* 0x008fce0000010805 */
[----:B------:R-:W3:Y:S01]  /*5cb0*/  MUFU.EX2 R193, R8 ;  /* 0x0000000800c17308 */ /* 0x000ee20000000800 */
[----:B--2---:R-:W-:Y:S01]  /*5cc0*/  FMNMX.FTZ R7, R7, R9, !PT ;  /* 0x0000000907077209 */ /* 0x004fe20007810000 */
[----:B-1----:R-:W-:-:S06]  /*5cd0*/  FFMA.FTZ R3, R22, c[0x0][0x2d0], -R5 ;  /* 0x0000b40016037a23 */ /* 0x002fcc0000010805 */
[----:B------:R1:W-:Y:S01]  /*5ce0*/  MUFU.EX2 R250, R3 ;  /* 0x0000000300fa7308 */ /* 0x0003e20000000800 */
[----:B---3--:R-:W-:Y:S01]  /*5cf0*/  F2FP.BF16.PACK_AB R10, R193, R252 ;  /* 0x000000fcc10a723e */ /* 0x008fe200000010ff */
[----:B-1----:R-:W-:Y:S02]  /*5d00*/  FFMA.FTZ R3, R23, c[0x0][0x2d0], -R5 ;  /* 0x0000b40017037a23 */ /* 0x002fe40000010805 */
[----:B------:R-:W-:Y:S04]  /*5d10*/  LDSM.16.MT88.4 R20, [R224+0x100] ;  /* 0x00010000e014783b */ /* 0x000fe80000004200 */
[----:B------:R1:W-:Y:S02]  /*5d20*/  MUFU.EX2 R249, R3 ;  /* 0x0000000300f97308 */ /* 0x0003e40000000800 */
[----:B-1----:R-:W-:-:S05]  /*5d30*/  FMUL.FTZ R3, R70, c[0x0][0x2d0] ;  /* 0x0000b40046037a20 */ /* 0x002fca0000410000 */
[----:B------:R-:W-:-:S05]  /*5d40*/  FSEL R3, R3, RZ, P0 ;  /* 0x000000ff03037208 */ /* 0x000fca0000000000 */
[--C-:B------:R-:W-:Y:S02]  /*5d50*/  FFMA.FTZ R8, R16, c[0x0][0x2d0], -R3.reuse ;  /* 0x0000b40010087a23 */ /* 0x100fe40000010803 */
[--C-:B------:R-:W-:Y:S02]  /*5d60*/  FFMA.FTZ R0, R17, c[0x0][0x2d0], -R3.reuse ;  /* 0x0000b40011007a23 */ /* 0x100fe40000010803 */
[----:B------:R1:W-:Y:S01]  /*5d70*/  MUFU.EX2 R248, R8 ;  /* 0x0000000800f87308 */ /* 0x0003e20000000800 */
[----:B------:R-:W-:Y:S07]  /*5d80*/  LDSM.16.MT88.4 R16, [R227+0x100] ;  /* 0x00010000e310783b */ /* 0x000fee0000004200 */
[----:B------:R2:W3:Y:S01]  /*5d90*/  MUFU.EX2 R222, R0 ;  /* 0x0000000000de7308 */ /* 0x0004e20000000800 */
[----:B-1----:R-:W1:Y:S01]  /*5da0*/  SHFL.BFLY PT, R8, R7, 0x1, 0x1f ;  /* 0x0c201f0007087f89 */ /* 0x002e6200000e0000 */
[----:B--2---:R-:W-:Y:S01]  /*5db0*/  FFMA.FTZ R0, R24, c[0x0][0x2d0], -R3 ;  /* 0x0000b40018007a23 */ /* 0x004fe20000010803 */
[----:B---3--:R-:W-:-:S02]  /*5dc0*/  F2FP.BF16.PACK_AB R9, R222, R248 ;  /* 0x000000f8de09723e */ /* 0x008fc400000010ff */
[----:B------:R-:W-:Y:S03]  /*5dd0*/  LDSM.16.MT88.4 R24, [R227+0x900] ;  /* 0x00090000e318783b */ /* 0x000fe60000004200 */
[----:B------:R2:W-:Y:S01]  /*5de0*/  MUFU.EX2 R244, R0 ;  /* 0x0000000000f47308 */ /* 0x0005e20000000800 */
[----:B-1----:R-:W-:Y:S02]  /*5df0*/  FMNMX.FTZ R72, R7, R8, !PT ;  /* 0x0000000807487209 */ /* 0x002fe40007810000 */
[----:B------:R-:W-:Y:S01]  /*5e00*/  F2FP.BF16.PACK_AB R8, R249, R250 ;  /* 0x000000faf908723e */ /* 0x000fe200000010ff */
[----:B--2---:R-:W-:Y:S01]  /*5e10*/  FFMA.FTZ R0, R28, c[0x0][0x2d0], -R3 ;  /* 0x0000b4001c007a23 */ /* 0x004fe20000010803 */
[C---:B------:R-:W-:Y:S01]  /*5e20*/  FSETP.NEU.FTZ.AND P0, PT, R72.reuse, -INF , PT ;  /* 0xff8000004800780b */ /* 0x040fe20003f1d000 */
[----:B------:R-:W-:Y:S01]  /*5e30*/  FMUL.FTZ R2, R72, c[0x0][0x2d0] ;  /* 0x0000b40048027a20 */ /* 0x000fe20000410000 */
[----:B------:R-:W1:Y:S01]  /*5e40*/  LDSM.16.MT88.4 R28, [R224+0x900] ;  /* 0x00090000e01c783b */ /* 0x000e620000004200 */
[----:B------:R2:W3:Y:S02]  /*5e50*/  MUFU.EX2 R194, R0 ;  /* 0x0000000000c27308 */ /* 0x0004e40000000800 */
[----:B--2---:R-:W-:Y:S01]  /*5e60*/  FFMA.FTZ R0, R40, c[0x0][0x2d0], -R6 ;  /* 0x0000b40028007a23 */ /* 0x004fe20000010806 */
[----:B---3--:R-:W-:-:S05]  /*5e70*/  F2FP.BF16.PACK_AB R11, R194, R244 ;  /* 0x000000f4c20b723e */ /* 0x008fca00000010ff */
[----:B------:R2:W-:Y:S02]  /*5e80*/  MUFU.EX2 R184, R0 ;  /* 0x0000000000b87308 */ /* 0x0005e40000000800 */
[C---:B------:R-:W-:Y:S08]  /*5e90*/  HMMA.16816.F32.BF16 R88, R8.reuse, R20, RZ ;  /* 0x000000140858723c */ /* 0x040ff000000418ff */
[----:B------:R-:W-:Y:S01]  /*5ea0*/  HMMA.16816.F32.BF16 R84, R8, R16, RZ ;  /* 0x000000100854723c */ /* 0x000fe200000418ff */
[----:B--2---:R-:W-:-:S04]  /*5eb0*/  FFMA.FTZ R0, R41, c[0x0][0x2d0], -R6 ;  /* 0x0000b40029007a23 */ /* 0x004fc80000010806 */
[----:B------:R2:W-:Y:S03]  /*5ec0*/  MUFU.EX2 R4, R0 ;  /* 0x0000000000047308 */ /* 0x0005e60000000800 */
[C---:B------:R-:W-:Y:S08]  /*5ed0*/  HMMA.16816.F32.BF16 R64, R8.reuse, R22, RZ ;  /* 0x000000160840723c */ /* 0x040ff000000418ff */
[----:B------:R-:W-:Y:S01]  /*5ee0*/  HMMA.16816.F32.BF16 R60, R8, R18, RZ ;  /* 0x00000012083c723c */ /* 0x000fe200000418ff */
[----:B--2---:R-:W-:Y:S01]  /*5ef0*/  FSEL R0, R2, RZ, P0 ;  /* 0x000000ff02007208 */ /* 0x004fe20000000000 */
[----:B------:R-:W-:-:S06]  /*5f00*/  FFMA.FTZ R2, R42, c[0x0][0x2d0], -R6 ;  /* 0x0000b4002a027a23 */ /* 0x000fcc0000010806 */
[C---:B------:R-:W-:Y:S01]  /*5f10*/  HMMA.16816.F32.BF16 R80, R8.reuse, R32, RZ ;  /* 0x000000200850723c */ /* 0x040fe200000418ff */
[----:B------:R-:W-:Y:S01]  /*5f20*/  PLOP3.LUT P0, PT, PT, PT, UP0, 0x80, 0x0 ;  /* 0x000000000000781c */ /* 0x000fe20003f0f008 */
[----:B------:R2:W-:Y:S06]  /*5f30*/  MUFU.EX2 R190, R2 ;  /* 0x0000000200be7308 */ /* 0x0005ec0000000800 */
[C---:B------:R-:W-:Y:S08]  /*5f40*/  HMMA.16816.F32.BF16 R76, R8.reuse, R36, RZ ;  /* 0x00000024084c723c */ /* 0x040ff000000418ff */
[----:B------:R-:W-:Y:S01]  /*5f50*/  HMMA.16816.F32.BF16 R56, R8, R34, RZ ;  /* 0x000000220838723c */ /* 0x000fe200000418ff */
[----:B--2---:R-:W-:-:S04]  /*5f60*/  FFMA.FTZ R2, R15, c[0x0][0x2d0], -R0 ;  /* 0x0000b4000f027a23 */ /* 0x004fc80000010800 */
[----:B------:R2:W-:Y:S03]  /*5f70*/  MUFU.EX2 R178, R2 ;  /* 0x0000000200b27308 */ /* 0x0005e60000000800 */
[----:B------:R-:W-:Y:S01]  /*5f80*/  HMMA.16816.F32.BF16 R48, R8, R38, RZ ;  /* 0x000000260830723c */ /* 0x000fe200000418ff */
[----:B--2---:R-:W-:Y:S01]  /*5f90*/  FFMA.FTZ R2, R14, c[0x0][0x2d0], -R0 ;  /* 0x0000b4000e027a23 */ /* 0x004fe20000010800 */
[----:B------:R-:W-:-:S03]  /*5fa0*/  F2FP.BF16.PACK_AB R14, R158, R203 ;  /* 0x000000cb9e0e723e */ /* 0x000fc600000010ff */
[----:B------:R2:W3:Y:S02]  /*5fb0*/  MUFU.EX2 R177, R2 ;  /* 0x0000000200b17308 */ /* 0x0004e40000000800 */
[----:B--2---:R-:W-:Y:S01]  /*5fc0*/  FFMA.FTZ R2, R13, c[0x0][0x2d0], -R0 ;  /* 0x0000b4000d027a23 */ /* 0x004fe20000010800 */
[----:B---3--:R-:W-:-:S05]  /*5fd0*/  F2FP.BF16.PACK_AB R13, R177, R178 ;  /* 0x000000b2b10d723e */ /* 0x008fca00000010ff */
[----:B------:R2:W-:Y:S02]  /*5fe0*/  MUFU.EX2 R213, R2 ;  /* 0x0000000200d57308 */ /* 0x0005e40000000800 */
[----:B--2---:R-:W-:Y:S01]  /*5ff0*/  FFMA.FTZ R2, R12, c[0x0][0x2d0], -R0 ;  /* 0x0000b4000c027a23 */ /* 0x004fe20000010800 */
[----:B------:R-:W-:-:S05]  /*6000*/  F2FP.BF16.PACK_AB R12, R217, R220 ;  /* 0x000000dcd90c723e */ /* 0x000fca00000010ff */
[----:B------:R2:W3:Y:S02]  /*6010*/  MUFU.EX2 R215, R2 ;  /* 0x0000000200d77308 */ /* 0x0004e40000000800 */
[----:B--2---:R-:W-:Y:S01]  /*6020*/  FFMA.FTZ R2, R43, c[0x0][0x2d0], -R5 ;  /* 0x0000b4002b027a23 */ /* 0x004fe20000010805 */
[----:B---3--:R-:W-:-:S05]  /*6030*/  F2FP.BF16.PACK_AB R15, R215, R213 ;  /* 0x000000d5d70f723e */ /* 0x008fca00000010ff */
[----:B------:R2:W-:Y:S02]  /*6040*/  MUFU.EX2 R196, R2 ;  /* 0x0000000200c47308 */ /* 0x0005e40000000800 */
[C---:B------:R-:W-:Y:S08]  /*6050*/  HMMA.16816.F32.BF16 R52, R12.reuse, R20, RZ ;  /* 0x000000140c34723c */ /* 0x040ff000000418ff */
[----:B------:R-:W-:Y:S01]  /*6060*/  HMMA.16816.F32.BF16 R92, R12, R22, RZ ;  /* 0x000000160c5c723c */ /* 0x000fe200000418ff */
[----:B------:R-:W3:Y:S01]  /*6070*/  LDSM.16.MT88.4 R20, [R225+0x900] ;  /* 0x00090000e114783b */ /* 0x000ee20000004200 */
[----:B--2---:R-:W-:-:S04]  /*6080*/  FFMA.FTZ R2, R45, c[0x0][0x2d0], -R5 ;  /* 0x0000b4002d027a23 */ /* 0x004fc80000010805 */
[----:B------:R2:W4:Y:S02]  /*6090*/  MUFU.EX2 R185, R2 ;  /* 0x0000000200b97308 */ /* 0x0005240000000800 */
[C---:B------:R-:W-:Y:S08]  /*60a0*/  HMMA.16816.F32.BF16 R104, R12.reuse, R18, RZ ;  /* 0x000000120c68723c */ /* 0x040ff000000418ff */
[----:B------:R-:W-:Y:S01]  /*60b0*/  HMMA.16816.F32.BF16 R40, R12, R32, RZ ;  /* 0x000000200c28723c */ /* 0x000fe200000418ff */
[----:B--2---:R-:W-:-:S07]  /*60c0*/  FFMA.FTZ R2, R46, c[0x0][0x2d0], -R5 ;  /* 0x0000b4002e027a23 */ /* 0x004fce0000010805 */
[C---:B------:R-:W-:Y:S01]  /*60d0*/  HMMA.16816.F32.BF16 R108, R12.reuse, R34, RZ ;  /* 0x000000220c6c723c */ /* 0x040fe200000418ff */
[----:B----4-:R-:W-:Y:S01]  /*60e0*/  F2FP.BF16.PACK_AB R8, R185, R196 ;  /* 0x000000c4b908723e */ /* 0x010fe200000010ff */
[----:B------:R2:W-:Y:S06]  /*60f0*/  MUFU.EX2 R191, R2 ;  /* 0x0000000200bf7308 */ /* 0x0005ec0000000800 */
[C---:B------:R-:W-:Y:S08]  /*6100*/  HMMA.16816.F32.BF16 R32, R12.reuse, R36, RZ ;  /* 0x000000240c20723c */ /* 0x040ff000000418ff */
[----:B------:R-:W-:Y:S01]  /*6110*/  HMMA.16816.F32.BF16 R100, R12, R38, RZ ;  /* 0x000000260c64723c */ /* 0x000fe200000418ff */
[----:B--2---:R-:W-:-:S04]  /*6120*/  FFMA.FTZ R2, R47, c[0x0][0x2d0], -R5 ;  /* 0x0000b4002f027a23 */ /* 0x004fc80000010805 */
[----:B------:R2:W4:Y:S02]  /*6130*/  MUFU.EX2 R7, R2 ;  /* 0x0000000200077308 */ /* 0x0005240000000800 */
[--C-:B--2---:R-:W-:Y:S01]  /*6140*/  FFMA.FTZ R2, R44, c[0x0][0x2d0], -R3.reuse ;  /* 0x0000b4002c027a23 */ /* 0x104fe20000010803 */
[----:B----4-:R-:W-:Y:S01]  /*6150*/  F2FP.BF16.PACK_AB R10, R7, R191 ;  /* 0x000000bf070a723e */ /* 0x010fe200000010ff */
[----:B------:R-:W-:Y:S01]  /*6160*/  HMMA.16816.F32.BF16 R44, R12, R16, RZ ;  /* 0x000000100c2c723c */ /* 0x000fe200000418ff */
[----:B------:R-:W2:Y:S03]  /*6170*/  LDSM.16.MT88.4 R16, [R226+0x900] ;  /* 0x00090000e210783b */ /* 0x000ea60000004200 */
[----:B------:R4:W-:Y:S01]  /*6180*/  MUFU.EX2 R243, R2 ;  /* 0x0000000200f37308 */ /* 0x0009e20000000800 */
[----:B------:R-:W-:Y:S01]  /*6190*/  LDSM.16.MT88.4 R12, [R224+0x1100] ;  /* 0x00110000e00c783b */ /* 0x000fe20000004200 */
[----:B----4-:R-:W-:-:S06]  /*61a0*/  FFMA.FTZ R2, R96, c[0x0][0x2d0], -R3 ;  /* 0x0000b40060027a23 */ /* 0x010fcc0000010803 */
[----:B------:R4:W5:Y:S02]  /*61b0*/  MUFU.EX2 R223, R2 ;  /* 0x0000000200df7308 */ /* 0x0009640000000800 */
[----:B----4-:R-:W-:Y:S01]  /*61c0*/  FFMA.FTZ R2, R97, c[0x0][0x2d0], -R3 ;  /* 0x0000b40061027a23 */ /* 0x010fe20000010803 */
[----:B-----5:R-:W-:-:S05]  /*61d0*/  F2FP.BF16.PACK_AB R9, R223, R243 ;  /* 0x000000f3df09723e */ /* 0x020fca00000010ff */
[----:B------:R4:W-:Y:S02]  /*61e0*/  MUFU.EX2 R247, R2 ;  /* 0x0000000200f77308 */ /* 0x0009e40000000800 */
[----:B----4-:R-:W-:-:S06]  /*61f0*/  FFMA.FTZ R2, R98, c[0x0][0x2d0], -R3 ;  /* 0x0000b40062027a23 */ /* 0x010fcc0000010803 */
[----:B------:R4:W5:Y:S02]  /*6200*/  MUFU.EX2 R246, R2 ;  /* 0x0000000200f67308 */ /* 0x0009640000000800 */
[----:B----4-:R-:W-:Y:S01]  /*6210*/  FFMA.FTZ R2, R68, c[0x0][0x2d0], -R0 ;  /* 0x0000b40044027a23 */ /* 0x010fe20000010800 */
[----:B------:R-:W-:Y:S02]  /*6220*/  MOV R68, R205 ;  /* 0x000000cd00447202 */ /* 0x000fe40000000f00 */
[----:B-----5:R-:W-:-:S03]  /*6230*/  F2FP.BF16.PACK_AB R11, R246, R247 ;  /* 0x000000f7f60b723e */ /* 0x020fc600000010ff */
[----:B------:R4:W-:Y:S04]  /*6240*/  MUFU.EX2 R211, R2 ;  /* 0x0000000200d37308 */ /* 0x0009e80000000800 */
[C---:B-1----:R-:W-:Y:S08]  /*6250*/  HMMA.16816.F32.BF16 R124, R8.reuse, R28, R88 ;  /* 0x0000001c087c723c */ /* 0x042ff00000041858 */
[----:B------:R-:W-:Y:S01]  /*6260*/  HMMA.16816.F32.BF16 R96, R8, R24, R84 ;  /* 0x000000180860723c */ /* 0x000fe20000041854 */
[----:B----4-:R-:W-:-:S02]  /*6270*/  FFMA.FTZ R2, R69, c[0x0][0x2d0], -R0 ;  /* 0x0000b40045027a23 */ /* 0x010fc40000010800 */
[----:B------:R-:W-:Y:S02]  /*6280*/  IMAD.MOV.U32 R69, RZ, RZ, R204 ;  /* 0x000000ffff457224 */ /* 0x000fe400078e00cc */
[----:B------:R1:W4:Y:S03]  /*6290*/  MUFU.EX2 R210, R2 ;  /* 0x0000000200d27308 */ /* 0x0003260000000800 */
[C---:B---3--:R-:W-:Y:S08]  /*62a0*/  HMMA.16816.F32.BF16 R80, R8.reuse, R20, R80 ;  /* 0x000000140850723c */ /* 0x048ff00000041850 */
[----:B--2---:R-:W-:Y:S01]  /*62b0*/  HMMA.16816.F32.BF16 R76, R8, R16, R76 ;  /* 0x00000010084c723c */ /* 0x004fe2000004184c */
        /* <DEDUP_REMOVED lines=11> */
[----:B----4-:R-:W-:Y:S02]  /*6370*/  F2FP.BF16.PACK_AB R9, R210, R211 ;  /* 0x000000d3d209723e */ /* 0x010fe400000010ff */
[----:B------:R-:W-:Y:S01]  /*6380*/  F2FP.BF16.PACK_AB R10, R190, R4 ;  /* 0x00000004be0a723e */ /* 0x000fe200000010ff */
[----:B-1----:R-:W-:Y:S01]  /*6390*/  FFMA.FTZ R2, R112, c[0x0][0x2d0], -R5 ;  /* 0x0000b40070027a23 */ /* 0x002fe20000010805 */
[----:B--2---:R-:W-:-:S03]  /*63a0*/  F2FP.BF16.PACK_AB R11, R209, R212 ;  /* 0x000000d4d10b723e */ /* 0x004fc600000010ff */
[----:B------:R1:W-:Y:S04]  /*63b0*/  MUFU.EX2 R207, R2 ;  /* 0x0000000200cf7308 */ /* 0x0003e80000000800 */
[C---:B------:R-:W-:Y:S08]  /*63c0*/  HMMA.16816.F32.BF16 R84, R8.reuse, R20, R40 ;  /* 0x000000140854723c */ /* 0x040ff00000041828 */
[----:B------:R-:W-:Y:S01]  /*63d0*/  HMMA.16816.F32.BF16 R40, R8, R22, R108 ;  /* 0x000000160828723c */ /* 0x000fe2000004186c */
[----:B------:R-:W2:Y:S01]  /*63e0*/  LDSM.16.MT88.4 R20, [R226+0x1100] ;  /* 0x00110000e214783b */ /* 0x000ea20000004200 */
[----:B-1----:R-:W-:-:S05]  /*63f0*/  FFMA.FTZ R2, R113, c[0x0][0x2d0], -R5 ;  /* 0x0000b40071027a23 */ /* 0x002fca0000010805 */
[----:B------:R-:W-:Y:S01]  /*6400*/  IMAD.MOV.U32 R108, RZ, RZ, R197 ;  /* 0x000000ffff6c7224 */ /* 0x000fe200078e00c5 */
[----:B------:R1:W3:Y:S01]  /*6410*/  MUFU.EX2 R206, R2 ;  /* 0x0000000200ce7308 */ /* 0x0002e20000000800 */
[----:B------:R-:W-:Y:S01]  /*6420*/  IMAD.MOV.U32 R109, RZ, RZ, R196 ;  /* 0x000000ffff6d7224 */ /* 0x000fe200078e00c4 */
[----:B------:R-:W-:Y:S01]  /*6430*/  HMMA.16816.F32.BF16 R44, R8, R24, R44 ;  /* 0x00000018082c723c */ /* 0x000fe2000004182c */
[----:B------:R-:W-:Y:S02]  /*6440*/  IMAD.MOV.U32 R110, RZ, RZ, R195 ;  /* 0x000000ffff6e7224 */ /* 0x000fe400078e00c3 */
[----:B------:R-:W-:-:S05]  /*6450*/  IMAD.MOV.U32 R111, RZ, RZ, R194 ;  /* 0x000000ffff6f7224 */ /* 0x000fca00078e00c2 */
[----:B------:R-:W-:Y:S01]  /*6460*/  HMMA.16816.F32.BF16 R52, R8, R28, R52 ;  /* 0x0000001c0834723c */ /* 0x000fe20000041834 */
[----:B-1----:R-:W-:-:S07]  /*6470*/  FFMA.FTZ R2, R114, c[0x0][0x2d0], -R5 ;  /* 0x0000b40072027a23 */ /* 0x002fce0000010805 */
[C---:B------:R-:W-:Y:S01]  /*6480*/  HMMA.16816.F32.BF16 R36, R8.reuse, R30, R92 ;  /* 0x0000001e0824723c */ /* 0x040fe2000004185c */
[----:B------:R-:W-:Y:S01]  /*6490*/  LDSM.16.MT88.4 R28, [R227+0x1100] ;  /* 0x00110000e31c783b */ /* 0x000fe20000004200 */
[----:B------:R1:W-:Y:S06]  /*64a0*/  MUFU.EX2 R205, R2 ;  /* 0x0000000200cd7308 */ /* 0x0003ec0000000800 */
[----:B------:R-:W-:Y:S07]  /*64b0*/  HMMA.16816.F32.BF16 R88, R8, R18, R100 ;  /* 0x000000120858723c */ /* 0x000fee0000041864 */
[----:B------:R-:W-:-:S02]  /*64c0*/  IMAD.MOV.U32 R103, RZ, RZ, R108 ;  /* 0x000000ffff677224 */ /* 0x000fc400078e006c */
[----:B------:R-:W-:Y:S02]  /*64d0*/  IMAD.MOV.U32 R108, RZ, RZ, R184 ;  /* 0x000000ffff6c7224 */ /* 0x000fe400078e00b8 */
[----:B-1----:R-:W-:Y:S02]  /*64e0*/  FFMA.FTZ R2, R115, c[0x0][0x2d0], -R5 ;  /* 0x0000b40073027a23 */ /* 0x002fe40000010805 */
[----:B------:R-:W-:Y:S01]  /*64f0*/  HMMA.16816.F32.BF16 R112, R8, R16, R32 ;  /* 0x000000100870723c */ /* 0x000fe20000041820 */
[----:B------:R-:W-:Y:S01]  /*6500*/  IMAD.MOV.U32 R102, RZ, RZ, R109 ;  /* 0x000000ffff667224 */ /* 0x000fe200078e006d */
[----:B------:R1:W4:Y:S01]  /*6510*/  MUFU.EX2 R204, R2 ;  /* 0x0000000200cc7308 */ /* 0x0003220000000800 */
[----:B------:R-:W-:-:S04]  /*6520*/  IMAD.MOV.U32 R101, RZ, RZ, R108 ;  /* 0x000000ffff657224 */ /* 0x000fc800078e006c */
[----:B------:R-:W-:Y:S01]  /*6530*/  IMAD.MOV.U32 R16, RZ, RZ, R188 ;  /* 0x000000ffff107224 */ /* 0x000fe200078e00bc */
[----:B------:R-:W-:Y:S01]  /*6540*/  HMMA.16816.F32.BF16 R32, R8, R26, R104 ;  /* 0x0000001a0820723c */ /* 0x000fe20000041868 */
[----:B------:R-:W5:Y:S01]  /*6550*/  LDSM.16.MT88.4 R24, [R225+0x1100] ;  /* 0x00110000e118783b */ /* 0x000f620000004200 */
[----:B------:R-:W-:-:S05]  /*6560*/  IMAD.MOV.U32 R17, RZ, RZ, R185 ;  /* 0x000000ffff117224 */ /* 0x000fca00078e00b9 */
[----:B------:R-:W-:Y:S01]  /*6570*/  MOV R105, R192 ;  /* 0x000000c000697202 */ /* 0x000fe20000000f00 */
[----:B------:R-:W-:Y:S01]  /*6580*/  IMAD.MOV.U32 R107, RZ, RZ, R4 ;  /* 0x000000ffff6b7224 */ /* 0x000fe200078e0004 */
[----:B---3--:R-:W-:Y:S01]  /*6590*/  F2FP.BF16.PACK_AB R8, R206, R207 ;  /* 0x000000cfce08723e */ /* 0x008fe200000010ff */
[----:B-1----:R-:W-:Y:S01]  /*65a0*/  FFMA.FTZ R2, R122, c[0x0][0x2d0], -R3 ;  /* 0x0000b4007a027a23 */ /* 0x002fe20000010803 */
[----:B----4-:R-:W-:Y:S01]  /*65b0*/  F2FP.BF16.PACK_AB R10, R204, R205 ;  /* 0x000000cdcc0a723e */ /* 0x010fe200000010ff */
[----:B------:R-:W-:Y:S02]  /*65c0*/  IMAD.MOV.U32 R4, RZ, RZ, R189 ;  /* 0x000000ffff047224 */ /* 0x000fe400078e00bd */
[----:B------:R1:W-:Y:S01]  /*65d0*/  MUFU.EX2 R203, R2 ;  /* 0x0000000200cb7308 */ /* 0x0003e20000000800 */
[----:B------:R-:W-:Y:S02]  /*65e0*/  IMAD.MOV.U32 R106, RZ, RZ, R187 ;  /* 0x000000ffff6a7224 */ /* 0x000fe400078e00bb */
[----:B------:R-:W-:-:S02]  /*65f0*/  IMAD.MOV.U32 R104, RZ, RZ, R159 ;  /* 0x000000ffff687224 */ /* 0x000fc400078e009f */
[----:B------:R-:W-:Y:S02]  /*6600*/  IMAD.MOV.U32 R122, RZ, RZ, R158 ;  /* 0x000000ffff7a7224 */ /* 0x000fe400078e009e */
[----:B------:R-:W-:Y:S02]  /*6610*/  FFMA.FTZ R4, R4, c[0x0][0x2d0], -R6 ;  /* 0x0000b40004047a23 */ /* 0x000fe40000010806 */
        /* <DEDUP_REMOVED lines=10> */
[----:B------:R-:W-:Y:S01]  /*66c0*/  MOV R108, R128 ;  /* 0x00000080006c7202 */ /* 0x000fe20000000f00 */
[----:B-1----:R-:W-:Y:S01]  /*66d0*/  FFMA.FTZ R2, R130, c[0x0][0x2d0], -R6 ;  /* 0x0000b40082027a23 */ /* 0x002fe20000010806 */
[----:B---3--:R-:W-:Y:S01]  /*66e0*/  F2FP.BF16.PACK_AB R11, R200, R201 ;  /* 0x000000c9c80b723e */ /* 0x008fe200000010ff */
[----:B------:R-:W-:-:S04]  /*66f0*/  IMAD.MOV.U32 R130, RZ, RZ, R157 ;  /* 0x000000ffff827224 */ /* 0x000fc800078e009d */
[----:B------:R1:W-:Y:S02]  /*6700*/  MUFU.EX2 R199, R2 ;  /* 0x0000000200c77308 */ /* 0x0003e40000000800 */
[C---:B--2---:R-:W-:Y:S08]  /*6710*/  HMMA.16816.F32.BF16 R92, R8.reuse, R20, R76 ;  /* 0x00000014085c723c */ /* 0x044ff0000004184c */
[----:B------:R-:W-:Y:S01]  /*6720*/  HMMA.16816.F32.BF16 R124, R8, R12, R124 ;  /* 0x0000000c087c723c */ /* 0x000fe2000004187c */
[----:B-1----:R-:W-:-:S02]  /*6730*/  FFMA.FTZ R2, R134, c[0x0][0x2d0], -R6 ;  /* 0x0000b40086027a23 */ /* 0x002fc40000010806 */
[----:B------:R-:W-:Y:S02]  /*6740*/  IMAD.MOV.U32 R134, RZ, RZ, R156 ;  /* 0x000000ffff867224 */ /* 0x000fe400078e009c */
[----:B------:R1:W2:Y:S03]  /*6750*/  MUFU.EX2 R198, R2 ;  /* 0x0000000200c67308 */ /* 0x0002a60000000800 */
[C---:B-----5:R-:W-:Y:S08]  /*6760*/  HMMA.16816.F32.BF16 R156, R8.reuse, R24, R80 ;  /* 0x00000018089c723c */ /* 0x060ff00000041850 */
        /* <DEDUP_REMOVED lines=8> */
[----:B-1----:R-:W-:-:S04]  /*67f0*/  FFMA.FTZ R2, R140, c[0x0][0x2d0], -R6 ;  /* 0x0000b4008c027a23 */ /* 0x002fc80000010806 */
[----:B------:R1:W3:Y:S03]  /*6800*/  MUFU.EX2 R196, R2 ;  /* 0x0000000200c47308 */ /* 0x0002e60000000800 */
[----:B------:R-:W-:Y:S07]  /*6810*/  HMMA.16816.F32.BF16 R56, R8, R22, R48 ;  /* 0x000000160838723c */ /* 0x000fee0000041830 */
[----:B--2---:R-:W-:Y:S01]  /*6820*/  F2FP.BF16.PACK_AB R8, R198, R199 ;  /* 0x000000c7c608723e */ /* 0x004fe200000010ff */
[----:B-1----:R-:W-:Y:S01]  /*6830*/  FFMA.FTZ R2, R116, c[0x0][0x2d0], -R0 ;  /* 0x0000b40074027a23 */ /* 0x002fe20000010800 */
[----:B---3--:R-:W-:-:S03]  /*6840*/  F2FP.BF16.PACK_AB R10, R196, R197 ;  /* 0x000000c5c40a723e */ /* 0x008fc600000010ff */
        /* <DEDUP_REMOVED lines=15> */
[C---:B------:R-:W-:Y:S07]  /*6940*/  HMMA.16816.F32.BF16 R36, R8.reuse, R24, R84 ;  /* 0x000000180824723c */ /* 0x040fee0000041854 */
[----:B------:R-:W-:Y:S01]  /*6950*/  IMAD.MOV.U32 R87, RZ, RZ, R134 ;  /* 0x000000ffff577224 */ /* 0x000fe200078e0086 */
[----:B------:R-:W-:Y:S01]  /*6960*/  MOV R134, R16 ;  /* 0x0000001000867202 */ /* 0x000fe20000000f00 */
[----:B------:R-:W-:Y:S01]  /*6970*/  HMMA.16816.F32.BF16 R52, R8, R12, R52 ;  /* 0x0000000c0834723c */ /* 0x000fe20000041834 */
[----:B------:R-:W2:Y:S01]  /*6980*/  LDSM.16.MT88.4 R12, [R227+0x1900] ;  /* 0x00190000e30c783b */ /* 0x000ea20000004200 */
[----:B------:R-:W-:-:S02]  /*6990*/  IMAD.MOV.U32 R86, RZ, RZ, R130 ;  /* 0x000000ffff567224 */ /* 0x000fc400078e0082 */
[----:B------:R-:W-:Y:S02]  /*69a0*/  IMAD.MOV.U32 R120, RZ, RZ, R134 ;  /* 0x000000ffff787224 */ /* 0x000fe400078e0086 */
[----:B-1----:R-:W-:Y:S02]  /*69b0*/  FFMA.FTZ R2, R143, c[0x0][0x2d0], -R5 ;  /* 0x0000b4008f027a23 */ /* 0x002fe40000010805 */
[----:B------:R-:W-:Y:S01]  /*69c0*/  IMAD.MOV.U32 R134, RZ, RZ, R111 ;  /* 0x000000ffff867224 */ /* 0x000fe200078e006f */
[----:B------:R-:W-:Y:S01]  /*69d0*/  HMMA.16816.F32.BF16 R44, R8, R28, R44 ;  /* 0x0000001c082c723c */ /* 0x000fe2000004182c */
[----:B------:R1:W-:Y:S01]  /*69e0*/  MUFU.EX2 R189, R2 ;  /* 0x0000000200bd7308 */ /* 0x0003e20000000800 */
[----:B------:R-:W-:Y:S02]  /*69f0*/  IMAD.MOV.U32 R130, RZ, RZ, R17 ;  /* 0x000000ffff827224 */ /* 0x000fe400078e0011 */
[----:B------:R-:W3:Y:S02]  /*6a00*/  LDSM.16.MT88.4 R16, [R224+0x1900] ;  /* 0x00190000e010783b */ /* 0x000ee40000004200 */
[----:B------:R-:W-:-:S02]  /*6a10*/  IMAD.MOV.U32 R100, RZ, RZ, R130 ;  /* 0x000000ffff647224 */ /* 0x000fc400078e0082 */
[C---:B------:R-:W-:Y:S01]  /*6a20*/  HMMA.16816.F32.BF16 R28, R8.reuse, R30, R32 ;  /* 0x0000001e081c723c */ /* 0x040fe20000041820 */
[----:B------:R-:W4:Y:S07]  /*6a30*/  LDSM.16.MT88.4 R32, [R226+0x1900] ;  /* 0x00190000e220783b */ /* 0x000f2e0000004200 */
[C---:B------:R-:W-:Y:S01]  /*6a40*/  HMMA.16816.F32.BF16 R40, R8.reuse, R26, R40 ;  /* 0x0000001a0828723c */ /* 0x040fe20000041828 */
[--C-:B-1----:R-:W-:Y:S01]  /*6a50*/  FFMA.FTZ R2, R144, c[0x0][0x2d0], -R5.reuse ;  /* 0x0000b40090027a23 */ /* 0x102fe20000010805 */
[----:B------:R-:W1:Y:S03]  /*6a60*/  LDSM.16.MT88.4 R24, [R225+0x1900] ;  /* 0x00190000e118783b */ /* 0x000e660000004200 */
[----:B------:R5:W2:Y:S03]  /*6a70*/  MUFU.EX2 R188, R2 ;  /* 0x0000000200bc7308 */ /* 0x000aa60000000800 */
[----:B------:R-:W-:Y:S01]  /*6a80*/  HMMA.16816.F32.BF16 R88, R8, R22, R88 ;  /* 0x000000160858723c */ /* 0x000fe20000041858 */
[----:B------:R-:W1:Y:S01]  /*6a90*/  LDSM.16.MT88.4 R20, [R224+0x2100] ;  /* 0x00210000e014783b */ /* 0x000e620000004200 */
[----:B-----5:R-:W-:-:S05]  /*6aa0*/  FFMA.FTZ R2, R145, c[0x0][0x2d0], -R5 ;  /* 0x0000b40091027a23 */ /* 0x020fca0000010805 */
[----:B--2---:R-:W-:Y:S01]  /*6ab0*/  F2FP.BF16.PACK_AB R8, R188, R189 ;  /* 0x000000bdbc08723e */ /* 0x004fe200000010ff */
[----:B------:R2:W-:Y:S02]  /*6ac0*/  MUFU.EX2 R187, R2 ;  /* 0x0000000200bb7308 */ /* 0x0005e40000000800 */
[----:B--2---:R-:W-:-:S06]  /*6ad0*/  FFMA.FTZ R2, R146, c[0x0][0x2d0], -R5 ;  /* 0x0000b40092027a23 */ /* 0x004fcc0000010805 */
[----:B------:R2:W5:Y:S02]  /*6ae0*/  MUFU.EX2 R186, R2 ;  /* 0x0000000200ba7308 */ /* 0x0005640000000800 */
[----:B--2---:R-:W-:Y:S01]  /*6af0*/  FFMA.FTZ R2, R131, c[0x0][0x2d0], -R3 ;  /* 0x0000b40083027a23 */ /* 0x004fe20000010803 */
[----:B-----5:R-:W-:-:S05]  /*6b00*/  F2FP.BF16.PACK_AB R10, R186, R187 ;  /* 0x000000bbba0a723e */ /* 0x020fca00000010ff */
[----:B------:R2:W-:Y:S02]  /*6b10*/  MUFU.EX2 R185, R2 ;  /* 0x0000000200b97308 */ /* 0x0005e40000000800 */
[----:B--2---:R-:W-:-:S06]  /*6b20*/  FFMA.FTZ R2, R136, c[0x0][0x2d0], -R3 ;  /* 0x0000b40088027a23 */ /* 0x004fcc0000010803 */
[----:B------:R2:W5:Y:S02]  /*6b30*/  MUFU.EX2 R184, R2 ;  /* 0x0000000200b87308 */ /* 0x0005640000000800 */
[----:B--2---:R-:W-:Y:S01]  /*6b40*/  FFMA.FTZ R2, R129, c[0x0][0x2d0], -R3 ;  /* 0x0000b40081027a23 */ /* 0x004fe20000010803 */
[----:B-----5:R-:W-:-:S05]  /*6b50*/  F2FP.BF16.PACK_AB R9, R184, R185 ;  /* 0x000000b9b809723e */ /* 0x020fca00000010ff */
[----:B------:R2:W-:Y:S02]  /*6b60*/  MUFU.EX2 R117, R2 ;  /* 0x0000000200757308 */ /* 0x0005e40000000800 */
[----:B--2---:R-:W-:Y:S02]  /*6b70*/  FFMA.FTZ R2, R137, c[0x0][0x2d0], -R3 ;  /* 0x0000b40089027a23 */ /* 0x004fe40000010803 */
[----:B------:R-:W-:-:S04]  /*6b80*/  IMAD.MOV.U32 R137, RZ, RZ, R102 ;  /* 0x000000ffff897224 */ /* 0x000fc800078e0066 */
[----:B------:R2:W5:Y:S02]  /*6b90*/  MUFU.EX2 R118, R2 ;  /* 0x0000000200767308 */ /* 0x0005640000000800 */
[----:B--2---:R-:W-:Y:S01]  /*6ba0*/  FFMA.FTZ R2, R147, c[0x0][0x2d0], -R6 ;  /* 0x0000b40093027a23 */ /* 0x004fe20000010806 */
[----:B-----5:R-:W-:-:S05]  /*6bb0*/  F2FP.BF16.PACK_AB R11, R118, R117 ;  /* 0x00000075760b723e */ /* 0x020fca00000010ff */
[----:B------:R2:W-:Y:S02]  /*6bc0*/  MUFU.EX2 R116, R2 ;  /* 0x0000000200747308 */ /* 0x0005e40000000800 */
[C---:B------:R-:W-:Y:S08]  /*6bd0*/  HMMA.16816.F32.BF16 R140, R8.reuse, R12, R96 ;  /* 0x0000000c088c723c */ /* 0x040ff00000041860 */
[----:B---3--:R-:W-:Y:S01]  /*6be0*/  HMMA.16816.F32.BF16 R128, R8, R18, R80 ;  /* 0x000000120880723c */ /* 0x008fe20000041850 */
[----:B--2---:R-:W-:-:S02]  /*6bf0*/  FFMA.FTZ R2, R154, c[0x0][0x2d0], -R6 ;  /* 0x0000b4009a027a23 */ /* 0x004fc40000010806 */
[----:B------:R-:W-:Y:S02]  /*6c00*/  IMAD.MOV.U32 R154, RZ, RZ, R101 ;  /* 0x000000ffff9a7224 */ /* 0x000fe400078e0065 */
[----:B------:R2:W-:Y:S03]  /*6c10*/  MUFU.EX2 R115, R2 ;  /* 0x0000000200737308 */ /* 0x0005e60000000800 */
[C---:B------:R-:W-:Y:S08]  /*6c20*/  HMMA.16816.F32.BF16 R144, R8.reuse, R14, R76 ;  /* 0x0000000e0890723c */ /* 0x040ff0000004184c */
[----:B----4-:R-:W-:Y:S01]  /*6c30*/  HMMA.16816.F32.BF16 R80, R8, R32, R92 ;  /* 0x000000200850723c */ /* 0x010fe2000004185c */
[----:B--2---:R-:W-:-:S07]  /*6c40*/  FFMA.FTZ R2, R161, c[0x0][0x2d0], -R6 ;  /* 0x0000b400a1027a23 */ /* 0x004fce0000010806 */
[C---:B------:R-:W-:Y:S01]  /*6c50*/  HMMA.16816.F32.BF16 R124, R8.reuse, R16, R124 ;  /* 0x00000010087c723c */ /* 0x040fe2000004187c */
[----:B------:R-:W-:Y:S01]  /*6c60*/  IMAD.MOV.U32 R161, RZ, RZ, R106 ;  /* 0x000000ffffa17224 */ /* 0x000fe200078e006a */
[----:B------:R2:W-:Y:S06]  /*6c70*/  MUFU.EX2 R114, R2 ;  /* 0x0000000200727308 */ /* 0x0005ec0000000800 */
[C---:B-1----:R-:W-:Y:S08]  /*6c80*/  HMMA.16816.F32.BF16 R156, R8.reuse, R24, R156 ;  /* 0x00000018089c723c */ /* 0x042ff0000004189c */
[----:B------:R-:W-:Y:S01]  /*6c90*/  HMMA.16816.F32.BF16 R76, R8, R34, R56 ;  /* 0x00000022084c723c */ /* 0x000fe20000041838 */
[----:B--2---:R-:W-:-:S02]  /*6ca0*/  FFMA.FTZ R2, R162, c[0x0][0x2d0], -R6 ;  /* 0x0000b400a2027a23 */ /* 0x004fc40000010806 */
[----:B------:R-:W-:Y:S02]  /*6cb0*/  IMAD.MOV.U32 R162, RZ, RZ, R103 ;  /* 0x000000ffffa27224 */ /* 0x000fe400078e0067 */
[----:B------:R1:W-:Y:S01]  /*6cc0*/  MUFU.EX2 R113, R2 ;  /* 0x0000000200717308 */ /* 0x0003e20000000800 */
[----:B------:R-:W-:-:S04]  /*6cd0*/  IMAD.MOV.U32 R103, RZ, RZ, R110 ;  /* 0x000000ffff677224 */ /* 0x000fc800078e006e */
[----:B------:R-:W-:Y:S02]  /*6ce0*/  IMAD.MOV.U32 R136, RZ, RZ, R103 ;  /* 0x000000ffff887224 */ /* 0x000fe400078e0067 */
[----:B-1----:R-:W-:Y:S02]  /*6cf0*/  FFMA.FTZ R2, R132, c[0x0][0x2d0], -R0 ;  /* 0x0000b40084027a23 */ /* 0x002fe40000010800 */
[----:B------:R-:W-:Y:S02]  /*6d00*/  IMAD.MOV.U32 R132, RZ, RZ, R100 ;  /* 0x000000ffff847224 */ /* 0x000fe400078e0064 */
[----:B------:R1:W-:Y:S02]  /*6d10*/  MUFU.EX2 R111, R2 ;  /* 0x00000002006f7308 */ /* 0x0003e40000000800 */
[----:B-1----:R-:W-:Y:S02]  /*6d20*/  FFMA.FTZ R2, R133, c[0x0][0x2d0], -R0 ;  /* 0x0000b40085027a23 */ /* 0x002fe40000010800 */
[----:B------:R-:W-:-:S04]  /*6d30*/  IMAD.MOV.U32 R133, RZ, RZ, R107 ;  /* 0x000000ffff857224 */ /* 0x000fc800078e006b */
[----:B------:R1:W2:Y:S02]  /*6d40*/  MUFU.EX2 R110, R2 ;  /* 0x00000002006e7308 */ /* 0x0002a40000000800 */
[----:B-1----:R-:W-:Y:S02]  /*6d50*/  FFMA.FTZ R2, R135, c[0x0][0x2d0], -R0 ;  /* 0x0000b40087027a23 */ /* 0x002fe40000010800 */
[----:B------:R-:W-:-:S04]  /*6d60*/  IMAD.MOV.U32 R135, RZ, RZ, R87 ;  /* 0x000000ffff877224 */ /* 0x000fc800078e0057 */
[----:B------:R1:W-:Y:S02]  /*6d70*/  MUFU.EX2 R109, R2 ;  /* 0x00000002006d7308 */ /* 0x0003e40000000800 */
[----:B-1----:R-:W-:Y:S02]  /*6d80*/  FFMA.FTZ R2, R138, c[0x0][0x2d0], -R0 ;  /* 0x0000b4008a027a23 */ /* 0x002fe40000010800 */
[----:B------:R-:W-:-:S04]  /*6d90*/  IMAD.MOV.U32 R138, RZ, RZ, R86 ;  /* 0x000000ffff8a7224 */ /* 0x000fc800078e0056 */
[----:B------:R1:W3:Y:S01]  /*6da0*/  MUFU.EX2 R107, R2 ;  /* 0x00000002006b7308 */ /* 0x0002e20000000800 */
[----:B------:R-:W-:Y:S07]  /*6db0*/  HMMA.16816.F32.BF16 R84, R8, R26, R64 ;  /* 0x0000001a0854723c */ /* 0x000fee0000041840 */
[----:B------:R-:W-:Y:S02]  /*6dc0*/  F2FP.BF16.PACK_AB R8, R190, R191 ;  /* 0x000000bfbe08723e */ /* 0x000fe400000010ff */
[----:B--2---:R-:W-:-:S02]  /*6dd0*/  F2FP.BF16.PACK_AB R9, R110, R111 ;  /* 0x0000006f6e09723e */ /* 0x004fc400000010ff */
[----:B------:R-:W-:Y:S01]  /*6de0*/  F2FP.BF16.PACK_AB R10, R115, R116 ;  /* 0x00000074730a723e */ /* 0x000fe200000010ff */
[----:B-1----:R-:W-:Y:S01]  /*6df0*/  FFMA.FTZ R2, R163, c[0x0][0x2d0], -R6 ;  /* 0x0000b400a3027a23 */ /* 0x002fe20000010806 */
[----:B---3--:R-:W-:Y:S01]  /*6e00*/  F2FP.BF16.PACK_AB R11, R107, R109 ;  /* 0x0000006d6b0b723e */ /* 0x008fe200000010ff */
[----:B------:R-:W-:Y:S02]  /*6e10*/  IMAD.MOV.U32 R163, RZ, RZ, R120 ;  /* 0x000000ffffa37224 */ /* 0x000fe400078e0078 */
[----:B------:R1:W-:Y:S01]  /*6e20*/  MUFU.EX2 R112, R2 ;  /* 0x0000000200707308 */ /* 0x0003e20000000800 */
[----:B------:R-:W-:Y:S01]  /*6e30*/  IMAD.MOV.U32 R120, RZ, RZ, R134 ;  /* 0x000000ffff787224 */ /* 0x000fe200078e0086 */
[----:B------:R-:W-:Y:S02]  /*6e40*/  MOV R134, R108 ;  /* 0x0000006c00867202 */ /* 0x000fe40000000f00 */
[C---:B------:R-:W-:Y:S08]  /*6e50*/  HMMA.16816.F32.BF16 R64, R8.reuse, R16, R52 ;  /* 0x000000100840723c */ /* 0x040ff00000041834 */
[----:B------:R-:W-:Y:S01]  /*6e60*/  HMMA.16816.F32.BF16 R56, R8, R18, R48 ;  /* 0x000000120838723c */ /* 0x000fe20000041830 */
[----:B------:R-:W2:Y:S01]  /*6e70*/  LDSM.16.MT88.4 R16, [R227+0x2100] ;  /* 0x00210000e310783b */ /* 0x000ea20000004200 */
[----:B-1----:R-:W-:-:S02]  /*6e80*/  FFMA.FTZ R2, R165, c[0x0][0x2d0], -R6 ;  /* 0x0000b400a5027a23 */ /* 0x002fc40000010806 */
[----:B------:R-:W-:Y:S02]  /*6e90*/  IMAD.MOV.U32 R165, RZ, RZ, R104 ;  /* 0x000000ffffa57224 */ /* 0x000fe400078e0068 */
[----:B------:R1:W-:Y:S02]  /*6ea0*/  MUFU.EX2 R108, R2 ;  /* 0x00000002006c7308 */ /* 0x0003e40000000800 */
[C---:B------:R-:W-:Y:S08]  /*6eb0*/  HMMA.16816.F32.BF16 R52, R8.reuse, R12, R44 ;  /* 0x0000000c0834723c */ /* 0x040ff0000004182c */
[----:B------:R-:W-:Y:S01]  /*6ec0*/  HMMA.16816.F32.BF16 R48, R8, R14, R28 ;  /* 0x0000000e0830723c */ /* 0x000fe2000004181c */
[----:B------:R-:W3:Y:S04]  /*6ed0*/  LDSM.16.MT88.4 R12, [R225+0x2100] ;  /* 0x00210000e10c783b */ /* 0x000ee80000004200 */
[----:B------:R-:W4:Y:S01]  /*6ee0*/  LDSM.16.MT88.4 R28, [R226+0x2100] ;  /* 0x00210000e21c783b */ /* 0x000f220000004200 */
[----:B-1----:R-:W-:-:S02]  /*6ef0*/  FFMA.FTZ R2, R164, c[0x0][0x2d0], -R5 ;  /* 0x0000b400a4027a23 */ /* 0x002fc40000010805 */
[C---:B------:R-:W-:Y:S01]  /*6f00*/  HMMA.16816.F32.BF16 R44, R8.reuse, R32, R60 ;  /* 0x00000020082c723c */ /* 0x040fe2000004183c */
[----:B------:R-:W-:Y:S01]  /*6f10*/  IMAD.MOV.U32 R164, RZ, RZ, R105 ;  /* 0x000000ffffa47224 */ /* 0x000fe200078e0069 */
[----:B------:R1:W-:Y:S06]  /*6f20*/  MUFU.EX2 R106, R2 ;  /* 0x00000002006a7308 */ /* 0x0003ec0000000800 */
[C---:B------:R-:W-:Y:S08]  /*6f30*/  HMMA.16816.F32.BF16 R32, R8.reuse, R34, R88 ;  /* 0x000000220820723c */ /* 0x040ff00000041858 */
[----:B------:R-:W-:Y:S01]  /*6f40*/  HMMA.16816.F32.BF16 R36, R8, R24, R36 ;  /* 0x000000180824723c */ /* 0x000fe20000041824 */
[----:B-1----:R-:W-:-:S02]  /*6f50*/  FFMA.FTZ R2, R166, c[0x0][0x2d0], -R5 ;  /* 0x0000b400a6027a23 */ /* 0x002fc40000010805 */
[----:B------:R-:W-:Y:S02]  /*6f60*/  IMAD.MOV.U32 R166, RZ, RZ, R75 ;  /* 0x000000ffffa67224 */ /* 0x000fe400078e004b */
[----:B------:R1:W5:Y:S03]  /*6f70*/  MUFU.EX2 R105, R2 ;  /* 0x0000000200697308 */ /* 0x0003660000000800 */
[----:B------:R-:W-:Y:S01]  /*6f80*/  HMMA.16816.F32.BF16 R40, R8, R26, R40 ;  /* 0x0000001a0828723c */ /* 0x000fe20000041828 */
[----:B------:R-:W2:Y:S01]  /*6f90*/  LDSM.16.MT88.4 R24, [R224+0x2900] ;  /* 0x00290000e018783b */ /* 0x000ea20000004200 */
[----:B-1----:R-:W-:-:S05]  /*6fa0*/  FFMA.FTZ R2, R167, c[0x0][0x2d0], -R5 ;  /* 0x0000b400a7027a23 */ /* 0x002fca0000010805 */
[----:B-----5:R-:W-:Y:S01]  /*6fb0*/  F2FP.BF16.PACK_AB R8, R105, R106 ;  /* 0x0000006a6908723e */ /* 0x020fe200000010ff */
[----:B------:R1:W-:Y:S02]  /*6fc0*/  MUFU.EX2 R104, R2 ;  /* 0x0000000200687308 */ /* 0x0003e40000000800 */
[----:B-1----:R-:W-:-:S06]  /*6fd0*/  FFMA.FTZ R2, R168, c[0x0][0x2d0], -R5 ;  /* 0x0000b400a8027a23 */ /* 0x002fcc0000010805 */
[----:B------:R1:W5:Y:S02]  /*6fe0*/  MUFU.EX2 R103, R2 ;  /* 0x0000000200677308 */ /* 0x0003640000000800 */
[----:B-1----:R-:W-:Y:S01]  /*6ff0*/  FFMA.FTZ R2, R151, c[0x0][0x2d0], -R3 ;  /* 0x0000b40097027a23 */ /* 0x002fe20000010803 */
[----:B-----5:R-:W-:-:S05]  /*7000*/  F2FP.BF16.PACK_AB R10, R103, R104 ;  /* 0x00000068670a723e */ /* 0x020fca00000010ff */
[----:B------:R1:W-:Y:S02]  /*7010*/  MUFU.EX2 R102, R2 ;  /* 0x0000000200667308 */ /* 0x0003e40000000800 */
[----:B-1----:R-:W-:Y:S02]  /*7020*/  FFMA.FTZ R2, R153, c[0x0][0x2d0], -R3 ;  /* 0x0000b40099027a23 */ /* 0x002fe40000010803 */
[----:B------:R-:W-:-:S04]  /*7030*/  IMAD.MOV.U32 R153, RZ, RZ, R132 ;  /* 0x000000ffff997224 */ /* 0x000fc800078e0084 */
[----:B------:R1:W5:Y:S02]  /*7040*/  MUFU.EX2 R101, R2 ;  /* 0x0000000200657308 */ /* 0x0003640000000800 */
[----:B-1----:R-:W-:Y:S01]  /*7050*/  FFMA.FTZ R2, R155, c[0x0][0x2d0], -R3 ;  /* 0x0000b4009b027a23 */ /* 0x002fe20000010803 */
[----:B-----5:R-:W-:Y:S01]  /*7060*/  F2FP.BF16.PACK_AB R9, R101, R102 ;  /* 0x000000666509723e */ /* 0x020fe200000010ff */
[----:B------:R-:W-:-:S04]  /*7070*/  IMAD.MOV.U32 R155, RZ, RZ, R135 ;  /* 0x000000ffff9b7224 */ /* 0x000fc800078e0087 */
[----:B------:R1:W-:Y:S02]  /*7080*/  MUFU.EX2 R100, R2 ;  /* 0x0000000200647308 */ /* 0x0003e40000000800 */
[----:B-1----:R-:W-:-:S06]  /*7090*/  FFMA.FTZ R2, R160, c[0x0][0x2d0], -R3 ;  /* 0x0000b400a0027a23 */ /* 0x002fcc0000010803 */
[----:B------:R1:W5:Y:S02]  /*70a0*/  MUFU.EX2 R99, R2 ;  /* 0x0000000200637308 */ /* 0x0003640000000800 */
[----:B-1----:R-:W-:Y:S01]  /*70b0*/  FFMA.FTZ R2, R148, c[0x0][0x2d0], -R0 ;  /* 0x0000b40094027a23 */ /* 0x002fe20000010800 */
[----:B-----5:R-:W-:-:S05]  /*70c0*/  F2FP.BF16.PACK_AB R11, R99, R100 ;  /* 0x00000064630b723e */ /* 0x020fca00000010ff */
[----:B------:R1:W-:Y:S02]  /*70d0*/  MUFU.EX2 R98, R2 ;  /* 0x0000000200627308 */ /* 0x0003e40000000800 */
[C---:B------:R-:W-:Y:S08]  /*70e0*/  HMMA.16816.F32.BF16 R124, R8.reuse, R20, R124 ;  /* 0x00000014087c723c */ /* 0x040ff0000004187c */
[----:B------:R-:W-:Y:S01]  /*70f0*/  HMMA.16816.F32.BF16 R128, R8, R22, R128 ;  /* 0x000000160880723c */ /* 0x000fe20000041880 */
[----:B-1----:R-:W-:-:S04]  /*7100*/  FFMA.FTZ R2, R149, c[0x0][0x2d0], -R0 ;  /* 0x0000b40095027a23 */ /* 0x002fc80000010800 */
[----:B------:R1:W5:Y:S03]  /*7110*/  MUFU.EX2 R97, R2 ;  /* 0x0000000200617308 */ /* 0x0003660000000800 */
[C---:B--2---:R-:W-:Y:S08]  /*7120*/  HMMA.16816.F32.BF16 R140, R8.reuse, R16, R140 ;  /* 0x00000010088c723c */ /* 0x044ff0000004188c */
[----:B------:R-:W-:Y:S01]  /*7130*/  HMMA.16816.F32.BF16 R144, R8, R18, R144 ;  /* 0x000000120890723c */ /* 0x000fe20000041890 */
[----:B-1----:R-:W-:-:S07]  /*7140*/  FFMA.FTZ R2, R150, c[0x0][0x2d0], -R0 ;  /* 0x0000b40096027a23 */ /* 0x002fce0000010800 */
[C---:B---3--:R-:W-:Y:S01]  /*7150*/  HMMA.16816.F32.BF16 R156, R8.reuse, R12, R156 ;  /* 0x0000000c089c723c */ /* 0x048fe2000004189c */
[----:B------:R-:W-:Y:S01]  /*7160*/  LDSM.16.MT88.4 R148, [R227+0x3100] ;  /* 0x00310000e394783b */ /* 0x000fe20000004200 */
[----:B------:R1:W-:Y:S06]  /*7170*/  MUFU.EX2 R96, R2 ;  /* 0x0000000200607308 */ /* 0x0003ec0000000800 */
[C---:B------:R-:W-:Y:S08]  /*7180*/  HMMA.16816.F32.BF16 R84, R8.reuse, R14, R84 ;  /* 0x0000000e0854723c */ /* 0x040ff00000041854 */
[----:B----4-:R-:W-:Y:S01]  /*7190*/  HMMA.16816.F32.BF16 R80, R8, R28, R80 ;  /* 0x0000001c0850723c */ /* 0x010fe20000041850 */
[----:B-1----:R-:W-:-:S04]  /*71a0*/  FFMA.FTZ R2, R152, c[0x0][0x2d0], -R0 ;  /* 0x0000b40098027a23 */ /* 0x002fc80000010800 */
[----:B------:R1:W2:Y:S03]  /*71b0*/  MUFU.EX2 R95, R2 ;  /* 0x00000002005f7308 */ /* 0x0002a60000000800 */
[----:B------:R-:W-:Y:S07]  /*71c0*/  HMMA.16816.F32.BF16 R76, R8, R30, R76 ;  /* 0x0000001e084c723c */ /* 0x000fee000004184c */
[----:B------:R-:W-:-:S02]  /*71d0*/  F2FP.BF16.PACK_AB R8, R113, R114 ;  /* 0x000000727108723e */ /* 0x000fc400000010ff */
[----:B-----5:R-:W-:Y:S02]  /*71e0*/  F2FP.BF16.PACK_AB R9, R97, R98 ;  /* 0x000000626109723e */ /* 0x020fe400000010ff */
        /* <DEDUP_REMOVED lines=16> */
[----:B------:R-:W5:Y:S07]  /*72f0*/  LDSM.16.MT88.4 R12, [R226+0x2900] ;  /* 0x00290000e20c783b */ /* 0x000f6e0000004200 */
[----:B------:R-:W-:Y:S01]  /*7300*/  HMMA.16816.F32.BF16 R32, R8, R30, R32 ;  /* 0x0000001e0820723c */ /* 0x000fe20000041820 */
[----:B-1----:R-:W-:-:S04]  /*7310*/  FFMA.FTZ R2, R182, c[0x0][0x2d0], -R5 ;  /* 0x0000b400b6027a23 */ /* 0x002fc80000010805 */
[----:B------:R1:W1:Y:S03]  /*7320*/  MUFU.EX2 R91, R2 ;  /* 0x00000002005b7308 */ /* 0x0002660000000800 */
[----:B------:R-:W-:Y:S07]  /*7330*/  HMMA.16816.F32.BF16 R44, R8, R28, R44 ;  /* 0x0000001c082c723c */ /* 0x000fee000004182c */
[----:B---3--:R-:W-:Y:S01]  /*7340*/  F2FP.BF16.PACK_AB R8, R93, R94 ;  /* 0x0000005e5d08723e */ /* 0x008fe200000010ff */
[----:B-1----:R-:W-:Y:S01]  /*7350*/  FFMA.FTZ R2, R169, c[0x0][0x2d0], -R3 ;  /* 0x0000b400a9027a23 */ /* 0x002fe20000010803 */
[----:B------:R-:W-:Y:S01]  /*7360*/  F2FP.BF16.PACK_AB R10, R91, R92 ;  /* 0x0000005c5b0a723e */ /* 0x000fe200000010ff */
[----:B------:R-:W-:-:S02]  /*7370*/  IMAD.MOV.U32 R169, RZ, RZ, R153 ;  /* 0x000000ffffa97224 */ /* 0x000fc400078e0099 */
        /* <DEDUP_REMOVED lines=10> */
[----:B------:R-:W-:Y:S02]  /*7420*/  IMAD.MOV.U32 R166, RZ, RZ, R164 ;  /* 0x000000ffffa67224 */ /* 0x000fe400078e00a4 */
[----:B------:R-:W-:Y:S02]  /*7430*/  IMAD.MOV.U32 R164, RZ, RZ, R165 ;  /* 0x000000ffffa47224 */ /* 0x000fe400078e00a5 */
[----:B------:R-:W-:Y:S02]  /*7440*/  IMAD.MOV.U32 R165, RZ, RZ, R163 ;  /* 0x000000ffffa57224 */ /* 0x000fe400078e00a3 */
[----:B------:R-:W-:Y:S01]  /*7450*/  IMAD.MOV.U32 R163, RZ, RZ, R138 ;  /* 0x000000ffffa37224 */ /* 0x000fe200078e008a */
[----:B------:R-:W-:Y:S01]  /*7460*/  HMMA.16816.F32.BF16 R124, R8, R24, R124 ;  /* 0x00000018087c723c */ /* 0x000fe2000004187c */
[----:B------:R-:W-:Y:S01]  /*7470*/  IMAD.MOV.U32 R138, RZ, RZ, R162 ;  /* 0x000000ffff8a7224 */ /* 0x000fe200078e00a2 */
[----:B------:R-:W-:Y:S01]  /*7480*/  MOV R162, R139 ;  /* 0x0000008b00a27202 */ /* 0x000fe20000000f00 */
[----:B------:R-:W-:-:S02]  /*7490*/  IMAD.MOV.U32 R139, RZ, RZ, R74 ;  /* 0x000000ffff8b7224 */ /* 0x000fc400078e004a */
[----:B------:R1:W-:Y:S01]  /*74a0*/  MUFU.EX2 R74, R2 ;  /* 0x00000002004a7308 */ /* 0x0003e20000000800 */
[----:B------:R-:W-:Y:S02]  /*74b0*/  IMAD.MOV.U32 R168, RZ, RZ, R164 ;  /* 0x000000ffffa87224 */ /* 0x000fe400078e00a4 */
[----:B------:R-:W-:Y:S01]  /*74c0*/  IMAD.MOV.U32 R167, RZ, RZ, R165 ;  /* 0x000000ffffa77224 */ /* 0x000fe200078e00a5 */
[C---:B------:R-:W-:Y:S01]  /*74d0*/  HMMA.16816.F32.BF16 R128, R8.reuse, R26, R128 ;  /* 0x0000001a0880723c */ /* 0x040fe20000041880 */
[----:B------:R-:W-:Y:S02]  /*74e0*/  IMAD.MOV.U32 R164, RZ, RZ, R162 ;  /* 0x000000ffffa47224 */ /* 0x000fe400078e00a2 */
[----:B------:R-:W-:Y:S02]  /*74f0*/  IMAD.MOV.U32 R165, RZ, RZ, R161 ;  /* 0x000000ffffa57224 */ /* 0x000fe400078e00a1 */
[----:B------:R-:W-:Y:S02]  /*7500*/  IMAD.MOV.U32 R152, RZ, RZ, R138 ;  /* 0x000000ffff987224 */ /* 0x000fe400078e008a */
[----:B------:R-:W-:Y:S01]  /*7510*/  IMAD.MOV.U32 R138, RZ, RZ, R154 ;  /* 0x000000ffff8a7224 */ /* 0x000fe200078e009a */
[----:B--2---:R-:W-:Y:S01]  /*7520*/  HMMA.16816.F32.BF16 R140, R8, R20, R140 ;  /* 0x00000014088c723c */ /* 0x004fe2000004188c */
[----:B------:R-:W-:-:S02]  /*7530*/  IMAD.MOV.U32 R179, RZ, RZ, R165 ;  /* 0x000000ffffb37224 */ /* 0x000fc400078e00a5 */
[----:B------:R-:W-:Y:S02]  /*7540*/  IMAD.MOV.U32 R154, RZ, RZ, R137 ;  /* 0x000000ffff9a7224 */ /* 0x000fe400078e0089 */
[----:B-1----:R-:W-:Y:S02]  /*7550*/  FFMA.FTZ R2, R69, c[0x0][0x2d0], -R6 ;  /* 0x0000b40045027a23 */ /* 0x002fe40000010806 */
[----:B------:R-:W-:Y:S01]  /*7560*/  IMAD.MOV.U32 R137, RZ, RZ, R136 ;  /* 0x000000ffff897224 */ /* 0x000fe200078e0088 */
[----:B------:R-:W-:Y:S01]  /*7570*/  HMMA.16816.F32.BF16 R144, R8, R22, R144 ;  /* 0x000000160890723c */ /* 0x000fe20000041890 */
[----:B------:R1:W2:Y:S01]  /*7580*/  MUFU.EX2 R69, R2 ;  /* 0x0000000200457308 */ /* 0x0002a20000000800 */
[----:B------:R-:W-:Y:S02]  /*7590*/  IMAD.MOV.U32 R136, RZ, RZ, R120 ;  /* 0x000000ffff887224 */ /* 0x000fe400078e0078 */
[----:B------:R-:W-:Y:S02]  /*75a0*/  IMAD.MOV.U32 R120, RZ, RZ, R134 ;  /* 0x000000ffff787224 */ /* 0x000fe400078e0086 */
[----:B------:R-:W-:-:S02]  /*75b0*/  IMAD.MOV.U32 R171, RZ, RZ, R138 ;  /* 0x000000ffffab7224 */ /* 0x000fc400078e008a */
[C---:B----4-:R-:W-:Y:S08]  /*75c0*/  HMMA.16816.F32.BF16 R156, R8.reuse, R16, R156 ;  /* 0x00000010089c723c */ /* 0x050ff0000004189c */
[----:B-----5:R-:W-:Y:S01]  /*75d0*/  HMMA.16816.F32.BF16 R80, R8, R12, R80 ;  /* 0x0000000c0850723c */ /* 0x020fe20000041850 */
[----:B-1----:R-:W-:-:S04]  /*75e0*/  FFMA.FTZ R2, R68, c[0x0][0x2d0], -R6 ;  /* 0x0000b40044027a23 */ /* 0x002fc80000010806 */
[----:B------:R1:W-:Y:S03]  /*75f0*/  MUFU.EX2 R68, R2 ;  /* 0x0000000200447308 */ /* 0x0003e60000000800 */
[C---:B------:R-:W-:Y:S01]  /*7600*/  HMMA.16816.F32.BF16 R76, R8.reuse, R14, R76 ;  /* 0x0000000e084c723c */ /* 0x040fe2000004184c */
[----:B-1----:R-:W-:Y:S02]  /*7610*/  FFMA.FTZ R2, R166, c[0x0][0x2d0], -R6 ;  /* 0x0000b400a6027a23 */ /* 0x002fe40000010806 */
[----:B------:R-:W-:Y:S02]  /*7620*/  IMAD.MOV.U32 R166, RZ, RZ, R163 ;  /* 0x000000ffffa67224 */ /* 0x000fe400078e00a3 */
[----:B------:R1:W3:Y:S03]  /*7630*/  MUFU.EX2 R63, R2 ;  /* 0x00000002003f7308 */ /* 0x0002e60000000800 */
[----:B------:R-:W-:Y:S07]  /*7640*/  HMMA.16816.F32.BF16 R160, R8, R18, R84 ;  /* 0x0000001208a0723c */ /* 0x000fee0000041854 */
[----:B--2---:R-:W-:Y:S01]  /*7650*/  F2FP.BF16.PACK_AB R8, R69, R74 ;  /* 0x0000004a4508723e */ /* 0x004fe200000010ff */
[----:B------:R-:W-:Y:S01]  /*7660*/  IMAD.MOV.U32 R85, RZ, RZ, R123 ;  /* 0x000000ffff557224 */ /* 0x000fe200078e007b */
[----:B------:R-:W-:Y:S01]  /*7670*/  MOV R84, R137 ;  /* 0x0000008900547202 */ /* 0x000fe20000000f00 */
[----:B------:R-:W-:-:S02]  /*7680*/  IMAD.MOV.U32 R86, RZ, RZ, R121 ;  /* 0x000000ffff567224 */ /* 0x000fc400078e0079 */
[----:B-1----:R-:W-:Y:S01]  /*7690*/  FFMA.FTZ R2, R170, c[0x0][0x2d0], -R0 ;  /* 0x0000b400aa027a23 */ /* 0x002fe20000010800 */
[----:B---3--:R-:W-:Y:S01]  /*76a0*/  F2FP.BF16.PACK_AB R10, R63, R68 ;  /* 0x000000443f0a723e */ /* 0x008fe200000010ff */
[----:B------:R-:W-:Y:S02]  /*76b0*/  IMAD.MOV.U32 R170, RZ, RZ, R154 ;  /* 0x000000ffffaa7224 */ /* 0x000fe400078e009a */
        /* <DEDUP_REMOVED lines=9> */
[----:B--2---:R-:W-:Y:S02]  /*7750*/  F2FP.BF16.PACK_AB R11, R31, R60 ;  /* 0x0000003c1f0b723e */ /* 0x004fe400000010ff */
[----:B------:R-:W-:-:S03]  /*7760*/  MOV R168, R133 ;  /* 0x0000008500a87202 */ /* 0x000fc60000000f00 */
[----:B------:R1:W-:Y:S01]  /*7770*/  MUFU.EX2 R29, R2 ;  /* 0x00000002001d7308 */ /* 0x0003e20000000800 */
[----:B------:R-:W2:Y:S01]  /*7780*/  LDSM.16.MT88.4 R132, [R224+0x3100] ;  /* 0x00310000e084783b */ /* 0x000ea20000004200 */
[C---:B------:R-:W-:Y:S07]  /*7790*/  HMMA.16816.F32.BF16 R56, R8.reuse, R26, R56 ;  /* 0x0000001a0838723c */ /* 0x040fee0000041838 */
[----:B------:R-:W-:Y:S01]  /*77a0*/  IMAD.MOV.U32 R27, RZ, RZ, R136 ;  /* 0x000000ffff1b7224 */ /* 0x000fe200078e0088 */
[----:B------:R-:W-:Y:S01]  /*77b0*/  HMMA.16816.F32.BF16 R64, R8, R24, R64 ;  /* 0x000000180840723c */ /* 0x000fe20000041840 */
[----:B-1----:R-:W-:-:S04]  /*77c0*/  FFMA.FTZ R2, R167, c[0x0][0x2d0], -R5 ;  /* 0x0000b400a7027a23 */ /* 0x002fc80000010805 */
[----:B------:R1:W3:Y:S03]  /*77d0*/  MUFU.EX2 R30, R2 ;  /* 0x00000002001e7308 */ /* 0x0002e60000000800 */
[C---:B------:R-:W-:Y:S08]  /*77e0*/  HMMA.16816.F32.BF16 R48, R8.reuse, R22, R48 ;  /* 0x000000160830723c */ /* 0x040ff00000041830 */
[----:B------:R-:W-:Y:S01]  /*77f0*/  HMMA.16816.F32.BF16 R52, R8, R20, R52 ;  /* 0x000000140834723c */ /* 0x000fe20000041834 */
[----:B-1----:R-:W-:-:S07]  /*7800*/  FFMA.FTZ R2, R166, c[0x0][0x2d0], -R5 ;  /* 0x0000b400a6027a23 */ /* 0x002fce0000010805 */
[C---:B------:R-:W-:Y:S01]  /*7810*/  HMMA.16816.F32.BF16 R44, R8.reuse, R12, R44 ;  /* 0x0000000c082c723c */ /* 0x040fe2000004182c */
[----:B---3--:R-:W-:Y:S01]  /*7820*/  F2FP.BF16.PACK_AB R176, R30, R29 ;  /* 0x0000001d1eb0723e */ /* 0x008fe200000010ff */
[----:B------:R1:W-:Y:S05]  /*7830*/  MUFU.EX2 R28, R2 ;  /* 0x00000002001c7308 */ /* 0x0003ea0000000800 */
[----:B------:R-:W-:Y:S01]  /*7840*/  FADD.FTZ R12, R220, R217 ;  /* 0x000000d9dc0c7221 */ /* 0x000fe20000010000 */
[C---:B------:R-:W-:Y:S01]  /*7850*/  HMMA.16816.F32.BF16 R32, R8.reuse, R14, R32 ;  /* 0x0000000e0820723c */ /* 0x040fe20000041820 */
[----:B------:R-:W-:Y:S01]  /*7860*/  FADD.FTZ R13, R178, R177 ;  /* 0x000000b1b20d7221 */ /* 0x000fe20000010000 */
[----:B------:R3:W-:Y:S06]  /*7870*/  MUFU.EX2 R15, R4 ;  /* 0x00000004000f7308 */ /* 0x0007ec0000000800 */
[----:B------:R-:W-:Y:S01]  /*7880*/  HMMA.16816.F32.BF16 R36, R8, R16, R36 ;  /* 0x000000100824723c */ /* 0x000fe20000041824 */
[----:B-1----:R-:W-:-:S02]  /*7890*/  FFMA.FTZ R2, R164, c[0x0][0x2d0], -R5 ;  /* 0x0000b400a4027a23 */ /* 0x002fc40000010805 */
[----:B------:R-:W-:Y:S01]  /*78a0*/  FFMA.FTZ R5, R214, c[0x0][0x2d0], -R0 ;  /* 0x0000b400d6057a23 */ /* 0x000fe20000010800 */
[----:B------:R-:W1:Y:S01]  /*78b0*/  LDSM.16.MT88.4 R164, [R225+0x3100] ;  /* 0x00310000e1a4783b */ /* 0x000e620000004200 */
[----:B------:R4:W5:Y:S03]  /*78c0*/  MUFU.EX2 R26, R2 ;  /* 0x00000002001a7308 */ /* 0x0009660000000800 */
[----:B------:R-:W-:Y:S01]  /*78d0*/  HMMA.16816.F32.BF16 R40, R8, R18, R40 ;  /* 0x000000120828723c */ /* 0x000fe20000041828 */
[----:B------:R-:W1:Y:S01]  /*78e0*/  LDSM.16.MT88.4 R16, [R226+0x3100] ;  /* 0x00310000e210783b */ /* 0x000e620000004200 */
[----:B---3--:R-:W-:-:S03]  /*78f0*/  FADD.FTZ R4, R250, R249 ;  /* 0x000000f9fa047221 */ /* 0x008fc60000010000 */
[----:B------:R-:W-:Y:S01]  /*7900*/  MUFU.EX2 R9, R5 ;  /* 0x0000000500097308 */ /* 0x000fe20000000800 */
[----:B----4-:R-:W-:Y:S01]  /*7910*/  FFMA.FTZ R2, R219, c[0x0][0x2d0], -R3 ;  /* 0x0000b400db027a23 */ /* 0x010fe20000010803 */
[----:B-----5:R-:W-:Y:S01]  /*7920*/  F2FP.BF16.PACK_AB R178, R26, R28 ;  /* 0x0000001c1ab2723e */ /* 0x020fe200000010ff */
[----:B------:R-:W-:-:S05]  /*7930*/  IMAD.MOV.U32 R219, RZ, RZ, R120 ;  /* 0x000000ffffdb7224 */ /* 0x000fca00078e0078 */
[----:B------:R3:W-:Y:S01]  /*7940*/  MUFU.EX2 R25, R2 ;  /* 0x0000000200197308 */ /* 0x0007e20000000800 */
[----:B------:R-:W-:Y:S02]  /*7950*/  IMAD.MOV.U32 R120, RZ, RZ, R139 ;  /* 0x000000ffff787224 */ /* 0x000fe400078e008b */
[----:B------:R-:W-:Y:S02]  /*7960*/  IMAD.MOV.U32 R139, RZ, RZ, R7 ;  /* 0x000000ffff8b7224 */ /* 0x000fe400078e0007 */
[----:B------:R-:W-:Y:S02]  /*7970*/  FFMA.FTZ R7, R208, c[0x0][0x2d0], -R0 ;  /* 0x0000b400d0077a23 */ /* 0x000fe40000010800 */
[----:B------:R-:W-:Y:S02]  /*7980*/  IMAD.MOV.U32 R87, RZ, RZ, R139 ;  /* 0x000000ffff577224 */ /* 0x000fe400078e008b */
[----:B------:R4:W-:Y:S01]  /*7990*/  MUFU.EX2 R10, R7 ;  /* 0x00000007000a7308 */ /* 0x0009e20000000800 */
[----:B---3--:R-:W-:-:S07]  /*79a0*/  FFMA.FTZ R2, R218, c[0x0][0x2d0], -R3 ;  /* 0x0000b400da027a23 */ /* 0x008fce0000010803 */
[----:B------:R3:W5:Y:S01]  /*79b0*/  MUFU.EX2 R24, R2 ;  /* 0x0000000200187308 */ /* 0x0007620000000800 */
[----:B----4-:R-:W-:Y:S02]  /*79c0*/  FADD.FTZ R7, R252, R4 ;  /* 0x00000004fc077221 */ /* 0x010fe40000010000 */
[--C-:B---3--:R-:W-:Y:S01]  /*79d0*/  FFMA.FTZ R2, R221, c[0x0][0x2d0], -R3.reuse ;  /* 0x0000b400dd027a23 */ /* 0x108fe20000010803 */
[----:B-----5:R-:W-:Y:S01]  /*79e0*/  F2FP.BF16.PACK_AB R177, R24, R25 ;  /* 0x0000001918b1723e */ /* 0x020fe200000010ff */
[----:B------:R-:W-:-:S03]  /*79f0*/  FFMA.FTZ R3, R251, c[0x0][0x2d0], -R3 ;  /* 0x0000b400fb037a23 */ /* 0x000fc60000010803 */
[----:B------:R3:W-:Y:S08]  /*7a00*/  MUFU.EX2 R23, R2 ;  /* 0x0000000200177308 */ /* 0x0007f00000000800 */
[----:B------:R4:W5:Y:S01]  /*7a10*/  MUFU.EX2 R22, R3 ;  /* 0x0000000300167308 */ /* 0x0009620000000800 */
[----:B---3--:R-:W-:-:S07]  /*7a20*/  FFMA.FTZ R2, R152, c[0x0][0x2d0], -R6 ;  /* 0x0000b40098027a23 */ /* 0x008fce0000010806 */
[----:B------:R3:W-:Y:S01]  /*7a30*/  MUFU.EX2 R20, R2 ;  /* 0x0000000200147308 */ /* 0x0007e20000000800 */
[--C-:B----4-:R-:W-:Y:S01]  /*7a40*/  FFMA.FTZ R3, R179, c[0x0][0x2d0], -R6.reuse ;  /* 0x0000b400b3037a23 */ /* 0x110fe20000010806 */
[----:B-----5:R-:W-:Y:S01]  /*7a50*/  F2FP.BF16.PACK_AB R179, R22, R23 ;  /* 0x0000001716b3723e */ /* 0x020fe200000010ff */
[----:B------:R-:W-:-:S05]  /*7a60*/  FFMA.FTZ R6, R155, c[0x0][0x2d0], -R6 ;  /* 0x0000b4009b067a23 */ /* 0x000fca0000010806 */
[----:B------:R4:W5:Y:S01]  /*7a70*/  MUFU.EX2 R21, R3 ;  /* 0x0000000300157308 */ /* 0x0009620000000800 */
[----:B--2---:R-:W-:Y:S01]  /*7a80*/  HMMA.16816.F32.BF16 R124, R176, R132, R124 ;  /* 0x00000084b07c723c */ /* 0x004fe2000004187c */
[----:B---3--:R-:W-:-:S06]  /*7a90*/  FADD.FTZ R2, R120, R12 ;  /* 0x0000000c78027221 */ /* 0x008fcc0000010000 */
[----:B------:R-:W2:Y:S01]  /*7aa0*/  MUFU.EX2 R14, R6 ;  /* 0x00000006000e7308 */ /* 0x000ea20000000800 */
[----:B------:R-:W-:Y:S01]  /*7ab0*/  FADD.FTZ R5, R122, R2 ;  /* 0x000000027a057221 */ /* 0x000fe20000010000 */
[----:B------:R-:W-:Y:S01]  /*7ac0*/  HMMA.16816.F32.BF16 R128, R176, R134, R128 ;  /* 0x00000086b080723c */ /* 0x000fe20000041880 */
[--C-:B----4-:R-:W-:Y:S01]  /*7ad0*/  FFMA.FTZ R3, R216, c[0x0][0x2d0], -R0.reuse ;  /* 0x0000b400d8037a23 */ /* 0x110fe20000010800 */
[----:B-----5:R-:W-:Y:S01]  /*7ae0*/  F2FP.BF16.PACK_AB R180, R20, R21 ;  /* 0x0000001514b4723e */ /* 0x020fe200000010ff */
[----:B------:R-:W-:-:S03]  /*7af0*/  FFMA.FTZ R0, R183, c[0x0][0x2d0], -R0 ;  /* 0x0000b400b7007a23 */ /* 0x000fc60000010800 */
[----:B------:R3:W4:Y:S02]  /*7b00*/  MUFU.EX2 R8, R3 ;  /* 0x0000000300087308 */ /* 0x0007240000000800 */
[----:B------:R-:W-:Y:S01]  /*7b10*/  HMMA.16816.F32.BF16 R140, R176, R148, R140 ;  /* 0x00000094b08c723c */ /* 0x000fe2000004188c */
[----:B--2---:R-:W-:-:S05]  /*7b20*/  F2FP.BF16.PACK_AB R182, R14, R15 ;  /* 0x0000000f0eb6723e */ /* 0x004fca00000010ff */
[----:B------:R2:W5:Y:S02]  /*7b30*/  MUFU.EX2 R11, R0 ;  /* 0x00000000000b7308 */ /* 0x0005640000000800 */
[----:B------:R-:W-:Y:S01]  /*7b40*/  HMMA.16816.F32.BF16 R144, R176, R150, R144 ;  /* 0x00000096b090723c */ /* 0x000fe20000041890 */
[----:B---3--:R-:W-:Y:S01]  /*7b50*/  FADD.FTZ R3, R248, R222 ;  /* 0x000000def8037221 */ /* 0x008fe20000010000 */
[----:B----4-:R-:W-:-:S06]  /*7b60*/  F2FP.BF16.PACK_AB R181, R9, R8 ;  /* 0x0000000809b5723e */ /* 0x010fcc00000010ff */
[C---:B-1----:R-:W-:Y:S01]  /*7b70*/  HMMA.16816.F32.BF16 R156, R176.reuse, R164, R156 ;  /* 0x000000a4b09c723c */ /* 0x042fe2000004189c */
[----:B------:R-:W-:Y:S02]  /*7b80*/  FADD.FTZ R6, R244, R3 ;  /* 0x00000003f4067221 */ /* 0x000fe40000010000 */
[----:B------:R-:W-:Y:S02]  /*7b90*/  FADD.FTZ R3, R219, R7 ;  /* 0x00000007db037221 */ /* 0x000fe40000010000 */
[----:B--2---:R-:W-:Y:S01]  /*7ba0*/  FADD.FTZ R0, R213, R13 ;  /* 0x0000000dd5007221 */ /* 0x004fe20000010000 */
[----:B-----5:R-:W-:Y:S01]  /*7bb0*/  F2FP.BF16.PACK_AB R183, R11, R10 ;  /* 0x0000000a0bb7723e */ /* 0x020fe200000010ff */
        /* <DEDUP_REMOVED lines=114> */
[----:B------:R-:W2:Y:S01]  /*82e0*/  LDL R87, [R1+0x20] ;  /* 0x0000200001577983 */ /* 0x000ea20000100800 */
[----:B------:R-:W-:Y:S01]  /*82f0*/  PLOP3.LUT P1, PT, PT, PT, UP1, 0x80, 0x0 ;  /* 0x000000000000781c */ /* 0x000fe20003f2f018 */
[----:B------:R-:W-:Y:S01]  /*8300*/  IMAD.MOV.U32 R116, RZ, RZ, R72 ;  /* 0x000000ffff747224 */ /* 0x000fe200078e0048 */
[----:B------:R-:W-:Y:S01]  /*8310*/  PLOP3.LUT P0, PT, PT, PT, UP1, 0x80, 0x0 ;  /* 0x000000000000781c */ /* 0x000fe20003f0f018 */
[----:B-1----:R-:W-:Y:S01]  /*8320*/  IMAD.MOV.U32 R3, RZ, RZ, R73 ;  /* 0x000000ffff037224 */ /* 0x002fe200078e0049 */
[----:B------:R-:W-:Y:S01]  /*8330*/  MOV R118, R70 ;  /* 0x0000004600767202 */ /* 0x000fe20000000f00 */
[----:B------:R-:W-:-:S08]  /*8340*/  IMAD.MOV.U32 R117, RZ, RZ, R71 ;  /* 0x000000ffff757224 */ /* 0x000fd000078e0047 */
[----:B--2---:R-:W-:-:S05]  /*8350*/  @P1 IMAD.HI.U32 R0, R87, c[0x0][0x2c8], RZ ;  /* 0x0000b20057001a27 */ /* 0x004fca00078e00ff */
[----:B------:R-:W-:-:S05]  /*8360*/  @P0 SHF.R.U32.HI R0, RZ, c[0x0][0x2cc], R0 ;  /* 0x0000b300ff000a19 */ /* 0x000fca0000011600 */
[----:B------:R1:W-:Y:S02]  /*8370*/  @P0 STL [R1+0x1c], R0 ;  /* 0x00001c0001000387 */ /* 0x0003e40000100800 */
.L_x_662:
[----:B------:R-:W-:Y:S04]  /*8380*/  DEPBAR.LE SB0, 0x0 ;  /* 0x000080000000791a */ /* 0x000fe80000000000 */
[----:B------:R-:W-:Y:S01]  /*8390*/  BAR.SYNC.DEFER_BLOCKING 0x0 ;  /* 0x0000000000007b1d */ /* 0x000fe20000010000 */
[----:B------:R-:W-:Y:S05]  /*83a0*/  ISETP.LE.AND P0, PT, RZ, UR6, PT ;  /* 0x00000006ff007c0c */ /* 0x000fea000bf03270 */
[----:B--2--5:R2:W3:Y:S04]  /*83b0*/  LDSM.16.M88.4 R112, [R230+0x7100] ;  /* 0x00710000e670783b */ /* 0x0244e80000000200 */
        /* <DEDUP_REMOVED lines=18> */
[----:B---34-:R-:W3:Y:S04]  /*84e0*/  LDL R2, [R1+0x8] ;  /* 0x0000080001027983 */ /* 0x018ee80000100800 */
[----:B------:R-:W4:Y:S01]  /*84f0*/  LDL R21, [R1+0x14] ;  /* 0x0000140001157983 */ /* 0x000f220000100800 */
[----:B-1-3--:R-:W-:Y:S01]  /*8500*/  SHF.R.S32.HI R0, RZ, 0x1f, R2 ;  /* 0x0000001fff007819 */ /* 0x00afe20000011402 */
[----:B------:R-:W-:Y:S04]  /*8510*/  IMAD.WIDE.U32 R4, R2, c[0x0][0x208], RZ ;  /* 0x0000820002047a25 */ /* 0x000fe800078e00ff */
[----:B------:R-:W-:Y:S04]  /*8520*/  IMAD R0, R0, c[0x0][0x208], RZ ;  /* 0x0000820000007a24 */ /* 0x000fe800078e02ff */
[----:B------:R-:W-:Y:S01]  /*8530*/  IMAD R0, R2, c[0x0][0x20c], R0 ;  /* 0x0000830002007a24 */ /* 0x000fe200078e0200 */
[----:B------:R-:W-:Y:S03]  /*8540*/  SHF.R.S32.HI R2, RZ, 0x1f, R245 ;  /* 0x0000001fff027819 */ /* 0x000fe600000114f5 */
[----:B------:R-:W-:Y:S02]  /*8550*/  IMAD.IADD R5, R5, 0x1, R0 ;  /* 0x0000000105057824 */ /* 0x000fe400078e0200 */
[----:B------:R-:W-:Y:S02]  /*8560*/  IMAD R2, R2, c[0x0][0x218], RZ ;  /* 0x0000860002027a24 */ /* 0x000fe400078e02ff */
[C---:B------:R-:W-:Y:S05]  /*8570*/  IMAD.WIDE.U32 R4, R245.reuse, c[0x0][0x218], R4 ;  /* 0x00008600f5047a25 */ /* 0x040fea00078e0004 */
[----:B------:R-:W-:Y:S01]  /*8580*/  IADD3 R0, P1, R4, UR24, RZ ;  /* 0x0000001804007c10 */ /* 0x000fe2000ff3e0ff */
[----:B------:R-:W-:Y:S03]  /*8590*/  IMAD R4, R245, c[0x0][0x21c], R2 ;  /* 0x00008700f5047a24 */ /* 0x000fe600078e0202 */
[C---:B------:R-:W-:Y:S02]  /*85a0*/  LEA R2, P0, R0.reuse, c[0x0][0x1f8], 0x1 ;  /* 0x00007e0000027a11 */ /* 0x040fe400078008ff */
[----:B------:R-:W-:Y:S03]  /*85b0*/  IADD3.X R4, R5, UR8, R4, P1, !PT ;  /* 0x0000000805047c10 */ /* 0x000fe60008ffe404 */
[----:B------:R-:W1:Y:S01]  /*85c0*/  SHFL.IDX PT, R6, R2, RZ, 0x181f ;  /* 0x00181fff02067589 */ /* 0x000e6200000e0000 */
[----:B------:R-:W-:Y:S03]  /*85d0*/  LEA.HI.X R0, R0, c[0x0][0x1fc], R4, 0x1, P0 ;  /* 0x00007f0000007a11 */ /* 0x000fe600000f0c04 */
[----:B------:R-:W3:Y:S04]  /*85e0*/  SHFL.IDX PT, R4, R2, 0x1, 0x181f ;  /* 0x00381f0002047f89 */ /* 0x000ee800000e0000 */
[----:B------:R-:W5:Y:S04]  /*85f0*/  SHFL.IDX PT, R7, R0, RZ, 0x181f ;  /* 0x00181fff00077589 */ /* 0x000f6800000e0000 */
[----:B------:R-:W2:Y:S04]  /*8600*/  SHFL.IDX PT, R5, R0, 0x1, 0x181f ;  /* 0x00381f0000057f89 */ /* 0x000ea800000e0000 */
[----:B------:R-:W4:Y:S04]  /*8610*/  SHFL.IDX PT, R12, R2, 0x2, 0x181f ;  /* 0x00581f00020c7f89 */ /* 0x000f2800000e0000 */
[----:B------:R-:W4:Y:S04]  /*8620*/  SHFL.IDX PT, R10, R2, 0x3, 0x181f ;  /* 0x00781f00020a7f89 */ /* 0x000f2800000e0000 */
[----:B------:R-:W4:Y:S01]  /*8630*/  SHFL.IDX PT, R9, R0, 0x2, 0x181f ;  /* 0x00581f0000097f89 */ /* 0x000f2200000e0000 */
[-C--:B-1----:R-:W-:Y:S03]  /*8640*/  IADD3 R6, P1, R6, R242.reuse, RZ ;  /* 0x000000f206067210 */ /* 0x082fe60007f3e0ff */
[----:B------:R-:W1:Y:S01]  /*8650*/  SHFL.IDX PT, R8, R2, 0x4, 0x181f ;  /* 0x00981f0002087f89 */ /* 0x000e6200000e0000 */
[-C--:B---3--:R-:W-:Y:S03]  /*8660*/  IADD3 R4, P0, R4, R242.reuse, RZ ;  /* 0x000000f204047210 */ /* 0x088fe60007f1e0ff */
[----:B------:R-:W3:Y:S01]  /*8670*/  SHFL.IDX PT, R11, R2, 0x5, 0x181f ;  /* 0x00b81f00020b7f89 */ /* 0x000ee200000e0000 */
[--C-:B-----5:R-:W-:Y:S03]  /*8680*/  IMAD.X R7, R7, 0x1, R241.reuse, P1 ;  /* 0x0000000107077824 */ /* 0x120fe600008e06f1 */
[----:B------:R-:W-:Y:S01]  /*8690*/  SHFL.IDX PT, R20, R0, 0x3, 0x181f ;  /* 0x00781f0000147f89 */ /* 0x000fe200000e0000 */
[--C-:B--2---:R-:W-:Y:S03]  /*86a0*/  IMAD.X R5, R5, 0x1, R241.reuse, P0 ;  /* 0x0000000105057824 */ /* 0x104fe600000e06f1 */
[----:B----4-:R3:W-:Y:S01]  /*86b0*/  LDGSTS.E.BYPASS.LTC128B.128 [R21], [R6.64], !P4 ;  /* 0x0000000006157fae */ /* 0x0107e2000e101d4e */
[-C--:B------:R-:W-:Y:S03]  /*86c0*/  IADD3 R12, P0, R12, R242.reuse, RZ ;  /* 0x000000f20c0c7210 */ /* 0x080fe60007f1e0ff */
[----:B------:R-:W2:Y:S01]  /*86d0*/  SHFL.IDX PT, R15, R0, 0x4, 0x181f ;  /* 0x00981f00000f7f89 */ /* 0x000ea200000e0000 */
[-C--:B------:R-:W-:Y:S03]  /*86e0*/  IADD3 R10, P3, R10, R242.reuse, RZ ;  /* 0x000000f20a0a7210 */ /* 0x080fe60007f7e0ff */
[----:B------:R4:W-:Y:S01]  /*86f0*/  LDGSTS.E.BYPASS.LTC128B.128 [R21+0x800], [R4.64], !P4 ;  /* 0x0080000004157fae */ /* 0x0009e2000e101d4e */
[--C-:B------:R-:W-:Y:S03]  /*8700*/  IMAD.X R13, R9, 0x1, R241.reuse, P0 ;  /* 0x00000001090d7824 */ /* 0x100fe600000e06f1 */
[----:B------:R-:W4:Y:S01]  /*8710*/  SHFL.IDX PT, R2, R2, 0x6, 0x181f ;  /* 0x00d81f0002027f89 */ /* 0x000f2200000e0000 */
[-C--:B-1----:R-:W-:Y:S03]  /*8720*/  IADD3 R8, P2, R8, R242.reuse, RZ ;  /* 0x000000f208087210 */ /* 0x082fe60007f5e0ff */
[----:B------:R-:W1:Y:S04]  /*8730*/  SHFL.IDX PT, R14, R0, 0x5, 0x181f ;  /* 0x00b81f00000e7f89 */ /* 0x000e6800000e0000 */
[----:B------:R-:W5:Y:S04]  /*8740*/  SHFL.IDX PT, R0, R0, 0x6, 0x181f ;  /* 0x00d81f0000007f89 */ /* 0x000f6800000e0000 */
[----:B------:R5:W-:Y:S01]  /*8750*/  LDGSTS.E.BYPASS.LTC128B.128 [R21+0x1000], [R12.64], !P4 ;  /* 0x010000000c157fae */ /* 0x000be2000e101d4e */
[-C--:B---3--:R-:W-:Y:S01]  /*8760*/  IADD3 R6, P1, R11, R242.reuse, RZ ;  /* 0x000000f20b067210 */ /* 0x088fe20007f3e0ff */
[--C-:B--2---:R-:W-:Y:S01]  /*8770*/  IMAD.X R9, R15, 0x1, R241.reuse, P2 ;  /* 0x000000010f097824 */ /* 0x104fe200010e06f1 */
[-C--:B------:R-:W-:Y:S05]  /*8780*/  IADD3.X R11, R20, R241.reuse, RZ, P3, !PT ;  /* 0x000000f1140b7210 */ /* 0x080fea0001ffe4ff */
[----:B------:R2:W-:Y:S01]  /*8790*/  LDGSTS.E.BYPASS.LTC128B.128 [R21+0x1800], [R10.64], !P4 ;  /* 0x018000000a157fae */ /* 0x0005e2000e101d4e */
[----:B----4-:R-:W-:Y:S03]  /*87a0*/  IADD3 R4, P0, R2, R242, RZ ;  /* 0x000000f202047210 */ /* 0x010fe60007f1e0ff */
[----:B------:R2:W-:Y:S01]  /*87b0*/  LDGSTS.E.BYPASS.LTC128B.128 [R21+0x2000], [R8.64], !P4 ;  /* 0x0200000008157fae */ /* 0x0005e2000e101d4e */
[----:B-1----:R-:W-:Y:S01]  /*87c0*/  IMAD.X R7, R14, 0x1, R241, P1 ;  /* 0x000000010e077824 */ /* 0x002fe200008e06f1 */
[----:B-----5:R-:W-:Y:S04]  /*87d0*/  IADD3.X R5, R0, R241, RZ, P0, !PT ;  /* 0x000000f100057210 */ /* 0x020fe800007fe4ff */
[----:B------:R2:W-:Y:S04]  /*87e0*/  LDGSTS.E.BYPASS.LTC128B.128 [R21+0x2800], [R6.64], !P4 ;  /* 0x0280000006157fae */ /* 0x0005e8000e101d4e */
[----:B------:R2:W-:Y:S02]  /*87f0*/  LDGSTS.E.BYPASS.LTC128B.128 [R21+0x3000], [R4.64], !P4 ;  /* 0x0300000004157fae */ /* 0x0005e4000e101d4e */
.L_x_660:
[----:B---34-:R-:W0:Y:S01]  /*8800*/  LDGDEPBAR ;  /* 0x00000000000079af */ /* 0x018e220000000000 */
[-C--:B-12---:R-:W-:Y:S01]  /*8810*/  HMMA.16816.F32.BF16 R4, R112, R16.reuse, RZ ;  /* 0x000000107004723c */ /* 0x086fe200000418ff */
[----:B------:R-:W-:Y:S06]  /*8820*/  UISETP.GE.AND UP0, UPT, UR6, 0x1, UPT ;  /* 0x000000010600788c */ /* 0x000fec000bf06270 */
[----:B------:R-:W-:Y:S01]  /*8830*/  PLOP3.LUT P0, PT, PT, PT, UP0, 0x80, 0x0 ;  /* 0x000000000000781c */ /* 0x000fe20003f0f008 */
        /* <DEDUP_REMOVED lines=130> */
[----:B----4-:R-:W-:Y:S01]  /*9060*/  STL [R1+0x4], R0 ;  /* 0x0000040001007387 */ /* 0x010fe20000100800 */
[C---:B------:R-:W-:Y:S08]  /*9070*/  HMMA.16816.F32.BF16 R24, R188.reuse, R4, R24 ;  /* 0x00000004bc18723c */ /* 0x040ff00000041818 */
        /* <DEDUP_REMOVED lines=42> */
[----:B------:R-:W5:Y:S03]  /*9320*/  LDSM.16.M88.4 R4, [R228+0x2800] ;  /* 0x00280000e404783b */ /* 0x000f660000000200 */
[----:B------:R-:W-:Y:S02]  /*9330*/  FMUL.FTZ R50, R50, c[0x0][0x320] ;  /* 0x0000c80032327a20 */ /* 0x000fe40000410000 */
[----:B------:R-:W-:Y:S02]  /*9340*/  FMUL.FTZ R52, R52, c[0x0][0x320] ;  /* 0x0000c80034347a20 */ /* 0x000fe40000410000 */
[----:B------:R-:W-:Y:S01]  /*9350*/  FMUL.FTZ R53, R53, c[0x0][0x320] ;  /* 0x0000c80035357a20 */ /* 0x000fe20000410000 */
[----:B------:R4:W2:Y:S01]  /*9360*/  MUFU.TANH R220, R24 ;  /* 0x0000001800dc7308 */ /* 0x0008a20000002400 */
[-C--:B-1----:R-:W-:Y:S03]  /*9370*/  HMMA.16816.F32.BF16 R68, R204, R8.reuse, R68 ;  /* 0x00000008cc44723c */ /* 0x082fe60000041844 */
[----:B------:R-:W-:Y:S02]  /*9380*/  FMUL.FTZ R54, R54, c[0x0][0x320] ;  /* 0x0000c80036367a20 */ /* 0x000fe40000410000 */
[----:B------:R-:W-:Y:S02]  /*9390*/  FMUL.FTZ R55, R55, c[0x0][0x320] ;  /* 0x0000c80037377a20 */ /* 0x000fe40000410000 */
[----:B------:R-:W-:Y:S01]  /*93a0*/  FMUL.FTZ R56, R56, c[0x0][0x320] ;  /* 0x0000c80038387a20 */ /* 0x000fe20000410000 */
[C---:B------:R-:W-:Y:S01]  /*93b0*/  HMMA.16816.F32.BF16 R72, R188.reuse, R8, R72 ;  /* 0x00000008bc48723c */ /* 0x040fe20000041848 */
[----:B------:R4:W1:Y:S03]  /*93c0*/  MUFU.TANH R219, R25 ;  /* 0x0000001900db7308 */ /* 0x0008660000002400 */
[----:B------:R-:W-:Y:S02]  /*93d0*/  FMUL.FTZ R58, R58, c[0x0][0x320] ;  /* 0x0000c8003a3a7a20 */ /* 0x000fe40000410000 */
[----:B------:R-:W-:Y:S02]  /*93e0*/  FMUL.FTZ R60, R60, c[0x0][0x320] ;  /* 0x0000c8003c3c7a20 */ /* 0x000fe40000410000 */
[-C--:B------:R-:W-:Y:S03]  /*93f0*/  HMMA.16816.F32.BF16 R76, R188, R10.reuse, R76 ;  /* 0x0000000abc4c723c */ /* 0x080fe6000004184c */
[----:B------:R4:W1:Y:S01]  /*9400*/  MUFU.TANH R246, R26 ;  /* 0x0000001a00f67308 */ /* 0x0008620000002400 */
[----:B------:R-:W-:Y:S02]  /*9410*/  FMUL.FTZ R64, R64, c[0x0][0x320] ;  /* 0x0000c80040407a20 */ /* 0x000fe40000410000 */
[----:B------:R-:W-:Y:S02]  /*9420*/  FMUL.FTZ R65, R65, c[0x0][0x320] ;  /* 0x0000c80041417a20 */ /* 0x000fe40000410000 */
[C---:B------:R-:W-:Y:S01]  /*9430*/  HMMA.16816.F32.BF16 R80, R204.reuse, R10, R80 ;  /* 0x0000000acc50723c */ /* 0x040fe20000041850 */
[----:B------:R-:W1:Y:S01]  /*9440*/  LDSM.16.M88.4 R8, [R228+0x3000] ;  /* 0x00300000e408783b */ /* 0x000e620000000200 */
[----:B------:R-:W-:Y:S04]  /*9450*/  DEPBAR.LE SB0, 0x0 ;  /* 0x000080000000791a */ /* 0x000fe80000000000 */
[----:B------:R4:W1:Y:S01]  /*9460*/  MUFU.TANH R247, R27 ;  /* 0x0000001b00f77308 */ /* 0x0008620000002400 */
[----:B------:R-:W-:Y:S01]  /*9470*/  FMUL.FTZ R66, R66, c[0x0][0x320] ;  /* 0x0000c80042427a20 */ /* 0x000fe20000410000 */
[-C--:B-----5:R-:W-:Y:S01]  /*9480*/  HMMA.16816.F32.BF16 R84, R204, R4.reuse, R84 ;  /* 0x00000004cc54723c */ /* 0x0a0fe20000041854 */
[----:B------:R-:W-:Y:S04]  /*9490*/  BAR.SYNC.DEFER_BLOCKING 0x0 ;  /* 0x0000000000007b1d */ /* 0x000fe80000010000 */
[----:B------:R-:W-:Y:S02]  /*94a0*/  FMUL.FTZ R67, R67, c[0x0][0x320] ;  /* 0x0000c80043437a20 */ /* 0x000fe40000410000 */
[----:B------:R-:W-:Y:S01]  /*94b0*/  FMUL.FTZ R68, R68, c[0x0][0x320] ;  /* 0x0000c80044447a20 */ /* 0x000fe20000410000 */
[----:B------:R4:W1:Y:S01]  /*94c0*/  MUFU.TANH R218, R28 ;  /* 0x0000001c00da7308 */ /* 0x0008620000002400 */
        /* <DEDUP_REMOVED lines=83> */
[----:B------:R-:W-:Y:S07]  /*9a00*/  FMUL.FTZ R111, R111, c[0x0][0x320] ;  /* 0x0000c8006f6f7a20 */ /* 0x000fee0000410000 */
        /* <DEDUP_REMOVED lines=71> */
[----:B------:R-:W1:Y:S01]  /*9e80*/  MUFU.TANH R115, R115 ;  /* 0x0000007300737308 */ /* 0x000e620000002400 */
[----:B------:R-:W-:-:S05]  /*9e90*/  @!P0 BRA `(.L_x_661) ;  /* 0x0000043000008947 */ /* 0x000fca0003800000 */
[----:B--234-:R-:W2:Y:S01]  /*9ea0*/  LDL R0, [R1+0x18] ;  /* 0x0000180001007983 */ /* 0x01cea20000100800 */
[----:B------:R-:W-:Y:S01]  /*9eb0*/  UIMAD UR5, UR6, 0x70, UR11 ;  /* 0x00000070060578a4 */ /* 0x000fe2000f8e020b */
[----:B------:R-:W-:Y:S01]  /*9ec0*/  PLOP3.LUT P1, PT, PT, PT, UP2, 0x80, 0x0 ;  /* 0x000000000000781c */ /* 0x000fe20003f2f028 */
[----:B------:R-:W-:Y:S01]  /*9ed0*/  IMAD.MOV.U32 R245, RZ, RZ, RZ ;  /* 0x000000fffff57224 */ /* 0x000fe200078e00ff */
[----:B------:R-:W3:Y:S01]  /*9ee0*/  LDL R19, [R1+0xc] ;  /* 0x00000c0001137983 */ /* 0x000ee20000100800 */
[----:B------:R-:W-:Y:S02]  /*9ef0*/  PLOP3.LUT P0, PT, PT, PT, UP2, 0x80, 0x0 ;  /* 0x000000000000781c */ /* 0x000fe40003f0f028 */
        /* <DEDUP_REMOVED lines=13> */
[----:B------:R2:W4:Y:S02]  /*9fd0*/  @!P5 LDG.E R245, [R4.64] ;  /* 0x0000000e04f5d981 */ /* 0x000524000c1e1900 */
[----:B------:R-:W-:Y:S04]  /*9fe0*/  IMAD R0, R0, c[0x0][0x1e0], RZ ;  /* 0x0000780000007a24 */ /* 0x000fe800078e02ff */
[C---:B------:R-:W-:Y:S02]  /*9ff0*/  IMAD R0, R7.reuse, c[0x0][0x1e4], R0 ;  /* 0x0000790007007a24 */ /* 0x040fe400078e0200 */
[----:B--2---:R-:W-:Y:S04]  /*a000*/  IMAD.WIDE.U32 R4, R7, c[0x0][0x1e0], RZ ;  /* 0x0000780007047a25 */ /* 0x004fe800078e00ff */
[----:B------:R-:W-:Y:S01]  /*a010*/  IMAD.IADD R5, R5, 0x1, R0 ;  /* 0x0000000105057824 */ /* 0x000fe200078e0200 */
[----:B----4-:R-:W-:Y:S03]  /*a020*/  SHF.R.S32.HI R2, RZ, 0x1f, R245 ;  /* 0x0000001fff027819 */ /* 0x010fe600000114f5 */
[C---:B------:R-:W-:Y:S04]  /*a030*/  IMAD.WIDE.U32 R4, R245.reuse, c[0x0][0x1f0], R4 ;  /* 0x00007c00f5047a25 */ /* 0x040fe800078e0004 */
[----:B------:R-:W-:Y:S01]  /*a040*/  IMAD R2, R2, c[0x0][0x1f0], RZ ;  /* 0x00007c0002027a24 */ /* 0x000fe200078e02ff */
[----:B------:R-:W-:Y:S03]  /*a050*/  IADD3 R0, P1, R4, UR22, RZ ;  /* 0x0000001604007c10 */ /* 0x000fe6000ff3e0ff */
[----:B------:R-:W-:Y:S01]  /*a060*/  IMAD R4, R245, c[0x0][0x1f4], R2 ;  /* 0x00007d00f5047a24 */ /* 0x000fe200078e0202 */
[C---:B------:R-:W-:Y:S04]  /*a070*/  LEA R2, P0, R0.reuse, c[0x0][0x1c8], 0x1 ;  /* 0x0000720000027a11 */ /* 0x040fe800078008ff */
[----:B------:R-:W-:Y:S01]  /*a080*/  IADD3.X R4, R5, UR20, R4, P1, !PT ;  /* 0x0000001405047c10 */ /* 0x000fe20008ffe404 */
[----:B------:R-:W2:Y:S03]  /*a090*/  SHFL.IDX PT, R6, R2, RZ, 0x181f ;  /* 0x00181fff02067589 */ /* 0x000ea600000e0000 */
[----:B------:R-:W-:Y:S01]  /*a0a0*/  LEA.HI.X R0, R0, c[0x0][0x1cc], R4, 0x1, P0 ;  /* 0x0000730000007a11 */ /* 0x000fe200000f0c04 */
[----:B------:R-:W-:Y:S04]  /*a0b0*/  SHFL.IDX PT, R12, R2, 0x2, 0x181f ;  /* 0x00581f00020c7f89 */ /* 0x000fe800000e0000 */
[----:B------:R-:W4:Y:S04]  /*a0c0*/  SHFL.IDX PT, R7, R0, RZ, 0x181f ;  /* 0x00181fff00077589 */ /* 0x000f2800000e0000 */
[----:B------:R-:W5:Y:S04]  /*a0d0*/  SHFL.IDX PT, R4, R2, 0x1, 0x181f ;  /* 0x00381f0002047f89 */ /* 0x000f6800000e0000 */
[----:B------:R-:W1:Y:S04]  /*a0e0*/  SHFL.IDX PT, R5, R0, 0x1, 0x181f ;  /* 0x00381f0000057f89 */ /* 0x000e6800000e0000 */
[----:B------:R-:W1:Y:S04]  /*a0f0*/  SHFL.IDX PT, R10, R2, 0x3, 0x181f ;  /* 0x00781f00020a7f89 */ /* 0x000e6800000e0000 */
[----:B------:R-:W1:Y:S01]  /*a100*/  SHFL.IDX PT, R9, R0, 0x2, 0x181f ;  /* 0x00581f0000097f89 */ /* 0x000e6200000e0000 */
[-C--:B--2---:R-:W-:Y:S03]  /*a110*/  IADD3 R6, P1, R6, R242.reuse, RZ ;  /* 0x000000f206067210 */ /* 0x084fe60007f3e0ff */
[----:B------:R-:W2:Y:S04]  /*a120*/  SHFL.IDX PT, R8, R2, 0x4, 0x181f ;  /* 0x00981f0002087f89 */ /* 0x000ea800000e0000 */
[----:B------:R-:W2:Y:S01]  /*a130*/  SHFL.IDX PT, R11, R2, 0x5, 0x181f ;  /* 0x00b81f00020b7f89 */ /* 0x000ea200000e0000 */
[--C-:B----4-:R-:W-:Y:S03]  /*a140*/  IMAD.X R7, R7, 0x1, R241.reuse, P1 ;  /* 0x0000000107077824 */ /* 0x110fe600008e06f1 */
[----:B------:R-:W4:Y:S01]  /*a150*/  SHFL.IDX PT, R16, R0, 0x3, 0x181f ;  /* 0x00781f0000107f89 */ /* 0x000f2200000e0000 */
[-C--:B-----5:R-:W-:Y:S03]  /*a160*/  IADD3 R4, P0, R4, R242.reuse, RZ ;  /* 0x000000f204047210 */ /* 0x0a0fe60007f1e0ff */
[----:B---3--:R3:W-:Y:S02]  /*a170*/  LDGSTS.E.BYPASS.LTC128B.128 [R19+0x3900], [R6.64], !P4 ;  /* 0x0390000006137fae */ /* 0x0087e4000e101d4e */
[--C-:B-1----:R-:W-:Y:S01]  /*a180*/  IMAD.X R5, R5, 0x1, R241.reuse, P0 ;  /* 0x0000000105057824 */ /* 0x102fe200000e06f1 */
[-C--:B------:R-:W-:Y:S01]  /*a190*/  IADD3 R12, P0, R12, R242.reuse, RZ ;  /* 0x000000f20c0c7210 */ /* 0x080fe20007f1e0ff */
[----:B------:R-:W1:Y:S01]  /*a1a0*/  SHFL.IDX PT, R15, R0, 0x4, 0x181f ;  /* 0x00981f00000f7f89 */ /* 0x000e6200000e0000 */
[-C--:B------:R-:W-:Y:S03]  /*a1b0*/  IADD3 R10, P3, R10, R242.reuse, RZ ;  /* 0x000000f20a0a7210 */ /* 0x080fe60007f7e0ff */
[----:B------:R5:W-:Y:S01]  /*a1c0*/  LDGSTS.E.BYPASS.LTC128B.128 [R19+0x4100], [R4.64], !P4 ;  /* 0x0410000004137fae */ /* 0x000be2000e101d4e */
[--C-:B------:R-:W-:Y:S03]  /*a1d0*/  IMAD.X R13, R9, 0x1, R241.reuse, P0 ;  /* 0x00000001090d7824 */ /* 0x100fe600000e06f1 */
[----:B------:R-:W5:Y:S01]  /*a1e0*/  SHFL.IDX PT, R2, R2, 0x6, 0x181f ;  /* 0x00d81f0002027f89 */ /* 0x000f6200000e0000 */
[-C--:B--2---:R-:W-:Y:S03]  /*a1f0*/  IADD3 R8, P2, R8, R242.reuse, RZ ;  /* 0x000000f208087210 */ /* 0x084fe60007f5e0ff */
[----:B------:R-:W2:Y:S04]  /*a200*/  SHFL.IDX PT, R14, R0, 0x5, 0x181f ;  /* 0x00b81f00000e7f89 */ /* 0x000ea800000e0000 */
[----:B------:R-:W2:Y:S04]  /*a210*/  SHFL.IDX PT, R0, R0, 0x6, 0x181f ;  /* 0x00d81f0000007f89 */ /* 0x000ea800000e0000 */
[----:B------:R2:W-:Y:S01]  /*a220*/  LDGSTS.E.BYPASS.LTC128B.128 [R19+0x4900], [R12.64], !P4 ;  /* 0x049000000c137fae */ /* 0x0005e2000e101d4e */
[-C--:B---3--:R-:W-:Y:S01]  /*a230*/  IADD3 R6, P1, R11, R242.reuse, RZ ;  /* 0x000000f20b067210 */ /* 0x088fe20007f3e0ff */
[--C-:B----4-:R-:W-:Y:S02]  /*a240*/  IMAD.X R11, R16, 0x1, R241.reuse, P3 ;  /* 0x00000001100b7824 */ /* 0x110fe400018e06f1 */
[--C-:B-1----:R-:W-:Y:S03]  /*a250*/  IMAD.X R9, R15, 0x1, R241.reuse, P2 ;  /* 0x000000010f097824 */ /* 0x102fe600010e06f1 */
[----:B------:R1:W-:Y:S01]  /*a260*/  LDGSTS.E.BYPASS.LTC128B.128 [R19+0x5100], [R10.64], !P4 ;  /* 0x051000000a137fae */ /* 0x0003e2000e101d4e */
[----:B-----5:R-:W-:Y:S03]  /*a270*/  IADD3 R4, P0, R2, R242, RZ ;  /* 0x000000f202047210 */ /* 0x020fe60007f1e0ff */
[----:B------:R1:W-:Y:S01]  /*a280*/  LDGSTS.E.BYPASS.LTC128B.128 [R19+0x5900], [R8.64], !P4 ;  /* 0x0590000008137fae */ /* 0x0003e2000e101d4e */
[--C-:B--2---:R-:W-:Y:S02]  /*a290*/  IMAD.X R7, R14, 0x1, R241.reuse, P1 ;  /* 0x000000010e077824 */ /* 0x104fe400008e06f1 */
[----:B------:R-:W-:Y:S03]  /*a2a0*/  IMAD.X R5, R0, 0x1, R241, P0 ;  /* 0x0000000100057824 */ /* 0x000fe600000e06f1 */
[----:B------:R1:W-:Y:S04]  /*a2b0*/  LDGSTS.E.BYPASS.LTC128B.128 [R19+0x6100], [R6.64], !P4 ;  /* 0x0610000006137fae */ /* 0x0003e8000e101d4e */
[----:B------:R1:W-:Y:S02]  /*a2c0*/  LDGSTS.E.BYPASS.LTC128B.128 [R19+0x6900], [R4.64], !P4 ;  /* 0x0690000004137fae */ /* 0x0003e4000e101d4e */
.L_x_661:
[----:B-1234-:R-:W2:Y:S01]  /*a2d0*/  LDL.LU R4, [R1] ;  /* 0x0000000001047983 */ /* 0x01eea20000300800 */
[----:B------:R-:W-:Y:S01]  /*a2e0*/  PLOP3.LUT P0, PT, PT, PT, UP1, 0x80, 0x0 ;  /* 0x000000000000781c */ /* 0x000fe20003f0f018 */
[----:B------:R-:W-:Y:S01]  /*a2f0*/  UIMAD UR5, UR6, -0x70, URZ ;  /* 0xffffff90060578a4 */ /* 0x000fe2000f8e023f */
[----:B------:R-:W-:Y:S01]  /*a300*/  IMAD.U32 R5, RZ, RZ, UR12 ;  /* 0x0000000cff057e24 */ /* 0x000fe2000f8e00ff */
[----:B------:R-:W3:Y:S01]  /*a310*/  LDL.LU R0, [R1+0x4] ;  /* 0x0000040001007983 */ /* 0x000ee20000300800 */
[----:B------:R-:W-:Y:S02]  /*a320*/  UISETP.GT.AND UP0, UPT, UR6, UR4, UPT ;  /* 0x000000040600728c */ /* 0x000fe4000bf04270 */
[----:B------:R-:W-:Y:S01]  /*a330*/  UIADD3 UR6, UR6, -0x1, URZ ;  /* 0xffffffff06067890 */ /* 0x000fe2000fffe03f */
[----:B------:R-:W4:Y:S04]  /*a340*/  LDL R2, [R1+0x1c] ;  /* 0x00001c0001027983 */ /* 0x000f280000100800 */
[----:B------:R-:W4:Y:S04]  /*a350*/  LDL R10, [R1+0x24] ;  /* 0x00002400010a7983 */ /* 0x000f280000100800 */
[----:B------:R-:W-:Y:S04]  /*a360*/  STL [R1+0x74], R242 ;  /* 0x000074f201007387 */ /* 0x000fe80000100800 */
        /* <DEDUP_REMOVED lines=15> */
[----:B------:R-:W0:Y:S01]  /*a460*/  LDGDEPBAR ;  /* 0x00000000000079af */ /* 0x000e220000000000 */
[----:B--2---:R-:W-:Y:S02]  /*a470*/  IMAD.MOV.U32 R9, RZ, RZ, R4 ;  /* 0x000000ffff097224 */ /* 0x004fe400078e0004 */
[----:B---3--:R-:W-:Y:S05]  /*a480*/  IMAD.MOV.U32 R8, RZ, RZ, R0 ;  /* 0x000000ffff087224 */ /* 0x008fea00078e0000 */
[----:B------:R1:W4:Y:S01]  /*a490*/  LDL R0, [R1+0x20] ;  /* 0x0000200001007983 */ /* 0x0003220000100800 */
[----:B------:R-:W-:Y:S04]  /*a4a0*/  IMAD.MOV.U32 R13, RZ, RZ, R8 ;  /* 0x000000ffff0d7224 */ /* 0x000fe800078e0008 */
[----:B------:R-:W-:Y:S02]  /*a4b0*/  IMAD.MOV.U32 R48, RZ, RZ, R13 ;  /* 0x000000ffff307224 */ /* 0x000fe400078e000d */
[----:B----4-:R-:W-:Y:S05]  /*a4c0*/  @P0 IMAD.MOV.U32 R0, RZ, RZ, R2 ;  /* 0x000000ffff000224 */ /* 0x010fea00078e0002 */
[----:B------:R-:W-:Y:S08]  /*a4d0*/  SHFL.IDX PT, R2, R0, 0x1, 0x1c1f ;  /* 0x003c1f0000027f89 */ /* 0x000ff000000e0000 */
[----:B------:R-:W2:Y:S08]  /*a4e0*/  SHFL.IDX PT, R4, R0, RZ, 0x1c1f ;  /* 0x001c1fff00047589 */ /* 0x000eb000000e0000 */
[----:B------:R-:W3:Y:S08]  /*a4f0*/  SHFL.IDX PT, R7, R0, 0x2, 0x1c1f ;  /* 0x005c1f0000077f89 */ /* 0x000ef000000e0000 */
[----:B------:R4:W1:Y:S02]  /*a500*/  SHFL.IDX PT, R6, R0, 0x3, 0x1c1f ;  /* 0x007c1f0000067f89 */ /* 0x00086400000e0000 */
[----:B----4-:R-:W-:Y:S05]  /*a510*/  IMAD.U32 R0, RZ, RZ, UR5 ;  /* 0x00000005ff007e24 */ /* 0x010fea000f8e00ff */
[----:B------:R-:W-:Y:S01]  /*a520*/  IADD3 R0, -R10, 0x1, R0 ;  /* 0x000000010a007810 */ /* 0x000fe20007ffe100 */
[----:B------:R-:W-:Y:S03]  /*a530*/  IMAD.MOV.U32 R10, RZ, RZ, R9 ;  /* 0x000000ffff0a7224 */ /* 0x000fe600078e0009 */
[----:B------:R-:W-:Y:S05]  /*a540*/  IADD3 R5, -R5, UR7, R0 ;  /* 0x0000000705057c10 */ /* 0x000fea000fffe100 */
[C---:B--2---:R-:W-:Y:S02]  /*a550*/  IMAD.IADD R4, R5.reuse, 0x1, R4 ;  /* 0x0000000105047824 */ /* 0x044fe400078e0204 */
[C---:B------:R-:W-:Y:S02]  /*a560*/  IMAD.IADD R2, R5.reuse, 0x1, R2 ;  /* 0x0000000105027824 */ /* 0x040fe400078e0202 */
[C---:B---3--:R-:W-:Y:S01]  /*a570*/  IMAD.IADD R0, R5.reuse, 0x1, R7 ;  /* 0x0000000105007824 */ /* 0x048fe200078e0207 */
[C---:B------:R-:W-:Y:S01]  /*a580*/  ISETP.GT.AND P3, PT, R4.reuse, RZ, PT ;  /* 0x000000ff0400720c */ /* 0x040fe20003f64270 */
[----:B-1----:R-:W-:Y:S01]  /*a590*/  IMAD.IADD R5, R5, 0x1, R6 ;  /* 0x0000000105057824 */ /* 0x002fe200078e0206 */
[C---:B------:R-:W-:Y:S02]  /*a5a0*/  ISETP.GT.AND P6, PT, R4.reuse, 0x1, PT ;  /* 0x000000010400780c */ /* 0x040fe40003fc4270 */
[----:B------:R-:W-:Y:S02]  /*a5b0*/  FSEL R9, R193, -INF , P3 ;  /* 0xff800000c1097808 */ /* 0x000fe40001800000 */
[----:B------:R-:W-:Y:S02]  /*a5c0*/  ISETP.GT.AND P2, PT, R4, 0x8, PT ;  /* 0x000000080400780c */ /* 0x000fe40003f44270 */
[----:B------:R-:W-:Y:S02]  /*a5d0*/  FSEL R19, R192, -INF , P6 ;  /* 0xff800000c0137808 */ /* 0x000fe40003000000 */
[----:B------:R-:W-:Y:S02]  /*a5e0*/  FMNMX.FTZ R6, R9, R3, !PT ;  /* 0x0000000309067209 */ /* 0x000fe40007810000 */
[----:B------:R-:W-:Y:S02]  /*a5f0*/  FSEL R23, R187, -INF , P2 ;  /* 0xff800000bb177808 */ /* 0x000fe40001000000 */
[----:B------:R-:W-:Y:S02]  /*a600*/  FMNMX.FTZ R6, R19, R6, !PT ;  /* 0x0000000613067209 */ /* 0x000fe40007810000 */
[C---:B------:R-:W-:Y:S02]  /*a610*/  ISETP.GT.AND P1, PT, R4.reuse, 0x9, PT ;  /* 0x000000090400780c */ /* 0x040fe40003f24270 */
[----:B------:R-:W-:Y:S02]  /*a620*/  FMNMX.FTZ R6, R23, R6, !PT ;  /* 0x0000000617067209 */ /* 0x000fe40007810000 */
[----:B------:R-:W-:Y:S02]  /*a630*/  ISETP.GT.AND P0, PT, R4, 0x10, PT ;  /* 0x000000100400780c */ /* 0x000fe40003f04270 */
[----:B------:R-:W-:Y:S02]  /*a640*/  FSEL R28, R186, -INF , P1 ;  /* 0xff800000ba1c7808 */ /* 0x000fe40000800000 */
[----:B------:R-:W-:Y:S02]  /*a650*/  FSEL R39, R184, -INF , P0 ;  /* 0xff800000b8277808 */ /* 0x000fe40000000000 */
[----:B------:R-:W-:Y:S02]  /*a660*/  FMNMX.FTZ R6, R28, R6, !PT ;  /* 0x000000061c067209 */ /* 0x000fe40007810000 */
[----:B------:R-:W-:Y:S02]  /*a670*/  ISETP.GT.AND P3, PT, R4, 0x11, PT ;  /* 0x000000110400780c */ /* 0x000fe40003f64270 */
[----:B------:R-:W-:Y:S02]  /*a680*/  FMNMX.FTZ R6, R39, R6, !PT ;  /* 0x0000000627067209 */ /* 0x000fe40007810000 */
[----:B------:R-:W-:Y:S02]  /*a690*/  FSEL R40, R20, -INF , P3 ;  /* 0xff80000014287808 */ /* 0x000fe40001800000 */
[C---:B------:R-:W-:Y:S02]  /*a6a0*/  ISETP.GT.AND P6, PT, R4.reuse, 0x18, PT ;  /* 0x000000180400780c */ /* 0x040fe40003fc4270 */
[----:B------:R-:W-:Y:S02]  /*a6b0*/  ISETP.GT.AND P2, PT, R4, 0x19, PT ;  /* 0x000000190400780c */ /* 0x000fe40003f44270 */
[----:B------:R-:W-:Y:S02]  /*a6c0*/  FSEL R41, R32, -INF , P6 ;  /* 0xff80000020297808 */ /* 0x000fe40003000000 */
[----:B------:R-:W-:Y:S02]  /*a6d0*/  FMNMX.FTZ R6, R40, R6, !PT ;  /* 0x0000000628067209 */ /* 0x000fe40007810000 */
[----:B------:R-:W-:Y:S02]  /*a6e0*/  ISETP.GT.AND P1, PT, R4, 0x20, PT ;  /* 0x000000200400780c */ /* 0x000fe40003f24270 */
[----:B------:R-:W-:Y:S02]  /*a6f0*/  FSEL R42, R33, -INF , P2 ;  /* 0xff800000212a7808 */ /* 0x000fe40001000000 */
[----:B------:R-:W-:Y:S02]  /*a700*/  FMNMX.FTZ R6, R41, R6, !PT ;  /* 0x0000000629067209 */ /* 0x000fe40007810000 */
[----:B------:R-:W-:Y:S02]  /*a710*/  FSEL R43, R36, -INF , P1 ;  /* 0xff800000242b7808 */ /* 0x000fe40000800000 */
[C---:B------:R-:W-:Y:S02]  /*a720*/  ISETP.GT.AND P0, PT, R4.reuse, 0x21, PT ;  /* 0x000000210400780c */ /* 0x040fe40003f04270 */
[C---:B------:R-:W-:Y:S02]  /*a730*/  ISETP.GT.AND P3, PT, R4.reuse, 0x28, PT ;  /* 0x000000280400780c */ /* 0x040fe40003f64270 */
[C---:B------:R-:W-:Y:S02]  /*a740*/  ISETP.GT.AND P6, PT, R4.reuse, 0x29, PT ;  /* 0x000000290400780c */ /* 0x040fe40003fc4270 */
[----:B------:R-:W-:Y:S02]  /*a750*/  ISETP.GT.AND P2, PT, R4, 0x30, PT ;  /* 0x000000300400780c */ /* 0x000fe40003f44270 */
[----:B------:R-:W-:Y:S02]  /*a760*/  FMNMX.FTZ R6, R42, R6, !PT ;  /* 0x000000062a067209 */ /* 0x000fe40007810000 */
        /* <DEDUP_REMOVED lines=9> */
[----:B------:R-:W-:Y:S02]  /*a800*/  FMNMX.FTZ R6, R43, R6, !PT ;  /* 0x000000062b067209 */ /* 0x000fe40007810000 */
[----:B------:R-:W-:Y:S02]  /*a810*/  FSEL R86, R17, -INF , P1 ;  /* 0xff80000011567808 */ /* 0x000fe40000800000 */
[----:B------:R-:W-:Y:S02]  /*a820*/  FSEL R88, R64, -INF , P0 ;  /* 0xff80000040587808 */ /* 0x000fe40000000000 */
[----:B------:R-:W-:Y:S02]  /*a830*/  FSEL R89, R65, -INF , P3 ;  /* 0xff80000041597808 */ /* 0x000fe40001800000 */
[----:B------:R-:W-:Y:S02]  /*a840*/  FSEL R186, R68, -INF , P6 ;  /* 0xff80000044ba7808 */ /* 0x000fe40003000000 */
[C---:B------:R-:W-:Y:S02]  /*a850*/  ISETP.GT.AND P1, PT, R4.reuse, 0x48, PT ;  /* 0x000000480400780c */ /* 0x040fe40003f24270 */
[C---:B------:R-:W-:Y:S02]  /*a860*/  ISETP.GT.AND P0, PT, R4.reuse, 0x49, PT ;  /* 0x000000490400780c */ /* 0x040fe40003f04270 */
[C---:B------:R-:W-:Y:S02]  /*a870*/  ISETP.GT.AND P3, PT, R4.reuse, 0x50, PT ;  /* 0x000000500400780c */ /* 0x040fe40003f64270 */
[C---:B------:R-:W-:Y:S02]  /*a880*/  ISETP.GT.AND P6, PT, R4.reuse, 0x51, PT ;  /* 0x000000510400780c */ /* 0x040fe40003fc4270 */
[----:B------:R-:W-:Y:S02]  /*a890*/  FSEL R187, R69, -INF , P2 ;  /* 0xff80000045bb7808 */ /* 0x000fe40001000000 */
[----:B------:R-:W-:Y:S02]  /*a8a0*/  ISETP.GT.AND P2, PT, R4, 0x58, PT ;  /* 0x000000580400780c */ /* 0x000fe40003f44270 */
[----:B------:R-:W-:Y:S02]  /*a8b0*/  FMNMX.FTZ R6, R44, R6, !PT ;  /* 0x000000062c067209 */ /* 0x000fe40007810000 */
[----:B------:R-:W-:Y:S02]  /*a8c0*/  FSEL R192, R80, -INF , P1 ;  /* 0xff80000050c07808 */ /* 0x000fe40000800000 */
[----:B------:R-:W-:Y:S02]  /*a8d0*/  FSEL R193, R81, -INF , P0 ;  /* 0xff80000051c17808 */ /* 0x000fe40000000000 */
[----:B------:R-:W-:Y:S02]  /*a8e0*/  FSEL R205, R84, -INF , P3 ;  /* 0xff80000054cd7808 */ /* 0x000fe40001800000 */
[----:B------:R-:W-:Y:S02]  /*a8f0*/  FSEL R14, R85, -INF , P6 ;  /* 0xff800000550e7808 */ /* 0x000fe40003000000 */
[----:B------:R-:W-:Y:S02]  /*a900*/  ISETP.GT.AND P6, PT, R4, 0x68, PT ;  /* 0x000000680400780c */ /* 0x000fe40003fc4270 */
[----:B------:R-:W-:Y:S02]  /*a910*/  FSEL R8, R96, -INF , P2 ;  /* 0xff80000060087808 */ /* 0x000fe40001000000 */
[C---:B------:R-:W-:Y:S02]  /*a920*/  ISETP.GT.AND P2, PT, R4.reuse, 0x69, PT ;  /* 0x000000690400780c */ /* 0x040fe40003f44270 */
[C---:B------:R-:W-:Y:S02]  /*a930*/  ISETP.GT.AND P1, PT, R4.reuse, 0x59, PT ;  /* 0x000000590400780c */ /* 0x040fe40003f24270 */
[C---:B------:R-:W-:Y:S02]  /*a940*/  ISETP.GT.AND P0, PT, R4.reuse, 0x60, PT ;  /* 0x000000600400780c */ /* 0x040fe40003f04270 */
[----:B------:R-:W-:Y:S02]  /*a950*/  ISETP.GT.AND P3, PT, R4, 0x61, PT ;  /* 0x000000610400780c */ /* 0x000fe40003f64270 */
[----:B------:R-:W-:Y:S02]  /*a960*/  FMNMX.FTZ R4, R45, R6, !PT ;  /* 0x000000062d047209 */ /* 0x000fe40007810000 */
[----:B------:R-:W-:Y:S02]  /*a970*/  FSEL R57, R97, -INF , P1 ;  /* 0xff80000061397808 */ /* 0x000fe40000800000 */
[----:B------:R-:W-:Y:S02]  /*a980*/  FMNMX.FTZ R4, R47, R4, !PT ;  /* 0x000000042f047209 */ /* 0x000fe40007810000 */
[----:B------:R-:W-:Y:S02]  /*a990*/  ISETP.GT.AND P1, PT, R2, RZ, PT ;  /* 0x000000ff0200720c */ /* 0x000fe40003f24270 */
[----:B------:R-:W-:Y:S02]  /*a9a0*/  FMNMX.FTZ R4, R62, R4, !PT ;  /* 0x000000043e047209 */ /* 0x000fe40007810000 */
[----:B------:R-:W-:Y:S02]  /*a9b0*/  FSEL R12, R100, -INF , P0 ;  /* 0xff800000640c7808 */ /* 0x000fe40000000000 */
[----:B------:R-:W-:Y:S02]  /*a9c0*/  FMNMX.FTZ R4, R86, R4, !PT ;  /* 0x0000000456047209 */ /* 0x000fe40007810000 */
[C---:B------:R-:W-:Y:S02]  /*a9d0*/  ISETP.GT.AND P0, PT, R2.reuse, 0x1, PT ;  /* 0x000000010200780c */ /* 0x040fe40003f04270 */
[----:B------:R-:W-:Y:S02]  /*a9e0*/  FSEL R15, R101, -INF , P3 ;  /* 0xff800000650f7808 */ /* 0x000fe40001800000 */
[----:B------:R-:W-:Y:S02]  /*a9f0*/  ISETP.GT.AND P3, PT, R2, 0x8, PT ;  /* 0x000000080200780c */ /* 0x000fe40003f64270 */
[----:B------:R-:W-:Y:S02]  /*aa00*/  FMNMX.FTZ R4, R88, R4, !PT ;  /* 0x0000000458047209 */ /* 0x000fe40007810000 */
[----:B------:R-:W-:Y:S02]  /*aa10*/  FSEL R80, R113, -INF , P2 ;  /* 0xff80000071507808 */ /* 0x000fe40001000000 */
[----:B------:R-:W-:Y:S02]  /*aa20*/  FSEL R20, R217, -INF , P3 ;  /* 0xff800000d9147808 */ /* 0x000fe40001800000 */
[C---:B------:R-:W-:Y:S02]  /*aa30*/  ISETP.GT.AND P2, PT, R2.reuse, 0x10, PT ;  /* 0x000000100200780c */ /* 0x040fe40003f44270 */
[----:B------:R-:W-:Y:S02]  /*aa40*/  ISETP.GT.AND P3, PT, R2, 0x19, PT ;  /* 0x000000190200780c */ /* 0x000fe40003f64270 */
[----:B------:R-:W-:Y:S02]  /*aa50*/  FSEL R11, R222, -INF , P1 ;  /* 0xff800000de0b7808 */ /* 0x000fe40000800000 */
[C---:B------:R-:W-:Y:S02]  /*aa60*/  ISETP.GT.AND P1, PT, R2.reuse, 0x11, PT ;  /* 0x000000110200780c */ /* 0x040fe40003f24270 */
[----:B------:R-:W-:Y:S02]  /*aa70*/  FSEL R18, R221, -INF , P0 ;  /* 0xff800000dd127808 */ /* 0x000fe40000000000 */
[----:B------:R-:W-:Y:S02]  /*aa80*/  ISETP.GT.AND P0, PT, R2, 0x18, PT ;  /* 0x000000180200780c */ /* 0x000fe40003f04270 */
[----:B------:R-:W-:Y:S02]  /*aa90*/  FMNMX.FTZ R4, R89, R4, !PT ;  /* 0x0000000459047209 */ /* 0x000fe40007810000 */
[----:B------:R-:W-:Y:S02]  /*aaa0*/  FSEL R81, R112, -INF , P6 ;  /* 0xff80000070517808 */ /* 0x000fe40003000000 */
[----:B------:R-:W-:Y:S02]  /*aab0*/  FSEL R36, R27, -INF , P0 ;  /* 0xff8000001b247808 */ /* 0x000fe40000000000 */
[C---:B------:R-:W-:Y:S02]  /*aac0*/  ISETP.GT.AND P6, PT, R2.reuse, 0x9, PT ;  /* 0x000000090200780c */ /* 0x040fe40003fc4270 */
[C---:B------:R-:W-:Y:S02]  /*aad0*/  ISETP.GT.AND P0, PT, R2.reuse, 0x29, PT ;  /* 0x000000290200780c */ /* 0x040fe40003f04270 */
[----:B------:R-:W-:Y:S02]  /*aae0*/  FSEL R35, R35, -INF , P3 ;  /* 0xff80000023237808 */ /* 0x000fe40001800000 */
[C---:B------:R-:W-:Y:S02]  /*aaf0*/  ISETP.GT.AND P3, PT, R2.reuse, 0x30, PT ;  /* 0x000000300200780c */ /* 0x040fe40003f64270 */
[----:B------:R-:W-:Y:S02]  /*ab00*/  FSEL R33, R211, -INF , P2 ;  /* 0xff800000d3217808 */ /* 0x000fe40001000000 */
[----:B------:R-:W-:Y:S02]  /*ab10*/  ISETP.GT.AND P2, PT, R2, 0x21, PT ;  /* 0x000000210200780c */ /* 0x000fe40003f44270 */
[----:B------:R-:W-:Y:S01]  /*ab20*/  FSEL R34, R210, -INF , P1 ;  /* 0xff800000d2227808 */ /* 0x000fe20000800000 */
[----:B------:R-:W-:Y:S01]  /*ab30*/  IMAD.MOV.U32 R210, RZ, RZ, R14 ;  /* 0x000000ffffd27224 */ /* 0x000fe200078e000e */
[----:B------:R-:W-:Y:S01]  /*ab40*/  ISETP.GT.AND P1, PT, R2, 0x28, PT ;  /* 0x000000280200780c */ /* 0x000fe20003f24270 */
[----:B------:R-:W-:Y:S01]  /*ab50*/  IMAD.MOV.U32 R14, RZ, RZ, R10 ;  /* 0x000000ffff0e7224 */ /* 0x000fe200078e000a */
[----:B------:R-:W-:Y:S02]  /*ab60*/  FMNMX.FTZ R4, R186, R4, !PT ;  /* 0x00000004ba047209 */ /* 0x000fe40007810000 */
[----:B------:R-:W-:Y:S02]  /*ab70*/  FSEL R22, R214, -INF , P6 ;  /* 0xff800000d6167808 */ /* 0x000fe40003000000 */
[----:B------:R-:W-:Y:S02]  /*ab80*/  FSEL R37, R26, -INF , P2 ;  /* 0xff8000001a257808 */ /* 0x000fe40001000000 */
[C---:B------:R-:W-:Y:S02]  /*ab90*/  ISETP.GT.AND P6, PT, R2.reuse, 0x20, PT ;  /* 0x000000200200780c */ /* 0x040fe40003fc4270 */
[----:B------:R-:W-:Y:S02]  /*aba0*/  ISETP.GT.AND P2, PT, R2, 0x38, PT ;  /* 0x000000380200780c */ /* 0x000fe40003f44270 */
[----:B------:R-:W-:Y:S02]  /*abb0*/  FSEL R46, R46, -INF , P1 ;  /* 0xff8000002e2e7808 */ /* 0x000fe40000800000 */
[----:B------:R-:W-:Y:S02]  /*abc0*/  ISETP.GT.AND P1, PT, R2, 0x39, PT ;  /* 0x000000390200780c */ /* 0x000fe40003f24270 */
[----:B------:R-:W-:Y:S02]  /*abd0*/  FSEL R50, R50, -INF , P0 ;  /* 0xff80000032327808 */ /* 0x000fe40000000000 */
[----:B------:R-:W-:Y:S02]  /*abe0*/  ISETP.GT.AND P0, PT, R2, 0x40, PT ;  /* 0x000000400200780c */ /* 0x000fe40003f04270 */
[----:B------:R-:W-:Y:S02]  /*abf0*/  FSEL R61, R25, -INF , P3 ;  /* 0xff800000193d7808 */ /* 0x000fe40001800000 */
[----:B------:R-:W-:Y:S02]  /*ac00*/  ISETP.GT.AND P3, PT, R0, RZ, PT ;  /* 0x000000ff0000720c */ /* 0x000fe40003f64270 */
[----:B------:R-:W-:Y:S02]  /*ac10*/  FMNMX.FTZ R4, R187, R4, !PT ;  /* 0x00000004bb047209 */ /* 0x000fe40007810000 */
[----:B------:R-:W-:Y:S02]  /*ac20*/  FSEL R38, R38, -INF , P6 ;  /* 0xff80000026267808 */ /* 0x000fe40003000000 */
[----:B------:R-:W-:Y:S02]  /*ac30*/  FSEL R93, R66, -INF , P2 ;  /* 0xff800000425d7808 */ /* 0x000fe40001000000 */
[----:B------:R-:W-:Y:S02]  /*ac40*/  FSEL R94, R67, -INF , P1 ;  /* 0xff800000435e7808 */ /* 0x000fe40000800000 */
[C---:B------:R-:W-:Y:S02]  /*ac50*/  ISETP.GT.AND P6, PT, R2.reuse, 0x31, PT ;  /* 0x000000310200780c */ /* 0x040fe40003fc4270 */
[----:B------:R-:W-:Y:S02]  /*ac60*/  ISETP.GT.AND P1, PT, R2, 0x48, PT ;  /* 0x000000480200780c */ /* 0x000fe40003f24270 */
[----:B------:R-:W-:Y:S02]  /*ac70*/  FSEL R10, R250, -INF , P3 ;  /* 0xff800000fa0a7808 */ /* 0x000fe40001800000 */
[----:B------:R-:W-:Y:S02]  /*ac80*/  ISETP.GT.AND P3, PT, R2, 0x49, PT ;  /* 0x000000490200780c */ /* 0x000fe40003f64270 */
[----:B------:R-:W-:Y:S02]  /*ac90*/  ISETP.GT.AND P2, PT, R0, 0x1, PT ;  /* 0x000000010000780c */ /* 0x000fe40003f44270 */
[----:B------:R-:W-:Y:S02]  /*aca0*/  FSEL R112, R70, -INF , P0 ;  /* 0xff80000046707808 */ /* 0x000fe40000000000 */
[----:B------:R-:W-:Y:S02]  /*acb0*/  ISETP.GT.AND P0, PT, R0, 0x8, PT ;  /* 0x000000080000780c */ /* 0x000fe40003f04270 */
[----:B------:R-:W-:Y:S02]  /*acc0*/  FMNMX.FTZ R4, R192, R4, !PT ;  /* 0x00000004c0047209 */ /* 0x000fe40007810000 */
[----:B------:R-:W-:Y:S01]  /*acd0*/  FSEL R188, R82, -INF , P1 ;  /* 0xff80000052bc7808 */ /* 0x000fe20000800000 */
[----:B------:R-:W-:Y:S01]  /*ace0*/  IMAD.MOV.U32 R82, RZ, RZ, R15 ;  /* 0x000000ffff527224 */ /* 0x000fe200078e000f */
[----:B------:R-:W-:Y:S01]  /*acf0*/  FSEL R189, R83, -INF , P3 ;  /* 0xff80000053bd7808 */ /* 0x000fe20001800000 */
[----:B------:R-:W-:Y:S01]  /*ad00*/  IMAD.MOV.U32 R83, RZ, RZ, R12 ;  /* 0x000000ffff537224 */ /* 0x000fe200078e000c */
[----:B------:R-:W-:Y:S02]  /*ad10*/  FMNMX.FTZ R6, R11, R116, !PT ;  /* 0x000000740b067209 */ /* 0x000fe40007810000 */
[----:B------:R-:W-:Y:S02]  /*ad20*/  FSEL R63, R24, -INF , P6 ;  /* 0xff800000183f7808 */ /* 0x000fe40003000000 */
[C---:B------:R-:W-:Y:S02]  /*ad30*/  ISETP.GT.AND P6, PT, R2.reuse, 0x41, PT ;  /* 0x000000410200780c */ /* 0x040fe40003fc4270 */
[----:B------:R-:W-:Y:S02]  /*ad40*/  FSEL R13, R249, -INF , P2 ;  /* 0xff800000f90d7808 */ /* 0x000fe40001000000 */
[C---:B------:R-:W-:Y:S02]  /*ad50*/  ISETP.GT.AND P2, PT, R2.reuse, 0x50, PT ;  /* 0x000000500200780c */ /* 0x040fe40003f44270 */
[----:B------:R-:W-:Y:S02]  /*ad60*/  FSEL R16, R223, -INF , P0 ;  /* 0xff800000df107808 */ /* 0x000fe40000000000 */
[----:B------:R-:W-:Y:S02]  /*ad70*/  ISETP.GT.AND P0, PT, R2, 0x51, PT ;  /* 0x000000510200780c */ /* 0x000fe40003f04270 */
[C---:B------:R-:W-:Y:S02]  /*ad80*/  ISETP.GT.AND P3, PT, R0.reuse, 0x11, PT ;  /* 0x000000110000780c */ /* 0x040fe40003f64270 */
[----:B------:R-:W-:Y:S02]  /*ad90*/  ISETP.GT.AND P1, PT, R0, 0x10, PT ;  /* 0x000000100000780c */ /* 0x000fe40003f24270 */
[----:B------:R-:W-:Y:S02]  /*ada0*/  FMNMX.FTZ R4, R193, R4, !PT ;  /* 0x00000004c1047209 */ /* 0x000fe40007810000 */
[----:B------:R-:W-:Y:S02]  /*adb0*/  FSEL R214, R21, -INF , P2 ;  /* 0xff80000015d67808 */ /* 0x000fe40001000000 */
[----:B------:R-:W-:Y:S01]  /*adc0*/  FSEL R223, R87, -INF , P0 ;  /* 0xff80000057df7808 */ /* 0x000fe20000000000 */
[----:B------:R-:W-:Y:S01]  /*add0*/  IMAD.MOV.U32 R87, RZ, RZ, R8 ;  /* 0x000000ffff577224 */ /* 0x000fe200078e0008 */
[----:B------:R-:W-:Y:S02]  /*ade0*/  ISETP.GT.AND P0, PT, R2, 0x59, PT ;  /* 0x000000590200780c */ /* 0x000fe40003f04270 */
[----:B------:R-:W-:Y:S02]  /*adf0*/  FMNMX.FTZ R6, R18, R6, !PT ;  /* 0x0000000612067209 */ /* 0x000fe40007810000 */
[----:B------:R-:W-:Y:S02]  /*ae00*/  FSEL R184, R71, -INF , P6 ;  /* 0xff80000047b87808 */ /* 0x000fe40003000000 */
[----:B------:R-:W-:Y:S02]  /*ae10*/  ISETP.GT.AND P6, PT, R0, 0x9, PT ;  /* 0x000000090000780c */ /* 0x000fe40003fc4270 */
[----:B------:R-:W-:Y:S02]  /*ae20*/  ISETP.GT.AND P2, PT, R5, RZ, PT ;  /* 0x000000ff0500720c */ /* 0x000fe40003f44270 */
[----:B------:R-:W-:Y:S02]  /*ae30*/  FSEL R30, R220, -INF , P1 ;  /* 0xff800000dc1e7808 */ /* 0x000fe40000800000 */
[----:B------:R-:W-:Y:S02]  /*ae40*/  ISETP.GT.AND P1, PT, R0, 0x18, PT ;  /* 0x000000180000780c */ /* 0x000fe40003f24270 */
        /* <DEDUP_REMOVED lines=28> */
[----:B------:R-:W-:Y:S01]  /*b010*/  FSEL R249, R98, -INF , P6 ;  /* 0xff80000062f97808 */ /* 0x000fe20003000000 */
[----:B------:R-:W1:Y:S01]  /*b020*/  SHFL.BFLY PT, R7, R4, 0x2, 0x1f ;  /* 0x0c401f0004077f89 */ /* 0x000e6200000e0000 */
[----:B------:R-:W-:Y:S02]  /*b030*/  FMNMX.FTZ R2, R46, R2, !PT ;  /* 0x000000022e027209 */ /* 0x000fe40007810000 */
[----:B------:R-:W-:Y:S02]  /*b040*/  ISETP.GT.AND P6, PT, R0, 0x19, PT ;  /* 0x000000190000780c */ /* 0x000fe40003fc4270 */
[----:B------:R-:W-:Y:S02]  /*b050*/  FMNMX.FTZ R2, R50, R2, !PT ;  /* 0x0000000232027209 */ /* 0x000fe40007810000 */
[----:B------:R-:W-:Y:S02]  /*b060*/  FMNMX.FTZ R6, R14, R118, !PT ;  /* 0x000000760e067209 */ /* 0x000fe40007810000 */
[----:B------:R-:W-:Y:S02]  /*b070*/  FMNMX.FTZ R2, R61, R2, !PT ;  /* 0x000000023d027209 */ /* 0x000fe40007810000 */
[----:B------:R-:W-:Y:S02]  /*b080*/  FSEL R29, R29, -INF , P6 ;  /* 0xff8000001d1d7808 */ /* 0x000fe40003000000 */
[----:B------:R-:W-:Y:S02]  /*b090*/  FMNMX.FTZ R2, R63, R2, !PT ;  /* 0x000000023f027209 */ /* 0x000fe40007810000 */
[----:B------:R-:W-:Y:S02]  /*b0a0*/  ISETP.GT.AND P6, PT, R5, 0x8, PT ;  /* 0x000000080500780c */ /* 0x000fe40003fc4270 */
[----:B------:R-:W-:Y:S02]  /*b0b0*/  FMNMX.FTZ R2, R93, R2, !PT ;  /* 0x000000025d027209 */ /* 0x000fe40007810000 */
[----:B------:R-:W-:Y:S02]  /*b0c0*/  FMNMX.FTZ R6, R21, R6, !PT ;  /* 0x0000000615067209 */ /* 0x000fe40007810000 */
[----:B------:R-:W-:Y:S02]  /*b0d0*/  FSEL R222, R102, -INF , P2 ;  /* 0xff80000066de7808 */ /* 0x000fe40001000000 */
[----:B------:R-:W-:Y:S02]  /*b0e0*/  FSEL R15, R251, -INF , P6 ;  /* 0xff800000fb0f7808 */ /* 0x000fe40003000000 */
[----:B------:R-:W-:Y:S02]  /*b0f0*/  ISETP.GT.AND P6, PT, R5, 0x9, PT ;  /* 0x000000090500780c */ /* 0x000fe40003fc4270 */
[----:B------:R-:W-:Y:S02]  /*b100*/  ISETP.GT.AND P2, PT, R0, 0x20, PT ;  /* 0x000000200000780c */ /* 0x000fe40003f44270 */
[----:B------:R-:W-:Y:S02]  /*b110*/  FMNMX.FTZ R2, R94, R2, !PT ;  /* 0x000000025e027209 */ /* 0x000fe40007810000 */
[----:B-1----:R-:W-:Y:S02]  /*b120*/  FMNMX.FTZ R7, R7, R4, !PT ;  /* 0x0000000407077209 */ /* 0x002fe40007810000 */
[----:B------:R-:W-:Y:S02]  /*b130*/  FSEL R48, R209, -INF , P2 ;  /* 0xff800000d1307808 */ /* 0x000fe40001000000 */
[----:B------:R-:W-:Y:S02]  /*b140*/  FSEL R221, R103, -INF , P1 ;  /* 0xff80000067dd7808 */ /* 0x000fe40000800000 */
[----:B------:R-:W-:Y:S02]  /*b150*/  ISETP.GT.AND P1, PT, R5, 0x10, PT ;  /* 0x000000100500780c */ /* 0x000fe40003f24270 */
[----:B------:R-:W-:Y:S02]  /*b160*/  FSEL R12, R252, -INF , P6 ;  /* 0xff800000fc0c7808 */ /* 0x000fe40003000000 */
[----:B------:R-:W-:Y:S02]  /*b170*/  FMNMX.FTZ R4, R10, R117, !PT ;  /* 0x000000750a047209 */ /* 0x000fe40007810000 */
[----:B------:R-:W-:Y:S02]  /*b180*/  ISETP.GT.AND P2, PT, R0, 0x21, PT ;  /* 0x000000210000780c */ /* 0x000fe40003f44270 */
[----:B------:R-:W-:Y:S02]  /*b190*/  FMNMX.FTZ R6, R15, R6, !PT ;  /* 0x000000060f067209 */ /* 0x000fe40007810000 */
[----:B------:R-:W-:Y:S02]  /*b1a0*/  FMNMX.FTZ R2, R112, R2, !PT ;  /* 0x0000000270027209 */ /* 0x000fe40007810000 */
[----:B------:R-:W-:Y:S01]  /*b1b0*/  FSEL R51, R208, -INF , P2 ;  /* 0xff800000d0337808 */ /* 0x000fe20001000000 */
[----:B------:R-:W-:Y:S01]  /*b1c0*/  IMAD.MOV.U32 R208, RZ, RZ, R57 ;  /* 0x000000ffffd07224 */ /* 0x000fe200078e0039 */
[----:B------:R-:W-:Y:S02]  /*b1d0*/  ISETP.GT.AND P2, PT, R5, 0x11, PT ;  /* 0x000000110500780c */ /* 0x000fe40003f44270 */
[----:B------:R-:W-:Y:S02]  /*b1e0*/  FSEL R27, R246, -INF , P1 ;  /* 0xff800000f61b7808 */ /* 0x000fe40000800000 */
[----:B------:R-:W-:Y:S02]  /*b1f0*/  FMNMX.FTZ R4, R13, R4, !PT ;  /* 0x000000040d047209 */ /* 0x000fe40007810000 */
[----:B------:R-:W-:Y:S02]  /*b200*/  FMNMX.FTZ R6, R12, R6, !PT ;  /* 0x000000060c067209 */ /* 0x000fe40007810000 */
[----:B------:R-:W-:Y:S02]  /*b210*/  FMNMX.FTZ R2, R184, R2, !PT ;  /* 0x00000002b8027209 */ /* 0x000fe40007810000 */
[----:B------:R-:W-:Y:S02]  /*b220*/  ISETP.GT.AND P1, PT, R5, 0x18, PT ;  /* 0x000000180500780c */ /* 0x000fe40003f24270 */
[----:B------:R-:W-:Y:S02]  /*b230*/  FSEL R26, R247, -INF , P2 ;  /* 0xff800000f71a7808 */ /* 0x000fe40001000000 */
[----:B------:R-:W-:Y:S02]  /*b240*/  FMNMX.FTZ R4, R16, R4, !PT ;  /* 0x0000000410047209 */ /* 0x000fe40007810000 */
[----:B------:R-:W-:Y:S02]  /*b250*/  FMNMX.FTZ R6, R27, R6, !PT ;  /* 0x000000061b067209 */ /* 0x000fe40007810000 */
[----:B------:R-:W-:Y:S02]  /*b260*/  FMNMX.FTZ R2, R188, R2, !PT ;  /* 0x00000002bc027209 */ /* 0x000fe40007810000 */
[----:B------:R-:W-:Y:S02]  /*b270*/  FSEL R220, R114, -INF , P0 ;  /* 0xff80000072dc7808 */ /* 0x000fe40000000000 */
[----:B------:R-:W-:Y:S02]  /*b280*/  FSEL R219, R115, -INF , P3 ;  /* 0xff80000073db7808 */ /* 0x000fe40001800000 */
[C---:B------:R-:W-:Y:S02]  /*b290*/  ISETP.GT.AND P6, PT, R0.reuse, 0x28, PT ;  /* 0x000000280000780c */ /* 0x040fe40003fc4270 */
[----:B------:R-:W-:Y:S02]  /*b2a0*/  ISETP.GT.AND P3, PT, R5, 0x19, PT ;  /* 0x000000190500780c */ /* 0x000fe40003f64270 */
[----:B------:R-:W-:Y:S02]  /*b2b0*/  FSEL R25, R243, -INF , P1 ;  /* 0xff800000f3197808 */ /* 0x000fe40000800000 */
[----:B------:R-:W-:Y:S02]  /*b2c0*/  FMNMX.FTZ R4, R17, R4, !PT ;  /* 0x0000000411047209 */ /* 0x000fe40007810000 */
[----:B------:R-:W-:Y:S02]  /*b2d0*/  ISETP.GT.AND P0, PT, R0, 0x29, PT ;  /* 0x000000290000780c */ /* 0x000fe40003f04270 */
[----:B------:R-:W-:Y:S02]  /*b2e0*/  FMNMX.FTZ R6, R26, R6, !PT ;  /* 0x000000061a067209 */ /* 0x000fe40007810000 */
[----:B------:R-:W-:Y:S02]  /*b2f0*/  FMNMX.FTZ R2, R189, R2, !PT ;  /* 0x00000002bd027209 */ /* 0x000fe40007810000 */
[----:B------:R-:W-:Y:S02]  /*b300*/  FSEL R57, R201, -INF , P6 ;  /* 0xff800000c9397808 */ /* 0x000fe40003000000 */
[C---:B------:R-:W-:Y:S02]  /*b310*/  ISETP.GT.AND P6, PT, R0.reuse, 0x30, PT ;  /* 0x000000300000780c */ /* 0x040fe40003fc4270 */
[----:B------:R-:W-:Y:S02]  /*b320*/  ISETP.GT.AND P2, PT, R0, 0x31, PT ;  /* 0x000000310000780c */ /* 0x000fe40003f44270 */
[----:B------:R-:W-:Y:S02]  /*b330*/  FSEL R59, R203, -INF , P0 ;  /* 0xff800000cb3b7808 */ /* 0x000fe40000000000 */
        /* <DEDUP_REMOVED lines=14> */
[----:B------:R-:W-:Y:S02]  /*b420*/  ISETP.GT.AND P0, PT, R0, 0x40, PT ;  /* 0x000000400000780c */ /* 0x000fe40003f04270 */
[----:B------:R-:W-:Y:S02]  /*b430*/  FSEL R104, R56, -INF , P1 ;  /* 0xff80000038687808 */ /* 0x000fe40000800000 */
[----:B------:R-:W-:Y:S02]  /*b440*/  FMNMX.FTZ R4, R32, R4, !PT ;  /* 0x0000000420047209 */ /* 0x000fe40007810000 */
[C---:B------:R-:W-:Y:S02]  /*b450*/  ISETP.GT.AND P2, PT, R5.reuse, 0x28, PT ;  /* 0x000000280500780c */ /* 0x040fe40003f44270 */
[C---:B------:R-:W-:Y:S02]  /*b460*/  ISETP.GT.AND P1, PT, R5.reuse, 0x29, PT ;  /* 0x000000290500780c */ /* 0x040fe40003f24270 */
        /* <DEDUP_REMOVED lines=9> */
[----:B------:R-:W-:Y:S02]  /*b500*/  FSEL R58, R212, -INF , P2 ;  /* 0xff800000d43a7808 */ /* 0x000fe40001000000 */
[C---:B------:R-:W-:Y:S02]  /*b510*/  ISETP.GT.AND P2, PT, R0.reuse, 0x48, PT ;  /* 0x000000480000780c */ /* 0x040fe40003f44270 */
[----:B------:R-:W-:Y:S02]  /*b520*/  FSEL R60, R213, -INF , P1 ;  /* 0xff800000d53c7808 */ /* 0x000fe40000800000 */
[C---:B------:R-:W-:Y:S02]  /*b530*/  ISETP.GT.AND P1, PT, R0.reuse, 0x49, PT ;  /* 0x000000490000780c */ /* 0x040fe40003f24270 */
[----:B------:R-:W-:Y:S02]  /*b540*/  FSEL R185, R185, -INF , P6 ;  /* 0xff800000b9b97808 */ /* 0x000fe40003000000 */
[----:B------:R-:W-:Y:S02]  /*b550*/  ISETP.GT.AND P6, PT, R5, 0x38, PT ;  /* 0x000000380500780c */ /* 0x000fe40003fc4270 */
[----:B------:R-:W-:Y:S02]  /*b560*/  ISETP.GT.AND P3, PT, R0, 0x50, PT ;  /* 0x000000500000780c */ /* 0x000fe40003f64270 */
[----:B------:R-:W-:Y:S02]  /*b570*/  FMNMX.FTZ R4, R29, R4, !PT ;  /* 0x000000041d047209 */ /* 0x000fe40007810000 */
[----:B------:R-:W-:Y:S02]  /*b580*/  FMNMX.FTZ R6, R56, R6, !PT ;  /* 0x0000000638067209 */ /* 0x000fe40007810000 */
[----:B------:R-:W-:Y:S02]  /*b590*/  FMNMX.FTZ R2, R248, R2, !PT ;  /* 0x00000002f8027209 */ /* 0x000fe40007810000 */
[----:B------:R-:W-:Y:S02]  /*b5a0*/  FSEL R97, R199, -INF , P0 ;  /* 0xff800000c7617808 */ /* 0x000fe40000000000 */
[----:B------:R-:W-:Y:S02]  /*b5b0*/  FSEL R103, R200, -INF , P6 ;  /* 0xff800000c8677808 */ /* 0x000fe40003000000 */
[----:B------:R-:W-:Y:S02]  /*b5c0*/  FSEL R191, R73, -INF , P2 ;  /* 0xff80000049bf7808 */ /* 0x000fe40001000000 */
[----:B------:R-:W-:Y:S01]  /*b5d0*/  ISETP.GT.AND P2, PT, R5, 0x39, PT ;  /* 0x000000390500780c */ /* 0x000fe20003f44270 */
[----:B------:R-:W-:Y:S01]  /*b5e0*/  SHFL.BFLY PT, R73, R7, 0x1, 0x1f ;  /* 0x0c201f0007497f89 */ /* 0x000fe200000e0000 */
[----:B------:R-:W-:Y:S02]  /*b5f0*/  ISETP.GT.AND P0, PT, R0, 0x51, PT ;  /* 0x000000510000780c */ /* 0x000fe40003f04270 */
[----:B------:R-:W-:Y:S02]  /*b600*/  FSEL R190, R77, -INF , P1 ;  /* 0xff8000004dbe7808 */ /* 0x000fe40000800000 */
[C---:B------:R-:W-:Y:S02]  /*b610*/  ISETP.GT.AND P1, PT, R5.reuse, 0x40, PT ;  /* 0x000000400500780c */ /* 0x040fe40003f24270 */
[----:B------:R-:W-:Y:S02]  /*b620*/  FMNMX.FTZ R4, R48, R4, !PT ;  /* 0x0000000430047209 */ /* 0x000fe40007810000 */
[----:B------:R-:W-:Y:S02]  /*b630*/  ISETP.GT.AND P6, PT, R0, 0x58, PT ;  /* 0x000000580000780c */ /* 0x000fe40003fc4270 */
        /* <DEDUP_REMOVED lines=9> */
[----:B------:R-:W-:Y:S02]  /*b6d0*/  FSEL R207, R76, -INF , P0 ;  /* 0xff8000004ccf7808 */ /* 0x000fe40000000000 */
[C---:B------:R-:W-:Y:S02]  /*b6e0*/  ISETP.GT.AND P0, PT, R0.reuse, 0x60, PT ;  /* 0x000000600000780c */ /* 0x040fe40003f04270 */
[----:B------:R-:W-:Y:S02]  /*b6f0*/  FSEL R206, R75, -INF , P6 ;  /* 0xff8000004bce7808 */ /* 0x000fe40003000000 */
[----:B------:R-:W-:Y:S02]  /*b700*/  FSEL R111, R197, -INF , P3 ;  /* 0xff800000c56f7808 */ /* 0x000fe40001800000 */
[C---:B------:R-:W-:Y:S02]  /*b710*/  ISETP.GT.AND P6, PT, R0.reuse, 0x68, PT ;  /* 0x000000680000780c */ /* 0x040fe40003fc4270 */
        /* <DEDUP_REMOVED lines=20> */
[----:B------:R-:W-:Y:S02]  /*b860*/  ISETP.GT.AND P2, PT, R5, 0x49, PT ;  /* 0x000000490500780c */ /* 0x000fe40003f44270 */
[----:B------:R-:W-:Y:S02]  /*b870*/  FMNMX.FTZ R0, R111, R0, !PT ;  /* 0x000000006f007209 */ /* 0x000fe40007810000 */
[----:B------:R-:W-:Y:S02]  /*b880*/  FMNMX.FTZ R4, R115, R4, !PT ;  /* 0x0000000473047209 */ /* 0x000fe40007810000 */
[----:B------:R-:W-:Y:S02]  /*b890*/  FSEL R201, R52, -INF , P0 ;  /* 0xff80000034c97808 */ /* 0x000fe40000000000 */
[----:B------:R-:W-:Y:S02]  /*b8a0*/  FSEL R113, R79, -INF , P2 ;  /* 0xff8000004f717808 */ /* 0x000fe40001000000 */
[----:B------:R-:W-:Y:S02]  /*b8b0*/  FMNMX.FTZ R0, R114, R0, !PT ;  /* 0x0000000072007209 */ /* 0x000fe40007810000 */
[----:B------:R-:W-:Y:S02]  /*b8c0*/  ISETP.GT.AND P0, PT, R5, 0x50, PT ;  /* 0x000000500500780c */ /* 0x000fe40003f04270 */
[----:B------:R-:W-:Y:S02]  /*b8d0*/  FMNMX.FTZ R0, R113, R0, !PT ;  /* 0x0000000071007209 */ /* 0x000fe40007810000 */
[----:B------:R-:W-:Y:S02]  /*b8e0*/  FSEL R215, R90, -INF , P0 ;  /* 0xff8000005ad77808 */ /* 0x000fe40000000000 */
[----:B------:R-:W-:Y:S02]  /*b8f0*/  ISETP.GT.AND P2, PT, R5, 0x51, PT ;  /* 0x000000510500780c */ /* 0x000fe40003f44270 */
[----:B------:R-:W-:Y:S02]  /*b900*/  FMNMX.FTZ R4, R185, R4, !PT ;  /* 0x00000004b9047209 */ /* 0x000fe40007810000 */
[----:B------:R-:W-:Y:S02]  /*b910*/  FSEL R200, R53, -INF , P1 ;  /* 0xff80000035c87808 */ /* 0x000fe40000800000 */
[----:B------:R-:W-:Y:S02]  /*b920*/  FSEL R218, R91, -INF , P2 ;  /* 0xff8000005bda7808 */ /* 0x000fe40001000000 */
[----:B------:R-:W-:Y:S02]  /*b930*/  FMNMX.FTZ R0, R215, R0, !PT ;  /* 0x00000000d7007209 */ /* 0x000fe40007810000 */
[----:B------:R-:W-:Y:S02]  /*b940*/  ISETP.GT.AND P1, PT, R5, 0x58, PT ;  /* 0x000000580500780c */ /* 0x000fe40003f24270 */
[----:B------:R-:W-:Y:S02]  /*b950*/  FMNMX.FTZ R4, R191, R4, !PT ;  /* 0x00000004bf047209 */ /* 0x000fe40007810000 */
[----:B-1----:R-:W-:Y:S02]  /*b960*/  FMNMX.FTZ R2, R2, R8, !PT ;  /* 0x0000000802027209 */ /* 0x002fe40007810000 */
[C---:B------:R-:W-:Y:S02]  /*b970*/  ISETP.GT.AND P0, PT, R5.reuse, 0x59, PT ;  /* 0x000000590500780c */ /* 0x040fe40003f04270 */
[----:B------:R-:W-:Y:S01]  /*b980*/  FSEL R198, R108, -INF , P6 ;  /* 0xff8000006cc67808 */ /* 0x000fe20003000000 */
[----:B------:R-:W1:Y:S01]  /*b990*/  SHFL.BFLY PT, R72, R2, 0x1, 0x1f ;  /* 0x0c201f0002487f89 */ /* 0x000e6200000e0000 */
[----:B------:R-:W-:Y:S02]  /*b9a0*/  FSEL R108, R78, -INF , P1 ;  /* 0xff8000004e6c7808 */ /* 0x000fe40000800000 */
[----:B------:R-:W-:Y:S02]  /*b9b0*/  FMNMX.FTZ R0, R218, R0, !PT ;  /* 0x00000000da007209 */ /* 0x000fe40007810000 */
[----:B------:R-:W-:Y:S02]  /*b9c0*/  FMNMX.FTZ R4, R190, R4, !PT ;  /* 0x00000004be047209 */ /* 0x000fe40007810000 */
[----:B------:R-:W-:Y:S02]  /*b9d0*/  ISETP.GT.AND P1, PT, R5, 0x60, PT ;  /* 0x000000600500780c */ /* 0x000fe40003f24270 */
[----:B------:R-:W-:Y:S02]  /*b9e0*/  FSEL R252, R95, -INF , P0 ;  /* 0xff8000005ffc7808 */ /* 0x000fe40000000000 */
[----:B------:R-:W-:Y:S02]  /*b9f0*/  FMNMX.FTZ R0, R108, R0, !PT ;  /* 0x000000006c007209 */ /* 0x000fe40007810000 */
[----:B------:R-:W-:Y:S02]  /*ba00*/  FMNMX.FTZ R4, R209, R4, !PT ;  /* 0x00000004d1047209 */ /* 0x000fe40007810000 */
[----:B------:R-:W-:Y:S02]  /*ba10*/  FSEL R250, R54, -INF , P1 ;  /* 0xff80000036fa7808 */ /* 0x000fe40000800000 */
[----:B------:R-:W-:Y:S01]  /*ba20*/  FMNMX.FTZ R0, R252, R0, !PT ;  /* 0x00000000fc007209 */ /* 0x000fe20007810000 */
[----:B------:R-:W-:Y:S01]  /*ba30*/  LDSM.16.MT88.4 R52, [R225+0x100] ;  /* 0x00010000e134783b */ /* 0x000fe20000004200 */
[----:B------:R-:W-:Y:S02]  /*ba40*/  ISETP.GT.AND P0, PT, R5, 0x61, PT ;  /* 0x000000610500780c */ /* 0x000fe40003f04270 */
[----:B------:R-:W-:Y:S02]  /*ba50*/  FMNMX.FTZ R4, R207, R4, !PT ;  /* 0x00000004cf047209 */ /* 0x000fe40007810000 */
[----:B------:R-:W-:Y:S02]  /*ba60*/  FMNMX.FTZ R0, R250, R0, !PT ;  /* 0x00000000fa007209 */ /* 0x000fe40007810000 */
[----:B------:R-:W-:Y:S02]  /*ba70*/  FMNMX.FTZ R4, R206, R4, !PT ;  /* 0x00000004ce047209 */ /* 0x000fe40007810000 */
[----:B------:R-:W-:Y:S02]  /*ba80*/  ISETP.GT.AND P1, PT, R5, 0x68, PT ;  /* 0x000000680500780c */ /* 0x000fe40003f24270 */
[----:B------:R-:W-:Y:S02]  /*ba90*/  FSEL R246, R107, -INF , P0 ;  /* 0xff8000006bf67808 */ /* 0x000fe40000000000 */
[----:B------:R-:W-:Y:S02]  /*baa0*/  FMNMX.FTZ R4, R204, R4, !PT ;  /* 0x00000004cc047209 */ /* 0x000fe40007810000 */
[----:B------:R-:W-:Y:S02]  /*bab0*/  ISETP.GT.AND P0, PT, R5, 0x69, PT ;  /* 0x000000690500780c */ /* 0x000fe40003f04270 */
[----:B------:R-:W-:Y:S02]  /*bac0*/  FSEL R243, R110, -INF , P1 ;  /* 0xff8000006ef37808 */ /* 0x000fe40000800000 */
[----:B------:R-:W-:Y:S02]  /*bad0*/  FMNMX.FTZ R0, R246, R0, !PT ;  /* 0x00000000f6007209 */ /* 0x000fe40007810000 */
[----:B------:R-:W-:Y:S02]  /*bae0*/  FSEL R74, R74, -INF , P0 ;  /* 0xff8000004a4a7808 */ /* 0x000fe40000000000 */
[----:B------:R-:W-:Y:S02]  /*baf0*/  FMNMX.FTZ R4, R201, R4, !PT ;  /* 0x00000004c9047209 */ /* 0x000fe40007810000 */
[----:B------:R-:W-:Y:S02]  /*bb00*/  FMNMX.FTZ R0, R243, R0, !PT ;  /* 0x00000000f3007209 */ /* 0x000fe40007810000 */
[----:B------:R-:W-:Y:S02]  /*bb10*/  FMNMX.FTZ R4, R200, R4, !PT ;  /* 0x00000004c8047209 */ /* 0x000fe40007810000 */
[----:B------:R-:W-:Y:S02]  /*bb20*/  FMNMX.FTZ R0, R74, R0, !PT ;  /* 0x000000004a007209 */ /* 0x000fe40007810000 */
[----:B-1----:R-:W-:Y:S02]  /*bb30*/  FMNMX.FTZ R72, R2, R72, !PT ;  /* 0x0000004802487209 */ /* 0x002fe40007810000 */
[----:B------:R-:W-:Y:S01]  /*bb40*/  FSEL R199, R109, -INF , P3 ;  /* 0xff8000006dc77808 */ /* 0x000fe20001800000 */
[----:B------:R-:W1:Y:S01]  /*bb50*/  SHFL.BFLY PT, R2, R0, 0x2, 0x1f ;  /* 0x0c401f0000027f89 */ /* 0x000e6200000e0000 */
[----:B------:R-:W-:Y:S01]  /*bb60*/  FMNMX.FTZ R4, R198, R4, !PT ;  /* 0x00000004c6047209 */ /* 0x000fe20007810000 */
[C---:B------:R-:W-:Y:S01]  /*bb70*/  FMUL.FTZ R100, R72.reuse, c[0x0][0x2d0] ;  /* 0x0000b40048647a20 */ /* 0x040fe20000410000 */
[----:B------:R-:W-:Y:S02]  /*bb80*/  FMNMX.FTZ R73, R7, R73, !PT ;  /* 0x0000004907497209 */ /* 0x000fe40007810000 */
[----:B------:R-:W-:Y:S02]  /*bb90*/  FMNMX.FTZ R4, R199, R4, !PT ;  /* 0x00000004c7047209 */ /* 0x000fe40007810000 */
[----:B------:R-:W-:Y:S01]  /*bba0*/  FSETP.NEU.FTZ.AND P1, PT, R72, -INF , PT ;  /* 0xff8000004800780b */ /* 0x000fe20003f3d000 */
[C---:B------:R-:W-:Y:S01]  /*bbb0*/  FMUL.FTZ R75, R73.reuse, c[0x0][0x2d0] ;  /* 0x0000b400494b7a20 */ /* 0x040fe20000410000 */
[----:B------:R-:W-:Y:S01]  /*bbc0*/  FSETP.NEU.FTZ.AND P2, PT, R73, -INF , PT ;  /* 0xff8000004900780b */ /* 0x000fe20003f5d000 */
[----:B------:R-:W2:Y:S01]  /*bbd0*/  SHFL.BFLY PT, R7, R4, 0x2, 0x1f ;  /* 0x0c401f0004077f89 */ /* 0x000ea200000e0000 */
[----:B------:R-:W-:Y:S02]  /*bbe0*/  FSEL R100, R100, RZ, P1 ;  /* 0x000000ff64647208 */ /* 0x000fe40000800000 */
[----:B------:R-:W-:Y:S05]  /*bbf0*/  FSEL R75, R75, RZ, P2 ;  /* 0x000000ff4b4b7208 */ /* 0x000fea0001000000 */
[--C-:B------:R-:W-:Y:S02]  /*bc00*/  FFMA.FTZ R5, R19, c[0x0][0x2d0], -R75.reuse ;  /* 0x0000b40013057a23 */ /* 0x100fe4000001084b */
[--C-:B------:R-:W-:Y:S02]  /*bc10*/  FFMA.FTZ R6, R9, c[0x0][0x2d0], -R75.reuse ;  /* 0x0000b40009067a23 */ /* 0x100fe4000001084b */
[----:B------:R3:W-:Y:S01]  /*bc20*/  MUFU.EX2 R247, R5 ;  /* 0x0000000500f77308 */ /* 0x0007e20000000800 */
[----:B-1----:R-:W-:Y:S01]  /*bc30*/  FMNMX.FTZ R0, R0, R2, !PT ;  /* 0x0000000200007209 */ /* 0x002fe20007810000 */
[--C-:B------:R-:W-:Y:S08]  /*bc40*/  FFMA.FTZ R2, R20, c[0x0][0x2d0], -R100.reuse ;  /* 0x0000b40014027a23 */ /* 0x100ff00000010864 */
[----:B------:R1:W-:Y:S01]  /*bc50*/  MUFU.EX2 R240, R2 ;  /* 0x0000000200f07308 */ /* 0x0003e20000000800 */
[----:B--2---:R-:W-:Y:S01]  /*bc60*/  FMNMX.FTZ R4, R4, R7, !PT ;  /* 0x0000000704047209 */ /* 0x004fe20007810000 */
[--C-:B------:R-:W-:Y:S04]  /*bc70*/  FFMA.FTZ R7, R39, c[0x0][0x2d0], -R75.reuse ;  /* 0x0000b40027077a23 */ /* 0x100fe8000001084b */
[----:B------:R-:W2:Y:S04]  /*bc80*/  SHFL.BFLY PT, R71, R4, 0x1, 0x1f ;  /* 0x0c201f0004477f89 */ /* 0x000ea800000e0000 */
[----:B------:R4:W4:Y:S01]  /*bc90*/  MUFU.EX2 R251, R6 ;  /* 0x0000000600fb7308 */ /* 0x0009220000000800 */
[--C-:B---3--:R-:W-:Y:S09]  /*bca0*/  FFMA.FTZ R5, R23, c[0x0][0x2d0], -R75.reuse ;  /* 0x0000b40017057a23 */ /* 0x108ff2000001084b */
[----:B------:R3:W-:Y:S01]  /*bcb0*/  MUFU.EX2 R241, R5 ;  /* 0x0000000500f17308 */ /* 0x0007e20000000800 */
[----:B-1----:R-:W1:Y:S09]  /*bcc0*/  SHFL.BFLY PT, R2, R0, 0x1, 0x1f ;  /* 0x0c201f0000027f89 */ /* 0x002e7200000e0000 */
[----:B------:R-:W-:Y:S01]  /*bcd0*/  MUFU.EX2 R233, R7 ;  /* 0x0000000700e97308 */ /* 0x000fe20000000800 */
[----:B--2---:R-:W-:Y:S01]  /*bce0*/  FMNMX.FTZ R71, R4, R71, !PT ;  /* 0x0000004704477209 */ /* 0x004fe20007810000 */
[--C-:B------:R-:W-:Y:S02]  /*bcf0*/  FFMA.FTZ R4, R22, c[0x0][0x2d0], -R100.reuse ;  /* 0x0000b40016047a23 */ /* 0x100fe40000010864 */
[--C-:B----4-:R-:W-:Y:S01]  /*bd00*/  FFMA.FTZ R6, R40, c[0x0][0x2d0], -R75.reuse ;  /* 0x0000b40028067a23 */ /* 0x110fe2000001084b */
[C---:B------:R-:W-:Y:S01]  /*bd10*/  FSETP.NEU.FTZ.AND P0, PT, R71.reuse, -INF , PT ;  /* 0xff8000004700780b */ /* 0x040fe20003f1d000 */
[----:B------:R-:W-:Y:S01]  /*bd20*/  FMUL.FTZ R101, R71, c[0x0][0x2d0] ;  /* 0x0000b40047657a20 */ /* 0x000fe20000410000 */
[----:B------:R-:W-:Y:S03]  /*bd30*/  F2FP.BF16.PACK_AB R76, R247, R251 ;  /* 0x000000fbf74c723e */ /* 0x000fe600000010ff */
[----:B------:R-:W2:Y:S01]  /*bd40*/  MUFU.EX2 R236, R4 ;  /* 0x0000000400ec7308 */ /* 0x000ea20000000800 */
[----:B------:R-:W-:Y:S01]  /*bd50*/  FSEL R101, R101, RZ, P0 ;  /* 0x000000ff65657208 */ /* 0x000fe20000000000 */
[----:B---3--:R-:W-:Y:S01]  /*bd60*/  FFMA.FTZ R5, R28, c[0x0][0x2d0], -R75 ;  /* 0x0000b4001c057a23 */ /* 0x008fe2000001084b */
[----:B-1----:R-:W-:Y:S03]  /*bd70*/  FMNMX.FTZ R70, R2, R0, !PT ;  /* 0x0000000002467209 */ /* 0x002fe60007810000 */
[--C-:B------:R-:W-:Y:S04]  /*bd80*/  FFMA.FTZ R0, R16, c[0x0][0x2d0], -R101.reuse ;  /* 0x0000b40010007a23 */ /* 0x100fe80000010865 */
[----:B------:R1:W3:Y:S01]  /*bd90*/  MUFU.EX2 R237, R5 ;  /* 0x0000000500ed7308 */ /* 0x0002e20000000800 */
[--C-:B------:R-:W-:Y:S01]  /*bda0*/  FFMA.FTZ R2, R33, c[0x0][0x2d0], -R100.reuse ;  /* 0x0000b40021027a23 */ /* 0x100fe20000010864 */
[C---:B------:R-:W-:Y:S01]  /*bdb0*/  FSETP.NEU.FTZ.AND P3, PT, R70.reuse, -INF , PT ;  /* 0xff8000004600780b */ /* 0x040fe20003f7d000 */
[----:B------:R-:W-:Y:S05]  /*bdc0*/  FMUL.FTZ R102, R70, c[0x0][0x2d0] ;  /* 0x0000b40046667a20 */ /* 0x000fea0000410000 */
[----:B------:R-:W-:Y:S02]  /*bdd0*/  FSEL R102, R102, RZ, P3 ;  /* 0x000000ff66667208 */ /* 0x000fe40001800000 */
[----:B------:R4:W-:Y:S01]  /*bde0*/  MUFU.EX2 R239, R0 ;  /* 0x0000000000ef7308 */ /* 0x0009e20000000800 */
[----:B--2---:R-:W-:Y:S01]  /*bdf0*/  F2FP.BF16.PACK_AB R79, R236, R240 ;  /* 0x000000f0ec4f723e */ /* 0x004fe200000010ff */
[--C-:B------:R-:W-:Y:S08]  /*be00*/  FFMA.FTZ R4, R10, c[0x0][0x2d0], -R101.reuse ;  /* 0x0000b4000a047a23 */ /* 0x100ff00000010865 */
[----:B------:R2:W-:Y:S01]  /*be10*/  MUFU.EX2 R232, R2 ;  /* 0x0000000200e87308 */ /* 0x0005e20000000800 */
[--C-:B-1----:R-:W-:Y:S01]  /*be20*/  FFMA.FTZ R5, R11, c[0x0][0x2d0], -R100.reuse ;  /* 0x0000b4000b057a23 */ /* 0x102fe20000010864 */
[----:B---3--:R-:W-:Y:S08]  /*be30*/  F2FP.BF16.PACK_AB R78, R237, R241 ;  /* 0x000000f1ed4e723e */ /* 0x008ff000000010ff */
[----:B------:R1:W-:Y:S01]  /*be40*/  MUFU.EX2 R216, R5 ;  /* 0x0000000500d87308 */ /* 0x0003e20000000800 */
[----:B----4-:R-:W-:Y:S09]  /*be50*/  FFMA.FTZ R0, R17, c[0x0][0x2d0], -R101 ;  /* 0x0000b40011007a23 */ /* 0x010ff20000010865 */
[----:B------:R3:W4:Y:S01]  /*be60*/  MUFU.EX2 R235, R0 ;  /* 0x0000000000eb7308 */ /* 0x0007220000000800 */
[--C-:B--2---:R-:W-:Y:S09]  /*be70*/  FFMA.FTZ R2, R44, c[0x0][0x2d0], -R75.reuse ;  /* 0x0000b4002c027a23 */ /* 0x104ff2000001084b */
[----:B------:R2:W-:Y:S01]  /*be80*/  MUFU.EX2 R33, R2 ;  /* 0x0000000200217308 */ /* 0x0005e20000000800 */
[----:B-1----:R-:W-:Y:S09]  /*be90*/  FFMA.FTZ R5, R18, c[0x0][0x2d0], -R100 ;  /* 0x0000b40012057a23 */ /* 0x002ff20000010864 */
[----:B------:R1:W1:Y:S01]  /*bea0*/  MUFU.EX2 R244, R5 ;  /* 0x0000000500f47308 */ /* 0x0002620000000800 */
[--C-:B---3--:R-:W-:Y:S01]  /*beb0*/  FFMA.FTZ R0, R14, c[0x0][0x2d0], -R102.reuse ;  /* 0x0000b4000e007a23 */ /* 0x108fe20000010866 */
[----:B----4-:R-:W-:Y:S08]  /*bec0*/  F2FP.BF16.PACK_AB R66, R235, R239 ;  /* 0x000000efeb42723e */ /* 0x010ff000000010ff */
[----:B------:R3:W-:Y:S01]  /*bed0*/  MUFU.EX2 R211, R0 ;  /* 0x0000000000d37308 */ /* 0x0007e20000000800 */
[--C-:B--2---:R-:W-:Y:S09]  /*bee0*/  FFMA.FTZ R2, R47, c[0x0][0x2d0], -R75.reuse ;  /* 0x0000b4002f027a23 */ /* 0x104ff2000001084b */
[----:B------:R2:W-:Y:S01]  /*bef0*/  MUFU.EX2 R212, R2 ;  /* 0x0000000200d47308 */ /* 0x0005e20000000800 */
[----:B-1----:R-:W-:Y:S01]  /*bf00*/  FFMA.FTZ R5, R41, c[0x0][0x2d0], -R75 ;  /* 0x0000b40029057a23 */ /* 0x002fe2000001084b */
[----:B------:R-:W-:Y:S08]  /*bf10*/  F2FP.BF16.PACK_AB R77, R244, R216 ;  /* 0x000000d8f44d723e */ /* 0x000ff000000010ff */
[----:B------:R1:W-:Y:S01]  /*bf20*/  MUFU.EX2 R213, R4 ;  /* 0x0000000400d57308 */ /* 0x0003e20000000800 */
[--C-:B---3--:R-:W-:Y:S02]  /*bf30*/  FFMA.FTZ R0, R21, c[0x0][0x2d0], -R102.reuse ;  /* 0x0000b40015007a23 */ /* 0x108fe40000010866 */
[----:B------:R-:W3:Y:S07]  /*bf40*/  LDSM.16.MT88.4 R20, [R224+0x100] ;  /* 0x00010000e014783b */ /* 0x000eee0000004200 */
[----:B------:R4:W4:Y:S01]  /*bf50*/  MUFU.EX2 R242, R0 ;  /* 0x0000000000f27308 */ /* 0x0009220000000800 */
[----:B--2---:R-:W-:Y:S09]  /*bf60*/  FSEL R2, R72, RZ, P1 ;  /* 0x000000ff48027208 */ /* 0x004ff20000800000 */
[----:B------:R2:W-:Y:S01]  /*bf70*/  MUFU.EX2 R91, R5 ;  /* 0x00000005005b7308 */ /* 0x0005e20000000800 */
[----:B-1----:R-:W-:Y:S09]  /*bf80*/  FFMA.FTZ R4, R13, c[0x0][0x2d0], -R101 ;  /* 0x0000b4000d047a23 */ /* 0x002ff20000010865 */
[----:B------:R1:W1:Y:S01]  /*bf90*/  MUFU.EX2 R217, R4 ;  /* 0x0000000400d97308 */ /* 0x0002620000000800 */
[--C-:B----4-:R-:W-:Y:S01]  /*bfa0*/  FFMA.FTZ R0, R15, c[0x0][0x2d0], -R102.reuse ;  /* 0x0000b4000f007a23 */ /* 0x110fe20000010866 */
[----:B------:R-:W-:Y:S08]  /*bfb0*/  F2FP.BF16.PACK_AB R65, R242, R211 ;  /* 0x000000d3f241723e */ /* 0x000ff000000010ff */
[----:B------:R4:W-:Y:S01]  /*bfc0*/  MUFU.EX2 R238, R0 ;  /* 0x0000000000ee7308 */ /* 0x0009e20000000800 */
[--C-:B--2---:R-:W-:Y:S09]  /*bfd0*/  FFMA.FTZ R5, R43, c[0x0][0x2d0], -R75.reuse ;  /* 0x0000b4002b057a23 */ /* 0x104ff2000001084b */
[----:B------:R-:W-:Y:S01]  /*bfe0*/  MUFU.EX2 R229, R6 ;  /* 0x0000000600e57308 */ /* 0x000fe20000000800 */
[----:B-1----:R-:W-:Y:S01]  /*bff0*/  FFMA.FTZ R4, R42, c[0x0][0x2d0], -R75 ;  /* 0x0000b4002a047a23 */ /* 0x002fe2000001084b */
[----:B------:R-:W-:Y:S08]  /*c000*/  F2FP.BF16.PACK_AB R64, R217, R213 ;  /* 0x000000d5d940723e */ /* 0x000ff000000010ff */
[----:B------:R1:W-:Y:S01]  /*c010*/  MUFU.EX2 R197, R4 ;  /* 0x0000000400c57308 */ /* 0x0003e20000000800 */
[----:B----4-:R-:W-:Y:S09]  /*c020*/  FFMA.FTZ R0, R12, c[0x0][0x2d0], -R102 ;  /* 0x0000b4000c007a23 */ /* 0x010ff20000010866 */
[----:B------:R2:W4:Y:S10]  /*c030*/  MUFU.EX2 R234, R0 ;  /* 0x0000000000ea7308 */ /* 0x0005340000000800 */
[----:B------:R-:W-:Y:S01]  /*c040*/  MUFU.EX2 R40, R5 ;  /* 0x0000000500287308 */ /* 0x000fe20000000800 */
[--C-:B-1----:R-:W-:Y:S09]  /*c050*/  FFMA.FTZ R4, R38, c[0x0][0x2d0], -R100.reuse ;  /* 0x0000b40026047a23 */ /* 0x102ff20000010864 */
[----:B------:R-:W-:Y:S01]  /*c060*/  MUFU.EX2 R195, R4 ;  /* 0x0000000400c37308 */ /* 0x000fe20000000800 */
[--C-:B--2---:R-:W-:Y:S01]  /*c070*/  FFMA.FTZ R0, R34, c[0x0][0x2d0], -R100.reuse ;  /* 0x0000b40022007a23 */ /* 0x104fe20000010864 */
[----:B----4-:R-:W-:Y:S08]  /*c080*/  F2FP.BF16.PACK_AB R67, R234, R238 ;  /* 0x000000eeea43723e */ /* 0x010ff000000010ff */
[----:B------:R1:W-:Y:S02]  /*c090*/  MUFU.EX2 R228, R0 ;  /* 0x0000000000e47308 */ /* 0x0003e40000000800 */
[--C-:B-1----:R-:W-:Y:S08]  /*c0a0*/  FFMA.FTZ R0, R36, c[0x0][0x2d0], -R100.reuse ;  /* 0x0000b40024007a23 */ /* 0x102ff00000010864 */
[----:B------:R1:W-:Y:S02]  /*c0b0*/  MUFU.EX2 R109, R0 ;  /* 0x00000000006d7308 */ /* 0x0003e40000000800 */
[----:B-1----:R-:W-:Y:S08]  /*c0c0*/  FFMA.FTZ R0, R35, c[0x0][0x2d0], -R100 ;  /* 0x0000b40023007a23 */ /* 0x002ff00000010864 */
[----:B------:R1:W-:Y:S02]  /*c0d0*/  MUFU.EX2 R95, R0 ;  /* 0x00000000005f7308 */ /* 0x0003e40000000800 */
[--C-:B-1----:R-:W-:Y:S08]  /*c0e0*/  FFMA.FTZ R0, R30, c[0x0][0x2d0], -R101.reuse ;  /* 0x0000b4001e007a23 */ /* 0x102ff00000010865 */
[----:B------:R1:W-:Y:S02]  /*c0f0*/  MUFU.EX2 R231, R0 ;  /* 0x0000000000e77308 */ /* 0x0003e40000000800 */
[--C-:B-1----:R-:W-:Y:S08]  /*c100*/  FFMA.FTZ R0, R31, c[0x0][0x2d0], -R101.reuse ;  /* 0x0000b4001f007a23 */ /* 0x102ff00000010865 */
        /* <DEDUP_REMOVED lines=13> */
[----:B-1----:R-:W-:Y:S02]  /*c1e0*/  FFMA.FTZ R0, R37, c[0x0][0x2d0], -R100 ;  /* 0x0000b40025007a23 */ /* 0x002fe40000010864 */
[----:B------:R-:W1:Y:S06]  /*c1f0*/  LDSM.16.MT88.4 R36, [R227+0x100] ;  /* 0x00010000e324783b */ /* 0x000e6c0000004200 */
[----:B------:R2:W-:Y:S02]  /*c200*/  MUFU.EX2 R34, R0 ;  /* 0x0000000000227308 */ /* 0x0005e40000000800 */
[----:B--2---:R-:W-:Y:S08]  /*c210*/  FFMA.FTZ R0, R45, c[0x0][0x2d0], -R75 ;  /* 0x0000b4002d007a23 */ /* 0x004ff0000001084b */
[----:B------:R2:W-:Y:S02]  /*c220*/  MUFU.EX2 R202, R0 ;  /* 0x0000000000ca7308 */ /* 0x0005e40000000800 */
[----:B--2---:R-:W-:Y:S05]  /*c230*/  FSEL R0, R73, RZ, P2 ;  /* 0x000000ff49007208 */ /* 0x004fea0001000000 */
[----:B------:R-:W-:Y:S04]  /*c240*/  FADD.FTZ R0, -R0, R3 ;  /* 0x0000000300007221 */ /* 0x000fe80000010100 */
[----:B------:R-:W-:Y:S04]  /*c250*/  FMUL.FTZ R0, R0, c[0x0][0x2d0] ;  /* 0x0000b40000007a20 */ /* 0x000fe80000410000 */
[----:B------:R2:W4:Y:S02]  /*c260*/  MUFU.EX2 R69, R0 ;  /* 0x0000000000457308 */ /* 0x0005240000000800 */
[----:B--2---:R-:W-:Y:S01]  /*c270*/  FADD.FTZ R0, -R2, R116 ;  /* 0x0000007402007221 */ /* 0x004fe20000010100 */
[----:B------:R-:W-:Y:S01]  /*c280*/  FSEL R2, R71, RZ, P0 ;  /* 0x000000ff47027208 */ /* 0x000fe20000000000 */
[C---:B----4-:R-:W-:Y:S01]  /*c290*/  FMUL.FTZ R4, R69.reuse, R120 ;  /* 0x0000007845047220 */ /* 0x050fe20000410000 */
[----:B------:R-:W-:Y:S01]  /*c2a0*/  PLOP3.LUT P0, PT, PT, PT, UP0, 0x80, 0x0 ;  /* 0x000000000000781c */ /* 0x000fe20003f0f008 */
[----:B------:R-:W-:Y:S02]  /*c2b0*/  FMUL.FTZ R0, R0, c[0x0][0x2d0] ;  /* 0x0000b40000007a20 */ /* 0x000fe40000410000 */
[C---:B------:R-:W-:Y:S02]  /*c2c0*/  FMUL.FTZ R5, R69.reuse, R121 ;  /* 0x0000007945057220 */ /* 0x040fe40000410000 */
[----:B------:R2:W4:Y:S01]  /*c2d0*/  MUFU.EX2 R68, R0 ;  /* 0x0000000000447308 */ /* 0x0005220000000800 */
[C---:B------:R-:W-:Y:S02]  /*c2e0*/  FMUL.FTZ R16, R69.reuse, R132 ;  /* 0x0000008445107220 */ /* 0x040fe40000410000 */
[C---:B------:R-:W-:Y:S02]  /*c2f0*/  FMUL.FTZ R17, R69.reuse, R133 ;  /* 0x0000008545117220 */ /* 0x040fe40000410000 */
[----:B------:R-:W-:Y:S02]  /*c300*/  FMUL.FTZ R32, R69, R148 ;  /* 0x0000009445207220 */ /* 0x000fe40000410000 */
[----:B--2---:R-:W-:Y:S01]  /*c310*/  FADD.FTZ R0, -R2, R117 ;  /* 0x0000007502007221 */ /* 0x004fe20000010100 */
[----:B------:R-:W-:Y:S01]  /*c320*/  FSEL R2, R70, RZ, P3 ;  /* 0x000000ff46027208 */ /* 0x000fe20001800000 */
[----:B----4-:R-:W-:Y:S02]  /*c330*/  FMUL.FTZ R6, R68, R122 ;  /* 0x0000007a44067220 */ /* 0x010fe40000410000 */
[----:B------:R-:W-:Y:S02]  /*c340*/  FMUL.FTZ R0, R0, c[0x0][0x2d0] ;  /* 0x0000b40000007a20 */ /* 0x000fe40000410000 */
[C---:B------:R-:W-:Y:S02]  /*c350*/  FMUL.FTZ R7, R68.reuse, R123 ;  /* 0x0000007b44077220 */ /* 0x040fe40000410000 */
[----:B------:R2:W4:Y:S01]  /*c360*/  MUFU.EX2 R3, R0 ;  /* 0x0000000000037308 */ /* 0x0005220000000800 */
[C---:B------:R-:W-:Y:S02]  /*c370*/  FMUL.FTZ R35, R68.reuse, R151 ;  /* 0x0000009744237220 */ /* 0x040fe40000410000 */
[C---:B------:R-:W-:Y:S02]  /*c380*/  FMUL.FTZ R18, R68.reuse, R134 ;  /* 0x0000008644127220 */ /* 0x040fe40000410000 */
[-C--:B---3--:R-:W-:Y:S01]  /*c390*/  HMMA.16816.F32.BF16 R4, R76, R20.reuse, R4 ;  /* 0x000000144c04723c */ /* 0x088fe20000041804 */
[----:B------:R-:W-:Y:S02]  /*c3a0*/  FMUL.FTZ R19, R68, R135 ;  /* 0x0000008744137220 */ /* 0x000fe40000410000 */
[----:B------:R-:W-:Y:S02]  /*c3b0*/  IMAD.MOV.U32 R134, RZ, RZ, R210 ;  /* 0x000000ffff867224 */ /* 0x000fe400078e00d2 */
[----:B------:R-:W-:Y:S02]  /*c3c0*/  IMAD.MOV.U32 R135, RZ, RZ, R205 ;  /* 0x000000ffff877224 */ /* 0x000fe400078e00cd */
[----:B--2---:R-:W-:Y:S02]  /*c3d0*/  FADD.FTZ R0, -R2, R118 ;  /* 0x0000007602007221 */ /* 0x004fe40000010100 */
[----:B------:R-:W-:Y:S03]  /*c3e0*/  FFMA.FTZ R2, R46, c[0x0][0x2d0], -R100 ;  /* 0x0000b4002e027a23 */ /* 0x000fe60000010864 */
[----:B------:R-:W-:Y:S01]  /*c3f0*/  FMUL.FTZ R0, R0, c[0x0][0x2d0] ;  /* 0x0000b40000007a20 */ /* 0x000fe20000410000 */
[----:B------:R2:W-:Y:S01]  /*c400*/  MUFU.EX2 R196, R2 ;  /* 0x0000000200c47308 */ /* 0x0005e20000000800 */
[C---:B----4-:R-:W-:Y:S02]  /*c410*/  FMUL.FTZ R8, R3.reuse, R124 ;  /* 0x0000007c03087220 */ /* 0x050fe40000410000 */
[C---:B------:R-:W-:Y:S02]  /*c420*/  FMUL.FTZ R9, R3.reuse, R125 ;  /* 0x0000007d03097220 */ /* 0x040fe40000410000 */
[C---:B------:R-:W-:Y:S02]  /*c430*/  FMUL.FTZ R12, R3.reuse, R128 ;  /* 0x00000080030c7220 */ /* 0x040fe40000410000 */
[C---:B------:R-:W-:Y:S02]  /*c440*/  FMUL.FTZ R13, R3.reuse, R129 ;  /* 0x00000081030d7220 */ /* 0x040fe40000410000 */
[C---:B------:R-:W-:Y:S01]  /*c450*/  FMUL.FTZ R24, R3.reuse, R140 ;  /* 0x0000008c03187220 */ /* 0x040fe20000410000 */
[----:B------:R-:W3:Y:S01]  /*c460*/  MUFU.EX2 R0, R0 ;  /* 0x0000000000007308 */ /* 0x000ee20000000800 */
[C---:B------:R-:W-:Y:S02]  /*c470*/  FMUL.FTZ R25, R3.reuse, R141 ;  /* 0x0000008d03197220 */ /* 0x040fe40000410000 */
[C---:B------:R-:W-:Y:S02]  /*c480*/  FMUL.FTZ R28, R3.reuse, R144 ;  /* 0x00000090031c7220 */ /* 0x040fe40000410000 */
[C---:B------:R-:W-:Y:S02]  /*c490*/  FMUL.FTZ R29, R3.reuse, R145 ;  /* 0x00000091031d7220 */ /* 0x040fe40000410000 */
[----:B------:R-:W-:Y:S02]  /*c4a0*/  IMAD.MOV.U32 R141, RZ, RZ, R110 ;  /* 0x000000ffff8d7224 */ /* 0x000fe400078e006e */
[----:B------:R-:W-:Y:S02]  /*c4b0*/  IMAD.MOV.U32 R125, RZ, RZ, R202 ;  /* 0x000000ffff7d7224 */ /* 0x000fe400078e00ca */
[----:B------:R-:W-:Y:S02]  /*c4c0*/  IMAD.MOV.U32 R202, RZ, RZ, R80 ;  /* 0x000000ffffca7224 */ /* 0x000fe400078e0050 */
[----:B------:R-:W-:Y:S02]  /*c4d0*/  IMAD.MOV.U32 R128, RZ, RZ, R212 ;  /* 0x000000ffff807224 */ /* 0x000fe400078e00d4 */
[----:B--2---:R-:W-:Y:S02]  /*c4e0*/  FFMA.FTZ R2, R50, c[0x0][0x2d0], -R100 ;  /* 0x0000b40032027a23 */ /* 0x004fe40000010864 */
[----:B------:R-:W-:Y:S02]  /*c4f0*/  IMAD.MOV.U32 R212, RZ, RZ, R81 ;  /* 0x000000ffffd47224 */ /* 0x000fe400078e0051 */
[----:B------:R2:W4:Y:S01]  /*c500*/  MUFU.EX2 R194, R2 ;  /* 0x0000000200c27308 */ /* 0x0005220000000800 */
[----:B------:R-:W-:Y:S02]  /*c510*/  IMAD.MOV.U32 R140, RZ, RZ, R40 ;  /* 0x000000ffff8c7224 */ /* 0x000fe400078e0028 */
[C---:B------:R-:W-:Y:S02]  /*c520*/  FMUL.FTZ R40, R3.reuse, R156 ;  /* 0x0000009c03287220 */ /* 0x040fe40000410000 */
[C---:B---3--:R-:W-:Y:S02]  /*c530*/  FMUL.FTZ R15, R0.reuse, R131 ;  /* 0x00000083000f7220 */ /* 0x048fe40000410000 */
[C---:B------:R-:W-:Y:S02]  /*c540*/  FMUL.FTZ R10, R0.reuse, R126 ;  /* 0x0000007e000a7220 */ /* 0x040fe40000410000 */
[C---:B------:R-:W-:Y:S02]  /*c550*/  FMUL.FTZ R14, R0.reuse, R130 ;  /* 0x00000082000e7220 */ /* 0x040fe40000410000 */
[C---:B------:R-:W-:Y:S02]  /*c560*/  FMUL.FTZ R11, R0.reuse, R127 ;  /* 0x0000007f000b7220 */ /* 0x040fe40000410000 */
[C---:B------:R-:W-:Y:S02]  /*c570*/  FMUL.FTZ R27, R0.reuse, R143 ;  /* 0x0000008f001b7220 */ /* 0x040fe40000410000 */
[----:B------:R-:W-:Y:S02]  /*c580*/  IMAD.MOV.U32 R143, RZ, RZ, R95 ;  /* 0x000000ffff8f7224 */ /* 0x000fe400078e005f */
[----:B------:R-:W-:Y:S01]  /*c590*/  FMUL.FTZ R44, R3, R160 ;  /* 0x000000a0032c7220 */ /* 0x000fe20000410000 */
[C---:B------:R-:W-:Y:S01]  /*c5a0*/  HMMA.16816.F32.BF16 R8, R64.reuse, R20, R8 ;  /* 0x000000144008723c */ /* 0x040fe20000041808 */
[C---:B------:R-:W-:Y:S02]  /*c5b0*/  FMUL.FTZ R26, R0.reuse, R142 ;  /* 0x0000008e001a7220 */ /* 0x040fe40000410000 */
[----:B------:R-:W-:Y:S02]  /*c5c0*/  IMAD.MOV.U32 R142, RZ, RZ, R107 ;  /* 0x000000ffff8e7224 */ /* 0x000fe400078e006b */
[----:B------:R-:W-:Y:S02]  /*c5d0*/  FMUL.FTZ R47, R0, R163 ;  /* 0x000000a3002f7220 */ /* 0x000fe40000410000 */
[----:B--2---:R-:W-:Y:S01]  /*c5e0*/  FFMA.FTZ R2, R48, c[0x0][0x2d0], -R101 ;  /* 0x0000b40030027a23 */ /* 0x004fe20000010865 */
[-C--:B------:R-:W-:Y:S01]  /*c5f0*/  HMMA.16816.F32.BF16 R12, R64, R22.reuse, R12 ;  /* 0x00000016400c723c */ /* 0x080fe2000004180c */
[C---:B------:R-:W-:Y:S02]  /*c600*/  FMUL.FTZ R21, R69.reuse, R137 ;  /* 0x0000008945157220 */ /* 0x040fe40000410000 */
[----:B------:R2:W3:Y:S01]  /*c610*/  MUFU.EX2 R203, R2 ;  /* 0x0000000200cb7308 */ /* 0x0004e20000000800 */
[----:B------:R-:W-:Y:S02]  /*c620*/  IMAD.MOV.U32 R137, RZ, RZ, R91 ;  /* 0x000000ffff897224 */ /* 0x000fe400078e005b */
[----:B----4-:R-:W-:Y:S02]  /*c630*/  IMAD.MOV.U32 R129, RZ, RZ, R194 ;  /* 0x000000ffff817224 */ /* 0x010fe400078e00c2 */
[C---:B------:R-:W-:Y:S01]  /*c640*/  HMMA.16816.F32.BF16 R16, R76.reuse, R22, R16 ;  /* 0x000000164c10723c */ /* 0x040fe20000041810 */
[----:B------:R-:W-:Y:S03]  /*c650*/  FMUL.FTZ R20, R69, R136 ;  /* 0x0000008845147220 */ /* 0x000fe60000410000 */
[C---:B------:R-:W-:Y:S02]  /*c660*/  FMUL.FTZ R30, R0.reuse, R146 ;  /* 0x00000092001e7220 */ /* 0x040fe40000410000 */
[----:B------:R-:W-:Y:S02]  /*c670*/  FMUL.FTZ R31, R0, R147 ;  /* 0x00000093001f7220 */ /* 0x000fe40000410000 */
[C---:B------:R-:W-:Y:S04]  /*c680*/  FMUL.FTZ R22, R68.reuse, R138 ;  /* 0x0000008a44167220 */ /* 0x040fe80000410000 */
[C---:B------:R-:W-:Y:S02]  /*c690*/  FMUL.FTZ R23, R68.reuse, R139 ;  /* 0x0000008b44177220 */ /* 0x040fe40000410000 */
[----:B------:R-:W-:Y:S02]  /*c6a0*/  IMAD.MOV.U32 R194, RZ, RZ, R82 ;  /* 0x000000ffffc27224 */ /* 0x000fe400078e0052 */
[----:B------:R-:W-:Y:S02]  /*c6b0*/  IMAD.MOV.U32 R138, RZ, RZ, R90 ;  /* 0x000000ffff8a7224 */ /* 0x000fe400078e005a */
[----:B------:R-:W-:Y:S01]  /*c6c0*/  IMAD.MOV.U32 R146, RZ, RZ, R34 ;  /* 0x000000ffff927224 */ /* 0x000fe200078e0022 */
[-C--:B-1----:R-:W-:Y:S01]  /*c6d0*/  HMMA.16816.F32.BF16 R20, R76, R36.reuse, R20 ;  /* 0x000000244c14723c */ /* 0x082fe20000041814 */
[----:B--2---:R-:W-:Y:S02]  /*c6e0*/  FFMA.FTZ R2, R51, c[0x0][0x2d0], -R101 ;  /* 0x0000b40033027a23 */ /* 0x004fe40000010865 */
[C---:B------:R-:W-:Y:S02]  /*c6f0*/  FMUL.FTZ R34, R68.reuse, R150 ;  /* 0x0000009644227220 */ /* 0x040fe40000410000 */
[----:B------:R1:W2:Y:S01]  /*c700*/  MUFU.EX2 R41, R2 ;  /* 0x0000000200297308 */ /* 0x0002a20000000800 */
[----:B------:R-:W-:Y:S02]  /*c710*/  IMAD.MOV.U32 R147, RZ, RZ, R33 ;  /* 0x000000ffff937224 */ /* 0x000fe400078e0021 */
[C---:B------:R-:W-:Y:S01]  /*c720*/  HMMA.16816.F32.BF16 R24, R64.reuse, R36, R24 ;  /* 0x000000244018723c */ /* 0x040fe20000041818 */
[C---:B------:R-:W-:Y:S02]  /*c730*/  FMUL.FTZ R33, R69.reuse, R149 ;  /* 0x0000009545217220 */ /* 0x040fe40000410000 */
[----:B------:R-:W-:Y:S01]  /*c740*/  LDSM.16.MT88.4 R148, [R227+0x3100] ;  /* 0x00310000e394783b */ /* 0x000fe20000004200 */
[C---:B------:R-:W-:Y:S02]  /*c750*/  FMUL.FTZ R48, R69.reuse, R164 ;  /* 0x000000a445307220 */ /* 0x040fe40000410000 */
[----:B------:R-:W-:Y:S02]  /*c760*/  IMAD.MOV.U32 R164, RZ, RZ, R195 ;  /* 0x000000ffffa47224 */ /* 0x000fe400078e00c3 */
[-C--:B------:R-:W-:Y:S01]  /*c770*/  HMMA.16816.F32.BF16 R28, R64, R38.reuse, R28 ;  /* 0x00000026401c723c */ /* 0x080fe2000004181c */
[----:B---3--:R-:W-:Y:S03]  /*c780*/  IMAD.MOV.U32 R139, RZ, RZ, R203 ;  /* 0x000000ffff8b7224 */ /* 0x008fe600078e00cb */
[----:B------:R-:W-:Y:S02]  /*c790*/  IMAD.MOV.U32 R203, RZ, RZ, R83 ;  /* 0x000000ffffcb7224 */ /* 0x000fe400078e0053 */
[----:B------:R-:W3:Y:S01]  /*c7a0*/  LDSM.16.MT88.4 R80, [R226+0x100] ;  /* 0x00010000e250783b */ /* 0x000ee20000004200 */
[----:B------:R-:W-:Y:S01]  /*c7b0*/  FMUL.FTZ R51, R68, R167 ;  /* 0x000000a744337220 */ /* 0x000fe20000410000 */
[C---:B------:R-:W-:Y:S01]  /*c7c0*/  HMMA.16816.F32.BF16 R32, R76.reuse, R38, R32 ;  /* 0x000000264c20723c */ /* 0x040fe20000041820 */
[----:B------:R-:W-:Y:S03]  /*c7d0*/  FMUL.FTZ R37, R69, R153 ;  /* 0x0000009945257220 */ /* 0x000fe60000410000 */
[----:B------:R-:W-:Y:S02]  /*c7e0*/  FMUL.FTZ R43, R0, R159 ;  /* 0x0000009f002b7220 */ /* 0x000fe40000410000 */
[----:B-1----:R-:W-:Y:S02]  /*c7f0*/  FFMA.FTZ R2, R49, c[0x0][0x2d0], -R102 ;  /* 0x0000b40031027a23 */ /* 0x002fe40000010866 */
[C---:B------:R-:W-:Y:S02]  /*c800*/  FMUL.FTZ R39, R68.reuse, R155 ;  /* 0x0000009b44277220 */ /* 0x040fe40000410000 */
[----:B------:R1:W-:Y:S02]  /*c810*/  MUFU.EX2 R131, R2 ;  /* 0x0000000200837308 */ /* 0x0003e40000000800 */
[----:B------:R-:W-:Y:S02]  /*c820*/  FMUL.FTZ R38, R68, R154 ;  /* 0x0000009a44267220 */ /* 0x000fe40000410000 */
[----:B------:R-:W-:Y:S02]  /*c830*/  FMUL.FTZ R36, R69, R152 ;  /* 0x0000009845247220 */ /* 0x000fe40000410000 */
[----:B------:R-:W-:Y:S02]  /*c840*/  IMAD.MOV.U32 R195, RZ, RZ, R202 ;  /* 0x000000ffffc37224 */ /* 0x000fe400078e00ca */
[----:B------:R-:W-:Y:S02]  /*c850*/  IMAD.MOV.U32 R202, RZ, RZ, R212 ;  /* 0x000000ffffca7224 */ /* 0x000fe400078e00d4 */
[----:B------:R-:W-:Y:S01]  /*c860*/  IMAD.MOV.U32 R212, RZ, RZ, R194 ;  /* 0x000000ffffd47224 */ /* 0x000fe200078e00c2 */
[-C--:B------:R-:W-:Y:S01]  /*c870*/  HMMA.16816.F32.BF16 R36, R76, R52.reuse, R36 ;  /* 0x000000344c24723c */ /* 0x080fe20000041824 */
[----:B------:R-:W-:Y:S02]  /*c880*/  IMAD.MOV.U32 R194, RZ, RZ, R203 ;  /* 0x000000ffffc27224 */ /* 0x000fe400078e00cb */
[----:B------:R-:W-:Y:S02]  /*c890*/  IMAD.MOV.U32 R122, RZ, RZ, R212 ;  /* 0x000000ffff7a7224 */ /* 0x000fe400078e00d4 */
[----:B------:R-:W-:Y:S02]  /*c8a0*/  IMAD.MOV.U32 R203, RZ, RZ, R208 ;  /* 0x000000ffffcb7224 */ /* 0x000fe400078e00d0 */
[----:B------:R-:W-:Y:S02]  /*c8b0*/  IMAD.MOV.U32 R208, RZ, RZ, R87 ;  /* 0x000000ffffd07224 */ /* 0x000fe400078e0057 */
[----:B------:R-:W-:Y:S03]  /*c8c0*/  FMUL.FTZ R46, R0, R162 ;  /* 0x000000a2002e7220 */ /* 0x000fe60000410000 */
[----:B------:R-:W-:Y:S02]  /*c8d0*/  IMAD.MOV.U32 R132, RZ, RZ, R208 ;  /* 0x000000ffff847224 */ /* 0x000fe400078e00d0 */
[----:B-1----:R-:W-:Y:S02]  /*c8e0*/  FFMA.FTZ R2, R56, c[0x0][0x2d0], -R102 ;  /* 0x0000b40038027a23 */ /* 0x002fe40000010866 */
[----:B------:R-:W-:Y:S02]  /*c8f0*/  IMAD.MOV.U32 R123, RZ, RZ, R203 ;  /* 0x000000ffff7b7224 */ /* 0x000fe400078e00cb */
[----:B------:R1:W4:Y:S01]  /*c900*/  MUFU.EX2 R42, R2 ;  /* 0x00000002002a7308 */ /* 0x0003220000000800 */
[----:B------:R-:W-:Y:S02]  /*c910*/  IMAD.MOV.U32 R121, RZ, RZ, R202 ;  /* 0x000000ffff797224 */ /* 0x000fe400078e00ca */
[----:B------:R-:W-:Y:S02]  /*c920*/  IMAD.MOV.U32 R124, RZ, RZ, R196 ;  /* 0x000000ffff7c7224 */ /* 0x000fe400078e00c4 */
[C---:B------:R-:W-:Y:S02]  /*c930*/  FMUL.FTZ R45, R3.reuse, R161 ;  /* 0x000000a1032d7220 */ /* 0x040fe40000410000 */
[----:B------:R-:W-:Y:S02]  /*c940*/  IMAD.MOV.U32 R120, RZ, RZ, R195 ;  /* 0x000000ffff787224 */ /* 0x000fe400078e00c3 */
[----:B------:R-:W-:Y:S02]  /*c950*/  IMAD.MOV.U32 R136, RZ, RZ, R109 ;  /* 0x000000ffff887224 */ /* 0x000fe400078e006d */
[----:B------:R-:W-:Y:S02]  /*c960*/  IMAD.MOV.U32 R109, RZ, RZ, R194 ;  /* 0x000000ffff6d7224 */ /* 0x000fe400078e00c2 */
[----:B--2---:R-:W-:Y:S02]  /*c970*/  IMAD.MOV.U32 R145, RZ, RZ, R41 ;  /* 0x000000ffff917224 */ /* 0x004fe400078e0029 */
[----:B------:R-:W-:Y:S02]  /*c980*/  FMUL.FTZ R41, R3, R157 ;  /* 0x0000009d03297220 */ /* 0x000fe40000410000 */
[----:B------:R-:W-:Y:S02]  /*c990*/  FMUL.FTZ R49, R69, R165 ;  /* 0x000000a545317220 */ /* 0x000fe40000410000 */
[----:B------:R-:W-:Y:S02]  /*c9a0*/  FMUL.FTZ R56, R3, R172 ;  /* 0x000000ac03387220 */ /* 0x000fe40000410000 */
[----:B------:R-:W-:Y:S02]  /*c9b0*/  IMAD.MOV.U32 R167, RZ, RZ, R84 ;  /* 0x000000ffffa77224 */ /* 0x000fe400078e0054 */
[----:B------:R-:W-:Y:S02]  /*c9c0*/  FFMA.FTZ R109, R109, c[0x0][0x2d0], -R75 ;  /* 0x0000b4006d6d7a23 */ /* 0x000fe4000001084b */
[--C-:B-1----:R-:W-:Y:S02]  /*c9d0*/  FFMA.FTZ R2, R57, c[0x0][0x2d0], -R101.reuse ;  /* 0x0000b40039027a23 */ /* 0x102fe40000010865 */
[----:B----4-:R-:W-:Y:S02]  /*c9e0*/  IMAD.MOV.U32 R144, RZ, RZ, R42 ;  /* 0x000000ffff907224 */ /* 0x010fe400078e002a */
[----:B------:R1:W-:Y:S01]  /*c9f0*/  MUFU.EX2 R126, R2 ;  /* 0x00000002007e7308 */ /* 0x0003e20000000800 */
[C---:B------:R-:W-:Y:S02]  /*ca00*/  FMUL.FTZ R42, R0.reuse, R158 ;  /* 0x0000009e002a7220 */ /* 0x040fe40000410000 */
[----:B------:R-:W-:Y:S05]  /*ca10*/  FMUL.FTZ R57, R3, R173 ;  /* 0x000000ad03397220 */ /* 0x000fea0000410000 */
[C---:B------:R-:W-:Y:S07]  /*ca20*/  HMMA.16816.F32.BF16 R40, R64.reuse, R52, R40 ;  /* 0x000000344028723c */ /* 0x040fee0000041828 */
[C---:B------:R-:W-:Y:S01]  /*ca30*/  FMUL.FTZ R52, R69.reuse, R168 ;  /* 0x000000a845347220 */ /* 0x040fe20000410000 */
[-C--:B------:R-:W-:Y:S01]  /*ca40*/  HMMA.16816.F32.BF16 R44, R64, R54.reuse, R44 ;  /* 0x00000036402c723c */ /* 0x080fe2000004182c */
[----:B------:R-:W-:Y:S03]  /*ca50*/  FMUL.FTZ R53, R69, R169 ;  /* 0x000000a945357220 */ /* 0x000fe60000410000 */
[----:B-1----:R-:W-:Y:S04]  /*ca60*/  FFMA.FTZ R2, R59, c[0x0][0x2d0], -R101 ;  /* 0x0000b4003b027a23 */ /* 0x002fe80000010865 */
[----:B------:R1:W-:Y:S01]  /*ca70*/  MUFU.EX2 R130, R2 ;  /* 0x0000000200827308 */ /* 0x0003e20000000800 */
[----:B------:R-:W-:Y:S03]  /*ca80*/  FMUL.FTZ R59, R0, R175 ;  /* 0x000000af003b7220 */ /* 0x000fe60000410000 */
[--C-:B-1----:R-:W-:Y:S02]  /*ca90*/  FFMA.FTZ R2, R58, c[0x0][0x2d0], -R102.reuse ;  /* 0x0000b4003a027a23 */ /* 0x102fe40000010866 */
[----:B------:R-:W-:Y:S04]  /*caa0*/  FMUL.FTZ R58, R0, R174 ;  /* 0x000000ae003a7220 */ /* 0x000fe80000410000 */
[----:B------:R1:W-:Y:S02]  /*cab0*/  MUFU.EX2 R127, R2 ;  /* 0x00000002007f7308 */ /* 0x0003e40000000800 */
[----:B-1----:R-:W-:Y:S02]  /*cac0*/  FFMA.FTZ R2, R60, c[0x0][0x2d0], -R102 ;  /* 0x0000b4003c027a23 */ /* 0x002fe40000010866 */
[----:B------:R-:W-:Y:S06]  /*cad0*/  FMUL.FTZ R60, R3, R176 ;  /* 0x000000b0033c7220 */ /* 0x000fec0000410000 */
[----:B------:R1:W2:Y:S01]  /*cae0*/  MUFU.EX2 R50, R2 ;  /* 0x0000000200327308 */ /* 0x0002a20000000800 */
[----:B------:R-:W-:Y:S02]  /*caf0*/  IMAD.MOV.U32 R176, RZ, RZ, R197 ;  /* 0x000000ffffb07224 */ /* 0x000fe400078e00c5 */
[----:B-1----:R-:W-:Y:S02]  /*cb00*/  FFMA.FTZ R2, R62, c[0x0][0x2d0], -R75 ;  /* 0x0000b4003e027a23 */ /* 0x002fe4000001084b */
[----:B--2---:R-:W-:Y:S05]  /*cb10*/  IMAD.MOV.U32 R165, RZ, RZ, R50 ;  /* 0x000000ffffa57224 */ /* 0x004fea00078e0032 */
[----:B------:R1:W-:Y:S01]  /*cb20*/  MUFU.EX2 R107, R2 ;  /* 0x00000002006b7308 */ /* 0x0003e20000000800 */
[----:B------:R-:W-:Y:S02]  /*cb30*/  FMUL.FTZ R50, R68, R166 ;  /* 0x000000a644327220 */ /* 0x000fe40000410000 */
[----:B------:R-:W-:Y:S02]  /*cb40*/  IMAD.MOV.U32 R166, RZ, RZ, R85 ;  /* 0x000000ffffa67224 */ /* 0x000fe400078e0055 */
[----:B------:R-:W-:Y:S03]  /*cb50*/  FMUL.FTZ R62, R0, R178 ;  /* 0x000000b2003e7220 */ /* 0x000fe60000410000 */
[C---:B------:R-:W-:Y:S07]  /*cb60*/  HMMA.16816.F32.BF16 R48, R76.reuse, R54, R48 ;  /* 0x000000364c30723c */ /* 0x040fee0000041830 */
[C---:B------:R-:W-:Y:S02]  /*cb70*/  FMUL.FTZ R55, R68.reuse, R171 ;  /* 0x000000ab44377220 */ /* 0x040fe40000410000 */
[----:B------:R-:W-:Y:S07]  /*cb80*/  FMUL.FTZ R54, R68, R170 ;  /* 0x000000aa44367220 */ /* 0x000fee0000410000 */
[-C--:B---3--:R-:W-:Y:S01]  /*cb90*/  HMMA.16816.F32.BF16 R52, R76, R80.reuse, R52 ;  /* 0x000000504c34723c */ /* 0x088fe20000041834 */
[--C-:B-1----:R-:W-:Y:S02]  /*cba0*/  FFMA.FTZ R2, R86, c[0x0][0x2d0], -R75.reuse ;  /* 0x0000b40056027a23 */ /* 0x102fe4000001084b */
[----:B------:R-:W1:Y:S02]  /*cbb0*/  LDSM.16.MT88.4 R84, [R224+0x900] ;  /* 0x00090000e054783b */ /* 0x000e640000004200 */
[----:B------:R2:W-:Y:S03]  /*cbc0*/  MUFU.EX2 R116, R2 ;  /* 0x0000000200747308 */ /* 0x0005e60000000800 */
[C---:B------:R-:W-:Y:S07]  /*cbd0*/  HMMA.16816.F32.BF16 R56, R64.reuse, R80, R56 ;  /* 0x000000504038723c */ /* 0x040fee0000041838 */
[----:B------:R-:W-:Y:S02]  /*cbe0*/  F2FP.BF16.PACK_AB R80, R119, R231 ;  /* 0x000000e77750723e */ /* 0x000fe400000010ff */
[----:B------:R-:W-:Y:S03]  /*cbf0*/  F2FP.BF16.PACK_AB R81, R138, R230 ;  /* 0x000000e68a51723e */ /* 0x000fe600000010ff */
[--C-:B--2---:R-:W-:Y:S02]  /*cc00*/  FFMA.FTZ R2, R61, c[0x0][0x2d0], -R100.reuse ;  /* 0x0000b4003d027a23 */ /* 0x104fe40000010864 */
[----:B------:R-:W-:Y:S02]  /*cc10*/  FMUL.FTZ R61, R3, R177 ;  /* 0x000000b1033d7220 */ /* 0x000fe40000410000 */
[----:B------:R2:W-:Y:S02]  /*cc20*/  MUFU.EX2 R155, R2 ;  /* 0x00000002009b7308 */ /* 0x0005e40000000800 */
[--C-:B--2---:R-:W-:Y:S02]  /*cc30*/  FFMA.FTZ R2, R63, c[0x0][0x2d0], -R100.reuse ;  /* 0x0000b4003f027a23 */ /* 0x104fe40000010864 */
[----:B------:R-:W-:Y:S06]  /*cc40*/  FMUL.FTZ R63, R0, R179 ;  /* 0x000000b3003f7220 */ /* 0x000fec0000410000 */
[----:B------:R2:W-:Y:S01]  /*cc50*/  MUFU.EX2 R154, R2 ;  /* 0x00000002009a7308 */ /* 0x0005e20000000800 */
[-C--:B------:R-:W-:Y:S07]  /*cc60*/  HMMA.16816.F32.BF16 R60, R64, R82.reuse, R60 ;  /* 0x00000052403c723c */ /* 0x080fee000004183c */
[C---:B------:R-:W-:Y:S02]  /*cc70*/  FMUL.FTZ R64, R69.reuse, R180 ;  /* 0x000000b445407220 */ /* 0x040fe40000410000 */
[----:B------:R-:W-:Y:S03]  /*cc80*/  FMUL.FTZ R65, R69, R181 ;  /* 0x000000b545417220 */ /* 0x000fe60000410000 */
[C---:B------:R-:W-:Y:S02]  /*cc90*/  FMUL.FTZ R66, R68.reuse, R182 ;  /* 0x000000b644427220 */ /* 0x040fe40000410000 */
[----:B------:R-:W-:Y:S02]  /*cca0*/  FMUL.FTZ R67, R68, R183 ;  /* 0x000000b744437220 */ /* 0x000fe40000410000 */
[--C-:B--2---:R-:W-:Y:S05]  /*ccb0*/  FFMA.FTZ R2, R88, c[0x0][0x2d0], -R75.reuse ;  /* 0x0000b40058027a23 */ /* 0x104fea000001084b */
[----:B------:R-:W-:Y:S01]  /*ccc0*/  HMMA.16816.F32.BF16 R64, R76, R82, R64 ;  /* 0x000000524c40723c */ /* 0x000fe20000041840 */
[----:B------:R2:W-:Y:S06]  /*ccd0*/  MUFU.EX2 R110, R2 ;  /* 0x00000002006e7308 */ /* 0x0005ec0000000800 */
[----:B------:R-:W-:Y:S02]  /*cce0*/  F2FP.BF16.PACK_AB R76, R229, R233 ;  /* 0x000000e9e54c723e */ /* 0x000fe400000010ff */
[----:B------:R-:W-:Y:S03]  /*ccf0*/  F2FP.BF16.PACK_AB R77, R228, R232 ;  /* 0x000000e8e44d723e */ /* 0x000fe600000010ff */
[----:B------:R-:W-:Y:S02]  /*cd00*/  F2FP.BF16.PACK_AB R78, R176, R137 ;  /* 0x00000089b04e723e */ /* 0x000fe400000010ff */
[----:B------:R-:W-:Y:S02]  /*cd10*/  F2FP.BF16.PACK_AB R79, R143, R136 ;  /* 0x000000888f4f723e */ /* 0x000fe400000010ff */
[----:B------:R-:W-:Y:S02]  /*cd20*/  F2FP.BF16.PACK_AB R82, R142, R166 ;  /* 0x000000a68e52723e */ /* 0x000fe400000010ff */
[----:B------:R-:W-:Y:S03]  /*cd30*/  F2FP.BF16.PACK_AB R83, R141, R167 ;  /* 0x000000a78d53723e */ /* 0x000fe600000010ff */
[-C--:B-1----:R-:W-:Y:S01]  /*cd40*/  HMMA.16816.F32.BF16 R4, R76, R84.reuse, R4 ;  /* 0x000000544c04723c */ /* 0x082fe20000041804 */
[----:B--2---:R-:W-:Y:S02]  /*cd50*/  FFMA.FTZ R2, R89, c[0x0][0x2d0], -R75 ;  /* 0x0000b40059027a23 */ /* 0x004fe4000001084b */
[----:B------:R-:W1:Y:S05]  /*cd60*/  LDSM.16.MT88.4 R88, [R227+0x900] ;  /* 0x00090000e358783b */ /* 0x000e6a0000004200 */
[C---:B------:R-:W-:Y:S01]  /*cd70*/  HMMA.16816.F32.BF16 R8, R80.reuse, R84, R8 ;  /* 0x000000545008723c */ /* 0x040fe20000041808 */
[----:B------:R2:W-:Y:S07]  /*cd80*/  MUFU.EX2 R118, R2 ;  /* 0x0000000200767308 */ /* 0x0005ee0000000800 */
[-C--:B------:R-:W-:Y:S08]  /*cd90*/  HMMA.16816.F32.BF16 R12, R80, R86.reuse, R12 ;  /* 0x00000056500c723c */ /* 0x080ff0000004180c */
[C---:B------:R-:W-:Y:S01]  /*cda0*/  HMMA.16816.F32.BF16 R16, R76.reuse, R86, R16 ;  /* 0x000000564c10723c */ /* 0x040fe20000041810 */
[----:B------:R-:W-:Y:S03]  /*cdb0*/  LDSM.16.MT88.4 R84, [R226+0x900] ;  /* 0x00090000e254783b */ /* 0x000fe60000004200 */
[--C-:B--2---:R-:W-:Y:S04]  /*cdc0*/  FFMA.FTZ R2, R93, c[0x0][0x2d0], -R100.reuse ;  /* 0x0000b4005d027a23 */ /* 0x104fe80000010864 */
[----:B------:R2:W3:Y:S01]  /*cdd0*/  MUFU.EX2 R117, R2 ;  /* 0x0000000200757308 */ /* 0x0004e20000000800 */
[-C--:B-1----:R-:W-:Y:S08]  /*cde0*/  HMMA.16816.F32.BF16 R20, R76, R88.reuse, R20 ;  /* 0x000000584c14723c */ /* 0x082ff00000041814 */
[C---:B------:R-:W-:Y:S01]  /*cdf0*/  HMMA.16816.F32.BF16 R24, R80.reuse, R88, R24 ;  /* 0x000000585018723c */ /* 0x040fe20000041818 */
[--C-:B--2---:R-:W-:Y:S07]  /*ce00*/  FFMA.FTZ R2, R94, c[0x0][0x2d0], -R100.reuse ;  /* 0x0000b4005e027a23 */ /* 0x104fee0000010864 */
[-C--:B------:R-:W-:Y:S01]  /*ce10*/  HMMA.16816.F32.BF16 R28, R80, R90.reuse, R28 ;  /* 0x0000005a501c723c */ /* 0x080fe2000004181c */
[----:B------:R-:W-:Y:S01]  /*ce20*/  FFMA.FTZ R88, R104, c[0x0][0x2d0], -R101 ;  /* 0x0000b40068587a23 */ /* 0x000fe20000010865 */
[----:B------:R1:W-:Y:S02]  /*ce30*/  MUFU.EX2 R133, R2 ;  /* 0x0000000200857308 */ /* 0x0003e40000000800 */
[----:B------:R-:W-:Y:S02]  /*ce40*/  FFMA.FTZ R104, R249, c[0x0][0x2d0], -R100 ;  /* 0x0000b400f9687a23 */ /* 0x000fe40000010864 */
[----:B---3--:R-:W-:Y:S02]  /*ce50*/  IMAD.MOV.U32 R249, RZ, RZ, R117 ;  /* 0x000000fffff97224 */ /* 0x008fe400078e0075 */
[C---:B------:R-:W-:Y:S01]  /*ce60*/  HMMA.16816.F32.BF16 R32, R76.reuse, R90, R32 ;  /* 0x0000005a4c20723c */ /* 0x040fe20000041820 */
[----:B------:R-:W-:Y:S03]  /*ce70*/  IMAD.MOV.U32 R117, RZ, RZ, R108 ;  /* 0x000000ffff757224 */ /* 0x000fe600078e006c */
[----:B------:R2:W-:Y:S01]  /*ce80*/  MUFU.EX2 R157, R88 ;  /* 0x00000058009d7308 */ /* 0x0005e20000000800 */
[--C-:B------:R-:W-:Y:S02]  /*ce90*/  FFMA.FTZ R108, R204, c[0x0][0x2d0], -R101.reuse ;  /* 0x0000b400cc6c7a23 */ /* 0x100fe40000010865 */
[----:B------:R-:W-:Y:S02]  /*cea0*/  IMAD.MOV.U32 R204, RZ, RZ, R126 ;  /* 0x000000ffffcc7224 */ /* 0x000fe400078e007e */
[--C-:B-1----:R-:W-:Y:S02]  /*ceb0*/  FFMA.FTZ R2, R92, c[0x0][0x2d0], -R101.reuse ;  /* 0x0000b4005c027a23 */ /* 0x102fe40000010865 */
[----:B------:R-:W1:Y:S03]  /*cec0*/  LDSM.16.MT88.4 R92, [R225+0x900] ;  /* 0x00090000e15c783b */ /* 0x000e660000004200 */
[----:B------:R3:W-:Y:S05]  /*ced0*/  MUFU.EX2 R153, R2 ;  /* 0x0000000200997308 */ /* 0x0007ea0000000800 */
[----:B--2---:R-:W2:Y:S01]  /*cee0*/  LDSM.16.MT88.4 R88, [R224+0x1100] ;  /* 0x00110000e058783b */ /* 0x004ea20000004200 */
[----:B---3--:R-:W-:Y:S04]  /*cef0*/  FFMA.FTZ R2, R98, c[0x0][0x2d0], -R101 ;  /* 0x0000b40062027a23 */ /* 0x008fe80000010865 */
[----:B------:R3:W4:Y:S01]  /*cf00*/  MUFU.EX2 R159, R2 ;  /* 0x00000002009f7308 */ /* 0x0007220000000800 */
[-C--:B-1----:R-:W-:Y:S08]  /*cf10*/  HMMA.16816.F32.BF16 R36, R76, R92.reuse, R36 ;  /* 0x0000005c4c24723c */ /* 0x082ff00000041824 */
[C---:B------:R-:W-:Y:S01]  /*cf20*/  HMMA.16816.F32.BF16 R40, R80.reuse, R92, R40 ;  /* 0x0000005c5028723c */ /* 0x040fe20000041828 */
[--C-:B---3--:R-:W-:Y:S07]  /*cf30*/  FFMA.FTZ R2, R96, c[0x0][0x2d0], -R102.reuse ;  /* 0x0000b40060027a23 */ /* 0x108fee0000010866 */
[-C--:B------:R-:W-:Y:S01]  /*cf40*/  HMMA.16816.F32.BF16 R44, R80, R94.reuse, R44 ;  /* 0x0000005e502c723c */ /* 0x080fe2000004182c */
[----:B------:R-:W-:Y:S01]  /*cf50*/  FFMA.FTZ R92, R186, c[0x0][0x2d0], -R75 ;  /* 0x0000b400ba5c7a23 */ /* 0x000fe2000001084b */
[----:B------:R1:W-:Y:S02]  /*cf60*/  MUFU.EX2 R152, R2 ;  /* 0x0000000200987308 */ /* 0x0003e40000000800 */
[----:B------:R-:W-:Y:S02]  /*cf70*/  FFMA.FTZ R96, R106, c[0x0][0x2d0], -R102 ;  /* 0x0000b4006a607a23 */ /* 0x000fe40000010866 */
[--C-:B------:R-:W-:Y:S02]  /*cf80*/  FFMA.FTZ R106, R207, c[0x0][0x2d0], -R101.reuse ;  /* 0x0000b400cf6a7a23 */ /* 0x100fe40000010865 */
[C---:B------:R-:W-:Y:S01]  /*cf90*/  HMMA.16816.F32.BF16 R48, R76.reuse, R94, R48 ;  /* 0x0000005e4c30723c */ /* 0x040fe20000041830 */
[----:B------:R-:W-:Y:S03]  /*cfa0*/  IMAD.MOV.U32 R207, RZ, RZ, R128 ;  /* 0x000000ffffcf7224 */ /* 0x000fe600078e0080 */
[----:B------:R3:W-:Y:S04]  /*cfb0*/  MUFU.EX2 R163, R92 ;  /* 0x0000005c00a37308 */ /* 0x0007e80000000800 */
[-C--:B------:R-:W-:Y:S06]  /*cfc0*/  HMMA.16816.F32.BF16 R52, R76, R84.reuse, R52 ;  /* 0x000000544c34723c */ /* 0x080fec0000041834 */
[----:B------:R-:W-:Y:S02]  /*cfd0*/  MUFU.EX2 R160, R96 ;  /* 0x0000006000a07308 */ /* 0x000fe40000000800 */
[C---:B------:R-:W-:Y:S01]  /*cfe0*/  HMMA.16816.F32.BF16 R56, R80.reuse, R84, R56 ;  /* 0x000000545038723c */ /* 0x040fe20000041838 */
[----:B-1----:R-:W-:Y:S07]  /*cff0*/  FFMA.FTZ R2, R97, c[0x0][0x2d0], -R102 ;  /* 0x0000b40061027a23 */ /* 0x002fee0000010866 */
[-C--:B------:R-:W-:Y:S01]  /*d000*/  HMMA.16816.F32.BF16 R60, R80, R86.reuse, R60 ;  /* 0x00000056503c723c */ /* 0x080fe2000004183c */
[----:B------:R1:W1:Y:S01]  /*d010*/  MUFU.EX2 R158, R2 ;  /* 0x00000002009e7308 */ /* 0x0002620000000800 */
[----:B---3--:R-:W3:Y:S05]  /*d020*/  LDSM.16.MT88.4 R92, [R227+0x1100] ;  /* 0x00110000e35c783b */ /* 0x008eea0000004200 */
[----:B------:R-:W-:Y:S01]  /*d030*/  F2FP.BF16.PACK_AB R83, R165, R127 ;  /* 0x0000007fa553723e */ /* 0x000fe200000010ff */
[----:B------:R-:W-:Y:S01]  /*d040*/  HMMA.16816.F32.BF16 R64, R76, R86, R64 ;  /* 0x000000564c40723c */ /* 0x000fe20000041840 */
[----:B------:R-:W-:Y:S02]  /*d050*/  F2FP.BF16.PACK_AB R80, R145, R139 ;  /* 0x0000008b9150723e */ /* 0x000fe400000010ff */
[----:B------:R-:W-:Y:S01]  /*d060*/  MUFU.EX2 R174, R106 ;  /* 0x0000006a00ae7308 */ /* 0x000fe20000000800 */
[----:B------:R-:W-:Y:S01]  /*d070*/  F2FP.BF16.PACK_AB R81, R144, R131 ;  /* 0x000000839051723e */ /* 0x000fe200000010ff */
[----:B------:R-:W3:Y:S01]  /*d080*/  LDSM.16.MT88.4 R84, [R225+0x1100] ;  /* 0x00110000e154783b */ /* 0x000ee20000004200 */
[----:B------:R-:W-:Y:S02]  /*d090*/  F2FP.BF16.PACK_AB R82, R130, R126 ;  /* 0x0000007e8252723e */ /* 0x000fe400000010ff */
[----:B------:R-:W-:Y:S04]  /*d0a0*/  F2FP.BF16.PACK_AB R77, R146, R164 ;  /* 0x000000a4924d723e */ /* 0x000fe800000010ff */
[----:B------:R-:W-:Y:S02]  /*d0b0*/  F2FP.BF16.PACK_AB R76, R147, R140 ;  /* 0x0000008c934c723e */ /* 0x000fe400000010ff */
[----:B------:R-:W-:Y:S02]  /*d0c0*/  F2FP.BF16.PACK_AB R78, R128, R125 ;  /* 0x0000007d804e723e */ /* 0x000fe400000010ff */
[----:B------:R-:W-:Y:S01]  /*d0d0*/  F2FP.BF16.PACK_AB R79, R129, R124 ;  /* 0x0000007c814f723e */ /* 0x000fe200000010ff */
[----:B-1----:R-:W-:Y:S02]  /*d0e0*/  FFMA.FTZ R2, R105, c[0x0][0x2d0], -R101 ;  /* 0x0000b40069027a23 */ /* 0x002fe40000010865 */
[----:B------:R-:W-:Y:S02]  /*d0f0*/  FFMA.FTZ R105, R248, c[0x0][0x2d0], -R100 ;  /* 0x0000b400f8697a23 */ /* 0x000fe40000010864 */
[----:B------:R1:W1:Y:S01]  /*d100*/  MUFU.EX2 R212, R2 ;  /* 0x0000000200d47308 */ /* 0x0002620000000800 */
[----:B------:R-:W-:Y:S01]  /*d110*/  IMAD.MOV.U32 R248, RZ, RZ, R110 ;  /* 0x000000fffff87224 */ /* 0x000fe200078e006e */
[-C--:B--2---:R-:W-:Y:S01]  /*d120*/  HMMA.16816.F32.BF16 R4, R76, R88.reuse, R4 ;  /* 0x000000584c04723c */ /* 0x084fe20000041804 */
[----:B------:R-:W-:Y:S02]  /*d130*/  FFMA.FTZ R110, R222, c[0x0][0x2d0], -R100 ;  /* 0x0000b400de6e7a23 */ /* 0x000fe40000010864 */
[----:B------:R-:W-:Y:S05]  /*d140*/  IMAD.MOV.U32 R222, RZ, RZ, R116 ;  /* 0x000000ffffde7224 */ /* 0x000fea00078e0074 */
[C---:B------:R-:W-:Y:S01]  /*d150*/  HMMA.16816.F32.BF16 R8, R80.reuse, R88, R8 ;  /* 0x000000585008723c */ /* 0x040fe20000041808 */
[----:B------:R-:W-:Y:S07]  /*d160*/  MUFU.EX2 R186, R105 ;  /* 0x0000006900ba7308 */ /* 0x000fee0000000800 */
[-C--:B------:R-:W-:Y:S01]  /*d170*/  HMMA.16816.F32.BF16 R12, R80, R90.reuse, R12 ;  /* 0x0000005a500c723c */ /* 0x080fe2000004180c */
[--C-:B-1----:R-:W-:Y:S07]  /*d180*/  FFMA.FTZ R2, R103, c[0x0][0x2d0], -R102.reuse ;  /* 0x0000b40067027a23 */ /* 0x102fee0000010866 */
[C---:B------:R-:W-:Y:S01]  /*d190*/  HMMA.16816.F32.BF16 R16, R76.reuse, R90, R16 ;  /* 0x0000005a4c10723c */ /* 0x040fe20000041810 */
[----:B------:R-:W1:Y:S01]  /*d1a0*/  LDSM.16.MT88.4 R88, [R226+0x1100] ;  /* 0x00110000e258783b */ /* 0x000e620000004200 */
[----:B------:R2:W-:Y:S02]  /*d1b0*/  MUFU.EX2 R156, R2 ;  /* 0x00000002009c7308 */ /* 0x0005e40000000800 */
[----:B------:R-:W-:Y:S02]  /*d1c0*/  FFMA.FTZ R103, R123, c[0x0][0x2d0], -R75 ;  /* 0x0000b4007b677a23 */ /* 0x000fe4000001084b */
[----:B------:R-:W-:Y:S02]  /*d1d0*/  FFMA.FTZ R123, R198, c[0x0][0x2d0], -R101 ;  /* 0x0000b400c67b7a23 */ /* 0x000fe40000010865 */
[-C--:B---3--:R-:W-:Y:S01]  /*d1e0*/  HMMA.16816.F32.BF16 R20, R76, R92.reuse, R20 ;  /* 0x0000005c4c14723c */ /* 0x088fe20000041814 */
[----:B------:R-:W-:Y:S07]  /*d1f0*/  IMAD.MOV.U32 R198, RZ, RZ, R131 ;  /* 0x000000ffffc67224 */ /* 0x000fee00078e0083 */
[C---:B------:R-:W-:Y:S08]  /*d200*/  HMMA.16816.F32.BF16 R24, R80.reuse, R92, R24 ;  /* 0x0000005c5018723c */ /* 0x040ff00000041818 */
[-C--:B------:R-:W-:Y:S01]  /*d210*/  HMMA.16816.F32.BF16 R28, R80, R94.reuse, R28 ;  /* 0x0000005e501c723c */ /* 0x080fe2000004181c */
[--C-:B--2---:R-:W-:Y:S02]  /*d220*/  FFMA.FTZ R2, R99, c[0x0][0x2d0], -R102.reuse ;  /* 0x0000b40063027a23 */ /* 0x104fe40000010866 */
[----:B------:R-:W-:Y:S05]  /*d230*/  LDSM.16.MT88.4 R96, [R225+0x1900] ;  /* 0x00190000e160783b */ /* 0x000fea0000004200 */
[C---:B------:R-:W-:Y:S01]  /*d240*/  HMMA.16816.F32.BF16 R32, R76.reuse, R94, R32 ;  /* 0x0000005e4c20723c */ /* 0x040fe20000041820 */
[----:B------:R2:W3:Y:S02]  /*d250*/  MUFU.EX2 R210, R2 ;  /* 0x0000000200d27308 */ /* 0x0004e40000000800 */
[----:B------:R-:W-:Y:S05]  /*d260*/  LDSM.16.MT88.4 R92, [R227+0x1900] ;  /* 0x00190000e35c783b */ /* 0x000fea0000004200 */
[-C--:B------:R-:W-:Y:S08]  /*d270*/  HMMA.16816.F32.BF16 R36, R76, R84.reuse, R36 ;  /* 0x000000544c24723c */ /* 0x080ff00000041824 */
[C---:B------:R-:W-:Y:S08]  /*d280*/  HMMA.16816.F32.BF16 R40, R80.reuse, R84, R40 ;  /* 0x000000545028723c */ /* 0x040ff00000041828 */
[-C--:B------:R-:W-:Y:S01]  /*d290*/  HMMA.16816.F32.BF16 R44, R80, R86.reuse, R44 ;  /* 0x00000056502c723c */ /* 0x080fe2000004182c */
[--C-:B--2---:R-:W-:Y:S02]  /*d2a0*/  FFMA.FTZ R2, R187, c[0x0][0x2d0], -R75.reuse ;  /* 0x0000b400bb027a23 */ /* 0x104fe4000001084b */
[----:B------:R2:W-:Y:S05]  /*d2b0*/  MUFU.EX2 R187, R104 ;  /* 0x0000006800bb7308 */ /* 0x0005ea0000000800 */
[C---:B------:R-:W-:Y:S01]  /*d2c0*/  HMMA.16816.F32.BF16 R48, R76.reuse, R86, R48 ;  /* 0x000000564c30723c */ /* 0x040fe20000041830 */
[----:B------:R-:W3:Y:S04]  /*d2d0*/  LDSM.16.MT88.4 R84, [R224+0x1900] ;  /* 0x00190000e054783b */ /* 0x000ee80000004200 */
[----:B------:R4:W-:Y:S03]  /*d2e0*/  MUFU.EX2 R208, R2 ;  /* 0x0000000200d07308 */ /* 0x0009e60000000800 */
[-C--:B-1----:R-:W-:Y:S08]  /*d2f0*/  HMMA.16816.F32.BF16 R52, R76, R88.reuse, R52 ;  /* 0x000000584c34723c */ /* 0x082ff00000041834 */
[C---:B------:R-:W-:Y:S01]  /*d300*/  HMMA.16816.F32.BF16 R56, R80.reuse, R88, R56 ;  /* 0x000000585038723c */ /* 0x040fe20000041838 */
[----:B--2---:R-:W-:Y:S03]  /*d310*/  FFMA.FTZ R104, R250, c[0x0][0x2d0], -R102 ;  /* 0x0000b400fa687a23 */ /* 0x004fe60000010866 */
[----:B------:R-:W-:Y:S04]  /*d320*/  IMAD.MOV.U32 R250, RZ, RZ, R166 ;  /* 0x000000fffffa7224 */ /* 0x000fe800078e00a6 */
[-C--:B------:R-:W-:Y:S01]  /*d330*/  HMMA.16816.F32.BF16 R60, R80, R90.reuse, R60 ;  /* 0x0000005a503c723c */ /* 0x080fe2000004183c */
[----:B------:R-:W-:Y:S03]  /*d340*/  FFMA.FTZ R88, R132, c[0x0][0x2d0], -R75 ;  /* 0x0000b40084587a23 */ /* 0x000fe6000001084b */
[--C-:B----4-:R-:W-:Y:S03]  /*d350*/  FFMA.FTZ R2, R112, c[0x0][0x2d0], -R100.reuse ;  /* 0x0000b40070027a23 */ /* 0x110fe60000010864 */
[----:B------:R-:W-:Y:S01]  /*d360*/  F2FP.BF16.PACK_AB R80, R159, R153 ;  /* 0x000000999f50723e */ /* 0x000fe200000010ff */
[----:B------:R-:W-:Y:S01]  /*d370*/  HMMA.16816.F32.BF16 R64, R76, R90, R64 ;  /* 0x0000005a4c40723c */ /* 0x000fe20000041840 */
[----:B------:R1:W-:Y:S03]  /*d380*/  MUFU.EX2 R162, R2 ;  /* 0x0000000200a27308 */ /* 0x0003e60000000800 */
[--C-:B------:R-:W-:Y:S01]  /*d390*/  FFMA.FTZ R112, R221, c[0x0][0x2d0], -R100.reuse ;  /* 0x0000b400dd707a23 */ /* 0x100fe20000010864 */
[----:B------:R-:W-:Y:S01]  /*d3a0*/  F2FP.BF16.PACK_AB R81, R158, R152 ;  /* 0x000000989e51723e */ /* 0x000fe200000010ff */
[----:B------:R-:W-:Y:S01]  /*d3b0*/  IMAD.MOV.U32 R221, RZ, RZ, R107 ;  /* 0x000000ffffdd7224 */ /* 0x000fe200078e006b */
[----:B------:R-:W-:Y:S01]  /*d3c0*/  F2FP.BF16.PACK_AB R77, R154, R155 ;  /* 0x0000009b9a4d723e */ /* 0x000fe200000010ff */
[----:B------:R-:W-:Y:S01]  /*d3d0*/  FFMA.FTZ R107, R206, c[0x0][0x2d0], -R101 ;  /* 0x0000b400ce6b7a23 */ /* 0x000fe20000010865 */
[----:B------:R-:W-:Y:S03]  /*d3e0*/  F2FP.BF16.PACK_AB R82, R212, R157 ;  /* 0x0000009dd452723e */ /* 0x000fe600000010ff */
[----:B------:R-:W-:Y:S01]  /*d3f0*/  F2FP.BF16.PACK_AB R76, R222, R221 ;  /* 0x000000ddde4c723e */ /* 0x000fe200000010ff */
[----:B------:R-:W-:Y:S01]  /*d400*/  IMAD.MOV.U32 R206, RZ, RZ, R127 ;  /* 0x000000ffffce7224 */ /* 0x000fe200078e007f */
[----:B---3--:R-:W-:Y:S01]  /*d410*/  F2FP.BF16.PACK_AB R83, R210, R156 ;  /* 0x0000009cd253723e */ /* 0x008fe200000010ff */
[--C-:B-1----:R-:W-:Y:S02]  /*d420*/  FFMA.FTZ R2, R184, c[0x0][0x2d0], -R100.reuse ;  /* 0x0000b400b8027a23 */ /* 0x102fe40000010864 */
[----:B------:R-:W-:Y:S10]  /*d430*/  MUFU.EX2 R184, R108 ;  /* 0x0000006c00b87308 */ /* 0x000ff40000000800 */
[----:B------:R1:W-:Y:S02]  /*d440*/  MUFU.EX2 R205, R2 ;  /* 0x0000000200cd7308 */ /* 0x0003e40000000800 */
[--C-:B-1----:R-:W-:Y:S08]  /*d450*/  FFMA.FTZ R2, R192, c[0x0][0x2d0], -R75.reuse ;  /* 0x0000b400c0027a23 */ /* 0x102ff0000001084b */
[----:B------:R1:W-:Y:S02]  /*d460*/  MUFU.EX2 R203, R2 ;  /* 0x0000000200cb7308 */ /* 0x0003e40000000800 */
[----:B-1----:R-:W-:Y:S08]  /*d470*/  FFMA.FTZ R2, R193, c[0x0][0x2d0], -R75 ;  /* 0x0000b400c1027a23 */ /* 0x002ff0000001084b */
[----:B------:R1:W-:Y:S02]  /*d480*/  MUFU.EX2 R202, R2 ;  /* 0x0000000200ca7308 */ /* 0x0003e40000000800 */
[--C-:B-1----:R-:W-:Y:S08]  /*d490*/  FFMA.FTZ R2, R188, c[0x0][0x2d0], -R100.reuse ;  /* 0x0000b400bc027a23 */ /* 0x102ff00000010864 */
[----:B------:R1:W-:Y:S10]  /*d4a0*/  MUFU.EX2 R188, R88 ;  /* 0x0000005800bc7308 */ /* 0x0003f40000000800 */
[----:B------:R2:W-:Y:S01]  /*d4b0*/  MUFU.EX2 R197, R2 ;  /* 0x0000000200c57308 */ /* 0x0005e20000000800 */
[----:B-1----:R-:W1:Y:S01]  /*d4c0*/  LDSM.16.MT88.4 R88, [R226+0x1900] ;  /* 0x00190000e258783b */ /* 0x002e620000004200 */
[----:B--2---:R-:W-:Y:S08]  /*d4d0*/  FFMA.FTZ R2, R189, c[0x0][0x2d0], -R100 ;  /* 0x0000b400bd027a23 */ /* 0x004ff00000010864 */
[----:B------:R-:W-:Y:S10]  /*d4e0*/  MUFU.EX2 R189, R103 ;  /* 0x0000006700bd7308 */ /* 0x000ff40000000800 */
[----:B------:R2:W-:Y:S02]  /*d4f0*/  MUFU.EX2 R196, R2 ;  /* 0x0000000200c47308 */ /* 0x0005e40000000800 */
[--C-:B--2---:R-:W-:Y:S08]  /*d500*/  FFMA.FTZ R2, R115, c[0x0][0x2d0], -R101.reuse ;  /* 0x0000b40073027a23 */ /* 0x104ff00000010865 */
[----:B------:R2:W-:Y:S02]  /*d510*/  MUFU.EX2 R161, R2 ;  /* 0x0000000200a17308 */ /* 0x0005e40000000800 */
[----:B--2---:R-:W-:Y:S08]  /*d520*/  FFMA.FTZ R2, R185, c[0x0][0x2d0], -R101 ;  /* 0x0000b400b9027a23 */ /* 0x004ff00000010865 */
[----:B------:R2:W-:Y:S10]  /*d530*/  MUFU.EX2 R185, R107 ;  /* 0x0000006b00b97308 */ /* 0x0005f40000000800 */
[----:B------:R3:W-:Y:S01]  /*d540*/  MUFU.EX2 R195, R2 ;  /* 0x0000000200c37308 */ /* 0x0007e20000000800 */
[--C-:B--2---:R-:W-:Y:S02]  /*d550*/  FFMA.FTZ R107, R246, c[0x0][0x2d0], -R102.reuse ;  /* 0x0000b400f66b7a23 */ /* 0x104fe40000010866 */
[--C-:B---3--:R-:W-:Y:S02]  /*d560*/  FFMA.FTZ R2, R111, c[0x0][0x2d0], -R102.reuse ;  /* 0x0000b4006f027a23 */ /* 0x108fe40000010866 */
[----:B------:R-:W-:Y:S05]  /*d570*/  FFMA.FTZ R111, R122, c[0x0][0x2d0], -R75 ;  /* 0x0000b4007a6f7a23 */ /* 0x000fea000001084b */
[----:B------:R2:W-:Y:S01]  /*d580*/  MUFU.EX2 R194, R2 ;  /* 0x0000000200c27308 */ /* 0x0005e20000000800 */
[----:B------:R-:W-:Y:S02]  /*d590*/  FFMA.FTZ R122, R200, c[0x0][0x2d0], -R101 ;  /* 0x0000b400c87a7a23 */ /* 0x000fe40000010865 */
[----:B------:R-:W-:Y:S02]  /*d5a0*/  IMAD.MOV.U32 R200, RZ, RZ, R125 ;  /* 0x000000ffffc87224 */ /* 0x000fe400078e007d */
[--C-:B--2---:R-:W-:Y:S05]  /*d5b0*/  FFMA.FTZ R2, R191, c[0x0][0x2d0], -R101.reuse ;  /* 0x0000b400bf027a23 */ /* 0x104fea0000010865 */
[----:B------:R2:W-:Y:S02]  /*d5c0*/  MUFU.EX2 R192, R2 ;  /* 0x0000000200c07308 */ /* 0x0005e40000000800 */
[----:B--2---:R-:W-:Y:S08]  /*d5d0*/  FFMA.FTZ R2, R190, c[0x0][0x2d0], -R101 ;  /* 0x0000b400be027a23 */ /* 0x004ff00000010865 */
[----:B------:R2:W-:Y:S02]  /*d5e0*/  MUFU.EX2 R193, R2 ;  /* 0x0000000200c17308 */ /* 0x0005e40000000800 */
[----:B--2---:R-:W-:Y:S02]  /*d5f0*/  FFMA.FTZ R2, R114, c[0x0][0x2d0], -R102 ;  /* 0x0000b40072027a23 */ /* 0x004fe40000010866 */
[----:B------:R-:W-:Y:S06]  /*d600*/  FFMA.FTZ R114, R121, c[0x0][0x2d0], -R75 ;  /* 0x0000b40079727a23 */ /* 0x000fec000001084b */
[----:B------:R2:W-:Y:S01]  /*d610*/  MUFU.EX2 R171, R2 ;  /* 0x0000000200ab7308 */ /* 0x0005e20000000800 */
[----:B------:R-:W-:Y:S02]  /*d620*/  FFMA.FTZ R121, R201, c[0x0][0x2d0], -R101 ;  /* 0x0000b400c9797a23 */ /* 0x000fe40000010865 */
[----:B------:R-:W-:Y:S07]  /*d630*/  IMAD.MOV.U32 R201, RZ, RZ, R124 ;  /* 0x000000ffffc97224 */ /* 0x000fee00078e007c */
[----:B------:R-:W-:Y:S01]  /*d640*/  MUFU.EX2 R103, R121 ;  /* 0x0000007900677308 */ /* 0x000fe20000000800 */
[----:B--2---:R-:W-:Y:S09]  /*d650*/  FFMA.FTZ R2, R113, c[0x0][0x2d0], -R102 ;  /* 0x0000b40071027a23 */ /* 0x004ff20000010866 */
[----:B------:R2:W-:Y:S02]  /*d660*/  MUFU.EX2 R170, R2 ;  /* 0x0000000200aa7308 */ /* 0x0005e40000000800 */
[--C-:B--2---:R-:W-:Y:S08]  /*d670*/  FFMA.FTZ R2, R135, c[0x0][0x2d0], -R75.reuse ;  /* 0x0000b40087027a23 */ /* 0x104ff0000001084b */
[----:B------:R2:W-:Y:S02]  /*d680*/  MUFU.EX2 R169, R2 ;  /* 0x0000000200a97308 */ /* 0x0005e40000000800 */
[--C-:B--2---:R-:W-:Y:S02]  /*d690*/  FFMA.FTZ R2, R134, c[0x0][0x2d0], -R75.reuse ;  /* 0x0000b40086027a23 */ /* 0x104fe4000001084b */
[----:B------:R-:W-:Y:S06]  /*d6a0*/  FFMA.FTZ R75, R120, c[0x0][0x2d0], -R75 ;  /* 0x0000b400784b7a23 */ /* 0x000fec000001084b */
[----:B------:R2:W-:Y:S01]  /*d6b0*/  MUFU.EX2 R191, R2 ;  /* 0x0000000200bf7308 */ /* 0x0005e20000000800 */
[--C-:B------:R-:W-:Y:S02]  /*d6c0*/  FFMA.FTZ R120, R220, c[0x0][0x2d0], -R100.reuse ;  /* 0x0000b400dc787a23 */ /* 0x100fe40000010864 */
[----:B------:R-:W-:Y:S07]  /*d6d0*/  IMAD.MOV.U32 R220, RZ, RZ, R165 ;  /* 0x000000ffffdc7224 */ /* 0x000fee00078e00a5 */
[----:B------:R-:W-:Y:S10]  /*d6e0*/  MUFU.EX2 R108, R75 ;  /* 0x0000004b006c7308 */ /* 0x000ff40000000800 */
[----:B------:R-:W-:Y:S01]  /*d6f0*/  MUFU.EX2 R106, R120 ;  /* 0x00000078006a7308 */ /* 0x000fe20000000800 */
[--C-:B--2---:R-:W-:Y:S02]  /*d700*/  FFMA.FTZ R2, R214, c[0x0][0x2d0], -R100.reuse ;  /* 0x0000b400d6027a23 */ /* 0x104fe40000010864 */
[----:B------:R-:W-:Y:S02]  /*d710*/  IMAD.MOV.U32 R214, RZ, RZ, R133 ;  /* 0x000000ffffd67224 */ /* 0x000fe400078e0085 */
[----:B------:R-:W-:Y:S05]  /*d720*/  LDSM.16.MT88.4 R132, [R224+0x3100] ;  /* 0x00310000e084783b */ /* 0x000fea0000004200 */
[----:B------:R2:W-:Y:S01]  /*d730*/  MUFU.EX2 R168, R2 ;  /* 0x0000000200a87308 */ /* 0x0005e20000000800 */
[----:B------:R-:W-:Y:S01]  /*d740*/  F2FP.BF16.PACK_AB R79, R214, R249 ;  /* 0x000000f9d64f723e */ /* 0x000fe200000010ff */
[----:B--2---:R-:W-:Y:S02]  /*d750*/  FFMA.FTZ R2, R223, c[0x0][0x2d0], -R100 ;  /* 0x0000b400df027a23 */ /* 0x004fe40000010864 */
[----:B------:R-:W-:Y:S02]  /*d760*/  IMAD.MOV.U32 R223, RZ, RZ, R118 ;  /* 0x000000ffffdf7224 */ /* 0x000fe400078e0076 */
[----:B------:R-:W2:Y:S01]  /*d770*/  LDL.LU R118, [R1+0x28] ;  /* 0x0000280001767983 */ /* 0x000ea20000300800 */
[----:B------:R-:W-:Y:S03]  /*d780*/  FFMA.FTZ R100, R219, c[0x0][0x2d0], -R100 ;  /* 0x0000b400db647a23 */ /* 0x000fe60000010864 */
[----:B------:R3:W-:Y:S01]  /*d790*/  MUFU.EX2 R190, R2 ;  /* 0x0000000200be7308 */ /* 0x0007e20000000800 */
[----:B------:R-:W-:Y:S01]  /*d7a0*/  F2FP.BF16.PACK_AB R78, R223, R248 ;  /* 0x000000f8df4e723e */ /* 0x000fe200000010ff */
[----:B------:R-:W4:Y:S01]  /*d7b0*/  LDL.LU R116, [R1+0x2c] ;  /* 0x00002c0001747983 */ /* 0x000f220000300800 */
[----:B------:R-:W-:Y:S03]  /*d7c0*/  IMAD.MOV.U32 R219, RZ, RZ, R130 ;  /* 0x000000ffffdb7224 */ /* 0x000fe600078e0082 */
[----:B------:R-:W4:Y:S02]  /*d7d0*/  LDL.LU R115, [R1+0x34] ;  /* 0x0000340001737983 */ /* 0x000f240000300800 */
[-C--:B------:R-:W-:Y:S02]  /*d7e0*/  HMMA.16816.F32.BF16 R4, R76, R84.reuse, R4 ;  /* 0x000000544c04723c */ /* 0x080fe40000041804 */
[----:B------:R-:W4:Y:S01]  /*d7f0*/  LDL.LU R113, [R1+0x30] ;  /* 0x0000300001717983 */ /* 0x000f220000300800 */
[----:B------:R-:W1:Y:S05]  /*d800*/  MUFU.EX2 R105, R100 ;  /* 0x0000006400697308 */ /* 0x000e6a0000000800 */
[C---:B------:R-:W-:Y:S05]  /*d810*/  HMMA.16816.F32.BF16 R8, R80.reuse, R84, R8 ;  /* 0x000000545008723c */ /* 0x040fea0000041808 */
[----:B------:R-:W1:Y:S03]  /*d820*/  MUFU.EX2 R100, R122 ;  /* 0x0000007a00647308 */ /* 0x000e660000000800 */
[-C--:B------:R-:W-:Y:S01]  /*d830*/  HMMA.16816.F32.BF16 R12, R80, R86.reuse, R12 ;  /* 0x00000056500c723c */ /* 0x080fe2000004180c */
[--C-:B---3--:R-:W-:Y:S03]  /*d840*/  FFMA.FTZ R2, R209, c[0x0][0x2d0], -R101.reuse ;  /* 0x0000b400d1027a23 */ /* 0x108fe60000010865 */
[----:B------:R-:W-:Y:S02]  /*d850*/  FFMA.FTZ R101, R199, c[0x0][0x2d0], -R101 ;  /* 0x0000b400c7657a23 */ /* 0x000fe40000010865 */
[----:B------:R-:W-:Y:S01]  /*d860*/  IMAD.MOV.U32 R199, RZ, RZ, R139 ;  /* 0x000000ffffc77224 */ /* 0x000fe200078e008b */
[----:B------:R3:W-:Y:S01]  /*d870*/  MUFU.EX2 R175, R2 ;  /* 0x0000000200af7308 */ /* 0x0007e20000000800 */
[C---:B------:R-:W-:Y:S01]  /*d880*/  HMMA.16816.F32.BF16 R16, R76.reuse, R86, R16 ;  /* 0x000000564c10723c */ /* 0x040fe20000041810 */
[----:B------:R-:W3:Y:S03]  /*d890*/  LDSM.16.MT88.4 R84, [R224+0x2100] ;  /* 0x00210000e054783b */ /* 0x000ee60000004200 */
[----:B-1----:R-:W-:Y:S01]  /*d8a0*/  F2FP.BF16.PACK_AB R183, R105, R106 ;  /* 0x0000006a69b7723e */ /* 0x002fe200000010ff */
[----:B------:R-:W-:Y:S03]  /*d8b0*/  IMAD.MOV.U32 R209, RZ, RZ, R129 ;  /* 0x000000ffffd17224 */ /* 0x000fe600078e0081 */
[-C--:B------:R-:W-:Y:S01]  /*d8c0*/  HMMA.16816.F32.BF16 R20, R76, R92.reuse, R20 ;  /* 0x0000005c4c14723c */ /* 0x080fe20000041814 */
[----:B------:R-:W-:Y:S07]  /*d8d0*/  MUFU.EX2 R101, R101 ;  /* 0x0000006500657308 */ /* 0x000fee0000000800 */
[C---:B------:R-:W-:Y:S01]  /*d8e0*/  HMMA.16816.F32.BF16 R24, R80.reuse, R92, R24 ;  /* 0x0000005c5018723c */ /* 0x040fe20000041818 */
[----:B---3--:R-:W-:Y:S07]  /*d8f0*/  FFMA.FTZ R2, R215, c[0x0][0x2d0], -R102 ;  /* 0x0000b400d7027a23 */ /* 0x008fee0000010866 */
[-C--:B------:R-:W-:Y:S01]  /*d900*/  HMMA.16816.F32.BF16 R28, R80, R94.reuse, R28 ;  /* 0x0000005e501c723c */ /* 0x080fe2000004181c */
[----:B------:R-:W-:Y:S01]  /*d910*/  IMAD.MOV.U32 R215, RZ, RZ, R164 ;  /* 0x000000ffffd77224 */ /* 0x000fe200078e00a4 */
[----:B------:R1:W-:Y:S06]  /*d920*/  MUFU.EX2 R173, R2 ;  /* 0x0000000200ad7308 */ /* 0x0003ec0000000800 */
[C---:B------:R-:W-:Y:S01]  /*d930*/  HMMA.16816.F32.BF16 R32, R76.reuse, R94, R32 ;  /* 0x0000005e4c20723c */ /* 0x040fe20000041820 */
[----:B------:R-:W3:Y:S07]  /*d940*/  LDSM.16.MT88.4 R92, [R227+0x2100] ;  /* 0x00210000e35c783b */ /* 0x000eee0000004200 */
[-C--:B------:R-:W-:Y:S08]  /*d950*/  HMMA.16816.F32.BF16 R36, R76, R96.reuse, R36 ;  /* 0x000000604c24723c */ /* 0x080ff00000041824 */
[C---:B------:R-:W-:Y:S01]  /*d960*/  HMMA.16816.F32.BF16 R40, R80.reuse, R96, R40 ;  /* 0x000000605028723c */ /* 0x040fe20000041828 */
[----:B-1----:R-:W-:Y:S03]  /*d970*/  FFMA.FTZ R2, R218, c[0x0][0x2d0], -R102 ;  /* 0x0000b400da027a23 */ /* 0x002fe60000010866 */
[----:B------:R-:W-:Y:S01]  /*d980*/  IMAD.MOV.U32 R218, RZ, RZ, R176 ;  /* 0x000000ffffda7224 */ /* 0x000fe200078e00b0 */
[----:B------:R-:W-:Y:S03]  /*d990*/  F2FP.BF16.PACK_AB R176, R100, R103 ;  /* 0x0000006764b0723e */ /* 0x000fe600000010ff */
[-C--:B------:R-:W-:Y:S01]  /*d9a0*/  HMMA.16816.F32.BF16 R44, R80, R98.reuse, R44 ;  /* 0x00000062502c723c */ /* 0x080fe2000004182c */
[----:B------:R1:W-:Y:S07]  /*d9b0*/  MUFU.EX2 R172, R2 ;  /* 0x0000000200ac7308 */ /* 0x0003ee0000000800 */
[C---:B------:R-:W-:Y:S01]  /*d9c0*/  HMMA.16816.F32.BF16 R48, R76.reuse, R98, R48 ;  /* 0x000000624c30723c */ /* 0x040fe20000041830 */
[----:B------:R-:W2:Y:S07]  /*d9d0*/  LDSM.16.MT88.4 R96, [R225+0x2100] ;  /* 0x00210000e160783b */ /* 0x000eae0000004200 */
[-C--:B------:R-:W-:Y:S08]  /*d9e0*/  HMMA.16816.F32.BF16 R52, R76, R88.reuse, R52 ;  /* 0x000000584c34723c */ /* 0x080ff00000041834 */
[C---:B------:R-:W-:Y:S01]  /*d9f0*/  HMMA.16816.F32.BF16 R56, R80.reuse, R88, R56 ;  /* 0x000000585038723c */ /* 0x040fe20000041838 */
[--C-:B-1----:R-:W-:Y:S03]  /*da00*/  FFMA.FTZ R2, R117, c[0x0][0x2d0], -R102.reuse ;  /* 0x0000b40075027a23 */ /* 0x102fe60000010866 */
[--C-:B------:R-:W-:Y:S04]  /*da10*/  FFMA.FTZ R117, R243, c[0x0][0x2d0], -R102.reuse ;  /* 0x0000b400f3757a23 */ /* 0x100fe80000010866 */
[-C--:B------:R-:W-:Y:S07]  /*da20*/  HMMA.16816.F32.BF16 R60, R80, R90.reuse, R60 ;  /* 0x0000005a503c723c */ /* 0x080fee000004183c */
[--C-:B------:R-:W-:Y:S01]  /*da30*/  FFMA.FTZ R80, R252, c[0x0][0x2d0], -R102.reuse ;  /* 0x0000b400fc507a23 */ /* 0x100fe20000010866 */
[----:B------:R-:W-:Y:S01]  /*da40*/  HMMA.16816.F32.BF16 R64, R76, R90, R64 ;  /* 0x0000005a4c40723c */ /* 0x000fe20000041840 */
[----:B------:R-:W-:Y:S01]  /*da50*/  F2FP.BF16.PACK_AB R81, R194, R160 ;  /* 0x000000a0c251723e */ /* 0x000fe200000010ff */
[----:B------:R-:W1:Y:S02]  /*da60*/  LDSM.16.MT88.4 R88, [R226+0x2100] ;  /* 0x00210000e258783b */ /* 0x000e640000004200 */
[----:B------:R-:W-:Y:S01]  /*da70*/  F2FP.BF16.PACK_AB R82, R193, R192 ;  /* 0x000000c0c152723e */ /* 0x000fe200000010ff */
[----:B------:R-:W-:Y:S01]  /*da80*/  IMAD.MOV.U32 R252, RZ, RZ, R167 ;  /* 0x000000fffffc7224 */ /* 0x000fe200078e00a7 */
[----:B------:R-:W-:Y:S01]  /*da90*/  F2FP.BF16.PACK_AB R83, R170, R171 ;  /* 0x000000abaa53723e */ /* 0x000fe200000010ff */
[----:B------:R-:W-:Y:S01]  /*daa0*/  FFMA.FTZ R102, R74, c[0x0][0x2d0], -R102 ;  /* 0x0000b4004a667a23 */ /* 0x000fe20000010866 */
[----:B------:R-:W-:Y:S02]  /*dab0*/  F2FP.BF16.PACK_AB R76, R208, R163 ;  /* 0x000000a3d04c723e */ /* 0x000fe400000010ff */
[----:B------:R-:W-:Y:S02]  /*dac0*/  LDSM.16.MT88.4 R164, [R225+0x3100] ;  /* 0x00310000e1a4783b */ /* 0x000fe40000004200 */
[----:B------:R-:W-:Y:S01]  /*dad0*/  F2FP.BF16.PACK_AB R77, R205, R162 ;  /* 0x000000a2cd4d723e */ /* 0x000fe200000010ff */
[----:B------:R-:W-:Y:S01]  /*dae0*/  MUFU.EX2 R102, R102 ;  /* 0x0000006600667308 */ /* 0x000fe20000000800 */
[----:B------:R-:W-:Y:S02]  /*daf0*/  F2FP.BF16.PACK_AB R78, R202, R203 ;  /* 0x000000cbca4e723e */ /* 0x000fe400000010ff */
[----:B------:R-:W-:Y:S07]  /*db00*/  F2FP.BF16.PACK_AB R79, R196, R197 ;  /* 0x000000c5c44f723e */ /* 0x000fee00000010ff */
[-C--:B------:R-:W-:Y:S01]  /*db10*/  HMMA.16816.F32.BF16 R4, R76, R84.reuse, R4 ;  /* 0x000000544c04723c */ /* 0x080fe20000041804 */
[----:B--2---:R-:W-:Y:S02]  /*db20*/  FFMA.FTZ R69, R69, R118, R251 ;  /* 0x0000007645457223 */ /* 0x004fe400000100fb */
[----:B------:R2:W-:Y:S01]  /*db30*/  MUFU.EX2 R118, R2 ;  /* 0x0000000200767308 */ /* 0x0005e20000000800 */
[----:B----4-:R-:W-:Y:S02]  /*db40*/  FFMA.FTZ R68, R68, R116, R216 ;  /* 0x0000007444447223 */ /* 0x010fe400000100d8 */
[----:B------:R-:W-:Y:S02]  /*db50*/  FADD.FTZ R69, R247, R69 ;  /* 0x00000045f7457221 */ /* 0x000fe40000010000 */
[----:B------:R-:W-:Y:S04]  /*db60*/  FADD.FTZ R68, R244, R68 ;  /* 0x00000044f4447221 */ /* 0x000fe80000010000 */
[----:B------:R-:W-:Y:S01]  /*db70*/  FFMA.FTZ R3, R3, R115, R213 ;  /* 0x0000007303037223 */ /* 0x000fe200000100d5 */
[----:B------:R4:W-:Y:S01]  /*db80*/  MUFU.EX2 R116, R80 ;  /* 0x0000005000747308 */ /* 0x0009e20000000800 */
[----:B------:R-:W-:Y:S02]  /*db90*/  FADD.FTZ R68, R240, R68 ;  /* 0x00000044f0447221 */ /* 0x000fe40000010000 */
[----:B------:R-:W-:Y:S02]  /*dba0*/  FFMA.FTZ R0, R0, R113, R211 ;  /* 0x0000007100007223 */ /* 0x000fe400000100d3 */
[----:B------:R-:W-:Y:S04]  /*dbb0*/  FADD.FTZ R3, R217, R3 ;  /* 0x00000003d9037221 */ /* 0x000fe80000010000 */
[----:B------:R-:W-:Y:S01]  /*dbc0*/  FADD.FTZ R3, R239, R3 ;  /* 0x00000003ef037221 */ /* 0x000fe20000010000 */
[----:B------:R-:W-:Y:S01]  /*dbd0*/  MUFU.EX2 R113, R111 ;  /* 0x0000006f00717308 */ /* 0x000fe20000000800 */
[----:B--2---:R-:W-:Y:S02]  /*dbe0*/  FADD.FTZ R2, R242, R0 ;  /* 0x00000000f2027221 */ /* 0x004fe40000010000 */
[----:B------:R2:W5:Y:S01]  /*dbf0*/  LDL.LU R242, [R1+0x74] ;  /* 0x0000740001f27983 */ /* 0x0005620000300800 */
[----:B------:R-:W-:Y:S02]  /*dc00*/  FADD.FTZ R0, R241, R69 ;  /* 0x00000045f1007221 */ /* 0x000fe40000010000 */
[----:B------:R-:W-:Y:S01]  /*dc10*/  FADD.FTZ R75, R238, R2 ;  /* 0x00000002ee4b7221 */ /* 0x000fe20000010000 */
[----:B------:R2:W5:Y:S01]  /*dc20*/  LDL.LU R241, [R1+0x70] ;  /* 0x0000700001f17983 */ /* 0x0005620000300800 */
[----:B------:R-:W-:Y:S02]  /*dc30*/  FADD.FTZ R74, R237, R0 ;  /* 0x00000000ed4a7221 */ /* 0x000fe40000010000 */
[----:B------:R-:W-:Y:S01]  /*dc40*/  MUFU.EX2 R111, R110 ;  /* 0x0000006e006f7308 */ /* 0x000fe20000000800 */
[----:B------:R-:W-:Y:S01]  /*dc50*/  FADD.FTZ R69, R236, R68 ;  /* 0x00000044ec457221 */ /* 0x000fe20000010000 */
[----:B----4-:R-:W-:Y:S01]  /*dc60*/  F2FP.BF16.PACK_AB R80, R195, R161 ;  /* 0x000000a1c350723e */ /* 0x010fe200000010ff */
[----:B------:R2:W5:Y:S01]  /*dc70*/  LDL.LU R240, [R1+0x6c] ;  /* 0x00006c0001f07983 */ /* 0x0005620000300800 */
[----:B------:R-:W-:Y:S02]  /*dc80*/  FADD.FTZ R2, R235, R3 ;  /* 0x00000003eb027221 */ /* 0x000fe40000010000 */
[----:B------:R-:W-:Y:S01]  /*dc90*/  FADD.FTZ R0, R234, R75 ;  /* 0x0000004bea007221 */ /* 0x000fe20000010000 */
[----:B------:R2:W5:Y:S01]  /*dca0*/  LDL.LU R239, [R1+0x68] ;  /* 0x0000680001ef7983 */ /* 0x0005620000300800 */
[----:B------:R-:W-:Y:S01]  /*dcb0*/  FADD.FTZ R68, R233, R74 ;  /* 0x0000004ae9447221 */ /* 0x000fe20000010000 */
[C---:B------:R-:W-:Y:S01]  /*dcc0*/  HMMA.16816.F32.BF16 R8, R80.reuse, R84, R8 ;  /* 0x000000545008723c */ /* 0x040fe20000041808 */
[----:B------:R-:W-:Y:S01]  /*dcd0*/  FADD.FTZ R3, R232, R69 ;  /* 0x00000045e8037221 */ /* 0x000fe20000010000 */
[----:B------:R2:W5:Y:S01]  /*dce0*/  LDL.LU R238, [R1+0x64] ;  /* 0x0000640001ee7983 */ /* 0x0005620000300800 */
[----:B------:R-:W-:Y:S01]  /*dcf0*/  FADD.FTZ R2, R231, R2 ;  /* 0x00000002e7027221 */ /* 0x000fe20000010000 */
[----:B------:R-:W4:Y:S01]  /*dd00*/  MUFU.EX2 R110, R114 ;  /* 0x00000072006e7308 */ /* 0x000f220000000800 */
[----:B------:R-:W-:Y:S01]  /*dd10*/  FADD.FTZ R69, R230, R0 ;  /* 0x00000000e6457221 */ /* 0x000fe20000010000 */
[----:B------:R2:W5:Y:S01]  /*dd20*/  LDL.LU R237, [R1+0x60] ;  /* 0x0000600001ed7983 */ /* 0x0005620000300800 */
[----:B------:R-:W-:Y:S01]  /*dd30*/  FADD.FTZ R0, R229, R68 ;  /* 0x00000044e5007221 */ /* 0x000fe20000010000 */
[-C--:B------:R-:W-:Y:S01]  /*dd40*/  HMMA.16816.F32.BF16 R12, R80, R86.reuse, R12 ;  /* 0x00000056500c723c */ /* 0x080fe2000004180c */
[----:B------:R-:W-:Y:S01]  /*dd50*/  FADD.FTZ R3, R228, R3 ;  /* 0x00000003e4037221 */ /* 0x000fe20000010000 */
[----:B------:R2:W5:Y:S02]  /*dd60*/  LDL.LU R236, [R1+0x5c] ;  /* 0x00005c0001ec7983 */ /* 0x0005640000300800 */
[----:B------:R-:W-:Y:S02]  /*dd70*/  FADD.FTZ R68, R119, R2 ;  /* 0x0000000277447221 */ /* 0x000fe40000010000 */
[----:B------:R2:W5:Y:S01]  /*dd80*/  LDL.LU R235, [R1+0x58] ;  /* 0x0000580001eb7983 */ /* 0x0005620000300800 */
[----:B------:R-:W-:Y:S01]  /*dd90*/  FADD.FTZ R2, R138, R69 ;  /* 0x000000458a027221 */ /* 0x000fe20000010000 */
[C---:B------:R-:W-:Y:S01]  /*dda0*/  HMMA.16816.F32.BF16 R16, R76.reuse, R86, R16 ;  /* 0x000000564c10723c */ /* 0x040fe20000041810 */
[----:B------:R-:W-:Y:S01]  /*ddb0*/  FADD.FTZ R0, R137, R0 ;  /* 0x0000000089007221 */ /* 0x000fe20000010000 */
[----:B------:R-:W1:Y:S01]  /*ddc0*/  LDSM.16.MT88.4 R84, [R224+0x2900] ;  /* 0x00290000e054783b */ /* 0x000e620000004200 */
[----:B------:R-:W2:Y:S01]  /*ddd0*/  MUFU.EX2 R115, R109 ;  /* 0x0000006d00737308 */ /* 0x000ea20000000800 */
[----:B------:R-:W-:Y:S02]  /*dde0*/  FADD.FTZ R2, R252, R2 ;  /* 0x00000002fc027221 */ /* 0x000fe40000010000 */
[----:B------:R-:W-:Y:S02]  /*ddf0*/  FADD.FTZ R0, R218, R0 ;  /* 0x00000000da007221 */ /* 0x000fe40000010000 */
[-C--:B---3--:R-:W-:Y:S02]  /*de00*/  HMMA.16816.F32.BF16 R20, R76, R92.reuse, R20 ;  /* 0x0000005c4c14723c */ /* 0x088fe40000041814 */
[----:B------:R3:W5:Y:S02]  /*de10*/  LDL.LU R234, [R1+0x54] ;  /* 0x0000540001ea7983 */ /* 0x0007640000300800 */
[----:B----4-:R-:W-:Y:S01]  /*de20*/  F2FP.BF16.PACK_AB R182, R108, R110 ;  /* 0x0000006e6cb6723e */ /* 0x010fe200000010ff */
[----:B------:R-:W4:Y:S01]  /*de30*/  MUFU.EX2 R109, R112 ;  /* 0x00000070006d7308 */ /* 0x000f220000000800 */
[----:B------:R3:W5:Y:S02]  /*de40*/  LDL.LU R233, [R1+0x50] ;  /* 0x0000500001e97983 */ /* 0x0007640000300800 */
[C---:B------:R-:W-:Y:S02]  /*de50*/  HMMA.16816.F32.BF16 R24, R80.reuse, R92, R24 ;  /* 0x0000005c5018723c */ /* 0x040fe40000041818 */
[----:B------:R3:W5:Y:S04]  /*de60*/  LDL.LU R232, [R1+0x4c] ;  /* 0x00004c0001e87983 */ /* 0x0007680000300800 */
[----:B------:R3:W5:Y:S02]  /*de70*/  LDL.LU R231, [R1+0x48] ;  /* 0x0000480001e77983 */ /* 0x0007640000300800 */
[-C--:B------:R-:W-:Y:S02]  /*de80*/  HMMA.16816.F32.BF16 R28, R80, R94.reuse, R28 ;  /* 0x0000005e501c723c */ /* 0x080fe4000004181c */
[----:B------:R3:W5:Y:S02]  /*de90*/  LDL.LU R230, [R1+0x44] ;  /* 0x0000440001e67983 */ /* 0x0007640000300800 */
[----:B--2---:R-:W-:Y:S02]  /*dea0*/  F2FP.BF16.PACK_AB R180, R113, R115 ;  /* 0x0000007371b4723e */ /* 0x004fe400000010ff */
[----:B------:R3:W5:Y:S02]  /*deb0*/  LDL.LU R229, [R1+0x40] ;  /* 0x0000400001e57983 */ /* 0x0007640000300800 */
[C---:B------:R-:W-:Y:S02]  /*dec0*/  HMMA.16816.F32.BF16 R32, R76.reuse, R94, R32 ;  /* 0x0000005e4c20723c */ /* 0x040fe40000041820 */
[----:B------:R-:W2:Y:S02]  /*ded0*/  LDSM.16.MT88.4 R92, [R227+0x2900] ;  /* 0x00290000e35c783b */ /* 0x000ea40000004200 */
[----:B----4-:R-:W-:Y:S04]  /*dee0*/  F2FP.BF16.PACK_AB R181, R109, R111 ;  /* 0x0000006f6db5723e */ /* 0x010fe800000010ff */
[-C--:B------:R-:W-:Y:S02]  /*def0*/  HMMA.16816.F32.BF16 R36, R76, R96.reuse, R36 ;  /* 0x000000604c24723c */ /* 0x080fe40000041824 */
[----:B------:R3:W5:Y:S04]  /*df00*/  LDL.LU R228, [R1+0x3c] ;  /* 0x00003c0001e47983 */ /* 0x0007680000300800 */
[----:B------:R3:W5:Y:S02]  /*df10*/  LDL.LU R119, [R1+0x38] ;  /* 0x0000380001777983 */ /* 0x0007640000300800 */
[C---:B------:R-:W-:Y:S08]  /*df20*/  HMMA.16816.F32.BF16 R40, R80.reuse, R96, R40 ;  /* 0x000000605028723c */ /* 0x040ff00000041828 */
[-C--:B------:R-:W-:Y:S08]  /*df30*/  HMMA.16816.F32.BF16 R44, R80, R98.reuse, R44 ;  /* 0x00000062502c723c */ /* 0x080ff0000004182c */
[C---:B------:R-:W-:Y:S01]  /*df40*/  HMMA.16816.F32.BF16 R48, R76.reuse, R98, R48 ;  /* 0x000000624c30723c */ /* 0x040fe20000041830 */
[----:B------:R-:W4:Y:S07]  /*df50*/  LDSM.16.MT88.4 R96, [R225+0x2900] ;  /* 0x00290000e160783b */ /* 0x000f2e0000004200 */
[-C--:B-1----:R-:W-:Y:S08]  /*df60*/  HMMA.16816.F32.BF16 R52, R76, R88.reuse, R52 ;  /* 0x000000584c34723c */ /* 0x082ff00000041834 */
[C---:B------:R-:W-:Y:S08]  /*df70*/  HMMA.16816.F32.BF16 R56, R80.reuse, R88, R56 ;  /* 0x000000585038723c */ /* 0x040ff00000041838 */
[-C--:B------:R-:W-:Y:S07]  /*df80*/  HMMA.16816.F32.BF16 R60, R80, R90.reuse, R60 ;  /* 0x0000005a503c723c */ /* 0x080fee000004183c */
[----:B------:R-:W-:Y:S01]  /*df90*/  F2FP.BF16.PACK_AB R80, R174, R175 ;  /* 0x000000afae50723e */ /* 0x000fe200000010ff */
[----:B------:R-:W-:Y:S01]  /*dfa0*/  HMMA.16816.F32.BF16 R64, R76, R90, R64 ;  /* 0x0000005a4c40723c */ /* 0x000fe20000041840 */
[----:B------:R-:W-:Y:S01]  /*dfb0*/  F2FP.BF16.PACK_AB R81, R172, R173 ;  /* 0x000000adac51723e */ /* 0x000fe200000010ff */
[----:B------:R-:W1:Y:S02]  /*dfc0*/  LDSM.16.MT88.4 R88, [R226+0x2900] ;  /* 0x00290000e258783b */ /* 0x000e640000004200 */
[----:B------:R-:W-:Y:S02]  /*dfd0*/  F2FP.BF16.PACK_AB R82, R184, R185 ;  /* 0x000000b9b852723e */ /* 0x000fe400000010ff */
[----:B------:R-:W-:Y:S02]  /*dfe0*/  F2FP.BF16.PACK_AB R83, R116, R118 ;  /* 0x000000767453723e */ /* 0x000fe400000010ff */
[----:B------:R-:W-:Y:S04]  /*dff0*/  F2FP.BF16.PACK_AB R76, R191, R169 ;  /* 0x000000a9bf4c723e */ /* 0x000fe800000010ff */
[----:B------:R-:W-:Y:S02]  /*e000*/  F2FP.BF16.PACK_AB R77, R190, R168 ;  /* 0x000000a8be4d723e */ /* 0x000fe400000010ff */
[----:B------:R-:W-:Y:S02]  /*e010*/  F2FP.BF16.PACK_AB R78, R189, R188 ;  /* 0x000000bcbd4e723e */ /* 0x000fe400000010ff */
[----:B------:R-:W-:Y:S07]  /*e020*/  F2FP.BF16.PACK_AB R79, R186, R187 ;  /* 0x000000bbba4f723e */ /* 0x000fee00000010ff */
[-C--:B------:R-:W-:Y:S08]  /*e030*/  HMMA.16816.F32.BF16 R4, R76, R84.reuse, R4 ;  /* 0x000000544c04723c */ /* 0x080ff00000041804 */
[C---:B------:R-:W-:Y:S01]  /*e040*/  HMMA.16816.F32.BF16 R8, R80.reuse, R84, R8 ;  /* 0x000000545008723c */ /* 0x040fe20000041808 */
[----:B------:R-:W1:Y:S07]  /*e050*/  MUFU.EX2 R85, R123 ;  /* 0x0000007b00557308 */ /* 0x000e6e0000000800 */
[-C--:B------:R-:W-:Y:S03]  /*e060*/  HMMA.16816.F32.BF16 R12, R80, R86.reuse, R12 ;  /* 0x00000056500c723c */ /* 0x080fe6000004180c */
[----:B------:R-:W3:Y:S05]  /*e070*/  MUFU.EX2 R84, R117 ;  /* 0x0000007500547308 */ /* 0x000eea0000000800 */
[C---:B------:R-:W-:Y:S05]  /*e080*/  HMMA.16816.F32.BF16 R16, R76.reuse, R86, R16 ;  /* 0x000000564c10723c */ /* 0x040fea0000041810 */
[----:B------:R-:W-:Y:S03]  /*e090*/  MUFU.EX2 R87, R104 ;  /* 0x0000006800577308 */ /* 0x000fe60000000800 */
[-C--:B--2---:R-:W-:Y:S01]  /*e0a0*/  HMMA.16816.F32.BF16 R20, R76, R92.reuse, R20 ;  /* 0x0000005c4c14723c */ /* 0x084fe20000041814 */
[----:B-1----:R-:W-:Y:S06]  /*e0b0*/  F2FP.BF16.PACK_AB R178, R101, R85 ;  /* 0x0000005565b2723e */ /* 0x002fec00000010ff */
[----:B------:R-:W1:Y:S01]  /*e0c0*/  MUFU.EX2 R86, R107 ;  /* 0x0000006b00567308 */ /* 0x000e620000000800 */
[C---:B------:R-:W-:Y:S01]  /*e0d0*/  HMMA.16816.F32.BF16 R24, R80.reuse, R92, R24 ;  /* 0x0000005c5018723c */ /* 0x040fe20000041818 */
[----:B---3--:R-:W-:Y:S03]  /*e0e0*/  F2FP.BF16.PACK_AB R179, R102, R84 ;  /* 0x0000005466b3723e */ /* 0x008fe600000010ff */
[----:B------:R-:W-:Y:S04]  /*e0f0*/  IMAD.MOV.U32 R117, RZ, RZ, R71 ;  /* 0x000000ffff757224 */ /* 0x000fe800078e0047 */
[-C--:B------:R-:W-:Y:S08]  /*e100*/  HMMA.16816.F32.BF16 R28, R80, R94.reuse, R28 ;  /* 0x0000005e501c723c */ /* 0x080ff0000004181c */
[C---:B------:R-:W-:Y:S01]  /*e110*/  HMMA.16816.F32.BF16 R32, R76.reuse, R94, R32 ;  /* 0x0000005e4c20723c */ /* 0x040fe20000041820 */
[----:B-1----:R-:W-:Y:S07]  /*e120*/  F2FP.BF16.PACK_AB R177, R86, R87 ;  /* 0x0000005756b1723e */ /* 0x002fee00000010ff */
[-C--:B----4-:R-:W-:Y:S08]  /*e130*/  HMMA.16816.F32.BF16 R36, R76, R96.reuse, R36 ;  /* 0x000000604c24723c */ /* 0x090ff00000041824 */
[C---:B------:R-:W-:Y:S08]  /*e140*/  HMMA.16816.F32.BF16 R40, R80.reuse, R96, R40 ;  /* 0x000000605028723c */ /* 0x040ff00000041828 */
[-C--:B------:R-:W-:Y:S08]  /*e150*/  HMMA.16816.F32.BF16 R44, R80, R98.reuse, R44 ;  /* 0x00000062502c723c */ /* 0x080ff0000004182c */
[C---:B------:R-:W-:Y:S08]  /*e160*/  HMMA.16816.F32.BF16 R48, R76.reuse, R98, R48 ;  /* 0x000000624c30723c */ /* 0x040ff00000041830 */
[-C--:B------:R-:W-:Y:S08]  /*e170*/  HMMA.16816.F32.BF16 R52, R76, R88.reuse, R52 ;  /* 0x000000584c34723c */ /* 0x080ff00000041834 */
[C---:B------:R-:W-:Y:S08]  /*e180*/  HMMA.16816.F32.BF16 R56, R80.reuse, R88, R56 ;  /* 0x000000585038723c */ /* 0x040ff00000041838 */
[-C--:B------:R-:W-:Y:S08]  /*e190*/  HMMA.16816.F32.BF16 R60, R80, R90.reuse, R60 ;  /* 0x0000005a503c723c */ /* 0x080ff0000004183c */
[----:B------:R-:W-:Y:S08]  /*e1a0*/  HMMA.16816.F32.BF16 R64, R76, R90, R64 ;  /* 0x0000005a4c40723c */ /* 0x000ff00000041840 */
[-C--:B------:R-:W-:Y:S07]  /*e1b0*/  HMMA.16816.F32.BF16 R120, R180, R132.reuse, R4 ;  /* 0x00000084b478723c */ /* 0x080fee0000041804 */
[----:B------:R-:W-:Y:S01]  /*e1c0*/  FADD.FTZ R4, R136, R3 ;  /* 0x0000000388047221 */ /* 0x000fe20000010000 */
[C---:B------:R-:W-:Y:S01]  /*e1d0*/  HMMA.16816.F32.BF16 R124, R176.reuse, R132, R8 ;  /* 0x00000084b07c723c */ /* 0x040fe20000041808 */
[----:B------:R-:W-:Y:S03]  /*e1e0*/  FADD.FTZ R3, R250, R68 ;  /* 0x00000044fa037221 */ /* 0x000fe60000010000 */
[----:B------:R-:W-:Y:S02]  /*e1f0*/  FADD.FTZ R7, R143, R4 ;  /* 0x000000048f077221 */ /* 0x000fe40000010000 */
[----:B------:R-:W-:Y:S02]  /*e200*/  FADD.FTZ R6, R142, R3 ;  /* 0x000000038e067221 */ /* 0x000fe40000010000 */
[----:B------:R-:W-:Y:S01]  /*e210*/  FADD.FTZ R5, R141, R2 ;  /* 0x000000028d057221 */ /* 0x000fe20000010000 */
[-C--:B------:R-:W-:Y:S03]  /*e220*/  HMMA.16816.F32.BF16 R128, R176, R134.reuse, R12 ;  /* 0x00000086b080723c */ /* 0x080fe6000004180c */
[----:B------:R-:W-:Y:S02]  /*e230*/  FADD.FTZ R4, R140, R0 ;  /* 0x000000008c047221 */ /* 0x000fe40000010000 */
[----:B------:R-:W-:Y:S02]  /*e240*/  FADD.FTZ R3, R215, R7 ;  /* 0x00000007d7037221 */ /* 0x000fe40000010000 */
        /* <DEDUP_REMOVED lines=13> */
[----:B------:R-:W-:Y:S01]  /*e320*/  FADD.FTZ R9, R209, R2 ;  /* 0x00000002d1097221 */ /* 0x000fe20000010000 */
[----:B------:R-:W1:Y:S01]  /*e330*/  LDSM.16.MT88.4 R4, [R226+0x3100] ;  /* 0x00310000e204783b */ /* 0x000e620000004200 */
        /* <DEDUP_REMOVED lines=9> */
[----:B------:R-:W-:Y:S02]  /*e3d0*/  FADD.FTZ R8, R154, R0 ;  /* 0x000000009a087221 */ /* 0x000fe40000010000 */
[-C--:B------:R-:W-:Y:S02]  /*e3e0*/  HMMA.16816.F32.BF16 R152, R180, R164.reuse, R36 ;  /* 0x000000a4b498723c */ /* 0x080fe40000041824 */
        /* <DEDUP_REMOVED lines=35> */
[----:B------:R-:W-:Y:S02]  /*e620*/  FADD.FTZ R0, R191, R9 ;  /* 0x00000009bf007221 */ /* 0x000fe40000010000 */
[----:B------:R-:W-:Y:S02]  /*e630*/  FADD.FTZ R10, R174, R3 ;  /* 0x00000003ae0a7221 */ /* 0x000fe40000010000 */
[----:B------:R-:W-:Y:S02]  /*e640*/  FADD.FTZ R9, R172, R2 ;  /* 0x00000002ac097221 */ /* 0x000fe40000010000 */
[----:B------:R-:W-:Y:S01]  /*e650*/  FADD.FTZ R11, R190, R8 ;  /* 0x00000008be0b7221 */ /* 0x000fe20000010000 */
[C---:B------:R-:W-:Y:S02]  /*e660*/  HMMA.16816.F32.BF16 R172, R176.reuse, R4, R56 ;  /* 0x00000004b0ac723c */ /* 0x040fe40000041838 */
        /* <DEDUP_REMOVED lines=8> */
[----:B------:R-:W-:Y:S01]  /*e6f0*/  HMMA.16816.F32.BF16 R180, R180, R6, R64 ;  /* 0x00000006b4b4723c */ /* 0x000fe20000041840 */
        /* <DEDUP_REMOVED lines=15> */
[----:B------:R-:W-:Y:S01]  /*e7f0*/  FADD.FTZ R0, R84, R0 ;  /* 0x0000000054007221 */ /* 0x000fe20000010000 */
[----:B------:R1:W-:Y:S01]  /*e800*/  STL [R1+0x2c], R3 ;  /* 0x00002c0301007387 */ /* 0x0003e20000100800 */
[----:B------:R-:W-:Y:S02]  /*e810*/  FADD.FTZ R2, R101, R2 ;  /* 0x0000000265027221 */ /* 0x000fe40000010000 */
[----:B------:R-:W-:Y:S02]  /*e820*/  FADD.FTZ R0, R102, R0 ;  /* 0x0000000066007221 */ /* 0x000fe40000010000 */
[----:B------:R-:W-:Y:S01]  /*e830*/  IMAD.MOV.U32 R118, RZ, RZ, R70 ;  /* 0x000000ffff767224 */ /* 0x000fe200078e0046 */
[----:B------:R2:W-:Y:S01]  /*e840*/  STL [R1+0x34], R2 ;  /* 0x0000340201007387 */ /* 0x0005e20000100800 */
[----:B------:R-:W-:Y:S03]  /*e850*/  IMAD.MOV.U32 R116, RZ, RZ, R72 ;  /* 0x000000ffff747224 */ /* 0x000fe600078e0048 */
[----:B------:R2:W-:Y:S01]  /*e860*/  STL [R1+0x30], R0 ;  /* 0x0000300001007387 */ /* 0x0005e20000100800 */
[----:B-1----:R-:W-:Y:S01]  /*e870*/  IMAD.MOV.U32 R3, RZ, RZ, R73 ;  /* 0x000000ffff037224 */ /* 0x002fe200078e0049 */
[----:B------:R-:W-:-:S05]  /*e880*/  @P0 BRA `(.L_x_662) ;  /* 0xffff9af000000947 */ /* 0x000fca000383ffff */
.L_x_659:
[----:B------:R-:W-:-:S13]  /*e890*/  ISETP.LE.AND P0, PT, RZ, UR6, PT ;  /* 0x00000006ff007c0c */ /* 0x000fda000bf03270 */
[----:B------:R-:W-:Y:S05]  /*e8a0*/  @!P0 BRA `(.L_x_663) ;  /* 0x0000587000008947 */ /* 0x000fea0003800000 */
[----:B-1----:R-:W-:Y:S01]  /*e8b0*/  IMAD.MOV.U32 R3, RZ, RZ, R72 ;  /* 0x000000ffff037224 */ /* 0x002fe200078e0048 */
[----:B------:R-:W-:Y:S01]  /*e8c0*/  MOV R117, R70 ;  /* 0x0000004600757202 */ /* 0x000fe20000000f00 */
[----:B--2---:R-:W-:Y:S01]  /*e8d0*/  IMAD.MOV.U32 R2, RZ, RZ, R73 ;  /* 0x000000ffff027224 */ /* 0x004fe200078e0049 */
[----:B------:R-:W-:Y:S01]  /*e8e0*/  MOV R116, R71 ;  /* 0x0000004700747202 */ /* 0x000fe20000000f00 */
[----:B------:R-:W-:Y:S05]  /*e8f0*/  BRA `(.L_x_664) ;  /* 0x0000044000007947 */ /* 0x000fea0003800000 */
.L_x_666:
[----:B------:R-:W2:Y:S01]  /*e900*/  LDL R5, [R1+0x18] ;  /* 0x0000180001057983 */ /* 0x000ea20000100800 */
        /* <DEDUP_REMOVED lines=17> */
[----:B------:R-:W-:Y:S01]  /*ea20*/  STL [R1+0x8], R8 ;  /* 0x0000080801007387 */ /* 0x000fe20000100800 */
[----:B------:R-:W-:Y:S03]  /*ea30*/  SHF.R.S32.HI R0, RZ, 0x1f, R8 ;  /* 0x0000001fff007819 */ /* 0x000fe60000011408 */
[----:B------:R-:W2:Y:S02]  /*ea40*/  @!P5 LDG.E R245, [R6.64] ;  /* 0x0000000e06f5d981 */ /* 0x000ea4000c1e1900 */
[----:B------:R-:W-:Y:S04]  /*ea50*/  IMAD R0, R0, c[0x0][0x1e0], RZ ;  /* 0x0000780000007a24 */ /* 0x000fe800078e02ff */
[----:B------:R-:W-:Y:S04]  /*ea60*/  IMAD R0, R8, c[0x0][0x1e4], R0 ;  /* 0x0000790008007a24 */ /* 0x000fe800078e0200 */
        /* <DEDUP_REMOVED lines=8> */
[----:B------:R-:W-:Y:S03]  /*eaf0*/  SHFL.IDX PT, R12, R4, 0x2, 0x181f ;  /* 0x00581f00040c7f89 */ /* 0x000fe600000e0000 */
[----:B------:R-:W-:Y:S01]  /*eb00*/  LEA.HI.X R0, R0, c[0x0][0x1cc], R5, 0x1, P0 ;  /* 0x0000730000007a11 */ /* 0x000fe200000f0c05 */
[----:B------:R-:W1:Y:S04]  /*eb10*/  SHFL.IDX PT, R6, R4, RZ, 0x181f ;  /* 0x00181fff04067589 */ /* 0x000e6800000e0000 */
[----:B------:R-:W-:Y:S04]  /*eb20*/  SHFL.IDX PT, R5, R4, 0x1, 0x181f ;  /* 0x00381f0004057f89 */ /* 0x000fe800000e0000 */
[----:B------:R-:W2:Y:S04]  /*eb30*/  SHFL.IDX PT, R7, R0, RZ, 0x181f ;  /* 0x00181fff00077589 */ /* 0x000ea800000e0000 */
[----:B------:R-:W4:Y:S04]  /*eb40*/  SHFL.IDX PT, R10, R4, 0x3, 0x181f ;  /* 0x00781f00040a7f89 */ /* 0x000f2800000e0000 */
[----:B------:R-:W-:Y:S04]  /*eb50*/  SHFL.IDX PT, R9, R4, 0x4, 0x181f ;  /* 0x00981f0004097f89 */ /* 0x000fe800000e0000 */
[----:B------:R-:W-:Y:S04]  /*eb60*/  SHFL.IDX PT, R14, R4, 0x5, 0x181f ;  /* 0x00b81f00040e7f89 */ /* 0x000fe800000e0000 */
[----:B------:R5:W-:Y:S01]  /*eb70*/  SHFL.IDX PT, R15, R4, 0x6, 0x181f ;  /* 0x00d81f00040f7f89 */ /* 0x000be200000e0000 */
[-C--:B-1----:R-:W-:Y:S03]  /*eb80*/  IADD3 R6, P1, R6, R242.reuse, RZ ;  /* 0x000000f206067210 */ /* 0x082fe60007f3e0ff */
[----:B------:R-:W1:Y:S04]  /*eb90*/  SHFL.IDX PT, R8, R0, 0x1, 0x181f ;  /* 0x00381f0000087f89 */ /* 0x000e6800000e0000 */
[----:B------:R-:W1:Y:S01]  /*eba0*/  SHFL.IDX PT, R11, R0, 0x2, 0x181f ;  /* 0x00581f00000b7f89 */ /* 0x000e6200000e0000 */
[--C-:B--2---:R-:W-:Y:S03]  /*ebb0*/  IMAD.X R7, R7, 0x1, R241.reuse, P1 ;  /* 0x0000000107077824 */ /* 0x104fe600008e06f1 */
[----:B------:R-:W2:Y:S01]  /*ebc0*/  SHFL.IDX PT, R18, R0, 0x3, 0x181f ;  /* 0x00781f0000127f89 */ /* 0x000ea200000e0000 */
[-C--:B----4-:R-:W-:Y:S03]  /*ebd0*/  IADD3 R10, P3, R10, R242.reuse, RZ ;  /* 0x000000f20a0a7210 */ /* 0x090fe60007f7e0ff */
[----:B---3--:R3:W-:Y:S04]  /*ebe0*/  LDGSTS.E.BYPASS.LTC128B.128 [R67+0x3900], [R6.64], !P4 ;  /* 0x0390000006437fae */ /* 0x0087e8000e101d4e */
[----:B------:R-:W4:Y:S01]  /*ebf0*/  SHFL.IDX PT, R17, R0, 0x4, 0x181f ;  /* 0x00981f0000117f89 */ /* 0x000f2200000e0000 */
[-C--:B-----5:R-:W-:Y:S03]  /*ec00*/  IADD3 R4, P0, R5, R242.reuse, RZ ;  /* 0x000000f205047210 */ /* 0x0a0fe60007f1e0ff */
[----:B------:R-:W5:Y:S04]  /*ec10*/  SHFL.IDX PT, R16, R0, 0x5, 0x181f ;  /* 0x00b81f0000107f89 */ /* 0x000f6800000e0000 */
[----:B------:R-:W5:Y:S01]  /*ec20*/  SHFL.IDX PT, R0, R0, 0x6, 0x181f ;  /* 0x00d81f0000007f89 */ /* 0x000f6200000e0000 */
[--C-:B-1----:R-:W-:Y:S01]  /*ec30*/  IMAD.X R5, R8, 0x1, R241.reuse, P0 ;  /* 0x0000000108057824 */ /* 0x102fe200000e06f1 */
[-C--:B------:R-:W-:Y:S02]  /*ec40*/  IADD3 R12, P0, R12, R242.reuse, RZ ;  /* 0x000000f20c0c7210 */ /* 0x080fe40007f1e0ff */
[-C--:B------:R-:W-:Y:S02]  /*ec50*/  IADD3 R8, P2, R9, R242.reuse, RZ ;  /* 0x000000f209087210 */ /* 0x080fe40007f5e0ff */
[----:B------:R1:W-:Y:S01]  /*ec60*/  LDGSTS.E.BYPASS.LTC128B.128 [R67+0x4100], [R4.64], !P4 ;  /* 0x0410000004437fae */ /* 0x0003e2000e101d4e */
[--C-:B------:R-:W-:Y:S02]  /*ec70*/  IMAD.X R13, R11, 0x1, R241.reuse, P0 ;  /* 0x000000010b0d7824 */ /* 0x100fe400000e06f1 */
[--C-:B--2---:R-:W-:Y:S03]  /*ec80*/  IMAD.X R11, R18, 0x1, R241.reuse, P3 ;  /* 0x00000001120b7824 */ /* 0x104fe600018e06f1 */
[----:B------:R2:W-:Y:S01]  /*ec90*/  LDGSTS.E.BYPASS.LTC128B.128 [R67+0x4900], [R12.64], !P4 ;  /* 0x049000000c437fae */ /* 0x0005e2000e101d4e */
[-C--:B---3--:R-:W-:Y:S03]  /*eca0*/  IADD3 R6, P1, R14, R242.reuse, RZ ;  /* 0x000000f20e067210 */ /* 0x088fe60007f3e0ff */
[----:B------:R2:W-:Y:S01]  /*ecb0*/  LDGSTS.E.BYPASS.LTC128B.128 [R67+0x5100], [R10.64], !P4 ;  /* 0x051000000a437fae */ /* 0x0005e2000e101d4e */
[--C-:B----4-:R-:W-:Y:S02]  /*ecc0*/  IMAD.X R9, R17, 0x1, R241.reuse, P2 ;  /* 0x0000000111097824 */ /* 0x110fe400010e06f1 */
[--C-:B-----5:R-:W-:Y:S03]  /*ecd0*/  IMAD.X R7, R16, 0x1, R241.reuse, P1 ;  /* 0x0000000110077824 */ /* 0x120fe600008e06f1 */
[----:B------:R2:W-:Y:S04]  /*ece0*/  LDGSTS.E.BYPASS.LTC128B.128 [R67+0x5900], [R8.64], !P4 ;  /* 0x0590000008437fae */ /* 0x0005e8000e101d4e */
[----:B------:R2:W-:Y:S01]  /*ecf0*/  LDGSTS.E.BYPASS.LTC128B.128 [R67+0x6100], [R6.64], !P4 ;  /* 0x0610000006437fae */ /* 0x0005e2000e101d4e */
[----:B-1----:R-:W-:Y:S05]  /*ed00*/  IADD3 R4, P0, R15, R242, RZ ;  /* 0x000000f20f047210 */ /* 0x002fea0007f1e0ff */
[----:B------:R-:W-:Y:S05]  /*ed10*/  IMAD.X R5, R0, 0x1, R241, P0 ;  /* 0x0000000100057824 */ /* 0x000fea00000e06f1 */
[----:B------:R2:W-:Y:S01]  /*ed20*/  LDGSTS.E.BYPASS.LTC128B.128 [R67+0x6900], [R4.64], !P4 ;  /* 0x0690000004437fae */ /* 0x0005e2000e101d4e */
[----:B------:R-:W-:-:S05]  /*ed30*/  BRA `(.L_x_665) ;  /* 0x00001b0000007947 */ /* 0x000fca0003800000 */
.L_x_664:
[----:B------:R-:W2:Y:S01]  /*ed40*/  LDL R56, [R1+0x8] ;  /* 0x0000080001387983 */ /* 0x000ea20000100800 */
[----:B------:R-:W-:Y:S04]  /*ed50*/  DEPBAR.LE SB0, 0x0 ;  /* 0x000080000000791a */ /* 0x000fe80000000000 */
[----:B------:R-:W3:Y:S01]  /*ed60*/  LDL R246, [R1+0x14] ;  /* 0x0000140001f67983 */ /* 0x000ee20000100800 */
[----:B------:R-:W-:Y:S03]  /*ed70*/  UISETP.GE.AND UP0, UPT, UR6, 0x1, UPT ;  /* 0x000000010600788c */ /* 0x000fe6000bf06270 */
[----:B------:R-:W-:Y:S08]  /*ed80*/  BAR.SYNC.DEFER_BLOCKING 0x0 ;  /* 0x0000000000007b1d */ /* 0x000ff00000010000 */
[----:B-----5:R-:W-:Y:S08]  /*ed90*/  LDSM.16.M88.4 R112, [R230+0x7100] ;  /* 0x00710000e670783b */ /* 0x020ff00000000200 */
[----:B------:R-:W1:Y:S08]  /*eda0*/  LDSM.16.M88.4 R16, [R119+0x3900] ;  /* 0x003900007710783b */ /* 0x000e700000000200 */
[----:B------:R-:W4:Y:S08]  /*edb0*/  LDSM.16.M88.4 R108, [R230+0x9100] ;  /* 0x00910000e66c783b */ /* 0x000f300000000200 */
[----:B------:R-:W1:Y:S08]  /*edc0*/  LDSM.16.M88.4 R32, [R119+0x4100] ;  /* 0x004100007720783b */ /* 0x000e700000000200 */
        /* <DEDUP_REMOVED lines=35> */
[----:B------:R-:W-:Y:S02]  /*f000*/  SHF.R.S32.HI R0, RZ, 0x1f, R245 ;  /* 0x0000001fff007819 */ /* 0x000fe400000114f5 */
[C---:B------:R-:W-:Y:S02]  /*f010*/  IMAD.WIDE.U32 R72, R245.reuse, c[0x0][0x218], R64 ;  /* 0x00008600f5487a25 */ /* 0x040fe400078e0040 */
        /* <DEDUP_REMOVED lines=12> */
[----:B------:R-:W4:Y:S01]  /*f0e0*/  SHFL.IDX PT, R92, R100, 0x1, 0x181f ;  /* 0x00381f00645c7f89 */ /* 0x000f2200000e0000 */
[C---:B------:R-:W-:Y:S04]  /*f0f0*/  HMMA.16816.F32.BF16 R80, R112.reuse, R82, RZ ;  /* 0x000000527050723c */ /* 0x040fe800000418ff */
[-C--:B-1----:R-:W-:Y:S03]  /*f100*/  IADD3 R94, P0, R94, R242.reuse, RZ ;  /* 0x000000f25e5e7210 */ /* 0x082fe60007f1e0ff */
[----:B------:R-:W1:Y:S01]  /*f110*/  SHFL.IDX PT, R93, R0, 0x1, 0x181f ;  /* 0x00381f00005d7f89 */ /* 0x000e6200000e0000 */
[-C--:B------:R-:W-:Y:S01]  /*f120*/  HMMA.16816.F32.BF16 R84, R112, R96.reuse, RZ ;  /* 0x000000607054723c */ /* 0x080fe200000418ff */
[-C--:B--2---:R-:W-:Y:S06]  /*f130*/  IADD3.X R95, R88, R241.reuse, RZ, P0, !PT ;  /* 0x000000f1585f7210 */ /* 0x084fec00007fe4ff */
[----:B------:R-:W2:Y:S01]  /*f140*/  SHFL.IDX PT, R102, R100, 0x2, 0x181f ;  /* 0x00581f0064667f89 */ /* 0x000ea200000e0000 */
[C---:B------:R-:W-:Y:S04]  /*f150*/  HMMA.16816.F32.BF16 R88, R108.reuse, R96, RZ ;  /* 0x000000606c58723c */ /* 0x040fe800000418ff */
[-C--:B----4-:R-:W-:Y:S03]  /*f160*/  IADD3 R92, P1, R92, R242.reuse, RZ ;  /* 0x000000f25c5c7210 */ /* 0x090fe60007f3e0ff */
[----:B---3--:R3:W-:Y:S01]  /*f170*/  LDGSTS.E.BYPASS.LTC128B.128 [R246], [R94.64], !P4 ;  /* 0x000000005ef67fae */ /* 0x0087e2000e101d4e */
        /* <DEDUP_REMOVED lines=21> */
[----:B------:R4:W3:Y:S01]  /*f2d0*/  SHFL.IDX PT, R244, R100, 0x6, 0x181f ;  /* 0x00d81f0064f47f89 */ /* 0x0008e200000e0000 */
[-C--:B-1----:R-:W-:Y:S07]  /*f2e0*/  IADD3.X R105, R243, R241.reuse, RZ, P0, !PT ;  /* 0x000000f1f3697210 */ /* 0x082fee00007fe4ff */
[----:B------:R-:W1:Y:S08]  /*f2f0*/  SHFL.IDX PT, R0, R0, 0x6, 0x181f ;  /* 0x00d81f0000007f89 */ /* 0x000e7000000e0000 */
[----:B------:R2:W-:Y:S01]  /*f300*/  LDGSTS.E.BYPASS.LTC128B.128 [R246+0x2800], [R104.64], !P4 ;  /* 0x0280000068f67fae */ /* 0x0005e2000e101d4e */
[-C--:B----4-:R-:W-:Y:S08]  /*f310*/  HMMA.16816.F32.BF16 R100, R112, R184.reuse, RZ ;  /* 0x000000b87064723c */ /* 0x090ff000000418ff */
[C---:B--2---:R-:W-:Y:S07]  /*f320*/  HMMA.16816.F32.BF16 R104, R108.reuse, R184, RZ ;  /* 0x000000b86c68723c */ /* 0x044fee00000418ff */
[----:B---3--:R-:W-:Y:S01]  /*f330*/  IADD3 R184, P0, R244, R242, RZ ;  /* 0x000000f2f4b87210 */ /* 0x008fe20007f1e0ff */
        /* <DEDUP_REMOVED lines=336> */
.L_x_665:
[----:B------:R-:W3:Y:S01]  /*10840*/  LDL.LU R108, [R1+0x10] ;  /* 0x00001000016c7983 */ /* 0x000ee20000300800 */
[----:B------:R-:W-:Y:S02]  /*10850*/  FMNMX.FTZ R0, R187, R2, !PT ;  /* 0x00000002bb007209 */ /* 0x000fe40007810000 */
[----:B--2---:R-:W-:Y:S01]  /*10860*/  FMNMX.FTZ R5, R188, R3, !PT ;  /* 0x00000003bc057209 */ /* 0x004fe20007810000 */
        /* <DEDUP_REMOVED lines=121> */
[----:B------:R-:W-:Y:S02]  /*11000*/  FMNMX.FTZ R6, R111, R6, !PT ;  /* 0x000000066f067209 */ /* 0x000fe40007810000 */
[----:B------:R-:W-:Y:S02]  /*11010*/  FMNMX.FTZ R4, R94, R4, !PT ;  /* 0x000000045e047209 */ /* 0x000fe40007810000 */
[----:B------:R-:W-:Y:S01]  /*11020*/  ISETP.LT.AND P0, PT, RZ, UR6, PT ;  /* 0x00000006ff007c0c */ /* 0x000fe2000bf01270 */
[----:B------:R-:W-:Y:S01]  /*11030*/  UIADD3 UR6, UR6, -0x1, URZ ;  /* 0xffffffff06067890 */ /* 0x000fe2000fffe03f */
[----:B------:R-:W-:Y:S04]  /*11040*/  FMNMX.FTZ R4, R43, R4, !PT ;  /* 0x000000042b047209 */ /* 0x000fe80007810000 */
[----:B------:R-:W-:Y:S04]  /*11050*/  FMNMX.FTZ R4, R60, R4, !PT ;  /* 0x000000043c047209 */ /* 0x000fe80007810000 */
[----:B------:R-:W-:Y:S04]  /*11060*/  FMNMX.FTZ R4, R57, R4, !PT ;  /* 0x0000000439047209 */ /* 0x000fe80007810000 */
[----:B---3--:R-:W-:Y:S02]  /*11070*/  FMNMX.FTZ R4, R108, R4, !PT ;  /* 0x000000046c047209 */ /* 0x008fe40007810000 */
[----:B-1----:R-:W-:Y:S02]  /*11080*/  FMNMX.FTZ R0, R0, R9, !PT ;  /* 0x0000000900007209 */ /* 0x002fe40007810000 */
[----:B--2---:R-:W-:Y:S02]  /*11090*/  FMNMX.FTZ R5, R5, R8, !PT ;  /* 0x0000000805057209 */ /* 0x004fe40007810000 */
[----:B------:R-:W-:Y:S01]  /*110a0*/  FMNMX.FTZ R4, R206, R4, !PT ;  /* 0x00000004ce047209 */ /* 0x000fe20007810000 */
[----:B------:R-:W1:Y:S03]  /*110b0*/  SHFL.BFLY PT, R73, R0, 0x1, 0x1f ;  /* 0x0c201f0000497f89 */ /* 0x000e6600000e0000 */
[----:B------:R-:W-:Y:S04]  /*110c0*/  FMNMX.FTZ R4, R205, R4, !PT ;  /* 0x00000004cd047209 */ /* 0x000fe80007810000 */
[----:B------:R-:W-:Y:S01]  /*110d0*/  FMNMX.FTZ R4, R204, R4, !PT ;  /* 0x00000004cc047209 */ /* 0x000fe20007810000 */
[----:B------:R-:W2:Y:S03]  /*110e0*/  SHFL.BFLY PT, R72, R5, 0x1, 0x1f ;  /* 0x0c201f0005487f89 */ /* 0x000ea600000e0000 */
[----:B------:R-:W-:Y:S05]  /*110f0*/  FMNMX.FTZ R4, R109, R4, !PT ;  /* 0x000000046d047209 */ /* 0x000fea0007810000 */
[----:B------:R-:W3:Y:S01]  /*11100*/  SHFL.BFLY PT, R7, R4, 0x2, 0x1f ;  /* 0x0c401f0004077f89 */ /* 0x000ee200000e0000 */
[----:B-1----:R-:W-:Y:S05]  /*11110*/  FMNMX.FTZ R73, R0, R73, !PT ;  /* 0x0000004900497209 */ /* 0x002fea0007810000 */
[C---:B------:R-:W-:Y:S02]  /*11120*/  FADD.FTZ R0, -R73.reuse, R2 ;  /* 0x0000000249007221 */ /* 0x040fe40000010100 */
[----:B------:R-:W-:Y:S01]  /*11130*/  FMUL.FTZ R105, R73, c[0x0][0x2d0] ;  /* 0x0000b40049697a20 */ /* 0x000fe20000410000 */
[----:B--2---:R-:W-:Y:S01]  /*11140*/  FMNMX.FTZ R72, R5, R72, !PT ;  /* 0x0000004805487209 */ /* 0x004fe20007810000 */
[----:B------:R-:W-:Y:S01]  /*11150*/  FMUL.FTZ R2, R0, c[0x0][0x2d0] ;  /* 0x0000b40000027a20 */ /* 0x000fe20000410000 */
[----:B------:R-:W-:Y:S01]  /*11160*/  FMNMX.FTZ R0, R207, R6, !PT ;  /* 0x00000006cf007209 */ /* 0x000fe20007810000 */
[--C-:B------:R-:W-:Y:S02]  /*11170*/  FFMA.FTZ R9, R20, c[0x0][0x2d0], -R105.reuse ;  /* 0x0000b40014097a23 */ /* 0x100fe40000010869 */
[----:B------:R1:W2:Y:S01]  /*11180*/  MUFU.EX2 R70, R2 ;  /* 0x0000000200467308 */ /* 0x0002a20000000800 */
[----:B------:R-:W-:Y:S01]  /*11190*/  FMNMX.FTZ R0, R75, R0, !PT ;  /* 0x000000004b007209 */ /* 0x000fe20007810000 */
[----:B------:R-:W-:Y:S01]  /*111a0*/  FMUL.FTZ R107, R72, c[0x0][0x2d0] ;  /* 0x0000b400486b7a20 */ /* 0x000fe20000410000 */
[----:B---3--:R-:W-:Y:S01]  /*111b0*/  FMNMX.FTZ R4, R4, R7, !PT ;  /* 0x0000000704047209 */ /* 0x008fe20007810000 */
[--C-:B------:R-:W-:Y:S01]  /*111c0*/  FFMA.FTZ R7, R32, c[0x0][0x2d0], -R105.reuse ;  /* 0x0000b40020077a23 */ /* 0x100fe20000010869 */
[----:B------:R-:W-:Y:S01]  /*111d0*/  FMNMX.FTZ R0, R74, R0, !PT ;  /* 0x000000004a007209 */ /* 0x000fe20007810000 */
[----:B------:R-:W-:Y:S02]  /*111e0*/  FFMA.FTZ R8, R21, c[0x0][0x2d0], -R105 ;  /* 0x0000b40015087a23 */ /* 0x000fe40000010869 */
[----:B------:R-:W3:Y:S01]  /*111f0*/  SHFL.BFLY PT, R71, R4, 0x1, 0x1f ;  /* 0x0c201f0004477f89 */ /* 0x000ee200000e0000 */
[----:B------:R-:W-:Y:S01]  /*11200*/  FFMA.FTZ R5, R22, c[0x0][0x2d0], -R107 ;  /* 0x0000b40016057a23 */ /* 0x000fe2000001086b */
[----:B------:R4:W-:Y:S01]  /*11210*/  MUFU.EX2 R228, R9 ;  /* 0x0000000900e47308 */ /* 0x0009e20000000800 */
[--C-:B------:R-:W-:Y:S02]  /*11220*/  FFMA.FTZ R16, R48, c[0x0][0x2d0], -R105.reuse ;  /* 0x0000b40030107a23 */ /* 0x100fe40000010869 */
[--C-:B------:R-:W-:Y:S02]  /*11230*/  FFMA.FTZ R6, R33, c[0x0][0x2d0], -R105.reuse ;  /* 0x0000b40021067a23 */ /* 0x100fe40000010869 */
[--C-:B------:R-:W-:Y:S02]  /*11240*/  FFMA.FTZ R100, R100, c[0x0][0x2d0], -R105.reuse ;  /* 0x0000b40064647a23 */ /* 0x100fe40000010869 */
[----:B------:R-:W-:Y:S02]  /*11250*/  FFMA.FTZ R101, R101, c[0x0][0x2d0], -R105 ;  /* 0x0000b40065657a23 */ /* 0x000fe40000010869 */
[--C-:B------:R-:W-:Y:S01]  /*11260*/  FFMA.FTZ R102, R102, c[0x0][0x2d0], -R107.reuse ;  /* 0x0000b40066667a23 */ /* 0x100fe2000001086b */
[----:B------:R-:W-:Y:S01]  /*11270*/  MUFU.EX2 R88, R8 ;  /* 0x0000000800587308 */ /* 0x000fe20000000800 */
[----:B------:R-:W-:Y:S02]  /*11280*/  FFMA.FTZ R103, R103, c[0x0][0x2d0], -R107 ;  /* 0x0000b40067677a23 */ /* 0x000fe4000001086b */
[----:B-1----:R-:W-:Y:S02]  /*11290*/  FADD.FTZ R2, -R72, R3 ;  /* 0x0000000348027221 */ /* 0x002fe40000010100 */
[----:B------:R-:W1:Y:S01]  /*112a0*/  SHFL.BFLY PT, R3, R0, 0x2, 0x1f ;  /* 0x0c401f0000037f89 */ /* 0x000e6200000e0000 */
[----:B--2---:R-:W-:Y:S02]  /*112b0*/  FMUL.FTZ R17, R70, R133 ;  /* 0x0000008546117220 */ /* 0x004fe40000410000 */
[----:B------:R-:W-:Y:S02]  /*112c0*/  FMUL.FTZ R2, R2, c[0x0][0x2d0] ;  /* 0x0000b40002027a20 */ /* 0x000fe40000410000 */
[----:B------:R2:W-:Y:S01]  /*112d0*/  MUFU.EX2 R119, R5 ;  /* 0x0000000500777308 */ /* 0x0005e20000000800 */
[----:B---3--:R-:W-:Y:S01]  /*112e0*/  FMNMX.FTZ R71, R4, R71, !PT ;  /* 0x0000004704477209 */ /* 0x008fe20007810000 */
[--C-:B------:R-:W-:Y:S02]  /*112f0*/  FFMA.FTZ R4, R187, c[0x0][0x2d0], -R105.reuse ;  /* 0x0000b400bb047a23 */ /* 0x100fe40000010869 */
[--C-:B----4-:R-:W-:Y:S02]  /*11300*/  FFMA.FTZ R9, R36, c[0x0][0x2d0], -R105.reuse ;  /* 0x0000b40024097a23 */ /* 0x110fe40000010869 */
[----:B------:R-:W-:Y:S04]  /*11310*/  FMUL.FTZ R96, R71, c[0x0][0x2d0] ;  /* 0x0000b40047607a20 */ /* 0x000fe80000410000 */
[----:B------:R3:W4:Y:S01]  /*11320*/  MUFU.EX2 R68, R2 ;  /* 0x0000000200447308 */ /* 0x0007220000000800 */
[--C-:B------:R-:W-:Y:S02]  /*11330*/  FFMA.FTZ R32, R40, c[0x0][0x2d0], -R96.reuse ;  /* 0x0000b40028207a23 */ /* 0x100fe40000010860 */
[----:B------:R-:W-:Y:S07]  /*11340*/  FFMA.FTZ R48, R203, c[0x0][0x2d0], -R96 ;  /* 0x0000b400cb307a23 */ /* 0x000fee0000010860 */
[----:B------:R-:W-:Y:S01]  /*11350*/  MUFU.EX2 R106, R4 ;  /* 0x00000004006a7308 */ /* 0x000fe20000000800 */
[----:B-1----:R-:W-:Y:S01]  /*11360*/  FMNMX.FTZ R0, R0, R3, !PT ;  /* 0x0000000300007209 */ /* 0x002fe20007810000 */
[----:B------:R-:W-:Y:S02]  /*11370*/  FFMA.FTZ R3, R118, c[0x0][0x2d0], -R105 ;  /* 0x0000b40076037a23 */ /* 0x000fe40000010869 */
[----:B--2---:R-:W-:Y:S06]  /*11380*/  FMUL.FTZ R5, R70, R121 ;  /* 0x0000007946057220 */ /* 0x004fec0000410000 */
[----:B------:R1:W-:Y:S01]  /*11390*/  MUFU.EX2 R11, R3 ;  /* 0x00000003000b7308 */ /* 0x0003e20000000800 */
[----:B---3--:R-:W-:Y:S02]  /*113a0*/  FADD.FTZ R2, -R71, R116 ;  /* 0x0000007447027221 */ /* 0x008fe40000010100 */
[----:B----4-:R-:W-:Y:S02]  /*113b0*/  FMUL.FTZ R18, R68, R134 ;  /* 0x0000008644127220 */ /* 0x010fe40000410000 */
[----:B------:R-:W-:Y:S05]  /*113c0*/  FMUL.FTZ R2, R2, c[0x0][0x2d0] ;  /* 0x0000b40002027a20 */ /* 0x000fea0000410000 */
[----:B------:R-:W-:Y:S10]  /*113d0*/  MUFU.EX2 R63, R9 ;  /* 0x00000009003f7308 */ /* 0x000ff40000000800 */
[----:B------:R2:W3:Y:S01]  /*113e0*/  MUFU.EX2 R69, R2 ;  /* 0x0000000200457308 */ /* 0x0004e20000000800 */
[----:B-1----:R-:W-:Y:S09]  /*113f0*/  FFMA.FTZ R3, R188, c[0x0][0x2d0], -R107 ;  /* 0x0000b400bc037a23 */ /* 0x002ff2000001086b */
[----:B------:R1:W-:Y:S10]  /*11400*/  MUFU.EX2 R104, R3 ;  /* 0x0000000300687308 */ /* 0x0003f40000000800 */
[----:B------:R-:W-:Y:S01]  /*11410*/  MUFU.EX2 R100, R100 ;  /* 0x0000006400647308 */ /* 0x000fe20000000800 */
[----:B--2---:R-:W-:Y:S02]  /*11420*/  FFMA.FTZ R2, R199, c[0x0][0x2d0], -R105 ;  /* 0x0000b400c7027a23 */ /* 0x004fe40000010869 */
[C---:B---3--:R-:W-:Y:S02]  /*11430*/  FMUL.FTZ R13, R69.reuse, R129 ;  /* 0x00000081450d7220 */ /* 0x048fe40000410000 */
[C---:B------:R-:W-:Y:S05]  /*11440*/  FMUL.FTZ R8, R69.reuse, R124 ;  /* 0x0000007c45087220 */ /* 0x040fea0000410000 */
[----:B------:R2:W3:Y:S01]  /*11450*/  MUFU.EX2 R116, R2 ;  /* 0x0000000200747308 */ /* 0x0004e20000000800 */
[----:B------:R-:W-:Y:S01]  /*11460*/  FMUL.FTZ R9, R69, R125 ;  /* 0x0000007d45097220 */ /* 0x000fe20000410000 */
[----:B------:R-:W-:Y:S01]  /*11470*/  MOV R125, R63 ;  /* 0x0000003f007d7202 */ /* 0x000fe20000000f00 */
[----:B-1----:R-:W-:Y:S01]  /*11480*/  FFMA.FTZ R3, R200, c[0x0][0x2d0], -R107 ;  /* 0x0000b400c8037a23 */ /* 0x002fe2000001086b */
[----:B------:R-:W-:Y:S06]  /*11490*/  MOV R200, R60 ;  /* 0x0000003c00c87202 */ /* 0x000fec0000000f00 */
[----:B------:R1:W4:Y:S10]  /*114a0*/  MUFU.EX2 R235, R3 ;  /* 0x0000000300eb7308 */ /* 0x0003340000000800 */
[----:B------:R-:W-:Y:S01]  /*114b0*/  MUFU.EX2 R101, R101 ;  /* 0x0000006500657308 */ /* 0x000fe20000000800 */
[----:B--2---:R-:W-:Y:S01]  /*114c0*/  FFMA.FTZ R2, R186, c[0x0][0x2d0], -R105 ;  /* 0x0000b400ba027a23 */ /* 0x004fe20000010869 */
[----:B---3--:R-:W-:Y:S08]  /*114d0*/  F2FP.BF16.PACK_AB R76, R116, R106 ;  /* 0x0000006a744c723e */ /* 0x008ff000000010ff */
[----:B------:R2:W-:Y:S01]  /*114e0*/  MUFU.EX2 R232, R2 ;  /* 0x0000000200e87308 */ /* 0x0005e20000000800 */
[--C-:B-1----:R-:W-:Y:S01]  /*114f0*/  FFMA.FTZ R3, R185, c[0x0][0x2d0], -R107.reuse ;  /* 0x0000b400b9037a23 */ /* 0x102fe2000001086b */
[----:B----4-:R-:W-:Y:S08]  /*11500*/  F2FP.BF16.PACK_AB R77, R235, R104 ;  /* 0x00000068eb4d723e */ /* 0x010ff000000010ff */
[----:B------:R1:W-:Y:S10]  /*11510*/  MUFU.EX2 R231, R3 ;  /* 0x0000000300e77308 */ /* 0x0003f40000000800 */
[----:B------:R-:W-:Y:S01]  /*11520*/  MUFU.EX2 R185, R7 ;  /* 0x0000000700b97308 */ /* 0x000fe20000000800 */
[----:B--2---:R-:W2:Y:S09]  /*11530*/  SHFL.BFLY PT, R2, R0, 0x1, 0x1f ;  /* 0x0c201f0000027f89 */ /* 0x004eb200000e0000 */
[----:B------:R3:W-:Y:S01]  /*11540*/  MUFU.EX2 R186, R6 ;  /* 0x0000000600ba7308 */ /* 0x0007e20000000800 */
[--C-:B-1----:R-:W-:Y:S01]  /*11550*/  FFMA.FTZ R3, R198, c[0x0][0x2d0], -R96.reuse ;  /* 0x0000b400c6037a23 */ /* 0x102fe20000010860 */
[----:B------:R-:W-:Y:S08]  /*11560*/  MOV R198, R81 ;  /* 0x0000005100c67202 */ /* 0x000ff00000000f00 */
[----:B------:R1:W-:Y:S01]  /*11570*/  MUFU.EX2 R110, R3 ;  /* 0x00000003006e7308 */ /* 0x0003e20000000800 */
[----:B--2---:R-:W-:Y:S01]  /*11580*/  FMNMX.FTZ R2, R2, R0, !PT ;  /* 0x0000000002027209 */ /* 0x004fe20007810000 */
[----:B------:R-:W-:Y:S08]  /*11590*/  FFMA.FTZ R0, R184, c[0x0][0x2d0], -R107 ;  /* 0x0000b400b8007a23 */ /* 0x000ff0000001086b */
[----:B------:R-:W-:Y:S01]  /*115a0*/  MUFU.EX2 R102, R102 ;  /* 0x0000006600667308 */ /* 0x000fe20000000800 */
[----:B---3--:R-:W-:Y:S09]  /*115b0*/  FMUL.FTZ R6, R68, R122 ;  /* 0x0000007a44067220 */ /* 0x008ff20000410000 */
[----:B------:R2:W3:Y:S01]  /*115c0*/  MUFU.EX2 R10, R0 ;  /* 0x00000000000a7308 */ /* 0x0004e20000000800 */
[--C-:B-1----:R-:W-:Y:S09]  /*115d0*/  FFMA.FTZ R3, R201, c[0x0][0x2d0], -R96.reuse ;  /* 0x0000b400c9037a23 */ /* 0x102ff20000010860 */
[----:B------:R1:W4:Y:S10]  /*115e0*/  MUFU.EX2 R234, R3 ;  /* 0x0000000300ea7308 */ /* 0x0003340000000800 */
[----:B------:R-:W-:Y:S01]  /*115f0*/  MUFU.EX2 R103, R103 ;  /* 0x0000006700677308 */ /* 0x000fe20000000800 */
[----:B--2---:R-:W-:Y:S01]  /*11600*/  FADD.FTZ R0, -R2, R117 ;  /* 0x0000007502007221 */ /* 0x004fe20000010100 */
[----:B------:R-:W-:Y:S02]  /*11610*/  MOV R117, R11 ;  /* 0x0000000b00757202 */ /* 0x000fe40000000f00 */
[----:B---3--:R-:W-:Y:S01]  /*11620*/  MOV R124, R10 ;  /* 0x0000000a007c7202 */ /* 0x008fe20000000f00 */
[----:B------:R-:W-:Y:S01]  /*11630*/  FMUL.FTZ R0, R0, c[0x0][0x2d0] ;  /* 0x0000b40000007a20 */ /* 0x000fe20000410000 */
[----:B------:R-:W-:Y:S02]  /*11640*/  F2FP.BF16.PACK_AB R78, R117, R232 ;  /* 0x000000e8754e723e */ /* 0x000fe400000010ff */
[----:B------:R-:W-:Y:S03]  /*11650*/  F2FP.BF16.PACK_AB R79, R124, R231 ;  /* 0x000000e77c4f723e */ /* 0x000fe600000010ff */
[----:B------:R-:W2:Y:S01]  /*11660*/  MUFU.EX2 R0, R0 ;  /* 0x0000000000007308 */ /* 0x000ea20000000800 */
[--C-:B-1----:R-:W-:Y:S01]  /*11670*/  FFMA.FTZ R3, R196, c[0x0][0x2d0], -R96.reuse ;  /* 0x0000b400c4037a23 */ /* 0x102fe20000010860 */
[----:B----4-:R-:W-:Y:S02]  /*11680*/  F2FP.BF16.PACK_AB R64, R234, R110 ;  /* 0x0000006eea40723e */ /* 0x010fe400000010ff */
[----:B------:R-:W-:Y:S06]  /*11690*/  MOV R196, R58 ;  /* 0x0000003a00c47202 */ /* 0x000fec0000000f00 */
[----:B------:R1:W-:Y:S01]  /*116a0*/  MUFU.EX2 R230, R3 ;  /* 0x0000000300e67308 */ /* 0x0003e20000000800 */
[C---:B--2---:R-:W-:Y:S09]  /*116b0*/  FMUL.FTZ R15, R0.reuse, R131 ;  /* 0x00000083000f7220 */ /* 0x044ff20000410000 */
[----:B------:R2:W-:Y:S01]  /*116c0*/  MUFU.EX2 R131, R16 ;  /* 0x0000001000837308 */ /* 0x0005e20000000800 */
[C---:B------:R-:W-:Y:S01]  /*116d0*/  FMUL.FTZ R10, R0.reuse, R126 ;  /* 0x0000007e000a7220 */ /* 0x040fe20000410000 */
[----:B------:R-:W-:Y:S01]  /*116e0*/  MOV R126, R88 ;  /* 0x00000058007e7202 */ /* 0x000fe20000000f00 */
[C---:B------:R-:W-:Y:S02]  /*116f0*/  FMUL.FTZ R14, R0.reuse, R130 ;  /* 0x00000082000e7220 */ /* 0x040fe40000410000 */
[C---:B------:R-:W-:Y:S02]  /*11700*/  FMUL.FTZ R58, R0.reuse, R174 ;  /* 0x000000ae003a7220 */ /* 0x040fe40000410000 */
[----:B------:R-:W-:Y:S02]  /*11710*/  FMUL.FTZ R63, R0, R179 ;  /* 0x000000b3003f7220 */ /* 0x000fe40000410000 */
[--C-:B-1----:R-:W-:Y:S01]  /*11720*/  FFMA.FTZ R3, R190, c[0x0][0x2d0], -R96.reuse ;  /* 0x0000b400be037a23 */ /* 0x102fe20000010860 */
[----:B------:R-:W-:Y:S01]  /*11730*/  MOV R190, R47 ;  /* 0x0000002f00be7202 */ /* 0x000fe20000000f00 */
[----:B------:R-:W-:Y:S02]  /*11740*/  FMUL.FTZ R47, R0, R163 ;  /* 0x000000a3002f7220 */ /* 0x000fe40000410000 */
[----:B------:R1:W3:Y:S01]  /*11750*/  MUFU.EX2 R11, R3 ;  /* 0x00000003000b7308 */ /* 0x0002e20000000800 */
[----:B--2---:R-:W-:Y:S02]  /*11760*/  FMUL.FTZ R16, R70, R132 ;  /* 0x0000008446107220 */ /* 0x004fe40000410000 */
[----:B-1----:R-:W-:Y:S04]  /*11770*/  FMUL.FTZ R3, R2, c[0x0][0x2d0] ;  /* 0x0000b40002037a20 */ /* 0x002fe80000410000 */
[--C-:B------:R-:W-:Y:S01]  /*11780*/  FFMA.FTZ R4, R189, c[0x0][0x2d0], -R3.reuse ;  /* 0x0000b400bd047a23 */ /* 0x100fe20000010803 */
[----:B------:R-:W-:Y:S01]  /*11790*/  MOV R189, R43 ;  /* 0x0000002b00bd7202 */ /* 0x000fe20000000f00 */
[--C-:B------:R-:W-:Y:S02]  /*117a0*/  FFMA.FTZ R7, R31, c[0x0][0x2d0], -R3.reuse ;  /* 0x0000b4001f077a23 */ /* 0x100fe40000010803 */
[----:B------:R1:W-:Y:S01]  /*117b0*/  MUFU.EX2 R201, R4 ;  /* 0x0000000400c97308 */ /* 0x0003e20000000800 */
[----:B------:R-:W-:Y:S02]  /*117c0*/  FMUL.FTZ R31, R0, R147 ;  /* 0x00000093001f7220 */ /* 0x000fe40000410000 */
[--C-:B------:R-:W-:Y:S02]  /*117d0*/  FFMA.FTZ R40, R42, c[0x0][0x2d0], -R3.reuse ;  /* 0x0000b4002a287a23 */ /* 0x100fe40000010803 */
[C---:B------:R-:W-:Y:S02]  /*117e0*/  FMUL.FTZ R42, R0.reuse, R158 ;  /* 0x0000009e002a7220 */ /* 0x040fe40000410000 */
[----:B------:R-:W-:Y:S02]  /*117f0*/  FMUL.FTZ R43, R0, R159 ;  /* 0x0000009f002b7220 */ /* 0x000fe40000410000 */
[--C-:B------:R-:W-:Y:S01]  /*11800*/  FFMA.FTZ R60, R217, c[0x0][0x2d0], -R3.reuse ;  /* 0x0000b400d93c7a23 */ /* 0x100fe20000010803 */
[----:B------:R2:W-:Y:S01]  /*11810*/  MUFU.EX2 R199, R7 ;  /* 0x0000000700c77308 */ /* 0x0005e20000000800 */
[--C-:B------:R-:W-:Y:S09]  /*11820*/  FFMA.FTZ R75, R75, c[0x0][0x2d0], -R3.reuse ;  /* 0x0000b4004b4b7a23 */ /* 0x100ff20000010803 */
[----:B------:R4:W-:Y:S01]  /*11830*/  MUFU.EX2 R217, R60 ;  /* 0x0000003c00d97308 */ /* 0x0009e20000000800 */
[--C-:B-1----:R-:W-:Y:S01]  /*11840*/  FFMA.FTZ R4, R202, c[0x0][0x2d0], -R3.reuse ;  /* 0x0000b400ca047a23 */ /* 0x102fe20000010803 */
[----:B------:R-:W-:Y:S01]  /*11850*/  MOV R202, R44 ;  /* 0x0000002c00ca7202 */ /* 0x000fe20000000f00 */
[--C-:B------:R-:W-:Y:S07]  /*11860*/  FFMA.FTZ R44, R208, c[0x0][0x2d0], -R3.reuse ;  /* 0x0000b400d02c7a23 */ /* 0x100fee0000010803 */
        /* <DEDUP_REMOVED lines=10> */
[--C-:B------:R-:W-:Y:S09]  /*11910*/  FFMA.FTZ R56, R210, c[0x0][0x2d0], -R3.reuse ;  /* 0x0000b400d2387a23 */ /* 0x100ff20000010803 */
[----:B------:R2:W-:Y:S01]  /*11920*/  MUFU.EX2 R133, R56 ;  /* 0x0000003800857308 */ /* 0x0005e20000000800 */
[----:B-1----:R-:W-:Y:S01]  /*11930*/  FFMA.FTZ R4, R191, c[0x0][0x2d0], -R3 ;  /* 0x0000b400bf047a23 */ /* 0x002fe20000010803 */
[----:B------:R-:W-:Y:S01]  /*11940*/  MOV R191, R61 ;  /* 0x0000003d00bf7202 */ /* 0x000fe20000000f00 */
[C---:B------:R-:W-:Y:S07]  /*11950*/  FMUL.FTZ R61, R69.reuse, R177 ;  /* 0x000000b1453d7220 */ /* 0x040fee0000410000 */
[----:B------:R1:W3:Y:S01]  /*11960*/  MUFU.EX2 R12, R4 ;  /* 0x00000004000c7308 */ /* 0x0002e20000000800 */
[----:B--2---:R-:W-:Y:S02]  /*11970*/  FMUL.FTZ R56, R69, R172 ;  /* 0x000000ac45387220 */ /* 0x004fe40000410000 */
[--C-:B-1----:R-:W-:Y:S01]  /*11980*/  FFMA.FTZ R4, R23, c[0x0][0x2d0], -R107.reuse ;  /* 0x0000b40017047a23 */ /* 0x102fe2000001086b */
[----:B---3--:R-:W-:Y:S01]  /*11990*/  MOV R122, R12 ;  /* 0x0000000c007a7202 */ /* 0x008fe20000000f00 */
[----:B------:R-:W1:Y:S01]  /*119a0*/  LDSM.16.MT88.4 R20, [R224+0x100] ;  /* 0x00010000e014783b */ /* 0x000e620000004200 */
[--C-:B------:R-:W-:Y:S04]  /*119b0*/  FFMA.FTZ R12, R19, c[0x0][0x2d0], -R107.reuse ;  /* 0x0000b400130c7a23 */ /* 0x100fe8000001086b */
[----:B------:R2:W-:Y:S01]  /*119c0*/  MUFU.EX2 R91, R4 ;  /* 0x00000004005b7308 */ /* 0x0005e20000000800 */
[----:B------:R-:W-:Y:S01]  /*119d0*/  F2FP.BF16.PACK_AB R67, R122, R229 ;  /* 0x000000e57a43723e */ /* 0x000fe200000010ff */
[----:B------:R-:W-:Y:S02]  /*119e0*/  FMUL.FTZ R19, R68, R135 ;  /* 0x0000008744137220 */ /* 0x000fe40000410000 */
[--C-:B--2---:R-:W-:Y:S06]  /*119f0*/  FFMA.FTZ R4, R34, c[0x0][0x2d0], -R107.reuse ;  /* 0x0000b40022047a23 */ /* 0x104fec000001086b */
[----:B------:R2:W3:Y:S02]  /*11a00*/  MUFU.EX2 R87, R4 ;  /* 0x0000000400577308 */ /* 0x0004e40000000800 */
[--C-:B--2---:R-:W-:Y:S01]  /*11a10*/  FFMA.FTZ R4, R35, c[0x0][0x2d0], -R107.reuse ;  /* 0x0000b40023047a23 */ /* 0x104fe2000001086b */
[----:B---3--:R-:W-:Y:S01]  /*11a20*/  MOV R127, R87 ;  /* 0x00000057007f7202 */ /* 0x008fe20000000f00 */
[----:B------:R-:W-:Y:S06]  /*11a30*/  FMUL.FTZ R35, R68, R151 ;  /* 0x0000009744237220 */ /* 0x000fec0000410000 */
        /* <DEDUP_REMOVED lines=8> */
[----:B--2---:R-:W-:Y:S01]  /*11ac0*/  FFMA.FTZ R4, R25, c[0x0][0x2d0], -R96 ;  /* 0x0000b40019047a23 */ /* 0x004fe20000010860 */
[----:B----4-:R-:W-:Y:S01]  /*11ad0*/  MOV R121, R89 ;  /* 0x0000005900797202 */ /* 0x010fe20000000f00 */
[C---:B------:R-:W-:Y:S07]  /*11ae0*/  FMUL.FTZ R25, R69.reuse, R141 ;  /* 0x0000008d45197220 */ /* 0x040fee0000410000 */
[----:B------:R2:W-:Y:S01]  /*11af0*/  MUFU.EX2 R118, R4 ;  /* 0x0000000400767308 */ /* 0x0005e20000000800 */
[----:B---3--:R-:W-:Y:S01]  /*11b00*/  FMUL.FTZ R24, R69, R140 ;  /* 0x0000008c45187220 */ /* 0x008fe20000410000 */
[----:B------:R-:W-:Y:S02]  /*11b10*/  MOV R140, R199 ;  /* 0x000000c7008c7202 */ /* 0x000fe40000000f00 */
[----:B------:R-:W-:Y:S01]  /*11b20*/  MOV R199, R80 ;  /* 0x0000005000c77202 */ /* 0x000fe20000000f00 */
[--C-:B--2---:R-:W-:Y:S02]  /*11b30*/  FFMA.FTZ R4, R26, c[0x0][0x2d0], -R3.reuse ;  /* 0x0000b4001a047a23 */ /* 0x104fe40000010803 */
[C---:B------:R-:W-:Y:S01]  /*11b40*/  FMUL.FTZ R26, R0.reuse, R142 ;  /* 0x0000008e001a7220 */ /* 0x040fe20000410000 */
[----:B------:R-:W-:Y:S02]  /*11b50*/  MOV R142, R187 ;  /* 0x000000bb008e7202 */ /* 0x000fe40000000f00 */
[----:B------:R2:W-:Y:S01]  /*11b60*/  MUFU.EX2 R90, R4 ;  /* 0x00000004005a7308 */ /* 0x0005e20000000800 */
[----:B------:R-:W-:Y:S02]  /*11b70*/  IMAD.MOV.U32 R187, RZ, RZ, R82 ;  /* 0x000000ffffbb7224 */ /* 0x000fe400078e0052 */
[----:B--2---:R-:W-:Y:S02]  /*11b80*/  FFMA.FTZ R4, R27, c[0x0][0x2d0], -R3 ;  /* 0x0000b4001b047a23 */ /* 0x004fe40000010803 */
[----:B------:R-:W-:Y:S01]  /*11b90*/  FMUL.FTZ R27, R0, R143 ;  /* 0x0000008f001b7220 */ /* 0x000fe20000410000 */
[----:B------:R-:W-:Y:S04]  /*11ba0*/  MOV R143, R186 ;  /* 0x000000ba008f7202 */ /* 0x000fe80000000f00 */
[----:B------:R2:W-:Y:S01]  /*11bb0*/  MUFU.EX2 R184, R4 ;  /* 0x0000000400b87308 */ /* 0x0005e20000000800 */
[----:B------:R-:W-:Y:S01]  /*11bc0*/  MOV R186, R84 ;  /* 0x0000005400ba7202 */ /* 0x000fe20000000f00 */
[--C-:B--2---:R-:W-:Y:S08]  /*11bd0*/  FFMA.FTZ R4, R28, c[0x0][0x2d0], -R96.reuse ;  /* 0x0000b4001c047a23 */ /* 0x104ff00000010860 */
[----:B------:R2:W3:Y:S10]  /*11be0*/  MUFU.EX2 R28, R12 ;  /* 0x0000000c001c7308 */ /* 0x0004f40000000800 */
[----:B------:R4:W1:Y:S01]  /*11bf0*/  MUFU.EX2 R86, R4 ;  /* 0x0000000400567308 */ /* 0x0008620000000800 */
[----:B--2---:R-:W-:Y:S01]  /*11c00*/  FMUL.FTZ R12, R69, R128 ;  /* 0x00000080450c7220 */ /* 0x004fe20000410000 */
[----:B---3--:R-:W-:Y:S01]  /*11c10*/  MOV R130, R28 ;  /* 0x0000001c00827202 */ /* 0x008fe20000000f00 */
[----:B------:R-:W-:Y:S02]  /*11c20*/  FFMA.FTZ R28, R51, c[0x0][0x2d0], -R107 ;  /* 0x0000b400331c7a23 */ /* 0x000fe4000001086b */
[----:B------:R-:W-:Y:S05]  /*11c30*/  FMUL.FTZ R51, R68, R167 ;  /* 0x000000a744337220 */ /* 0x000fea0000410000 */
[----:B------:R2:W-:Y:S01]  /*11c40*/  MUFU.EX2 R33, R28 ;  /* 0x0000001c00217308 */ /* 0x0005e20000000800 */
[----:B----4-:R-:W-:Y:S01]  /*11c50*/  FFMA.FTZ R4, R29, c[0x0][0x2d0], -R96 ;  /* 0x0000b4001d047a23 */ /* 0x010fe20000010860 */
[----:B-1----:R-:W-:Y:S01]  /*11c60*/  MOV R128, R86 ;  /* 0x0000005600807202 */ /* 0x002fe20000000f00 */
[C---:B------:R-:W-:Y:S07]  /*11c70*/  FMUL.FTZ R29, R69.reuse, R145 ;  /* 0x00000091451d7220 */ /* 0x040fee0000410000 */
[----:B------:R1:W3:Y:S01]  /*11c80*/  MUFU.EX2 R188, R4 ;  /* 0x0000000400bc7308 */ /* 0x0002e20000000800 */
[C---:B--2---:R-:W-:Y:S09]  /*11c90*/  FMUL.FTZ R28, R69.reuse, R144 ;  /* 0x00000090451c7220 */ /* 0x044ff20000410000 */
[----:B------:R2:W-:Y:S01]  /*11ca0*/  MUFU.EX2 R144, R40 ;  /* 0x0000002800907308 */ /* 0x0005e20000000800 */
[----:B-1----:R-:W-:Y:S02]  /*11cb0*/  FFMA.FTZ R4, R30, c[0x0][0x2d0], -R3 ;  /* 0x0000b4001e047a23 */ /* 0x002fe40000010803 */
[C---:B------:R-:W-:Y:S07]  /*11cc0*/  FMUL.FTZ R30, R0.reuse, R146 ;  /* 0x00000092001e7220 */ /* 0x040fee0000410000 */
[----:B------:R1:W4:Y:S01]  /*11cd0*/  MUFU.EX2 R85, R4 ;  /* 0x0000000400557308 */ /* 0x0003220000000800 */
[----:B---3--:R-:W-:Y:S01]  /*11ce0*/  IMAD.MOV.U32 R141, RZ, RZ, R188 ;  /* 0x000000ffff8d7224 */ /* 0x008fe200078e00bc */
[----:B------:R-:W-:Y:S01]  /*11cf0*/  MOV R188, R59 ;  /* 0x0000003b00bc7202 */ /* 0x000fe20000000f00 */
[----:B------:R-:W-:Y:S07]  /*11d00*/  FMUL.FTZ R59, R0, R175 ;  /* 0x000000af003b7220 */ /* 0x000fee0000410000 */
[----:B------:R3:W-:Y:S01]  /*11d10*/  MUFU.EX2 R146, R32 ;  /* 0x0000002000927308 */ /* 0x0007e20000000800 */
[----:B--2---:R-:W-:Y:S02]  /*11d20*/  FMUL.FTZ R40, R69, R156 ;  /* 0x0000009c45287220 */ /* 0x004fe40000410000 */
[----:B-1----:R-:W-:Y:S01]  /*11d30*/  FFMA.FTZ R4, R37, c[0x0][0x2d0], -R105 ;  /* 0x0000b40025047a23 */ /* 0x002fe20000010869 */
[----:B----4-:R-:W-:Y:S02]  /*11d40*/  MOV R129, R85 ;  /* 0x0000005500817202 */ /* 0x010fe40000000f00 */
[----:B------:R-:W-:Y:S04]  /*11d50*/  LDSM.16.MT88.4 R84, [R224+0x900] ;  /* 0x00090000e054783b */ /* 0x000fe80000004200 */
[----:B------:R1:W2:Y:S01]  /*11d60*/  MUFU.EX2 R46, R4 ;  /* 0x00000004002e7308 */ /* 0x0002a20000000800 */
[C---:B---3--:R-:W-:Y:S01]  /*11d70*/  FMUL.FTZ R32, R70.reuse, R148 ;  /* 0x0000009446207220 */ /* 0x048fe20000410000 */
[----:B------:R-:W-:Y:S01]  /*11d80*/  MOV R148, R33 ;  /* 0x0000002100947202 */ /* 0x000fe20000000f00 */
[----:B------:R-:W-:Y:S07]  /*11d90*/  FMUL.FTZ R33, R70, R149 ;  /* 0x0000009546217220 */ /* 0x000fee0000410000 */
[----:B------:R3:W-:Y:S01]  /*11da0*/  MUFU.EX2 R149, R44 ;  /* 0x0000002c00957308 */ /* 0x0007e20000000800 */
[----:B-1----:R-:W-:Y:S01]  /*11db0*/  FFMA.FTZ R4, R38, c[0x0][0x2d0], -R107 ;  /* 0x0000b40026047a23 */ /* 0x002fe2000001086b */
[----:B--2---:R-:W-:Y:S01]  /*11dc0*/  MOV R134, R46 ;  /* 0x0000002e00867202 */ /* 0x004fe20000000f00 */
[----:B------:R-:W1:Y:S01]  /*11dd0*/  LDSM.16.MT88.4 R36, [R227+0x100] ;  /* 0x00010000e324783b */ /* 0x000e620000004200 */
[----:B------:R-:W-:Y:S06]  /*11de0*/  FMUL.FTZ R46, R0, R162 ;  /* 0x000000a2002e7220 */ /* 0x000fec0000410000 */
[----:B------:R2:W4:Y:S01]  /*11df0*/  MUFU.EX2 R45, R4 ;  /* 0x00000004002d7308 */ /* 0x0005220000000800 */
[C---:B---3--:R-:W-:Y:S02]  /*11e00*/  FMUL.FTZ R44, R69.reuse, R160 ;  /* 0x000000a0452c7220 */ /* 0x048fe40000410000 */
[C---:B--2---:R-:W-:Y:S01]  /*11e10*/  FMUL.FTZ R4, R70.reuse, R120 ;  /* 0x0000007846047220 */ /* 0x044fe20000410000 */
[----:B------:R-:W-:Y:S02]  /*11e20*/  MOV R120, R90 ;  /* 0x0000005a00787202 */ /* 0x000fe40000000f00 */
[----:B----4-:R-:W-:Y:S01]  /*11e30*/  MOV R135, R45 ;  /* 0x0000002d00877202 */ /* 0x010fe20000000f00 */
[----:B------:R-:W-:Y:S03]  /*11e40*/  FMUL.FTZ R45, R69, R161 ;  /* 0x000000a1452d7220 */ /* 0x000fe60000410000 */
[-C--:B------:R-:W-:Y:S08]  /*11e50*/  HMMA.16816.F32.BF16 R4, R76, R20.reuse, R4 ;  /* 0x000000144c04723c */ /* 0x080ff00000041804 */
[C---:B------:R-:W-:Y:S07]  /*11e60*/  HMMA.16816.F32.BF16 R8, R64.reuse, R20, R8 ;  /* 0x000000144008723c */ /* 0x040fee0000041808 */
[--C-:B------:R-:W-:Y:S01]  /*11e70*/  FFMA.FTZ R20, R49, c[0x0][0x2d0], -R105.reuse ;  /* 0x0000b40031147a23 */ /* 0x100fe20000010869 */
[-C--:B------:R-:W-:Y:S03]  /*11e80*/  HMMA.16816.F32.BF16 R12, R64, R22.reuse, R12 ;  /* 0x00000016400c723c */ /* 0x080fe6000004180c */
[----:B------:R2:W3:Y:S01]  /*11e90*/  MUFU.EX2 R34, R20 ;  /* 0x0000001400227308 */ /* 0x0004e20000000800 */
[C---:B------:R-:W-:Y:S02]  /*11ea0*/  FMUL.FTZ R49, R70.reuse, R165 ;  /* 0x000000a546317220 */ /* 0x040fe40000410000 */
[----:B------:R-:W-:Y:S01]  /*11eb0*/  LDSM.16.MT88.4 R164, [R225+0x3100] ;  /* 0x00310000e1a4783b */ /* 0x000fe20000004200 */
[----:B------:R-:W-:Y:S01]  /*11ec0*/  FMUL.FTZ R21, R70, R137 ;  /* 0x0000008946157220 */ /* 0x000fe20000410000 */
[C---:B------:R-:W-:Y:S04]  /*11ed0*/  HMMA.16816.F32.BF16 R16, R76.reuse, R22, R16 ;  /* 0x000000164c10723c */ /* 0x040fe80000041810 */
[----:B------:R-:W-:Y:S02]  /*11ee0*/  MOV R137, R184 ;  /* 0x000000b800897202 */ /* 0x000fe40000000f00 */
[----:B------:R-:W-:Y:S01]  /*11ef0*/  MOV R184, R57 ;  /* 0x0000003900b87202 */ /* 0x000fe20000000f00 */
[C---:B------:R-:W-:Y:S01]  /*11f00*/  FMUL.FTZ R22, R68.reuse, R138 ;  /* 0x0000008a44167220 */ /* 0x040fe20000410000 */
[----:B------:R-:W-:Y:S01]  /*11f10*/  MOV R138, R118 ;  /* 0x00000076008a7202 */ /* 0x000fe20000000f00 */
[----:B------:R-:W-:Y:S03]  /*11f20*/  FMUL.FTZ R23, R68, R139 ;  /* 0x0000008b44177220 */ /* 0x000fe60000410000 */
[----:B------:R-:W-:Y:S01]  /*11f30*/  FMUL.FTZ R57, R69, R173 ;  /* 0x000000ad45397220 */ /* 0x000fe20000410000 */
[----:B------:R-:W-:Y:S01]  /*11f40*/  MOV R118, R62 ;  /* 0x0000003e00767202 */ /* 0x000fe20000000f00 */
[----:B------:R-:W-:Y:S01]  /*11f50*/  FMUL.FTZ R62, R0, R178 ;  /* 0x000000b2003e7220 */ /* 0x000fe20000410000 */
[----:B------:R-:W-:Y:S01]  /*11f60*/  MOV R139, R91 ;  /* 0x0000005b008b7202 */ /* 0x000fe20000000f00 */
[----:B--2---:R-:W-:Y:S01]  /*11f70*/  FMUL.FTZ R20, R70, R136 ;  /* 0x0000008846147220 */ /* 0x004fe20000410000 */
[----:B------:R-:W-:Y:S01]  /*11f80*/  MOV R136, R185 ;  /* 0x000000b900887202 */ /* 0x000fe20000000f00 */
[----:B---3--:R-:W-:Y:S01]  /*11f90*/  IMAD.MOV.U32 R147, RZ, RZ, R34 ;  /* 0x000000ffff937224 */ /* 0x008fe200078e0022 */
[----:B------:R-:W-:Y:S01]  /*11fa0*/  MOV R185, R83 ;  /* 0x0000005300b97202 */ /* 0x000fe20000000f00 */
[----:B------:R-:W-:Y:S01]  /*11fb0*/  FMUL.FTZ R34, R68, R150 ;  /* 0x0000009644227220 */ /* 0x000fe20000410000 */
[----:B------:R-:W2:Y:S02]  /*11fc0*/  LDSM.16.MT88.4 R80, [R226+0x100] ;  /* 0x00010000e250783b */ /* 0x000ea40000004200 */
[-C--:B-1----:R-:W-:Y:S08]  /*11fd0*/  HMMA.16816.F32.BF16 R20, R76, R36.reuse, R20 ;  /* 0x000000244c14723c */ /* 0x082ff00000041814 */
        /* <DEDUP_REMOVED lines=9> */
[C---:B-1----:R-:W-:Y:S07]  /*12070*/  FMUL.FTZ R36, R70.reuse, R152 ;  /* 0x0000009846247220 */ /* 0x042fee0000410000 */
[-C--:B------:R-:W-:Y:S08]  /*12080*/  HMMA.16816.F32.BF16 R36, R76, R52.reuse, R36 ;  /* 0x000000344c24723c */ /* 0x080ff00000041824 */
[C---:B------:R-:W-:Y:S07]  /*12090*/  HMMA.16816.F32.BF16 R40, R64.reuse, R52, R40 ;  /* 0x000000344028723c */ /* 0x040fee0000041828 */
[----:B------:R-:W-:Y:S01]  /*120a0*/  FFMA.FTZ R52, R209, c[0x0][0x2d0], -R96 ;  /* 0x0000b400d1347a23 */ /* 0x000fe20000010860 */
[-C--:B------:R-:W-:Y:S03]  /*120b0*/  HMMA.16816.F32.BF16 R44, R64, R54.reuse, R44 ;  /* 0x00000036402c723c */ /* 0x080fe6000004182c */
[----:B------:R1:W3:Y:S01]  /*120c0*/  MUFU.EX2 R88, R52 ;  /* 0x0000003400587308 */ /* 0x0002e20000000800 */
[----:B------:R-:W-:Y:S04]  /*120d0*/  FMUL.FTZ R53, R70, R169 ;  /* 0x000000a946357220 */ /* 0x000fe80000410000 */
[C---:B------:R-:W-:Y:S07]  /*120e0*/  HMMA.16816.F32.BF16 R48, R76.reuse, R54, R48 ;  /* 0x000000364c30723c */ /* 0x040fee0000041830 */
[C---:B------:R-:W-:Y:S02]  /*120f0*/  FMUL.FTZ R54, R68.reuse, R170 ;  /* 0x000000aa44367220 */ /* 0x040fe40000410000 */
[----:B------:R-:W-:Y:S03]  /*12100*/  FMUL.FTZ R55, R68, R171 ;  /* 0x000000ab44377220 */ /* 0x000fe60000410000 */
[C---:B-1----:R-:W-:Y:S07]  /*12110*/  FMUL.FTZ R52, R70.reuse, R168 ;  /* 0x000000a846347220 */ /* 0x042fee0000410000 */
[-C--:B--2---:R-:W-:Y:S08]  /*12120*/  HMMA.16816.F32.BF16 R52, R76, R80.reuse, R52 ;  /* 0x000000504c34723c */ /* 0x084ff00000041834 */
        /* <DEDUP_REMOVED lines=18> */
[----:B---3--:R-:W-:Y:S02]  /*12250*/  MOV R214, R88 ;  /* 0x0000005800d67202 */ /* 0x008fe40000000f00 */
        /* <DEDUP_REMOVED lines=9> */
[----:B------:R-:W-:Y:S02]  /*122f0*/  MOV R134, R131 ;  /* 0x0000008300867202 */ /* 0x000fe40000000f00 */
[----:B------:R-:W-:Y:S02]  /*12300*/  MOV R131, R130 ;  /* 0x0000008200837202 */ /* 0x000fe40000000f00 */
[----:B------:R-:W-:Y:S01]  /*12310*/  MOV R130, R125 ;  /* 0x0000007d00827202 */ /* 0x000fe20000000f00 */
[----:B------:R-:W-:Y:S01]  /*12320*/  IMAD.MOV.U32 R150, RZ, RZ, R134 ;  /* 0x000000ffff967224 */ /* 0x000fe200078e0086 */
[----:B------:R-:W-:Y:S02]  /*12330*/  MOV R125, R198 ;  /* 0x000000c6007d7202 */ /* 0x000fe40000000f00 */
[----:B------:R-:W-:Y:S01]  /*12340*/  MOV R198, R92 ;  /* 0x0000005c00c67202 */ /* 0x000fe20000000f00 */
[----:B------:R-:W-:Y:S01]  /*12350*/  FFMA.FTZ R92, R219, c[0x0][0x2d0], -R107 ;  /* 0x0000b400db5c7a23 */ /* 0x000fe2000001086b */
[----:B------:R-:W-:Y:S02]  /*12360*/  MOV R134, R131 ;  /* 0x0000008300867202 */ /* 0x000fe40000000f00 */
[----:B------:R-:W-:Y:S01]  /*12370*/  MOV R219, R148 ;  /* 0x0000009400db7202 */ /* 0x000fe20000000f00 */
[----:B------:R3:W-:Y:S01]  /*12380*/  MUFU.EX2 R210, R92 ;  /* 0x0000005c00d27308 */ /* 0x0007e20000000800 */
[----:B------:R-:W-:Y:S02]  /*12390*/  MOV R148, R147 ;  /* 0x0000009300947202 */ /* 0x000fe40000000f00 */
[----:B------:R-:W-:Y:S02]  /*123a0*/  MOV R147, R132 ;  /* 0x0000008400937202 */ /* 0x000fe40000000f00 */
[----:B------:R-:W-:Y:S02]  /*123b0*/  MOV R132, R125 ;  /* 0x0000007d00847202 */ /* 0x000fe40000000f00 */
[----:B------:R-:W-:Y:S02]  /*123c0*/  MOV R125, R189 ;  /* 0x000000bd007d7202 */ /* 0x000fe40000000f00 */
[----:B-1----:R-:W-:Y:S02]  /*123d0*/  F2FP.BF16.PACK_AB R80, R138, R121 ;  /* 0x000000798a50723e */ /* 0x002fe400000010ff */
[----:B------:R-:W-:Y:S02]  /*123e0*/  MOV R189, R93 ;  /* 0x0000005d00bd7202 */ /* 0x000fe40000000f00 */
[----:B------:R-:W-:Y:S02]  /*123f0*/  MOV R131, R191 ;  /* 0x000000bf00837202 */ /* 0x000fe40000000f00 */
[----:B------:R-:W-:Y:S01]  /*12400*/  MOV R191, R202 ;  /* 0x000000ca00bf7202 */ /* 0x000fe20000000f00 */
[C---:B------:R-:W-:Y:S04]  /*12410*/  HMMA.16816.F32.BF16 R8, R80.reuse, R84, R8 ;  /* 0x000000545008723c */ /* 0x040fe80000041808 */
[----:B------:R-:W-:Y:S03]  /*12420*/  MOV R202, R94 ;  /* 0x0000005e00ca7202 */ /* 0x000fe60000000f00 */
[--C-:B------:R-:W-:Y:S01]  /*12430*/  FFMA.FTZ R84, R212, c[0x0][0x2d0], -R105.reuse ;  /* 0x0000b400d4547a23 */ /* 0x100fe20000010869 */
[-C--:B------:R-:W-:Y:S03]  /*12440*/  HMMA.16816.F32.BF16 R12, R80, R86.reuse, R12 ;  /* 0x00000056500c723c */ /* 0x080fe6000004180c */
[----:B------:R1:W-:Y:S01]  /*12450*/  MUFU.EX2 R208, R84 ;  /* 0x0000005400d07308 */ /* 0x0003e20000000800 */
[----:B------:R-:W-:Y:S02]  /*12460*/  MOV R212, R133 ;  /* 0x0000008500d47202 */ /* 0x000fe40000000f00 */
[----:B------:R-:W-:Y:S02]  /*12470*/  MOV R133, R130 ;  /* 0x0000008200857202 */ /* 0x000fe40000000f00 */
[C---:B------:R-:W-:Y:S04]  /*12480*/  HMMA.16816.F32.BF16 R16, R76.reuse, R86, R16 ;  /* 0x000000564c10723c */ /* 0x040fe80000041810 */
[----:B------:R-:W-:Y:S02]  /*12490*/  MOV R130, R197 ;  /* 0x000000c500827202 */ /* 0x000fe40000000f00 */
[----:B------:R-:W-:Y:S02]  /*124a0*/  MOV R197, R95 ;  /* 0x0000005f00c57202 */ /* 0x000fe40000000f00 */
[-C--:B--2---:R-:W-:Y:S01]  /*124b0*/  HMMA.16816.F32.BF16 R20, R76, R88.reuse, R20 ;  /* 0x000000584c14723c */ /* 0x084fe20000041814 */
[----:B---3--:R-:W2:Y:S07]  /*124c0*/  LDSM.16.MT88.4 R92, [R225+0x900] ;  /* 0x00090000e15c783b */ /* 0x008eae0000004200 */
[C---:B------:R-:W-:Y:S04]  /*124d0*/  HMMA.16816.F32.BF16 R24, R80.reuse, R88, R24 ;  /* 0x000000585018723c */ /* 0x040fe80000041818 */
[----:B-1----:R-:W-:Y:S01]  /*124e0*/  FFMA.FTZ R84, R213, c[0x0][0x2d0], -R105 ;  /* 0x0000b400d5547a23 */ /* 0x002fe20000010869 */
[----:B------:R-:W-:Y:S02]  /*124f0*/  MOV R213, R151 ;  /* 0x0000009700d57202 */ /* 0x000fe40000000f00 */
[----:B------:R-:W-:Y:S01]  /*12500*/  FFMA.FTZ R88, R221, c[0x0][0x2d0], -R96 ;  /* 0x0000b400dd587a23 */ /* 0x000fe20000010860 */
[-C--:B------:R-:W-:Y:S01]  /*12510*/  HMMA.16816.F32.BF16 R28, R80, R90.reuse, R28 ;  /* 0x0000005a501c723c */ /* 0x080fe2000004181c */
[----:B------:R1:W-:Y:S03]  /*12520*/  MUFU.EX2 R209, R84 ;  /* 0x0000005400d17308 */ /* 0x0003e60000000800 */
[----:B------:R-:W-:Y:S04]  /*12530*/  MOV R221, R149 ;  /* 0x0000009500dd7202 */ /* 0x000fe80000000f00 */
[C---:B------:R-:W-:Y:S03]  /*12540*/  HMMA.16816.F32.BF16 R32, R76.reuse, R90, R32 ;  /* 0x0000005a4c20723c */ /* 0x040fe60000041820 */
[----:B------:R3:W-:Y:S05]  /*12550*/  MUFU.EX2 R153, R88 ;  /* 0x0000005800997308 */ /* 0x0007ea0000000800 */
[-C--:B--2---:R-:W-:Y:S04]  /*12560*/  HMMA.16816.F32.BF16 R36, R76, R92.reuse, R36 ;  /* 0x0000005c4c24723c */ /* 0x084fe80000041824 */
[----:B-1----:R-:W-:Y:S01]  /*12570*/  FFMA.FTZ R84, R215, c[0x0][0x2d0], -R107 ;  /* 0x0000b400d7547a23 */ /* 0x002fe2000001086b */
[----:B------:R-:W-:Y:S01]  /*12580*/  MOV R215, R147 ;  /* 0x0000009300d77202 */ /* 0x000fe20000000f00 */
[----:B------:R-:W-:Y:S01]  /*12590*/  IMAD.MOV.U32 R147, RZ, RZ, R134 ;  /* 0x000000ffff937224 */ /* 0x000fe200078e0086 */
[----:B------:R-:W-:Y:S01]  /*125a0*/  MOV R134, R133 ;  /* 0x0000008500867202 */ /* 0x000fe20000000f00 */
[C---:B------:R-:W-:Y:S04]  /*125b0*/  HMMA.16816.F32.BF16 R40, R80.reuse, R92, R40 ;  /* 0x0000005c5028723c */ /* 0x040fe80000041828 */
[----:B------:R-:W-:Y:S01]  /*125c0*/  MOV R133, R132 ;  /* 0x0000008400857202 */ /* 0x000fe20000000f00 */
[--C-:B---3--:R-:W-:Y:S01]  /*125d0*/  FFMA.FTZ R88, R220, c[0x0][0x2d0], -R96.reuse ;  /* 0x0000b400dc587a23 */ /* 0x108fe20000010860 */
[----:B------:R-:W-:Y:S01]  /*125e0*/  MOV R132, R131 ;  /* 0x0000008300847202 */ /* 0x000fe20000000f00 */
[--C-:B------:R-:W-:Y:S01]  /*125f0*/  FFMA.FTZ R92, R250, c[0x0][0x2d0], -R96.reuse ;  /* 0x0000b400fa5c7a23 */ /* 0x100fe20000010860 */
[-C--:B------:R-:W-:Y:S01]  /*12600*/  HMMA.16816.F32.BF16 R44, R80, R94.reuse, R44 ;  /* 0x0000005e502c723c */ /* 0x080fe2000004182c */
[----:B------:R1:W-:Y:S03]  /*12610*/  MUFU.EX2 R159, R88 ;  /* 0x00000058009f7308 */ /* 0x0003e60000000800 */
[----:B------:R-:W-:Y:S02]  /*12620*/  MOV R131, R130 ;  /* 0x0000008200837202 */ /* 0x000fe40000000f00 */
[----:B------:R-:W-:Y:S02]  /*12630*/  MOV R130, R125 ;  /* 0x0000007d00827202 */ /* 0x000fe40000000f00 */
[C---:B------:R-:W-:Y:S04]  /*12640*/  HMMA.16816.F32.BF16 R48, R76.reuse, R94, R48 ;  /* 0x0000005e4c30723c */ /* 0x040fe80000041830 */
[----:B------:R-:W-:Y:S02]  /*12650*/  MOV R125, R197 ;  /* 0x000000c5007d7202 */ /* 0x000fe40000000f00 */
[----:B------:R-:W-:Y:S02]  /*12660*/  MOV R197, R202 ;  /* 0x000000ca00c57202 */ /* 0x000fe40000000f00 */
[----:B------:R2:W-:Y:S01]  /*12670*/  MUFU.EX2 R202, R84 ;  /* 0x0000005400ca7308 */ /* 0x0005e20000000800 */
[----:B------:R-:W-:Y:S03]  /*12680*/  MOV R220, R148 ;  /* 0x0000009400dc7202 */ /* 0x000fe60000000f00 */
[----:B------:R-:W-:Y:S01]  /*12690*/  MOV R250, R128 ;  /* 0x0000008000fa7202 */ /* 0x000fe20000000f00 */
[----:B-1----:R-:W-:Y:S01]  /*126a0*/  FFMA.FTZ R88, R223, c[0x0][0x2d0], -R3 ;  /* 0x0000b400df587a23 */ /* 0x002fe20000010803 */
[----:B------:R-:W-:Y:S02]  /*126b0*/  MOV R223, R135 ;  /* 0x0000008700df7202 */ /* 0x000fe40000000f00 */
[----:B------:R-:W-:Y:S02]  /*126c0*/  MOV R135, R198 ;  /* 0x000000c600877202 */ /* 0x000fe40000000f00 */
[----:B------:R1:W-:Y:S01]  /*126d0*/  MUFU.EX2 R152, R88 ;  /* 0x0000005800987308 */ /* 0x0003e20000000800 */
[----:B--2---:R-:W-:Y:S01]  /*126e0*/  FFMA.FTZ R84, R216, c[0x0][0x2d0], -R107 ;  /* 0x0000b400d8547a23 */ /* 0x004fe2000001086b */
[----:B------:R-:W-:Y:S08]  /*126f0*/  MOV R216, R150 ;  /* 0x0000009600d87202 */ /* 0x000ff00000000f00 */
[----:B------:R2:W-:Y:S01]  /*12700*/  MUFU.EX2 R203, R84 ;  /* 0x0000005400cb7308 */ /* 0x0005e20000000800 */
[----:B-1----:R-:W-:Y:S01]  /*12710*/  FFMA.FTZ R88, R246, c[0x0][0x2d0], -R3 ;  /* 0x0000b400f6587a23 */ /* 0x002fe20000010803 */
[----:B------:R-:W-:Y:S02]  /*12720*/  MOV R246, R134 ;  /* 0x0000008600f67202 */ /* 0x000fe40000000f00 */
[----:B------:R-:W-:Y:S06]  /*12730*/  MOV R134, R133 ;  /* 0x0000008500867202 */ /* 0x000fec0000000f00 */
[----:B------:R1:W3:Y:S01]  /*12740*/  MUFU.EX2 R158, R88 ;  /* 0x00000058009e7308 */ /* 0x0002e20000000800 */
[----:B------:R-:W-:Y:S01]  /*12750*/  MOV R133, R132 ;  /* 0x0000008400857202 */ /* 0x000fe20000000f00 */
[----:B------:R-:W-:Y:S01]  /*12760*/  IMAD.MOV.U32 R132, RZ, RZ, R131 ;  /* 0x000000ffff847224 */ /* 0x000fe200078e0083 */
[----:B------:R-:W-:Y:S02]  /*12770*/  MOV R131, R130 ;  /* 0x0000008200837202 */ /* 0x000fe40000000f00 */
[----:B------:R-:W-:Y:S02]  /*12780*/  MOV R130, R125 ;  /* 0x0000007d00827202 */ /* 0x000fe40000000f00 */
[----:B------:R-:W-:Y:S02]  /*12790*/  MOV R125, R197 ;  /* 0x000000c5007d7202 */ /* 0x000fe40000000f00 */
[----:B------:R-:W-:Y:S01]  /*127a0*/  MOV R197, R189 ;  /* 0x000000bd00c57202 */ /* 0x000fe20000000f00 */
[----:B--2---:R-:W2:Y:S01]  /*127b0*/  LDSM.16.MT88.4 R84, [R226+0x900] ;  /* 0x00090000e254783b */ /* 0x004ea20000004200 */
[----:B------:R-:W-:Y:S02]  /*127c0*/  MOV R189, R200 ;  /* 0x000000c800bd7202 */ /* 0x000fe40000000f00 */
[----:B------:R4:W-:Y:S01]  /*127d0*/  MUFU.EX2 R200, R92 ;  /* 0x0000005c00c87308 */ /* 0x0009e20000000800 */
[----:B-1----:R-:W-:Y:S01]  /*127e0*/  FFMA.FTZ R88, R222, c[0x0][0x2d0], -R96 ;  /* 0x0000b400de587a23 */ /* 0x002fe20000010860 */
[----:B------:R-:W-:Y:S08]  /*127f0*/  MOV R222, R129 ;  /* 0x0000008100de7202 */ /* 0x000ff00000000f00 */
[----:B------:R1:W1:Y:S01]  /*12800*/  MUFU.EX2 R157, R88 ;  /* 0x00000058009d7308 */ /* 0x0002620000000800 */
[--C-:B----4-:R-:W-:Y:S01]  /*12810*/  FFMA.FTZ R92, R252, c[0x0][0x2d0], -R3.reuse ;  /* 0x0000b400fc5c7a23 */ /* 0x110fe20000010803 */
[----:B------:R-:W-:Y:S08]  /*12820*/  MOV R252, R127 ;  /* 0x0000007f00fc7202 */ /* 0x000ff00000000f00 */
[----:B------:R4:W-:Y:S01]  /*12830*/  MUFU.EX2 R156, R92 ;  /* 0x0000005c009c7308 */ /* 0x0009e20000000800 */
[-C--:B--2---:R-:W-:Y:S01]  /*12840*/  HMMA.16816.F32.BF16 R52, R76, R84.reuse, R52 ;  /* 0x000000544c34723c */ /* 0x084fe20000041834 */
[----:B-1----:R-:W1:Y:S07]  /*12850*/  LDSM.16.MT88.4 R88, [R224+0x1100] ;  /* 0x00110000e058783b */ /* 0x002e6e0000004200 */
[C---:B------:R-:W-:Y:S07]  /*12860*/  HMMA.16816.F32.BF16 R56, R80.reuse, R84, R56 ;  /* 0x000000545038723c */ /* 0x040fee0000041838 */
[----:B------:R-:W-:Y:S01]  /*12870*/  FFMA.FTZ R84, R134, c[0x0][0x2d0], -R3 ;  /* 0x0000b40086547a23 */ /* 0x000fe20000010803 */
[-C--:B------:R-:W-:Y:S03]  /*12880*/  HMMA.16816.F32.BF16 R60, R80, R86.reuse, R60 ;  /* 0x00000056503c723c */ /* 0x080fe6000004183c */
[----:B------:R2:W1:Y:S01]  /*12890*/  MUFU.EX2 R163, R84 ;  /* 0x0000005400a37308 */ /* 0x0004620000000800 */
[----:B------:R-:W-:Y:S02]  /*128a0*/  MOV R134, R133 ;  /* 0x0000008500867202 */ /* 0x000fe40000000f00 */
[----:B------:R-:W-:Y:S01]  /*128b0*/  MOV R133, R132 ;  /* 0x0000008400857202 */ /* 0x000fe20000000f00 */
[----:B------:R-:W-:Y:S01]  /*128c0*/  FFMA.FTZ R80, R243, c[0x0][0x2d0], -R105 ;  /* 0x0000b400f3507a23 */ /* 0x000fe20000010869 */
[----:B------:R-:W-:Y:S04]  /*128d0*/  HMMA.16816.F32.BF16 R64, R76, R86, R64 ;  /* 0x000000564c40723c */ /* 0x000fe80000041840 */
[----:B------:R-:W-:Y:S01]  /*128e0*/  MOV R132, R131 ;  /* 0x0000008300847202 */ /* 0x000fe20000000f00 */
[----:B------:R1:W-:Y:S01]  /*128f0*/  MUFU.EX2 R162, R80 ;  /* 0x0000005000a27308 */ /* 0x0003e20000000800 */
[----:B------:R-:W-:Y:S01]  /*12900*/  MOV R131, R130 ;  /* 0x0000008200837202 */ /* 0x000fe20000000f00 */
[----:B----4-:R-:W-:Y:S01]  /*12910*/  FFMA.FTZ R92, R134, c[0x0][0x2d0], -R107 ;  /* 0x0000b400865c7a23 */ /* 0x010fe2000001086b */
[----:B------:R-:W-:Y:S04]  /*12920*/  MOV R130, R125 ;  /* 0x0000007d00827202 */ /* 0x000fe80000000f00 */
[----:B------:R-:W-:Y:S01]  /*12930*/  MOV R125, R197 ;  /* 0x000000c5007d7202 */ /* 0x000fe20000000f00 */
[----:B------:R-:W-:Y:S01]  /*12940*/  IMAD.MOV.U32 R148, RZ, RZ, R130 ;  /* 0x000000ffff947224 */ /* 0x000fe200078e0082 */
[----:B------:R-:W-:Y:S01]  /*12950*/  MOV R197, R189 ;  /* 0x000000bd00c57202 */ /* 0x000fe20000000f00 */
[----:B------:R4:W-:Y:S01]  /*12960*/  MUFU.EX2 R161, R92 ;  /* 0x0000005c00a17308 */ /* 0x0009e20000000800 */
[----:B------:R-:W-:Y:S02]  /*12970*/  MOV R189, R188 ;  /* 0x000000bc00bd7202 */ /* 0x000fe40000000f00 */
[----:B------:R-:W-:Y:S01]  /*12980*/  MOV R188, R199 ;  /* 0x000000c700bc7202 */ /* 0x000fe20000000f00 */
[----:B--2---:R-:W2:Y:S01]  /*12990*/  LDSM.16.MT88.4 R84, [R227+0x1100] ;  /* 0x00110000e354783b */ /* 0x004ea20000004200 */
[----:B------:R-:W-:Y:S02]  /*129a0*/  F2FP.BF16.PACK_AB R76, R220, R246 ;  /* 0x000000f6dc4c723e */ /* 0x000fe400000010ff */
[----:B------:R-:W-:Y:S02]  /*129b0*/  F2FP.BF16.PACK_AB R77, R147, R223 ;  /* 0x000000df934d723e */ /* 0x000fe400000010ff */
[----:B------:R-:W-:Y:S02]  /*129c0*/  F2FP.BF16.PACK_AB R78, R219, R216 ;  /* 0x000000d8db4e723e */ /* 0x000fe400000010ff */
[----:B------:R-:W-:Y:S02]  /*129d0*/  F2FP.BF16.PACK_AB R79, R218, R215 ;  /* 0x000000d7da4f723e */ /* 0x000fe400000010ff */
[----:B------:R-:W-:Y:S01]  /*129e0*/  F2FP.BF16.PACK_AB R81, R221, R144 ;  /* 0x00000090dd51723e */ /* 0x000fe200000010ff */
[----:B-1----:R-:W-:Y:S01]  /*129f0*/  FFMA.FTZ R80, R249, c[0x0][0x2d0], -R105 ;  /* 0x0000b400f9507a23 */ /* 0x002fe20000010869 */
[----:B------:R-:W-:Y:S02]  /*12a00*/  F2FP.BF16.PACK_AB R82, R214, R213 ;  /* 0x000000d5d652723e */ /* 0x000fe400000010ff */
[----:B------:R-:W-:Y:S01]  /*12a10*/  F2FP.BF16.PACK_AB R83, R217, R212 ;  /* 0x000000d4d953723e */ /* 0x000fe200000010ff */
[-C--:B------:R-:W-:Y:S01]  /*12a20*/  HMMA.16816.F32.BF16 R4, R76, R88.reuse, R4 ;  /* 0x000000584c04723c */ /* 0x080fe20000041804 */
[----:B------:R1:W-:Y:S02]  /*12a30*/  MUFU.EX2 R199, R80 ;  /* 0x0000005000c77308 */ /* 0x0003e40000000800 */
[----:B------:R-:W-:Y:S02]  /*12a40*/  MOV R130, R197 ;  /* 0x000000c500827202 */ /* 0x000fe40000000f00 */
[----:B------:R-:W-:Y:S01]  /*12a50*/  MOV R134, R194 ;  /* 0x000000c200867202 */ /* 0x000fe20000000f00 */
[----:B----4-:R-:W4:Y:S01]  /*12a60*/  LDSM.16.MT88.4 R92, [R225+0x1100] ;  /* 0x00110000e15c783b */ /* 0x010f220000004200 */
[----:B------:R-:W-:Y:S02]  /*12a70*/  MOV R149, R131 ;  /* 0x0000008300957202 */ /* 0x000fe40000000f00 */
[----:B------:R-:W-:Y:S03]  /*12a80*/  MOV R131, R125 ;  /* 0x0000007d00837202 */ /* 0x000fe60000000f00 */
[----:B------:R-:W-:Y:S02]  /*12a90*/  MOV R125, R196 ;  /* 0x000000c4007d7202 */ /* 0x000fe40000000f00 */
[----:B------:R-:W-:Y:S02]  /*12aa0*/  MOV R243, R126 ;  /* 0x0000007e00f37202 */ /* 0x000fe40000000f00 */
[----:B-1----:R-:W-:Y:S07]  /*12ab0*/  F2FP.BF16.PACK_AB R80, R145, R146 ;  /* 0x000000929150723e */ /* 0x002fee00000010ff */
[C---:B------:R-:W-:Y:S07]  /*12ac0*/  HMMA.16816.F32.BF16 R8, R80.reuse, R88, R8 ;  /* 0x000000585008723c */ /* 0x040fee0000041808 */
[----:B------:R-:W-:Y:S01]  /*12ad0*/  FFMA.FTZ R88, R133, c[0x0][0x2d0], -R107 ;  /* 0x0000b40085587a23 */ /* 0x000fe2000001086b */
[-C--:B------:R-:W-:Y:S03]  /*12ae0*/  HMMA.16816.F32.BF16 R12, R80, R90.reuse, R12 ;  /* 0x0000005a500c723c */ /* 0x080fe6000004180c */
[----:B------:R1:W-:Y:S01]  /*12af0*/  MUFU.EX2 R198, R88 ;  /* 0x0000005800c67308 */ /* 0x0003e20000000800 */
[----:B------:R-:W-:Y:S02]  /*12b00*/  MOV R133, R187 ;  /* 0x000000bb00857202 */ /* 0x000fe40000000f00 */
[----:B------:R-:W-:Y:S02]  /*12b10*/  MOV R187, R195 ;  /* 0x000000c300bb7202 */ /* 0x000fe40000000f00 */
[C---:B------:R-:W-:Y:S08]  /*12b20*/  HMMA.16816.F32.BF16 R16, R76.reuse, R90, R16 ;  /* 0x0000005a4c10723c */ /* 0x040ff00000041810 */
[-C--:B--2---:R-:W-:Y:S08]  /*12b30*/  HMMA.16816.F32.BF16 R20, R76, R84.reuse, R20 ;  /* 0x000000544c14723c */ /* 0x084ff00000041814 */
[C---:B------:R-:W-:Y:S04]  /*12b40*/  HMMA.16816.F32.BF16 R24, R80.reuse, R84, R24 ;  /* 0x000000545018723c */ /* 0x040fe80000041818 */
[----:B-1----:R-:W-:Y:S03]  /*12b50*/  FFMA.FTZ R88, R247, c[0x0][0x2d0], -R105 ;  /* 0x0000b400f7587a23 */ /* 0x002fe60000010869 */
[----:B------:R-:W-:Y:S01]  /*12b60*/  FFMA.FTZ R84, R251, c[0x0][0x2d0], -R107 ;  /* 0x0000b400fb547a23 */ /* 0x000fe2000001086b */
[-C--:B------:R-:W-:Y:S01]  /*12b70*/  HMMA.16816.F32.BF16 R28, R80, R86.reuse, R28 ;  /* 0x00000056501c723c */ /* 0x080fe2000004181c */
[----:B------:R1:W-:Y:S07]  /*12b80*/  MUFU.EX2 R197, R88 ;  /* 0x0000005800c57308 */ /* 0x0003ee0000000800 */
[C---:B------:R-:W-:Y:S03]  /*12b90*/  HMMA.16816.F32.BF16 R32, R76.reuse, R86, R32 ;  /* 0x000000564c20723c */ /* 0x040fe60000041820 */
[----:B------:R2:W-:Y:S05]  /*12ba0*/  MUFU.EX2 R194, R84 ;  /* 0x0000005400c27308 */ /* 0x0005ea0000000800 */
[-C--:B----4-:R-:W-:Y:S08]  /*12bb0*/  HMMA.16816.F32.BF16 R36, R76, R92.reuse, R36 ;  /* 0x0000005c4c24723c */ /* 0x090ff00000041824 */
[C---:B------:R-:W-:Y:S04]  /*12bc0*/  HMMA.16816.F32.BF16 R40, R80.reuse, R92, R40 ;  /* 0x0000005c5028723c */ /* 0x040fe80000041828 */
[----:B-1----:R-:W-:Y:S03]  /*12bd0*/  FFMA.FTZ R88, R244, c[0x0][0x2d0], -R105 ;  /* 0x0000b400f4587a23 */ /* 0x002fe60000010869 */
[--C-:B------:R-:W-:Y:S01]  /*12be0*/  FFMA.FTZ R92, R190, c[0x0][0x2d0], -R96.reuse ;  /* 0x0000b400be5c7a23 */ /* 0x100fe20000010860 */
[-C--:B------:R-:W-:Y:S01]  /*12bf0*/  HMMA.16816.F32.BF16 R44, R80, R94.reuse, R44 ;  /* 0x0000005e502c723c */ /* 0x080fe2000004182c */
[----:B------:R1:W-:Y:S03]  /*12c00*/  MUFU.EX2 R196, R88 ;  /* 0x0000005800c47308 */ /* 0x0003e60000000800 */
[--C-:B--2---:R-:W-:Y:S01]  /*12c10*/  FFMA.FTZ R84, R149, c[0x0][0x2d0], -R96.reuse ;  /* 0x0000b40095547a23 */ /* 0x104fe20000010860 */
        /* <DEDUP_REMOVED lines=8> */
[----:B------:R-:W-:Y:S08]  /*12ca0*/  MOV R134, R193 ;  /* 0x000000c100867202 */ /* 0x000ff00000000f00 */
[----:B------:R2:W-:Y:S01]  /*12cb0*/  MUFU.EX2 R193, R84 ;  /* 0x0000005400c17308 */ /* 0x0005e20000000800 */
[--C-:B----4-:R-:W-:Y:S02]  /*12cc0*/  FFMA.FTZ R92, R148, c[0x0][0x2d0], -R96.reuse ;  /* 0x0000b400945c7a23 */ /* 0x110fe40000010860 */
[----:B------:R-:W4:Y:S07]  /*12cd0*/  LDL.LU R148, [R1+0x28] ;  /* 0x0000280001947983 */ /* 0x000f2e0000300800 */
[----:B------:R3:W-:Y:S01]  /*12ce0*/  MUFU.EX2 R171, R92 ;  /* 0x0000005c00ab7308 */ /* 0x0007e20000000800 */
[----:B-1----:R-:W1:Y:S09]  /*12cf0*/  LDSM.16.MT88.4 R88, [R226+0x1100] ;  /* 0x00110000e258783b */ /* 0x002e720000004200 */
[----:B------:R-:W-:Y:S01]  /*12d00*/  MUFU.EX2 R106, R106 ;  /* 0x0000006a006a7308 */ /* 0x000fe20000000800 */
[----:B--2---:R-:W-:Y:S01]  /*12d10*/  FFMA.FTZ R84, R133, c[0x0][0x2d0], -R3 ;  /* 0x0000b40085547a23 */ /* 0x004fe20000010803 */
[----:B------:R-:W-:Y:S08]  /*12d20*/  MOV R133, R192 ;  /* 0x000000c000857202 */ /* 0x000ff00000000f00 */
[----:B------:R2:W-:Y:S01]  /*12d30*/  MUFU.EX2 R192, R84 ;  /* 0x0000005400c07308 */ /* 0x0005e20000000800 */
[----:B---3--:R-:W-:Y:S01]  /*12d40*/  FFMA.FTZ R92, R131, c[0x0][0x2d0], -R105 ;  /* 0x0000b400835c7a23 */ /* 0x008fe20000010869 */
        /* <DEDUP_REMOVED lines=17> */
[----:B------:R-:W-:Y:S03]  /*12e60*/  FFMA.FTZ R112, R204, c[0x0][0x2d0], -R96 ;  /* 0x0000b400cc707a23 */ /* 0x000fe60000010860 */
        /* <DEDUP_REMOVED lines=8> */
[----:B------:R1:W-:Y:S01]  /*12ef0*/  MUFU.EX2 R189, R92 ;  /* 0x0000005c00bd7308 */ /* 0x0003e20000000800 */
[----:B---3--:R-:W-:Y:S01]  /*12f00*/  FFMA.FTZ R80, R133, c[0x0][0x2d0], -R105 ;  /* 0x0000b40085507a23 */ /* 0x008fe20000010869 */
[----:B------:R-:W-:Y:S02]  /*12f10*/  MOV R133, R130 ;  /* 0x0000008200857202 */ /* 0x000fe40000000f00 */
[----:B------:R-:W-:Y:S06]  /*12f20*/  MOV R130, R185 ;  /* 0x000000b900827202 */ /* 0x000fec0000000f00 */
[----:B------:R3:W-:Y:S01]  /*12f30*/  MUFU.EX2 R168, R80 ;  /* 0x0000005000a87308 */ /* 0x0007e20000000800 */
[----:B------:R-:W-:Y:S01]  /*12f40*/  IMAD.MOV.U32 R151, RZ, RZ, R130 ;  /* 0x000000ffff977224 */ /* 0x000fe200078e0082 */
[----:B------:R-:W-:Y:S08]  /*12f50*/  MOV R130, R116 ;  /* 0x0000007400827202 */ /* 0x000ff00000000f00 */
[----:B------:R-:W-:Y:S01]  /*12f60*/  MUFU.EX2 R112, R112 ;  /* 0x0000007000707308 */ /* 0x000fe20000000800 */
[-C--:B-1----:R-:W-:Y:S01]  /*12f70*/  HMMA.16816.F32.BF16 R4, R76, R84.reuse, R4 ;  /* 0x000000544c04723c */ /* 0x082fe20000041804 */
[----:B------:R-:W1:Y:S02]  /*12f80*/  LDSM.16.MT88.4 R92, [R225+0x1900] ;  /* 0x00190000e15c783b */ /* 0x000e640000004200 */
[----:B---3--:R-:W-:Y:S07]  /*12f90*/  F2FP.BF16.PACK_AB R80, R159, R153 ;  /* 0x000000999f50723e */ /* 0x008fee00000010ff */
[C---:B------:R-:W-:Y:S07]  /*12fa0*/  HMMA.16816.F32.BF16 R8, R80.reuse, R84, R8 ;  /* 0x000000545008723c */ /* 0x040fee0000041808 */
[--C-:B------:R-:W-:Y:S01]  /*12fb0*/  FFMA.FTZ R84, R188, c[0x0][0x2d0], -R107.reuse ;  /* 0x0000b400bc547a23 */ /* 0x100fe2000001086b */
[-C--:B------:R-:W-:Y:S03]  /*12fc0*/  HMMA.16816.F32.BF16 R12, R80, R86.reuse, R12 ;  /* 0x00000056500c723c */ /* 0x080fe6000004180c */
[----:B------:R3:W-:Y:S05]  /*12fd0*/  MUFU.EX2 R188, R84 ;  /* 0x0000005400bc7308 */ /* 0x0007ea0000000800 */
[C---:B------:R-:W-:Y:S08]  /*12fe0*/  HMMA.16816.F32.BF16 R16, R76.reuse, R86, R16 ;  /* 0x000000564c10723c */ /* 0x040ff00000041810 */
[-C--:B--2---:R-:W-:Y:S08]  /*12ff0*/  HMMA.16816.F32.BF16 R20, R76, R88.reuse, R20 ;  /* 0x000000584c14723c */ /* 0x084ff00000041814 */
[C---:B------:R-:W-:Y:S04]  /*13000*/  HMMA.16816.F32.BF16 R24, R80.reuse, R88, R24 ;  /* 0x000000585018723c */ /* 0x040fe80000041818 */
[--C-:B---3--:R-:W-:Y:S01]  /*13010*/  FFMA.FTZ R84, R125, c[0x0][0x2d0], -R107.reuse ;  /* 0x0000b4007d547a23 */ /* 0x108fe2000001086b */
        /* <DEDUP_REMOVED lines=14> */
[--C-:B---3--:R-:W-:Y:S02]  /*13100*/  FFMA.FTZ R88, R99, c[0x0][0x2d0], -R107.reuse ;  /* 0x0000b40063587a23 */ /* 0x108fe4000001086b */
        /* <DEDUP_REMOVED lines=13> */
[----:B---3--:R-:W-:Y:S09]  /*131e0*/  LDSM.16.MT88.4 R92, [R227+0x2100] ;  /* 0x00210000e35c783b */ /* 0x008ff20000004200 */
[----:B------:R-:W3:Y:S01]  /*131f0*/  MUFU.EX2 R105, R105 ;  /* 0x0000006900697308 */ /* 0x000ee20000000800 */
[----:B-1----:R-:W1:Y:S09]  /*13200*/  LDSM.16.MT88.4 R84, [R226+0x1900] ;  /* 0x00190000e254783b */ /* 0x002e720000004200 */
[----:B------:R-:W4:Y:S01]  /*13210*/  MUFU.EX2 R107, R107 ;  /* 0x0000006b006b7308 */ /* 0x000f220000000800 */
[--C-:B------:R-:W-:Y:S01]  /*13220*/  FFMA.FTZ R88, R133, c[0x0][0x2d0], -R96.reuse ;  /* 0x0000b40085587a23 */ /* 0x100fe20000010860 */
[----:B------:R-:W-:Y:S01]  /*13230*/  MOV R133, R110 ;  /* 0x0000006e00857202 */ /* 0x000fe20000000f00 */
[--C-:B------:R-:W-:Y:S07]  /*13240*/  FFMA.FTZ R110, R205, c[0x0][0x2d0], -R96.reuse ;  /* 0x0000b400cd6e7a23 */ /* 0x100fee0000010860 */
[----:B------:R1:W-:Y:S01]  /*13250*/  MUFU.EX2 R173, R88 ;  /* 0x0000005800ad7308 */ /* 0x0003e20000000800 */
[----:B---3--:R-:W-:Y:S09]  /*13260*/  F2FP.BF16.PACK_AB R182, R105, R104 ;  /* 0x0000006869b6723e */ /* 0x008ff200000010ff */
[----:B------:R-:W3:Y:S01]  /*13270*/  MUFU.EX2 R113, R113 ;  /* 0x0000007100717308 */ /* 0x000ee20000000800 */
[----:B----4-:R-:W-:Y:S09]  /*13280*/  F2FP.BF16.PACK_AB R183, R107, R106 ;  /* 0x0000006a6bb7723e */ /* 0x010ff200000010ff */
[----:B------:R-:W-:Y:S01]  /*13290*/  MUFU.EX2 R111, R111 ;  /* 0x0000006f006f7308 */ /* 0x000fe20000000800 */
[-C--:B-1----:R-:W-:Y:S03]  /*132a0*/  HMMA.16816.F32.BF16 R52, R76, R84.reuse, R52 ;  /* 0x000000544c34723c */ /* 0x082fe60000041834 */
[--C-:B------:R-:W-:Y:S02]  /*132b0*/  FFMA.FTZ R88, R132, c[0x0][0x2d0], -R3.reuse ;  /* 0x0000b40084587a23 */ /* 0x100fe40000010803 */
[----:B------:R-:W4:Y:S04]  /*132c0*/  LDL.LU R132, [R1+0x34] ;  /* 0x0000340001847983 */ /* 0x000f280000300800 */
[----:B------:R-:W-:Y:S01]  /*132d0*/  MUFU.EX2 R110, R110 ;  /* 0x0000006e006e7308 */ /* 0x000fe20000000800 */
[C---:B------:R-:W-:Y:S01]  /*132e0*/  HMMA.16816.F32.BF16 R56, R80.reuse, R84, R56 ;  /* 0x000000545038723c */ /* 0x040fe20000041838 */
[----:B------:R-:W4:Y:S03]  /*132f0*/  LDL.LU R131, [R1+0x30] ;  /* 0x0000300001837983 */ /* 0x000f260000300800 */
[----:B---3--:R-:W-:Y:S03]  /*13300*/  F2FP.BF16.PACK_AB R178, R113, R112 ;  /* 0x0000007071b2723e */ /* 0x008fe600000010ff */
        /* <DEDUP_REMOVED lines=9> */
[----:B------:R-:W-:Y:S02]  /*133a0*/  F2FP.BF16.PACK_AB R82, R171, R190 ;  /* 0x000000beab52723e */ /* 0x000fe400000010ff */
        /* <DEDUP_REMOVED lines=10> */
[----:B------:R-:W-:Y:S01]  /*13450*/  LDSM.16.MT88.4 R148, [R227+0x3100] ;  /* 0x00310000e394783b */ /* 0x000fe20000004200 */
[----:B---3--:R-:W-:Y:S08]  /*13460*/  F2FP.BF16.PACK_AB R80, R193, R160 ;  /* 0x000000a0c150723e */ /* 0x008ff000000010ff */
[----:B------:R3:W-:Y:S01]  /*13470*/  MUFU.EX2 R116, R84 ;  /* 0x0000005400747308 */ /* 0x0007e20000000800 */
[----:B------:R-:W-:Y:S09]  /*13480*/  F2FP.BF16.PACK_AB R81, R191, R192 ;  /* 0x000000c0bf51723e */ /* 0x000ff200000010ff */
[----:B------:R-:W3:Y:S01]  /*13490*/  MUFU.EX2 R108, R108 ;  /* 0x0000006c006c7308 */ /* 0x000ee20000000800 */
[----:B-1----:R-:W1:Y:S09]  /*134a0*/  LDSM.16.MT88.4 R88, [R224+0x2100] ;  /* 0x00210000e058783b */ /* 0x002e720000004200 */
[----:B------:R-:W1:Y:S01]  /*134b0*/  MUFU.EX2 R109, R109 ;  /* 0x0000006d006d7308 */ /* 0x000e620000000800 */
[----:B---3--:R-:W3:Y:S01]  /*134c0*/  LDSM.16.MT88.4 R84, [R226+0x2100] ;  /* 0x00210000e254783b */ /* 0x008ee20000004200 */
        /* <DEDUP_REMOVED lines=17> */
[-C--:B---3--:R-:W-:Y:S08]  /*135e0*/  HMMA.16816.F32.BF16 R52, R76, R84.reuse, R52 ;  /* 0x000000544c34723c */ /* 0x088ff00000041834 */
[C---:B------:R-:W-:Y:S08]  /*135f0*/  HMMA.16816.F32.BF16 R56, R80.reuse, R84, R56 ;  /* 0x000000545038723c */ /* 0x040ff00000041838 */
[-C--:B------:R-:W-:Y:S07]  /*13600*/  HMMA.16816.F32.BF16 R60, R80, R86.reuse, R60 ;  /* 0x00000056503c723c */ /* 0x080fee000004183c */
[----:B------:R-:W-:Y:S01]  /*13610*/  F2FP.BF16.PACK_AB R80, R173, R174 ;  /* 0x000000aead50723e */ /* 0x000fe200000010ff */
[----:B------:R-:W-:Y:S01]  /*13620*/  HMMA.16816.F32.BF16 R64, R76, R86, R64 ;  /* 0x000000564c40723c */ /* 0x000fe20000041840 */
[----:B------:R-:W3:Y:S03]  /*13630*/  LDSM.16.MT88.4 R84, [R226+0x2900] ;  /* 0x00290000e254783b */ /* 0x000ee60000004200 */
[----:B------:R-:W-:Y:S02]  /*13640*/  F2FP.BF16.PACK_AB R81, R118, R172 ;  /* 0x000000ac7651723e */ /* 0x000fe400000010ff */
[----:B------:R-:W-:Y:S02]  /*13650*/  F2FP.BF16.PACK_AB R82, R116, R117 ;  /* 0x000000757452723e */ /* 0x000fe400000010ff */
[----:B------:R-:W-:Y:S04]  /*13660*/  F2FP.BF16.PACK_AB R76, R189, R168 ;  /* 0x000000a8bd4c723e */ /* 0x000fe800000010ff */
[----:B------:R-:W-:Y:S01]  /*13670*/  F2FP.BF16.PACK_AB R77, R175, R188 ;  /* 0x000000bcaf4d723e */ /* 0x000fe200000010ff */
[----:B--2---:R-:W-:Y:S01]  /*13680*/  FFMA.FTZ R68, R68, R134, R135 ;  /* 0x0000008644447223 */ /* 0x004fe20000010087 */
[----:B------:R-:W-:Y:S02]  /*13690*/  F2FP.BF16.PACK_AB R78, R186, R187 ;  /* 0x000000bbba4e723e */ /* 0x000fe400000010ff */
[----:B------:R-:W-:Y:S01]  /*136a0*/  F2FP.BF16.PACK_AB R79, R184, R185 ;  /* 0x000000b9b84f723e */ /* 0x000fe200000010ff */
[----:B------:R-:W-:Y:S01]  /*136b0*/  FADD.FTZ R68, R235, R68 ;  /* 0x00000044eb447221 */ /* 0x000fe20000010000 */
[----:B------:R-:W-:Y:S01]  /*136c0*/  F2FP.BF16.PACK_AB R83, R114, R115 ;  /* 0x000000737253723e */ /* 0x000fe200000010ff */
[----:B------:R2:W5:Y:S04]  /*136d0*/  LDL.LU R235, [R1+0x58] ;  /* 0x0000580001eb7983 */ /* 0x0005680000300800 */
[-C--:B-1----:R-:W-:Y:S08]  /*136e0*/  HMMA.16816.F32.BF16 R4, R76, R88.reuse, R4 ;  /* 0x000000584c04723c */ /* 0x082ff00000041804 */
[C---:B------:R-:W-:Y:S01]  /*136f0*/  HMMA.16816.F32.BF16 R8, R80.reuse, R88, R8 ;  /* 0x000000585008723c */ /* 0x040fe20000041808 */
[----:B------:R-:W-:Y:S07]  /*13700*/  MUFU.EX2 R88, R75 ;  /* 0x0000004b00587308 */ /* 0x000fee0000000800 */
[-C--:B------:R-:W-:Y:S03]  /*13710*/  HMMA.16816.F32.BF16 R12, R80, R90.reuse, R12 ;  /* 0x0000005a500c723c */ /* 0x080fe6000004180c */
[----:B------:R-:W1:Y:S05]  /*13720*/  MUFU.EX2 R75, R3 ;  /* 0x00000003004b7308 */ /* 0x000e6a0000000800 */
[C---:B------:R-:W-:Y:S08]  /*13730*/  HMMA.16816.F32.BF16 R16, R76.reuse, R90, R16 ;  /* 0x0000005a4c10723c */ /* 0x040ff00000041810 */
[-C--:B------:R-:W-:Y:S08]  /*13740*/  HMMA.16816.F32.BF16 R20, R76, R92.reuse, R20 ;  /* 0x0000005c4c14723c */ /* 0x080ff00000041814 */
[C---:B------:R-:W-:Y:S04]  /*13750*/  HMMA.16816.F32.BF16 R24, R80.reuse, R92, R24 ;  /* 0x0000005c5018723c */ /* 0x040fe80000041818 */
[----:B-1----:R-:W-:Y:S04]  /*13760*/  F2FP.BF16.PACK_AB R179, R75, R88 ;  /* 0x000000584bb3723e */ /* 0x002fe800000010ff */
[-C--:B------:R-:W-:Y:S04]  /*13770*/  HMMA.16816.F32.BF16 R28, R80, R94.reuse, R28 ;  /* 0x0000005e501c723c */ /* 0x080fe8000004181c */
[----:B----4-:R-:W-:Y:S02]  /*13780*/  FFMA.FTZ R70, R69, R132, R133 ;  /* 0x0000008445467223 */ /* 0x010fe40000010085 */
[----:B------:R-:W-:Y:S01]  /*13790*/  FADD.FTZ R69, R130, R74 ;  /* 0x0000004a82457221 */ /* 0x000fe20000010000 */
[----:B------:R-:W1:Y:S01]  /*137a0*/  LDSM.16.MT88.4 R132, [R224+0x3100] ;  /* 0x00310000e084783b */ /* 0x000e620000004200 */
[----:B------:R-:W-:Y:S01]  /*137b0*/  FFMA.FTZ R0, R0, R131, R201 ;  /* 0x0000008300007223 */ /* 0x000fe200000100c9 */
[C---:B------:R-:W-:Y:S04]  /*137c0*/  HMMA.16816.F32.BF16 R32, R76.reuse, R94, R32 ;  /* 0x0000005e4c20723c */ /* 0x040fe80000041820 */
        /* <DEDUP_REMOVED lines=27> */
[-C--:B---3--:R-:W-:Y:S03]  /*13980*/  HMMA.16816.F32.BF16 R52, R76, R84.reuse, R52 ;  /* 0x000000544c34723c */ /* 0x088fe60000041834 */
[----:B------:R-:W-:Y:S04]  /*13990*/  FADD.FTZ R3, R138, R69 ;  /* 0x000000458a037221 */ /* 0x000fe80000010000 */
[----:B------:R-:W-:Y:S01]  /*139a0*/  FADD.FTZ R3, R250, R3 ;  /* 0x00000003fa037221 */ /* 0x000fe20000010000 */
[C---:B------:R-:W-:Y:S08]  /*139b0*/  HMMA.16816.F32.BF16 R56, R80.reuse, R84, R56 ;  /* 0x000000545038723c */ /* 0x040ff00000041838 */
[-C--:B------:R-:W-:Y:S08]  /*139c0*/  HMMA.16816.F32.BF16 R60, R80, R86.reuse, R60 ;  /* 0x00000056503c723c */ /* 0x080ff0000004183c */
[----:B------:R-:W-:Y:S08]  /*139d0*/  HMMA.16816.F32.BF16 R64, R76, R86, R64 ;  /* 0x000000564c40723c */ /* 0x000ff00000041840 */
[-C--:B-1----:R-:W-:Y:S07]  /*139e0*/  HMMA.16816.F32.BF16 R120, R180, R132.reuse, R4 ;  /* 0x00000084b478723c */ /* 0x082fee0000041804 */
[----:B------:R-:W-:Y:S01]  /*139f0*/  FADD.FTZ R4, R139, R70 ;  /* 0x000000468b047221 */ /* 0x000fe20000010000 */
[C---:B------:R-:W-:Y:S04]  /*13a00*/  HMMA.16816.F32.BF16 R124, R176.reuse, R132, R8 ;  /* 0x00000084b07c723c */ /* 0x040fe80000041808 */
[----:B------:R-:W-:Y:S01]  /*13a10*/  FADD.FTZ R6, R137, R68 ;  /* 0x0000004489067221 */ /* 0x000fe20000010000 */
[-C--:B------:R-:W-:Y:S01]  /*13a20*/  MOV R70, R2.reuse ;  /* 0x0000000200467202 */ /* 0x080fe20000000f00 */
        /* <DEDUP_REMOVED lines=26> */
[----:B------:R-:W1:Y:S03]  /*13bd0*/  LDSM.16.MT88.4 R4, [R226+0x3100] ;  /* 0x00310000e204783b */ /* 0x000e660000004200 */
        /* <DEDUP_REMOVED lines=50> */
[----:B------:R-:W-:Y:S01]  /*13f00*/  FADD.FTZ R0, R117, R9 ;  /* 0x0000000975007221 */ /* 0x000fe20000010000 */
[----:B------:R-:W-:Y:S01]  /*13f10*/  MOV R117, R2 ;  /* 0x0000000200757202 */ /* 0x000fe20000000f00 */
[----:B------:R-:W-:Y:S01]  /*13f20*/  FADD.FTZ R4, R187, R11 ;  /* 0x0000000bbb047221 */ /* 0x000fe20000010000 */
[-C--:B------:R-:W-:Y:S03]  /*13f30*/  HMMA.16816.F32.BF16 R176, R176, R6.reuse, R60 ;  /* 0x00000006b0b0723c */ /* 0x080fe6000004183c */
[----:B------:R-:W-:Y:S01]  /*13f40*/  FADD.FTZ R9, R186, R4 ;  /* 0x00000004ba097221 */ /* 0x000fe20000010000 */
[----:B------:R-:W-:Y:S01]  /*13f50*/  MOV R2, R73 ;  /* 0x0000004900027202 */ /* 0x000fe20000000f00 */
        /* <DEDUP_REMOVED lines=26> */
[----:B-1----:R-:W-:Y:S01]  /*14100*/  MOV R3, R72 ;  /* 0x0000004800037202 */ /* 0x002fe20000000f00 */
[----:B--2--5:R-:W-:-:S05]  /*14110*/  @P0 BRA `(.L_x_664) ;  /* 0xffffac2000000947 */ /* 0x024fca000383ffff */
.L_x_663:
        /* <DEDUP_REMOVED lines=26> */
[----:B------:R-:W-:Y:S01]  /*142c0*/  FSETP.NE.FTZ.AND P2, PT, R5, RZ, PT ;  /* 0x000000ff0500720b */ /* 0x000fe20003f55000 */
[----:B------:R-:W-:Y:S01]  /*142d0*/  CS2R R2, SRZ ;  /* 0x0000000000027805 */ /* 0x000fe2000001ff00 */
[----:B----4-:R-:W-:Y:S02]  /*142e0*/  FADD.FTZ R7, R8, R7 ;  /* 0x0000000708077221 */ /* 0x010fe40000010000 */
[----:B------:R-:W-:-:S03]  /*142f0*/  FSETP.NE.FTZ.AND P1, PT, R6, RZ, PT ;  /* 0x000000ff0600720b */ /* 0x000fc60003f35000 */
[----:B------:R-:W-:-:S04]  /*14300*/  FSETP.NE.FTZ.AND P0, PT, R7, RZ, PT ;  /* 0x000000ff0700720b */ /* 0x000fc80003f15000 */
        /* <DEDUP_REMOVED lines=89> */
.L_x_643:
        /* <DEDUP_REMOVED lines=135> */
.L_x_668:
        /* <DEDUP_REMOVED lines=48> */
[--C-:B------:R-:W-:Y:S01]  /*15410*/  IMAD.MOV.U32 R2, RZ, RZ, R3.reuse ;  /* 0x000000ffff027224 */ /* 0x100fe200078e0003 */
        /* <DEDUP_REMOVED lines=145> */
.L_x_667:
        /* <DEDUP_REMOVED lines=31> */
.L_x_669:
        /* <DEDUP_REMOVED lines=13> */
[----:B------:R-:W-:Y:S01]  /*15ff0*/  ULDC.64 UR4, c[0x0][0x490] ;  /* 0x0001240000047ab9 */ /* 0x000fe20000000a00 */
[----:B------:R-:W-:Y:S01]  /*16000*/  IMAD.MOV.U32 R2, RZ, RZ, R3 ;  /* 0x000000ffff027224 */ /* 0x000fe200078e0003 */
[----:B------:R-:W-:Y:S02]  /*16010*/  UIMAD UR7, UR8, UR4, URZ ;  /* 0x00000004080772a4 */ /* 0x000fe4000f8e023f */
[----:B------:R-:W-:Y:S01]  /*16020*/  ISETP.NE.AND P0, PT, R0, 0x1, PT ;  /* 0x000000010000780c */ /* 0x000fe20003f05270 */
[----:B------:R-:W-:Y:S02]  /*16030*/  UMOV UR16, UR10 ;  /* 0x0000000a00107c82 */ /* 0x000fe40008000000 */
        /* <DEDUP_REMOVED lines=19> */
[----:B------:R-:W-:-:S05]  /*16170*/  IMAD R4, R0, c[0x0][0x48c], R4 ;  /* 0x0001230000047a24 */ /* 0x000fca00078e0204 */
[----:B------:R-:W-:Y:S02]  /*16180*/  IADD3 R0, R3, R4, RZ ;  /* 0x0000000403007210 */ /* 0x000fe40007ffe0ff */
[----:B------:R-:W-:-:S04]  /*16190*/  LEA R4, P0, R2, c[0x0][0x450], 0x2 ;  /* 0x0001140002047a11 */ /* 0x000fc800078010ff */
[----:B------:R-:W-:Y:S01]  /*161a0*/  LEA.HI.X R5, R2, c[0x0][0x454], R0, 0x2, P0 ;  /* 0x0001150002057a11 */ /* 0x000fe200000f1400 */
[----:B------:R-:W-:-:S05]  /*161b0*/  IMAD.MOV.U32 R0, RZ, RZ, -0x800000 ;  /* 0xff800000ff007424 */ /* 0x000fca00078e00ff */
[----:B------:R1:W-:Y:S03]  /*161c0*/  STG.E [R4.64], R0 ;  /* 0x0000000004007986 */ /* 0x0003e6000c10190e */
.L_x_671:
[----:B------:R-:W-:Y:S05]  /*161d0*/  BSYNC B0 ;  /* 0x0000000000007941 */ /* 0x000fea0003800000 */
.L_x_670:
        /* <DEDUP_REMOVED lines=107> */
.L_x_672:
        /* <DEDUP_REMOVED lines=15> */
.L_x_1605:


//--------------------- .text._ZN7cutlass13device_kernelIN5flash19enable_sm80_to_sm89INS1_16FlashAttnFwdSm80INS1_25CollectiveMainloopFwdSm80ILi4ELi1ELb0EN4cute5tupleIJNS5_1CILi128EEENS7_ILi112EEENS7_ILi64EEEEEELi64ENS_10bfloat16_tEfNS_4arch4Sm80ELb1ELb0ELb1ELb1ELb1ELb1ELb1ELb0EEENS1_21CollectiveEpilogueFwdINS6_IJS8_SA_S9_EEENS6_IJNS7_ILi1EEESI_SI_EEESC_SE_Li128ELb1ELb1ELb0ELb0EEENS1_19SingleTileSchedulerILb1ELb0ELb1ELi128EEEEEEEEEvNT_6ParamsE --------------------------
	.section	.text._ZN7cutlass13device_kernelIN5flash19enable_sm80_to_sm89INS1_16FlashAttnFwdSm80INS1_25CollectiveMainloopFwdSm80ILi4ELi1ELb0EN4cute5tupleIJNS5_1CILi128EEENS7_ILi112EEENS7_ILi64EEEEEELi64ENS_10bfloat16_tEfNS_4arch4Sm80ELb1ELb0ELb1ELb1ELb1ELb1ELb1ELb0EEENS1_21CollectiveEpilogueFwdINS6_IJS8_SA_S9_EEENS6_IJNS7_ILi1EEESI_SI_EEESC_SE_Li128ELb1ELb1ELb0ELb0EEENS1_19SingleTileSchedulerILb1ELb0ELb1ELi128EEEEEEEEEvNT_6ParamsE,"ax",@progbits
	.sectioninfo	@"SHI_REGISTERS=255"
	.align	128
.text._ZN7cutlass13device_kernelIN5flash19enable_sm80_to_sm89INS1_16FlashAttnFwdSm80INS1_25CollectiveMainloopFwdSm80ILi4ELi1ELb0EN4cute5tupleIJNS5_1CILi128EEENS7_ILi112EEENS7_ILi64EEEEEELi64ENS_10bfloat16_tEfNS_4arch4Sm80ELb1ELb0ELb1ELb1ELb1ELb1ELb1ELb0EEENS1_21CollectiveEpilogueFwdINS6_IJS8_SA_S9_EEENS6_IJNS7_ILi1EEESI_SI_EEESC_SE_Li128ELb1ELb1ELb0ELb0EEENS1_19SingleTileSchedulerILb1ELb0ELb1ELi128EEEEEEEEEvNT_6ParamsE:
        .type           _ZN7cutlass13device_kernelIN5flash19enable_sm80_to_sm89INS1_16FlashAttnFwdSm80INS1_25CollectiveMainloopFwdSm80ILi4ELi1ELb0EN4cute5tupleIJNS5_1CILi128EEENS7_ILi112EEENS7_ILi64EEEEEELi64ENS_10bfloat16_tEfNS_4arch4Sm80ELb1ELb0ELb1ELb1ELb1ELb1ELb1ELb0EEENS1_21CollectiveEpilogueFwdINS6_IJS8_SA_S9_EEENS6_IJNS7_ILi1EEESI_SI_EEESC_SE_Li128ELb1ELb1ELb0ELb0EEENS1_19SingleTileSchedulerILb1ELb0ELb1ELi128EEEEEEEEEvNT_6ParamsE,@function
        .size           _ZN7cutlass13device_kernelIN5flash19enable_sm80_to_sm89INS1_16FlashAttnFwdSm80INS1_25CollectiveMainloopFwdSm80ILi4ELi1ELb0EN4cute5tupleIJNS5_1CILi128EEENS7_ILi112EEENS7_ILi64EEEEEELi64ENS_10bfloat16_tEfNS_4arch4Sm80ELb1ELb0ELb1ELb1ELb1ELb1ELb1ELb0EEENS1_21CollectiveEpilogueFwdINS6_IJS8_SA_S9_EEENS6_IJNS7_ILi1EEESI_SI_EEESC_SE_Li128ELb1ELb1ELb0ELb0EEENS1_19SingleTileSchedulerILb1ELb0ELb1ELi128EEEEEEEEEvNT_6ParamsE,(.L_x_1606 - _ZN7cutlass13device_kernelIN5flash19enable_sm80_to_sm89INS1_16FlashAttnFwdSm80INS1_25CollectiveMainloopFwdSm80ILi4ELi1ELb0EN4cute5tupleIJNS5_1CILi128EEENS7_ILi112EEENS7_ILi64EEEEEELi64ENS_10bfloat16_tEfNS_4arch4Sm80ELb1ELb0ELb1ELb1ELb1ELb1ELb1ELb0EEENS1_21CollectiveEpilogueFwdINS6_IJS8_SA_S9_EEENS6_IJNS7_ILi1EEESI_SI_EEESC_SE_Li128ELb1ELb1ELb0ELb0EEENS1_19SingleTileSchedulerILb1ELb0ELb1ELi128EEEEEEEEEvNT_6ParamsE)
        .other          _ZN7cutlass13device_kernelIN5flash19enable_sm80_to_sm89INS1_16FlashAttnFwdSm80INS1_25CollectiveMainloopFwdSm80ILi4ELi1ELb0EN4cute5tupleIJNS5_1CILi128EEENS7_ILi112EEENS7_ILi64EEEEEELi64ENS_10bfloat16_tEfNS_4arch4Sm80ELb1ELb0ELb1ELb1ELb1ELb1ELb1ELb0EEENS1_21CollectiveEpilogueFwdINS6_IJS8_SA_S9_EEENS6_IJNS7_ILi1EEESI_SI_EEESC_SE_Li128ELb1ELb1ELb0ELb0EEENS1_19SingleTileSchedulerILb1ELb0ELb1ELi128EEEEEEEEEvNT_6ParamsE,@"STO_CUDA_ENTRY STV_DEFAULT"
_ZN7cutlass13device_kernelIN5flash19enable_sm80_to_sm89INS1_16FlashAttnFwdSm80INS1_25CollectiveMainloopFwdSm80ILi4ELi1ELb0EN4cute5tupleIJNS5_1CILi128EEENS7_ILi112EEENS7_ILi64EEEEEELi64ENS_10bfloat16_tEfNS_4arch4Sm80ELb1ELb0ELb1ELb1ELb1ELb1ELb1ELb0EEENS1_21CollectiveEpilogueFwdINS6_IJS8_SA_S9_EEENS6_IJNS7_ILi1EEESI_SI_EEESC_SE_Li128ELb1ELb1ELb0ELb0EEENS1_19SingleTileSchedulerILb1ELb0ELb1ELi128EEEEEEEEEvNT_6ParamsE:
        /* <DEDUP_REMOVED lines=21> */
.L_x_674:
        /* <DEDUP_REMOVED lines=13> */
.L_x_676:
[----:B------:R-:W-:Y:S02]  /*0220*/  ULDC UR6, c[0x0][0x54c] ;  /* 0x0001530000067ab9 */ /* 0x000fe40000000800 */
.L_x_675:
[----:B------:R-:W-:Y:S02]  /*0230*/  ULDC UR4, c[0x0][0x548] ;  /* 0x0001520000047ab9 */ /* 0x000fe40000000800 */
[----:B------:R-:W-:-:S02]  /*0240*/  USHF.L.U32 UR17, UR17, 0x7, URZ ;  /* 0x0000000711117899 */ /* 0x000fc4000800063f */
[----:B------:R-:W-:-:S04]  /*0250*/  UIMAD UR4, UR6, UR4, URZ ;  /* 0x00000004060472a4 */ /* 0x000fc8000f8e023f */
[----:B------:R-:W-:-:S04]  /*0260*/  UISETP.GE.AND UP0, UPT, UR17, UR4, UPT ;  /* 0x000000041100728c */ /* 0x000fc8000bf06270 */
[----:B------:R-:W-:Y:S01]  /*0270*/  USEL UR21, UR21, 0xffffffff, !UP0 ;  /* 0xffffffff15157887 */ /* 0x000fe2000c000000 */
[----:B------:R-:W-:Y:S05]  /*0280*/  BRA `(.L_x_677) ;  /* 0x000001b000007947 */ /* 0x000fea0003800000 */
.L_x_673:
        /* <DEDUP_REMOVED lines=8> */
.L_x_678:
        /* <DEDUP_REMOVED lines=13> */
.L_x_680:
[----:B------:R-:W-:Y:S02]  /*03e0*/  ULDC UR6, c[0x0][0x54c] ;  /* 0x0001530000067ab9 */ /* 0x000fe40000000800 */
.L_x_679:
[----:B------:R-:W-:Y:S02]  /*03f0*/  ULDC UR4, c[0x0][0x548] ;  /* 0x0001520000047ab9 */ /* 0x000fe40000000800 */
[----:B------:R-:W-:-:S02]  /*0400*/  USHF.L.U32 UR17, UR17, 0x7, URZ ;  /* 0x0000000711117899 */ /* 0x000fc4000800063f */
[----:B------:R-:W-:-:S04]  /*0410*/  UIMAD UR4, UR6, UR4, URZ ;  /* 0x00000004060472a4 */ /* 0x000fc8000f8e023f */
[----:B------:R-:W-:-:S04]  /*0420*/  UISETP.GE.AND UP0, UPT, UR17, UR4, UPT ;  /* 0x000000041100728c */ /* 0x000fc8000bf06270 */
[----:B------:R-:W-:-:S06]  /*0430*/  USEL UR21, UR21, 0xffffffff, !UP0 ;  /* 0xffffffff15157887 */ /* 0x000fcc000c000000 */
.L_x_677:
        /* <DEDUP_REMOVED lines=16> */
[----:B------:R-:W-:Y:S01]  /*0540*/  UIMAD.WIDE UR8, UR21, UR5, UR8 ;  /* 0x00000005150872a5 */ /* 0x000fe2000f8e0208 */
[----:B------:R-:W-:Y:S02]  /*0550*/  ISETP.NE.U32.AND P4, PT, RZ, c[0x0][0x350], PT ;  /* 0x0000d400ff007a0c */ /* 0x000fe40003f85070 */
[----:B------:R-:W-:Y:S01]  /*0560*/  @UP1 UIMAD.WIDE UR10, UR21, UR5, UR10 ;  /* 0x00000005150a12a5 */ /* 0x000fe2000f8e020a */
[----:B------:R-:W-:Y:S01]  /*0570*/  IMAD.U32 R2, RZ, RZ, UR6 ;  /* 0x00000006ff027e24 */ /* 0x000fe2000f8e00ff */
[----:B------:R-:W-:Y:S01]  /*0580*/  MOV R3, UR7 ;  /* 0x0000000700037c02 */ /* 0x000fe20008000f00 */
[----:B------:R-:W-:Y:S01]  /*0590*/  ULDC.64 UR6, c[0x0][0x358] ;  /* 0x0000d60000067ab9 */ /* 0x000fe20000000a00 */
[----:B------:R-:W-:Y:S01]  /*05a0*/  IMAD.U32 R8, RZ, RZ, UR8 ;  /* 0x00000008ff087e24 */ /* 0x000fe2000f8e00ff */
[----:B------:R-:W-:Y:S01]  /*05b0*/  UISETP.NE.U32.AND UP3, UPT, URZ, UR6, UPT ;  /* 0x000000063f00728c */ /* 0x000fe2000bf65070 */
[----:B------:R-:W-:Y:S01]  /*05c0*/  IMAD.U32 R9, RZ, RZ, UR9 ;  /* 0x00000009ff097e24 */ /* 0x000fe2000f8e00ff */
[----:B------:R-:W-:Y:S01]  /*05d0*/  ISETP.NE.AND.EX P4, PT, RZ, c[0x0][0x354], PT, P4 ;  /* 0x0000d500ff007a0c */ /* 0x000fe20003f85340 */
[----:B------:R-:W-:Y:S01]  /*05e0*/  IMAD.U32 R4, RZ, RZ, UR10 ;  /* 0x0000000aff047e24 */ /* 0x000fe2000f8e00ff */
[----:B------:R-:W-:Y:S01]  /*05f0*/  UISETP.NE.AND.EX UP3, UPT, URZ, UR7, UPT, UP3 ;  /* 0x000000073f00728c */ /* 0x000fe2000bf65330 */
[----:B------:R-:W-:Y:S01]  /*0600*/  IMAD.U32 R5, RZ, RZ, UR11 ;  /* 0x0000000bff057e24 */ /* 0x000fe2000f8e00ff */
[----:B------:R-:W-:Y:S01]  /*0610*/  ULDC.64 UR8, c[0x0][0x350] ;  /* 0x0000d40000087ab9 */ /* 0x000fe20000000a00 */
[----:B------:R1:W2:Y:S01]  /*0620*/  @P1 LDG.E R0, [R2.64] ;  /* 0x0000001602001981 */ /* 0x0002a2000c1e1900 */
[----:B------:R-:W-:-:S02]  /*0630*/  ULDC.64 UR6, c[0x0][0x358] ;  /* 0x0000d60000067ab9 */ /* 0x000fc40000000a00 */
[----:B------:R-:W-:Y:S01]  /*0640*/  PLOP3.LUT P0, PT, PT, PT, UP3, 0x80, 0x0 ;  /* 0x000000000000781c */ /* 0x000fe20003f0f038 */
[----:B------:R-:W-:Y:S01]  /*0650*/  UIMAD.WIDE UR8, UR21, UR5, UR8 ;  /* 0x00000005150872a5 */ /* 0x000fe2000f8e0208 */
[----:B------:R3:W4:Y:S01]  /*0660*/  @P2 LDG.E R7, [R4.64] ;  /* 0x0000001604072981 */ /* 0x000722000c1e1900 */
[----:B------:R-:W-:Y:S01]  /*0670*/  UIMAD.WIDE UR6, UR21, UR5, UR6 ;  /* 0x00000005150672a5 */ /* 0x000fe2000f8e0206 */
[----:B------:R-:W-:Y:S01]  /*0680*/  MOV R27, RZ ;  /* 0x000000ff001b7202 */ /* 0x000fe20000000f00 */
[----:B------:R-:W-:Y:S01]  /*0690*/  IMAD.MOV.U32 R10, RZ, RZ, RZ ;  /* 0x000000ffff0a7224 */ /* 0x000fe200078e00ff */
[----:B------:R-:W4:Y:S03]  /*06a0*/  @P3 LDG.E R6, [R8.64] ;  /* 0x0000001608063981 */ /* 0x000f26000c1e1900 */
[----:B-1----:R-:W-:Y:S01]  /*06b0*/  IMAD.U32 R2, RZ, RZ, UR6 ;  /* 0x00000006ff027e24 */ /* 0x002fe2000f8e00ff */
[----:B------:R-:W-:Y:S01]  /*06c0*/  MOV R3, UR7 ;  /* 0x0000000700037c02 */ /* 0x000fe20008000f00 */
[----:B---3--:R-:W-:Y:S01]  /*06d0*/  IMAD.U32 R4, RZ, RZ, UR8 ;  /* 0x00000008ff047e24 */ /* 0x008fe2000f8e00ff */
[----:B------:R-:W-:-:S03]  /*06e0*/  MOV R5, UR9 ;  /* 0x0000000900057c02 */ /* 0x000fc60008000f00 */
        /* <DEDUP_REMOVED lines=21> */
.L_x_681:
        /* <DEDUP_REMOVED lines=10> */
.L_x_682:
[----:B------:R-:W-:Y:S05]  /*08e0*/  @!P4 BRA `(.L_x_683) ;  /* 0x000000500000c947 */ /* 0x000fea0003800000 */
[----:B-1--4-:R1:W4:Y:S04]  /*08f0*/  LDG.E R0, [R4.64] ;  /* 0x0000001604007981 */ /* 0x012328000c1e1900 */
[----:B-1-3--:R-:W3:Y:S01]  /*0900*/  LDG.E R4, [R4.64+0x4] ;  /* 0x0000041604047981 */ /* 0x00aee2000c1e1900 */
[----:B----4-:R-:W1:Y:S08]  /*0910*/  R2UR UR24, R0 ;  /* 0x00000000001873c2 */ /* 0x010e7000000e0000 */
[----:B---3--:R-:W1:Y:S02]  /*0920*/  R2UR UR6, R4 ;  /* 0x00000000040673c2 */ /* 0x008e6400000e0000 */
[----:B-1----:R-:W-:-:S06]  /*0930*/  UIADD3 UR24, -UR24, UR6, URZ ;  /* 0x0000000618187290 */ /* 0x002fcc000fffe13f */
.L_x_683:
        /* <DEDUP_REMOVED lines=12> */
[----:B------:R-:W-:Y:S02]  /*0a00*/  ULDC UR10, c[0x0][0x2c4] ;  /* 0x0000b100000a7ab9 */ /* 0x000fe40000000800 */
[----:B------:R-:W-:Y:S02]  /*0a10*/  UISETP.NE.AND UP2, UPT, UR10, 0x1, UPT ;  /* 0x000000010a00788c */ /* 0x000fe4000bf45270 */
[----:B------:R-:W-:-:S09]  /*0a20*/  UIADD3 UR10, -UR18, UR24, URZ ;  /* 0x00000018120a7290 */ /* 0x000fd2000fffe13f */
[----:B------:R-:W-:Y:S01]  /*0a30*/  @UP2 UIADD3 UR26, UR17, 0x7f, URZ ;  /* 0x0000007f111a2890 */ /* 0x000fe2000fffe03f */
[----:B----4-:R-:W4:Y:S08]  /*0a40*/  @P0 R2UR UR6, R0 ;  /* 0x00000000000603c2 */ /* 0x010f3000000e0000 */
[----:B---3--:R-:W4:Y:S02]  /*0a50*/  @P0 R2UR UR7, R2 ;  /* 0x00000000020703c2 */ /* 0x008f2400000e0000 */
[----:B----4-:R-:W-:-:S03]  /*0a60*/  @UP3 UIADD3 UR4, -UR6, UR7, URZ ;  /* 0x0000000706043290 */ /* 0x010fc6000fffe13f */
[----:B------:R-:W-:Y:S02]  /*0a70*/  ULDC.64 UR6, c[0x0][0x2c8] ;  /* 0x0000b20000067ab9 */ /* 0x000fe40000000a00 */
[----:B------:R-:W-:Y:S02]  /*0a80*/  UIMAD.WIDE.U32 UR26, UR26, UR6, URZ ;  /* 0x000000061a1a72a5 */ /* 0x000fe4000f8e003f */
[----:B------:R-:W-:Y:S02]  /*0a90*/  UIADD3 UR14, UR10, UR4, URZ ;  /* 0x000000040a0e7290 */ /* 0x000fe4000fffe03f */
[----:B------:R-:W-:Y:S02]  /*0aa0*/  UIADD3 UR6, UR17, 0x7f, URZ ;  /* 0x0000007f11067890 */ /* 0x000fe4000fffe03f */
[----:B--2---:R-:W-:Y:S02]  /*0ab0*/  UIADD3 UR12, UR14, 0x70, -UR20 ;  /* 0x000000700e0c7890 */ /* 0x004fe4000fffe814 */
[----:B------:R-:W-:-:S02]  /*0ac0*/  @UP2 UMOV UR11, UR27 ;  /* 0x0000001b000b2c82 */ /* 0x000fc40008000000 */
[----:B------:R-:W-:Y:S02]  /*0ad0*/  @UP2 USHF.R.U32.HI UR6, URZ, UR7, UR11 ;  /* 0x000000073f062299 */ /* 0x000fe4000801160b */
[----:B------:R-:W-:Y:S02]  /*0ae0*/  UIADD3 UR27, UR14, 0x6f, URZ ;  /* 0x0000006f0e1b7890 */ /* 0x000fe4000fffe03f */
[----:B------:R-:W-:Y:S02]  /*0af0*/  UIADD3 UR7, UR12, UR6, URZ ;  /* 0x000000060c077290 */ /* 0x000fe4000fffe03f */
[----:B------:R-:W-:Y:S02]  /*0b00*/  UMOV UR26, URZ ;  /* 0x0000003f001a7c82 */ /* 0x000fe40008000000 */
[----:B------:R-:W-:Y:S02]  /*0b10*/  UMOV UR6, URZ ;  /* 0x0000003f00067c82 */ /* 0x000fe40008000000 */
[----:B------:R-:W-:-:S02]  /*0b20*/  UIMAD.WIDE UR26, UR27, -0x6db6db6d, UR26 ;  /* 0x924924931b1a78a5 */ /* 0x000fc4000f8e021a */
[----:B------:R-:W-:Y:S02]  /*0b30*/  UIMAD.WIDE UR6, UR7, -0x6db6db6d, UR6 ;  /* 0x92492493070678a5 */ /* 0x000fe4000f8e0206 */
[----:B------:R-:W-:-:S03]  /*0b40*/  UIADD3 UR6, -UR10, URZ, URZ ;  /* 0x0000003f0a067290 */ /* 0x000fc6000fffe13f */
[----:B------:R-:W-:Y:S02]  /*0b50*/  UMOV UR25, UR27 ;  /* 0x0000001b00197c82 */ /* 0x000fe40008000000 */
[----:B------:R-:W-:Y:S02]  /*0b60*/  UMOV UR11, UR7 ;  /* 0x00000007000b7c82 */ /* 0x000fe40008000000 */
[----:B------:R-:W-:Y:S02]  /*0b70*/  USHF.R.U32.HI UR13, URZ, 0x1f, UR25 ;  /* 0x0000001f3f0d7899 */ /* 0x000fe40008011619 */
[----:B------:R-:W-:Y:S02]  /*0b80*/  USHF.R.U32.HI UR7, URZ, 0x1f, UR11 ;  /* 0x0000001f3f077899 */ /* 0x000fe4000801160b */
[----:B------:R-:W-:Y:S02]  /*0b90*/  UISETP.LT.AND UP0, UPT, URZ, UR6, UPT ;  /* 0x000000063f00728c */ /* 0x000fe4000bf01270 */
[----:B------:R-:W-:-:S02]  /*0ba0*/  ULEA.HI.SX32 UR13, UR25, UR13, 0x1a ;  /* 0x0000000d190d7291 */ /* 0x000fc4000f8fd23f */
[----:B------:R-:W-:Y:S02]  /*0bb0*/  ULEA.HI.SX32 UR11, UR11, UR7, 0x1a ;  /* 0x000000070b0b7291 */ /* 0x000fe4000f8fd23f */
[----:B------:R-:W-:Y:S02]  /*0bc0*/  USEL UR7, URZ, UR6, !UP0 ;  /* 0x000000063f077287 */ /* 0x000fe4000c000000 */
[----:B------:R-:W-:Y:S02]  /*0bd0*/  UISETP.LT.AND UP1, UPT, UR13, UR11, UPT ;  /* 0x0000000b0d00728c */ /* 0x000fe4000bf21270 */
[----:B------:R-:W-:Y:S02]  /*0be0*/  USHF.R.U32.HI UR6, URZ, 0x4, UR7 ;  /* 0x000000043f067899 */ /* 0x000fe40008011607 */
[----:B------:R-:W-:-:S04]  /*0bf0*/  USEL UR11, UR13, UR11, UP1 ;  /* 0x0000000b0d0b7287 */ /* 0x000fc80008800000 */
[----:B------:R-:W-:Y:S01]  /*0c00*/  UIMAD UR11, UR11, 0x70, -UR10 ;  /* 0x000000700b0b78a4 */ /* 0x000fe2000f8e0a0a */
[----:B------:R-:W-:-:S03]  /*0c10*/  MOV R0, UR6 ;  /* 0x0000000600007c02 */ /* 0x000fc60008000f00 */
[----:B------:R-:W-:Y:S02]  /*0c20*/  UISETP.LT.AND UP0, UPT, UR11, UR4, UPT ;  /* 0x000000040b00728c */ /* 0x000fe4000bf01270 */
[----:B------:R-:W-:Y:S02]  /*0c30*/  IMAD.WIDE.U32 R2, R0, 0x24924925, RZ ;  /* 0x2492492500027825 */ /* 0x000fe400078e00ff */
[----:B------:R-:W-:Y:S02]  /*0c40*/  USEL UR6, UR11, UR4, UP0 ;  /* 0x000000040b067287 */ /* 0x000fe40008000000 */
[----:B------:R-:W2:Y:S02]  /*0c50*/  R2UR UR27, R3 ;  /* 0x00000000031b73c2 */ /* 0x000ea400000e0000 */
[----:B------:R-:W-:-:S06]  /*0c60*/  UISETP.GT.AND UP0, UPT, UR6, UR7, UPT ;  /* 0x000000070600728c */ /* 0x000fcc000bf04270 */
[----:B------:R1:W3:Y:S05]  /*0c70*/  R2UR UR26, R2 ;  /* 0x00000000021a73c2 */ /* 0x0002ea00000e0000 */
[----:B------:R-:W-:-:S03]  /*0c80*/  @UP0 UIADD3 UR7, UR6, 0x6f, URZ ;  /* 0x0000006f06070890 */ /* 0x000fc6000fffe03f */
[----:B------:R-:W-:Y:S02]  /*0c90*/  @UP0 UMOV UR6, URZ ;  /* 0x0000003f00060c82 */ /* 0x000fe40008000000 */
[----:B------:R-:W-:-:S04]  /*0ca0*/  @UP0 UIMAD.WIDE UR8, UR7, -0x6db6db6d, UR6 ;  /* 0x92492493070808a5 */ /* 0x000fc8000f8e0206 */
[----:B------:R-:W-:Y:S02]  /*0cb0*/  @UP0 USHF.R.U32.HI UR6, URZ, 0x1f, UR9 ;  /* 0x0000001f3f060899 */ /* 0x000fe40008011609 */
[----:B--2---:R-:W-:Y:S02]  /*0cc0*/  UMOV UR11, UR27 ;  /* 0x0000001b000b7c82 */ /* 0x004fe40008000000 */
[----:B------:R-:W-:Y:S02]  /*0cd0*/  @UP0 ULEA.HI.SX32 UR11, UR9, UR6, 0x1a ;  /* 0x00000006090b0291 */ /* 0x000fe4000f8fd23f */
[----:B------:R-:W-:Y:S02]  /*0ce0*/  UMOV UR7, UR27 ;  /* 0x0000001b00077c82 */ /* 0x000fe40008000000 */
[----:B------:R-:W-:-:S06]  /*0cf0*/  UISETP.GT.AND UP0, UPT, UR11, UR27, UPT ;  /* 0x0000001b0b00728c */ /* 0x000fcc000bf04270 */
[----:B------:R-:W-:-:S13]  /*0d00*/  PLOP3.LUT P0, PT, PT, PT, UP0, 0x80, 0x0 ;  /* 0x000000000000781c */ /* 0x000fda0003f0f008 */
[----:B-1-3--:R-:W-:Y:S05]  /*0d10*/  @!P0 BRA `(.L_x_684) ;  /* 0x0000761000008947 */ /* 0x00afea0003800000 */
        /* <DEDUP_REMOVED lines=9> */
[----:B------:R-:W-:-:S03]  /*0db0*/  ULDC.64 UR8, c[0x0][0x240] ;  /* 0x0000900000087ab9 */ /* 0x000fc60000000a00 */
[----:B------:R-:W-:Y:S01]  /*0dc0*/  LEA.HI R0, R28, R246, RZ, 0x3 ;  /* 0x000000f61c007211 */ /* 0x000fe200078f18ff */
[----:B------:R1:W2:Y:S01]  /*0dd0*/  @P5 LDG.E R17, [R2.64] ;  /* 0x0000001602115981 */ /* 0x0002a2000c1e1900 */
[----:B------:R-:W-:Y:S01]  /*0de0*/  UIADD3 UR6, UR11, -0x1, URZ ;  /* 0xffffffff0b067890 */ /* 0x000fe2000fffe03f */
[----:B------:R-:W-:Y:S01]  /*0df0*/  IMAD.MOV.U32 R150, RZ, RZ, c[0x0][0x238] ;  /* 0x00008e00ff967624 */ /* 0x000fe200078e00ff */
[----:B------:R-:W-:Y:S01]  /*0e00*/  SHF.R.S32.HI R8, RZ, 0x3, R0 ;  /* 0x00000003ff087819 */ /* 0x000fe20000011400 */
[----:B------:R-:W-:Y:S01]  /*0e10*/  UMOV UR5, 0x70 ;  /* 0x0000007000057882 */ /* 0x000fe20000000000 */
[----:B------:R-:W-:Y:S01]  /*0e20*/  LOP3.LUT R0, R0, 0x1ffffff8, RZ, 0xc0, !PT ;  /* 0x1ffffff800007812 */ /* 0x000fe200078ec0ff */
[----:B------:R-:W-:Y:S01]  /*0e30*/  ULDC.64 UR10, c[0x0][0x238] ;  /* 0x00008e00000a7ab9 */ /* 0x000fe20000000a00 */
        /* <DEDUP_REMOVED lines=9> */
[----:B------:R-:W-:Y:S01]  /*0ed0*/  IMAD.WIDE.U32 R12, R150, 0x20, RZ ;  /* 0x00000020960c7825 */ /* 0x000fe200078e00ff */
[----:B------:R-:W-:Y:S01]  /*0ee0*/  USEL UR28, UR21, URZ, !UP3 ;  /* 0x0000003f151c7287 */ /* 0x000fe2000d800000 */
[----:B------:R-:W-:Y:S01]  /*0ef0*/  LEA.HI R91, R28, R246, RZ, 0x6 ;  /* 0x000000f61c5b7211 */ /* 0x000fe200078f30ff */
[----:B------:R-:W-:Y:S01]  /*0f00*/  USEL UR25, UR10, URZ, !UP3 ;  /* 0x0000003f0a197287 */ /* 0x000fe2000d800000 */
[----:B------:R-:W-:Y:S01]  /*0f10*/  SHF.R.S32.HI R5, RZ, 0x1f, R4 ;  /* 0x0000001fff057819 */ /* 0x000fe20000011404 */
[----:B------:R-:W-:Y:S01]  /*0f20*/  ULDC.64 UR8, c[0x0][0x248] ;  /* 0x0000920000087ab9 */ /* 0x000fe20000000a00 */
[----:B------:R-:W-:Y:S01]  /*0f30*/  IMAD.U32 R6, RZ, RZ, UR26 ;  /* 0x0000001aff067e24 */ /* 0x000fe2000f8e00ff */
[----:B------:R-:W-:Y:S01]  /*0f40*/  UIMAD UR8, UR25, UR8, URZ ;  /* 0x00000008190872a4 */ /* 0x000fe2000f8e023f */
[----:B------:R-:W-:Y:S01]  /*0f50*/  IMAD.U32 R96, RZ, RZ, UR28 ;  /* 0x0000001cff607e24 */ /* 0x000fe2000f8e00ff */
[----:B-1----:R-:W-:Y:S01]  /*0f60*/  SHF.R.S32.HI R2, RZ, 0x1f, R10 ;  /* 0x0000001fff027819 */ /* 0x002fe2000001140a */
[----:B------:R-:W-:Y:S01]  /*0f70*/  UIMAD UR11, UR5, UR11, URZ ;  /* 0x0000000b050b72a4 */ /* 0x000fe2000f8e023f */
[----:B------:R-:W-:Y:S01]  /*0f80*/  IMAD.MOV.U32 R146, RZ, RZ, R6 ;  /* 0x000000ffff927224 */ /* 0x000fe200078e0006 */
[----:B------:R-:W-:Y:S01]  /*0f90*/  UIMAD UR8, UR28, UR9, UR8 ;  /* 0x000000091c0872a4 */ /* 0x000fe2000f8e0208 */
[----:B------:R-:W-:Y:S01]  /*0fa0*/  LEA.HI.X.SX32 R129, R8, R2, 0x1, P0 ;  /* 0x0000000208817211 */ /* 0x000fe200000f0eff */
[----:B------:R-:W-:Y:S01]  /*0fb0*/  IMAD.WIDE.U32 R2, R128, c[0x0][0x238], R4 ;  /* 0x00008e0080027a25 */ /* 0x000fe200078e0004 */
[----:B------:R-:W-:Y:S01]  /*0fc0*/  UIADD3 UR11, UR27, UR11, URZ ;  /* 0x0000000b1b0b7290 */ /* 0x000fe2000fffe03f */
[----:B------:R-:W-:-:S02]  /*0fd0*/  ISETP.GE.AND P6, PT, R4, c[0x0][0x1d4], PT ;  /* 0x0000750004007a0c */ /* 0x000fc40003fc6270 */
[----:B------:R-:W-:Y:S01]  /*0fe0*/  IMAD R0, R129, c[0x0][0x238], RZ ;  /* 0x00008e0081007a24 */ /* 0x000fe200078e02ff */
[----:B------:R-:W-:Y:S01]  /*0ff0*/  UIMAD UR9, UR11, UR6, URZ ;  /* 0x000000060b0972a4 */ /* 0x000fe2000f8e023f */
[----:B------:R-:W-:Y:S01]  /*1000*/  IMAD.U32 R7, RZ, RZ, UR27 ;  /* 0x0000001bff077e24 */ /* 0x000fe2000f8e00ff */
[----:B------:R-:W-:Y:S01]  /*1010*/  LEA.HI R26, R28, R246, RZ, 0x2 ;  /* 0x000000f61c1a7211 */ /* 0x000fe200078f10ff */
[----:B------:R-:W-:Y:S01]  /*1020*/  IMAD R0, R128, c[0x0][0x23c], R0 ;  /* 0x00008f0080007a24 */ /* 0x000fe200078e0200 */
[----:B------:R-:W-:Y:S01]  /*1030*/  IADD3 R147, R27, UR24, RZ ;  /* 0x000000181b937c10 */ /* 0x000fe2000fffe0ff */
[----:B------:R-:W-:Y:S01]  /*1040*/  IMAD.SHL.U32 R11, R29, 0x20, RZ ;  /* 0x000000201d0b7824 */ /* 0x000fe200078e00ff */
[----:B------:R-:W-:Y:S01]  /*1050*/  SHF.R.S32.HI R35, RZ, 0x2, R26 ;  /* 0x00000002ff237819 */ /* 0x000fe2000001141a */
[----:B------:R-:W-:Y:S01]  /*1060*/  IMAD.IADD R3, R3, 0x1, R0 ;  /* 0x0000000103037824 */ /* 0x000fe200078e0200 */
[----:B------:R-:W-:Y:S01]  /*1070*/  ULDC UR24, c[0x0][0x294] ;  /* 0x0000a50000187ab9 */ /* 0x000fe20000000800 */
[----:B------:R-:W-:Y:S01]  /*1080*/  IMAD.U32 R0, RZ, RZ, UR16 ;  /* 0x00000010ff007e24 */ /* 0x000fe2000f8e00ff */
[----:B------:R-:W-:Y:S01]  /*1090*/  IADD3 R158, R35, 0x40, RZ ;  /* 0x00000040239e7810 */ /* 0x000fe20007ffe0ff */
[----:B------:R-:W-:Y:S01]  /*10a0*/  IMAD.SHL.U32 R91, R91, 0x8, RZ ;  /* 0x000000085b5b7824 */ /* 0x000fe200078e00ff */
[C---:B------:R-:W-:Y:S01]  /*10b0*/  IADD3 R159, R35.reuse, 0x20, RZ ;  /* 0x00000020239f7810 */ /* 0x040fe20007ffe0ff */
[----:B------:R-:W-:Y:S01]  /*10c0*/  IMAD.WIDE.U32 R2, R0, c[0x0][0x240], R2 ;  /* 0x0000900000027a25 */ /* 0x000fe200078e0002 */
[----:B------:R-:W-:Y:S01]  /*10d0*/  IADD3 R157, R35, 0x60, RZ ;  /* 0x00000060239d7810 */ /* 0x000fe20007ffe0ff */
[----:B------:R-:W-:Y:S01]  /*10e0*/  UIMAD UR24, UR5, UR24, URZ ;  /* 0x00000018051872a4 */ /* 0x000fe2000f8e023f */
[----:B------:R-:W-:Y:S01]  /*10f0*/  P2R R122, PR, RZ, 0x40 ;  /* 0x00000040ff7a7803 */ /* 0x000fe20000000000 */
[----:B------:R-:W-:Y:S01]  /*1100*/  IMAD.U32 R0, RZ, RZ, UR6 ;  /* 0x00000006ff007e24 */ /* 0x000fe2000f8e00ff */
[----:B------:R-:W-:Y:S01]  /*1110*/  IADD3 R3, R3, UR29, RZ ;  /* 0x0000001d03037c10 */ /* 0x000fe2000fffe0ff */
[----:B------:R-:W-:Y:S01]  /*1120*/  USHF.R.S32.HI UR29, URZ, 0x1f, UR6 ;  /* 0x0000001f3f1d7899 */ /* 0x000fe20008011406 */
[----:B------:R-:W-:-:S02]  /*1130*/  IMAD.MOV.U32 R154, RZ, RZ, 0x6 ;  /* 0x00000006ff9a7424 */ /* 0x000fc400078e00ff */
        /* <DEDUP_REMOVED lines=8> */
[----:B------:R-:W-:Y:S01]  /*11c0*/  IMAD.MOV.U32 R156, RZ, RZ, 0x5 ;  /* 0x00000005ff9c7424 */ /* 0x000fe200078e00ff */
[----:B------:R-:W-:Y:S01]  /*11d0*/  LOP3.LUT R0, R0, 0x1c0, RZ, 0xc0, !PT ;  /* 0x000001c000007812 */ /* 0x000fe200078ec0ff */
[----:B------:R-:W-:Y:S01]  /*11e0*/  IMAD.SHL.U32 R151, R150, 0x20, RZ ;  /* 0x0000002096977824 */ /* 0x000fe200078e00ff */
        /* <DEDUP_REMOVED lines=14> */
[----:B------:R-:W-:Y:S01]  /*12d0*/  IMAD.MOV.U32 R175, RZ, RZ, c[0x0][0x27c] ;  /* 0x00009f00ffaf7624 */ /* 0x000fe200078e00ff */
[----:B------:R-:W-:Y:S01]  /*12e0*/  @P0 LEA R6, P2, R0, c[0x0][0x220], 0x1 ;  /* 0x0000880000060a11 */ /* 0x000fe200078408ff */
[----:B------:R-:W-:Y:S01]  /*12f0*/  IMAD.MOV.U32 R152, RZ, RZ, c[0x0][0x27c] ;  /* 0x00009f00ff987624 */ /* 0x000fe200078e00ff */
[----:B------:R-:W-:Y:S01]  /*1300*/  @P4 IADD3.X R11, R3, R13, R11, P3, !PT ;  /* 0x0000000d030b4210 */ /* 0x000fe20001ffe40b */
[----:B------:R-:W-:Y:S01]  /*1310*/  IMAD.WIDE.U32 R12, R12, c[0x0][0x260], R4 ;  /* 0x000098000c0c7a25 */ /* 0x000fe200078e0004 */
[----:B------:R-:W-:-:S02]  /*1320*/  LOP3.LUT R91, R9, 0xfffffe00, R91, 0xf8, !PT ;  /* 0xfffffe00095b7812 */ /* 0x000fc400078ef85b */
[----:B------:R-:W-:Y:S01]  /*1330*/  @P1 LEA R4, P3, R2, c[0x0][0x220], 0x1 ;  /* 0x0000880002041a11 */ /* 0x000fe200078608ff */
[----:B------:R-:W-:Y:S01]  /*1340*/  IMAD.SHL.U32 R152, R152, 0x2, RZ ;  /* 0x0000000298987824 */ /* 0x000fe200078e00ff */
[----:B------:R-:W-:Y:S01]  /*1350*/  @P0 LEA.HI.X R7, R0, c[0x0][0x224], R7, 0x1, P2 ;  /* 0x0000890000070a11 */ /* 0x000fe200010f0c07 */
[----:B------:R-:W-:Y:S01]  /*1360*/  IMAD.SHL.U32 R91, R91, 0x2, RZ ;  /* 0x000000025b5b7824 */ /* 0x000fe200078e00ff */
[----:B------:R-:W-:Y:S02]  /*1370*/  LOP3.LUT R0, R26, 0xfffffffc, RZ, 0xc0, !PT ;  /* 0xfffffffc1a007812 */ /* 0x000fe400078ec0ff */
[----:B------:R-:W-:Y:S02]  /*1380*/  @P1 LEA.HI.X R5, R2, c[0x0][0x224], R3, 0x1, P3 ;  /* 0x0000890002051a11 */ /* 0x000fe400018f0c03 */
        /* <DEDUP_REMOVED lines=44> */
[C---:B---3--:R-:W-:Y:S01]  /*1650*/  IMAD.WIDE.U32 R6, R35.reuse, c[0x0][0x290], R32 ;  /* 0x0000a40023067a25 */ /* 0x048fe200078e0020 */
        /* <DEDUP_REMOVED lines=30> */
[----:B--2---:R1:W2:Y:S02]  /*1840*/  @P5 R2UR UR30, R17 ;  /* 0x00000000111e53c2 */ /* 0x0042a400000e0000 */
[----:B-1----:R-:W-:Y:S01]  /*1850*/  IMAD.IADD R17, R16, 0x1, R7 ;  /* 0x0000000110117824 */ /* 0x002fe200078e0207 */
[----:B--2---:R-:W-:Y:S01]  /*1860*/  @UP0 USHF.R.S32.HI UR39, URZ, 0x1f, UR30 ;  /* 0x0000001f3f270899 */ /* 0x004fe2000801141e */
[----:B------:R-:W-:Y:S01]  /*1870*/  IMAD.IADD R7, R18, 0x1, R8 ;  /* 0x0000000112077824 */ /* 0x000fe200078e0208 */
[----:B------:R-:W-:Y:S01]  /*1880*/  @UP0 UMOV UR38, UR30 ;  /* 0x0000001e00260c82 */ /* 0x000fe20008000000 */
[----:B------:R-:W-:Y:S01]  /*1890*/  IMAD.MOV.U32 R16, RZ, RZ, R6 ;  /* 0x000000ffff107224 */ /* 0x000fe200078e0006 */
[C---:B------:R-:W-:Y:S01]  /*18a0*/  @P3 LEA R6, P4, R150.reuse, R2, 0x6 ;  /* 0x0000000296063211 */ /* 0x040fe200078830ff */
[----:B------:R-:W-:Y:S01]  /*18b0*/  @!UP0 UMOV UR38, UR21 ;  /* 0x0000001500268c82 */ /* 0x000fe20008000000 */
[----:B----4-:R-:W-:Y:S01]  /*18c0*/  SHF.R.S32.HI R14, RZ, 0x1f, R7 ;  /* 0x0000001fff0e7819 */ /* 0x010fe20000011407 */
        /* <DEDUP_REMOVED lines=116> */
.L_x_731:
        /* <DEDUP_REMOVED lines=77> */
.L_x_689:
[----:B------:R-:W-:Y:S05]  /*24e0*/  BSYNC B0 ;  /* 0x0000000000007941 */ /* 0x000fea0003800000 */
.L_x_688:
        /* <DEDUP_REMOVED lines=38> */
.L_x_691:
[----:B------:R-:W-:Y:S05]  /*2750*/  BSYNC B0 ;  /* 0x0000000000007941 */ /* 0x000fea0003800000 */
.L_x_690:
        /* <DEDUP_REMOVED lines=40> */
.L_x_693:
[----:B------:R-:W-:Y:S05]  /*29e0*/  BSYNC B0 ;  /* 0x0000000000007941 */ /* 0x000fea0003800000 */
.L_x_692:
        /* <DEDUP_REMOVED lines=38> */
.L_x_695:
[----:B------:R-:W-:Y:S05]  /*2c50*/  BSYNC B0 ;  /* 0x0000000000007941 */ /* 0x000fea0003800000 */
.L_x_694:
        /* <DEDUP_REMOVED lines=74> */
.L_x_699:
[----:B------:R-:W-:Y:S05]  /*3100*/  BSYNC B0 ;  /* 0x0000000000007941 */ /* 0x000fea0003800000 */
.L_x_698:
        /* <DEDUP_REMOVED lines=57> */
.L_x_697:
[----:B------:R-:W-:Y:S05]  /*34a0*/  BSYNC B1 ;  /* 0x0000000000017941 */ /* 0x000fea0003800000 */
.L_x_696:
        /* <DEDUP_REMOVED lines=62> */
.L_x_703:
[----:B------:R-:W-:Y:S05]  /*3890*/  BSYNC B0 ;  /* 0x0000000000007941 */ /* 0x000fea0003800000 */
.L_x_702:
        /* <DEDUP_REMOVED lines=57> */
.L_x_701:
[----:B------:R-:W-:Y:S05]  /*3c30*/  BSYNC B1 ;  /* 0x0000000000017941 */ /* 0x000fea0003800000 */
.L_x_700:
        /* <DEDUP_REMOVED lines=62> */
.L_x_707:
[----:B------:R-:W-:Y:S05]  /*4020*/  BSYNC B0 ;  /* 0x0000000000007941 */ /* 0x000fea0003800000 */
.L_x_706:
        /* <DEDUP_REMOVED lines=57> */
.L_x_705:
[----:B------:R-:W-:Y:S05]  /*43c0*/  BSYNC B1 ;  /* 0x0000000000017941 */ /* 0x000fea0003800000 */
.L_x_704:
        /* <DEDUP_REMOVED lines=61> */
.L_x_710:
[----:B------:R-:W-:Y:S05]  /*47a0*/  BSYNC B0 ;  /* 0x0000000000007941 */ /* 0x000fea0003800000 */
.L_x_709:
        /* <DEDUP_REMOVED lines=58> */
.L_x_687:
        /* <DEDUP_REMOVED lines=232> */
.L_x_712:
[----:B------:R-:W-:Y:S05]  /*59d0*/  BSYNC B0 ;  /* 0x0000000000007941 */ /* 0x000fea0003800000 */
.L_x_711:
        /* <DEDUP_REMOVED lines=118> */
.L_x_714:
[----:B------:R-:W-:Y:S05]  /*6140*/  BSYNC B0 ;  /* 0x0000000000007941 */ /* 0x000fea0003800000 */
.L_x_713:
        /* <DEDUP_REMOVED lines=118> */
.L_x_716:
[----:B------:R-:W-:Y:S05]  /*68b0*/  BSYNC B0 ;  /* 0x0000000000007941 */ /* 0x000fea0003800000 */
.L_x_715:
        /* <DEDUP_REMOVED lines=120> */
.L_x_686:
        /* <DEDUP_REMOVED lines=22> */
.L_x_718:
[----:B-123--:R-:W-:Y:S05]  /*71a0*/  BSYNC B0 ;  /* 0x0000000000007941 */ /* 0x00efea0003800000 */
.L_x_717:
        /* <DEDUP_REMOVED lines=17> */
.L_x_720:
[----:B------:R-:W-:Y:S05]  /*72c0*/  BSYNC B0 ;  /* 0x0000000000007941 */ /* 0x000fea0003800000 */
.L_x_719:
[----:B--2---:R2:W4:Y:S01]  /*72d0*/  SHFL.IDX PT, R5, R89, 0x2, 0x1c1f ;  /* 0x005c1f0059057f89 */ /* 0x00452200000e0000 */
[----:B------:R-:W-:Y:S01]  /*72e0*/  ISETP.GE.AND P0, PT, R12, 0x41, PT ;  /* 0x000000410c00780c */ /* 0x000fe20003f06270 */
[----:B------:R-:W-:Y:S02]  /*72f0*/  BSSY B0, `(.L_x_721) ;  /* 0x000000f000007945 */ /* 0x000fe40003800000 */
[----:B------:R2:W1:Y:S10]  /*7300*/  SHFL.IDX PT, R4, R90, 0x2, 0x1c1f ;  /* 0x005c1f005a047f89 */ /* 0x00047400000e0000 */
[----:B------:R-:W-:-:S05]  /*7310*/  @!P0 BRA `(.L_x_722) ;  /* 0x000000c000008947 */ /* 0x000fca0003800000 */
[C---:B------:R-:W-:Y:S11]  /*7320*/  ISETP.GE.AND P1, PT, R18.reuse, c[0x0][0x1d4], PT ;  /* 0x0000750012007a0c */ /* 0x040ff60003f26270 */
[----:B------:R-:W-:Y:S02]  /*7330*/  @!UPT UIADD3 URZ, URZ, URZ, URZ ;  /* 0x0000003f3f3ff290 */ /* 0x000fe4000fffe03f */
[----:B------:R-:W5:Y:S01]  /*7340*/  @!P1 LDS.128 R8, [R92+0x5800] ;  /* 0x005800005c089984 */ /* 0x000f620000000c00 */
[CC--:B-1-3--:R-:W-:Y:S04]  /*7350*/  @!P1 LEA R2, P0, R18.reuse, R4.reuse, 0x1 ;  /* 0x0000000412029211 */ /* 0x0cafe800078008ff */
        /* <DEDUP_REMOVED lines=8> */
.L_x_722:
[----:B------:R-:W-:Y:S05]  /*73e0*/  BSYNC B0 ;  /* 0x0000000000007941 */ /* 0x000fea0003800000 */
.L_x_721:
[----:B-1--4-:R1:W4:Y:S01]  /*73f0*/  SHFL.IDX PT, R5, R89, 0x3, 0x1c1f ;  /* 0x007c1f0059057f89 */ /* 0x01232200000e0000 */
[----:B------:R-:W-:Y:S03]  /*7400*/  ISETP.GE.AND P0, PT, R12, 0x61, PT ;  /* 0x000000610c00780c */ /* 0x000fe60003f06270 */
[----:B------:R1:W2:Y:S10]  /*7410*/  SHFL.IDX PT, R4, R90, 0x3, 0x1c1f ;  /* 0x007c1f005a047f89 */ /* 0x0002b400000e0000 */
[----:B------:R-:W-:-:S05]  /*7420*/  @!P0 BRA `(.L_x_708) ;  /* 0x000000c000008947 */ /* 0x000fca0003800000 */
[C---:B------:R-:W-:Y:S11]  /*7430*/  ISETP.GE.AND P1, PT, R18.reuse, c[0x0][0x1d4], PT ;  /* 0x0000750012007a0c */ /* 0x040ff60003f26270 */
[----:B------:R-:W-:Y:S02]  /*7440*/  @!UPT UIADD3 URZ, URZ, URZ, URZ ;  /* 0x0000003f3f3ff290 */ /* 0x000fe4000fffe03f */
[----:B------:R-:W5:Y:S01]  /*7450*/  @!P1 LDS.128 R8, [R92+0x6800] ;  /* 0x006800005c089984 */ /* 0x000f620000000c00 */
[CC--:B--23--:R-:W-:Y:S04]  /*7460*/  @!P1 LEA R2, P0, R18.reuse, R4.reuse, 0x1 ;  /* 0x0000000412029211 */ /* 0x0ccfe800078008ff */
[-C--:B----4-:R-:W-:Y:S02]  /*7470*/  @!P1 LEA.HI.X R3, R18, R5.reuse, R19, 0x1, P0 ;  /* 0x0000000512039211 */ /* 0x090fe400000f0c13 */
[----:B------:R-:W-:Y:S11]  /*7480*/  ISETP.GE.AND P0, PT, R95, c[0x0][0x1d4], PT ;  /* 0x000075005f007a0c */ /* 0x000ff60003f06270 */
[----:B------:R-:W-:Y:S02]  /*7490*/  @!UPT UIADD3 URZ, URZ, URZ, URZ ;  /* 0x0000003f3f3ff290 */ /* 0x000fe4000fffe03f */
[C---:B------:R-:W-:Y:S04]  /*74a0*/  @!P0 LEA R4, P2, R83.reuse, R4, 0x1 ;  /* 0x0000000453048211 */ /* 0x040fe800078408ff */
[----:B------:R-:W-:Y:S01]  /*74b0*/  @!P0 LEA.HI.X R5, R83, R5, R94, 0x1, P2 ;  /* 0x0000000553058211 */ /* 0x000fe200010f0c5e */
[----:B-----5:R-:W-:Y:S04]  /*74c0*/  @!P1 ST.E.128 [R2.64], R8 ;  /* 0x0000000802009985 */ /* 0x020fe8000c101d16 */
[----:B------:R-:W2:Y:S04]  /*74d0*/  @!P0 LDS.128 R8, [R93+0x6800] ;  /* 0x006800005d088984 */ /* 0x000ea80000000c00 */
[----:B--2---:R2:W-:Y:S02]  /*74e0*/  @!P0 ST.E.128 [R4.64], R8 ;  /* 0x0000000804008985 */ /* 0x0045e4000c101d16 */
.L_x_708:
[----:B------:R-:W-:Y:S05]  /*74f0*/  BSYNC B2 ;  /* 0x0000000000027941 */ /* 0x000fea0003800000 */
.L_x_685:
[----:B--23--:R-:W-:Y:S01]  /*7500*/  IMAD.U32 R2, RZ, RZ, UR6 ;  /* 0x00000006ff027e24 */ /* 0x00cfe2000f8e00ff */
[----:B------:R-:W-:Y:S01]  /*7510*/  UIMAD UR5, UR6, -0x70, URZ ;  /* 0xffffff90060578a4 */ /* 0x000fe2000f8e023f */
[----:B------:R-:W-:Y:S02]  /*7520*/  BSSY B0, `(.L_x_723) ;  /* 0x0000085000007945 */ /* 0x000fe40003800000 */
[----:B------:R-:W-:Y:S03]  /*7530*/  IMAD.WIDE R2, R2, 0x70, R128 ;  /* 0x0000007002027825 */ /* 0x000fe600078e0280 */
        /* <DEDUP_REMOVED lines=16> */
[C---:B----4-:R-:W-:Y:S05]  /*7640*/  @P2 IADD3 R20, P0, R2.reuse, 0x40, RZ ;  /* 0x0000004002142810 */ /* 0x050fea0007f1e0ff */
        /* <DEDUP_REMOVED lines=82> */
[----:B------:R4:W-:Y:S08]  /*7b70*/  @P1 LDGSTS.E.BYPASS.LTC128B.128 [R91+0x2900], [R4.64], !P6 ;  /* 0x02900000045b1fae */ /* 0x0009f0000f101d56 */
[----:B------:R1:W-:Y:S08]  /*7b80*/  @P0 LDGSTS.E.BYPASS.LTC128B.128 [R91+0x3100], [R6.64], !P6 ;  /* 0x03100000065b0fae */ /* 0x0003f0000f101d56 */
[----:B------:R-:W0:Y:S01]  /*7b90*/  LDGDEPBAR ;  /* 0x00000000000079af */ /* 0x000e220000000000 */
[C---:B----4-:R-:W-:Y:S02]  /*7ba0*/  IMAD R4, R101.reuse, c[0x0][0x20c], R2 ;  /* 0x0000830065047a24 */ /* 0x050fe400078e0202 */
[----:B------:R-:W-:Y:S04]  /*7bb0*/  IMAD.WIDE.U32 R2, R101, c[0x0][0x208], RZ ;  /* 0x0000820065027a25 */ /* 0x000fe800078e00ff */
[----:B------:R-:W-:Y:S02]  /*7bc0*/  IMAD.IADD R3, R3, 0x1, R4 ;  /* 0x0000000103037824 */ /* 0x000fe400078e0204 */
[----:B------:R-:W-:Y:S01]  /*7bd0*/  IMAD R4, R119, c[0x0][0x218], RZ ;  /* 0x0000860077047a24 */ /* 0x000fe200078e02ff */
[----:B-1----:R-:W-:Y:S01]  /*7be0*/  IADD3 R6, -R35, UR5, RZ ;  /* 0x0000000523067c10 */ /* 0x002fe2000fffe1ff */
[C---:B------:R-:W-:Y:S01]  /*7bf0*/  IMAD.WIDE.U32 R2, R100.reuse, c[0x0][0x218], R2 ;  /* 0x0000860064027a25 */ /* 0x040fe200078e0002 */
[----:B------:R-:W-:Y:S04]  /*7c00*/  DEPBAR.LE SB0, 0x0 ;  /* 0x000080000000791a */ /* 0x000fe80000000000 */
[----:B------:R-:W-:Y:S01]  /*7c10*/  BAR.SYNC.DEFER_BLOCKING 0x0 ;  /* 0x0000000000007b1d */ /* 0x000fe20000010000 */
[----:B------:R-:W-:Y:S01]  /*7c20*/  IMAD R4, R100, c[0x0][0x21c], R4 ;  /* 0x0000870064047a24 */ /* 0x000fe200078e0204 */
[----:B------:R-:W-:Y:S04]  /*7c30*/  IADD3 R2, P0, R2, UR32, RZ ;  /* 0x0000002002027c10 */ /* 0x000fe8000ff1e0ff */
[----:B------:R-:W-:Y:S02]  /*7c40*/  IADD3.X R3, R3, UR29, R4, P0, !PT ;  /* 0x0000001d03037c10 */ /* 0x000fe400087fe404 */
[C---:B---3--:R-:W-:Y:S04]  /*7c50*/  LEA R12, P0, R2.reuse, c[0x0][0x1f8], 0x1 ;  /* 0x00007e00020c7a11 */ /* 0x048fe800078008ff */
[----:B------:R-:W-:Y:S01]  /*7c60*/  LEA.HI.X R7, R2, c[0x0][0x1fc], R3, 0x1, P0 ;  /* 0x00007f0002077a11 */ /* 0x000fe200000f0c03 */
[----:B------:R2:W1:Y:S01]  /*7c70*/  SHFL.IDX PT, R4, R12, RZ, 0x1c1f ;  /* 0x001c1fff0c047589 */ /* 0x00046200000e0000 */
[----:B------:R-:W-:Y:S07]  /*7c80*/  ISETP.GE.AND P0, PT, R6, 0x1, PT ;  /* 0x000000010600780c */ /* 0x000fee0003f06270 */
[----:B------:R2:W3:Y:S06]  /*7c90*/  SHFL.IDX PT, R5, R7, RZ, 0x1c1f ;  /* 0x001c1fff07057589 */ /* 0x0004ec00000e0000 */
[----:B------:R-:W-:-:S05]  /*7ca0*/  @!P0 BRA `(.L_x_724) ;  /* 0x000000c000008947 */ /* 0x000fca0003800000 */
[C---:B------:R-:W-:Y:S11]  /*7cb0*/  ISETP.GE.AND P1, PT, R18.reuse, c[0x0][0x1d4], PT ;  /* 0x0000750012007a0c */ /* 0x040ff60003f26270 */
[----:B------:R-:W-:Y:S02]  /*7cc0*/  @!UPT UIADD3 URZ, URZ, URZ, URZ ;  /* 0x0000003f3f3ff290 */ /* 0x000fe4000fffe03f */
[----:B--2---:R-:W2:Y:S01]  /*7cd0*/  @!P1 LDS.128 R8, [R92] ;  /* 0x000000005c089984 */ /* 0x004ea20000000c00 */
[CC--:B-1----:R-:W-:Y:S04]  /*7ce0*/  @!P1 LEA R2, P0, R18.reuse, R4.reuse, 0x1 ;  /* 0x0000000412029211 */ /* 0x0c2fe800078008ff */
[-C--:B---3--:R-:W-:Y:S02]  /*7cf0*/  @!P1 LEA.HI.X R3, R18, R5.reuse, R19, 0x1, P0 ;  /* 0x0000000512039211 */ /* 0x088fe400000f0c13 */
[----:B------:R-:W-:Y:S11]  /*7d00*/  ISETP.GE.AND P0, PT, R95, c[0x0][0x1d4], PT ;  /* 0x000075005f007a0c */ /* 0x000ff60003f06270 */
[----:B------:R-:W-:Y:S02]  /*7d10*/  @!UPT UIADD3 URZ, URZ, URZ, URZ ;  /* 0x0000003f3f3ff290 */ /* 0x000fe4000fffe03f */
[C---:B------:R-:W-:Y:S04]  /*7d20*/  @!P0 LEA R4, P2, R83.reuse, R4, 0x1 ;  /* 0x0000000453048211 */ /* 0x040fe800078408ff */
[----:B------:R-:W-:Y:S01]  /*7d30*/  @!P0 LEA.HI.X R5, R83, R5, R94, 0x1, P2 ;  /* 0x0000000553058211 */ /* 0x000fe200010f0c5e */
[----:B--2---:R-:W-:Y:S04]  /*7d40*/  @!P1 ST.E.128 [R2.64], R8 ;  /* 0x0000000802009985 */ /* 0x004fe8000c101d16 */
[----:B------:R-:W1:Y:S04]  /*7d50*/  @!P0 LDS.128 R8, [R93] ;  /* 0x000000005d088984 */ /* 0x000e680000000c00 */
[----:B-1----:R1:W-:Y:S02]  /*7d60*/  @!P0 ST.E.128 [R4.64], R8 ;  /* 0x0000000804008985 */ /* 0x0023e4000c101d16 */
.L_x_724:
[----:B------:R-:W-:Y:S05]  /*7d70*/  BSYNC B0 ;  /* 0x0000000000007941 */ /* 0x000fea0003800000 */
.L_x_723:
[----:B-1-3--:R1:W3:Y:S01]  /*7d80*/  SHFL.IDX PT, R5, R7, 0x1, 0x1c1f ;  /* 0x003c1f0007057f89 */ /* 0x00a2e200000e0000 */
[----:B------:R-:W-:Y:S01]  /*7d90*/  ISETP.GE.AND P0, PT, R6, 0x21, PT ;  /* 0x000000210600780c */ /* 0x000fe20003f06270 */
[----:B------:R-:W-:Y:S02]  /*7da0*/  BSSY B0, `(.L_x_725) ;  /* 0x000000f000007945 */ /* 0x000fe40003800000 */
[----:B------:R1:W4:Y:S10]  /*7db0*/  SHFL.IDX PT, R4, R12, 0x1, 0x1c1f ;  /* 0x003c1f000c047f89 */ /* 0x00033400000e0000 */
[----:B------:R-:W-:-:S05]  /*7dc0*/  @!P0 BRA `(.L_x_726) ;  /* 0x000000c000008947 */ /* 0x000fca0003800000 */
[C---:B------:R-:W-:Y:S11]  /*7dd0*/  ISETP.GE.AND P1, PT, R18.reuse, c[0x0][0x1d4], PT ;  /* 0x0000750012007a0c */ /* 0x040ff60003f26270 */
[----:B------:R-:W-:Y:S02]  /*7de0*/  @!UPT UIADD3 URZ, URZ, URZ, URZ ;  /* 0x0000003f3f3ff290 */ /* 0x000fe4000fffe03f */
[----:B--2---:R-:W2:Y:S01]  /*7df0*/  @!P1 LDS.128 R8, [R92+0x1000] ;  /* 0x001000005c089984 */ /* 0x004ea20000000c00 */
[CC--:B----4-:R-:W-:Y:S04]  /*7e00*/  @!P1 LEA R2, P0, R18.reuse, R4.reuse, 0x1 ;  /* 0x0000000412029211 */ /* 0x0d0fe800078008ff */
[-C--:B---3--:R-:W-:Y:S02]  /*7e10*/  @!P1 LEA.HI.X R3, R18, R5.reuse, R19, 0x1, P0 ;  /* 0x0000000512039211 */ /* 0x088fe400000f0c13 */
[----:B------:R-:W-:Y:S11]  /*7e20*/  ISETP.GE.AND P0, PT, R95, c[0x0][0x1d4], PT ;  /* 0x000075005f007a0c */ /* 0x000ff60003f06270 */
[----:B------:R-:W-:Y:S02]  /*7e30*/  @!UPT UIADD3 URZ, URZ, URZ, URZ ;  /* 0x0000003f3f3ff290 */ /* 0x000fe4000fffe03f */
[C---:B------:R-:W-:Y:S04]  /*7e40*/  @!P0 LEA R4, P2, R83.reuse, R4, 0x1 ;  /* 0x0000000453048211 */ /* 0x040fe800078408ff */
[----:B------:R-:W-:Y:S01]  /*7e50*/  @!P0 LEA.HI.X R5, R83, R5, R94, 0x1, P2 ;  /* 0x0000000553058211 */ /* 0x000fe200010f0c5e */
[----:B--2---:R-:W-:Y:S04]  /*7e60*/  @!P1 ST.E.128 [R2.64], R8 ;  /* 0x0000000802009985 */ /* 0x004fe8000c101d16 */
[----:B------:R-:W2:Y:S04]  /*7e70*/  @!P0 LDS.128 R8, [R93+0x1000] ;  /* 0x001000005d088984 */ /* 0x000ea80000000c00 */
[----:B--2---:R2:W-:Y:S02]  /*7e80*/  @!P0 ST.E.128 [R4.64], R8 ;  /* 0x0000000804008985 */ /* 0x0045e4000c101d16 */
.L_x_726:
[----:B------:R-:W-:Y:S05]  /*7e90*/  BSYNC B0 ;  /* 0x0000000000007941 */ /* 0x000fea0003800000 */
.L_x_725:
[----:B--23--:R2:W3:Y:S01]  /*7ea0*/  SHFL.IDX PT, R5, R7, 0x2, 0x1c1f ;  /* 0x005c1f0007057f89 */ /* 0x00c4e200000e0000 */
        /* <DEDUP_REMOVED lines=16> */
.L_x_728:
[----:B------:R-:W-:Y:S05]  /*7fb0*/  BSYNC B0 ;  /* 0x0000000000007941 */ /* 0x000fea0003800000 */
.L_x_727:
[----:B------:R1:W2:Y:S01]  /*7fc0*/  SHFL.IDX PT, R3, R7, 0x3, 0x1c1f ;  /* 0x007c1f0007037f89 */ /* 0x0002a200000e0000 */
[----:B------:R-:W-:Y:S01]  /*7fd0*/  ISETP.GE.AND P0, PT, R6, 0x61, PT ;  /* 0x000000610600780c */ /* 0x000fe20003f06270 */
[----:B------:R-:W-:Y:S02]  /*7fe0*/  BSSY B0, `(.L_x_729) ;  /* 0x000000f000007945 */ /* 0x000fe40003800000 */
[----:B------:R1:W4:Y:S10]  /*7ff0*/  SHFL.IDX PT, R2, R12, 0x3, 0x1c1f ;  /* 0x007c1f000c027f89 */ /* 0x00033400000e0000 */
[----:B------:R-:W-:-:S05]  /*8000*/  @!P0 BRA `(.L_x_730) ;  /* 0x000000c000008947 */ /* 0x000fca0003800000 */
[C---:B------:R-:W-:Y:S11]  /*8010*/  ISETP.GE.AND P1, PT, R18.reuse, c[0x0][0x1d4], PT ;  /* 0x0000750012007a0c */ /* 0x040ff60003f26270 */
[----:B------:R-:W-:Y:S02]  /*8020*/  @!UPT UIADD3 URZ, URZ, URZ, URZ ;  /* 0x0000003f3f3ff290 */ /* 0x000fe4000fffe03f */
[----:B---3--:R-:W3:Y:S01]  /*8030*/  @!P1 LDS.128 R8, [R92+0x3000] ;  /* 0x003000005c089984 */ /* 0x008ee20000000c00 */
[CC--:B----4-:R-:W-:Y:S04]  /*8040*/  @!P1 LEA R4, P0, R18.reuse, R2.reuse, 0x1 ;  /* 0x0000000212049211 */ /* 0x0d0fe800078008ff */
[-C--:B--2---:R-:W-:Y:S02]  /*8050*/  @!P1 LEA.HI.X R5, R18, R3.reuse, R19, 0x1, P0 ;  /* 0x0000000312059211 */ /* 0x084fe400000f0c13 */
[----:B------:R-:W-:Y:S11]  /*8060*/  ISETP.GE.AND P0, PT, R95, c[0x0][0x1d4], PT ;  /* 0x000075005f007a0c */ /* 0x000ff60003f06270 */
[----:B------:R-:W-:Y:S02]  /*8070*/  @!UPT UIADD3 URZ, URZ, URZ, URZ ;  /* 0x0000003f3f3ff290 */ /* 0x000fe4000fffe03f */
[C---:B------:R-:W-:Y:S04]  /*8080*/  @!P0 LEA R2, P2, R83.reuse, R2, 0x1 ;  /* 0x0000000253028211 */ /* 0x040fe800078408ff */
[----:B------:R-:W-:Y:S01]  /*8090*/  @!P0 LEA.HI.X R3, R83, R3, R94, 0x1, P2 ;  /* 0x0000000353038211 */ /* 0x000fe200010f0c5e */
[----:B---3--:R-:W-:Y:S04]  /*80a0*/  @!P1 ST.E.128 [R4.64], R8 ;  /* 0x0000000804009985 */ /* 0x008fe8000c101d16 */
[----:B-1----:R-:W1:Y:S04]  /*80b0*/  @!P0 LDS.128 R4, [R93+0x3000] ;  /* 0x003000005d048984 */ /* 0x002e680000000c00 */
[----:B-1----:R1:W-:Y:S02]  /*80c0*/  @!P0 ST.E.128 [R2.64], R4 ;  /* 0x0000000402008985 */ /* 0x0023e4000c101d16 */
.L_x_730:
[----:B------:R-:W-:Y:S05]  /*80d0*/  BSYNC B0 ;  /* 0x0000000000007941 */ /* 0x000fea0003800000 */
.L_x_729:
[----:B------:R-:W-:Y:S02]  /*80e0*/  UISETP.GT.AND UP0, UPT, UR6, UR7, UPT ;  /* 0x000000070600728c */ /* 0x000fe4000bf04270 */
[----:B------:R-:W-:Y:S04]  /*80f0*/  UIADD3 UR6, UR6, -0x1, URZ ;  /* 0xffffffff06067890 */ /* 0x000fe8000fffe03f */
[----:B------:R-:W-:Y:S05]  /*8100*/  PLOP3.LUT P0, PT, PT, PT, UP0, 0x80, 0x0 ;  /* 0x000000000000781c */ /* 0x000fea0003f0f008 */
[----:B------:R-:W-:Y:S02]  /*8110*/  @UP0 USHF.R.S32.HI UR9, URZ, 0x1f, UR6 ;  /* 0x0000001f3f090899 */ /* 0x000fe40008011406 */
[----:B------:R-:W-:Y:S04]  /*8120*/  @UP0 UIMAD UR5, UR11, UR6, URZ ;  /* 0x000000060b0502a4 */ /* 0x000fe8000f8e023f */
[----:B------:R-:W-:Y:S02]  /*8130*/  @UP0 UIMAD UR5, UR9, UR26, UR5 ;  /* 0x0000001a090502a4 */ /* 0x000fe4000f8e0205 */
[----:B-1--4-:R-:W-:Y:S02]  /*8140*/  @P0 IMAD.MOV.U32 R2, RZ, RZ, R130 ;  /* 0x000000ffff020224 */ /* 0x012fe400078e0082 */
[----:B--2---:R-:W-:Y:S04]  /*8150*/  @P0 IMAD.MOV.U32 R3, RZ, RZ, R127 ;  /* 0x000000ffff030224 */ /* 0x004fe800078e007f */
[----:B------:R-:W-:Y:S05]  /*8160*/  @P0 IMAD.WIDE.U32 R2, R146, UR6, R2 ;  /* 0x0000000692020c25 */ /* 0x000fea000f8e0002 */
[C---:B------:R-:W-:Y:S02]  /*8170*/  @P0 LEA R12, P1, R2.reuse, c[0x0][0x220], 0x1 ;  /* 0x00008800020c0a11 */ /* 0x040fe400078208ff */
[----:B------:R-:W-:Y:S04]  /*8180*/  @P0 IADD3 R3, R3, UR5, RZ ;  /* 0x0000000503030c10 */ /* 0x000fe8000fffe0ff */
[----:B------:R-:W-:Y:S02]  /*8190*/  @P0 LEA.HI.X R13, R2, c[0x0][0x224], R3, 0x1, P1 ;  /* 0x00008900020d0a11 */ /* 0x000fe400008f0c03 */
[-C--:B---3--:R-:W-:Y:S03]  /*81a0*/  @P0 IADD3 R10, P1, R12, R151.reuse, RZ ;  /* 0x000000970c0a0210 */ /* 0x088fe60007f3e0ff */
        /* <DEDUP_REMOVED lines=24> */
.L_x_684:
[----:B------:R-:W-:Y:S01]  /*8330*/  UIADD3 UR6, UR17, 0x7f, URZ ;  /* 0x0000007f11067890 */ /* 0x000fe2000fffe03f */
[----:B------:R-:W-:Y:S01]  /*8340*/  PLOP3.LUT P4, PT, PT, PT, PT, 0x80, 0x0 ;  /* 0x000000000000781c */ /* 0x000fe20003f8f070 */
[----:B------:R-:W-:Y:S01]  /*8350*/  ULDC.64 UR4, c[0x0][0x2c8] ;  /* 0x0000b20000047ab9 */ /* 0x000fe20000000a00 */
[----:B------:R-:W-:Y:S01]  /*8360*/  CS2R R178, SRZ ;  /* 0x0000000000b27805 */ /* 0x000fe2000001ff00 */
[----:B------:R-:W-:Y:S01]  /*8370*/  UIMAD.WIDE.U32 UR8, UR6, UR4, URZ ;  /* 0x00000004060872a5 */ /* 0x000fe2000f8e003f */
[----:B------:R-:W-:Y:S01]  /*8380*/  CS2R R176, SRZ ;  /* 0x0000000000b07805 */ /* 0x000fe2000001ff00 */
[----:B------:R-:W-:Y:S01]  /*8390*/  CS2R R182, SRZ ;  /* 0x0000000000b67805 */ /* 0x000fe2000001ff00 */
[----:B------:R-:W-:Y:S01]  /*83a0*/  UMOV UR4, URZ ;  /* 0x0000003f00047c82 */ /* 0x000fe20008000000 */
[----:B------:R-:W-:Y:S01]  /*83b0*/  CS2R R180, SRZ ;  /* 0x0000000000b47805 */ /* 0x000fe2000001ff00 */
[----:B------:R-:W-:Y:S01]  /*83c0*/  @UP2 USHF.R.U32.HI UR6, URZ, UR5, UR9 ;  /* 0x000000053f062299 */ /* 0x000fe20008011609 */
[----:B-1----:R-:W-:Y:S01]  /*83d0*/  IMAD.MOV.U32 R15, RZ, RZ, RZ ;  /* 0x000000ffff0f7224 */ /* 0x002fe200078e00ff */
[----:B------:R-:W-:Y:S01]  /*83e0*/  MOV R11, RZ ;  /* 0x000000ff000b7202 */ /* 0x000fe20000000f00 */
[----:B------:R-:W-:Y:S01]  /*83f0*/  IMAD.MOV.U32 R174, RZ, RZ, RZ ;  /* 0x000000ffffae7224 */ /* 0x000fe200078e00ff */
[----:B------:R-:W-:Y:S01]  /*8400*/  UIADD3 UR5, UR12, UR6, URZ ;  /* 0x000000060c057290 */ /* 0x000fe2000fffe03f */
[----:B------:R-:W-:Y:S01]  /*8410*/  IMAD.MOV.U32 R172, RZ, RZ, RZ ;  /* 0x000000ffffac7224 */ /* 0x000fe200078e00ff */
[----:B------:R-:W-:Y:S01]  /*8420*/  CS2R R16, SRZ ;  /* 0x0000000000107805 */ /* 0x000fe2000001ff00 */
[----:B------:R-:W-:Y:S01]  /*8430*/  MOV R170, RZ ;  /* 0x000000ff00aa7202 */ /* 0x000fe20000000f00 */
[----:B------:R-:W-:Y:S01]  /*8440*/  UIMAD.WIDE UR4, UR5, -0x6db6db6d, UR4 ;  /* 0x92492493050478a5 */ /* 0x000fe2000f8e0204 */
[----:B------:R-:W-:Y:S01]  /*8450*/  IMAD.MOV.U32 R168, RZ, RZ, RZ ;  /* 0x000000ffffa87224 */ /* 0x000fe200078e00ff */
[----:B------:R-:W-:Y:S01]  /*8460*/  CS2R R18, SRZ ;  /* 0x0000000000127805 */ /* 0x000fe2000001ff00 */
[----:B------:R-:W-:Y:S01]  /*8470*/  MOV R162, RZ ;  /* 0x000000ff00a27202 */ /* 0x000fe20000000f00 */
[----:B------:R-:W-:Y:S01]  /*8480*/  USHF.R.U32.HI UR4, URZ, 0x1f, UR5 ;  /* 0x0000001f3f047899 */ /* 0x000fe20008011605 */
[----:B------:R-:W-:Y:S01]  /*8490*/  CS2R R12, SRZ ;  /* 0x00000000000c7805 */ /* 0x000fe2000001ff00 */
[----:B------:R-:W-:Y:S01]  /*84a0*/  IMAD.MOV.U32 R160, RZ, RZ, RZ ;  /* 0x000000ffffa07224 */ /* 0x000fe200078e00ff */
[----:B------:R-:W-:Y:S01]  /*84b0*/  MOV R166, RZ ;  /* 0x000000ff00a67202 */ /* 0x000fe20000000f00 */
[----:B------:R-:W-:Y:S01]  /*84c0*/  ULEA.HI.SX32 UR4, UR5, UR4, 0x1a ;  /* 0x0000000405047291 */ /* 0x000fe2000f8fd23f */
[----:B------:R-:W-:Y:S01]  /*84d0*/  IMAD.MOV.U32 R164, RZ, RZ, RZ ;  /* 0x000000ffffa47224 */ /* 0x000fe200078e00ff */
[----:B------:R-:W-:Y:S01]  /*84e0*/  CS2R R158, SRZ ;  /* 0x00000000009e7805 */ /* 0x000fe2000001ff00 */
[----:B------:R-:W-:Y:S01]  /*84f0*/  CS2R R22, SRZ ;  /* 0x0000000000167805 */ /* 0x000fe2000001ff00 */
[----:B------:R-:W-:Y:S01]  /*8500*/  UISETP.LT.AND UP0, UPT, UR13, UR4, UPT ;  /* 0x000000040d00728c */ /* 0x000fe2000bf01270 */
[----:B------:R-:W-:Y:S01]  /*8510*/  MOV R156, RZ ;  /* 0x000000ff009c7202 */ /* 0x000fe20000000f00 */
[----:B------:R-:W-:Y:S01]  /*8520*/  IMAD.MOV.U32 R154, RZ, RZ, RZ ;  /* 0x000000ffff9a7224 */ /* 0x000fe200078e00ff */
[----:B------:R-:W-:Y:S01]  /*8530*/  CS2R R24, SRZ ;  /* 0x0000000000187805 */ /* 0x000fe2000001ff00 */
[----:B------:R-:W-:Y:S01]  /*8540*/  USEL UR13, UR13, UR4, UP0 ;  /* 0x000000040d0d7287 */ /* 0x000fe20008000000 */
[----:B------:R-:W-:Y:S01]  /*8550*/  MOV R152, RZ ;  /* 0x000000ff00987202 */ /* 0x000fe20000000f00 */
[----:B------:R-:W-:Y:S01]  /*8560*/  CS2R R146, SRZ ;  /* 0x0000000000927805 */ /* 0x000fe2000001ff00 */
[----:B------:R-:W-:Y:S01]  /*8570*/  IMAD.MOV.U32 R144, RZ, RZ, RZ ;  /* 0x000000ffff907224 */ /* 0x000fe200078e00ff */
[----:B------:R-:W-:Y:S01]  /*8580*/  UISETP.GE.AND UP0, UPT, UR13, 0x1, UPT ;  /* 0x000000010d00788c */ /* 0x000fe2000bf06270 */
[----:B------:R-:W-:Y:S01]  /*8590*/  CS2R R20, SRZ ;  /* 0x0000000000147805 */ /* 0x000fe2000001ff00 */
[----:B------:R-:W-:Y:S01]  /*85a0*/  MOV R150, RZ ;  /* 0x000000ff00967202 */ /* 0x000fe20000000f00 */
[----:B------:R-:W-:Y:S01]  /*85b0*/  IMAD.MOV.U32 R148, RZ, RZ, RZ ;  /* 0x000000ffff947224 */ /* 0x000fe200078e00ff */
[----:B------:R-:W-:Y:S01]  /*85c0*/  CS2R R142, SRZ ;  /* 0x00000000008e7805 */ /* 0x000fe2000001ff00 */
[----:B------:R-:W-:Y:S01]  /*85d0*/  CS2R R28, SRZ ;  /* 0x00000000001c7805 */ /* 0x000fe2000001ff00 */
[----:B------:R-:W-:Y:S01]  /*85e0*/  PLOP3.LUT P0, PT, PT, PT, UP0, 0x80, 0x0 ;  /* 0x000000000000781c */ /* 0x000fe20003f0f008 */
[----:B------:R-:W-:Y:S01]  /*85f0*/  IMAD.MOV.U32 R138, RZ, RZ, RZ ;  /* 0x000000ffff8a7224 */ /* 0x000fe200078e00ff */
[----:B------:R-:W-:Y:S01]  /*8600*/  MOV R140, RZ ;  /* 0x000000ff008c7202 */ /* 0x000fe20000000f00 */
        /* <DEDUP_REMOVED lines=24> */
[----:B------:R-:W-:Y:S01]  /*8790*/  USHF.R.S32.HI UR6, URZ, 0x1f, UR19 ;  /* 0x0000001f3f067899 */ /* 0x000fe20008011413 */
[----:B------:R-:W-:Y:S01]  /*87a0*/  SHF.R.S32.HI R244, RZ, 0x1f, R246 ;  /* 0x0000001ffff47819 */ /* 0x000fe200000114f6 */
[----:B------:R-:W-:Y:S02]  /*87b0*/  ULDC.64 UR4, c[0x0][0x178] ;  /* 0x00005e0000047ab9 */ /* 0x000fe40000000a00 */
        /* <DEDUP_REMOVED lines=9> */
[----:B------:R-:W-:Y:S02]  /*8850*/  UISETP.NE.U32.AND UP0, UPT, URZ, UR6, UPT ;  /* 0x000000063f00728c */ /* 0x000fe4000bf05070 */
[----:B------:R-:W-:Y:S02]  /*8860*/  ULDC.64 UR4, c[0x0][0x1b8] ;  /* 0x00006e0000047ab9 */ /* 0x000fe40000000a00 */
[----:B------:R-:W-:Y:S02]  /*8870*/  UISETP.NE.AND.EX UP0, UPT, URZ, UR7, UPT, UP0 ;  /* 0x000000073f00728c */ /* 0x000fe4000bf05300 */
[----:B------:R-:W-:Y:S02]  /*8880*/  USHF.R.S32.HI UR7, URZ, 0x1f, UR21 ;  /* 0x0000001f3f077899 */ /* 0x000fe40008011415 */
[----:B------:R-:W-:Y:S02]  /*8890*/  UIADD3 UR9, UR9, UR19, URZ ;  /* 0x0000001309097290 */ /* 0x000fe4000fffe03f */
[----:B------:R-:W-:-:S02]  /*88a0*/  UIMAD UR6, UR15, UR4, URZ ;  /* 0x000000040f0672a4 */ /* 0x000fc4000f8e023f */
[----:B------:R-:W-:Y:S02]  /*88b0*/  USEL UR7, UR7, URZ, !UP0 ;  /* 0x0000003f07077287 */ /* 0x000fe4000c000000 */
[----:B------:R-:W-:Y:S01]  /*88c0*/  UIMAD UR6, UR16, UR5, UR6 ;  /* 0x00000005100672a4 */ /* 0x000fe2000f8e0206 */
[----:B-1----:R-:W-:Y:S01]  /*88d0*/  LEA.HI R2, R244, R246, RZ, 0x3 ;  /* 0x000000f6f4027211 */ /* 0x002fe200078f18ff */
[----:B------:R-:W-:Y:S02]  /*88e0*/  UIMAD.WIDE.U32 UR10, UR16, UR4, UR8 ;  /* 0x00000004100a72a5 */ /* 0x000fe4000f8e0008 */
[----:B------:R-:W-:Y:S01]  /*88f0*/  USEL UR8, UR21, URZ, !UP0 ;  /* 0x0000003f15087287 */ /* 0x000fe2000c000000 */
[----:B------:R-:W-:Y:S01]  /*8900*/  LOP3.LUT R0, R2, 0xfffffff8, RZ, 0xc0, !PT ;  /* 0xfffffff802007812 */ /* 0x000fe200078ec0ff */
[----:B------:R-:W-:Y:S01]  /*8910*/  ULDC.64 UR4, c[0x0][0x1c0] ;  /* 0x0000700000047ab9 */ /* 0x000fe20000000a00 */
[----:B------:R-:W-:Y:S01]  /*8920*/  SHF.R.S32.HI R75, RZ, 0x3, R2 ;  /* 0x00000003ff4b7819 */ /* 0x000fe20000011402 */
[----:B------:R-:W-:-:S02]  /*8930*/  UIMAD UR7, UR7, UR4, URZ ;  /* 0x00000004070772a4 */ /* 0x000fc4000f8e023f */
[----:B------:R-:W-:Y:S01]  /*8940*/  IMAD.IADD R6, R246, 0x1, -R0 ;  /* 0x00000001f6067824 */ /* 0x000fe200078e0a00 */
[----:B------:R-:W-:Y:S02]  /*8950*/  UIADD3 UR11, UR11, UR6, URZ ;  /* 0x000000060b0b7290 */ /* 0x000fe4000fffe03f */
[----:B------:R-:W-:Y:S01]  /*8960*/  UIMAD UR5, UR8, UR5, UR7 ;  /* 0x00000005080572a4 */ /* 0x000fe2000f8e0207 */
[C---:B------:R-:W-:Y:S01]  /*8970*/  IMAD R247, R6.reuse, 0x10, R75 ;  /* 0x0000001006f77824 */ /* 0x040fe200078e024b */
[----:B------:R-:W-:Y:S01]  /*8980*/  UIMAD.WIDE.U32 UR8, UR8, UR4, UR10 ;  /* 0x00000004080872a5 */ /* 0x000fe2000f8e000a */
[----:B------:R-:W-:Y:S02]  /*8990*/  IMAD.SHL.U32 R6, R6, 0x8, RZ ;  /* 0x0000000806067824 */ /* 0x000fe400078e00ff */
[----:B------:R-:W-:Y:S01]  /*89a0*/  ULDC UR10, c[0x0][0x2c4] ;  /* 0x0000b100000a7ab9 */ /* 0x000fe20000000800 */
[----:B------:R-:W-:Y:S01]  /*89b0*/  IADD3 R4, R247, UR17, RZ ;  /* 0x00000011f7047c10 */ /* 0x000fe2000fffe0ff */
[----:B------:R-:W-:Y:S01]  /*89c0*/  UIADD3 UR5, UR9, UR5, URZ ;  /* 0x0000000509057290 */ /* 0x000fe2000fffe03f */
[----:B------:R-:W-:Y:S01]  /*89d0*/  IMAD.U32 R3, RZ, RZ, UR9 ;  /* 0x00000009ff037e24 */ /* 0x000fe2000f8e00ff */
[----:B------:R-:W-:Y:S01]  /*89e0*/  UIMAD UR10, UR20, UR10, URZ ;  /* 0x0000000a140a72a4 */ /* 0x000fe2000f8e023f */
[----:B------:R1:W-:Y:S01]  /*89f0*/  STL [R1+0x3c], R247 ;  /* 0x00003cf701007387 */ /* 0x0003e20000100800 */
[----:B------:R-:W-:Y:S01]  /*8a00*/  @P1 IMAD.HI.U32 R2, R4, c[0x0][0x2c8], RZ ;  /* 0x0000b20004021a27 */ /* 0x000fe200078e00ff */
[----:B------:R-:W-:-:S03]  /*8a10*/  ISETP.GE.AND P4, PT, R6, c[0x0][0x198], PT ;  /* 0x0000660006007a0c */ /* 0x000fc60003f86270 */
[----:B------:R-:W-:Y:S01]  /*8a20*/  IMAD.MOV.U32 R0, RZ, RZ, R4 ;  /* 0x000000ffff007224 */ /* 0x000fe200078e0004 */
[----:B------:R-:W-:Y:S01]  /*8a30*/  @P0 SHF.R.U32.HI R0, RZ, c[0x0][0x2cc], R2 ;  /* 0x0000b300ff000a19 */ /* 0x000fe20000011602 */
[----:B------:R-:W-:Y:S02]  /*8a40*/  IMAD.U32 R2, RZ, RZ, UR8 ;  /* 0x00000008ff027e24 */ /* 0x000fe4000f8e00ff */
[----:B------:R-:W-:Y:S01]  /*8a50*/  IMAD.U32 R3, RZ, RZ, UR5 ;  /* 0x00000005ff037e24 */ /* 0x000fe2000f8e00ff */
        /* <DEDUP_REMOVED lines=25> */
[----:B------:R-:W-:Y:S02]  /*8bf0*/  LEA.HI R81, R2, R0, RZ, 0x3 ;  /* 0x0000000002517211 */ /* 0x000fe400078f18ff */
[----:B------:R-:W-:Y:S02]  /*8c00*/  IADD3 R5, R75, UR17, RZ ;  /* 0x000000114b057c10 */ /* 0x000fe4000fffe0ff */
[----:B------:R-:W-:Y:S02]  /*8c10*/  LOP3.LUT R2, R3, 0xfffffff8, RZ, 0xc0, !PT ;  /* 0xfffffff803027812 */ /* 0x000fe400078ec0ff */
[----:B------:R-:W-:-:S02]  /*8c20*/  LOP3.LUT R3, R81, 0xfffffff8, RZ, 0xc0, !PT ;  /* 0xfffffff851037812 */ /* 0x000fc400078ec0ff */
[----:B------:R-:W-:Y:S01]  /*8c30*/  ISETP.GE.AND P0, PT, R5, UR10, PT ;  /* 0x0000000a05007c0c */ /* 0x000fe2000bf06270 */
[----:B------:R-:W-:Y:S02]  /*8c40*/  IMAD.IADD R70, R246, 0x1, -R2 ;  /* 0x00000001f6467824 */ /* 0x000fe400078e0a02 */
[----:B------:R-:W-:Y:S02]  /*8c50*/  IMAD.IADD R80, R0, 0x1, -R3 ;  /* 0x0000000100507824 */ /* 0x000fe400078e0a03 */
[----:B------:R-:W-:Y:S02]  /*8c60*/  IMAD.SHL.U32 R71, R70, 0x8, RZ ;  /* 0x0000000846477824 */ /* 0x000fe400078e00ff */
[----:B------:R-:W-:Y:S02]  /*8c70*/  IMAD.MOV.U32 R2, RZ, RZ, 0x10 ;  /* 0x00000010ff027424 */ /* 0x000fe400078e00ff */
[----:B------:R-:W-:Y:S01]  /*8c80*/  IMAD.MOV.U32 R3, RZ, RZ, 0x20 ;  /* 0x00000020ff037424 */ /* 0x000fe200078e00ff */
        /* <DEDUP_REMOVED lines=15> */
.L_x_734:
[----:B-1-34-:R-:W-:Y:S05]  /*8d80*/  BSYNC B0 ;  /* 0x0000000000007941 */ /* 0x01afea0003800000 */
.L_x_733:
        /* <DEDUP_REMOVED lines=11> */
.L_x_736:
[----:B------:R-:W-:Y:S05]  /*8e40*/  BSYNC B0 ;  /* 0x0000000000007941 */ /* 0x000fea0003800000 */
.L_x_735:
        /* <DEDUP_REMOVED lines=11> */
.L_x_738:
[----:B------:R-:W-:Y:S05]  /*8f00*/  BSYNC B0 ;  /* 0x0000000000007941 */ /* 0x000fea0003800000 */
.L_x_737:
        /* <DEDUP_REMOVED lines=11> */
.L_x_740:
[----:B------:R-:W-:Y:S05]  /*8fc0*/  BSYNC B0 ;  /* 0x0000000000007941 */ /* 0x000fea0003800000 */
.L_x_739:
        /* <DEDUP_REMOVED lines=11> */
.L_x_742:
[----:B------:R-:W-:Y:S05]  /*9080*/  BSYNC B0 ;  /* 0x0000000000007941 */ /* 0x000fea0003800000 */
.L_x_741:
        /* <DEDUP_REMOVED lines=11> */
.L_x_744:
[----:B------:R-:W-:Y:S05]  /*9140*/  BSYNC B0 ;  /* 0x0000000000007941 */ /* 0x000fea0003800000 */
.L_x_743:
        /* <DEDUP_REMOVED lines=11> */
.L_x_746:
[----:B------:R-:W-:Y:S05]  /*9200*/  BSYNC B0 ;  /* 0x0000000000007941 */ /* 0x000fea0003800000 */
.L_x_745:
[----:B-123--:R-:W1:Y:S01]  /*9210*/  SHFL.IDX PT, R8, R8, 0x7, 0x181f ;  /* 0x00f81f0008087f89 */ /* 0x00ee6200000e0000 */
[----:B----4-:R-:W-:Y:S01]  /*9220*/  IADD3 R3, R5, 0x70, RZ ;  /* 0x0000007005037810 */ /* 0x010fe20007ffe0ff */
[----:B------:R-:W-:Y:S01]  /*9230*/  UMOV UR6, 0x70 ;  /* 0x0000007000067882 */ /* 0x000fe20000000000 */
[----:B------:R-:W-:Y:S01]  /*9240*/  IMAD.MOV.U32 R248, RZ, RZ, c[0x0][0x2b8] ;  /* 0x0000ae00fff87624 */ /* 0x000fe200078e00ff */
[----:B------:R-:W2:Y:S01]  /*9250*/  SHFL.IDX PT, R9, R9, 0x7, 0x181f ;  /* 0x00f81f0009097f89 */ /* 0x000ea200000e0000 */
[----:B------:R-:W-:Y:S01]  /*9260*/  ISETP.GE.AND P1, PT, R3, UR10, PT ;  /* 0x0000000a03007c0c */ /* 0x000fe2000bf26270 */
[----:B------:R-:W-:Y:S01]  /*9270*/  UIMAD UR6, UR13, UR6, -0x70 ;  /* 0xffffff900d0674a4 */ /* 0x000fe2000f8e0206 */
[----:B------:R-:W-:Y:S01]  /*9280*/  IMAD.MOV.U32 R98, RZ, RZ, RZ ;  /* 0x000000ffff627224 */ /* 0x000fe200078e00ff */
[----:B------:R-:W-:Y:S01]  /*9290*/  ISETP.NE.AND P2, PT, R248, 0x1, PT ;  /* 0x00000001f800780c */ /* 0x000fe20003f45270 */
[----:B------:R-:W-:Y:S02]  /*92a0*/  USHF.R.S32.HI UR7, URZ, 0x1f, UR11 ;  /* 0x0000001f3f077899 */ /* 0x000fe4000801140b */
[----:B------:R-:W-:Y:S01]  /*92b0*/  ULDC.64 UR4, c[0x0][0x2b0] ;  /* 0x0000ac0000047ab9 */ /* 0x000fe20000000a00 */
[----:B------:R-:W-:Y:S01]  /*92c0*/  IADD3 R0, R247, UR6, RZ ;  /* 0x00000006f7007c10 */ /* 0x000fe2000fffe0ff */
[----:B------:R-:W-:-:S02]  /*92d0*/  UIMAD UR7, UR7, UR4, URZ ;  /* 0x00000004070772a4 */ /* 0x000fc4000f8e023f */
[----:B------:R-:W-:Y:S01]  /*92e0*/  UIMAD.WIDE.U32 UR8, UR11, UR4, URZ ;  /* 0x000000040b0872a5 */ /* 0x000fe2000f8e003f */
[----:B------:R-:W-:Y:S01]  /*92f0*/  ISETP.GE.AND P0, PT, R0, UR14, PT ;  /* 0x0000000e00007c0c */ /* 0x000fe2000bf06270 */
[----:B------:R-:W-:Y:S01]  /*9300*/  UIMAD UR7, UR11, UR5, UR7 ;  /* 0x000000050b0772a4 */ /* 0x000fe2000f8e0207 */
[----:B------:R-:W-:Y:S01]  /*9310*/  @!P1 IMAD.SHL.U32 R10, R68, 0x2, RZ ;  /* 0x00000002440a9824 */ /* 0x000fe200078e00ff */
[----:B------:R-:W-:Y:S01]  /*9320*/  IADD3 R5, R0, UR18, RZ ;  /* 0x0000001200057c10 */ /* 0x000fe2000fffe0ff */
[----:B------:R-:W-:Y:S01]  /*9330*/  ULDC.64 UR4, c[0x0][0x1e8] ;  /* 0x00007a0000047ab9 */ /* 0x000fe20000000a00 */
[----:B------:R-:W-:Y:S01]  /*9340*/  ISETP.GT.OR P0, PT, R247, 0x6f, P0 ;  /* 0x0000006ff700780c */ /* 0x000fe20000704670 */
[----:B------:R-:W-:Y:S01]  /*9350*/  UIADD3 UR7, UR9, UR7, URZ ;  /* 0x0000000709077290 */ /* 0x000fe2000fffe03f */
[----:B-1----:R-:W-:Y:S01]  /*9360*/  @!P1 LEA R8, P3, R71, R8, 0x1 ;  /* 0x0000000847089211 */ /* 0x002fe200078608ff */
[----:B------:R-:W-:-:S03]  /*9370*/  @P2 IMAD.HI.U32 R3, R5, c[0x0][0x2bc], RZ ;  /* 0x0000af0005032a27 */ /* 0x000fc600078e00ff */
[----:B--2---:R-:W-:Y:S01]  /*9380*/  @!P1 LEA.HI.X R9, R71, R9, R241, 0x1, P3 ;  /* 0x0000000947099211 */ /* 0x004fe200018f0cf1 */
[----:B------:R-:W-:Y:S01]  /*9390*/  IMAD.MOV.U32 R0, RZ, RZ, R5 ;  /* 0x000000ffff007224 */ /* 0x000fe200078e0005 */
[----:B------:R-:W-:-:S03]  /*93a0*/  @P2 SHF.R.U32.HI R0, RZ, c[0x0][0x2c0], R3 ;  /* 0x0000b000ff002a19 */ /* 0x000fc60000011603 */
[----:B------:R-:W-:Y:S01]  /*93b0*/  @!PT LDS RZ, [RZ] ;  /* 0x00000000fffff984 */ /* 0x000fe20000000800 */
[----:B------:R1:W-:Y:S02]  /*93c0*/  @!P1 LDGSTS.E.BYPASS.LTC128B.128 [R10+0xa900], [R8.64], !P4 ;  /* 0x0a900000080a9fae */ /* 0x0003e4000e101d56 */
[C---:B------:R-:W-:Y:S02]  /*93d0*/  @!P0 IADD3 R3, P2, R0.reuse, UR8, RZ ;  /* 0x0000000800038c10 */ /* 0x040fe4000ff5e0ff */
[----:B------:R-:W0:Y:S02]  /*93e0*/  LDGDEPBAR ;  /* 0x00000000000079af */ /* 0x000e240000000000 */
[----:B------:R-:W-:Y:S02]  /*93f0*/  @!P0 LEA.HI.X.SX32 R7, R0, UR7, 0x1, P2 ;  /* 0x0000000700078c11 */ /* 0x000fe400090f0eff */
[----:B------:R-:W-:-:S04]  /*9400*/  @!P0 LEA R6, P2, R3, c[0x0][0x2a0], 0x2 ;  /* 0x0000a80003068a11 */ /* 0x000fc800078410ff */
[----:B------:R-:W-:Y:S01]  /*9410*/  @!P0 LEA.HI.X R7, R3, c[0x0][0x2a4], R7, 0x2, P2 ;  /* 0x0000a90003078a11 */ /* 0x000fe200010f1407 */
[----:B------:R-:W-:Y:S06]  /*9420*/  BAR.SYNC.DEFER_BLOCKING 0x0 ;  /* 0x0000000000007b1d */ /* 0x000fec0000010000 */
[----:B------:R2:W3:Y:S01]  /*9430*/  @!P0 LDG.E R98, [R6.64] ;  /* 0x0000001606628981 */ /* 0x0004e2000c1e1900 */
[----:B------:R-:W-:Y:S01]  /*9440*/  IMAD.MOV R0, RZ, RZ, -R0 ;  /* 0x000000ffff007224 */ /* 0x000fe200078e0a00 */
[----:B------:R-:W-:Y:S01]  /*9450*/  UIMAD UR11, UR15, UR4, URZ ;  /* 0x000000040f0b72a4 */ /* 0x000fe2000f8e023f */
[----:B------:R-:W-:Y:S01]  /*9460*/  ISETP.GE.AND P5, PT, R71, c[0x0][0x1d4], PT ;  /* 0x0000750047007a0c */ /* 0x000fe20003fa6270 */
[----:B------:R-:W-:Y:S01]  /*9470*/  UIMAD.WIDE.U32 UR24, UR16, UR4, URZ ;  /* 0x00000004101872a5 */ /* 0x000fe2000f8e003f */
[----:B------:R-:W-:Y:S01]  /*9480*/  IMAD R99, R0, c[0x0][0x2b8], R5 ;  /* 0x0000ae0000637a24 */ /* 0x000fe200078e0205 */
[----:B------:R-:W-:Y:S01]  /*9490*/  UIMAD UR11, UR16, UR5, UR11 ;  /* 0x00000005100b72a4 */ /* 0x000fe2000f8e020b */
[----:B-1----:R-:W-:Y:S01]  /*94a0*/  IMAD.U32 R10, RZ, RZ, UR16 ;  /* 0x00000010ff0a7e24 */ /* 0x002fe2000f8e00ff */
[----:B------:R-:W-:Y:S01]  /*94b0*/  UIADD3 UR12, UR13, -0x1, URZ ;  /* 0xffffffff0d0c7890 */ /* 0x000fe2000fffe03f */
[----:B------:R-:W-:Y:S01]  /*94c0*/  IMAD R8, R99, c[0x0][0x1e0], RZ ;  /* 0x0000780063087a24 */ /* 0x000fe200078e02ff */
[----:B------:R-:W-:Y:S01]  /*94d0*/  SHF.R.S32.HI R96, RZ, 0x1f, R99 ;  /* 0x0000001fff607819 */ /* 0x000fe20000011463 */
[----:B------:R-:W-:Y:S01]  /*94e0*/  UIADD3 UR11, UR25, UR11, URZ ;  /* 0x0000000b190b7290 */ /* 0x000fe2000fffe03f */
[----:B------:R-:W-:Y:S01]  /*94f0*/  STL [R1+0x1c], R99 ;  /* 0x00001c6301007387 */ /* 0x000fe20000100800 */
[----:B------:R-:W-:Y:S01]  /*9500*/  UIMAD UR12, UR12, -0x70, UR14 ;  /* 0xffffff900c0c78a4 */ /* 0x000fe2000f8e020e */
[----:B------:R-:W-:Y:S01]  /*9510*/  LEA.HI R243, R244, R246, RZ, 0x5 ;  /* 0x000000f6f4f37211 */ /* 0x000fe200078f28ff */
[----:B------:R-:W-:Y:S01]  /*9520*/  IMAD R0, R96, c[0x0][0x1e0], RZ ;  /* 0x0000780060007a24 */ /* 0x000fe200078e02ff */
[----:B------:R-:W-:Y:S01]  /*9530*/  ULDC.64 UR4, c[0x0][0x210] ;  /* 0x0000840000047ab9 */ /* 0x000fe20000000a00 */
[----:B------:R-:W-:Y:S01]  /*9540*/  ISETP.GT.AND P6, PT, R247, 0x6f, PT ;  /* 0x0000006ff700780c */ /* 0x000fe20003fc4270 */
[----:B------:R-:W-:Y:S01]  /*9550*/  UIMAD UR15, UR15, UR4, URZ ;  /* 0x000000040f0f72a4 */ /* 0x000fe2000f8e023f */
[----:B------:R-:W-:Y:S01]  /*9560*/  IMAD R0, R99, c[0x0][0x1e4], R0 ;  /* 0x0000790063007a24 */ /* 0x000fe200078e0200 */
[----:B------:R-:W-:Y:S01]  /*9570*/  IADD3 R69, -R75, UR12, RZ ;  /* 0x0000000c4b457c10 */ /* 0x000fe2000fffe1ff */
[----:B------:R-:W-:Y:S01]  /*9580*/  UIMAD.WIDE.U32 UR26, UR16, UR4, URZ ;  /* 0x00000004101a72a5 */ /* 0x000fe2000f8e003f */
[----:B------:R-:W-:Y:S01]  /*9590*/  SHF.R.S32.HI R245, RZ, 0x5, R243 ;  /* 0x00000005fff57819 */ /* 0x000fe200000114f3 */
[----:B------:R-:W-:Y:S01]  /*95a0*/  UIMAD UR15, UR16, UR5, UR15 ;  /* 0x00000005100f72a4 */ /* 0x000fe2000f8e020f */
[----:B------:R-:W-:Y:S01]  /*95b0*/  ISETP.GE.AND P1, PT, R69, 0x1, PT ;  /* 0x000000014500780c */ /* 0x000fe20003f26270 */
[----:B--2---:R-:W-:Y:S01]  /*95c0*/  IMAD.WIDE.U32 R6, R99, c[0x0][0x1e0], RZ ;  /* 0x0000780063067a25 */ /* 0x004fe200078e00ff */
[C---:B------:R-:W-:Y:S01]  /*95d0*/  ISETP.GE.AND P3, PT, R69.reuse, 0x21, PT ;  /* 0x000000214500780c */ /* 0x040fe20003f66270 */
[----:B------:R-:W-:Y:S01]  /*95e0*/  UIADD3 UR15, UR27, UR15, URZ ;  /* 0x0000000f1b0f7290 */ /* 0x000fe2000fffe03f */
[----:B------:R-:W-:Y:S01]  /*95f0*/  ISETP.GE.AND P4, PT, R69, 0x31, PT ;  /* 0x000000314500780c */ /* 0x000fe20003f86270 */
[----:B------:R-:W-:Y:S01]  /*9600*/  IMAD.IADD R7, R7, 0x1, R0 ;  /* 0x0000000107077824 */ /* 0x000fe200078e0200 */
[----:B---3--:R-:W-:-:S03]  /*9610*/  SHF.R.S32.HI R97, RZ, 0x1f, R98 ;  /* 0x0000001fff617819 */ /* 0x008fc60000011462 */
[----:B------:R-:W-:Y:S01]  /*9620*/  IMAD.WIDE.U32 R6, R98, c[0x0][0x1f0], R6 ;  /* 0x00007c0062067a25 */ /* 0x000fe200078e0006 */
[----:B------:R-:W-:Y:S03]  /*9630*/  STL [R1+0x18], R98 ;  /* 0x0000186201007387 */ /* 0x000fe60000100800 */
[----:B------:R-:W-:Y:S01]  /*9640*/  IMAD R3, R97, c[0x0][0x1f0], RZ ;  /* 0x00007c0061037a24 */ /* 0x000fe200078e02ff */
[----:B------:R-:W-:Y:S01]  /*9650*/  IADD3 R0, P0, R6, UR24, RZ ;  /* 0x0000001806007c10 */ /* 0x000fe2000ff1e0ff */
[C---:B------:R-:W-:Y:S02]  /*9660*/  IMAD R8, R98.reuse, c[0x0][0x1f0], R8 ;  /* 0x00007c0062087a24 */ /* 0x040fe400078e0208 */
[----:B------:R-:W-:Y:S02]  /*9670*/  IMAD R3, R98, c[0x0][0x1f4], R3 ;  /* 0x00007d0062037a24 */ /* 0x000fe400078e0203 */
[----:B------:R-:W-:-:S03]  /*9680*/  IMAD R8, R10, c[0x0][0x1e8], R8 ;  /* 0x00007a000a087a24 */ /* 0x000fc600078e0208 */
[----:B------:R-:W-:Y:S02]  /*9690*/  IADD3.X R6, R7, UR11, R3, P0, !PT ;  /* 0x0000000b07067c10 */ /* 0x000fe400087fe403 */
[----:B------:R-:W-:-:S04]  /*96a0*/  LEA R3, P0, R0, c[0x0][0x1c8], 0x1 ;  /* 0x0000720000037a11 */ /* 0x000fc800078008ff */
[----:B------:R-:W-:Y:S01]  /*96b0*/  LEA.HI.X R0, R0, c[0x0][0x1cc], R6, 0x1, P0 ;  /* 0x0000730000007a11 */ /* 0x000fe200000f0c06 */
[----:B------:R-:W-:Y:S01]  /*96c0*/  SHFL.IDX PT, R9, R3, 0x1, 0x181f ;  /* 0x00381f0003097f89 */ /* 0x000fe200000e0000 */
[----:B------:R-:W-:-:S03]  /*96d0*/  ISETP.GE.AND P0, PT, R69, 0x11, PT ;  /* 0x000000114500780c */ /* 0x000fc60003f06270 */
[----:B------:R-:W1:Y:S04]  /*96e0*/  SHFL.IDX PT, R6, R3, RZ, 0x181f ;  /* 0x00181fff03067589 */ /* 0x000e6800000e0000 */
[----:B------:R-:W2:Y:S04]  /*96f0*/  SHFL.IDX PT, R5, R0, RZ, 0x181f ;  /* 0x00181fff00057589 */ /* 0x000ea800000e0000 */
[----:B------:R-:W3:Y:S02]  /*9700*/  SHFL.IDX PT, R14, R3, 0x2, 0x181f ;  /* 0x00581f00030e7f89 */ /* 0x000ee400000e0000 */
[----:B------:R-:W-:-:S02]  /*9710*/  @P0 IMAD.SHL.U32 R10, R68, 0x2, RZ ;  /* 0x00000002440a0824 */ /* 0x000fc400078e00ff */
[----:B------:R-:W4:Y:S04]  /*9720*/  SHFL.IDX PT, R17, R0, 0x1, 0x181f ;  /* 0x00381f0000117f89 */ /* 0x000f2800000e0000 */
[----:B------:R-:W5:Y:S04]  /*9730*/  SHFL.IDX PT, R16, R0, 0x2, 0x181f ;  /* 0x00581f0000107f89 */ /* 0x000f6800000e0000 */
[----:B------:R-:W3:Y:S01]  /*9740*/  SHFL.IDX PT, R13, R3, 0x3, 0x181f ;  /* 0x00781f00030d7f89 */ /* 0x000ee200000e0000 */
[----:B-1----:R-:W-:-:S03]  /*9750*/  @P1 LEA R6, P2, R71, R6, 0x1 ;  /* 0x0000000647061211 */ /* 0x002fc600078408ff */
[----:B------:R-:W1:Y:S01]  /*9760*/  SHFL.IDX PT, R11, R0, 0x3, 0x181f ;  /* 0x00781f00000b7f89 */ /* 0x000e6200000e0000 */
[C---:B--2---:R-:W-:Y:S01]  /*9770*/  @P1 LEA.HI.X R7, R71.reuse, R5, R241, 0x1, P2 ;  /* 0x0000000547071211 */ /* 0x044fe200010f0cf1 */
[----:B------:R-:W-:Y:S02]  /*9780*/  @P1 IMAD.SHL.U32 R5, R68, 0x2, RZ ;  /* 0x0000000244051824 */ /* 0x000fe400078e00ff */
[----:B------:R-:W2:Y:S04]  /*9790*/  SHFL.IDX PT, R12, R3, 0x4, 0x181f ;  /* 0x00981f00030c7f89 */ /* 0x000ea800000e0000 */
[----:B------:R1:W-:Y:S04]  /*97a0*/  @P1 LDGSTS.E.BYPASS.LTC128B.128 [R5+0x3900], [R6.64], !P5 ;  /* 0x0390000006051fae */ /* 0x0003e8000e901d56 */
[----:B------:R-:W2:Y:S04]  /*97b0*/  SHFL.IDX PT, R3, R3, 0x5, 0x181f ;  /* 0x00b81f0003037f89 */ /* 0x000ea800000e0000 */
[----:B------:R-:W2:Y:S01]  /*97c0*/  SHFL.IDX PT, R15, R0, 0x4, 0x181f ;  /* 0x00981f00000f7f89 */ /* 0x000ea200000e0000 */
[----:B-1----:R-:W-:Y:S01]  /*97d0*/  LEA R7, R8, c[0x0][0x1c8], 0x1 ;  /* 0x0000720008077a11 */ /* 0x002fe200078e08ff */
[----:B------:R-:W-:Y:S01]  /*97e0*/  @P3 IMAD.SHL.U32 R5, R68, 0x2, RZ ;  /* 0x0000000244053824 */ /* 0x000fe200078e00ff */
[----:B------:R-:W-:-:S02]  /*97f0*/  @P0 LEA R8, P2, R71, R9, 0x1 ;  /* 0x0000000947080211 */ /* 0x000fc400078408ff */
[C---:B---3--:R-:W-:Y:S02]  /*9800*/  @P3 LEA R6, P1, R71.reuse, R14, 0x1 ;  /* 0x0000000e47063211 */ /* 0x048fe400078208ff */
[----:B------:R5:W-:Y:S01]  /*9810*/  SHFL.IDX PT, R14, R7, 0x6, 0x181f ;  /* 0x00d81f00070e7f89 */ /* 0x000be200000e0000 */
[----:B----4-:R-:W-:Y:S02]  /*9820*/  @P0 LEA.HI.X R9, R71, R17, R241, 0x1, P2 ;  /* 0x0000001147090211 */ /* 0x010fe400010f0cf1 */
[C---:B------:R-:W-:Y:S01]  /*9830*/  ISETP.GE.AND P2, PT, R69.reuse, 0x41, PT ;  /* 0x000000414500780c */ /* 0x040fe20003f46270 */
[----:B------:R-:W1:Y:S04]  /*9840*/  SHFL.IDX PT, R17, R0, 0x5, 0x181f ;  /* 0x00b81f0000117f89 */ /* 0x000e6800000e0000 */
[----:B------:R2:W-:Y:S01]  /*9850*/  @P0 LDGSTS.E.BYPASS.LTC128B.128 [R10+0x4100], [R8.64], !P5 ;  /* 0x04100000080a0fae */ /* 0x0005e2000e901d56 */
[----:B------:R-:W-:-:S02]  /*9860*/  ISETP.GE.AND P0, PT, R69, 0x61, PT ;  /* 0x000000614500780c */ /* 0x000fc40003f06270 */
[----:B-----5:R-:W-:Y:S02]  /*9870*/  @P3 LEA.HI.X R7, R71, R16, R241, 0x1, P1 ;  /* 0x0000001047073211 */ /* 0x020fe400008f0cf1 */
[----:B------:R3:W4:Y:S01]  /*9880*/  SHFL.IDX PT, R16, R0, 0x6, 0x181f ;  /* 0x00d81f0000107f89 */ /* 0x00072200000e0000 */
[----:B------:R-:W-:-:S03]  /*9890*/  ISETP.GE.AND P1, PT, R69, 0x51, PT ;  /* 0x000000514500780c */ /* 0x000fc60003f26270 */
[----:B------:R5:W-:Y:S01]  /*98a0*/  @P3 LDGSTS.E.BYPASS.LTC128B.128 [R5+0x4900], [R6.64], !P5 ;  /* 0x0490000006053fae */ /* 0x000be2000e901d56 */
[C---:B---3--:R-:W-:Y:S01]  /*98b0*/  @P4 IMAD.SHL.U32 R0, R68.reuse, 0x2, RZ ;  /* 0x0000000244004824 */ /* 0x048fe200078e00ff */
[----:B-----5:R-:W-:Y:S01]  /*98c0*/  @P4 LEA R6, P3, R71, R13, 0x1 ;  /* 0x0000000d47064211 */ /* 0x020fe200078608ff */
[----:B------:R-:W-:-:S03]  /*98d0*/  @P2 IMAD.SHL.U32 R5, R68, 0x2, RZ ;  /* 0x0000000244052824 */ /* 0x000fc600078e00ff */
[C---:B------:R-:W-:Y:S02]  /*98e0*/  @P4 LEA.HI.X R7, R71.reuse, R11, R241, 0x1, P3 ;  /* 0x0000000b47074211 */ /* 0x040fe400018f0cf1 */
[----:B--2---:R-:W-:-:S03]  /*98f0*/  @P2 LEA R10, P3, R71, R12, 0x1 ;  /* 0x0000000c470a2211 */ /* 0x004fc600078608ff */
[----:B------:R2:W-:Y:S01]  /*9900*/  @P4 LDGSTS.E.BYPASS.LTC128B.128 [R0+0x5100], [R6.64], !P5 ;  /* 0x0510000006004fae */ /* 0x0005e2000e901d56 */
[C---:B------:R-:W-:Y:S01]  /*9910*/  @P1 LEA R8, P4, R71.reuse, R3, 0x1 ;  /* 0x0000000347081211 */ /* 0x040fe200078808ff */
[----:B------:R-:W-:Y:S01]  /*9920*/  @P1 IMAD.SHL.U32 R3, R68, 0x2, RZ ;  /* 0x0000000244031824 */ /* 0x000fe200078e00ff */
[C-C-:B------:R-:W-:Y:S02]  /*9930*/  @P2 LEA.HI.X R11, R71.reuse, R15, R241.reuse, 0x1, P3 ;  /* 0x0000000f470b2211 */ /* 0x140fe400018f0cf1 */
[----:B-1----:R-:W-:-:S03]  /*9940*/  @P1 LEA.HI.X R9, R71, R17, R241, 0x1, P4 ;  /* 0x0000001147091211 */ /* 0x002fc600020f0cf1 */
[----:B------:R1:W-:Y:S04]  /*9950*/  @P2 LDGSTS.E.BYPASS.LTC128B.128 [R5+0x5900], [R10.64], !P5 ;  /* 0x059000000a052fae */ /* 0x0003e8000e901d56 */
[----:B------:R1:W-:Y:S01]  /*9960*/  @P1 LDGSTS.E.BYPASS.LTC128B.128 [R3+0x6100], [R8.64], !P5 ;  /* 0x0610000008031fae */ /* 0x0003e2000e901d56 */
[----:B--2---:R-:W-:Y:S01]  /*9970*/  @P0 LEA R6, P3, R71, R14, 0x1 ;  /* 0x0000000e47060211 */ /* 0x004fe200078608ff */
[----:B------:R-:W-:-:S03]  /*9980*/  @P0 IMAD.SHL.U32 R0, R68, 0x2, RZ ;  /* 0x0000000244000824 */ /* 0x000fc600078e00ff */
[----:B----4-:R-:W-:-:S05]  /*9990*/  @P0 LEA.HI.X R7, R71, R16, R241, 0x1, P3 ;  /* 0x0000001047070211 */ /* 0x010fca00018f0cf1 */
[----:B------:R1:W-:Y:S01]  /*99a0*/  @P0 LDGSTS.E.BYPASS.LTC128B.128 [R0+0x6900], [R6.64], !P5 ;  /* 0x0690000006000fae */ /* 0x0003e2000e901d56 */
[----:B------:R-:W-:-:S03]  /*99b0*/  ISETP.LT.AND P0, PT, RZ, c[0x0][0x27c], PT ;  /* 0x00009f00ff007a0c */ /* 0x000fc60003f01270 */
[----:B------:R-:W0:Y:S10]  /*99c0*/  LDGDEPBAR ;  /* 0x00000000000079af */ /* 0x000e340000000000 */
[----:B------:R-:W-:Y:S05]  /*99d0*/  @P0 BRA `(.L_x_747) ;  /* 0x0000002000000947 */ /* 0x000fea0003800000 */
[----:B------:R-:W-:-:S04]  /*99e0*/  DEPBAR.LE SB0, 0x1 ;  /* 0x000080400000791a */ /* 0x000fc80000000000 */
[----:B------:R-:W-:Y:S05]  /*99f0*/  BRA `(.L_x_748) ;  /* 0x00004de000007947 */ /* 0x000fea0003800000 */
.L_x_747:
[----:B------:R-:W-:Y:S01]  /*9a00*/  ULDC.U8 UR4, c[0x0][0x298] ;  /* 0x0000a60000047ab9 */ /* 0x000fe20000000000 */
[----:B-1----:R-:W-:Y:S01]  /*9a10*/  SHF.R.S32.HI R0, RZ, 0x1f, R149 ;  /* 0x0000001fff007819 */ /* 0x002fe20000011495 */
        /* <DEDUP_REMOVED lines=18> */
[----:B------:R-:W-:Y:S01]  /*9b40*/  PLOP3.LUT P1, PT, PT, PT, UP2, 0x80, 0x0 ;  /* 0x000000000000781c */ /* 0x000fe20003f2f028 */
[----:B------:R-:W-:Y:S01]  /*9b50*/  IMAD.MOV.U32 R8, RZ, RZ, R12 ;  /* 0x000000ffff087224 */ /* 0x000fe200078e000c */
[----:B------:R-:W-:Y:S01]  /*9b60*/  PLOP3.LUT P0, PT, PT, PT, UP2, 0x80, 0x0 ;  /* 0x000000000000781c */ /* 0x000fe20003f0f028 */
[----:B------:R-:W-:Y:S01]  /*9b70*/  BSSY B0, `(.L_x_750) ;  /* 0x000002f000007945 */ /* 0x000fe20003800000 */
[----:B------:R-:W-:Y:S01]  /*9b80*/  MOV R6, R10 ;  /* 0x0000000a00067202 */ /* 0x000fe20000000f00 */
[----:B------:R-:W-:Y:S01]  /*9b90*/  IMAD.SHL.U32 R17, R14, 0x4, RZ ;  /* 0x000000040e117824 */ /* 0x000fe200078e00ff */
[----:B------:R-:W-:Y:S01]  /*9ba0*/  CS2R R38, SRZ ;  /* 0x0000000000267805 */ /* 0x000fe2000001ff00 */
[----:B------:R-:W-:Y:S01]  /*9bb0*/  CS2R R26, SRZ ;  /* 0x00000000001a7805 */ /* 0x000fe2000001ff00 */
[----:B------:R-:W-:Y:S01]  /*9bc0*/  CS2R R14, SRZ ;  /* 0x00000000000e7805 */ /* 0x000fe2000001ff00 */
[----:B------:R-:W-:Y:S01]  /*9bd0*/  CS2R R28, SRZ ;  /* 0x00000000001c7805 */ /* 0x000fe2000001ff00 */
[----:B------:R-:W-:-:S03]  /*9be0*/  CS2R R18, SRZ ;  /* 0x0000000000127805 */ /* 0x000fc6000001ff00 */
        /* <DEDUP_REMOVED lines=39> */
.L_x_751:
[----:B------:R-:W-:Y:S05]  /*9e60*/  BSYNC B0 ;  /* 0x0000000000007941 */ /* 0x000fea0003800000 */
.L_x_750:
        /* <DEDUP_REMOVED lines=41> */
.L_x_753:
[----:B------:R-:W-:Y:S05]  /*a100*/  BSYNC B0 ;  /* 0x0000000000007941 */ /* 0x000fea0003800000 */
.L_x_752:
        /* <DEDUP_REMOVED lines=43> */
.L_x_755:
[----:B------:R-:W-:Y:S05]  /*a3c0*/  BSYNC B0 ;  /* 0x0000000000007941 */ /* 0x000fea0003800000 */
.L_x_754:
        /* <DEDUP_REMOVED lines=41> */
.L_x_757:
[----:B-12---:R-:W-:Y:S05]  /*a660*/  BSYNC B0 ;  /* 0x0000000000007941 */ /* 0x006fea0003800000 */
.L_x_756:
        /* <DEDUP_REMOVED lines=86> */
.L_x_761:
[----:B------:R-:W-:Y:S05]  /*abd0*/  BSYNC B0 ;  /* 0x0000000000007941 */ /* 0x000fea0003800000 */
.L_x_760:
        /* <DEDUP_REMOVED lines=49> */
.L_x_759:
[----:B------:R-:W-:Y:S05]  /*aef0*/  BSYNC B1 ;  /* 0x0000000000017941 */ /* 0x000fea0003800000 */
.L_x_758:
        /* <DEDUP_REMOVED lines=53> */
.L_x_765:
[----:B------:R-:W-:Y:S05]  /*b250*/  BSYNC B0 ;  /* 0x0000000000007941 */ /* 0x000fea0003800000 */
.L_x_764:
        /* <DEDUP_REMOVED lines=49> */
.L_x_763:
[----:B------:R-:W-:Y:S05]  /*b570*/  BSYNC B1 ;  /* 0x0000000000017941 */ /* 0x000fea0003800000 */
.L_x_762:
        /* <DEDUP_REMOVED lines=53> */
.L_x_769:
[----:B------:R-:W-:Y:S05]  /*b8d0*/  BSYNC B0 ;  /* 0x0000000000007941 */ /* 0x000fea0003800000 */
.L_x_768:
        /* <DEDUP_REMOVED lines=49> */
.L_x_767:
[----:B------:R-:W-:Y:S05]  /*bbf0*/  BSYNC B1 ;  /* 0x0000000000017941 */ /* 0x000fea0003800000 */
.L_x_766:
        /* <DEDUP_REMOVED lines=52> */
.L_x_772:
[----:B------:R-:W-:Y:S05]  /*bf40*/  BSYNC B0 ;  /* 0x0000000000007941 */ /* 0x000fea0003800000 */
.L_x_771:
        /* <DEDUP_REMOVED lines=50> */
.L_x_749:
[----:B------:R-:W-:Y:S01]  /*c270*/  PLOP3.LUT P1, PT, PT, PT, UP2, 0x80, 0x0 ;  /* 0x000000000000781c */ /* 0x000fe20003f2f028 */
[----:B------:R-:W-:Y:S01]  /*c280*/  IMAD.MOV.U32 R8, RZ, RZ, R12 ;  /* 0x000000ffff087224 */ /* 0x000fe200078e000c */
[----:B------:R-:W-:Y:S01]  /*c290*/  PLOP3.LUT P0, PT, PT, PT, UP2, 0x80, 0x0 ;  /* 0x000000000000781c */ /* 0x000fe20003f0f028 */
[----:B------:R-:W-:Y:S01]  /*c2a0*/  IMAD.MOV.U32 R6, RZ, RZ, R10 ;  /* 0x000000ffff067224 */ /* 0x000fe200078e000a */
[----:B------:R-:W-:Y:S01]  /*c2b0*/  SHF.R.S32.HI R29, RZ, 0x1f, R31 ;  /* 0x0000001fff1d7819 */ /* 0x000fe2000001141f */
[----:B------:R-:W-:Y:S01]  /*c2c0*/  CS2R R22, SRZ ;  /* 0x0000000000167805 */ /* 0x000fe2000001ff00 */
[----:B------:R-:W-:-:S07]  /*c2d0*/  CS2R R20, SRZ ;  /* 0x0000000000147805 */ /* 0x000fce000001ff00 */
[----:B------:R-:W-:Y:S01]  /*c2e0*/  @P1 IMAD.HI.U32 R3, R0, c[0x0][0x2c8], RZ ;  /* 0x0000b20000031a27 */ /* 0x000fe200078e00ff */
[----:B------:R-:W-:-:S04]  /*c2f0*/  ISETP.GE.AND P1, PT, R31, c[0x0][0x27c], PT ;  /* 0x00009f001f007a0c */ /* 0x000fc80003f26270 */
        /* <DEDUP_REMOVED lines=66> */
.L_x_774:
[----:B-1-3--:R-:W-:Y:S05]  /*c720*/  BSYNC B0 ;  /* 0x0000000000007941 */ /* 0x00afea0003800000 */
.L_x_773:
        /* <DEDUP_REMOVED lines=65> */
.L_x_776:
[----:B-1-3--:R-:W-:Y:S05]  /*cb40*/  BSYNC B0 ;  /* 0x0000000000007941 */ /* 0x00afea0003800000 */
.L_x_775:
        /* <DEDUP_REMOVED lines=124> */
.L_x_778:
[----:B------:R-:W-:Y:S05]  /*d310*/  BSYNC B0 ;  /* 0x0000000000007941 */ /* 0x000fea0003800000 */
.L_x_777:
        /* <DEDUP_REMOVED lines=18> */
[----:B------:R-:W-:Y:S01]  /*d440*/  IMAD.SHL.U32 R41, R5, 0x2, RZ ;  /* 0x0000000205297824 */ /* 0x000fe200078e00ff */
[----:B------:R-:W-:Y:S01]  /*d450*/  SHF.R.U64 R7, R32, 0x10, R33 ;  /* 0x0000001020077819 */ /* 0x000fe20000001221 */
[----:B------:R-:W-:Y:S01]  /*d460*/  IMAD.SHL.U32 R40, R0, 0x2, RZ ;  /* 0x0000000200287824 */ /* 0x000fe200078e00ff */
[----:B------:R-:W-:-:S02]  /*d470*/  SHF.R.U64 R0, R36, 0x10, R37 ;  /* 0x0000001024007819 */ /* 0x000fc40000001225 */
[----:B-1----:R-:W1:Y:S01]  /*d480*/  LDS.128 R12, [R41+0x7100] ;  /* 0x00710000290c7984 */ /* 0x002e620000000c00 */
[----:B------:R-:W-:Y:S02]  /*d490*/  PRMT R28, R62, 0x5410, R6 ;  /* 0x000054103e1c7816 */ /* 0x000fe40000000006 */
[----:B------:R-:W-:Y:S01]  /*d4a0*/  SHF.R.U32.HI R3, RZ, 0x10, R37 ;  /* 0x00000010ff037819 */ /* 0x000fe20000011625 */
[----:B------:R-:W2:Y:S01]  /*d4b0*/  LDS.128 R8, [R40+0x7100] ;  /* 0x0071000028087984 */ /* 0x000ea20000000c00 */
[----:B------:R-:W-:Y:S02]  /*d4c0*/  PRMT R6, R46, 0x5432, R7 ;  /* 0x000054322e067816 */ /* 0x000fe40000000007 */
[----:B------:R-:W-:Y:S02]  /*d4d0*/  PRMT R19, R47, 0x5432, R0 ;  /* 0x000054322f137816 */ /* 0x000fe40000000000 */
[----:B------:R-:W-:Y:S02]  /*d4e0*/  SHF.R.U64 R17, R34, 0x10, R35 ;  /* 0x0000001022117819 */ /* 0x000fe40000001223 */
[----:B------:R-:W-:-:S02]  /*d4f0*/  SHF.R.U64 R5, R38, 0x10, R39 ;  /* 0x0000001026057819 */ /* 0x000fc40000001227 */
[----:B------:R-:W-:Y:S02]  /*d500*/  PRMT R22, R47, 0x5410, R3 ;  /* 0x000054102f167816 */ /* 0x000fe40000000003 */
[----:B------:R-:W-:Y:S02]  /*d510*/  SHF.L.U32 R32, R6, 0x10, RZ ;  /* 0x0000001006207819 */ /* 0x000fe400000006ff */
[----:B------:R-:W-:Y:S02]  /*d520*/  SHF.R.U32.HI R18, RZ, 0x10, R35 ;  /* 0x00000010ff127819 */ /* 0x000fe40000011623 */
[----:B------:R-:W-:Y:S02]  /*d530*/  PRMT R20, R46, 0x5410, R16 ;  /* 0x000054102e147816 */ /* 0x000fe40000000010 */
[----:B------:R-:W-:Y:S02]  /*d540*/  PRMT R24, R61, 0x5432, R17 ;  /* 0x000054323d187816 */ /* 0x000fe40000000011 */
[----:B------:R-:W-:-:S02]  /*d550*/  PRMT R27, R62, 0x5432, R5 ;  /* 0x000054323e1b7816 */ /* 0x000fc40000000005 */
[----:B------:R-:W-:Y:S02]  /*d560*/  PRMT R26, R61, 0x5410, R18 ;  /* 0x000054103d1a7816 */ /* 0x000fe40000000012 */
[----:B------:R-:W-:Y:S01]  /*d570*/  LOP3.LUT R34, R6, 0xffff0000, RZ, 0xc0, !PT ;  /* 0xffff000006227812 */ /* 0x000fe200078ec0ff */
[----:B------:R-:W-:Y:S02]  /*d580*/  IMAD.U32 R6, R22, 0x10000, RZ ;  /* 0x0001000016067824 */ /* 0x000fe400078e00ff */
[C---:B-1----:R-:W-:Y:S01]  /*d590*/  IMAD.U32 R25, R14.reuse, 0x10000, RZ ;  /* 0x000100000e197824 */ /* 0x042fe200078e00ff */
[----:B------:R-:W-:Y:S01]  /*d5a0*/  LOP3.LUT R30, R14, 0xffff0000, RZ, 0xc0, !PT ;  /* 0xffff00000e1e7812 */ /* 0x000fe200078ec0ff */
[----:B------:R-:W-:Y:S01]  /*d5b0*/  IMAD.U32 R14, R19, 0x10000, RZ ;  /* 0x00010000130e7824 */ /* 0x000fe200078e00ff */
[C---:B------:R-:W-:Y:S01]  /*d5c0*/  LOP3.LUT R21, R13.reuse, 0xffff0000, RZ, 0xc0, !PT ;  /* 0xffff00000d157812 */ /* 0x040fe200078ec0ff */
[C---:B--2---:R-:W-:Y:S01]  /*d5d0*/  IMAD.U32 R3, R8.reuse, 0x10000, RZ ;  /* 0x0001000008037824 */ /* 0x044fe200078e00ff */
[----:B------:R-:W-:Y:S01]  /*d5e0*/  LOP3.LUT R5, R8, 0xffff0000, RZ, 0xc0, !PT ;  /* 0xffff000008057812 */ /* 0x000fe200078ec0ff */
[----:B------:R-:W-:Y:S01]  /*d5f0*/  IMAD.U32 R17, R13, 0x10000, RZ ;  /* 0x000100000d117824 */ /* 0x000fe200078e00ff */
        /* <DEDUP_REMOVED lines=9> */
[----:B------:R-:W-:-:S02]  /*d690*/  IMAD.U32 R8, R11, 0x10000, RZ ;  /* 0x000100000b087824 */ /* 0x000fc400078e00ff */
[-C--:B------:R-:W-:Y:S02]  /*d6a0*/  FMUL.FTZ R3, R3, R14.reuse ;  /* 0x0000000e03037220 */ /* 0x080fe40000410000 */
[C---:B------:R-:W-:Y:S01]  /*d6b0*/  IMAD.U32 R7, R9.reuse, 0x10000, RZ ;  /* 0x0001000009077824 */ /* 0x040fe200078e00ff */
[----:B------:R-:W-:Y:S01]  /*d6c0*/  LOP3.LUT R9, R9, 0xffff0000, RZ, 0xc0, !PT ;  /* 0xffff000009097812 */ /* 0x000fe200078ec0ff */
[----:B------:R-:W-:Y:S02]  /*d6d0*/  IMAD.U32 R11, R20, 0x10000, RZ ;  /* 0x00010000140b7824 */ /* 0x000fe400078e00ff */
[----:B------:R-:W-:Y:S01]  /*d6e0*/  FFMA.FTZ R36, R16, R14, -R0 ;  /* 0x0000000e10247223 */ /* 0x000fe20000010800 */
[----:B------:R-:W-:Y:S01]  /*d6f0*/  SHF.L.U32 R14, R26, 0x10, RZ ;  /* 0x000000101a0e7819 */ /* 0x000fe200000006ff */
[----:B------:R-:W-:Y:S02]  /*d700*/  FMUL.FTZ R0, R5, R34 ;  /* 0x0000002205007220 */ /* 0x000fe40000410000 */
[----:B------:R-:W-:-:S02]  /*d710*/  FFMA.FTZ R35, R16, R32, R3 ;  /* 0x0000002010237223 */ /* 0x000fc40000010003 */
[-C--:B------:R-:W-:Y:S02]  /*d720*/  FMUL.FTZ R5, R5, R10.reuse ;  /* 0x0000000a05057220 */ /* 0x080fe40000410000 */
[C---:B------:R-:W-:Y:S02]  /*d730*/  FMUL.FTZ R3, R7.reuse, R11 ;  /* 0x0000000b07037220 */ /* 0x040fe40000410000 */
[----:B------:R-:W-:Y:S01]  /*d740*/  FFMA.FTZ R33, R12, R10, -R0 ;  /* 0x0000000a0c217223 */ /* 0x000fe20000010800 */
[----:B------:R-:W-:Y:S01]  /*d750*/  LOP3.LUT R10, R20, 0xffff0000, RZ, 0xc0, !PT ;  /* 0xffff0000140a7812 */ /* 0x000fe200078ec0ff */
[----:B------:R-:W-:Y:S02]  /*d760*/  FMUL.FTZ R0, R7, R6 ;  /* 0x0000000607007220 */ /* 0x000fe40000410000 */
[----:B------:R-:W-:Y:S01]  /*d770*/  FFMA.FTZ R32, R12, R34, R5 ;  /* 0x000000220c207223 */ /* 0x000fe20000010005 */
[----:B------:R-:W-:Y:S01]  /*d780*/  LOP3.LUT R12, R28, 0xffff0000, RZ, 0xc0, !PT ;  /* 0xffff00001c0c7812 */ /* 0x000fe200078ec0ff */
[----:B------:R-:W-:-:S02]  /*d790*/  FFMA.FTZ R19, R17, R6, -R3 ;  /* 0x0000000611137223 */ /* 0x000fc40000010803 */
[----:B------:R-:W-:Y:S02]  /*d7a0*/  IMAD.U32 R5, R28, 0x10000, RZ ;  /* 0x000100001c057824 */ /* 0x000fe400078e00ff */
[----:B------:R-:W-:Y:S02]  /*d7b0*/  FMUL.FTZ R3, R8, R14 ;  /* 0x0000000e08037220 */ /* 0x000fe40000410000 */
[----:B------:R-:W-:Y:S02]  /*d7c0*/  IMAD.U32 R20, R24, 0x10000, RZ ;  /* 0x0001000018147824 */ /* 0x000fe400078e00ff */
[----:B------:R-:W-:Y:S01]  /*d7d0*/  FFMA.FTZ R17, R17, R11, R0 ;  /* 0x0000000b11117223 */ /* 0x000fe20000010000 */
[----:B------:R-:W-:Y:S01]  /*d7e0*/  LOP3.LUT R11, R22, 0xffff0000, RZ, 0xc0, !PT ;  /* 0xffff0000160b7812 */ /* 0x000fe200078ec0ff */
[-C--:B------:R-:W-:Y:S01]  /*d7f0*/  FMUL.FTZ R0, R8, R5.reuse ;  /* 0x0000000508007220 */ /* 0x080fe20000410000 */
[----:B------:R-:W-:Y:S01]  /*d800*/  LOP3.LUT R8, R24, 0xffff0000, RZ, 0xc0, !PT ;  /* 0xffff000018087812 */ /* 0x000fe200078ec0ff */
[----:B------:R-:W-:-:S02]  /*d810*/  FFMA.FTZ R16, R18, R5, -R3 ;  /* 0x0000000512107223 */ /* 0x000fc40000010803 */
[----:B------:R-:W-:Y:S02]  /*d820*/  IMAD.U32 R7, R27, 0x10000, RZ ;  /* 0x000100001b077824 */ /* 0x000fe400078e00ff */
[----:B------:R-:W-:Y:S02]  /*d830*/  FMUL.FTZ R6, R9, R10 ;  /* 0x0000000a09067220 */ /* 0x000fe40000410000 */
[----:B------:R-:W-:Y:S02]  /*d840*/  FMUL.FTZ R3, R13, R20 ;  /* 0x000000140d037220 */ /* 0x000fe40000410000 */
[----:B------:R-:W-:Y:S02]  /*d850*/  FFMA.FTZ R18, R18, R14, R0 ;  /* 0x0000000e12127223 */ /* 0x000fe40000010000 */
[-C--:B------:R-:W-:Y:S02]  /*d860*/  FMUL.FTZ R5, R9, R11.reuse ;  /* 0x0000000b09057220 */ /* 0x080fe40000410000 */
[----:B------:R-:W-:-:S02]  /*d870*/  FFMA.FTZ R14, R21, R11, -R6 ;  /* 0x0000000b150e7223 */ /* 0x000fc40000010806 */
[-C--:B------:R-:W-:Y:S01]  /*d880*/  FMUL.FTZ R0, R13, R7.reuse ;  /* 0x000000070d007220 */ /* 0x080fe20000410000 */
[----:B------:R-:W-:Y:S01]  /*d890*/  LOP3.LUT R13, R26, 0xffff0000, RZ, 0xc0, !PT ;  /* 0xffff00001a0d7812 */ /* 0x000fe200078ec0ff */
[----:B------:R-:W-:Y:S01]  /*d8a0*/  FFMA.FTZ R11, R25, R7, -R3 ;  /* 0x00000007190b7223 */ /* 0x000fe20000010803 */
[----:B------:R-:W-:Y:S01]  /*d8b0*/  LOP3.LUT R7, R27, 0xffff0000, RZ, 0xc0, !PT ;  /* 0xffff00001b077812 */ /* 0x000fe200078ec0ff */
[----:B------:R-:W-:Y:S02]  /*d8c0*/  FFMA.FTZ R9, R21, R10, R5 ;  /* 0x0000000a15097223 */ /* 0x000fe40000010005 */
[----:B------:R-:W-:Y:S02]  /*d8d0*/  FFMA.FTZ R10, R25, R20, R0 ;  /* 0x00000014190a7223 */ /* 0x000fe40000010000 */
[----:B------:R-:W-:Y:S01]  /*d8e0*/  FMUL.FTZ R6, R23, R8 ;  /* 0x0000000817067220 */ /* 0x000fe20000410000 */
[----:B------:R-:W-:Y:S01]  /*d8f0*/  F2FP.BF16.PACK_AB R9, R9, R17 ;  /* 0x000000110909723e */ /* 0x000fe200000010ff */
[----:B------:R-:W-:-:S02]  /*d900*/  FMUL.FTZ R3, R15, R13 ;  /* 0x0000000d0f037220 */ /* 0x000fc40000410000 */
        /* <DEDUP_REMOVED lines=11> */
[----:B------:R-:W-:Y:S02]  /*d9c0*/  F2FP.BF16.PACK_AB R10, R5, R10 ;  /* 0x0000000a050a723e */ /* 0x000fe400000010ff */
[----:B------:R-:W-:Y:S01]  /*d9d0*/  F2FP.BF16.PACK_AB R11, R0, R18 ;  /* 0x00000012000b723e */ /* 0x000fe200000010ff */
[----:B------:R1:W-:Y:S04]  /*d9e0*/  STS.128 [R41+0x7100], R12 ;  /* 0x0071000c29007388 */ /* 0x0003e80000000c00 */
[----:B------:R1:W-:Y:S02]  /*d9f0*/  STS.128 [R40+0x7100], R8 ;  /* 0x0071000828007388 */ /* 0x0003e40000000c00 */
.L_x_780:
[----:B------:R-:W-:Y:S05]  /*da00*/  BSYNC B0 ;  /* 0x0000000000007941 */ /* 0x000fea0003800000 */
.L_x_779:
        /* <DEDUP_REMOVED lines=68> */
[-C--:B------:R-:W-:Y:S02]  /*de50*/  FMUL.FTZ R0, R7, R6.reuse ;  /* 0x0000000607007220 */ /* 0x080fe40000410000 */
        /* <DEDUP_REMOVED lines=41> */
.L_x_782:
[----:B------:R-:W-:Y:S05]  /*e0f0*/  BSYNC B0 ;  /* 0x0000000000007941 */ /* 0x000fea0003800000 */
.L_x_781:
        /* <DEDUP_REMOVED lines=26> */
[----:B------:R-:W-:Y:S02]  /*e2a0*/  PRMT R26, R78, 0x5410, R18 ;  /* 0x000054104e1a7816 */ /* 0x000fe40000000012 */
[----:B------:R-:W-:Y:S02]  /*e2b0*/  SHF.R.U64 R5, R66, 0x10, R67 ;  /* 0x0000001042057819 */ /* 0x000fe40000001243 */
[----:B------:R-:W-:-:S02]  /*e2c0*/  SHF.R.U32.HI R16, RZ, 0x10, R57 ;  /* 0x00000010ff107819 */ /* 0x000fc40000011639 */
[C---:B------:R-:W-:Y:S02]  /*e2d0*/  PRMT R19, R77.reuse, 0x5432, R0 ;  /* 0x000054324d137816 */ /* 0x040fe40000000000 */
[----:B------:R-:W-:Y:S02]  /*e2e0*/  PRMT R22, R77, 0x5410, R3 ;  /* 0x000054104d167816 */ /* 0x000fe40000000003 */
[----:B------:R-:W-:Y:S02]  /*e2f0*/  SHF.R.U64 R17, R58, 0x10, R59 ;  /* 0x000000103a117819 */ /* 0x000fe4000000123b */
[----:B------:R-:W-:Y:S02]  /*e300*/  PRMT R28, R79, 0x5432, R5 ;  /* 0x000054324f1c7816 */ /* 0x000fe40000000005 */
[----:B------:R-:W-:Y:S02]  /*e310*/  PRMT R20, R76, 0x5410, R16 ;  /* 0x000054104c147816 */ /* 0x000fe40000000010 */
[----:B------:R-:W-:-:S02]  /*e320*/  LOP3.LUT R32, R6, 0xffff0000, RZ, 0xc0, !PT ;  /* 0xffff000006207812 */ /* 0x000fc400078ec0ff */
[----:B------:R-:W-:Y:S01]  /*e330*/  PRMT R25, R78, 0x5432, R17 ;  /* 0x000054324e197816 */ /* 0x000fe20000000011 */
[C---:B-1----:R-:W-:Y:S01]  /*e340*/  IMAD.U32 R18, R15.reuse, 0x10000, RZ ;  /* 0x000100000f127824 */ /* 0x042fe200078e00ff */
[----:B------:R-:W-:Y:S01]  /*e350*/  LOP3.LUT R30, R15, 0xffff0000, RZ, 0xc0, !PT ;  /* 0xffff00000f1e7812 */ /* 0x000fe200078ec0ff */
[----:B------:R-:W-:Y:S01]  /*e360*/  IMAD.U32 R27, R14, 0x10000, RZ ;  /* 0x000100000e1b7824 */ /* 0x000fe200078e00ff */
[----:B------:R-:W-:Y:S01]  /*e370*/  SHF.L.U32 R15, R6, 0x10, RZ ;  /* 0x00000010060f7819 */ /* 0x000fe200000006ff */
[----:B--2---:R-:W-:Y:S01]  /*e380*/  IMAD.U32 R3, R8, 0x10000, RZ ;  /* 0x0001000008037824 */ /* 0x004fe200078e00ff */
        /* <DEDUP_REMOVED lines=11> */
[-C--:B------:R-:W-:Y:S01]  /*e440*/  FMUL.FTZ R3, R3, R14.reuse ;  /* 0x0000000e03037220 */ /* 0x080fe20000410000 */
[----:B------:R-:W-:Y:S01]  /*e450*/  LOP3.LUT R23, R11, 0xffff0000, RZ, 0xc0, !PT ;  /* 0xffff00000b177812 */ /* 0x000fe200078ec0ff */
[----:B------:R-:W-:-:S02]  /*e460*/  FFMA.FTZ R37, R16, R14, -R0 ;  /* 0x0000000e10257223 */ /* 0x000fc40000010800 */
[C---:B------:R-:W-:Y:S01]  /*e470*/  IMAD.U32 R7, R9.reuse, 0x10000, RZ ;  /* 0x0001000009077824 */ /* 0x040fe200078e00ff */
[----:B------:R-:W-:Y:S01]  /*e480*/  LOP3.LUT R9, R9, 0xffff0000, RZ, 0xc0, !PT ;  /* 0xffff000009097812 */ /* 0x000fe200078ec0ff */
[----:B------:R-:W-:Y:S02]  /*e490*/  IMAD.U32 R10, R20, 0x10000, RZ ;  /* 0x00010000140a7824 */ /* 0x000fe400078e00ff */
[----:B------:R-:W-:Y:S02]  /*e4a0*/  FMUL.FTZ R0, R5, R32 ;  /* 0x0000002005007220 */ /* 0x000fe40000410000 */
[----:B------:R-:W-:Y:S02]  /*e4b0*/  IMAD.U32 R6, R22, 0x10000, RZ ;  /* 0x0001000016067824 */ /* 0x000fe400078e00ff */
[----:B------:R-:W-:Y:S01]  /*e4c0*/  FFMA.FTZ R35, R16, R15, R3 ;  /* 0x0000000f10237223 */ /* 0x000fe20000010003 */
[----:B------:R-:W-:Y:S01]  /*e4d0*/  LOP3.LUT R15, R22, 0xffff0000, RZ, 0xc0, !PT ;  /* 0xffff0000160f7812 */ /* 0x000fe200078ec0ff */
[----:B------:R-:W-:Y:S01]  /*e4e0*/  IMAD.U32 R8, R11, 0x10000, RZ ;  /* 0x000100000b087824 */ /* 0x000fe200078e00ff */
[----:B------:R-:W-:Y:S01]  /*e4f0*/  SHF.L.U32 R11, R26, 0x10, RZ ;  /* 0x000000101a0b7819 */ /* 0x000fe200000006ff */
[----:B------:R-:W-:-:S02]  /*e500*/  FFMA.FTZ R33, R12, R19, -R0 ;  /* 0x000000130c217223 */ /* 0x000fc40000010800 */
[----:B------:R-:W-:Y:S02]  /*e510*/  FMUL.FTZ R3, R7, R10 ;  /* 0x0000000a07037220 */ /* 0x000fe40000410000 */
[----:B------:R-:W-:Y:S02]  /*e520*/  FMUL.FTZ R5, R5, R19 ;  /* 0x0000001305057220 */ /* 0x000fe40000410000 */
[-C--:B------:R-:W-:Y:S02]  /*e530*/  FMUL.FTZ R0, R7, R6.reuse ;  /* 0x0000000607007220 */ /* 0x080fe40000410000 */
[C---:B------:R-:W-:Y:S02]  /*e540*/  FFMA.FTZ R19, R17.reuse, R6, -R3 ;  /* 0x0000000611137223 */ /* 0x040fe40000010803 */
[----:B------:R-:W-:Y:S01]  /*e550*/  FFMA.FTZ R32, R12, R32, R5 ;  /* 0x000000200c207223 */ /* 0x000fe20000010005 */
[----:B------:R-:W-:Y:S01]  /*e560*/  LOP3.LUT R12, R26, 0xffff0000, RZ, 0xc0, !PT ;  /* 0xffff00001a0c7812 */ /* 0x000fe200078ec0ff */
[----:B------:R-:W-:Y:S01]  /*e570*/  FFMA.FTZ R17, R17, R10, R0 ;  /* 0x0000000a11117223 */ /* 0x000fe20000010000 */
[----:B------:R-:W-:Y:S01]  /*e580*/  LOP3.LUT R10, R20, 0xffff0000, RZ, 0xc0, !PT ;  /* 0xffff0000140a7812 */ /* 0x000fe200078ec0ff */
[----:B------:R-:W-:-:S02]  /*e590*/  IMAD.U32 R5, R29, 0x10000, RZ ;  /* 0x000100001d057824 */ /* 0x000fc400078e00ff */
[C---:B------:R-:W-:Y:S02]  /*e5a0*/  FMUL.FTZ R3, R8.reuse, R11 ;  /* 0x0000000b08037220 */ /* 0x040fe40000410000 */
[C---:B------:R-:W-:Y:S02]  /*e5b0*/  IMAD.U32 R20, R25.reuse, 0x10000, RZ ;  /* 0x0001000019147824 */ /* 0x040fe400078e00ff */
[-C--:B------:R-:W-:Y:S01]  /*e5c0*/  FMUL.FTZ R0, R8, R5.reuse ;  /* 0x0000000508007220 */ /* 0x080fe20000410000 */
[----:B------:R-:W-:Y:S01]  /*e5d0*/  LOP3.LUT R8, R25, 0xffff0000, RZ, 0xc0, !PT ;  /* 0xffff000019087812 */ /* 0x000fe200078ec0ff */
[----:B------:R-:W-:Y:S02]  /*e5e0*/  FFMA.FTZ R16, R18, R5, -R3 ;  /* 0x0000000512107223 */ /* 0x000fe40000010803 */
[----:B------:R-:W-:Y:S02]  /*e5f0*/  IMAD.U32 R7, R28, 0x10000, RZ ;  /* 0x000100001c077824 */ /* 0x000fe400078e00ff */
[----:B------:R-:W-:-:S02]  /*e600*/  FMUL.FTZ R3, R13, R20 ;  /* 0x000000140d037220 */ /* 0x000fc40000410000 */
[----:B------:R-:W-:Y:S01]  /*e610*/  FFMA.FTZ R18, R18, R11, R0 ;  /* 0x0000000b12127223 */ /* 0x000fe20000010000 */
[----:B------:R-:W-:Y:S01]  /*e620*/  LOP3.LUT R11, R29, 0xffff0000, RZ, 0xc0, !PT ;  /* 0xffff00001d0b7812 */ /* 0x000fe200078ec0ff */
[C---:B------:R-:W-:Y:S02]  /*e630*/  FMUL.FTZ R6, R9.reuse, R10 ;  /* 0x0000000a09067220 */ /* 0x040fe40000410000 */
[----:B------:R-:W-:Y:S02]  /*e640*/  FMUL.FTZ R5, R9, R15 ;  /* 0x0000000f09057220 */ /* 0x000fe40000410000 */
[-C--:B------:R-:W-:Y:S02]  /*e650*/  FMUL.FTZ R0, R13, R7.reuse ;  /* 0x000000070d007220 */ /* 0x080fe40000410000 */
[----:B------:R-:W-:Y:S01]  /*e660*/  FFMA.FTZ R14, R27, R7, -R3 ;  /* 0x000000071b0e7223 */ /* 0x000fe20000010803 */
[----:B------:R-:W-:Y:S01]  /*e670*/  LOP3.LUT R7, R28, 0xffff0000, RZ, 0xc0, !PT ;  /* 0xffff00001c077812 */ /* 0x000fe200078ec0ff */
[----:B------:R-:W-:-:S02]  /*e680*/  FFMA.FTZ R15, R21, R15, -R6 ;  /* 0x0000000f150f7223 */ /* 0x000fc40000010806 */
[----:B------:R-:W-:Y:S02]  /*e690*/  FFMA.FTZ R9, R21, R10, R5 ;  /* 0x0000000a15097223 */ /* 0x000fe40000010005 */
[----:B------:R-:W-:Y:S01]  /*e6a0*/  FFMA.FTZ R10, R27, R20, R0 ;  /* 0x000000141b0a7223 */ /* 0x000fe20000010000 */
[----:B------:R-:W-:Y:S01]  /*e6b0*/  F2FP.BF16.PACK_AB R13, R15, R19 ;  /* 0x000000130f0d723e */ /* 0x000fe200000010ff */
[C---:B------:R-:W-:Y:S01]  /*e6c0*/  FMUL.FTZ R6, R24.reuse, R8 ;  /* 0x0000000818067220 */ /* 0x040fe20000410000 */
[----:B------:R-:W-:Y:S01]  /*e6d0*/  F2FP.BF16.PACK_AB R9, R9, R17 ;  /* 0x000000110909723e */ /* 0x000fe200000010ff */
[C---:B------:R-:W-:Y:S02]  /*e6e0*/  FMUL.FTZ R3, R23.reuse, R12 ;  /* 0x0000000c17037220 */ /* 0x040fe40000410000 */
[----:B------:R-:W-:Y:S02]  /*e6f0*/  FMUL.FTZ R5, R24, R7 ;  /* 0x0000000718057220 */ /* 0x000fe40000410000 */
[----:B------:R-:W-:-:S02]  /*e700*/  FMUL.FTZ R0, R23, R11 ;  /* 0x0000000b17007220 */ /* 0x000fc40000410000 */
[C---:B------:R-:W-:Y:S02]  /*e710*/  FFMA.FTZ R6, R31.reuse, R7, -R6 ;  /* 0x000000071f067223 */ /* 0x040fe40000010806 */
[----:B------:R-:W-:Y:S02]  /*e720*/  FFMA.FTZ R3, R30, R11, -R3 ;  /* 0x0000000b1e037223 */ /* 0x000fe40000010803 */
[----:B------:R-:W-:Y:S01]  /*e730*/  FFMA.FTZ R5, R31, R8, R5 ;  /* 0x000000081f057223 */ /* 0x000fe20000010005 */
[----:B------:R-:W-:Y:S01]  /*e740*/  F2FP.BF16.PACK_AB R14, R6, R14 ;  /* 0x0000000e060e723e */ /* 0x000fe200000010ff */
[----:B------:R-:W-:Y:S01]  /*e750*/  FFMA.FTZ R0, R30, R12, R0 ;  /* 0x0000000c1e007223 */ /* 0x000fe20000010000 */
[----:B------:R-:W-:Y:S02]  /*e760*/  F2FP.BF16.PACK_AB R12, R33, R37 ;  /* 0x00000025210c723e */ /* 0x000fe400000010ff */
[----:B------:R-:W-:Y:S02]  /*e770*/  F2FP.BF16.PACK_AB R15, R3, R16 ;  /* 0x00000010030f723e */ /* 0x000fe400000010ff */
[----:B------:R-:W-:-:S02]  /*e780*/  F2FP.BF16.PACK_AB R8, R32, R35 ;  /* 0x000000232008723e */ /* 0x000fc400000010ff */
[----:B------:R-:W-:Y:S01]  /*e790*/  F2FP.BF16.PACK_AB R10, R5, R10 ;  /* 0x0000000a050a723e */ /* 0x000fe200000010ff */
[----:B------:R1:W-:Y:S01]  /*e7a0*/  STS.128 [R36+0x7100], R12 ;  /* 0x0071000c24007388 */ /* 0x0003e20000000c00 */
[----:B------:R-:W-:-:S05]  /*e7b0*/  F2FP.BF16.PACK_AB R11, R0, R18 ;  /* 0x00000012000b723e */ /* 0x000fca00000010ff */
[----:B------:R1:W-:Y:S02]  /*e7c0*/  STS.128 [R34+0x7100], R8 ;  /* 0x0071000822007388 */ /* 0x0003e40000000c00 */
.L_x_770:
[----:B------:R-:W-:Y:S05]  /*e7d0*/  BSYNC B2 ;  /* 0x0000000000027941 */ /* 0x000fea0003800000 */
.L_x_748:
[----:B-1----:R-:W-:Y:S01]  /*e7e0*/  SHF.R.S32.HI R7, RZ, 0x4, R82 ;  /* 0x00000004ff077819 */ /* 0x002fe20000011452 */
[----:B------:R-:W-:Y:S01]  /*e7f0*/  IMAD.SHL.U32 R6, R70, 0x40, RZ ;  /* 0x0000004046067824 */ /* 0x000fe200078e00ff */
[----:B------:R-:W-:-:S04]  /*e800*/  DEPBAR.LE SB0, 0x0 ;  /* 0x000080000000791a */ /* 0x000fc80000000000 */
[----:B------:R-:W-:Y:S01]  /*e810*/  LEA.HI R0, R82, R7, RZ, 0x1 ;  /* 0x0000000752007211 */ /* 0x000fe200078f08ff */
[----:B------:R-:W-:Y:S01]  /*e820*/  IMAD.SHL.U32 R3, R80, 0x40, RZ ;  /* 0x0000004050037824 */ /* 0x000fe200078e00ff */
[----:B------:R-:W-:Y:S01]  /*e830*/  LOP3.LUT P0, RZ, R70, 0x2, RZ, 0xc0, !PT ;  /* 0x0000000246ff7812 */ /* 0x000fe2000780c0ff */
[----:B------:R-:W-:Y:S01]  /*e840*/  IMAD.SHL.U32 R5, R81, 0x40, RZ ;  /* 0x0000004051057824 */ /* 0x000fe200078e00ff */
[----:B------:R-:W-:Y:S01]  /*e850*/  LOP3.LUT R0, R0, 0xfffffffe, RZ, 0xc0, !PT ;  /* 0xfffffffe00007812 */ /* 0x000fe200078ec0ff */
[----:B------:R-:W-:Y:S01]  /*e860*/  IMAD.SHL.U32 R8, R75, 0x8, RZ ;  /* 0x000000084b087824 */ /* 0x000fe200078e00ff */
        /* <DEDUP_REMOVED lines=9> */
[----:B------:R-:W-:Y:S01]  /*e900*/  UISETP.GE.AND UP0, UPT, UR13, 0x2, UPT ;  /* 0x000000020d00788c */ /* 0x000fe2000bf06270 */
[----:B------:R-:W-:Y:S01]  /*e910*/  SHF.R.U32.HI R0, RZ, 0x3, R0 ;  /* 0x00000003ff007819 */ /* 0x000fe20000011600 */
[----:B------:R-:W-:Y:S01]  /*e920*/  STL [R1+0x8], R118 ;  /* 0x0000087601007387 */ /* 0x000fe20000100800 */
[----:B------:R-:W-:-:S02]  /*e930*/  LOP3.LUT R8, R3, 0x8, R6, 0xf8, !PT ;  /* 0x0000000803087812 */ /* 0x000fc400078ef806 */
[----:B------:R-:W-:Y:S01]  /*e940*/  SHF.R.U32.HI R6, RZ, 0x3, R3 ;  /* 0x00000003ff067819 */ /* 0x000fe20000011603 */
[----:B------:R-:W-:Y:S01]  /*e950*/  IMAD R3, R245, 0x400, R117 ;  /* 0x00000400f5037824 */ /* 0x000fe200078e0275 */
[----:B------:R-:W-:Y:S02]  /*e960*/  LOP3.LUT R0, R5, R0, RZ, 0x3c, !PT ;  /* 0x0000000005007212 */ /* 0x000fe400078e3cff */
[----:B------:R-:W-:-:S03]  /*e970*/  LOP3.LUT R116, R8, R6, RZ, 0x3c, !PT ;  /* 0x0000000608747212 */ /* 0x000fc600078e3cff */
[----:B------:R-:W-:Y:S02]  /*e980*/  IMAD R0, R7, 0x200, R0 ;  /* 0x0000020007007824 */ /* 0x000fe400078e0200 */
[----:B------:R-:W-:Y:S02]  /*e990*/  IMAD.IADD R3, R116, 0x1, R3 ;  /* 0x0000000174037824 */ /* 0x000fe400078e0203 */
[----:B------:R-:W-:Y:S01]  /*e9a0*/  IMAD.SHL.U32 R119, R0, 0x2, RZ ;  /* 0x0000000200777824 */ /* 0x000fe200078e00ff */
[----:B------:R-:W-:Y:S01]  /*e9b0*/  BAR.SYNC.DEFER_BLOCKING 0x0 ;  /* 0x0000000000007b1d */ /* 0x000fe20000010000 */
[----:B------:R-:W-:Y:S02]  /*e9c0*/  IMAD.SHL.U32 R230, R3, 0x2, RZ ;  /* 0x0000000203e67824 */ /* 0x000fe400078e00ff */
[----:B------:R-:W-:Y:S01]  /*e9d0*/  IMAD.WIDE.U32 R6, R99, c[0x0][0x208], RZ ;  /* 0x0000820063067a25 */ /* 0x000fe200078e00ff */
[C---:B------:R-:W-:Y:S02]  /*e9e0*/  IADD3 R0, R119.reuse, 0x3900, RZ ;  /* 0x0000390077007810 */ /* 0x040fe40007ffe0ff */
[----:B------:R-:W-:Y:S01]  /*e9f0*/  IADD3 R234, R119, 0x3920, RZ ;  /* 0x0000392077ea7810 */ /* 0x000fe20007ffe0ff */
[----:B------:R-:W-:Y:S01]  /*ea00*/  IMAD R3, R97, c[0x0][0x218], RZ ;  /* 0x0000860061037a24 */ /* 0x000fe200078e02ff */
[----:B------:R-:W-:Y:S01]  /*ea10*/  @P0 IADD3 R234, R0, -0x20, RZ ;  /* 0xffffffe000ea0810 */ /* 0x000fe20007ffe0ff */
[----:B------:R-:W-:-:S02]  /*ea20*/  IMAD R0, R96, c[0x0][0x208], RZ ;  /* 0x0000820060007a24 */ /* 0x000fc400078e02ff */
[----:B------:R-:W-:Y:S01]  /*ea30*/  IMAD R3, R98, c[0x0][0x21c], R3 ;  /* 0x0000870062037a24 */ /* 0x000fe200078e0203 */
[C---:B------:R-:W-:Y:S01]  /*ea40*/  IADD3 R240, R234.reuse, 0x800, RZ ;  /* 0x00000800eaf07810 */ /* 0x040fe20007ffe0ff */
[----:B------:R-:W-:Y:S01]  /*ea50*/  IMAD R0, R99, c[0x0][0x20c], R0 ;  /* 0x0000830063007a24 */ /* 0x000fe200078e0200 */
[----:B------:R-:W-:Y:S01]  /*ea60*/  IADD3 R235, R234, 0x3000, RZ ;  /* 0x00003000eaeb7810 */ /* 0x000fe20007ffe0ff */
[----:B------:R-:W-:Y:S02]  /*ea70*/  IMAD R233, R2, 0x2, R230 ;  /* 0x0000000202e97824 */ /* 0x000fe400078e02e6 */
[----:B------:R-:W-:Y:S02]  /*ea80*/  IMAD.IADD R7, R7, 0x1, R0 ;  /* 0x0000000107077824 */ /* 0x000fe400078e0200 */
[----:B------:R-:W-:Y:S02]  /*ea90*/  IMAD R231, R4, 0x2, R230 ;  /* 0x0000000204e77824 */ /* 0x000fe400078e02e6 */
[----:B------:R-:W-:Y:S01]  /*eaa0*/  IMAD.WIDE.U32 R6, R98, c[0x0][0x218], R6 ;  /* 0x0000860062067a25 */ /* 0x000fe200078e0006 */
[----:B------:R-:W-:Y:S03]  /*eab0*/  LDSM.16.M88.4 R24, [R119+0x3900] ;  /* 0x003900007718783b */ /* 0x000fe60000000200 */
[----:B------:R-:W-:Y:S01]  /*eac0*/  IMAD R232, R2, 0x2, R231 ;  /* 0x0000000202e87824 */ /* 0x000fe200078e02e7 */
[----:B------:R-:W-:Y:S01]  /*ead0*/  IADD3 R0, P0, R6, UR26, RZ ;  /* 0x0000001a06007c10 */ /* 0x000fe2000ff1e0ff */
[----:B------:R-:W1:Y:S03]  /*eae0*/  LDSM.16.M88.4 R8, [R230+0x9100] ;  /* 0x00910000e608783b */ /* 0x000e660000000200 */
[----:B------:R-:W-:Y:S01]  /*eaf0*/  IADD3.X R6, R7, UR15, R3, P0, !PT ;  /* 0x0000000f07067c10 */ /* 0x000fe200087fe403 */
[----:B------:R-:W2:Y:S01]  /*eb00*/  LDSM.16.M88.4 R20, [R119+0x4100] ;  /* 0x004100007714783b */ /* 0x000ea20000000200 */
[----:B------:R-:W-:-:S03]  /*eb10*/  LEA R3, P0, R0, c[0x0][0x1f8], 0x1 ;  /* 0x00007e0000037a11 */ /* 0x000fc600078008ff */
[----:B------:R-:W3:Y:S01]  /*eb20*/  LDSM.16.M88.4 R16, [R119+0x4900] ;  /* 0x004900007710783b */ /* 0x000ee20000000200 */
[----:B------:R-:W-:Y:S02]  /*eb30*/  LEA.HI.X R0, R0, c[0x0][0x1fc], R6, 0x1, P0 ;  /* 0x00007f0000007a11 */ /* 0x000fe400000f0c06 */
[----:B------:R-:W-:Y:S01]  /*eb40*/  ISETP.GE.AND P0, PT, R71, c[0x0][0x1d4], PT ;  /* 0x0000750047007a0c */ /* 0x000fe20003f06270 */
[----:B------:R-:W-:Y:S03]  /*eb50*/  LDSM.16.M88.4 R28, [R119+0x5100] ;  /* 0x00510000771c783b */ /* 0x000fe60000000200 */
[C---:B------:R-:W-:Y:S01]  /*eb60*/  ISETP.LT.OR P4, PT, R69.reuse, 0x1, P0 ;  /* 0x000000014500780c */ /* 0x040fe20000781670 */
[----:B------:R-:W-:Y:S01]  /*eb70*/  LDSM.16.M88.4 R32, [R119+0x5900] ;  /* 0x005900007720783b */ /* 0x000fe20000000200 */
[----:B------:R-:W-:-:S03]  /*eb80*/  ISETP.LT.OR P3, PT, R69, 0x21, P0 ;  /* 0x000000214500780c */ /* 0x000fc60000761670 */
[----:B------:R-:W-:Y:S04]  /*eb90*/  LDSM.16.M88.4 R36, [R119+0x6100] ;  /* 0x006100007724783b */ /* 0x000fe80000000200 */
[----:B------:R-:W-:Y:S04]  /*eba0*/  LDSM.16.M88.4 R40, [R119+0x6900] ;  /* 0x006900007728783b */ /* 0x000fe80000000200 */
[----:B------:R-:W-:Y:S04]  /*ebb0*/  LDSM.16.M88.4 R12, [R230+0x7100] ;  /* 0x00710000e60c783b */ /* 0x000fe80000000200 */
[----:B------:R-:W-:Y:S04]  /*ebc0*/  SHFL.IDX PT, R5, R3, RZ, 0x181f ;  /* 0x00181fff03057589 */ /* 0x000fe800000e0000 */
[----:B------:R-:W4:Y:S01]  /*ebd0*/  SHFL.IDX PT, R6, R3, 0x1, 0x181f ;  /* 0x00381f0003067f89 */ /* 0x000f2200000e0000 */
[C---:B-1----:R-:W-:Y:S03]  /*ebe0*/  HMMA.16816.F32.BF16 R52, R8.reuse, R24, RZ ;  /* 0x000000180834723c */ /* 0x042fe600000418ff */
[----:B------:R-:W1:Y:S04]  /*ebf0*/  SHFL.IDX PT, R7, R0, 0x1, 0x181f ;  /* 0x00381f0000077f89 */ /* 0x000e6800000e0000 */
[----:B------:R-:W-:Y:S01]  /*ec00*/  LDSM.16.M88.4 R80, [R234] ;  /* 0x00000000ea50783b */ /* 0x000fe20000000200 */
[C---:B--2---:R-:W-:Y:S03]  /*ec10*/  HMMA.16816.F32.BF16 R56, R8.reuse, R20, RZ ;  /* 0x000000140838723c */ /* 0x044fe600000418ff */
[----:B------:R-:W-:Y:S04]  /*ec20*/  LDSM.16.M88.4 R76, [R234+0x800] ;  /* 0x00080000ea4c783b */ /* 0x000fe80000000200 */
[----:B------:R-:W-:Y:S01]  /*ec30*/  LDSM.16.M88.4 R48, [R234+0x1000] ;  /* 0x00100000ea30783b */ /* 0x000fe20000000200 */
[----:B---3--:R-:W-:Y:S03]  /*ec40*/  HMMA.16816.F32.BF16 R60, R8, R16, RZ ;  /* 0x00000010083c723c */ /* 0x008fe600000418ff */
[----:B------:R-:W-:Y:S01]  /*ec50*/  LDSM.16.M88.4 R44, [R234+0x1800] ;  /* 0x00180000ea2c783b */ /* 0x000fe20000000200 */
[----:B----4-:R-:W-:-:S04]  /*ec60*/  IADD3 R6, P1, R6, R242, RZ ;  /* 0x000000f206067210 */ /* 0x010fc80007f3e0ff */
[----:B------:R-:W-:Y:S01]  /*ec70*/  HMMA.16816.F32.BF16 R64, R8, R28, RZ ;  /* 0x0000001c0840723c */ /* 0x000fe200000418ff */
[----:B-1----:R-:W-:-:S07]  /*ec80*/  IMAD.X R7, R7, 0x1, R241, P1 ;  /* 0x0000000107077824 */ /* 0x002fce00008e06f1 */
        /* <DEDUP_REMOVED lines=10> */
[----:B------:R-:W-:Y:S04]  /*ed30*/  SHFL.IDX PT, R9, R0, RZ, 0x181f ;  /* 0x00181fff00097589 */ /* 0x000fe800000e0000 */
[----:B------:R-:W1:Y:S03]  /*ed40*/  SHFL.IDX PT, R8, R3, 0x2, 0x181f ;  /* 0x00581f0003087f89 */ /* 0x000e6600000e0000 */
[C---:B------:R-:W-:Y:S01]  /*ed50*/  HMMA.16816.F32.BF16 R188, R12.reuse, R24, RZ ;  /* 0x000000180cbc723c */ /* 0x040fe200000418ff */
[----:B------:R-:W2:Y:S07]  /*ed60*/  SHFL.IDX PT, R10, R0, 0x2, 0x181f ;  /* 0x00581f00000a7f89 */ /* 0x000eae00000e0000 */
[C---:B------:R-:W-:Y:S01]  /*ed70*/  HMMA.16816.F32.BF16 R176, R12.reuse, R26, RZ ;  /* 0x0000001a0cb0723c */ /* 0x040fe200000418ff */
[----:B------:R-:W-:Y:S07]  /*ed80*/  LDSM.16.M88.4 R24, [R234+0x3000] ;  /* 0x00300000ea18783b */ /* 0x000fee0000000200 */
[C---:B------:R-:W-:Y:S07]  /*ed90*/  HMMA.16816.F32.BF16 R192, R12.reuse, R20, RZ ;  /* 0x000000140cc0723c */ /* 0x040fee00000418ff */
[-C--:B-1----:R-:W-:Y:S01]  /*eda0*/  IADD3 R20, P1, R8, R242.reuse, RZ ;  /* 0x000000f208147210 */ /* 0x082fe20007f3e0ff */
[C---:B------:R-:W-:Y:S01]  /*edb0*/  HMMA.16816.F32.BF16 R172, R12.reuse, R22, RZ ;  /* 0x000000160cac723c */ /* 0x040fe200000418ff */
[----:B------:R-:W-:Y:S03]  /*edc0*/  SHFL.IDX PT, R22, R3, 0x5, 0x181f ;  /* 0x00b81f0003167f89 */ /* 0x000fe600000e0000 */
[--C-:B--2---:R-:W-:Y:S01]  /*edd0*/  IMAD.X R21, R10, 0x1, R241.reuse, P1 ;  /* 0x000000010a157824 */ /* 0x104fe200008e06f1 */
[----:B------:R-:W-:Y:S03]  /*ede0*/  SHFL.IDX PT, R23, R0, 0x5, 0x181f ;  /* 0x00b81f0000177f89 */ /* 0x000fe600000e0000 */
[C---:B------:R-:W-:Y:S08]  /*edf0*/  HMMA.16816.F32.BF16 R148, R12.reuse, R16, RZ ;  /* 0x000000100c94723c */ /* 0x040ff000000418ff */
        /* <DEDUP_REMOVED lines=8> */
[C---:B------:R-:W-:Y:S01]  /*ee80*/  HMMA.16816.F32.BF16 R136, R12.reuse, R36, RZ ;  /* 0x000000240c88723c */ /* 0x040fe200000418ff */
[----:B------:R-:W-:Y:S04]  /*ee90*/  SHFL.IDX PT, R36, R3, 0x4, 0x181f ;  /* 0x00981f0003247f89 */ /* 0x000fe800000e0000 */
[----:B------:R-:W-:Y:S03]  /*eea0*/  SHFL.IDX PT, R37, R0, 0x4, 0x181f ;  /* 0x00981f0000257f89 */ /* 0x000fe600000e0000 */
[C---:B------:R-:W-:Y:S08]  /*eeb0*/  HMMA.16816.F32.BF16 R184, R12.reuse, R38, RZ ;  /* 0x000000260cb8723c */ /* 0x040ff000000418ff */
[C---:B------:R-:W-:Y:S08]  /*eec0*/  HMMA.16816.F32.BF16 R120, R12.reuse, R40, RZ ;  /* 0x000000280c78723c */ /* 0x040ff000000418ff */
[----:B------:R-:W-:Y:S01]  /*eed0*/  HMMA.16816.F32.BF16 R112, R12, R42, RZ ;  /* 0x0000002a0c70723c */ /* 0x000fe200000418ff */
[----:B------:R-:W2:Y:S04]  /*eee0*/  SHFL.IDX PT, R14, R3, 0x3, 0x181f ;  /* 0x00781f00030e7f89 */ /* 0x000ea800000e0000 */
[----:B------:R-:W3:Y:S02]  /*eef0*/  SHFL.IDX PT, R15, R0, 0x3, 0x181f ;  /* 0x00781f00000f7f89 */ /* 0x000ee400000e0000 */
[----:B------:R-:W-:Y:S01]  /*ef00*/  IADD3 R12, P2, R5, R242, RZ ;  /* 0x000000f2050c7210 */ /* 0x000fe20007f5e0ff */
[C---:B-1----:R-:W-:Y:S01]  /*ef10*/  HMMA.16816.F32.BF16 R40, R16.reuse, R24, R72 ;  /* 0x000000181028723c */ /* 0x042fe20000041848 */
[----:B------:R-:W1:Y:S03]  /*ef20*/  SHFL.IDX PT, R3, R3, 0x6, 0x181f ;  /* 0x00d81f0003037f89 */ /* 0x000e6600000e0000 */
[----:B------:R-:W-:Y:S01]  /*ef30*/  IMAD.X R13, R9, 0x1, R241, P2 ;  /* 0x00000001090d7824 */ /* 0x000fe200010e06f1 */
[C---:B------:R-:W-:Y:S01]  /*ef40*/  ISETP.LT.OR P2, PT, R69.reuse, 0x11, P0 ;  /* 0x000000114500780c */ /* 0x040fe20000741670 */
[----:B------:R-:W-:Y:S02]  /*ef50*/  LDSM.16.M88.4 R8, [R233+0x7100] ;  /* 0x00710000e908783b */ /* 0x000fe40000000200 */
[----:B------:R-:W-:Y:S02]  /*ef60*/  HMMA.16816.F32.BF16 R108, R16, R80, R52 ;  /* 0x00000050106c723c */ /* 0x000fe40000041834 */
[----:B------:R-:W-:Y:S01]  /*ef70*/  @!PT LDS RZ, [RZ] ;  /* 0x00000000fffff984 */ /* 0x000fe20000000800 */
[----:B------:R-:W-:Y:S01]  /*ef80*/  @!PT LDS RZ, [RZ] ;  /* 0x00000000fffff984 */ /* 0x000fe20000000800 */
[----:B------:R-:W-:Y:S01]  /*ef90*/  @!PT LDS RZ, [RZ] ;  /* 0x00000000fffff984 */ /* 0x000fe20000000800 */
[----:B------:R4:W-:Y:S01]  /*efa0*/  LDGSTS.E.BYPASS.LTC128B.128 [R118+0x100], [R12.64], !P4 ;  /* 0x001000000c767fae */ /* 0x0009e2000e101d56 */
[----:B------:R-:W-:-:S03]  /*efb0*/  ISETP.LT.OR P4, PT, R69, 0x41, P0 ;  /* 0x000000414500780c */ /* 0x000fc60000781670 */
[----:B------:R5:W1:Y:S02]  /*efc0*/  SHFL.IDX PT, R5, R0, 0x6, 0x181f ;  /* 0x00d81f0000057f89 */ /* 0x000a6400000e0000 */
[----:B------:R-:W-:Y:S01]  /*efd0*/  HMMA.16816.F32.BF16 R104, R16, R76, R56 ;  /* 0x0000004c1068723c */ /* 0x000fe20000041838 */
[----:B--2---:R-:W-:Y:S01]  /*efe0*/  IADD3 R14, P1, R14, R242, RZ ;  /* 0x000000f20e0e7210 */ /* 0x004fe20007f3e0ff */
[----:B------:R2:W-:Y:S01]  /*eff0*/  LDGSTS.E.BYPASS.LTC128B.128 [R118+0x900], [R6.64], !P2 ;  /* 0x0090000006767fae */ /* 0x0005e2000d101d56 */
[----:B------:R-:W-:-:S03]  /*f000*/  ISETP.LT.OR P2, PT, R69, 0x31, P0 ;  /* 0x000000314500780c */ /* 0x000fc60000741670 */
[----:B---3--:R-:W-:Y:S01]  /*f010*/  IMAD.X R15, R15, 0x1, R241, P1 ;  /* 0x000000010f0f7824 */ /* 0x008fe200008e06f1 */
[----:B------:R3:W-:Y:S01]  /*f020*/  LDGSTS.E.BYPASS.LTC128B.128 [R118+0x1100], [R20.64], !P3 ;  /* 0x0110000014767fae */ /* 0x0007e2000d901d56 */
[----:B------:R-:W-:Y:S01]  /*f030*/  ISETP.LT.OR P3, PT, R69, 0x51, P0 ;  /* 0x000000514500780c */ /* 0x000fe20000761670 */
[C---:B------:R-:W-:Y:S07]  /*f040*/  HMMA.16816.F32.BF16 R100, R16.reuse, R48, R60 ;  /* 0x000000301064723c */ /* 0x040fee000004183c */
[----:B------:R1:W-:Y:S01]  /*f050*/  LDGSTS.E.BYPASS.LTC128B.128 [R118+0x1900], [R14.64], !P2 ;  /* 0x019000000e767fae */ /* 0x0003e2000d101d56 */
[----:B------:R-:W-:Y:S01]  /*f060*/  LOP3.LUT P2, RZ, R70, 0x4, RZ, 0xc0, !PT ;  /* 0x0000000446ff7812 */ /* 0x000fe2000784c0ff */
[----:B------:R-:W-:Y:S01]  /*f070*/  HMMA.16816.F32.BF16 R96, R16, R44, R64 ;  /* 0x0000002c1060723c */ /* 0x000fe20000041840 */
[----:B-----5:R-:W-:-:S05]  /*f080*/  IMAD.MOV.U32 R0, RZ, RZ, 0x40 ;  /* 0x00000040ff007424 */ /* 0x020fca00078e00ff */
[----:B------:R-:W-:Y:S02]  /*f090*/  SEL R0, R0, 0xffffffc0, !P2 ;  /* 0xffffffc000007807 */ /* 0x000fe40005000000 */
[C---:B------:R-:W-:Y:S01]  /*f0a0*/  HMMA.16816.F32.BF16 R224, R16.reuse, R78, R124 ;  /* 0x0000004e10e0723c */ /* 0x040fe2000004187c */
[-C--:B--2---:R-:W-:Y:S02]  /*f0b0*/  IADD3 R6, P1, R36, R242.reuse, RZ ;  /* 0x000000f224067210 */ /* 0x084fe40007f3e0ff */
[----:B------:R-:W-:Y:S02]  /*f0c0*/  IMAD.IADD R229, R119, 0x1, R0 ;  /* 0x0000000177e57824 */ /* 0x000fe400078e0200 */
[----:B------:R-:W-:Y:S01]  /*f0d0*/  IMAD.IADD R228, R0, 0x1, R234 ;  /* 0x0000000100e47824 */ /* 0x000fe200078e02ea */
[----:B------:R-:W-:Y:S01]  /*f0e0*/  LOP3.LUT R0, R116, R117, RZ, 0xfc, !PT ;  /* 0x0000007574007212 */ /* 0x000fe200078efcff */
[--C-:B------:R-:W-:Y:S01]  /*f0f0*/  IMAD.X R7, R37, 0x1, R241.reuse, P1 ;  /* 0x0000000125077824 */ /* 0x100fe200008e06f1 */
[----:B----4-:R-:W-:Y:S01]  /*f100*/  IADD3 R12, P1, R22, R242, RZ ;  /* 0x000000f2160c7210 */ /* 0x010fe20007f3e0ff */
[----:B------:R-:W-:Y:S03]  /*f110*/  HMMA.16816.F32.BF16 R36, R16, R82, R84 ;  /* 0x000000521024723c */ /* 0x000fe60000041854 */
[----:B------:R1:W-:Y:S01]  /*f120*/  LDGSTS.E.BYPASS.LTC128B.128 [R118+0x2100], [R6.64], !P4 ;  /* 0x0210000006767fae */ /* 0x0003e2000e101d56 */
[----:B------:R-:W-:Y:S01]  /*f130*/  IMAD.X R13, R23, 0x1, R241, P1 ;  /* 0x00000001170d7824 */ /* 0x000fe200008e06f1 */
[----:B------:R-:W-:-:S03]  /*f140*/  ISETP.LT.OR P1, PT, R69, 0x61, P0 ;  /* 0x000000614500780c */ /* 0x000fc60000721670 */
[C---:B------:R-:W-:Y:S01]  /*f150*/  HMMA.16816.F32.BF16 R88, R16.reuse, R32, R88 ;  /* 0x000000201058723c */ /* 0x040fe20000041858 */
[----:B------:R2:W-:Y:S07]  /*f160*/  LDGSTS.E.BYPASS.LTC128B.128 [R118+0x2900], [R12.64], !P3 ;  /* 0x029000000c767fae */ /* 0x0005ee000d901d56 */
[C---:B------:R-:W-:Y:S08]  /*f170*/  HMMA.16816.F32.BF16 R92, R16.reuse, R28, R92 ;  /* 0x0000001c105c723c */ /* 0x040ff0000004185c */
[----:B------:R-:W-:Y:S01]  /*f180*/  HMMA.16816.F32.BF16 R124, R16, R50, R128 ;  /* 0x00000032107c723c */ /* 0x000fe20000041880 */
[----:B-1----:R-:W-:-:S07]  /*f190*/  IADD3 R6, P0, R3, R242, RZ ;  /* 0x000000f203067210 */ /* 0x002fce0007f1e0ff */
[----:B------:R-:W-:Y:S01]  /*f1a0*/  HMMA.16816.F32.BF16 R208, R16, R46, R132 ;  /* 0x0000002e10d0723c */ /* 0x000fe20000041884 */
[----:B------:R-:W-:Y:S01]  /*f1b0*/  IMAD.X R7, R5, 0x1, R241, P0 ;  /* 0x0000000105077824 */ /* 0x000fe200000e06f1 */
[----:B------:R-:W-:-:S04]  /*f1c0*/  PLOP3.LUT P0, PT, PT, PT, UP0, 0x80, 0x0 ;  /* 0x000000000000781c */ /* 0x000fc80003f0f008 */
[----:B------:R1:W-:Y:S02]  /*f1d0*/  LDGSTS.E.BYPASS.LTC128B.128 [R118+0x3100], [R6.64], !P1 ;  /* 0x0310000006767fae */ /* 0x0003e4000c901d56 */
[C---:B------:R-:W-:Y:S02]  /*f1e0*/  HMMA.16816.F32.BF16 R204, R16.reuse, R34, R152 ;  /* 0x0000002210cc723c */ /* 0x040fe40000041898 */
[----:B---3--:R-:W-:Y:S04]  /*f1f0*/  LDSM.16.M88.4 R20, [R231+0x9100] ;  /* 0x00910000e714783b */ /* 0x008fe80000000200 */
[----:B------:R-:W-:Y:S02]  /*f200*/  LDSM.16.M88.4 R72, [R229+0x3900] ;  /* 0x00390000e548783b */ /* 0x000fe40000000200 */
[C---:B------:R-:W-:Y:S02]  /*f210*/  HMMA.16816.F32.BF16 R200, R16.reuse, R30, R156 ;  /* 0x0000001e10c8723c */ /* 0x040fe4000004189c */
[----:B------:R-:W3:Y:S04]  /*f220*/  LDSM.16.M88.4 R84, [R229+0x6900] ;  /* 0x00690000e554783b */ /* 0x000ee80000000200 */
[----:B------:R-:W4:Y:S02]  /*f230*/  LDSM.16.M88.4 R64, [R229+0x4900] ;  /* 0x00490000e540783b */ /* 0x000f240000000200 */
[----:B------:R-:W-:Y:S02]  /*f240*/  HMMA.16816.F32.BF16 R180, R16, R26, R180 ;  /* 0x0000001a10b4723c */ /* 0x000fe400000418b4 */
[----:B------:R-:W5:Y:S04]  /*f250*/  LDSM.16.M88.4 R60, [R229+0x5100] ;  /* 0x00510000e53c783b */ /* 0x000f680000000200 */
[----:B------:R-:W1:Y:S02]  /*f260*/  LDSM.16.M88.4 R56, [R229+0x5900] ;  /* 0x00590000e538783b */ /* 0x000e640000000200 */
[C---:B------:R-:W-:Y:S02]  /*f270*/  HMMA.16816.F32.BF16 R188, R8.reuse, R80, R188 ;  /* 0x0000005008bc723c */ /* 0x040fe400000418bc */
[----:B------:R-:W1:Y:S04]  /*f280*/  LDSM.16.M88.4 R52, [R229+0x6100] ;  /* 0x00610000e534783b */ /* 0x000e680000000200 */
[----:B------:R-:W1:Y:S02]  /*f290*/  LDSM.16.M88.4 R68, [R229+0x4100] ;  /* 0x00410000e544783b */ /* 0x000e640000000200 */
[C---:B------:R-:W-:Y:S02]  /*f2a0*/  HMMA.16816.F32.BF16 R192, R8.reuse, R76, R192 ;  /* 0x0000004c08c0723c */ /* 0x040fe400000418c0 */
[----:B------:R-:W1:Y:S04]  /*f2b0*/  LDSM.16.M88.4 R16, [R231+0x7100] ;  /* 0x00710000e710783b */ /* 0x000e680000000200 */
[----:B--2---:R-:W-:Y:S02]  /*f2c0*/  LDSM.16.M88.4 R12, [R232+0x7100] ;  /* 0x00710000e80c783b */ /* 0x004fe40000000200 */
[C---:B------:R-:W-:Y:S02]  /*f2d0*/  HMMA.16816.F32.BF16 R196, R8.reuse, R48, R148 ;  /* 0x0000003008c4723c */ /* 0x040fe40000041894 */
[----:B------:R-:W0:Y:S06]  /*f2e0*/  LDGDEPBAR ;  /* 0x00000000000079af */ /* 0x000e2c0000000000 */
[C---:B------:R-:W-:Y:S08]  /*f2f0*/  HMMA.16816.F32.BF16 R80, R8.reuse, R82, R176 ;  /* 0x000000520850723c */ /* 0x040ff000000418b0 */
[C---:B------:R-:W-:Y:S08]  /*f300*/  HMMA.16816.F32.BF16 R76, R8.reuse, R78, R172 ;  /* 0x0000004e084c723c */ /* 0x040ff000000418ac */
[C---:B------:R-:W-:Y:S08]  /*f310*/  HMMA.16816.F32.BF16 R212, R8.reuse, R44, R144 ;  /* 0x0000002c08d4723c */ /* 0x040ff00000041890 */
[C---:B------:R-:W-:Y:S01]  /*f320*/  HMMA.16816.F32.BF16 R148, R8.reuse, R50, R164 ;  /* 0x000000320894723c */ /* 0x040fe200000418a4 */
[----:B------:R-:W-:Y:S07]  /*f330*/  LDSM.16.M88.4 R48, [R228] ;  /* 0x00000000e430783b */ /* 0x000fee0000000200 */
[C---:B------:R-:W-:Y:S01]  /*f340*/  HMMA.16816.F32.BF16 R156, R8.reuse, R46, R160 ;  /* 0x0000002e089c723c */ /* 0x040fe200000418a0 */
[----:B------:R-:W-:Y:S07]  /*f350*/  LDSM.16.M88.4 R44, [R228+0x800] ;  /* 0x00080000e42c783b */ /* 0x000fee0000000200 */
        /* <DEDUP_REMOVED lines=9> */
[----:B------:R-:W2:Y:S03]  /*f3f0*/  LDSM.16.M88.4 R24, [R228+0x3000] ;  /* 0x00300000e418783b */ /* 0x000ea60000000200 */
[C---:B---3--:R-:W-:Y:S01]  /*f400*/  HMMA.16816.F32.BF16 R136, R20.reuse, R84, R40 ;  /* 0x000000541488723c */ /* 0x048fe20000041828 */
[----:B------:R-:W3:Y:S07]  /*f410*/  LDSM.16.M88.4 R40, [R228+0x1000] ;  /* 0x00100000e428783b */ /* 0x000eee0000000200 */
[----:B------:R-:W-:Y:S01]  /*f420*/  HMMA.16816.F32.BF16 R132, R20, R74, R36 ;  /* 0x0000004a1484723c */ /* 0x000fe20000041824 */
[----:B------:R-:W2:Y:S01]  /*f430*/  LDSM.16.M88.4 R36, [R228+0x1800] ;  /* 0x00180000e424783b */ /* 0x000ea20000000200 */
[----:B------:R-:W-:-:S06]  /*f440*/  DEPBAR.LE SB0, 0x0 ;  /* 0x000080000000791a */ /* 0x000fcc0000000000 */
[C---:B----4-:R-:W-:Y:S08]  /*f450*/  HMMA.16816.F32.BF16 R160, R20.reuse, R64, R100 ;  /* 0x0000004014a0723c */ /* 0x050ff00000041864 */
[C---:B-----5:R-:W-:Y:S08]  /*f460*/  HMMA.16816.F32.BF16 R152, R20.reuse, R60, R96 ;  /* 0x0000003c1498723c */ /* 0x060ff00000041860 */
[C---:B-1----:R-:W-:Y:S08]  /*f470*/  HMMA.16816.F32.BF16 R144, R20.reuse, R56, R88 ;  /* 0x000000381490723c */ /* 0x042ff00000041858 */
        /* <DEDUP_REMOVED lines=21> */
[C---:B------:R-:W-:Y:S07]  /*f5d0*/  HMMA.16816.F32.BF16 R20, R16.reuse, R84, R236 ;  /* 0x000000541014723c */ /* 0x040fee00000418ec */
[C---:B------:R-:W-:Y:S01]  /*f5e0*/  IADD3 R239, R234.reuse, 0x1000, RZ ;  /* 0x00001000eaef7810 */ /* 0x040fe20007ffe0ff */
[----:B------:R-:W-:Y:S01]  /*f5f0*/  HMMA.16816.F32.BF16 R16, R16, R86, R176 ;  /* 0x000000561010723c */ /* 0x000fe200000418b0 */
[----:B------:R-:W-:-:S02]  /*f600*/  IADD3 R238, R234, 0x1800, RZ ;  /* 0x00001800eaee7810 */ /* 0x000fc40007ffe0ff */
[C---:B------:R-:W-:Y:S02]  /*f610*/  IADD3 R237, R234.reuse, 0x2000, RZ ;  /* 0x00002000eaed7810 */ /* 0x040fe40007ffe0ff */
[----:B------:R-:W-:-:S03]  /*f620*/  IADD3 R236, R234, 0x2800, RZ ;  /* 0x00002800eaec7810 */ /* 0x000fc60007ffe0ff */
[C---:B--2---:R-:W-:Y:S08]  /*f630*/  HMMA.16816.F32.BF16 R136, R8.reuse, R24, R136 ;  /* 0x000000180888723c */ /* 0x044ff00000041888 */
[----:B------:R-:W-:Y:S08]  /*f640*/  HMMA.16816.F32.BF16 R104, R8, R26, R104 ;  /* 0x0000001a0868723c */ /* 0x000ff00000041868 */
[----:B------:R-:W-:Y:S08]  /*f650*/  HMMA.16816.F32.BF16 R20, R12, R24, R20 ;  /* 0x000000180c14723c */ /* 0x000ff00000041814 */
[C---:B------:R-:W-:Y:S08]  /*f660*/  HMMA.16816.F32.BF16 R172, R8.reuse, R48, R172 ;  /* 0x0000003008ac723c */ /* 0x040ff000000418ac */
[C---:B------:R-:W-:Y:S08]  /*f670*/  HMMA.16816.F32.BF16 R132, R8.reuse, R50, R132 ;  /* 0x000000320884723c */ /* 0x040ff00000041884 */
[C---:B------:R-:W-:Y:S08]  /*f680*/  HMMA.16816.F32.BF16 R164, R8.reuse, R44, R164 ;  /* 0x0000002c08a4723c */ /* 0x040ff000000418a4 */
[C---:B------:R-:W-:Y:S08]  /*f690*/  HMMA.16816.F32.BF16 R128, R8.reuse, R46, R128 ;  /* 0x0000002e0880723c */ /* 0x040ff00000041880 */
[C---:B---3--:R-:W-:Y:S08]  /*f6a0*/  HMMA.16816.F32.BF16 R160, R8.reuse, R40, R160 ;  /* 0x0000002808a0723c */ /* 0x048ff000000418a0 */
        /* <DEDUP_REMOVED lines=87> */
.L_x_783:
        /* <DEDUP_REMOVED lines=8> */
[----:B------:R-:W-:Y:S01]  /*fca0*/  STL [R1+0x40], R119 ;  /* 0x0000407701007387 */ /* 0x000fe20000100800 */
[----:B------:R-:W-:Y:S01]  /*fcb0*/  LOP3.LUT R6, R6, 0xfffffffc, RZ, 0xc0, !PT ;  /* 0xfffffffc06067812 */ /* 0x000fe200078ec0ff */
[----:B------:R-:W-:Y:S01]  /*fcc0*/  FMUL.FTZ R39, R55, c[0x0][0x320] ;  /* 0x0000c80037277a20 */ /* 0x000fe20000410000 */
[----:B------:R-:W-:Y:S01]  /*fcd0*/  PLOP3.LUT P0, PT, PT, PT, UP2, 0x80, 0x0 ;  /* 0x000000000000781c */ /* 0x000fe20003f0f028 */
[----:B------:R-:W-:Y:S01]  /*fce0*/  FMUL.FTZ R10, R175, c[0x0][0x320] ;  /* 0x0000c800af0a7a20 */ /* 0x000fe20000410000 */
[----:B------:R-:W-:Y:S01]  /*fcf0*/  ULDC.64 UR4, c[0x0][0x2c8] ;  /* 0x0000b20000047ab9 */ /* 0x000fe20000000a00 */
[----:B------:R-:W-:Y:S01]  /*fd00*/  FMUL.FTZ R37, R54, c[0x0][0x320] ;  /* 0x0000c80036257a20 */ /* 0x000fe20000410000 */
[----:B------:R-:W0:Y:S01]  /*fd10*/  LDGDEPBAR ;  /* 0x00000000000079af */ /* 0x000e220000000000 */
[----:B------:R-:W-:-:S02]  /*fd20*/  FMUL.FTZ R38, R22, c[0x0][0x320] ;  /* 0x0000c80016267a20 */ /* 0x000fc40000410000 */
[----:B------:R-:W-:Y:S02]  /*fd30*/  FMUL.FTZ R42, R23, c[0x0][0x320] ;  /* 0x0000c800172a7a20 */ /* 0x000fe40000410000 */
[----:B-1----:R-:W-:Y:S02]  /*fd40*/  FMUL.FTZ R3, R92, c[0x0][0x320] ;  /* 0x0000c8005c037a20 */ /* 0x002fe40000410000 */
[----:B------:R-:W-:Y:S02]  /*fd50*/  FMUL.FTZ R23, R71, c[0x0][0x320] ;  /* 0x0000c80047177a20 */ /* 0x000fe40000410000 */
[----:B------:R1:W-:Y:S01]  /*fd60*/  MUFU.TANH R182, R3 ;  /* 0x0000000300b67308 */ /* 0x0003e20000002400 */
[----:B------:R-:W-:Y:S02]  /*fd70*/  FMUL.FTZ R36, R59, c[0x0][0x320] ;  /* 0x0000c8003b247a20 */ /* 0x000fe40000410000 */
[----:B------:R-:W-:Y:S02]  /*fd80*/  FMUL.FTZ R26, R26, c[0x0][0x320] ;  /* 0x0000c8001a1a7a20 */ /* 0x000fe40000410000 */
[----:B------:R-:W-:-:S02]  /*fd90*/  FMUL.FTZ R27, R27, c[0x0][0x320] ;  /* 0x0000c8001b1b7a20 */ /* 0x000fc40000410000 */
[----:B------:R-:W-:-:S04]  /*fda0*/  IMAD.SHL.U32 R224, R0, 0x2, RZ ;  /* 0x0000000200e07824 */ /* 0x000fc800078e00ff */
[--C-:B------:R-:W-:Y:S02]  /*fdb0*/  IMAD R225, R4, 0x2, R224.reuse ;  /* 0x0000000204e17824 */ /* 0x100fe400078e02e0 */
[C---:B------:R-:W-:Y:S02]  /*fdc0*/  IMAD R227, R2.reuse, 0x2, R224 ;  /* 0x0000000202e37824 */ /* 0x040fe400078e02e0 */
[----:B------:R-:W-:Y:S02]  /*fdd0*/  IMAD R226, R2, 0x2, R225 ;  /* 0x0000000202e27824 */ /* 0x000fe400078e02e1 */
[----:B-1----:R-:W-:-:S04]  /*fde0*/  FMUL.FTZ R3, R93, c[0x0][0x320] ;  /* 0x0000c8005d037a20 */ /* 0x002fc80000410000 */
        /* <DEDUP_REMOVED lines=40> */
[----:B------:R1:W-:Y:S08]  /*10070*/  MUFU.TANH R24, R10 ;  /* 0x0000000a00187308 */ /* 0x0003f00000002400 */
[----:B------:R2:W-:Y:S01]  /*10080*/  MUFU.TANH R85, R3 ;  /* 0x0000000300557308 */ /* 0x0005e20000002400 */
[----:B-1----:R-:W-:-:S07]  /*10090*/  FMUL.FTZ R10, R90, c[0x0][0x320] ;  /* 0x0000c8005a0a7a20 */ /* 0x002fce0000410000 */
[----:B------:R1:W-:Y:S01]  /*100a0*/  MUFU.TANH R19, R10 ;  /* 0x0000000a00137308 */ /* 0x0003e20000002400 */
[----:B--2---:R-:W-:-:S07]  /*100b0*/  FMUL.FTZ R3, R25, c[0x0][0x320] ;  /* 0x0000c80019037a20 */ /* 0x004fce0000410000 */
[----:B------:R2:W-:Y:S01]  /*100c0*/  MUFU.TANH R84, R3 ;  /* 0x0000000300547308 */ /* 0x0005e20000002400 */
[----:B-1----:R-:W-:-:S07]  /*100d0*/  FMUL.FTZ R10, R129, c[0x0][0x320] ;  /* 0x0000c800810a7a20 */ /* 0x002fce0000410000 */
[----:B------:R-:W-:Y:S01]  /*100e0*/  MUFU.TANH R10, R10 ;  /* 0x0000000a000a7308 */ /* 0x000fe20000002400 */
[----:B--2---:R-:W-:-:S07]  /*100f0*/  FMUL.FTZ R3, R100, c[0x0][0x320] ;  /* 0x0000c80064037a20 */ /* 0x004fce0000410000 */
[----:B------:R1:W2:Y:S02]  /*10100*/  MUFU.TANH R20, R3 ;  /* 0x0000000300147308 */ /* 0x0002a40000002400 */
[----:B-1----:R-:W-:-:S06]  /*10110*/  FMUL.FTZ R3, R101, c[0x0][0x320] ;  /* 0x0000c80065037a20 */ /* 0x002fcc0000410000 */
[----:B------:R1:W3:Y:S02]  /*10120*/  MUFU.TANH R29, R3 ;  /* 0x00000003001d7308 */ /* 0x0002e40000002400 */
[----:B-1----:R-:W-:-:S06]  /*10130*/  FMUL.FTZ R3, R96, c[0x0][0x320] ;  /* 0x0000c80060037a20 */ /* 0x002fcc0000410000 */
[----:B------:R1:W4:Y:S02]  /*10140*/  MUFU.TANH R30, R3 ;  /* 0x00000003001e7308 */ /* 0x0003240000002400 */
[----:B-1----:R-:W-:-:S06]  /*10150*/  FMUL.FTZ R3, R68, c[0x0][0x320] ;  /* 0x0000c80044037a20 */ /* 0x002fcc0000410000 */
[----:B------:R1:W1:Y:S02]  /*10160*/  MUFU.TANH R32, R3 ;  /* 0x0000000300207308 */ /* 0x0002640000002400 */
        /* <DEDUP_REMOVED lines=99> */
[----:B------:R-:W-:Y:S08]  /*107a0*/  MUFU.TANH R58, R9 ;  /* 0x00000009003a7308 */ /* 0x000ff00000002400 */
        /* <DEDUP_REMOVED lines=33> */
[----:B------:R-:W-:Y:S01]  /*109c0*/  LOP3.LUT R8, R3, 0xffffffc, RZ, 0xc0, !PT ;  /* 0x0ffffffc03087812 */ /* 0x000fe200078ec0ff */
[----:B------:R-:W-:Y:S01]  /*109d0*/  IMAD.IADD R3, R246, 0x1, -R6 ;  /* 0x00000001f6037824 */ /* 0x000fe200078e0a06 */
[----:B------:R-:W-:-:S03]  /*109e0*/  LEA.HI R7, R7, R5, RZ, 0x2 ;  /* 0x0000000507077211 */ /* 0x000fc600078f10ff */
[----:B------:R-:W-:Y:S01]  /*109f0*/  IMAD.IADD R9, R245, 0x1, -R8 ;  /* 0x00000001f5097824 */ /* 0x000fe200078e0a08 */
[----:B------:R-:W-:Y:S02]  /*10a00*/  LEA.HI.SX32 R8, R7, UR17, 0x1e ;  /* 0x0000001107087c11 */ /* 0x000fe4000f8ff2ff */
[----:B------:R-:W-:-:S03]  /*10a10*/  LEA.HI R6, R3, R3, RZ, 0x1 ;  /* 0x0000000303067211 */ /* 0x000fc600078f08ff */
[----:B------:R-:W-:Y:S01]  /*10a20*/  IMAD R11, R9, 0x10, R8 ;  /* 0x00000010090b7824 */ /* 0x000fe200078e0208 */
[C---:B------:R-:W-:Y:S01]  /*10a30*/  LOP3.LUT R9, R6.reuse, 0x1ffffffe, RZ, 0xc0, !PT ;  /* 0x1ffffffe06097812 */ /* 0x040fe200078ec0ff */
[----:B------:R-:W-:-:S05]  /*10a40*/  IMAD.SHL.U32 R8, R6, 0x20, RZ ;  /* 0x0000002006087824 */ /* 0x000fca00078e00ff */
[----:B------:R-:W-:Y:S02]  /*10a50*/  LOP3.LUT R6, R8, 0xffffffc0, RZ, 0xc0, !PT ;  /* 0xffffffc008067812 */ /* 0x000fe400078ec0ff */
[----:B------:R-:W-:Y:S01]  /*10a60*/  IADD3 R8, R3, -R9, RZ ;  /* 0x8000000903087210 */ /* 0x000fe20007ffe0ff */
[----:B------:R-:W-:Y:S02]  /*10a70*/  FMUL.FTZ R9, R130, c[0x0][0x320] ;  /* 0x0000c80082097a20 */ /* 0x000fe40000410000 */
[----:B------:R-:W-:Y:S02]  /*10a80*/  IMAD.IADD R3, R6, 0x1, R11 ;  /* 0x0000000106037824 */ /* 0x000fe400078e020b */
[----:B------:R-:W-:Y:S02]  /*10a90*/  FMUL.FTZ R6, R105, c[0x0][0x320] ;  /* 0x0000c80069067a20 */ /* 0x000fe40000410000 */
[----:B------:R-:W-:Y:S01]  /*10aa0*/  IMAD R12, R8, 0x8, R3 ;  /* 0x00000008080c7824 */ /* 0x000fe200078e0203 */
[----:B------:R-:W-:Y:S01]  /*10ab0*/  MUFU.TANH R9, R9 ;  /* 0x0000000900097308 */ /* 0x000fe20000002400 */
[----:B------:R-:W-:-:S02]  /*10ac0*/  FMUL.FTZ R3, R104, c[0x0][0x320] ;  /* 0x0000c80068037a20 */ /* 0x000fc40000410000 */
[----:B------:R-:W-:Y:S01]  /*10ad0*/  @P1 IMAD.HI.U32 R8, R12, c[0x0][0x2c8], RZ ;  /* 0x0000b2000c081a27 */ /* 0x000fe200078e00ff */
[----:B------:R-:W-:Y:S03]  /*10ae0*/  STL [R1+0x24], R12 ;  /* 0x0000240c01007387 */ /* 0x000fe60000100800 */
[----:B------:R-:W-:Y:S01]  /*10af0*/  FMUL.FTZ R11, R128, c[0x0][0x320] ;  /* 0x0000c800800b7a20 */ /* 0x000fe20000410000 */
[----:B------:R1:W-:Y:S08]  /*10b00*/  MUFU.TANH R18, R3 ;  /* 0x0000000300127308 */ /* 0x0003f00000002400 */
[----:B------:R2:W-:Y:S01]  /*10b10*/  MUFU.TANH R17, R6 ;  /* 0x0000000600117308 */ /* 0x0005e20000002400 */
[----:B-1----:R-:W-:Y:S01]  /*10b20*/  IMAD.MOV.U32 R3, RZ, RZ, R12 ;  /* 0x000000ffff037224 */ /* 0x002fe200078e000c */
[----:B------:R-:W-:-:S06]  /*10b30*/  @P0 SHF.R.U32.HI R3, RZ, c[0x0][0x2cc], R8 ;  /* 0x0000b300ff030a19 */ /* 0x000fcc0000011608 */
[----:B------:R-:W-:Y:S01]  /*10b40*/  MUFU.TANH R11, R11 ;  /* 0x0000000b000b7308 */ /* 0x000fe20000002400 */
[----:B------:R-:W1:Y:S01]  /*10b50*/  SHFL.IDX PT, R12, R3, RZ, 0x1c1f ;  /* 0x001c1fff030c7589 */ /* 0x000e6200000e0000 */
[----:B--2---:R-:W-:-:S03]  /*10b60*/  FMUL.FTZ R6, R106, c[0x0][0x320] ;  /* 0x0000c8006a067a20 */ /* 0x004fc60000410000 */
[----:B------:R-:W2:Y:S03]  /*10b70*/  SHFL.IDX PT, R13, R3, 0x1, 0x1c1f ;  /* 0x003c1f00030d7f89 */ /* 0x000ea600000e0000 */
[----:B------:R1:W-:Y:S01]  /*10b80*/  MUFU.TANH R55, R6 ;  /* 0x0000000600377308 */ /* 0x0003e20000002400 */
[----:B------:R-:W1:Y:S04]  /*10b90*/  SHFL.IDX PT, R15, R3, 0x2, 0x1c1f ;  /* 0x005c1f00030f7f89 */ /* 0x000e6800000e0000 */
[----:B------:R1:W2:Y:S02]  /*10ba0*/  SHFL.IDX PT, R14, R3, 0x3, 0x1c1f ;  /* 0x007c1f00030e7f89 */ /* 0x0002a400000e0000 */
[----:B-1----:R-:W-:-:S05]  /*10bb0*/  LOP3.LUT R3, R7, 0x7ffffffc, RZ, 0xc0, !PT ;  /* 0x7ffffffc07037812 */ /* 0x002fca00078ec0ff */
[----:B------:R-:W-:Y:S01]  /*10bc0*/  IMAD.IADD R6, R5, 0x1, -R3 ;  /* 0x0000000105067824 */ /* 0x000fe200078e0a03 */
[----:B------:R-:W-:Y:S01]  /*10bd0*/  MOV R3, UR12 ;  /* 0x0000000c00037c02 */ /* 0x000fe20008000f00 */
[----:B------:R-:W-:Y:S02]  /*10be0*/  FMUL.FTZ R5, R107, c[0x0][0x320] ;  /* 0x0000c8006b057a20 */ /* 0x000fe40000410000 */
[----:B------:R-:W-:Y:S02]  /*10bf0*/  IMAD.SHL.U32 R74, R6, 0x2, RZ ;  /* 0x00000002064a7824 */ /* 0x000fe400078e00ff */
[----:B------:R1:W-:Y:S03]  /*10c00*/  MUFU.TANH R54, R5 ;  /* 0x0000000500367308 */ /* 0x0003e60000002400 */
[C---:B------:R-:W-:Y:S01]  /*10c10*/  IADD3 R3, -R74.reuse, 0x1, R3 ;  /* 0x000000014a037810 */ /* 0x040fe20007ffe103 */
[----:B------:R4:W-:Y:S01]  /*10c20*/  STL [R1+0x28], R74 ;  /* 0x0000284a01007387 */ /* 0x0009e20000100800 */
[----:B------:R-:W-:-:S02]  /*10c30*/  IADD3 R8, -R74, UR12, RZ ;  /* 0x0000000c4a087c10 */ /* 0x000fc4000fffe1ff */
[----:B------:R-:W-:-:S05]  /*10c40*/  IADD3 R3, R3, -UR20, RZ ;  /* 0x8000001403037c10 */ /* 0x000fca000fffe0ff */
[C---:B------:R-:W-:Y:S02]  /*10c50*/  IMAD.IADD R6, R3.reuse, 0x1, R12 ;  /* 0x0000000103067824 */ /* 0x040fe400078e020c */
[----:B--2---:R-:W-:Y:S01]  /*10c60*/  IMAD.IADD R7, R3, 0x1, R13 ;  /* 0x0000000103077824 */ /* 0x004fe200078e020d */
[----:B------:R-:W-:Y:S01]  /*10c70*/  MUFU.TANH R12, R39 ;  /* 0x00000027000c7308 */ /* 0x000fe20000002400 */
[----:B-1----:R-:W-:Y:S01]  /*10c80*/  FMUL.FTZ R5, R91, c[0x0][0x320] ;  /* 0x0000c8005b057a20 */ /* 0x002fe20000410000 */
[C---:B------:R-:W-:Y:S02]  /*10c90*/  IMNMX R6, R8.reuse, R6, PT ;  /* 0x0000000608067217 */ /* 0x040fe40003800200 */
[----:B------:R-:W-:Y:S02]  /*10ca0*/  IMNMX R7, R8, R7, PT ;  /* 0x0000000708077217 */ /* 0x000fe40003800200 */
[C---:B------:R-:W-:Y:S02]  /*10cb0*/  ISETP.GT.AND P0, PT, R6.reuse, RZ, PT ;  /* 0x000000ff0600720c */ /* 0x040fe40003f04270 */
[----:B------:R-:W-:Y:S01]  /*10cc0*/  ISETP.GT.AND P1, PT, R6, 0x1, PT ;  /* 0x000000010600780c */ /* 0x000fe20003f24270 */
[----:B------:R1:W2:Y:S01]  /*10cd0*/  MUFU.TANH R16, R5 ;  /* 0x0000000500107308 */ /* 0x0002a20000002400 */
[----:B------:R-:W-:-:S02]  /*10ce0*/  FSEL R20, R20, -INF , P0 ;  /* 0xff80000014147808 */ /* 0x000fc40000000000 */
[----:B---3--:R-:W-:Y:S02]  /*10cf0*/  FSEL R29, R29, -INF , P1 ;  /* 0xff8000001d1d7808 */ /* 0x008fe40000800000 */
[C---:B------:R-:W-:Y:S02]  /*10d00*/  ISETP.GT.AND P2, PT, R6.reuse, 0x8, PT ;  /* 0x000000080600780c */ /* 0x040fe40003f44270 */
[C---:B------:R-:W-:Y:S01]  /*10d10*/  ISETP.GT.AND P3, PT, R6.reuse, 0x9, PT ;  /* 0x000000090600780c */ /* 0x040fe20003f64270 */
[----:B------:R-:W-:Y:S01]  /*10d20*/  MUFU.TANH R13, R37 ;  /* 0x00000025000d7308 */ /* 0x000fe20000002400 */
[C---:B------:R-:W-:Y:S02]  /*10d30*/  ISETP.GT.AND P0, PT, R6.reuse, 0x10, PT ;  /* 0x000000100600780c */ /* 0x040fe40003f04270 */
[----:B------:R-:W-:Y:S02]  /*10d40*/  ISETP.GT.AND P1, PT, R6, 0x11, PT ;  /* 0x000000110600780c */ /* 0x000fe40003f24270 */
[----:B----4-:R-:W-:-:S02]  /*10d50*/  FSEL R30, R30, -INF , P2 ;  /* 0xff8000001e1e7808 */ /* 0x010fc40001000000 */
[----:B------:R-:W-:Y:S01]  /*10d60*/  FSEL R31, R31, -INF , P3 ;  /* 0xff8000001f1f7808 */ /* 0x000fe20001800000 */
[----:B-1----:R-:W-:Y:S01]  /*10d70*/  IMAD.IADD R5, R3, 0x1, R15 ;  /* 0x0000000103057824 */ /* 0x002fe200078e020f */
[----:B------:R-:W-:Y:S02]  /*10d80*/  FSEL R93, R182, -INF , P0 ;  /* 0xff800000b65d7808 */ /* 0x000fe40000000000 */
[----:B------:R-:W-:Y:S02]  /*10d90*/  FSEL R94, R181, -INF , P1 ;  /* 0xff800000b55e7808 */ /* 0x000fe40000800000 */
[C---:B------:R-:W-:Y:S02]  /*10da0*/  ISETP.GT.AND P2, PT, R6.reuse, 0x18, PT ;  /* 0x000000180600780c */ /* 0x040fe40003f44270 */
[C---:B------:R-:W-:Y:S02]  /*10db0*/  ISETP.GT.AND P3, PT, R6.reuse, 0x19, PT ;  /* 0x000000190600780c */ /* 0x040fe40003f64270 */
[----:B------:R-:W-:-:S02]  /*10dc0*/  ISETP.GT.AND P0, PT, R6, 0x20, PT ;  /* 0x000000200600780c */ /* 0x000fc40003f04270 */
[----:B------:R-:W-:Y:S02]  /*10dd0*/  ISETP.GT.AND P1, PT, R6, 0x21, PT ;  /* 0x000000210600780c */ /* 0x000fe40003f24270 */
[----:B------:R-:W-:Y:S02]  /*10de0*/  FSEL R95, R180, -INF , P2 ;  /* 0xff800000b45f7808 */ /* 0x000fe40001000000 */
[----:B------:R-:W-:Y:S02]  /*10df0*/  FSEL R96, R171, -INF , P3 ;  /* 0xff800000ab607808 */ /* 0x000fe40001800000 */
[----:B------:R-:W-:Y:S02]  /*10e00*/  FSEL R131, R158, -INF , P0 ;  /* 0xff8000009e837808 */ /* 0x000fe40000000000 */
[----:B------:R-:W-:Y:S02]  /*10e10*/  FSEL R139, R157, -INF , P1 ;  /* 0xff8000009d8b7808 */ /* 0x000fe40000800000 */
[----:B------:R-:W-:-:S02]  /*10e20*/  ISETP.GT.AND P2, PT, R6, 0x28, PT ;  /* 0x000000280600780c */ /* 0x000fc40003f44270 */
[C---:B------:R-:W-:Y:S02]  /*10e30*/  ISETP.GT.AND P3, PT, R6.reuse, 0x29, PT ;  /* 0x000000290600780c */ /* 0x040fe40003f64270 */
[C---:B------:R-:W-:Y:S02]  /*10e40*/  ISETP.GT.AND P0, PT, R6.reuse, 0x30, PT ;  /* 0x000000300600780c */ /* 0x040fe40003f04270 */
[----:B------:R-:W-:Y:S02]  /*10e50*/  ISETP.GT.AND P1, PT, R6, 0x31, PT ;  /* 0x000000310600780c */ /* 0x000fe40003f24270 */
[----:B------:R-:W-:Y:S02]  /*10e60*/  FSEL R140, R149, -INF , P2 ;  /* 0xff800000958c7808 */ /* 0x000fe40001000000 */
[----:B------:R-:W-:Y:S02]  /*10e70*/  FSEL R146, R148, -INF , P3 ;  /* 0xff80000094927808 */ /* 0x000fe40001800000 */
[----:B------:R-:W-:-:S02]  /*10e80*/  FSEL R151, R151, -INF , P0 ;  /* 0xff80000097977808 */ /* 0x000fc40000000000 */
[----:B------:R-:W-:Y:S02]  /*10e90*/  FSEL R153, R118, -INF , P1 ;  /* 0xff80000076997808 */ /* 0x000fe40000800000 */
[C---:B------:R-:W-:Y:S02]  /*10ea0*/  ISETP.GT.AND P2, PT, R6.reuse, 0x38, PT ;  /* 0x000000380600780c */ /* 0x040fe40003f44270 */
[C---:B------:R-:W-:Y:S02]  /*10eb0*/  ISETP.GT.AND P3, PT, R6.reuse, 0x39, PT ;  /* 0x000000390600780c */ /* 0x040fe40003f64270 */
[C---:B------:R-:W-:Y:S02]  /*10ec0*/  ISETP.GT.AND P0, PT, R6.reuse, 0x40, PT ;  /* 0x000000400600780c */ /* 0x040fe40003f04270 */
[----:B------:R-:W-:Y:S02]  /*10ed0*/  ISETP.GT.AND P1, PT, R6, 0x41, PT ;  /* 0x000000410600780c */ /* 0x000fe40003f24270 */
[----:B------:R-:W-:-:S02]  /*10ee0*/  FSEL R155, R32, -INF , P2 ;  /* 0xff800000209b7808 */ /* 0x000fc40001000000 */
[----:B------:R-:W-:Y:S02]  /*10ef0*/  FSEL R159, R159, -INF , P3 ;  /* 0xff8000009f9f7808 */ /* 0x000fe40001800000 */
        /* <DEDUP_REMOVED lines=19> */
[----:B------:R-:W-:Y:S02]  /*11030*/  ISETP.GT.AND P3, PT, R6, 0x69, PT ;  /* 0x000000690600780c */ /* 0x000fe40003f64270 */
[C---:B------:R-:W-:Y:S02]  /*11040*/  ISETP.GT.AND P0, PT, R7.reuse, RZ, PT ;  /* 0x000000ff0700720c */ /* 0x040fe40003f04270 */
        /* <DEDUP_REMOVED lines=17> */
[----:B------:R-:W-:Y:S02]  /*11160*/  IMNMX R5, R8, R5, PT ;  /* 0x0000000508057217 */ /* 0x000fe40003800200 */
[----:B------:R-:W-:Y:S02]  /*11170*/  FSEL R118, R19, -INF , P2 ;  /* 0xff80000013767808 */ /* 0x000fe40001000000 */
[----:B--2---:R-:W-:-:S02]  /*11180*/  FSEL R129, R16, -INF , P3 ;  /* 0xff80000010817808 */ /* 0x004fc40001800000 */
[----:B------:R-:W-:Y:S02]  /*11190*/  FSEL R150, R150, -INF , P0 ;  /* 0xff80000096967808 */ /* 0x000fe40000000000 */
[----:B------:R-:W-:Y:S02]  /*111a0*/  FSEL R152, R80, -INF , P1 ;  /* 0xff80000050987808 */ /* 0x000fe40000800000 */
[C---:B------:R-:W-:Y:S02]  /*111b0*/  ISETP.GT.AND P2, PT, R5.reuse, RZ, PT ;  /* 0x000000ff0500720c */ /* 0x040fe40003f44270 */
[C---:B------:R-:W-:Y:S02]  /*111c0*/  ISETP.GT.AND P3, PT, R5.reuse, 0x1, PT ;  /* 0x000000010500780c */ /* 0x040fe40003f64270 */
[C---:B------:R-:W-:Y:S02]  /*111d0*/  ISETP.GT.AND P0, PT, R5.reuse, 0x8, PT ;  /* 0x000000080500780c */ /* 0x040fe40003f04270 */
[----:B------:R-:W-:-:S02]  /*111e0*/  ISETP.GT.AND P1, PT, R5, 0x9, PT ;  /* 0x000000090500780c */ /* 0x000fc40003f24270 */
[----:B------:R-:W-:Y:S02]  /*111f0*/  FSEL R16, R53, -INF , P2 ;  /* 0xff80000035107808 */ /* 0x000fe40001000000 */
        /* <DEDUP_REMOVED lines=10> */
[----:B------:R-:W-:Y:S01]  /*112a0*/  FSEL R80, R10, -INF , P1 ;  /* 0xff8000000a507808 */ /* 0x000fe20000800000 */
[----:B------:R-:W-:Y:S01]  /*112b0*/  MUFU.TANH R11, R38 ;  /* 0x00000026000b7308 */ /* 0x000fe20000002400 */
        /* <DEDUP_REMOVED lines=36> */
[----:B------:R-:W-:-:S02]  /*11500*/  FMNMX.FTZ R5, R20, R29, !PT ;  /* 0x0000001d14057209 */ /* 0x000fc40007810000 */
[----:B------:R-:W-:Y:S02]  /*11510*/  FMNMX.FTZ R6, R16, R19, !PT ;  /* 0x0000001310067209 */ /* 0x000fe40007810000 */
[----:B------:R-:W-:Y:S02]  /*11520*/  FMNMX.FTZ R5, R30, R5, !PT ;  /* 0x000000051e057209 */ /* 0x000fe40007810000 */
[----:B------:R-:W-:Y:S02]  /*11530*/  IADD3 R3, R3, R14, RZ ;  /* 0x0000000e03037210 */ /* 0x000fe40007ffe0ff */
[----:B------:R-:W-:Y:S02]  /*11540*/  FMNMX.FTZ R5, R31, R5, !PT ;  /* 0x000000051f057209 */ /* 0x000fe40007810000 */
[----:B------:R-:W-:Y:S02]  /*11550*/  FMNMX.FTZ R6, R21, R6, !PT ;  /* 0x0000000615067209 */ /* 0x000fe40007810000 */
[----:B------:R-:W-:-:S02]  /*11560*/  FMNMX.FTZ R5, R93, R5, !PT ;  /* 0x000000055d057209 */ /* 0x000fc40007810000 */
[----:B------:R-:W-:Y:S02]  /*11570*/  IMNMX R3, R8, R3, PT ;  /* 0x0000000308037217 */ /* 0x000fe40003800200 */
[----:B------:R-:W-:Y:S02]  /*11580*/  FMNMX.FTZ R5, R94, R5, !PT ;  /* 0x000000055e057209 */ /* 0x000fe40007810000 */
[----:B------:R-:W-:Y:S02]  /*11590*/  FMNMX.FTZ R6, R22, R6, !PT ;  /* 0x0000000616067209 */ /* 0x000fe40007810000 */
[----:B------:R-:W-:Y:S02]  /*115a0*/  FMNMX.FTZ R5, R95, R5, !PT ;  /* 0x000000055f057209 */ /* 0x000fe40007810000 */
[----:B------:R-:W-:Y:S02]  /*115b0*/  FSEL R187, R28, -INF , P2 ;  /* 0xff8000001cbb7808 */ /* 0x000fe40001000000 */
[----:B------:R-:W-:-:S02]  /*115c0*/  FMNMX.FTZ R5, R96, R5, !PT ;  /* 0x0000000560057209 */ /* 0x000fc40007810000 */
[----:B------:R-:W-:Y:S02]  /*115d0*/  FSEL R104, R25, -INF , P3 ;  /* 0xff80000019687808 */ /* 0x000fe40001800000 */
[----:B------:R-:W-:Y:S02]  /*115e0*/  FMNMX.FTZ R5, R131, R5, !PT ;  /* 0x0000000583057209 */ /* 0x000fe40007810000 */
[----:B------:R-:W-:Y:S02]  /*115f0*/  ISETP.GT.AND P2, PT, R3, RZ, PT ;  /* 0x000000ff0300720c */ /* 0x000fe40003f44270 */
[----:B------:R-:W-:Y:S02]  /*11600*/  FMNMX.FTZ R5, R139, R5, !PT ;  /* 0x000000058b057209 */ /* 0x000fe40007810000 */
[----:B------:R-:W-:Y:S02]  /*11610*/  ISETP.GT.AND P3, PT, R3, 0x1, PT ;  /* 0x000000010300780c */ /* 0x000fe40003f64270 */
[----:B------:R-:W-:-:S02]  /*11620*/  FMNMX.FTZ R5, R140, R5, !PT ;  /* 0x000000058c057209 */ /* 0x000fc40007810000 */
[----:B------:R-:W-:Y:S02]  /*11630*/  FMNMX.FTZ R6, R40, R6, !PT ;  /* 0x0000000628067209 */ /* 0x000fe40007810000 */
[----:B------:R-:W-:Y:S02]  /*11640*/  FMNMX.FTZ R5, R146, R5, !PT ;  /* 0x0000000592057209 */ /* 0x000fe40007810000 */
[----:B------:R-:W-:Y:S02]  /*11650*/  FSEL R186, R18, -INF , P0 ;  /* 0xff80000012ba7808 */ /* 0x000fe40000000000 */
[----:B------:R-:W-:Y:S02]  /*11660*/  FMNMX.FTZ R5, R151, R5, !PT ;  /* 0x0000000597057209 */ /* 0x000fe40007810000 */
[----:B------:R-:W-:Y:S02]  /*11670*/  ISETP.GT.AND P0, PT, R3, 0x8, PT ;  /* 0x000000080300780c */ /* 0x000fe40003f04270 */
[----:B------:R-:W-:-:S02]  /*11680*/  FSEL R14, R45, -INF , P2 ;  /* 0xff8000002d0e7808 */ /* 0x000fc40001000000 */
[----:B------:R-:W-:Y:S02]  /*11690*/  FSEL R15, R24, -INF , P3 ;  /* 0xff800000180f7808 */ /* 0x000fe40001800000 */
[----:B------:R-:W-:Y:S02]  /*116a0*/  FMNMX.FTZ R5, R153, R5, !PT ;  /* 0x0000000599057209 */ /* 0x000fe40007810000 */
[----:B------:R-:W-:Y:S02]  /*116b0*/  FMNMX.FTZ R6, R41, R6, !PT ;  /* 0x0000000629067209 */ /* 0x000fe40007810000 */
[----:B------:R-:W-:Y:S02]  /*116c0*/  FSEL R119, R17, -INF , P1 ;  /* 0xff80000011777808 */ /* 0x000fe40000800000 */
        /* <DEDUP_REMOVED lines=70> */
[----:B------:R-:W-:Y:S01]  /*11b30*/  ISETP.GT.AND P4, PT, R3, 0x41, PT ;  /* 0x000000410300780c */ /* 0x000fe20003f84270 */
[----:B------:R-:W1:Y:S01]  /*11b40*/  SHFL.BFLY PT, R10, R5, 0x2, 0x1f ;  /* 0x0c401f00050a7f89 */ /* 0x000e6200000e0000 */
[----:B------:R-:W-:Y:S02]  /*11b50*/  FSEL R162, R162, -INF , P3 ;  /* 0xff800000a2a27808 */ /* 0x000fe40001800000 */
[----:B------:R-:W-:Y:S02]  /*11b60*/  FMNMX.FTZ R8, R145, R8, !PT ;  /* 0x0000000891087209 */ /* 0x000fe40007810000 */
[----:B------:R-:W-:-:S02]  /*11b70*/  FMNMX.FTZ R6, R207, R6, !PT ;  /* 0x00000006cf067209 */ /* 0x000fc40007810000 */
[----:B------:R-:W-:Y:S02]  /*11b80*/  ISETP.GT.AND P1, PT, R3, 0x48, PT ;  /* 0x000000480300780c */ /* 0x000fe40003f24270 */
[----:B------:R-:W-:Y:S02]  /*11b90*/  FSEL R163, R163, -INF , P4 ;  /* 0xff800000a3a37808 */ /* 0x000fe40002000000 */
        /* <DEDUP_REMOVED lines=16> */
[----:B------:R-:W-:Y:S02]  /*11ca0*/  ISETP.GT.AND P0, PT, R3, 0x59, PT ;  /* 0x000000590300780c */ /* 0x000fe40003f04270 */
[----:B------:R-:W-:Y:S02]  /*11cb0*/  FMNMX.FTZ R9, R35, R9, !PT ;  /* 0x0000000923097209 */ /* 0x000fe40007810000 */
[----:B------:R-:W-:Y:S02]  /*11cc0*/  FSEL R178, R178, -INF , P4 ;  /* 0xff800000b2b27808 */ /* 0x000fe40002000000 */
[----:B------:R-:W-:Y:S02]  /*11cd0*/  FMNMX.FTZ R8, R176, R8, !PT ;  /* 0x00000008b0087209 */ /* 0x000fe40007810000 */
[----:B------:R-:W-:Y:S02]  /*11ce0*/  FMNMX.FTZ R6, R104, R6, !PT ;  /* 0x0000000668067209 */ /* 0x000fe40007810000 */
[----:B------:R-:W-:-:S02]  /*11cf0*/  FSEL R179, R179, -INF , P0 ;  /* 0xff800000b3b37808 */ /* 0x000fc40000000000 */
[----:B------:R-:W-:Y:S02]  /*11d00*/  FMNMX.FTZ R9, R97, R9, !PT ;  /* 0x0000000961097209 */ /* 0x000fe40007810000 */
[C---:B------:R-:W-:Y:S02]  /*11d10*/  ISETP.GT.AND P2, PT, R3.reuse, 0x58, PT ;  /* 0x000000580300780c */ /* 0x040fe40003f44270 */
[C---:B------:R-:W-:Y:S02]  /*11d20*/  ISETP.GT.AND P1, PT, R3.reuse, 0x60, PT ;  /* 0x000000600300780c */ /* 0x040fe40003f24270 */
[C---:B------:R-:W-:Y:S02]  /*11d30*/  ISETP.GT.AND P4, PT, R3.reuse, 0x61, PT ;  /* 0x000000610300780c */ /* 0x040fe40003f84270 */
[C---:B------:R-:W-:Y:S02]  /*11d40*/  ISETP.GT.AND P3, PT, R3.reuse, 0x68, PT ;  /* 0x000000680300780c */ /* 0x040fe40003f64270 */
[----:B------:R-:W-:-:S02]  /*11d50*/  ISETP.GT.AND P0, PT, R3, 0x69, PT ;  /* 0x000000690300780c */ /* 0x000fc40003f04270 */
[----:B------:R-:W-:Y:S02]  /*11d60*/  FMNMX.FTZ R3, R178, R8, !PT ;  /* 0x00000008b2037209 */ /* 0x000fe40007810000 */
[----:B------:R-:W-:Y:S02]  /*11d70*/  FMNMX.FTZ R6, R186, R6, !PT ;  /* 0x00000006ba067209 */ /* 0x000fe40007810000 */
[----:B-1----:R-:W-:Y:S02]  /*11d80*/  FMNMX.FTZ R8, R10, R5, !PT ;  /* 0x000000050a087209 */ /* 0x002fe40007810000 */
[----:B------:R-:W-:Y:S01]  /*11d90*/  FMNMX.FTZ R5, R116, R9, !PT ;  /* 0x0000000974057209 */ /* 0x000fe20007810000 */
[----:B------:R1:W-:Y:S01]  /*11da0*/  MUFU.TANH R10, R36 ;  /* 0x00000024000a7308 */ /* 0x0003e20000002400 */
[----:B------:R-:W-:Y:S01]  /*11db0*/  FMNMX.FTZ R6, R119, R6, !PT ;  /* 0x0000000677067209 */ /* 0x000fe20007810000 */
[----:B------:R-:W-:Y:S01]  /*11dc0*/  SHFL.BFLY PT, R73, R8, 0x1, 0x1f ;  /* 0x0c201f0008497f89 */ /* 0x000fe200000e0000 */
[----:B------:R-:W-:-:S02]  /*11dd0*/  FSEL R177, R177, -INF , P2 ;  /* 0xff800000b1b17808 */ /* 0x000fc40001000000 */
[----:B------:R-:W-:Y:S01]  /*11de0*/  FMNMX.FTZ R5, R118, R5, !PT ;  /* 0x0000000576057209 */ /* 0x000fe20007810000 */
[----:B------:R-:W2:Y:S01]  /*11df0*/  SHFL.BFLY PT, R71, R6, 0x2, 0x1f ;  /* 0x0c401f0006477f89 */ /* 0x000ea200000e0000 */
[----:B------:R-:W-:Y:S01]  /*11e00*/  FMNMX.FTZ R3, R177, R3, !PT ;  /* 0x00000003b1037209 */ /* 0x000fe20007810000 */
[----:B------:R-:W3:Y:S01]  /*11e10*/  MUFU.TANH R9, R23 ;  /* 0x0000001700097308 */ /* 0x000ee20000002400 */
[----:B------:R-:W-:Y:S02]  /*11e20*/  FMNMX.FTZ R5, R129, R5, !PT ;  /* 0x0000000581057209 */ /* 0x000fe40007810000 */
[----:B------:R-:W-:Y:S02]  /*11e30*/  FSEL R250, R62, -INF , P1 ;  /* 0xff8000003efa7808 */ /* 0x000fe40000800000 */
[----:B------:R-:W-:Y:S02]  /*11e40*/  FMNMX.FTZ R3, R179, R3, !PT ;  /* 0x00000003b3037209 */ /* 0x000fe40007810000 */
[----:B------:R-:W-:Y:S01]  /*11e50*/  ISETP.GT.AND P1, PT, R7, 0x28, PT ;  /* 0x000000280700780c */ /* 0x000fe20003f24270 */
[----:B-1----:R-:W-:Y:S01]  /*11e60*/  LDSM.16.MT88.4 R36, [R226+0x100] ;  /* 0x00010000e224783b */ /* 0x002fe20000004200 */
[----:B------:R-:W-:-:S02]  /*11e70*/  FMNMX.FTZ R5, R150, R5, !PT ;  /* 0x0000000596057209 */ /* 0x000fc40007810000 */
[----:B------:R-:W-:Y:S02]  /*11e80*/  FSEL R248, R58, -INF , P4 ;  /* 0xff8000003af87808 */ /* 0x000fe40002000000 */
[----:B------:R-:W-:Y:S02]  /*11e90*/  FMNMX.FTZ R3, R250, R3, !PT ;  /* 0x00000003fa037209 */ /* 0x000fe40007810000 */
[----:B------:R-:W-:Y:S02]  /*11ea0*/  ISETP.GT.AND P2, PT, R7, 0x29, PT ;  /* 0x000000290700780c */ /* 0x000fe40003f44270 */
[----:B------:R-:W-:Y:S02]  /*11eb0*/  FSEL R117, R184, -INF , P1 ;  /* 0xff800000b8757808 */ /* 0x000fe40000800000 */
[----:B------:R-:W-:Y:S02]  /*11ec0*/  FMNMX.FTZ R5, R152, R5, !PT ;  /* 0x0000000598057209 */ /* 0x000fe40007810000 */
[----:B------:R-:W-:-:S02]  /*11ed0*/  FSEL R197, R54, -INF , P0 ;  /* 0xff80000036c57808 */ /* 0x000fc40000000000 */
[----:B------:R-:W-:Y:S02]  /*11ee0*/  FSEL R189, R55, -INF , P3 ;  /* 0xff80000037bd7808 */ /* 0x000fe40001800000 */
[----:B------:R-:W-:Y:S02]  /*11ef0*/  FMNMX.FTZ R3, R248, R3, !PT ;  /* 0x00000003f8037209 */ /* 0x000fe40007810000 */
[----:B------:R-:W-:Y:S02]  /*11f00*/  ISETP.GT.AND P0, PT, R7, 0x30, PT ;  /* 0x000000300700780c */ /* 0x000fe40003f04270 */
        /* <DEDUP_REMOVED lines=10> */
[----:B--2---:R-:W-:Y:S02]  /*11fb0*/  FMNMX.FTZ R71, R6, R71, !PT ;  /* 0x0000004706477209 */ /* 0x004fe40007810000 */
[C---:B------:R-:W-:Y:S01]  /*11fc0*/  ISETP.GT.AND P1, PT, R7.reuse, 0x39, PT ;  /* 0x000000390700780c */ /* 0x040fe20003f24270 */
[----:B------:R-:W1:Y:S01]  /*11fd0*/  SHFL.BFLY PT, R6, R3, 0x2, 0x1f ;  /* 0x0c401f0003067f89 */ /* 0x000e6200000e0000 */
[----:B------:R-:W-:Y:S02]  /*11fe0*/  FSEL R148, R124, -INF , P0 ;  /* 0xff8000007c947808 */ /* 0x000fe40000000000 */
[----:B------:R-:W-:Y:S02]  /*11ff0*/  FMNMX.FTZ R5, R144, R5, !PT ;  /* 0x0000000590057209 */ /* 0x000fe40007810000 */
[----:B------:R-:W-:-:S02]  /*12000*/  ISETP.GT.AND P0, PT, R7, 0x40, PT ;  /* 0x000000400700780c */ /* 0x000fc40003f04270 */
[----:B---3--:R-:W-:Y:S02]  /*12010*/  FSEL R149, R9, -INF , P1 ;  /* 0xff80000009957808 */ /* 0x008fe40000800000 */
[----:B------:R-:W-:Y:S01]  /*12020*/  FMNMX.FTZ R5, R148, R5, !PT ;  /* 0x0000000594057209 */ /* 0x000fe20007810000 */
[----:B------:R-:W2:Y:S01]  /*12030*/  SHFL.BFLY PT, R9, R71, 0x1, 0x1f ;  /* 0x0c201f0047097f89 */ /* 0x000ea200000e0000 */
[----:B------:R-:W-:Y:S02]  /*12040*/  ISETP.GT.AND P1, PT, R7, 0x41, PT ;  /* 0x000000410700780c */ /* 0x000fe40003f24270 */
[----:B------:R-:W-:Y:S02]  /*12050*/  FSEL R160, R160, -INF , P0 ;  /* 0xff800000a0a07808 */ /* 0x000fe40000000000 */
[----:B------:R-:W-:Y:S02]  /*12060*/  FMNMX.FTZ R5, R149, R5, !PT ;  /* 0x0000000595057209 */ /* 0x000fe40007810000 */
[----:B------:R-:W-:-:S02]  /*12070*/  ISETP.GT.AND P0, PT, R7, 0x48, PT ;  /* 0x000000480700780c */ /* 0x000fc40003f04270 */
[----:B------:R-:W-:Y:S02]  /*12080*/  FSEL R161, R161, -INF , P1 ;  /* 0xff800000a1a17808 */ /* 0x000fe40000800000 */
[----:B------:R-:W-:Y:S02]  /*12090*/  FMNMX.FTZ R5, R160, R5, !PT ;  /* 0x00000005a0057209 */ /* 0x000fe40007810000 */
        /* <DEDUP_REMOVED lines=9> */
[----:B-1----:R-:W-:-:S02]  /*12130*/  FMNMX.FTZ R3, R3, R6, !PT ;  /* 0x0000000603037209 */ /* 0x002fc40007810000 */
[----:B------:R-:W1:Y:S01]  /*12140*/  MUFU.TANH R6, R42 ;  /* 0x0000002a00067308 */ /* 0x000e620000002400 */
[C---:B------:R-:W-:Y:S02]  /*12150*/  ISETP.GT.AND P0, PT, R7.reuse, 0x58, PT ;  /* 0x000000580700780c */ /* 0x040fe40003f04270 */
[----:B------:R-:W-:Y:S01]  /*12160*/  FSEL R181, R10, -INF , P1 ;  /* 0xff8000000ab57808 */ /* 0x000fe20000800000 */
[----:B------:R-:W3:Y:S01]  /*12170*/  SHFL.BFLY PT, R70, R3, 0x1, 0x1f ;  /* 0x0c201f0003467f89 */ /* 0x000ee200000e0000 */
[----:B------:R-:W-:Y:S02]  /*12180*/  FMNMX.FTZ R5, R180, R5, !PT ;  /* 0x00000005b4057209 */ /* 0x000fe40007810000 */
[----:B------:R-:W-:Y:S01]  /*12190*/  ISETP.GT.AND P2, PT, R7, 0x59, PT ;  /* 0x000000590700780c */ /* 0x000fe20003f44270 */
[----:B------:R-:W4:Y:S01]  /*121a0*/  MUFU.TANH R10, R26 ;  /* 0x0000001a000a7308 */ /* 0x000f220000002400 */
[----:B------:R-:W-:Y:S02]  /*121b0*/  FSEL R182, R13, -INF , P0 ;  /* 0xff8000000db67808 */ /* 0x000fe40000000000 */
[----:B------:R-:W-:-:S02]  /*121c0*/  FMNMX.FTZ R5, R181, R5, !PT ;  /* 0x00000005b5057209 */ /* 0x000fc40007810000 */
[----:B------:R-:W-:Y:S02]  /*121d0*/  FMNMX.FTZ R73, R8, R73, !PT ;  /* 0x0000004908497209 */ /* 0x000fe40007810000 */
[C---:B------:R-:W-:Y:S01]  /*121e0*/  ISETP.GT.AND P1, PT, R7.reuse, 0x60, PT ;  /* 0x000000600700780c */ /* 0x040fe20003f24270 */
[----:B------:R2:W2:Y:S01]  /*121f0*/  MUFU.TANH R8, R27 ;  /* 0x0000001b00087308 */ /* 0x0004a20000002400 */
[----:B------:R-:W-:Y:S02]  /*12200*/  FSEL R183, R12, -INF , P2 ;  /* 0xff8000000cb77808 */ /* 0x000fe40001000000 */
[----:B------:R-:W-:Y:S02]  /*12210*/  FMNMX.FTZ R5, R182, R5, !PT ;  /* 0x00000005b6057209 */ /* 0x000fe40007810000 */
[----:B------:R-:W-:Y:S02]  /*12220*/  ISETP.GT.AND P0, PT, R7, 0x61, PT ;  /* 0x000000610700780c */ /* 0x000fe40003f04270 */
[----:B------:R-:W-:-:S02]  /*12230*/  FSEL R210, R11, -INF , P1 ;  /* 0xff8000000bd27808 */ /* 0x000fc40000800000 */
[----:B------:R-:W-:Y:S02]  /*12240*/  FMNMX.FTZ R5, R183, R5, !PT ;  /* 0x00000005b7057209 */ /* 0x000fe40007810000 */
[----:B-1----:R-:W-:Y:S01]  /*12250*/  FSEL R251, R6, -INF , P0 ;  /* 0xff80000006fb7808 */ /* 0x002fe20000000000 */
[----:B------:R-:W-:Y:S01]  /*12260*/  FMUL.FTZ R6, R73, c[0x0][0x2d0] ;  /* 0x0000b40049067a20 */ /* 0x000fe20000410000 */
[----:B------:R-:W-:Y:S02]  /*12270*/  ISETP.GT.AND P2, PT, R7, 0x68, PT ;  /* 0x000000680700780c */ /* 0x000fe40003f44270 */
[----:B------:R-:W-:Y:S01]  /*12280*/  FMNMX.FTZ R5, R210, R5, !PT ;  /* 0x00000005d2057209 */ /* 0x000fe20007810000 */
[----:B--2---:R-:W-:Y:S01]  /*12290*/  LDSM.16.MT88.4 R24, [R225+0x100] ;  /* 0x00010000e118783b */ /* 0x004fe20000004200 */
[----:B------:R-:W-:Y:S02]  /*122a0*/  FSETP.NEU.FTZ.AND P0, PT, R73, -INF , PT ;  /* 0xff8000004900780b */ /* 0x000fe40003f1d000 */
[----:B------:R-:W-:-:S02]  /*122b0*/  ISETP.GT.AND P1, PT, R7, 0x69, PT ;  /* 0x000000690700780c */ /* 0x000fc40003f24270 */
[----:B----4-:R-:W-:Y:S02]  /*122c0*/  FSEL R249, R10, -INF , P2 ;  /* 0xff8000000af97808 */ /* 0x010fe40001000000 */
[----:B------:R-:W-:Y:S02]  /*122d0*/  FMNMX.FTZ R7, R251, R5, !PT ;  /* 0x00000005fb077209 */ /* 0x000fe40007810000 */
[----:B------:R-:W-:Y:S02]  /*122e0*/  FSEL R6, R6, RZ, P0 ;  /* 0x000000ff06067208 */ /* 0x000fe40000000000 */
[----:B------:R-:W-:Y:S02]  /*122f0*/  FSEL R243, R8, -INF , P1 ;  /* 0xff80000008f37808 */ /* 0x000fe40000800000 */
[----:B------:R-:W-:Y:S01]  /*12300*/  FMNMX.FTZ R8, R249, R7, !PT ;  /* 0x00000007f9087209 */ /* 0x000fe20007810000 */
[----:B------:R-:W-:Y:S01]  /*12310*/  FFMA.FTZ R7, R20, c[0x0][0x2d0], -R6 ;  /* 0x0000b40014077a23 */ /* 0x000fe20000010806 */
[----:B------:R-:W-:-:S02]  /*12320*/  FMNMX.FTZ R71, R71, R9, !PT ;  /* 0x0000000947477209 */ /* 0x000fc40007810000 */
[----:B---3--:R-:W-:Y:S01]  /*12330*/  FMNMX.FTZ R70, R70, R3, !PT ;  /* 0x0000000346467209 */ /* 0x008fe20007810000 */
[----:B------:R1:W-:Y:S01]  /*12340*/  MUFU.EX2 R221, R7 ;  /* 0x0000000700dd7308 */ /* 0x0003e20000000800 */
[C---:B------:R-:W-:Y:S01]  /*12350*/  FSETP.NEU.FTZ.AND P0, PT, R71.reuse, -INF , PT ;  /* 0xff8000004700780b */ /* 0x040fe20003f1d000 */
[----:B------:R-:W-:-:S05]  /*12360*/  FMUL.FTZ R5, R71, c[0x0][0x2d0] ;  /* 0x0000b40047057a20 */ /* 0x000fca0000410000 */
[----:B------:R-:W-:Y:S02]  /*12370*/  FSEL R5, R5, RZ, P0 ;  /* 0x000000ff05057208 */ /* 0x000fe40000000000 */
[----:B------:R-:W-:-:S03]  /*12380*/  FSETP.NEU.FTZ.AND P0, PT, R70, -INF , PT ;  /* 0xff8000004600780b */ /* 0x000fc60003f1d000 */
[--C-:B------:R-:W-:Y:S01]  /*12390*/  FFMA.FTZ R3, R19, c[0x0][0x2d0], -R5.reuse ;  /* 0x0000b40013037a23 */ /* 0x100fe20000010805 */
[----:B-1----:R-:W-:Y:S01]  /*123a0*/  FMNMX.FTZ R7, R243, R8, !PT ;  /* 0x00000008f3077209 */ /* 0x002fe20007810000 */
[----:B------:R-:W-:Y:S02]  /*123b0*/  FFMA.FTZ R8, R16, c[0x0][0x2d0], -R5 ;  /* 0x0000b40010087a23 */ /* 0x000fe40000010805 */
[----:B------:R1:W-:Y:S02]  /*123c0*/  MUFU.EX2 R202, R3 ;  /* 0x0000000300ca7308 */ /* 0x0003e40000000800 */
[----:B------:R-:W2:Y:S06]  /*123d0*/  SHFL.BFLY PT, R9, R7, 0x2, 0x1f ;  /* 0x0c401f0007097f89 */ /* 0x000eac00000e0000 */
[----:B------:R3:W-:Y:S01]  /*123e0*/  MUFU.EX2 R201, R8 ;  /* 0x0000000800c97308 */ /* 0x0007e20000000800 */
[----:B-1----:R-:W-:-:S05]  /*123f0*/  FMUL.FTZ R3, R70, c[0x0][0x2d0] ;  /* 0x0000b40046037a20 */ /* 0x002fca0000410000 */
[----:B------:R-:W-:Y:S01]  /*12400*/  FSEL R3, R3, RZ, P0 ;  /* 0x000000ff03037208 */ /* 0x000fe20000000000 */
[----:B---3--:R-:W-:-:S04]  /*12410*/  FFMA.FTZ R8, R21, c[0x0][0x2d0], -R5 ;  /* 0x0000b40015087a23 */ /* 0x008fc80000010805 */
[----:B------:R-:W-:Y:S01]  /*12420*/  FFMA.FTZ R0, R15, c[0x0][0x2d0], -R3 ;  /* 0x0000b4000f007a23 */ /* 0x000fe20000010803 */
[----:B--2---:R-:W-:Y:S01]  /*12430*/  FMNMX.FTZ R7, R7, R9, !PT ;  /* 0x0000000907077209 */ /* 0x004fe20007810000 */
[----:B------:R1:W-:Y:S08]  /*12440*/  MUFU.EX2 R59, R8 ;  /* 0x00000008003b7308 */ /* 0x0003f00000000800 */
[----:B------:R2:W-:Y:S01]  /*12450*/  MUFU.EX2 R208, R0 ;  /* 0x0000000000d07308 */ /* 0x0005e20000000800 */
[----:B-1----:R-:W-:-:S02]  /*12460*/  FFMA.FTZ R8, R22, c[0x0][0x2d0], -R5 ;  /* 0x0000b40016087a23 */ /* 0x002fc40000010805 */
[----:B------:R-:W-:Y:S05]  /*12470*/  LDSM.16.MT88.4 R20, [R224+0x100] ;  /* 0x00010000e014783b */ /* 0x000fea0000004200 */
[----:B------:R1:W-:Y:S01]  /*12480*/  MUFU.EX2 R198, R8 ;  /* 0x0000000800c67308 */ /* 0x0003e20000000800 */
[--C-:B--2---:R-:W-:Y:S02]  /*12490*/  FFMA.FTZ R0, R17, c[0x0][0x2d0], -R3.reuse ;  /* 0x0000b40011007a23 */ /* 0x104fe40000010803 */
[----:B------:R-:W-:Y:S05]  /*124a0*/  LDSM.16.MT88.4 R16, [R227+0x100] ;  /* 0x00010000e310783b */ /* 0x000fea0000004200 */
[----:B------:R2:W-:Y:S01]  /*124b0*/  MUFU.EX2 R212, R0 ;  /* 0x0000000000d47308 */ /* 0x0005e20000000800 */
[----:B-1----:R-:W-:-:S07]  /*124c0*/  FFMA.FTZ R8, R14, c[0x0][0x2d0], -R3 ;  /* 0x0000b4000e087a23 */ /* 0x002fce0000010803 */
[----:B------:R1:W3:Y:S01]  /*124d0*/  MUFU.EX2 R205, R8 ;  /* 0x0000000800cd7308 */ /* 0x0002e20000000800 */
[----:B--2---:R-:W-:-:S07]  /*124e0*/  FFMA.FTZ R0, R28, c[0x0][0x2d0], -R3 ;  /* 0x0000b4001c007a23 */ /* 0x004fce0000010803 */
[----:B------:R2:W4:Y:S01]  /*124f0*/  MUFU.EX2 R195, R0 ;  /* 0x0000000000c37308 */ /* 0x0005220000000800 */
[----:B-1----:R-:W1:Y:S01]  /*12500*/  SHFL.BFLY PT, R8, R7, 0x1, 0x1f ;  /* 0x0c201f0007087f89 */ /* 0x002e6200000e0000 */
[----:B---3--:R-:W-:Y:S01]  /*12510*/  F2FP.BF16.PACK_AB R9, R208, R205 ;  /* 0x000000cdd009723e */ /* 0x008fe200000010ff */
[----:B--2---:R-:W-:Y:S01]  /*12520*/  FFMA.FTZ R0, R29, c[0x0][0x2d0], -R6 ;  /* 0x0000b4001d007a23 */ /* 0x004fe20000010806 */
[----:B----4-:R-:W-:-:S04]  /*12530*/  F2FP.BF16.PACK_AB R11, R195, R212 ;  /* 0x000000d4c30b723e */ /* 0x010fc800000010ff */
[----:B------:R2:W3:Y:S01]  /*12540*/  MUFU.EX2 R211, R0 ;  /* 0x0000000000d37308 */ /* 0x0004e20000000800 */
[----:B-1----:R-:W-:Y:S02]  /*12550*/  FMNMX.FTZ R72, R7, R8, !PT ;  /* 0x0000000807487209 */ /* 0x002fe40007810000 */
[----:B------:R-:W-:Y:S01]  /*12560*/  MOV R7, R59 ;  /* 0x0000003b00077202 */ /* 0x000fe20000000f00 */
[----:B--2---:R-:W-:Y:S01]  /*12570*/  FFMA.FTZ R0, R30, c[0x0][0x2d0], -R6 ;  /* 0x0000b4001e007a23 */ /* 0x004fe20000010806 */
[C---:B------:R-:W-:Y:S01]  /*12580*/  FSETP.NEU.FTZ.AND P0, PT, R72.reuse, -INF , PT ;  /* 0xff8000004800780b */ /* 0x040fe20003f1d000 */
[----:B------:R-:W-:Y:S01]  /*12590*/  FMUL.FTZ R2, R72, c[0x0][0x2d0] ;  /* 0x0000b40048027a20 */ /* 0x000fe20000410000 */
[----:B------:R-:W-:Y:S01]  /*125a0*/  F2FP.BF16.PACK_AB R8, R202, R201 ;  /* 0x000000c9ca08723e */ /* 0x000fe200000010ff */
[----:B------:R1:W-:Y:S01]  /*125b0*/  MUFU.EX2 R4, R0 ;  /* 0x0000000000047308 */ /* 0x0003e20000000800 */
[----:B------:R-:W-:Y:S02]  /*125c0*/  F2FP.BF16.PACK_AB R10, R198, R7 ;  /* 0x00000007c60a723e */ /* 0x000fe400000010ff */
[----:B---3--:R-:W-:-:S05]  /*125d0*/  F2FP.BF16.PACK_AB R12, R211, R221 ;  /* 0x000000ddd30c723e */ /* 0x008fca00000010ff */
        /* <DEDUP_REMOVED lines=13> */
[----:B-1----:R-:W-:-:S07]  /*126b0*/  FFMA.FTZ R2, R33, c[0x0][0x2d0], -R0 ;  /* 0x0000b40021027a23 */ /* 0x002fce0000010800 */
[----:B------:R-:W-:Y:S01]  /*126c0*/  HMMA.16816.F32.BF16 R48, R8, R26, RZ ;  /* 0x0000001a0830723c */ /* 0x000fe200000418ff */
        /* <DEDUP_REMOVED lines=14> */
[----:B------:R1:W3:Y:S02]  /*127b0*/  MUFU.EX2 R204, R2 ;  /* 0x0000000200cc7308 */ /* 0x0002e40000000800 */
[C---:B------:R-:W-:Y:S08]  /*127c0*/  HMMA.16816.F32.BF16 R84, R12.reuse, R16, RZ ;  /* 0x000000100c54723c */ /* 0x040ff000000418ff */
[----:B------:R-:W-:Y:S01]  /*127d0*/  HMMA.16816.F32.BF16 R108, R12, R18, RZ ;  /* 0x000000120c6c723c */ /* 0x000fe200000418ff */
[----:B------:R-:W4:Y:S01]  /*127e0*/  LDSM.16.MT88.4 R16, [R225+0x900] ;  /* 0x00090000e110783b */ /* 0x000f220000004200 */
[----:B-1----:R-:W-:-:S06]  /*127f0*/  FFMA.FTZ R2, R75, c[0x0][0x2d0], -R5 ;  /* 0x0000b4004b027a23 */ /* 0x002fcc0000010805 */
[----:B------:R-:W-:Y:S01]  /*12800*/  HMMA.16816.F32.BF16 R40, R8, R38, RZ ;  /* 0x000000260828723c */ /* 0x000fe200000418ff */
[----:B------:R1:W-:Y:S06]  /*12810*/  MUFU.EX2 R184, R2 ;  /* 0x0000000200b87308 */ /* 0x0003ec0000000800 */
[----:B---3--:R-:W-:Y:S01]  /*12820*/  F2FP.BF16.PACK_AB R8, R204, R194 ;  /* 0x000000c2cc08723e */ /* 0x008fe200000010ff */
[----:B------:R-:W-:Y:S01]  /*12830*/  HMMA.16816.F32.BF16 R120, R12, R26, RZ ;  /* 0x0000001a0c78723c */ /* 0x000fe200000418ff */
[----:B-1----:R-:W-:-:S07]  /*12840*/  FFMA.FTZ R2, R80, c[0x0][0x2d0], -R5 ;  /* 0x0000b40050027a23 */ /* 0x002fce0000010805 */
[C---:B------:R-:W-:Y:S01]  /*12850*/  HMMA.16816.F32.BF16 R80, R12.reuse, R24, RZ ;  /* 0x000000180c50723c */ /* 0x040fe200000418ff */
[----:B------:R1:W3:Y:S07]  /*12860*/  MUFU.EX2 R75, R2 ;  /* 0x00000002004b7308 */ /* 0x0002ee0000000800 */
[----:B------:R-:W-:Y:S07]  /*12870*/  HMMA.16816.F32.BF16 R24, R12, R36, RZ ;  /* 0x000000240c18723c */ /* 0x000fee00000418ff */
[----:B------:R-:W-:Y:S01]  /*12880*/  MOV R37, R208 ;  /* 0x000000d000257202 */ /* 0x000fe20000000f00 */
[----:B-1----:R-:W-:Y:S01]  /*12890*/  FFMA.FTZ R2, R68, c[0x0][0x2d0], -R3 ;  /* 0x0000b40044027a23 */ /* 0x002fe20000010803 */
[----:B---3--:R-:W-:-:S03]  /*128a0*/  F2FP.BF16.PACK_AB R10, R75, R184 ;  /* 0x000000b84b0a723e */ /* 0x008fc600000010ff */
[----:B------:R1:W-:Y:S02]  /*128b0*/  MUFU.EX2 R185, R2 ;  /* 0x0000000200b97308 */ /* 0x0003e40000000800 */
[----:B-1----:R-:W-:-:S06]  /*128c0*/  FFMA.FTZ R2, R69, c[0x0][0x2d0], -R3 ;  /* 0x0000b40045027a23 */ /* 0x002fcc0000010803 */
[----:B------:R1:W3:Y:S02]  /*128d0*/  MUFU.EX2 R69, R2 ;  /* 0x0000000200457308 */ /* 0x0002e40000000800 */
[----:B-1----:R-:W-:Y:S01]  /*128e0*/  FFMA.FTZ R2, R74, c[0x0][0x2d0], -R3 ;  /* 0x0000b4004a027a23 */ /* 0x002fe20000010803 */
[----:B---3--:R-:W-:Y:S01]  /*128f0*/  F2FP.BF16.PACK_AB R9, R69, R185 ;  /* 0x000000b94509723e */ /* 0x008fe200000010ff */
[----:B------:R-:W-:-:S04]  /*12900*/  IMAD.MOV.U32 R74, RZ, RZ, R104 ;  /* 0x000000ffff4a7224 */ /* 0x000fc800078e0068 */
[----:B------:R1:W-:Y:S01]  /*12910*/  MUFU.EX2 R206, R2 ;  /* 0x0000000200ce7308 */ /* 0x0003e20000000800 */
[----:B------:R-:W-:Y:S01]  /*12920*/  HMMA.16816.F32.BF16 R104, R12, R38, RZ ;  /* 0x000000260c68723c */ /* 0x000fe200000418ff */
[----:B------:R-:W3:Y:S01]  /*12930*/  LDSM.16.MT88.4 R12, [R224+0x1100] ;  /* 0x00110000e00c783b */ /* 0x000ee20000004200 */
[----:B-1----:R-:W-:-:S05]  /*12940*/  FFMA.FTZ R2, R92, c[0x0][0x2d0], -R3 ;  /* 0x0000b4005c027a23 */ /* 0x002fca0000010803 */
[----:B------:R1:W1:Y:S02]  /*12950*/  MUFU.EX2 R68, R2 ;  /* 0x0000000200447308 */ /* 0x0002640000000800 */
[----:B-1----:R-:W-:Y:S01]  /*12960*/  FFMA.FTZ R2, R93, c[0x0][0x2d0], -R6 ;  /* 0x0000b4005d027a23 */ /* 0x002fe20000010806 */
[----:B------:R-:W-:-:S05]  /*12970*/  F2FP.BF16.PACK_AB R11, R68, R206 ;  /* 0x000000ce440b723e */ /* 0x000fca00000010ff */
[----:B------:R1:W-:Y:S02]  /*12980*/  MUFU.EX2 R247, R2 ;  /* 0x0000000200f77308 */ /* 0x0003e40000000800 */
[C---:B--2---:R-:W-:Y:S08]  /*12990*/  HMMA.16816.F32.BF16 R124, R8.reuse, R20, R76 ;  /* 0x00000014087c723c */ /* 0x044ff0000004184c */
[----:B------:R-:W-:Y:S01]  /*129a0*/  HMMA.16816.F32.BF16 R76, R8, R22, R64 ;  /* 0x00000016084c723c */ /* 0x000fe20000041840 */
[----:B-1----:R-:W-:-:S04]  /*129b0*/  FFMA.FTZ R2, R94, c[0x0][0x2d0], -R6 ;  /* 0x0000b4005e027a23 */ /* 0x002fc80000010806 */
[----:B------:R1:W2:Y:S03]  /*129c0*/  MUFU.EX2 R246, R2 ;  /* 0x0000000200f67308 */ /* 0x0002a60000000800 */
[C---:B------:R-:W-:Y:S07]  /*129d0*/  HMMA.16816.F32.BF16 R64, R8.reuse, R34, R56 ;  /* 0x000000220840723c */ /* 0x040fee0000041838 */
[----:B------:R-:W-:Y:S01]  /*129e0*/  IMAD.MOV.U32 R59, RZ, RZ, R210 ;  /* 0x000000ffff3b7224 */ /* 0x000fe200078e00d2 */
        /* <DEDUP_REMOVED lines=11> */
[----:B--2---:R-:W-:-:S02]  /*12aa0*/  F2FP.BF16.PACK_AB R8, R246, R247 ;  /* 0x000000f7f608723e */ /* 0x004fc400000010ff */
[----:B----4-:R-:W-:Y:S01]  /*12ab0*/  F2FP.BF16.PACK_AB R10, R245, R223 ;  /* 0x000000dff50a723e */ /* 0x010fe200000010ff */
[----:B-1----:R-:W-:Y:S02]  /*12ac0*/  FFMA.FTZ R2, R116, c[0x0][0x2d0], -R0 ;  /* 0x0000b40074027a23 */ /* 0x002fe40000010800 */
[----:B------:R-:W-:Y:S02]  /*12ad0*/  IMAD.MOV.U32 R116, RZ, RZ, R214 ;  /* 0x000000ffff747224 */ /* 0x000fe400078e00d6 */
[----:B------:R1:W2:Y:S02]  /*12ae0*/  MUFU.EX2 R218, R2 ;  /* 0x0000000200da7308 */ /* 0x0002a40000000800 */
[----:B-1----:R-:W-:Y:S01]  /*12af0*/  FFMA.FTZ R2, R118, c[0x0][0x2d0], -R0 ;  /* 0x0000b40076027a23 */ /* 0x002fe20000010800 */
[----:B--2---:R-:W-:Y:S01]  /*12b00*/  F2FP.BF16.PACK_AB R9, R218, R215 ;  /* 0x000000d7da09723e */ /* 0x004fe200000010ff */
[----:B------:R-:W-:-:S04]  /*12b10*/  IMAD.MOV.U32 R118, RZ, RZ, R212 ;  /* 0x000000ffff767224 */ /* 0x000fc800078e00d4 */
        /* <DEDUP_REMOVED lines=8> */
[----:B-1----:R-:W-:-:S06]  /*12ba0*/  FFMA.FTZ R2, R130, c[0x0][0x2d0], -R5 ;  /* 0x0000b40082027a23 */ /* 0x002fcc0000010805 */
[----:B------:R-:W-:Y:S01]  /*12bb0*/  IMAD.MOV.U32 R104, RZ, RZ, R201 ;  /* 0x000000ffff687224 */ /* 0x000fe200078e00c9 */
[----:B------:R1:W-:Y:S01]  /*12bc0*/  MUFU.EX2 R212, R2 ;  /* 0x0000000200d47308 */ /* 0x0003e20000000800 */
[----:B------:R-:W-:Y:S01]  /*12bd0*/  HMMA.16816.F32.BF16 R40, R8, R22, R100 ;  /* 0x000000160828723c */ /* 0x000fe20000041864 */
[----:B------:R-:W2:Y:S01]  /*12be0*/  LDSM.16.MT88.4 R20, [R227+0x1100] ;  /* 0x00110000e314783b */ /* 0x000ea20000004200 */
[----:B------:R-:W-:Y:S01]  /*12bf0*/  IMAD.MOV.U32 R107, RZ, RZ, R190 ;  /* 0x000000ffff6b7224 */ /* 0x000fe200078e00be */
[----:B------:R-:W-:Y:S01]  /*12c00*/  MOV R105, R188 ;  /* 0x000000bc00697202 */ /* 0x000fe20000000f00 */
[----:B------:R-:W-:-:S04]  /*12c10*/  IMAD.MOV.U32 R106, RZ, RZ, R189 ;  /* 0x000000ffff6a7224 */ /* 0x000fc800078e00bd */
[----:B------:R-:W-:Y:S01]  /*12c20*/  HMMA.16816.F32.BF16 R52, R8, R32, R84 ;  /* 0x000000200834723c */ /* 0x000fe20000041854 */
[----:B-1----:R-:W-:-:S07]  /*12c30*/  FFMA.FTZ R2, R136, c[0x0][0x2d0], -R5 ;  /* 0x0000b40088027a23 */ /* 0x002fce0000010805 */
[----:B------:R-:W-:Y:S01]  /*12c40*/  HMMA.16816.F32.BF16 R80, R8, R16, R80 ;  /* 0x000000100850723c */ /* 0x000fe20000041850 */
[----:B------:R-:W-:Y:S01]  /*12c50*/  IMAD.MOV.U32 R136, RZ, RZ, R206 ;  /* 0x000000ffff887224 */ /* 0x000fe200078e00ce */
[----:B------:R1:W4:Y:S02]  /*12c60*/  MUFU.EX2 R214, R2 ;  /* 0x0000000200d67308 */ /* 0x0003240000000800 */
[----:B-1----:R-:W-:Y:S02]  /*12c70*/  FFMA.FTZ R2, R137, c[0x0][0x2d0], -R5 ;  /* 0x0000b40089027a23 */ /* 0x002fe40000010805 */
[----:B------:R-:W-:-:S04]  /*12c80*/  IMAD.MOV.U32 R137, RZ, RZ, R205 ;  /* 0x000000ffff897224 */ /* 0x000fc800078e00cd */
[----:B------:R1:W-:Y:S02]  /*12c90*/  MUFU.EX2 R210, R2 ;  /* 0x0000000200d27308 */ /* 0x0003e40000000800 */
[----:B-1----:R-:W-:Y:S02]  /*12ca0*/  FFMA.FTZ R2, R138, c[0x0][0x2d0], -R5 ;  /* 0x0000b4008a027a23 */ /* 0x002fe40000010805 */
[----:B------:R-:W-:-:S04]  /*12cb0*/  IMAD.MOV.U32 R138, RZ, RZ, R116 ;  /* 0x000000ffff8a7224 */ /* 0x000fc800078e0074 */
[----:B------:R1:W-:Y:S02]  /*12cc0*/  MUFU.EX2 R208, R2 ;  /* 0x0000000200d07308 */ /* 0x0003e40000000800 */
[--C-:B-1----:R-:W-:Y:S02]  /*12cd0*/  FFMA.FTZ R2, R128, c[0x0][0x2d0], -R3.reuse ;  /* 0x0000b40080027a23 */ /* 0x102fe40000010803 */
[----:B------:R-:W-:Y:S01]  /*12ce0*/  HMMA.16816.F32.BF16 R128, R8, R28, R24 ;  /* 0x0000001c0880723c */ /* 0x000fe20000041818 */
[----:B------:R-:W1:Y:S03]  /*12cf0*/  LDSM.16.MT88.4 R24, [R225+0x1100] ;  /* 0x00110000e118783b */ /* 0x000e660000004200 */
[----:B------:R2:W-:Y:S02]  /*12d00*/  MUFU.EX2 R206, R2 ;  /* 0x0000000200ce7308 */ /* 0x0005e40000000800 */
[----:B--2---:R-:W-:-:S02]  /*12d10*/  FFMA.FTZ R2, R133, c[0x0][0x2d0], -R3 ;  /* 0x0000b40085027a23 */ /* 0x004fc40000010803 */
[----:B------:R-:W-:-:S04]  /*12d20*/  IMAD.MOV.U32 R133, RZ, RZ, R204 ;  /* 0x000000ffff857224 */ /* 0x000fc800078e00cc */
[----:B------:R2:W1:Y:S02]  /*12d30*/  MUFU.EX2 R205, R2 ;  /* 0x0000000200cd7308 */ /* 0x0004640000000800 */
[----:B--2---:R-:W-:Y:S02]  /*12d40*/  FFMA.FTZ R2, R134, c[0x0][0x2d0], -R3 ;  /* 0x0000b40086027a23 */ /* 0x004fe40000010803 */
[----:B------:R-:W-:-:S04]  /*12d50*/  IMAD.MOV.U32 R134, RZ, RZ, R37 ;  /* 0x000000ffff867224 */ /* 0x000fc800078e0025 */
[----:B------:R2:W-:Y:S01]  /*12d60*/  MUFU.EX2 R204, R2 ;  /* 0x0000000200cc7308 */ /* 0x0005e20000000800 */
[C---:B------:R-:W-:Y:S01]  /*12d70*/  HMMA.16816.F32.BF16 R36, R8.reuse, R34, R108 ;  /* 0x000000220824723c */ /* 0x040fe2000004186c */
[----:B------:R-:W3:Y:S06]  /*12d80*/  LDSM.16.MT88.4 R32, [R226+0x1100] ;  /* 0x00110000e220783b */ /* 0x000eec0000004200 */
[----:B------:R-:W-:Y:S01]  /*12d90*/  IMAD.MOV.U32 R109, RZ, RZ, R203 ;  /* 0x000000ffff6d7224 */ /* 0x000fe200078e00cb */
[----:B------:R-:W-:Y:S01]  /*12da0*/  MOV R110, R59 ;  /* 0x0000003b006e7202 */ /* 0x000fe20000000f00 */
[----:B------:R-:W-:Y:S01]  /*12db0*/  IMAD.MOV.U32 R111, RZ, RZ, R197 ;  /* 0x000000ffff6f7224 */ /* 0x000fe200078e00c5 */
[----:B------:R-:W-:Y:S01]  /*12dc0*/  HMMA.16816.F32.BF16 R56, R8, R18, R120 ;  /* 0x000000120838723c */ /* 0x000fe20000041878 */
[----:B------:R-:W-:Y:S01]  /*12dd0*/  IMAD.MOV.U32 R108, RZ, RZ, R4 ;  /* 0x000000ffff6c7224 */ /* 0x000fe200078e0004 */
[----:B------:R-:W-:Y:S01]  /*12de0*/  MOV R4, R192 ;  /* 0x000000c000047202 */ /* 0x000fe20000000f00 */
[----:B------:R-:W-:Y:S01]  /*12df0*/  LDSM.16.MT88.4 R16, [R224+0x1900] ;  /* 0x00190000e010783b */ /* 0x000fe20000004200 */
[----:B--2---:R-:W-:-:S02]  /*12e00*/  FFMA.FTZ R2, R135, c[0x0][0x2d0], -R3 ;  /* 0x0000b40087027a23 */ /* 0x004fc40000010803 */
[----:B------:R-:W-:Y:S01]  /*12e10*/  IMAD.MOV.U32 R135, RZ, RZ, R202 ;  /* 0x000000ffff877224 */ /* 0x000fe200078e00ca */
[----:B------:R-:W-:Y:S01]  /*12e20*/  MOV R122, R136 ;  /* 0x00000088007a7202 */ /* 0x000fe20000000f00 */
[----:B------:R2:W2:Y:S01]  /*12e30*/  MUFU.EX2 R203, R2 ;  /* 0x0000000200cb7308 */ /* 0x0004a20000000800 */
[----:B------:R-:W-:Y:S01]  /*12e40*/  MOV R136, R68 ;  /* 0x0000004400887202 */ /* 0x000fe20000000f00 */
[----:B------:R-:W-:Y:S01]  /*12e50*/  IMAD.MOV.U32 R68, RZ, RZ, R193 ;  /* 0x000000ffff447224 */ /* 0x000fe200078e00c1 */
[----:B----4-:R-:W-:Y:S01]  /*12e60*/  F2FP.BF16.PACK_AB R8, R214, R212 ;  /* 0x000000d4d608723e */ /* 0x010fe200000010ff */
[----:B------:R-:W-:Y:S01]  /*12e70*/  IMAD.MOV.U32 R120, RZ, RZ, R191 ;  /* 0x000000ffff787224 */ /* 0x000fe200078e00bf */
[----:B-1----:R-:W-:Y:S01]  /*12e80*/  F2FP.BF16.PACK_AB R9, R205, R206 ;  /* 0x000000cecd09723e */ /* 0x002fe200000010ff */
[----:B------:R-:W-:Y:S01]  /*12e90*/  IMAD.MOV.U32 R121, RZ, RZ, R184 ;  /* 0x000000ffff797224 */ /* 0x000fe200078e00b8 */
[----:B------:R-:W-:Y:S01]  /*12ea0*/  F2FP.BF16.PACK_AB R10, R208, R210 ;  /* 0x000000d2d00a723e */ /* 0x000fe200000010ff */
[----:B------:R-:W-:-:S02]  /*12eb0*/  IMAD.MOV.U32 R123, RZ, RZ, R118 ;  /* 0x000000ffff7b7224 */ /* 0x000fc400078e0076 */
[----:B--2---:R-:W-:Y:S01]  /*12ec0*/  FFMA.FTZ R2, R139, c[0x0][0x2d0], -R6 ;  /* 0x0000b4008b027a23 */ /* 0x004fe20000010806 */
[----:B------:R-:W-:Y:S01]  /*12ed0*/  F2FP.BF16.PACK_AB R11, R203, R204 ;  /* 0x000000cccb0b723e */ /* 0x000fe200000010ff */
[----:B------:R-:W-:Y:S02]  /*12ee0*/  IMAD.MOV.U32 R139, RZ, RZ, R196 ;  /* 0x000000ffff8b7224 */ /* 0x000fe400078e00c4 */
[----:B------:R1:W2:Y:S04]  /*12ef0*/  MUFU.EX2 R202, R2 ;  /* 0x0000000200ca7308 */ /* 0x0002a80000000800 */
[C---:B---3--:R-:W-:Y:S08]  /*12f00*/  HMMA.16816.F32.BF16 R84, R8.reuse, R14, R76 ;  /* 0x0000000e0854723c */ /* 0x048ff0000004184c */
[----:B------:R-:W-:Y:S01]  /*12f10*/  HMMA.16816.F32.BF16 R76, R8, R22, R64 ;  /* 0x00000016084c723c */ /* 0x000fe20000041840 */
[----:B-1----:R-:W-:-:S04]  /*12f20*/  FFMA.FTZ R2, R140, c[0x0][0x2d0], -R6 ;  /* 0x0000b4008c027a23 */ /* 0x002fc80000010806 */
[----:B------:R1:W-:Y:S03]  /*12f30*/  MUFU.EX2 R201, R2 ;  /* 0x0000000200c97308 */ /* 0x0003e60000000800 */
[C---:B------:R-:W-:Y:S08]  /*12f40*/  HMMA.16816.F32.BF16 R64, R8.reuse, R26, R60 ;  /* 0x0000001a0840723c */ /* 0x040ff0000004183c */
[----:B------:R-:W-:Y:S01]  /*12f50*/  HMMA.16816.F32.BF16 R124, R8, R12, R124 ;  /* 0x0000000c087c723c */ /* 0x000fe2000004187c */
[----:B-1----:R-:W-:-:S07]  /*12f60*/  FFMA.FTZ R2, R146, c[0x0][0x2d0], -R6 ;  /* 0x0000b40092027a23 */ /* 0x002fce0000010806 */
[C---:B------:R-:W-:Y:S01]  /*12f70*/  HMMA.16816.F32.BF16 R112, R8.reuse, R20, R112 ;  /* 0x000000140870723c */ /* 0x040fe20000041870 */
[----:B------:R-:W-:Y:S02]  /*12f80*/  IMAD.MOV.U32 R146, RZ, RZ, R137 ;  /* 0x000000ffff927224 */ /* 0x000fe400078e0089 */
[----:B------:R-:W-:Y:S02]  /*12f90*/  IMAD.MOV.U32 R137, RZ, RZ, R75 ;  /* 0x000000ffff897224 */ /* 0x000fe400078e004b */
[----:B------:R-:W-:Y:S02]  /*12fa0*/  IMAD.MOV.U32 R75, RZ, RZ, R200 ;  /* 0x000000ffff4b7224 */ /* 0x000fe400078e00c8 */
[----:B------:R1:W3:Y:S01]  /*12fb0*/  MUFU.EX2 R200, R2 ;  /* 0x0000000200c87308 */ /* 0x0002e20000000800 */
[C---:B------:R-:W-:Y:S08]  /*12fc0*/  HMMA.16816.F32.BF16 R96, R8.reuse, R24, R96 ;  /* 0x000000180860723c */ /* 0x040ff00000041860 */
[----:B------:R-:W-:Y:S01]  /*12fd0*/  HMMA.16816.F32.BF16 R100, R8, R32, R92 ;  /* 0x000000200864723c */ /* 0x000fe2000004185c */
[----:B-1----:R-:W-:-:S07]  /*12fe0*/  FFMA.FTZ R2, R151, c[0x0][0x2d0], -R6 ;  /* 0x0000b40097027a23 */ /* 0x002fce0000010806 */
[----:B------:R-:W-:Y:S01]  /*12ff0*/  HMMA.16816.F32.BF16 R60, R8, R34, R44 ;  /* 0x00000022083c723c */ /* 0x000fe2000004182c */
[----:B------:R-:W-:Y:S02]  /*13000*/  IMAD.MOV.U32 R151, RZ, RZ, R199 ;  /* 0x000000ffff977224 */ /* 0x000fe400078e00c7 */
[----:B------:R1:W-:Y:S04]  /*13010*/  MUFU.EX2 R199, R2 ;  /* 0x0000000200c77308 */ /* 0x0003e80000000800 */
[----:B--2---:R-:W-:Y:S02]  /*13020*/  F2FP.BF16.PACK_AB R8, R202, R219 ;  /* 0x000000dbca08723e */ /* 0x004fe400000010ff */
[----:B---3--:R-:W-:Y:S01]  /*13030*/  F2FP.BF16.PACK_AB R10, R200, R201 ;  /* 0x000000c9c80a723e */ /* 0x008fe200000010ff */
[----:B-1----:R-:W-:-:S02]  /*13040*/  FFMA.FTZ R2, R150, c[0x0][0x2d0], -R0 ;  /* 0x0000b40096027a23 */ /* 0x002fc40000010800 */
[----:B------:R-:W-:Y:S02]  /*13050*/  IMAD.MOV.U32 R150, RZ, RZ, R198 ;  /* 0x000000ffff967224 */ /* 0x000fe400078e00c6 */
[----:B------:R1:W-:Y:S02]  /*13060*/  MUFU.EX2 R198, R2 ;  /* 0x0000000200c67308 */ /* 0x0003e40000000800 */
[----:B-1----:R-:W-:Y:S01]  /*13070*/  FFMA.FTZ R2, R152, c[0x0][0x2d0], -R0 ;  /* 0x0000b40098027a23 */ /* 0x002fe20000010800 */
[----:B------:R-:W-:-:S05]  /*13080*/  MOV R152, R195 ;  /* 0x000000c300987202 */ /* 0x000fca0000000f00 */
[----:B------:R1:W2:Y:S02]  /*13090*/  MUFU.EX2 R197, R2 ;  /* 0x0000000200c57308 */ /* 0x0002a40000000800 */
[----:B-1----:R-:W-:Y:S01]  /*130a0*/  FFMA.FTZ R2, R117, c[0x0][0x2d0], -R0 ;  /* 0x0000b40075027a23 */ /* 0x002fe20000010800 */
[----:B--2---:R-:W-:-:S05]  /*130b0*/  F2FP.BF16.PACK_AB R9, R197, R198 ;  /* 0x000000c6c509723e */ /* 0x004fca00000010ff */
        /* <DEDUP_REMOVED lines=8> */
[C---:B------:R-:W-:Y:S08]  /*13140*/  HMMA.16816.F32.BF16 R48, R8.reuse, R12, R48 ;  /* 0x0000000c0830723c */ /* 0x040ff00000041830 */
[----:B------:R-:W-:Y:S01]  /*13150*/  HMMA.16816.F32.BF16 R44, R8, R14, R40 ;  /* 0x0000000e082c723c */ /* 0x000fe20000041828 */
[----:B------:R-:W-:Y:S01]  /*13160*/  LDSM.16.MT88.4 R12, [R227+0x1900] ;  /* 0x00190000e30c783b */ /* 0x000fe20000004200 */
[----:B-1----:R-:W-:-:S02]  /*13170*/  FFMA.FTZ R2, R155, c[0x0][0x2d0], -R6 ;  /* 0x0000b4009b027a23 */ /* 0x002fc40000010806 */
[----:B------:R-:W-:Y:S02]  /*13180*/  IMAD.MOV.U32 R155, RZ, RZ, R187 ;  /* 0x000000ffff9b7224 */ /* 0x000fe400078e00bb */
[----:B------:R1:W-:Y:S02]  /*13190*/  MUFU.EX2 R193, R2 ;  /* 0x0000000200c17308 */ /* 0x0003e40000000800 */
[C---:B------:R-:W-:Y:S08]  /*131a0*/  HMMA.16816.F32.BF16 R40, R8.reuse, R20, R52 ;  /* 0x000000140828723c */ /* 0x040ff00000041834 */
[----:B------:R-:W-:Y:S01]  /*131b0*/  HMMA.16816.F32.BF16 R36, R8, R22, R36 ;  /* 0x000000160824723c */ /* 0x000fe20000041824 */
[----:B------:R-:W-:Y:S01]  /*131c0*/  LDSM.16.MT88.4 R20, [R224+0x2100] ;  /* 0x00210000e014783b */ /* 0x000fe20000004200 */
[----:B-1----:R-:W-:-:S06]  /*131d0*/  FFMA.FTZ R2, R154, c[0x0][0x2d0], -R5 ;  /* 0x0000b4009a027a23 */ /* 0x002fcc0000010805 */
[C---:B------:R-:W-:Y:S01]  /*131e0*/  HMMA.16816.F32.BF16 R28, R8.reuse, R24, R80 ;  /* 0x00000018081c723c */ /* 0x040fe20000041850 */
[----:B------:R-:W-:Y:S01]  /*131f0*/  IMAD.MOV.U32 R154, RZ, RZ, R186 ;  /* 0x000000ffff9a7224 */ /* 0x000fe200078e00ba */
[----:B------:R1:W-:Y:S06]  /*13200*/  MUFU.EX2 R192, R2 ;  /* 0x0000000200c07308 */ /* 0x0003ec0000000800 */
[C---:B------:R-:W-:Y:S01]  /*13210*/  HMMA.16816.F32.BF16 R56, R8.reuse, R26, R56 ;  /* 0x0000001a0838723c */ /* 0x040fe20000041838 */
[----:B------:R-:W-:Y:S07]  /*13220*/  LDSM.16.MT88.4 R24, [R225+0x1900] ;  /* 0x00190000e118783b */ /* 0x000fee0000004200 */
[----:B------:R-:W-:Y:S01]  /*13230*/  HMMA.16816.F32.BF16 R92, R8, R32, R128 ;  /* 0x00000020085c723c */ /* 0x000fe20000041880 */
[----:B-1----:R-:W-:-:S04]  /*13240*/  FFMA.FTZ R2, R156, c[0x0][0x2d0], -R5 ;  /* 0x0000b4009c027a23 */ /* 0x002fc80000010805 */
[----:B------:R1:W2:Y:S03]  /*13250*/  MUFU.EX2 R191, R2 ;  /* 0x0000000200bf7308 */ /* 0x0002a60000000800 */
[----:B------:R-:W-:Y:S01]  /*13260*/  HMMA.16816.F32.BF16 R88, R8, R34, R88 ;  /* 0x000000220858723c */ /* 0x000fe20000041858 */
[----:B------:R-:W3:Y:S01]  /*13270*/  LDSM.16.MT88.4 R32, [R226+0x1900] ;  /* 0x00190000e220783b */ /* 0x000ee20000004200 */
[----:B-1----:R-:W-:-:S05]  /*13280*/  FFMA.FTZ R2, R157, c[0x0][0x2d0], -R5 ;  /* 0x0000b4009d027a23 */ /* 0x002fca0000010805 */
[----:B--2---:R-:W-:Y:S01]  /*13290*/  F2FP.BF16.PACK_AB R8, R191, R192 ;  /* 0x000000c0bf08723e */ /* 0x004fe200000010ff */
        /* <DEDUP_REMOVED lines=16> */
[C---:B---3--:R-:W-:Y:S08]  /*133a0*/  HMMA.16816.F32.BF16 R80, R8.reuse, R32, R100 ;  /* 0x000000200850723c */ /* 0x048ff00000041864 */
[----:B------:R-:W-:Y:S01]  /*133b0*/  HMMA.16816.F32.BF16 R156, R8, R24, R96 ;  /* 0x00000018089c723c */ /* 0x000fe20000041860 */
[----:B-1----:R-:W-:-:S02]  /*133c0*/  FFMA.FTZ R2, R165, c[0x0][0x2d0], -R6 ;  /* 0x0000b400a5027a23 */ /* 0x002fc40000010806 */
[----:B------:R-:W-:Y:S02]  /*133d0*/  IMAD.MOV.U32 R165, RZ, RZ, R110 ;  /* 0x000000ffffa57224 */ /* 0x000fe400078e006e */
[----:B------:R1:W-:Y:S03]  /*133e0*/  MUFU.EX2 R118, R2 ;  /* 0x0000000200767308 */ /* 0x0003e60000000800 */
[C---:B------:R-:W-:Y:S08]  /*133f0*/  HMMA.16816.F32.BF16 R128, R8.reuse, R18, R84 ;  /* 0x000000120880723c */ /* 0x040ff00000041854 */
[----:B------:R-:W-:Y:S01]  /*13400*/  HMMA.16816.F32.BF16 R124, R8, R16, R124 ;  /* 0x00000010087c723c */ /* 0x000fe2000004187c */
[----:B-1----:R-:W-:-:S07]  /*13410*/  FFMA.FTZ R2, R169, c[0x0][0x2d0], -R6 ;  /* 0x0000b400a9027a23 */ /* 0x002fce0000010806 */
[----:B------:R-:W-:Y:S01]  /*13420*/  HMMA.16816.F32.BF16 R84, R8, R26, R64 ;  /* 0x0000001a0854723c */ /* 0x000fe20000041840 */
[----:B------:R-:W-:Y:S01]  /*13430*/  IMAD.MOV.U32 R169, RZ, RZ, R120 ;  /* 0x000000ffffa97224 */ /* 0x000fe200078e0078 */
[----:B------:R1:W-:Y:S01]  /*13440*/  MUFU.EX2 R117, R2 ;  /* 0x0000000200757308 */ /* 0x0003e20000000800 */
[----:B------:R-:W-:Y:S02]  /*13450*/  IMAD.MOV.U32 R120, RZ, RZ, R108 ;  /* 0x000000ffff787224 */ /* 0x000fe400078e006c */
[----:B-1----:R-:W-:Y:S02]  /*13460*/  FFMA.FTZ R2, R170, c[0x0][0x2d0], -R6 ;  /* 0x0000b400aa027a23 */ /* 0x002fe40000010806 */
[----:B------:R-:W-:-:S03]  /*13470*/  IMAD.MOV.U32 R170, RZ, RZ, R107 ;  /* 0x000000ffffaa7224 */ /* 0x000fc600078e006b */
[----:B------:R1:W-:Y:S02]  /*13480*/  MUFU.EX2 R116, R2 ;  /* 0x0000000200747308 */ /* 0x0003e40000000800 */
[----:B-1----:R-:W-:Y:S02]  /*13490*/  FFMA.FTZ R2, R141, c[0x0][0x2d0], -R0 ;  /* 0x0000b4008d027a23 */ /* 0x002fe40000010800 */
[----:B------:R-:W-:Y:S04]  /*134a0*/  HMMA.16816.F32.BF16 R140, R8, R12, R112 ;  /* 0x0000000c088c723c */ /* 0x000fe80000041870 */
[----:B------:R1:W-:Y:S03]  /*134b0*/  MUFU.EX2 R110, R2 ;  /* 0x00000002006e7308 */ /* 0x0003e60000000800 */
[----:B------:R-:W-:Y:S01]  /*134c0*/  IMAD.MOV.U32 R112, RZ, RZ, R109 ;  /* 0x000000ffff707224 */ /* 0x000fe200078e006d */
[----:B------:R-:W-:Y:S01]  /*134d0*/  MOV R115, R106 ;  /* 0x0000006a00737202 */ /* 0x000fe20000000f00 */
[----:B------:R-:W-:Y:S01]  /*134e0*/  IMAD.MOV.U32 R114, RZ, RZ, R154 ;  /* 0x000000ffff727224 */ /* 0x000fe200078e009a */
[----:B------:R-:W-:Y:S01]  /*134f0*/  MOV R154, R153 ;  /* 0x00000099009a7202 */ /* 0x000fe20000000f00 */
[----:B------:R-:W-:-:S02]  /*13500*/  IMAD.MOV.U32 R153, RZ, RZ, R152 ;  /* 0x000000ffff997224 */ /* 0x000fc400078e0098 */
[----:B------:R-:W-:Y:S02]  /*13510*/  IMAD.MOV.U32 R152, RZ, RZ, R151 ;  /* 0x000000ffff987224 */ /* 0x000fe400078e0097 */
[----:B------:R-:W-:Y:S02]  /*13520*/  IMAD.MOV.U32 R151, RZ, RZ, R104 ;  /* 0x000000ffff977224 */ /* 0x000fe400078e0068 */
[----:B------:R-:W-:Y:S02]  /*13530*/  IMAD.MOV.U32 R113, RZ, RZ, R155 ;  /* 0x000000ffff717224 */ /* 0x000fe400078e009b */
[----:B-1----:R-:W-:Y:S02]  /*13540*/  FFMA.FTZ R2, R144, c[0x0][0x2d0], -R0 ;  /* 0x0000b40090027a23 */ /* 0x002fe40000010800 */
[----:B------:R-:W-:Y:S02]  /*13550*/  IMAD.MOV.U32 R155, RZ, RZ, R132 ;  /* 0x000000ffff9b7224 */ /* 0x000fe400078e0084 */
[----:B------:R1:W2:Y:S01]  /*13560*/  MUFU.EX2 R109, R2 ;  /* 0x00000002006d7308 */ /* 0x0002a20000000800 */
[----:B------:R-:W-:Y:S01]  /*13570*/  IMAD.MOV.U32 R132, RZ, RZ, R150 ;  /* 0x000000ffff847224 */ /* 0x000fe200078e0096 */
[----:B------:R-:W-:-:S02]  /*13580*/  MOV R150, R146 ;  /* 0x0000009200967202 */ /* 0x000fc40000000f00 */
[C---:B------:R-:W-:Y:S08]  /*13590*/  HMMA.16816.F32.BF16 R144, R8.reuse, R14, R76 ;  /* 0x0000000e0890723c */ /* 0x040ff0000004184c */
[----:B------:R-:W-:Y:S01]  /*135a0*/  HMMA.16816.F32.BF16 R76, R8, R34, R60 ;  /* 0x00000022084c723c */ /* 0x000fe2000004183c */
[----:B-1----:R-:W-:Y:S02]  /*135b0*/  FFMA.FTZ R2, R148, c[0x0][0x2d0], -R0 ;  /* 0x0000b40094027a23 */ /* 0x002fe40000010800 */
[----:B------:R-:W-:-:S04]  /*135c0*/  IMAD.MOV.U32 R148, RZ, RZ, R105 ;  /* 0x000000ffff947224 */ /* 0x000fc800078e0069 */
[----:B------:R-:W-:Y:S01]  /*135d0*/  F2FP.BF16.PACK_AB R8, R195, R199 ;  /* 0x000000c7c308723e */ /* 0x000fe200000010ff */
[----:B------:R1:W-:Y:S01]  /*135e0*/  MUFU.EX2 R108, R2 ;  /* 0x00000002006c7308 */ /* 0x0003e20000000800 */
[----:B--2---:R-:W-:Y:S02]  /*135f0*/  F2FP.BF16.PACK_AB R9, R109, R110 ;  /* 0x0000006e6d09723e */ /* 0x004fe400000010ff */
[----:B------:R-:W-:Y:S01]  /*13600*/  F2FP.BF16.PACK_AB R10, R184, R193 ;  /* 0x000000c1b80a723e */ /* 0x000fe200000010ff */
[----:B-1----:R-:W-:Y:S02]  /*13610*/  FFMA.FTZ R2, R149, c[0x0][0x2d0], -R0 ;  /* 0x0000b40095027a23 */ /* 0x002fe40000010800 */
[----:B------:R-:W-:Y:S01]  /*13620*/  IMAD.MOV.U32 R149, RZ, RZ, R139 ;  /* 0x000000ffff957224 */ /* 0x000fe200078e008b */
[----:B------:R-:W-:Y:S01]  /*13630*/  MOV R139, R111 ;  /* 0x0000006f008b7202 */ /* 0x000fe20000000f00 */
        /* <DEDUP_REMOVED lines=10> */
[----:B------:R-:W-:Y:S01]  /*136e0*/  HMMA.16816.F32.BF16 R64, R8, R16, R48 ;  /* 0x000000100840723c */ /* 0x000fe20000041830 */
[----:B------:R-:W2:Y:S01]  /*136f0*/  LDSM.16.MT88.4 R16, [R227+0x2100] ;  /* 0x00210000e310783b */ /* 0x000ea20000004200 */
[----:B------:R-:W-:Y:S02]  /*13700*/  IMAD.MOV.U32 R149, RZ, RZ, R112 ;  /* 0x000000ffff957224 */ /* 0x000fe400078e0070 */
[----:B------:R-:W-:Y:S02]  /*13710*/  IMAD.MOV.U32 R112, RZ, RZ, R114 ;  /* 0x000000ffff707224 */ /* 0x000fe400078e0072 */
[----:B------:R-:W-:-:S02]  /*13720*/  IMAD.MOV.U32 R114, RZ, RZ, R119 ;  /* 0x000000ffff727224 */ /* 0x000fc400078e0077 */
[----:B------:R-:W-:Y:S01]  /*13730*/  HMMA.16816.F32.BF16 R48, R8, R14, R36 ;  /* 0x0000000e0830723c */ /* 0x000fe20000041824 */
[----:B------:R-:W-:Y:S01]  /*13740*/  FFMA.FTZ R4, R4, c[0x0][0x2d0], -R6 ;  /* 0x0000b40004047a23 */ /* 0x000fe20000010806 */
[----:B------:R-:W-:Y:S01]  /*13750*/  UIMAD.WIDE.U32 UR24, UR17, UR4, URZ ;  /* 0x00000004111872a5 */ /* 0x000fe2000f8e003f */
[----:B------:R3:W5:Y:S01]  /*13760*/  LDL.LU R119, [R1+0x40] ;  /* 0x0000400001777983 */ /* 0x0007620000300800 */
[----:B-1----:R-:W-:-:S04]  /*13770*/  FFMA.FTZ R2, R172, c[0x0][0x2d0], -R5 ;  /* 0x0000b400ac027a23 */ /* 0x002fc80000010805 */
[C---:B------:R-:W-:Y:S01]  /*13780*/  HMMA.16816.F32.BF16 R52, R8.reuse, R12, R40 ;  /* 0x0000000c0834723c */ /* 0x040fe20000041828 */
[----:B------:R-:W1:Y:S01]  /*13790*/  LDSM.16.MT88.4 R12, [R225+0x2100] ;  /* 0x00210000e10c783b */ /* 0x000e620000004200 */
[----:B------:R4:W2:Y:S06]  /*137a0*/  MUFU.EX2 R106, R2 ;  /* 0x00000002006a7308 */ /* 0x0008ac0000000800 */
[C---:B------:R-:W-:Y:S01]  /*137b0*/  HMMA.16816.F32.BF16 R36, R8.reuse, R24, R28 ;  /* 0x000000180824723c */ /* 0x040fe2000004181c */
[----:B------:R-:W1:Y:S07]  /*137c0*/  LDSM.16.MT88.4 R28, [R226+0x2100] ;  /* 0x00210000e21c783b */ /* 0x000e6e0000004200 */
[----:B------:R-:W-:Y:S01]  /*137d0*/  HMMA.16816.F32.BF16 R32, R8, R34, R88 ;  /* 0x000000220820723c */ /* 0x000fe20000041858 */
[----:B----4-:R-:W-:-:S04]  /*137e0*/  FFMA.FTZ R2, R174, c[0x0][0x2d0], -R5 ;  /* 0x0000b400ae027a23 */ /* 0x010fc80000010805 */
[----:B------:R4:W-:Y:S03]  /*137f0*/  MUFU.EX2 R104, R2 ;  /* 0x0000000200687308 */ /* 0x0009e60000000800 */
[----:B------:R-:W-:Y:S01]  /*13800*/  HMMA.16816.F32.BF16 R40, R8, R26, R56 ;  /* 0x0000001a0828723c */ /* 0x000fe20000041838 */
[----:B------:R-:W1:Y:S06]  /*13810*/  LDSM.16.MT88.4 R24, [R224+0x2900] ;  /* 0x00290000e018783b */ /* 0x000e6c0000004200 */
[----:B--2---:R-:W-:Y:S01]  /*13820*/  F2FP.BF16.PACK_AB R8, R106, R105 ;  /* 0x000000696a08723e */ /* 0x004fe200000010ff */
[----:B----4-:R-:W-:-:S04]  /*13830*/  FFMA.FTZ R2, R175, c[0x0][0x2d0], -R5 ;  /* 0x0000b400af027a23 */ /* 0x010fc80000010805 */
[----:B------:R2:W4:Y:S02]  /*13840*/  MUFU.EX2 R103, R2 ;  /* 0x0000000200677308 */ /* 0x0005240000000800 */
[----:B--2---:R-:W-:Y:S01]  /*13850*/  FFMA.FTZ R2, R162, c[0x0][0x2d0], -R3 ;  /* 0x0000b400a2027a23 */ /* 0x004fe20000010803 */
[----:B----4-:R-:W-:-:S05]  /*13860*/  F2FP.BF16.PACK_AB R10, R103, R104 ;  /* 0x00000068670a723e */ /* 0x010fca00000010ff */
[----:B------:R2:W-:Y:S02]  /*13870*/  MUFU.EX2 R102, R2 ;  /* 0x0000000200667308 */ /* 0x0005e40000000800 */
[----:B--2---:R-:W-:-:S06]  /*13880*/  FFMA.FTZ R2, R163, c[0x0][0x2d0], -R3 ;  /* 0x0000b400a3027a23 */ /* 0x004fcc0000010803 */
        /* <DEDUP_REMOVED lines=9> */
[C---:B------:R-:W-:Y:S08]  /*13920*/  HMMA.16816.F32.BF16 R124, R8.reuse, R20, R124 ;  /* 0x00000014087c723c */ /* 0x040ff0000004187c */
[----:B------:R-:W-:Y:S01]  /*13930*/  HMMA.16816.F32.BF16 R128, R8, R22, R128 ;  /* 0x000000160880723c */ /* 0x000fe20000041880 */
[----:B--2---:R-:W-:-:S04]  /*13940*/  FFMA.FTZ R2, R161, c[0x0][0x2d0], -R0 ;  /* 0x0000b400a1027a23 */ /* 0x004fc80000010800 */
[----:B------:R2:W4:Y:S03]  /*13950*/  MUFU.EX2 R97, R2 ;  /* 0x0000000200617308 */ /* 0x0005260000000800 */
[C---:B------:R-:W-:Y:S08]  /*13960*/  HMMA.16816.F32.BF16 R140, R8.reuse, R16, R140 ;  /* 0x00000010088c723c */ /* 0x040ff0000004188c */
[----:B------:R-:W-:Y:S01]  /*13970*/  HMMA.16816.F32.BF16 R144, R8, R18, R144 ;  /* 0x000000120890723c */ /* 0x000fe20000041890 */
[----:B--2---:R-:W-:-:S07]  /*13980*/  FFMA.FTZ R2, R164, c[0x0][0x2d0], -R0 ;  /* 0x0000b400a4027a23 */ /* 0x004fce0000010800 */
[C---:B-1----:R-:W-:Y:S01]  /*13990*/  HMMA.16816.F32.BF16 R156, R8.reuse, R12, R156 ;  /* 0x0000000c089c723c */ /* 0x042fe2000004189c */
[----:B------:R1:W-:Y:S07]  /*139a0*/  MUFU.EX2 R96, R2 ;  /* 0x0000000200607308 */ /* 0x0003ee0000000800 */
[C---:B------:R-:W-:Y:S08]  /*139b0*/  HMMA.16816.F32.BF16 R84, R8.reuse, R14, R84 ;  /* 0x0000000e0854723c */ /* 0x040ff00000041854 */
[----:B------:R-:W-:Y:S01]  /*139c0*/  HMMA.16816.F32.BF16 R80, R8, R28, R80 ;  /* 0x0000001c0850723c */ /* 0x000fe20000041850 */
[----:B-1----:R-:W-:-:S04]  /*139d0*/  FFMA.FTZ R2, R167, c[0x0][0x2d0], -R0 ;  /* 0x0000b400a7027a23 */ /* 0x002fc80000010800 */
        /* <DEDUP_REMOVED lines=12> */
[----:B------:R1:W4:Y:S02]  /*13aa0*/  MUFU.EX2 R93, R2 ;  /* 0x00000002005d7308 */ /* 0x0003240000000800 */
[C---:B------:R-:W-:Y:S08]  /*13ab0*/  HMMA.16816.F32.BF16 R52, R8.reuse, R16, R52 ;  /* 0x000000100834723c */ /* 0x040ff00000041834 */
[----:B------:R-:W-:Y:S01]  /*13ac0*/  HMMA.16816.F32.BF16 R48, R8, R18, R48 ;  /* 0x000000120830723c */ /* 0x000fe20000041830 */
[----:B------:R-:W2:Y:S01]  /*13ad0*/  LDSM.16.MT88.4 R16, [R225+0x2900] ;  /* 0x00290000e110783b */ /* 0x000ea20000004200 */
[----:B-1----:R-:W-:-:S06]  /*13ae0*/  FFMA.FTZ R2, R213, c[0x0][0x2d0], -R5 ;  /* 0x0000b400d5027a23 */ /* 0x002fcc0000010805 */
[C---:B------:R-:W-:Y:S01]  /*13af0*/  HMMA.16816.F32.BF16 R36, R8.reuse, R12, R36 ;  /* 0x0000000c0824723c */ /* 0x040fe20000041824 */
[----:B------:R1:W-:Y:S07]  /*13b00*/  MUFU.EX2 R92, R2 ;  /* 0x00000002005c7308 */ /* 0x0003ee0000000800 */
[C---:B------:R-:W-:Y:S01]  /*13b10*/  HMMA.16816.F32.BF16 R40, R8.reuse, R14, R40 ;  /* 0x0000000e0828723c */ /* 0x040fe20000041828 */
[----:B------:R-:W2:Y:S07]  /*13b20*/  LDSM.16.MT88.4 R12, [R226+0x2900] ;  /* 0x00290000e20c783b */ /* 0x000eae0000004200 */
        /* <DEDUP_REMOVED lines=12> */
[----:B-1----:R-:W-:Y:S02]  /*13bf0*/  FFMA.FTZ R2, R173, c[0x0][0x2d0], -R6 ;  /* 0x0000b400ad027a23 */ /* 0x002fe40000010806 */
[----:B------:R-:W-:Y:S01]  /*13c00*/  IMAD.MOV.U32 R173, RZ, RZ, R148 ;  /* 0x000000ffffad7224 */ /* 0x000fe200078e0094 */
[----:B------:R-:W-:Y:S01]  /*13c10*/  MOV R148, R113 ;  /* 0x0000007100947202 */ /* 0x000fe20000000f00 */
[----:B------:R-:W-:Y:S02]  /*13c20*/  IMAD.MOV.U32 R113, RZ, RZ, R74 ;  /* 0x000000ffff717224 */ /* 0x000fe400078e004a */
[----:B------:R1:W-:Y:S02]  /*13c30*/  MUFU.EX2 R74, R2 ;  /* 0x00000002004a7308 */ /* 0x0003e40000000800 */
[----:B-1----:R-:W-:-:S02]  /*13c40*/  FFMA.FTZ R2, R171, c[0x0][0x2d0], -R6 ;  /* 0x0000b400ab027a23 */ /* 0x002fc40000010806 */
[----:B------:R-:W-:Y:S01]  /*13c50*/  IMAD.MOV.U32 R171, RZ, RZ, R173 ;  /* 0x000000ffffab7224 */ /* 0x000fe200078e00ad */
[----:B------:R-:W-:Y:S01]  /*13c60*/  MOV R173, R149 ;  /* 0x0000009500ad7202 */ /* 0x000fe20000000f00 */
[----:B------:R-:W-:Y:S02]  /*13c70*/  IMAD.MOV.U32 R149, RZ, RZ, R148 ;  /* 0x000000ffff957224 */ /* 0x000fe400078e0094 */
[----:B------:R-:W-:Y:S02]  /*13c80*/  IMAD.MOV.U32 R148, RZ, RZ, R112 ;  /* 0x000000ffff947224 */ /* 0x000fe400078e0070 */
[----:B------:R-:W-:Y:S02]  /*13c90*/  IMAD.MOV.U32 R112, RZ, RZ, R113 ;  /* 0x000000ffff707224 */ /* 0x000fe400078e0071 */
[----:B------:R-:W-:Y:S01]  /*13ca0*/  IMAD.MOV.U32 R113, RZ, RZ, R114 ;  /* 0x000000ffff717224 */ /* 0x000fe200078e0072 */
[----:B------:R-:W-:Y:S01]  /*13cb0*/  MOV R114, R139 ;  /* 0x0000008b00727202 */ /* 0x000fe20000000f00 */
[----:B------:R-:W-:-:S02]  /*13cc0*/  IMAD.MOV.U32 R139, RZ, RZ, R69 ;  /* 0x000000ffff8b7224 */ /* 0x000fc400078e0045 */
[----:B------:R1:W1:Y:S02]  /*13cd0*/  MUFU.EX2 R69, R2 ;  /* 0x0000000200457308 */ /* 0x0002640000000800 */
[----:B-1----:R-:W-:Y:S02]  /*13ce0*/  FFMA.FTZ R2, R171, c[0x0][0x2d0], -R6 ;  /* 0x0000b400ab027a23 */ /* 0x002fe40000010806 */
[----:B------:R-:W-:Y:S02]  /*13cf0*/  IMAD.MOV.U32 R171, RZ, RZ, R173 ;  /* 0x000000ffffab7224 */ /* 0x000fe400078e00ad */
[----:B------:R-:W-:Y:S02]  /*13d00*/  IMAD.MOV.U32 R173, RZ, RZ, R149 ;  /* 0x000000ffffad7224 */ /* 0x000fe400078e0095 */
[----:B------:R-:W-:Y:S01]  /*13d10*/  IMAD.MOV.U32 R149, RZ, RZ, R112 ;  /* 0x000000ffff957224 */ /* 0x000fe200078e0070 */
[----:B------:R-:W-:Y:S01]  /*13d20*/  MOV R112, R113 ;  /* 0x0000007100707202 */ /* 0x000fe20000000f00 */
[----:B------:R-:W-:-:S02]  /*13d30*/  IMAD.MOV.U32 R113, RZ, RZ, R114 ;  /* 0x000000ffff717224 */ /* 0x000fc400078e0072 */
[----:B------:R-:W-:Y:S02]  /*13d40*/  IMAD.MOV.U32 R114, RZ, RZ, R115 ;  /* 0x000000ffff727224 */ /* 0x000fe400078e0073 */
[----:B------:R-:W-:Y:S02]  /*13d50*/  IMAD.MOV.U32 R115, RZ, RZ, R170 ;  /* 0x000000ffff737224 */ /* 0x000fe400078e00aa */
[----:B------:R-:W-:Y:S01]  /*13d60*/  IMAD.MOV.U32 R170, RZ, RZ, R169 ;  /* 0x000000ffffaa7224 */ /* 0x000fe200078e00a9 */
[----:B------:R-:W-:Y:S02]  /*13d70*/  MOV R169, R68 ;  /* 0x0000004400a97202 */ /* 0x000fe40000000f00 */
[----:B------:R1:W-:Y:S02]  /*13d80*/  MUFU.EX2 R68, R2 ;  /* 0x0000000200447308 */ /* 0x0003e40000000800 */
[----:B-1----:R-:W-:-:S06]  /*13d90*/  FFMA.FTZ R2, R171, c[0x0][0x2d0], -R6 ;  /* 0x0000b400ab027a23 */ /* 0x002fcc0000010806 */
[----:B------:R1:W-:Y:S02]  /*13da0*/  MUFU.EX2 R59, R2 ;  /* 0x00000002003b7308 */ /* 0x0003e40000000800 */
[----:B-1----:R-:W-:-:S06]  /*13db0*/  FFMA.FTZ R2, R180, c[0x0][0x2d0], -R0 ;  /* 0x0000b400b4027a23 */ /* 0x002fcc0000010800 */
[----:B------:R1:W-:Y:S02]  /*13dc0*/  MUFU.EX2 R58, R2 ;  /* 0x00000002003a7308 */ /* 0x0003e40000000800 */
[----:B-1----:R-:W-:-:S06]  /*13dd0*/  FFMA.FTZ R2, R181, c[0x0][0x2d0], -R0 ;  /* 0x0000b400b5027a23 */ /* 0x002fcc0000010800 */
[----:B------:R1:W1:Y:S02]  /*13de0*/  MUFU.EX2 R57, R2 ;  /* 0x0000000200397308 */ /* 0x0002640000000800 */
[----:B-1----:R-:W-:-:S06]  /*13df0*/  FFMA.FTZ R2, R182, c[0x0][0x2d0], -R0 ;  /* 0x0000b400b6027a23 */ /* 0x002fcc0000010800 */
[----:B------:R1:W-:Y:S01]  /*13e00*/  MUFU.EX2 R56, R2 ;  /* 0x0000000200387308 */ /* 0x0003e20000000800 */
[----:B----4-:R-:W-:Y:S02]  /*13e10*/  F2FP.BF16.PACK_AB R8, R93, R94 ;  /* 0x0000005e5d08723e */ /* 0x010fe400000010ff */
[----:B------:R-:W-:Y:S01]  /*13e20*/  F2FP.BF16.PACK_AB R9, R89, R90 ;  /* 0x0000005a5909723e */ /* 0x000fe200000010ff */
[----:B-1----:R-:W-:-:S04]  /*13e30*/  FFMA.FTZ R2, R183, c[0x0][0x2d0], -R0 ;  /* 0x0000b400b7027a23 */ /* 0x002fc80000010800 */
[----:B------:R1:W4:Y:S01]  /*13e40*/  MUFU.EX2 R31, R2 ;  /* 0x00000002001f7308 */ /* 0x0003220000000800 */
[----:B------:R-:W-:Y:S02]  /*13e50*/  F2FP.BF16.PACK_AB R10, R91, R92 ;  /* 0x0000005c5b0a723e */ /* 0x000fe400000010ff */
[----:B------:R-:W-:Y:S01]  /*13e60*/  F2FP.BF16.PACK_AB R11, R88, R75 ;  /* 0x0000004b580b723e */ /* 0x000fe200000010ff */
[----:B-1----:R-:W-:-:S04]  /*13e70*/  FFMA.FTZ R2, R173, c[0x0][0x2d0], -R5 ;  /* 0x0000b400ad027a23 */ /* 0x002fc80000010805 */
[----:B------:R1:W-:Y:S02]  /*13e80*/  MUFU.EX2 R29, R2 ;  /* 0x00000002001d7308 */ /* 0x0003e40000000800 */
[C---:B------:R-:W-:Y:S08]  /*13e90*/  HMMA.16816.F32.BF16 R124, R8.reuse, R24, R124 ;  /* 0x00000018087c723c */ /* 0x040ff0000004187c */
[----:B------:R-:W-:Y:S01]  /*13ea0*/  HMMA.16816.F32.BF16 R128, R8, R26, R128 ;  /* 0x0000001a0880723c */ /* 0x000fe20000041880 */
[----:B-1----:R-:W-:-:S07]  /*13eb0*/  FFMA.FTZ R2, R149, c[0x0][0x2d0], -R5 ;  /* 0x0000b40095027a23 */ /* 0x002fce0000010805 */
[C---:B--2---:R-:W-:Y:S01]  /*13ec0*/  HMMA.16816.F32.BF16 R140, R8.reuse, R20, R140 ;  /* 0x00000014088c723c */ /* 0x044fe2000004188c */
[----:B------:R1:W-:Y:S07]  /*13ed0*/  MUFU.EX2 R30, R2 ;  /* 0x00000002001e7308 */ /* 0x0003ee0000000800 */
[C---:B------:R-:W-:Y:S08]  /*13ee0*/  HMMA.16816.F32.BF16 R144, R8.reuse, R22, R144 ;  /* 0x000000160890723c */ /* 0x040ff00000041890 */
[----:B------:R-:W-:Y:S01]  /*13ef0*/  HMMA.16816.F32.BF16 R156, R8, R16, R156 ;  /* 0x00000010089c723c */ /* 0x000fe2000004189c */
[----:B-1----:R-:W-:-:S07]  /*13f00*/  FFMA.FTZ R2, R148, c[0x0][0x2d0], -R5 ;  /* 0x0000b40094027a23 */ /* 0x002fce0000010805 */
[C---:B------:R-:W-:Y:S01]  /*13f10*/  HMMA.16816.F32.BF16 R160, R8.reuse, R18, R84 ;  /* 0x0000001208a0723c */ /* 0x040fe20000041854 */
[----:B------:R1:W-:Y:S07]  /*13f20*/  MUFU.EX2 R28, R2 ;  /* 0x00000002001c7308 */ /* 0x0003ee0000000800 */
[C---:B------:R-:W-:Y:S08]  /*13f30*/  HMMA.16816.F32.BF16 R80, R8.reuse, R12, R80 ;  /* 0x0000000c0850723c */ /* 0x040ff00000041850 */
[----:B------:R-:W-:Y:S01]  /*13f40*/  HMMA.16816.F32.BF16 R76, R8, R14, R76 ;  /* 0x0000000e084c723c */ /* 0x000fe2000004184c */
[----:B-1----:R-:W-:-:S06]  /*13f50*/  FFMA.FTZ R2, R112, c[0x0][0x2d0], -R5 ;  /* 0x0000b40070027a23 */ /* 0x002fcc0000010805 */
[----:B------:R-:W-:Y:S02]  /*13f60*/  F2FP.BF16.PACK_AB R8, R69, R74 ;  /* 0x0000004a4508723e */ /* 0x000fe400000010ff */
[----:B------:R-:W-:Y:S02]  /*13f70*/  F2FP.BF16.PACK_AB R9, R57, R58 ;  /* 0x0000003a3909723e */ /* 0x000fe400000010ff */
[----:B------:R-:W-:Y:S02]  /*13f80*/  F2FP.BF16.PACK_AB R10, R59, R68 ;  /* 0x000000443b0a723e */ /* 0x000fe400000010ff */
[----:B----4-:R-:W-:Y:S01]  /*13f90*/  F2FP.BF16.PACK_AB R11, R31, R56 ;  /* 0x000000381f0b723e */ /* 0x010fe200000010ff */
[----:B------:R-:W-:Y:S01]  /*13fa0*/  IMAD.MOV.U32 R175, RZ, RZ, R113 ;  /* 0x000000ffffaf7224 */ /* 0x000fe200078e0071 */
[----:B------:R-:W-:-:S05]  /*13fb0*/  MOV R113, R169 ;  /* 0x000000a900717202 */ /* 0x000fca0000000f00 */
[----:B------:R-:W-:Y:S01]  /*13fc0*/  HMMA.16816.F32.BF16 R64, R8, R24, R64 ;  /* 0x000000180840723c */ /* 0x000fe20000041840 */
[----:B------:R1:W-:Y:S01]  /*13fd0*/  MUFU.EX2 R25, R2 ;  /* 0x0000000200197308 */ /* 0x0003e20000000800 */
[----:B------:R-:W-:Y:S02]  /*13fe0*/  IMAD.MOV.U32 R148, RZ, RZ, R115 ;  /* 0x000000ffff947224 */ /* 0x000fe400078e0073 */
[----:B------:R-:W-:Y:S02]  /*13ff0*/  IMAD.MOV.U32 R149, RZ, RZ, R114 ;  /* 0x000000ffff957224 */ /* 0x000fe400078e0072 */
[----:B------:R-:W-:Y:S02]  /*14000*/  IMAD.MOV.U32 R112, RZ, RZ, R170 ;  /* 0x000000ffff707224 */ /* 0x000fe400078e00aa */
[----:B------:R-:W-:Y:S02]  /*14010*/  IMAD.MOV.U32 R115, RZ, RZ, R154 ;  /* 0x000000ffff737224 */ /* 0x000fe400078e009a */
[----:B------:R-:W-:-:S02]  /*14020*/  IMAD.MOV.U32 R114, RZ, RZ, R165 ;  /* 0x000000ffff727224 */ /* 0x000fc400078e00a5 */
[----:B------:R-:W-:Y:S02]  /*14030*/  IMAD.MOV.U32 R170, RZ, RZ, R155 ;  /* 0x000000ffffaa7224 */ /* 0x000fe400078e009b */
[----:B-1----:R-:W-:Y:S02]  /*14040*/  FFMA.FTZ R2, R250, c[0x0][0x2d0], -R3 ;  /* 0x0000b400fa027a23 */ /* 0x002fe40000010803 */
[----:B------:R-:W-:Y:S02]  /*14050*/  IMAD.MOV.U32 R154, RZ, RZ, R152 ;  /* 0x000000ffff9a7224 */ /* 0x000fe400078e0098 */
[----:B------:R1:W-:Y:S01]  /*14060*/  MUFU.EX2 R24, R2 ;  /* 0x0000000200187308 */ /* 0x0003e20000000800 */
[----:B------:R-:W-:Y:S01]  /*14070*/  IMAD.MOV.U32 R169, RZ, RZ, R153 ;  /* 0x000000ffffa97224 */ /* 0x000fe200078e0099 */
[----:B------:R-:W-:Y:S01]  /*14080*/  HMMA.16816.F32.BF16 R48, R8, R22, R48 ;  /* 0x000000160830723c */ /* 0x000fe20000041830 */
[----:B------:R-:W-:Y:S01]  /*14090*/  IMAD.MOV.U32 R155, RZ, RZ, R150 ;  /* 0x000000ffff9b7224 */ /* 0x000fe200078e0096 */
[----:B------:R-:W-:Y:S01]  /*140a0*/  MOV R150, R134 ;  /* 0x0000008600967202 */ /* 0x000fe20000000f00 */
[----:B------:R-:W-:-:S02]  /*140b0*/  IMAD.MOV.U32 R152, RZ, RZ, R135 ;  /* 0x000000ffff987224 */ /* 0x000fc400078e0087 */
[----:B------:R-:W-:Y:S02]  /*140c0*/  IMAD.MOV.U32 R153, RZ, RZ, R151 ;  /* 0x000000ffff997224 */ /* 0x000fe400078e0097 */
[----:B------:R-:W-:Y:S01]  /*140d0*/  IMAD.MOV.U32 R171, RZ, RZ, R113 ;  /* 0x000000ffffab7224 */ /* 0x000fe200078e0071 */
[----:B------:R-:W-:Y:S01]  /*140e0*/  MOV R173, R114 ;  /* 0x0000007200ad7202 */ /* 0x000fe20000000f00 */
[----:B------:R-:W-:Y:S02]  /*140f0*/  IMAD.MOV.U32 R113, RZ, RZ, R170 ;  /* 0x000000ffff717224 */ /* 0x000fe400078e00aa */
[----:B-1----:R-:W-:Y:S01]  /*14100*/  FFMA.FTZ R2, R248, c[0x0][0x2d0], -R3 ;  /* 0x0000b400f8027a23 */ /* 0x002fe20000010803 */
[----:B------:R-:W-:Y:S01]  /*14110*/  MOV R170, R154 ;  /* 0x0000009a00aa7202 */ /* 0x000fe20000000f00 */
[----:B------:R-:W-:Y:S02]  /*14120*/  IMAD.MOV.U32 R151, RZ, RZ, R133 ;  /* 0x000000ffff977224 */ /* 0x000fe400078e0085 */
[----:B------:R1:W-:Y:S01]  /*14130*/  MUFU.EX2 R23, R2 ;  /* 0x0000000200177308 */ /* 0x0003e20000000800 */
[----:B------:R-:W-:-:S02]  /*14140*/  IMAD.MOV.U32 R114, RZ, RZ, R169 ;  /* 0x000000ffff727224 */ /* 0x000fc400078e00a9 */
[----:B------:R-:W-:Y:S02]  /*14150*/  IMAD.MOV.U32 R154, RZ, RZ, R152 ;  /* 0x000000ffff9a7224 */ /* 0x000fe400078e0098 */
[----:B------:R-:W-:Y:S02]  /*14160*/  IMAD.MOV.U32 R174, RZ, RZ, R148 ;  /* 0x000000ffffae7224 */ /* 0x000fe400078e0094 */
[----:B------:R-:W-:Y:S01]  /*14170*/  IMAD.MOV.U32 R169, RZ, RZ, R153 ;  /* 0x000000ffffa97224 */ /* 0x000fe200078e0099 */
[----:B------:R-:W-:Y:S01]  /*14180*/  HMMA.16816.F32.BF16 R52, R8, R20, R52 ;  /* 0x000000140834723c */ /* 0x000fe20000041834 */
[----:B------:R-:W-:Y:S02]  /*14190*/  IMAD.MOV.U32 R153, RZ, RZ, R150 ;  /* 0x000000ffff997224 */ /* 0x000fe400078e0096 */
[----:B------:R-:W-:Y:S02]  /*141a0*/  IMAD.MOV.U32 R152, RZ, RZ, R151 ;  /* 0x000000ffff987224 */ /* 0x000fe400078e0097 */
[----:B-1----:R-:W-:-:S02]  /*141b0*/  FFMA.FTZ R2, R149, c[0x0][0x2d0], -R3 ;  /* 0x0000b40095027a23 */ /* 0x002fc40000010803 */
[----:B------:R-:W-:Y:S02]  /*141c0*/  FFMA.FTZ R3, R175, c[0x0][0x2d0], -R3 ;  /* 0x0000b400af037a23 */ /* 0x000fe40000010803 */
[----:B------:R-:W-:Y:S01]  /*141d0*/  IMAD.MOV.U32 R172, RZ, RZ, R112 ;  /* 0x000000ffffac7224 */ /* 0x000fe200078e0070 */
[----:B------:R-:W-:Y:S01]  /*141e0*/  MOV R165, R132 ;  /* 0x0000008400a57202 */ /* 0x000fe20000000f00 */
[----:B------:R1:W-:Y:S01]  /*141f0*/  MUFU.EX2 R21, R3 ;  /* 0x0000000300157308 */ /* 0x0003e20000000800 */
[----:B------:R-:W-:Y:S01]  /*14200*/  IMAD.MOV.U32 R213, RZ, RZ, R170 ;  /* 0x000000ffffd57224 */ /* 0x000fe200078e00aa */
[----:B------:R-:W-:Y:S01]  /*14210*/  MOV R170, R154 ;  /* 0x0000009a00aa7202 */ /* 0x000fe20000000f00 */
[----:B------:R-:W-:Y:S01]  /*14220*/  IMAD.MOV.U32 R154, RZ, RZ, R153 ;  /* 0x000000ffff9a7224 */ /* 0x000fe200078e0099 */
[C---:B------:R-:W-:Y:S01]  /*14230*/  HMMA.16816.F32.BF16 R44, R8.reuse, R12, R44 ;  /* 0x0000000c082c723c */ /* 0x040fe2000004182c */
[----:B------:R-:W-:Y:S01]  /*14240*/  IMAD.MOV.U32 R153, RZ, RZ, R152 ;  /* 0x000000ffff997224 */ /* 0x000fe200078e0098 */
[----:B------:R-:W-:Y:S01]  /*14250*/  @UP2 UMOV UR19, UR25 ;  /* 0x0000001900132c82 */ /* 0x000fe20008000000 */
[----:B------:R-:W-:Y:S01]  /*14260*/  IMAD.MOV.U32 R152, RZ, RZ, R139 ;  /* 0x000000ffff987224 */ /* 0x000fe200078e008b */
[----:B------:R2:W-:Y:S01]  /*14270*/  MUFU.EX2 R22, R2 ;  /* 0x0000000200167308 */ /* 0x0005e20000000800 */
[----:B------:R-:W-:Y:S01]  /*14280*/  IMAD.MOV.U32 R139, RZ, RZ, R120 ;  /* 0x000000ffff8b7224 */ /* 0x000fe200078e0078 */
[----:B------:R-:W-:Y:S01]  /*14290*/  MOV R120, R7 ;  /* 0x0000000700787202 */ /* 0x000fe20000000f00 */
[----:B------:R-:W-:Y:S01]  /*142a0*/  FFMA.FTZ R5, R173, c[0x0][0x2d0], -R0 ;  /* 0x0000b400ad057a23 */ /* 0x000fe20000010800 */
[----:B------:R-:W-:Y:S01]  /*142b0*/  HMMA.16816.F32.BF16 R32, R8, R14, R32 ;  /* 0x0000000e0820723c */ /* 0x000fe20000041820 */
[----:B------:R-:W-:Y:S01]  /*142c0*/  IMAD.MOV.U32 R112, RZ, RZ, R115 ;  /* 0x000000ffff707224 */ /* 0x000fe200078e0073 */
[----:B------:R-:W4:Y:S01]  /*142d0*/  LDSM.16.MT88.4 R132, [R224+0x3100] ;  /* 0x00310000e084783b */ /* 0x000f220000004200 */
[----:B-1----:R-:W-:-:S02]  /*142e0*/  FFMA.FTZ R3, R174, c[0x0][0x2d0], -R6 ;  /* 0x0000b400ae037a23 */ /* 0x002fc40000010806 */
[----:B------:R-:W-:Y:S01]  /*142f0*/  FFMA.FTZ R7, R249, c[0x0][0x2d0], -R0 ;  /* 0x0000b400f9077a23 */ /* 0x000fe20000010800 */
[----:B------:R-:W1:Y:S01]  /*14300*/  LDSM.16.MT88.4 R148, [R227+0x3100] ;  /* 0x00310000e394783b */ /* 0x000e620000004200 */
[----:B------:R3:W1:Y:S01]  /*14310*/  MUFU.EX2 R20, R3 ;  /* 0x0000000300147308 */ /* 0x0006620000000800 */
[----:B------:R-:W-:Y:S02]  /*14320*/  FADD.FTZ R12, R221, R211 ;  /* 0x000000d3dd0c7221 */ /* 0x000fe40000010000 */
[----:B--2---:R-:W-:Y:S01]  /*14330*/  FFMA.FTZ R2, R172, c[0x0][0x2d0], -R6 ;  /* 0x0000b400ac027a23 */ /* 0x004fe20000010806 */
[----:B------:R-:W-:Y:S01]  /*14340*/  HMMA.16816.F32.BF16 R60, R8, R26, R60 ;  /* 0x0000001a083c723c */ /* 0x000fe2000004183c */
[----:B------:R-:W-:-:S03]  /*14350*/  IMAD.MOV.U32 R115, RZ, RZ, R165 ;  /* 0x000000ffff737224 */ /* 0x000fc600078e00a5 */
[----:B------:R2:W-:Y:S04]  /*14360*/  MUFU.EX2 R14, R4 ;  /* 0x00000004000e7308 */ /* 0x0005e80000000800 */
[----:B------:R-:W-:Y:S01]  /*14370*/  HMMA.16816.F32.BF16 R36, R8, R16, R36 ;  /* 0x000000100824723c */ /* 0x000fe20000041824 */
[----:B---3--:R-:W-:-:S03]  /*14380*/  FFMA.FTZ R3, R171, c[0x0][0x2d0], -R6 ;  /* 0x0000b400ab037a23 */ /* 0x008fc60000010806 */
[----:B------:R3:W-:Y:S01]  /*14390*/  MUFU.EX2 R15, R2 ;  /* 0x00000002000f7308 */ /* 0x0007e20000000800 */
[----:B------:R-:W-:-:S03]  /*143a0*/  FFMA.FTZ R6, R251, c[0x0][0x2d0], -R0 ;  /* 0x0000b400fb067a23 */ /* 0x000fc60000010800 */
[----:B------:R-:W-:Y:S01]  /*143b0*/  HMMA.16816.F32.BF16 R40, R8, R18, R40 ;  /* 0x000000120828723c */ /* 0x000fe20000041828 */
[----:B------:R-:W-:Y:S02]  /*143c0*/  FFMA.FTZ R0, R243, c[0x0][0x2d0], -R0 ;  /* 0x0000b400f3007a23 */ /* 0x000fe40000010800 */
[----:B------:R-:W-:Y:S01]  /*143d0*/  IMAD.MOV.U32 R207, RZ, RZ, R114 ;  /* 0x000000ffffcf7224 */ /* 0x000fe200078e0072 */
[----:B------:R1:W-:Y:S01]  /*143e0*/  MUFU.EX2 R13, R3 ;  /* 0x00000003000d7308 */ /* 0x0003e20000000800 */
[----:B--2---:R-:W-:Y:S02]  /*143f0*/  FADD.FTZ R4, R244, R222 ;  /* 0x000000def4047221 */ /* 0x004fe40000010000 */
[----:B------:R-:W-:Y:S01]  /*14400*/  IMAD.MOV.U32 R168, RZ, RZ, R113 ;  /* 0x000000ffffa87224 */ /* 0x000fe200078e0071 */
[----:B------:R-:W-:Y:S01]  /*14410*/  @UP2 USHF.R.U32.HI UR17, URZ, UR5, UR19 ;  /* 0x000000053f112299 */ /* 0x000fe20008011613 */
[----:B------:R-:W-:Y:S01]  /*14420*/  FADD.FTZ R4, R252, R4 ;  /* 0x00000004fc047221 */ /* 0x000fe20000010000 */
[----:B------:R-:W2:Y:S02]  /*14430*/  LDSM.16.MT88.4 R164, [R225+0x3100] ;  /* 0x00310000e1a4783b */ /* 0x000ea40000004200 */
[----:B------:R4:W-:Y:S01]  /*14440*/  MUFU.EX2 R11, R0 ;  /* 0x00000000000b7308 */ /* 0x0009e20000000800 */
[----:B---3--:R-:W-:-:S02]  /*14450*/  FADD.FTZ R2, R155, R154 ;  /* 0x0000009a9b027221 */ /* 0x008fc40000010000 */
[----:B------:R-:W-:Y:S01]  /*14460*/  IMAD.MOV.U32 R209, RZ, RZ, R115 ;  /* 0x000000ffffd17224 */ /* 0x000fe200078e0073 */
[----:B------:R-:W-:Y:S01]  /*14470*/  MOV R171, R112 ;  /* 0x0000007000ab7202 */ /* 0x000fe20000000f00 */
[----:B------:R-:W3:Y:S01]  /*14480*/  LDSM.16.MT88.4 R16, [R226+0x3100] ;  /* 0x00310000e210783b */ /* 0x000ee20000004200 */
[----:B-1----:R-:W-:Y:S02]  /*14490*/  FADD.FTZ R3, R169, R170 ;  /* 0x000000aaa9037221 */ /* 0x002fe40000010000 */
[----:B------:R1:W1:Y:S01]  /*144a0*/  MUFU.EX2 R8, R5 ;  /* 0x0000000500087308 */ /* 0x0002620000000800 */
[----:B------:R-:W-:Y:S02]  /*144b0*/  FADD.FTZ R2, R123, R2 ;  /* 0x000000027b027221 */ /* 0x000fe40000010000 */
[----:B------:R-:W-:Y:S02]  /*144c0*/  FADD.FTZ R3, R120, R3 ;  /* 0x0000000378037221 */ /* 0x000fe40000010000 */
[----:B----4-:R-:W-:-:S02]  /*144d0*/  FADD.FTZ R0, R139, R12 ;  /* 0x0000000c8b007221 */ /* 0x010fc40000010000 */
[----:B------:R-:W-:Y:S02]  /*144e0*/  FADD.FTZ R3, R209, R3 ;  /* 0x00000003d1037221 */ /* 0x000fe40000010000 */
[----:B------:R-:W-:Y:S02]  /*144f0*/  FADD.FTZ R2, R207, R2 ;  /* 0x00000002cf027221 */ /* 0x000fe40000010000 */
[----:B-1----:R-:W-:Y:S02]  /*14500*/  FADD.FTZ R5, R138, R0 ;  /* 0x000000008a057221 */ /* 0x002fe40000010000 */
[----:B------:R-:W-:Y:S02]  /*14510*/  FADD.FTZ R0, R213, R4 ;  /* 0x00000004d5007221 */ /* 0x000fe40000010000 */
[----:B------:R-:W-:Y:S02]  /*14520*/  FADD.FTZ R5, R247, R5 ;  /* 0x00000005f7057221 */ /* 0x000fe40000010000 */
[----:B------:R-:W-:-:S02]  /*14530*/  FADD.FTZ R4, R215, R0 ;  /* 0x00000000d7047221 */ /* 0x000fc40000010000 */
[----:B------:R-:W-:Y:S02]  /*14540*/  IMAD.MOV.U32 R170, RZ, RZ, R153 ;  /* 0x000000ffffaa7224 */ /* 0x000fe400078e0099 */
[----:B------:R-:W-:Y:S01]  /*14550*/  FADD.FTZ R3, R168, R3 ;  /* 0x00000003a8037221 */ /* 0x000fe20000010000 */
[----:B------:R1:W-:Y:S01]  /*14560*/  MUFU.EX2 R10, R7 ;  /* 0x00000007000a7308 */ /* 0x0003e20000000800 */
[----:B------:R-:W-:Y:S02]  /*14570*/  IMAD.MOV.U32 R169, RZ, RZ, R152 ;  /* 0x000000ffffa97224 */ /* 0x000fe400078e0098 */
[----:B------:R-:W-:Y:S02]  /*14580*/  FADD.FTZ R2, R171, R2 ;  /* 0x00000002ab027221 */ /* 0x000fe40000010000 */
[----:B------:R-:W-:Y:S01]  /*14590*/  FADD.FTZ R0, R246, R5 ;  /* 0x00000005f6007221 */ /* 0x000fe20000010000 */
[----:B------:R-:W-:Y:S01]  /*145a0*/  MOV R113, R122 ;  /* 0x0000007a00717202 */ /* 0x000fe20000000f00 */
[----:B------:R-:W-:Y:S01]  /*145b0*/  IMAD.MOV.U32 R112, RZ, RZ, R121 ;  /* 0x000000ffff707224 */ /* 0x000fe200078e0079 */
[----:B------:R4:W2:Y:S01]  /*145c0*/  MUFU.EX2 R9, R6 ;  /* 0x0000000600097308 */ /* 0x0008a20000000800 */
[----:B------:R-:W-:-:S02]  /*145d0*/  FADD.FTZ R5, R169, R2 ;  /* 0x00000002a9057221 */ /* 0x000fc40000010000 */
[----:B------:R-:W-:Y:S02]  /*145e0*/  IMAD.MOV.U32 R114, RZ, RZ, R137 ;  /* 0x000000ffff727224 */ /* 0x000fe400078e0089 */
[----:B-1----:R-:W-:Y:S02]  /*145f0*/  FADD.FTZ R7, R218, R4 ;  /* 0x00000004da077221 */ /* 0x002fe40000010000 */
[----:B------:R-:W-:Y:S02]  /*14600*/  FADD.FTZ R4, R223, R0 ;  /* 0x00000000df047221 */ /* 0x000fe40000010000 */
[----:B----4-:R-:W-:Y:S02]  /*14610*/  FADD.FTZ R6, R170, R3 ;  /* 0x00000003aa067221 */ /* 0x010fe40000010000 */
        /* <DEDUP_REMOVED lines=67> */
[----:B------:R-:W-:Y:S01]  /*14a50*/  UIADD3 UR5, UR17, UR14, -UR20 ;  /* 0x0000000e11057290 */ /* 0x000fe2000fffe814 */
[----:B------:R-:W-:-:S02]  /*14a60*/  FADD.FTZ R5, R75, R5 ;  /* 0x000000054b057221 */ /* 0x000fc40000010000 */
[----:B------:R-:W-:Y:S01]  /*14a70*/  FADD.FTZ R0, R59, R0 ;  /* 0x000000003b007221 */ /* 0x000fe20000010000 */
[----:B------:R-:W-:Y:S01]  /*14a80*/  UMOV UR4, URZ ;  /* 0x0000003f00047c82 */ /* 0x000fe20008000000 */
[----:B------:R-:W-:Y:S02]  /*14a90*/  FADD.FTZ R3, R31, R3 ;  /* 0x000000031f037221 */ /* 0x000fe40000010000 */
[----:B------:R-:W-:Y:S01]  /*14aa0*/  FADD.FTZ R4, R91, R4 ;  /* 0x000000045b047221 */ /* 0x000fe20000010000 */
[----:B------:R-:W-:Y:S01]  /*14ab0*/  UIMAD.WIDE UR4, UR5, -0x6db6db6d, UR4 ;  /* 0x92492493050478a5 */ /* 0x000fe2000f8e0204 */
[----:B------:R-:W-:Y:S02]  /*14ac0*/  FADD.FTZ R5, R88, R5 ;  /* 0x0000000558057221 */ /* 0x000fe40000010000 */
[----:B------:R-:W-:Y:S02]  /*14ad0*/  FADD.FTZ R2, R20, R0 ;  /* 0x0000000014027221 */ /* 0x000fe40000010000 */
[----:B------:R-:W-:-:S02]  /*14ae0*/  FADD.FTZ R0, R8, R3 ;  /* 0x0000000308007221 */ /* 0x000fc40000010000 */
[----:B------:R-:W-:Y:S01]  /*14af0*/  FADD.FTZ R4, R29, R4 ;  /* 0x000000041d047221 */ /* 0x000fe20000010000 */
[----:B------:R-:W-:Y:S01]  /*14b00*/  USHF.R.U32.HI UR6, URZ, 0x1f, UR5 ;  /* 0x0000001f3f067899 */ /* 0x000fe20008011605 */
[----:B------:R-:W-:Y:S02]  /*14b10*/  FADD.FTZ R5, R24, R5 ;  /* 0x0000000518057221 */ /* 0x000fe40000010000 */
[----:B------:R-:W-:Y:S02]  /*14b20*/  FADD.FTZ R3, R15, R2 ;  /* 0x000000020f037221 */ /* 0x000fe40000010000 */
[----:B--2---:R-:W-:Y:S02]  /*14b30*/  FADD.FTZ R2, R9, R0 ;  /* 0x0000000009027221 */ /* 0x004fe40000010000 */
[----:B------:R-:W-:Y:S01]  /*14b40*/  FADD.FTZ R0, R30, R4 ;  /* 0x000000041e007221 */ /* 0x000fe20000010000 */
[----:B------:R-:W-:Y:S01]  /*14b50*/  ULEA.HI.SX32 UR6, UR5, UR6, 0x1a ;  /* 0x0000000605067291 */ /* 0x000fe2000f8fd23f */
[----:B------:R-:W-:-:S02]  /*14b60*/  FADD.FTZ R5, R23, R5 ;  /* 0x0000000517057221 */ /* 0x000fc40000010000 */
[----:B------:R-:W-:Y:S02]  /*14b70*/  FADD.FTZ R4, R14, R3 ;  /* 0x000000030e047221 */ /* 0x000fe40000010000 */
[----:B------:R-:W-:Y:S02]  /*14b80*/  FADD.FTZ R3, R10, R2 ;  /* 0x000000020a037221 */ /* 0x000fe40000010000 */
[----:B------:R-:W-:Y:S01]  /*14b90*/  FADD.FTZ R2, R28, R0 ;  /* 0x000000001c027221 */ /* 0x000fe20000010000 */
[----:B------:R-:W-:Y:S01]  /*14ba0*/  UISETP.LT.AND UP0, UPT, URZ, UR6, UPT ;  /* 0x000000063f00728c */ /* 0x000fe2000bf01270 */
[----:B------:R-:W-:Y:S02]  /*14bb0*/  FADD.FTZ R0, R22, R5 ;  /* 0x0000000516007221 */ /* 0x000fe40000010000 */
[----:B------:R-:W-:Y:S02]  /*14bc0*/  FADD.FTZ R4, R13, R4 ;  /* 0x000000040d047221 */ /* 0x000fe40000010000 */
[----:B------:R-:W-:Y:S01]  /*14bd0*/  FADD.FTZ R3, R11, R3 ;  /* 0x000000030b037221 */ /* 0x000fe20000010000 */
[----:B------:R-:W-:Y:S01]  /*14be0*/  UIADD3 UR12, UR13, -0x2, URZ ;  /* 0xfffffffe0d0c7890 */ /* 0x000fe2000fffe03f */
[----:B------:R-:W-:Y:S01]  /*14bf0*/  FADD.FTZ R0, R21, R0 ;  /* 0x0000000015007221 */ /* 0x000fe20000010000 */
[----:B------:R-:W-:Y:S01]  /*14c00*/  USEL UR6, URZ, UR6, !UP0 ;  /* 0x000000063f067287 */ /* 0x000fe2000c000000 */
[----:B------:R-:W-:Y:S01]  /*14c10*/  FADD.FTZ R2, R25, R2 ;  /* 0x0000000219027221 */ /* 0x000fe20000010000 */
[----:B------:R1:W-:Y:S02]  /*14c20*/  STL [R1+0x2c], R4 ;  /* 0x00002c0401007387 */ /* 0x0003e40000100800 */
[----:B------:R-:W-:-:S02]  /*14c30*/  UISETP.GE.AND UP0, UPT, UR12, UR6, UPT ;  /* 0x000000060c00728c */ /* 0x000fc4000bf06270 */
[----:B------:R1:W-:Y:S04]  /*14c40*/  STL [R1+0x30], R3 ;  /* 0x0000300301007387 */ /* 0x0003e80000100800 */
[----:B------:R1:W-:Y:S04]  /*14c50*/  STL [R1+0x34], R0 ;  /* 0x0000340001007387 */ /* 0x0003e80000100800 */
[----:B------:R1:W-:Y:S01]  /*14c60*/  STL [R1+0x38], R2 ;  /* 0x0000380201007387 */ /* 0x0003e20000100800 */
[----:B------:R-:W-:Y:S02]  /*14c70*/  PLOP3.LUT P0, PT, PT, PT, UP0, 0x80, 0x0 ;  /* 0x000000000000781c */ /* 0x000fe40003f0f008 */
        /* <DEDUP_REMOVED lines=17> */
[----:B---3--:R-:W-:Y:S08]  /*14d90*/  HMMA.16816.F32.BF16 R172, R176, R16, R80 ;  /* 0x00000010b0ac723c */ /* 0x008ff00000041850 */
[C---:B------:R-:W-:Y:S08]  /*14da0*/  HMMA.16816.F32.BF16 R132, R180.reuse, R134, R60 ;  /* 0x00000086b484723c */ /* 0x040ff0000004183c */
[C---:B------:R-:W-:Y:S08]  /*14db0*/  HMMA.16816.F32.BF16 R148, R180.reuse, R150, R48 ;  /* 0x00000096b494723c */ /* 0x040ff00000041830 */
[C---:B------:R-:W-:Y:S08]  /*14dc0*/  HMMA.16816.F32.BF16 R164, R180.reuse, R166, R40 ;  /* 0x000000a6b4a4723c */ /* 0x040ff00000041828 */
[----:B------:R-:W-:Y:S08]  /*14dd0*/  HMMA.16816.F32.BF16 R168, R180, R16, R44 ;  /* 0x00000010b4a8723c */ /* 0x000ff0000004182c */
[-C--:B------:R-:W-:Y:S08]  /*14de0*/  HMMA.16816.F32.BF16 R176, R176, R18.reuse, R76 ;  /* 0x00000012b0b0723c */ /* 0x080ff0000004184c */
[----:B------:R-:W-:Y:S01]  /*14df0*/  HMMA.16816.F32.BF16 R180, R180, R18, R32 ;  /* 0x00000012b4b4723c */ /* 0x000fe20000041820 */
[----:B------:R-:W-:Y:S07]  /*14e00*/  @!P0 BRA `(.L_x_784) ;  /* 0x0000659000008947 */ /* 0x000fee0003800000 */
[----:B-1----:R-:W2:Y:S01]  /*14e10*/  LDL R115, [R1+0x24] ;  /* 0x0000240001737983 */ /* 0x002ea20000100800 */
[----:B------:R-:W-:Y:S01]  /*14e20*/  PLOP3.LUT P1, PT, PT, PT, UP2, 0x80, 0x0 ;  /* 0x000000000000781c */ /* 0x000fe20003f2f028 */
[----:B------:R-:W-:Y:S01]  /*14e30*/  IMAD.MOV.U32 R116, RZ, RZ, R72 ;  /* 0x000000ffff747224 */ /* 0x000fe200078e0048 */
[----:B------:R-:W-:Y:S01]  /*14e40*/  PLOP3.LUT P0, PT, PT, PT, UP2, 0x80, 0x0 ;  /* 0x000000000000781c */ /* 0x000fe20003f0f028 */
[----:B------:R-:W-:Y:S01]  /*14e50*/  IMAD.MOV.U32 R3, RZ, RZ, R73 ;  /* 0x000000ffff037224 */ /* 0x000fe200078e0049 */
[----:B------:R-:W-:Y:S01]  /*14e60*/  MOV R118, R70 ;  /* 0x0000004600767202 */ /* 0x000fe20000000f00 */
[----:B------:R-:W-:Y:S01]  /*14e70*/  IMAD.MOV.U32 R117, RZ, RZ, R71 ;  /* 0x000000ffff757224 */ /* 0x000fe200078e0047 */
[----:B------:R-:W-:-:S02]  /*14e80*/  ULDC UR5, c[0x0][0x210] ;  /* 0x0000840000057ab9 */ /* 0x000fc40000000800 */
[----:B------:R-:W-:Y:S02]  /*14e90*/  ULDC UR4, c[0x0][0x1e8] ;  /* 0x00007a0000047ab9 */ /* 0x000fe40000000800 */
[----:B------:R-:W-:Y:S02]  /*14ea0*/  UIMAD UR5, UR16, UR5, URZ ;  /* 0x00000005100572a4 */ /* 0x000fe4000f8e023f */
[----:B------:R-:W-:Y:S01]  /*14eb0*/  UIMAD UR4, UR16, UR4, URZ ;  /* 0x00000004100472a4 */ /* 0x000fe2000f8e023f */
[----:B--2---:R-:W-:-:S05]  /*14ec0*/  @P1 IMAD.HI.U32 R0, R115, c[0x0][0x2c8], RZ ;  /* 0x0000b20073001a27 */ /* 0x004fca00078e00ff */
[----:B------:R-:W-:-:S05]  /*14ed0*/  @P0 SHF.R.U32.HI R0, RZ, c[0x0][0x2cc], R0 ;  /* 0x0000b300ff000a19 */ /* 0x000fca0000011600 */
[----:B------:R1:W-:Y:S02]  /*14ee0*/  @P0 STL [R1+0x20], R0 ;  /* 0x0000200001000387 */ /* 0x0003e40000100800 */
.L_x_787:
[----:B------:R-:W-:Y:S04]  /*14ef0*/  DEPBAR.LE SB0, 0x0 ;  /* 0x000080000000791a */ /* 0x000fe80000000000 */
[----:B------:R-:W-:Y:S01]  /*14f00*/  BAR.SYNC.DEFER_BLOCKING 0x0 ;  /* 0x0000000000007b1d */ /* 0x000fe20000010000 */
[----:B------:R-:W-:Y:S05]  /*14f10*/  ISETP.LE.AND P0, PT, RZ, UR12, PT ;  /* 0x0000000cff007c0c */ /* 0x000fea000bf03270 */
[----:B--2--5:R2:W3:Y:S04]  /*14f20*/  LDSM.16.M88.4 R112, [R230+0x7100] ;  /* 0x00710000e670783b */ /* 0x0244e80000000200 */
[----:B------:R2:W4:Y:S04]  /*14f30*/  LDSM.16.M88.4 R108, [R230+0x9100] ;  /* 0x00910000e66c783b */ /* 0x0005280000000200 */
[----:B-----5:R2:W1:Y:S04]  /*14f40*/  LDSM.16.M88.4 R16, [R119+0x3900] ;  /* 0x003900007710783b */ /* 0x0204680000000200 */
        /* <DEDUP_REMOVED lines=17> */
[----:B------:R-:W4:Y:S04]  /*15060*/  LDL R6, [R1+0x18] ;  /* 0x0000180001067983 */ /* 0x000f280000100800 */
[----:B------:R-:W5:Y:S01]  /*15070*/  LDL R13, [R1+0x8] ;  /* 0x00000800010d7983 */ /* 0x000f620000100800 */
[----:B-1-3--:R-:W-:Y:S01]  /*15080*/  SHF.R.S32.HI R0, RZ, 0x1f, R2 ;  /* 0x0000001fff007819 */ /* 0x00afe20000011402 */
[----:B------:R-:W-:Y:S04]  /*15090*/  IMAD.WIDE.U32 R4, R2, c[0x0][0x208], RZ ;  /* 0x0000820002047a25 */ /* 0x000fe800078e00ff */
[----:B------:R-:W-:Y:S04]  /*150a0*/  IMAD R0, R0, c[0x0][0x208], RZ ;  /* 0x0000820000007a24 */ /* 0x000fe800078e02ff */
[----:B------:R-:W-:Y:S01]  /*150b0*/  IMAD R0, R2, c[0x0][0x20c], R0 ;  /* 0x0000830002007a24 */ /* 0x000fe200078e0200 */
[----:B----4-:R-:W-:Y:S03]  /*150c0*/  SHF.R.S32.HI R2, RZ, 0x1f, R6 ;  /* 0x0000001fff027819 */ /* 0x010fe60000011406 */
[----:B------:R-:W-:Y:S02]  /*150d0*/  IMAD.IADD R5, R5, 0x1, R0 ;  /* 0x0000000105057824 */ /* 0x000fe400078e0200 */
[----:B------:R-:W-:Y:S02]  /*150e0*/  IMAD R2, R2, c[0x0][0x218], RZ ;  /* 0x0000860002027a24 */ /* 0x000fe400078e02ff */
[----:B------:R-:W-:Y:S05]  /*150f0*/  IMAD.WIDE.U32 R4, R6, c[0x0][0x218], R4 ;  /* 0x0000860006047a25 */ /* 0x000fea00078e0004 */
[----:B------:R-:W-:Y:S01]  /*15100*/  IADD3 R0, P1, R4, UR5, RZ ;  /* 0x0000000504007c10 */ /* 0x000fe2000ff3e0ff */
[----:B------:R-:W-:Y:S03]  /*15110*/  IMAD R4, R6, c[0x0][0x21c], R2 ;  /* 0x0000870006047a24 */ /* 0x000fe600078e0202 */
[C---:B------:R-:W-:Y:S02]  /*15120*/  LEA R2, P0, R0.reuse, c[0x0][0x1f8], 0x1 ;  /* 0x00007e0000027a11 */ /* 0x040fe400078008ff */
[----:B------:R-:W-:Y:S03]  /*15130*/  IADD3.X R4, R5, UR15, R4, P1, !PT ;  /* 0x0000000f05047c10 */ /* 0x000fe60008ffe404 */
[----:B------:R-:W1:Y:S01]  /*15140*/  SHFL.IDX PT, R6, R2, RZ, 0x181f ;  /* 0x00181fff02067589 */ /* 0x000e6200000e0000 */
[----:B------:R-:W-:Y:S03]  /*15150*/  LEA.HI.X R0, R0, c[0x0][0x1fc], R4, 0x1, P0 ;  /* 0x00007f0000007a11 */ /* 0x000fe600000f0c04 */
[----:B------:R-:W3:Y:S04]  /*15160*/  SHFL.IDX PT, R4, R2, 0x1, 0x181f ;  /* 0x00381f0002047f89 */ /* 0x000ee800000e0000 */
[----:B------:R-:W4:Y:S04]  /*15170*/  SHFL.IDX PT, R5, R0, RZ, 0x181f ;  /* 0x00181fff00057589 */ /* 0x000f2800000e0000 */
[----:B------:R-:W2:Y:S04]  /*15180*/  SHFL.IDX PT, R8, R0, 0x1, 0x181f ;  /* 0x00381f0000087f89 */ /* 0x000ea800000e0000 */
[----:B------:R-:W-:Y:S04]  /*15190*/  SHFL.IDX PT, R11, R0, 0x2, 0x181f ;  /* 0x00581f00000b7f89 */ /* 0x000fe800000e0000 */
[----:B------:R-:W-:Y:S04]  /*151a0*/  SHFL.IDX PT, R22, R0, 0x3, 0x181f ;  /* 0x00781f0000167f89 */ /* 0x000fe800000e0000 */
[----:B------:R-:W-:Y:S01]  /*151b0*/  SHFL.IDX PT, R21, R0, 0x4, 0x181f ;  /* 0x00981f0000157f89 */ /* 0x000fe200000e0000 */
[-C--:B-1----:R-:W-:Y:S03]  /*151c0*/  IADD3 R6, P1, R6, R242.reuse, RZ ;  /* 0x000000f206067210 */ /* 0x082fe60007f3e0ff */
[----:B------:R-:W-:Y:S01]  /*151d0*/  SHFL.IDX PT, R20, R0, 0x5, 0x181f ;  /* 0x00b81f0000147f89 */ /* 0x000fe200000e0000 */
[-C--:B---3--:R-:W-:Y:S03]  /*151e0*/  IADD3 R4, P0, R4, R242.reuse, RZ ;  /* 0x000000f204047210 */ /* 0x088fe60007f1e0ff */
[----:B------:R5:W-:Y:S01]  /*151f0*/  SHFL.IDX PT, R15, R0, 0x6, 0x181f ;  /* 0x00d81f00000f7f89 */ /* 0x000be200000e0000 */
[--C-:B----4-:R-:W-:Y:S03]  /*15200*/  IMAD.X R7, R5, 0x1, R241.reuse, P1 ;  /* 0x0000000105077824 */ /* 0x110fe600008e06f1 */
[----:B------:R-:W1:Y:S01]  /*15210*/  SHFL.IDX PT, R12, R2, 0x2, 0x181f ;  /* 0x00581f00020c7f89 */ /* 0x000e6200000e0000 */
[--C-:B--2---:R-:W-:Y:S03]  /*15220*/  IMAD.X R5, R8, 0x1, R241.reuse, P0 ;  /* 0x0000000108057824 */ /* 0x104fe600000e06f1 */
[----:B------:R-:W2:Y:S04]  /*15230*/  SHFL.IDX PT, R10, R2, 0x3, 0x181f ;  /* 0x00781f00020a7f89 */ /* 0x000ea800000e0000 */
[----:B------:R-:W3:Y:S04]  /*15240*/  SHFL.IDX PT, R9, R2, 0x4, 0x181f ;  /* 0x00981f0002097f89 */ /* 0x000ee800000e0000 */
[----:B------:R-:W4:Y:S04]  /*15250*/  SHFL.IDX PT, R14, R2, 0x5, 0x181f ;  /* 0x00b81f00020e7f89 */ /* 0x000f2800000e0000 */
[----:B------:R-:W4:Y:S01]  /*15260*/  SHFL.IDX PT, R2, R2, 0x6, 0x181f ;  /* 0x00d81f0002027f89 */ /* 0x000f2200000e0000 */
[----:B-----5:R-:W-:Y:S05]  /*15270*/  IADD3 R0, R13, 0x100, RZ ;  /* 0x000001000d007810 */ /* 0x020fea0007ffe0ff */
[----:B------:R4:W-:Y:S01]  /*15280*/  LDGSTS.E.BYPASS.LTC128B.128 [R0], [R6.64], !P5 ;  /* 0x0000000006007fae */ /* 0x0009e2000e901d56 */
[-C--:B-1----:R-:W-:Y:S03]  /*15290*/  IADD3 R12, P0, R12, R242.reuse, RZ ;  /* 0x000000f20c0c7210 */ /* 0x082fe60007f1e0ff */
[----:B------:R1:W-:Y:S01]  /*152a0*/  LDGSTS.E.BYPASS.LTC128B.128 [R0+0x800], [R4.64], !P5 ;  /* 0x0080000004007fae */ /* 0x0003e2000e901d56 */
[-C--:B--2---:R-:W-:Y:S01]  /*152b0*/  IADD3 R10, P3, R10, R242.reuse, RZ ;  /* 0x000000f20a0a7210 */ /* 0x084fe20007f7e0ff */
[--C-:B------:R-:W-:Y:S01]  /*152c0*/  IMAD.X R13, R11, 0x1, R241.reuse, P0 ;  /* 0x000000010b0d7824 */ /* 0x100fe200000e06f1 */
[-C--:B---3--:R-:W-:Y:S03]  /*152d0*/  IADD3 R8, P2, R9, R242.reuse, RZ ;  /* 0x000000f209087210 */ /* 0x088fe60007f5e0ff */
[--C-:B------:R-:W-:Y:S01]  /*152e0*/  IMAD.X R11, R22, 0x1, R241.reuse, P3 ;  /* 0x00000001160b7824 */ /* 0x100fe200018e06f1 */
[----:B------:R2:W-:Y:S01]  /*152f0*/  LDGSTS.E.BYPASS.LTC128B.128 [R0+0x1000], [R12.64], !P5 ;  /* 0x010000000c007fae */ /* 0x0005e2000e901d56 */
[--C-:B------:R-:W-:Y:S03]  /*15300*/  IMAD.X R9, R21, 0x1, R241.reuse, P2 ;  /* 0x0000000115097824 */ /* 0x100fe600010e06f1 */
[----:B------:R2:W-:Y:S04]  /*15310*/  LDGSTS.E.BYPASS.LTC128B.128 [R0+0x1800], [R10.64], !P5 ;  /* 0x018000000a007fae */ /* 0x0005e8000e901d56 */
[----:B------:R2:W-:Y:S01]  /*15320*/  LDGSTS.E.BYPASS.LTC128B.128 [R0+0x2000], [R8.64], !P5 ;  /* 0x0200000008007fae */ /* 0x0005e2000e901d56 */
[-C--:B----4-:R-:W-:Y:S02]  /*15330*/  IADD3 R6, P1, R14, R242.reuse, RZ ;  /* 0x000000f20e067210 */ /* 0x090fe40007f3e0ff */
[----:B-1----:R-:W-:Y:S03]  /*15340*/  IADD3 R4, P0, R2, R242, RZ ;  /* 0x000000f202047210 */ /* 0x002fe60007f1e0ff */
[--C-:B------:R-:W-:Y:S02]  /*15350*/  IMAD.X R7, R20, 0x1, R241.reuse, P1 ;  /* 0x0000000114077824 */ /* 0x100fe400008e06f1 */
[----:B------:R-:W-:Y:S03]  /*15360*/  IMAD.X R5, R15, 0x1, R241, P0 ;  /* 0x000000010f057824 */ /* 0x000fe600000e06f1 */
[----:B------:R2:W-:Y:S04]  /*15370*/  LDGSTS.E.BYPASS.LTC128B.128 [R0+0x2800], [R6.64], !P5 ;  /* 0x0280000006007fae */ /* 0x0005e8000e901d56 */
[----:B------:R2:W-:Y:S02]  /*15380*/  LDGSTS.E.BYPASS.LTC128B.128 [R0+0x3000], [R4.64], !P5 ;  /* 0x0300000004007fae */ /* 0x0005e4000e901d56 */
.L_x_785:
        /* <DEDUP_REMOVED lines=65> */
[----:B------:R-:W4:Y:S07]  /*157a0*/  LDSM.16.M88.4 R196, [R229+0x4900] ;  /* 0x00490000e5c4783b */ /* 0x000f2e0000000200 */
[----:B------:R-:W-:Y:S01]  /*157b0*/  HMMA.16816.F32.BF16 R112, R188, R222, R112 ;  /* 0x000000debc70723c */ /* 0x000fe20000041870 */
[----:B------:R-:W5:Y:S08]  /*157c0*/  LDSM.16.M88.4 R188, [R229+0x5100] ;  /* 0x00510000e5bc783b */ /* 0x000f700000000200 */
[----:B------:R-:W-:Y:S01]  /*157d0*/  LDSM.16.M88.4 R220, [R228] ;  /* 0x00000000e4dc783b */ /* 0x000fe20000000200 */
        /* <DEDUP_REMOVED lines=17> */
[----:B------:R-:W2:Y:S07]  /*158f0*/  LDSM.16.M88.4 R188, [R232+0x9100] ;  /* 0x00910000e8bc783b */ /* 0x000eae0000000200 */
        /* <DEDUP_REMOVED lines=41> */
[----:B------:R-:W-:Y:S01]  /*15b90*/  MUFU.TANH R249, R12 ;  /* 0x0000000c00f97308 */ /* 0x000fe20000002400 */
[----:B--2---:R2:W-:Y:S09]  /*15ba0*/  STL [R1+0xc], R2 ;  /* 0x00000c0201007387 */ /* 0x0045f20000100800 */
[----:B------:R-:W-:Y:S01]  /*15bb0*/  MUFU.TANH R250, R13 ;  /* 0x0000000d00fa7308 */ /* 0x000fe20000002400 */
[----:B---3--:R-:W3:Y:S01]  /*15bc0*/  LDSM.16.M88.4 R8, [R228+0x1000] ;  /* 0x00100000e408783b */ /* 0x008ee20000000200 */
[-C--:B-1----:R-:W-:Y:S08]  /*15bd0*/  HMMA.16816.F32.BF16 R20, R216, R4.reuse, R20 ;  /* 0x00000004d814723c */ /* 0x082ff00000041814 */
[----:B------:R-:W-:Y:S01]  /*15be0*/  MUFU.TANH R192, R16 ;  /* 0x0000001000c07308 */ /* 0x000fe20000002400 */
[----:B----4-:R1:W-:Y:S01]  /*15bf0*/  STL [R1+0x10], R0 ;  /* 0x0000100001007387 */ /* 0x0103e20000100800 */
[C---:B------:R-:W-:Y:S08]  /*15c00*/  HMMA.16816.F32.BF16 R24, R188.reuse, R4, R24 ;  /* 0x00000004bc18723c */ /* 0x040ff00000041818 */
[----:B--2---:R-:W2:Y:S01]  /*15c10*/  MUFU.TANH R2, R14 ;  /* 0x0000000e00027308 */ /* 0x004ea20000002400 */
[-C--:B------:R-:W-:Y:S08]  /*15c20*/  HMMA.16816.F32.BF16 R28, R188, R6.reuse, R28 ;  /* 0x00000006bc1c723c */ /* 0x080ff0000004181c */
[C---:B------:R-:W-:Y:S01]  /*15c30*/  HMMA.16816.F32.BF16 R32, R216.reuse, R6, R32 ;  /* 0x00000006d820723c */ /* 0x040fe20000041820 */
[----:B------:R-:W-:Y:S01]  /*15c40*/  MUFU.TANH R187, R17 ;  /* 0x0000001100bb7308 */ /* 0x000fe20000002400 */
[----:B------:R-:W4:Y:S02]  /*15c50*/  LDSM.16.M88.4 R4, [R228+0x1800] ;  /* 0x00180000e404783b */ /* 0x000f240000000200 */
[----:B------:R-:W-:Y:S02]  /*15c60*/  FMUL.FTZ R20, R20, c[0x0][0x320] ;  /* 0x0000c80014147a20 */ /* 0x000fe40000410000 */
[----:B------:R-:W-:Y:S02]  /*15c70*/  FMUL.FTZ R21, R21, c[0x0][0x320] ;  /* 0x0000c80015157a20 */ /* 0x000fe40000410000 */
[----:B------:R-:W-:Y:S03]  /*15c80*/  FMUL.FTZ R24, R24, c[0x0][0x320] ;  /* 0x0000c80018187a20 */ /* 0x000fe60000410000 */
[----:B-1----:R-:W1:Y:S01]  /*15c90*/  MUFU.TANH R0, R15 ;  /* 0x0000000f00007308 */ /* 0x002e620000002400 */
[----:B------:R-:W-:Y:S02]  /*15ca0*/  FMUL.FTZ R25, R25, c[0x0][0x320] ;  /* 0x0000c80019197a20 */ /* 0x000fe40000410000 */
[----:B------:R-:W-:Y:S01]  /*15cb0*/  FMUL.FTZ R27, R27, c[0x0][0x320] ;  /* 0x0000c8001b1b7a20 */ /* 0x000fe20000410000 */
[----:B--2---:R-:W-:Y:S01]  /*15cc0*/  STL [R1], R2 ;  /* 0x0000000201007387 */ /* 0x004fe20000100800 */
[-C--:B---3--:R-:W-:Y:S03]  /*15cd0*/  HMMA.16816.F32.BF16 R36, R216, R8.reuse, R36 ;  /* 0x00000008d824723c */ /* 0x088fe60000041824 */
[----:B------:R-:W-:Y:S02]  /*15ce0*/  FMUL.FTZ R28, R28, c[0x0][0x320] ;  /* 0x0000c8001c1c7a20 */ /* 0x000fe40000410000 */
[----:B------:R2:W3:Y:S01]  /*15cf0*/  MUFU.TANH R212, R18 ;  /* 0x0000001200d47308 */ /* 0x0004e20000002400 */
[----:B------:R-:W-:Y:S02]  /*15d00*/  FMUL.FTZ R30, R30, c[0x0][0x320] ;  /* 0x0000c8001e1e7a20 */ /* 0x000fe40000410000 */
[C---:B------:R-:W-:Y:S04]  /*15d10*/  HMMA.16816.F32.BF16 R40, R188.reuse, R8, R40 ;  /* 0x00000008bc28723c */ /* 0x040fe80000041828 */
[----:B------:R-:W-:Y:S02]  /*15d20*/  FMUL.FTZ R32, R32, c[0x0][0x320] ;  /* 0x0000c80020207a20 */ /* 0x000fe40000410000 */
[----:B------:R-:W-:Y:S01]  /*15d30*/  FMUL.FTZ R33, R33, c[0x0][0x320] ;  /* 0x0000c80021217a20 */ /* 0x000fe20000410000 */
[----:B------:R2:W2:Y:S01]  /*15d40*/  MUFU.TANH R211, R19 ;  /* 0x0000001300d37308 */ /* 0x0004a20000002400 */
[-C--:B------:R-:W-:Y:S01]  /*15d50*/  HMMA.16816.F32.BF16 R44, R188, R10.reuse, R44 ;  /* 0x0000000abc2c723c */ /* 0x080fe2000004182c */
[----:B-1----:R-:W-:Y:S03]  /*15d60*/  STL [R1+0x4], R0 ;  /* 0x0000040001007387 */ /* 0x002fe60000100800 */
[----:B------:R-:W-:Y:S02]  /*15d70*/  FMUL.FTZ R22, R22, c[0x0][0x320] ;  /* 0x0000c80016167a20 */ /* 0x000fe40000410000 */
[----:B------:R-:W-:Y:S02]  /*15d80*/  FMUL.FTZ R23, R23, c[0x0][0x320] ;  /* 0x0000c80017177a20 */ /* 0x000fe40000410000 */
[C---:B------:R-:W-:Y:S01]  /*15d90*/  HMMA.16816.F32.BF16 R48, R216.reuse, R10, R48 ;  /* 0x0000000ad830723c */ /* 0x040fe20000041830 */
[----:B------:R1:W1:Y:S01]  /*15da0*/  MUFU.TANH R184, R20 ;  /* 0x0000001400b87308 */ /* 0x0002620000002400 */
[----:B------:R-:W5:Y:S02]  /*15db0*/  LDSM.16.M88.4 R8, [R228+0x2000] ;  /* 0x00200000e408783b */ /* 0x000f640000000200 */
[----:B------:R-:W-:Y:S02]  /*15dc0*/  FMUL.FTZ R36, R36, c[0x0][0x320] ;  /* 0x0000c80024247a20 */ /* 0x000fe40000410000 */
[----:B------:R-:W-:Y:S02]  /*15dd0*/  FMUL.FTZ R37, R37, c[0x0][0x320] ;  /* 0x0000c80025257a20 */ /* 0x000fe40000410000 */
[-C--:B----4-:R-:W-:Y:S03]  /*15de0*/  HMMA.16816.F32.BF16 R52, R216, R4.reuse, R52 ;  /* 0x00000004d834723c */ /* 0x090fe60000041834 */
[----:B------:R-:W4:Y:S01]  /*15df0*/  MUFU.TANH R21, R21 ;  /* 0x0000001500157308 */ /* 0x000f220000002400 */
        /* <DEDUP_REMOVED lines=11> */
[----:B------:R-:W1:Y:S03]  /*15eb0*/  LDSM.16.M88.4 R4, [R228+0x2800] ;  /* 0x00280000e404783b */ /* 0x000e660000000200 */
[----:B------:R-:W-:Y:S02]  /*15ec0*/  FMUL.FTZ R52, R52, c[0x0][0x320] ;  /* 0x0000c80034347a20 */ /* 0x000fe40000410000 */
[----:B------:R-:W-:Y:S02]  /*15ed0*/  FMUL.FTZ R53, R53, c[0x0][0x320] ;  /* 0x0000c80035357a20 */ /* 0x000fe40000410000 */
[----:B------:R-:W-:Y:S01]  /*15ee0*/  FMUL.FTZ R54, R54, c[0x0][0x320] ;  /* 0x0000c80036367a20 */ /* 0x000fe20000410000 */
[----:B------:R1:W1:Y:S01]  /*15ef0*/  MUFU.TANH R223, R24 ;  /* 0x0000001800df7308 */ /* 0x0002620000002400 */
[-C--:B-----5:R-:W-:Y:S03]  /*15f00*/  HMMA.16816.F32.BF16 R68, R216, R8.reuse, R68 ;  /* 0x00000008d844723c */ /* 0x0a0fe60000041844 */
[----:B------:R-:W-:Y:S02]  /*15f10*/  FMUL.FTZ R55, R55, c[0x0][0x320] ;  /* 0x0000c80037377a20 */ /* 0x000fe40000410000 */
[----:B------:R-:W-:Y:S02]  /*15f20*/  FMUL.FTZ R57, R57, c[0x0][0x320] ;  /* 0x0000c80039397a20 */ /* 0x000fe40000410000 */
[----:B------:R-:W-:Y:S01]  /*15f30*/  FMUL.FTZ R59, R59, c[0x0][0x320] ;  /* 0x0000c8003b3b7a20 */ /* 0x000fe20000410000 */
[C---:B------:R-:W-:Y:S01]  /*15f40*/  HMMA.16816.F32.BF16 R72, R188.reuse, R8, R72 ;  /* 0x00000008bc48723c */ /* 0x040fe20000041848 */
[----:B------:R2:W2:Y:S03]  /*15f50*/  MUFU.TANH R222, R25 ;  /* 0x0000001900de7308 */ /* 0x0004a60000002400 */
[----:B------:R-:W-:Y:S02]  /*15f60*/  FMUL.FTZ R61, R61, c[0x0][0x320] ;  /* 0x0000c8003d3d7a20 */ /* 0x000fe40000410000 */
[----:B------:R-:W-:Y:S02]  /*15f70*/  FMUL.FTZ R64, R64, c[0x0][0x320] ;  /* 0x0000c80040407a20 */ /* 0x000fe40000410000 */
[-C--:B------:R-:W-:Y:S03]  /*15f80*/  HMMA.16816.F32.BF16 R76, R188, R10.reuse, R76 ;  /* 0x0000000abc4c723c */ /* 0x080fe6000004184c */
[----:B------:R2:W2:Y:S01]  /*15f90*/  MUFU.TANH R247, R26 ;  /* 0x0000001a00f77308 */ /* 0x0004a20000002400 */
[----:B------:R-:W-:Y:S02]  /*15fa0*/  FMUL.FTZ R65, R65, c[0x0][0x320] ;  /* 0x0000c80041417a20 */ /* 0x000fe40000410000 */
[----:B------:R-:W-:Y:S02]  /*15fb0*/  FMUL.FTZ R66, R66, c[0x0][0x320] ;  /* 0x0000c80042427a20 */ /* 0x000fe40000410000 */
[C---:B------:R-:W-:Y:S01]  /*15fc0*/  HMMA.16816.F32.BF16 R80, R216.reuse, R10, R80 ;  /* 0x0000000ad850723c */ /* 0x040fe20000041850 */
[----:B------:R-:W5:Y:S01]  /*15fd0*/  LDSM.16.M88.4 R8, [R228+0x3000] ;  /* 0x00300000e408783b */ /* 0x000f620000000200 */
[----:B------:R-:W-:Y:S04]  /*15fe0*/  DEPBAR.LE SB0, 0x0 ;  /* 0x000080000000791a */ /* 0x000fe80000000000 */
[----:B------:R2:W2:Y:S01]  /*15ff0*/  MUFU.TANH R248, R27 ;  /* 0x0000001b00f87308 */ /* 0x0004a20000002400 */
[----:B------:R-:W-:Y:S01]  /*16000*/  FMUL.FTZ R67, R67, c[0x0][0x320] ;  /* 0x0000c80043437a20 */ /* 0x000fe20000410000 */
[-C--:B-1----:R-:W-:Y:S01]  /*16010*/  HMMA.16816.F32.BF16 R84, R216, R4.reuse, R84 ;  /* 0x00000004d854723c */ /* 0x082fe20000041854 */
        /* <DEDUP_REMOVED lines=89> */
[----:B------:R-:W-:Y:S03]  /*165b0*/  FMUL.FTZ R111, R111, c[0x0][0x320] ;  /* 0x0000c8006f6f7a20 */ /* 0x000fe60000410000 */
        /* <DEDUP_REMOVED lines=77> */
[----:B------:R-:W3:Y:S04]  /*16a90*/  LDL R0, [R1+0x8] ;  /* 0x0000080001007983 */ /* 0x000ee80000100800 */
[----:B------:R-:W-:Y:S01]  /*16aa0*/  ISETP.NE.AND P1, PT, R2, 0x1, PT ;  /* 0x000000010200780c */ /* 0x000fe20003f25270 */
[----:B------:R-:W-:Y:S02]  /*16ab0*/  IMAD.U32 R2, RZ, RZ, UR10 ;  /* 0x0000000aff027e24 */ /* 0x000fe4000f8e00ff */
[----:B---3--:R-:W-:Y:S03]  /*16ac0*/  IMAD.MOV.U32 R22, RZ, RZ, R0 ;  /* 0x000000ffff167224 */ /* 0x008fe600078e0000 */
[----:B--2---:R-:W-:Y:S07]  /*16ad0*/  IADD3 R2, R2, -0x70, R12 ;  /* 0xffffff9002027810 */ /* 0x004fee0007ffe00c */
        /* <DEDUP_REMOVED lines=11> */
[----:B------:R2:W3:Y:S02]  /*16b90*/  @!P6 LDG.E R7, [R4.64] ;  /* 0x000000160407e981 */ /* 0x0004e4000c1e1900 */
[----:B------:R-:W-:Y:S04]  /*16ba0*/  IMAD R0, R0, c[0x0][0x1e0], RZ ;  /* 0x0000780000007a24 */ /* 0x000fe800078e02ff */
[C---:B------:R-:W-:Y:S02]  /*16bb0*/  IMAD R0, R8.reuse, c[0x0][0x1e4], R0 ;  /* 0x0000790008007a24 */ /* 0x040fe400078e0200 */
[----:B--2---:R-:W-:Y:S04]  /*16bc0*/  IMAD.WIDE.U32 R4, R8, c[0x0][0x1e0], RZ ;  /* 0x0000780008047a25 */ /* 0x004fe800078e00ff */
[----:B------:R-:W-:Y:S01]  /*16bd0*/  IMAD.IADD R5, R5, 0x1, R0 ;  /* 0x0000000105057824 */ /* 0x000fe200078e0200 */
[----:B---3--:R-:W-:Y:S01]  /*16be0*/  STL [R1+0x18], R7 ;  /* 0x0000180701007387 */ /* 0x008fe20000100800 */
[----:B------:R-:W-:Y:S02]  /*16bf0*/  SHF.R.S32.HI R2, RZ, 0x1f, R7 ;  /* 0x0000001fff027819 */ /* 0x000fe40000011407 */
        /* <DEDUP_REMOVED lines=9> */
[----:B------:R-:W3:Y:S04]  /*16c90*/  SHFL.IDX PT, R7, R0, RZ, 0x181f ;  /* 0x00181fff00077589 */ /* 0x000ee800000e0000 */
[----:B------:R-:W4:Y:S04]  /*16ca0*/  SHFL.IDX PT, R4, R2, 0x1, 0x181f ;  /* 0x00381f0002047f89 */ /* 0x000f2800000e0000 */
[----:B------:R-:W5:Y:S04]  /*16cb0*/  SHFL.IDX PT, R5, R0, 0x1, 0x181f ;  /* 0x00381f0000057f89 */ /* 0x000f6800000e0000 */
[----:B------:R-:W1:Y:S04]  /*16cc0*/  SHFL.IDX PT, R10, R2, 0x3, 0x181f ;  /* 0x00781f00020a7f89 */ /* 0x000e6800000e0000 */
[----:B------:R-:W1:Y:S01]  /*16cd0*/  SHFL.IDX PT, R9, R0, 0x2, 0x181f ;  /* 0x00581f0000097f89 */ /* 0x000e6200000e0000 */
[-C--:B--2---:R-:W-:Y:S03]  /*16ce0*/  IADD3 R6, P1, R6, R242.reuse, RZ ;  /* 0x000000f206067210 */ /* 0x084fe60007f3e0ff */
[----:B------:R-:W2:Y:S04]  /*16cf0*/  SHFL.IDX PT, R8, R2, 0x4, 0x181f ;  /* 0x00981f0002087f89 */ /* 0x000ea800000e0000 */
[----:B------:R-:W2:Y:S01]  /*16d00*/  SHFL.IDX PT, R11, R2, 0x5, 0x181f ;  /* 0x00b81f00020b7f89 */ /* 0x000ea200000e0000 */
[-C--:B---3--:R-:W-:Y:S03]  /*16d10*/  IADD3.X R7, R7, R241.reuse, RZ, P1, !PT ;  /* 0x000000f107077210 */ /* 0x088fe60000ffe4ff */
[----:B------:R-:W3:Y:S01]  /*16d20*/  SHFL.IDX PT, R16, R0, 0x3, 0x181f ;  /* 0x00781f0000107f89 */ /* 0x000ee200000e0000 */
[-C--:B----4-:R-:W-:Y:S03]  /*16d30*/  IADD3 R4, P0, R4, R242.reuse, RZ ;  /* 0x000000f204047210 */ /* 0x090fe60007f1e0ff */
[----:B------:R4:W-:Y:S02]  /*16d40*/  LDGSTS.E.BYPASS.LTC128B.128 [R22+0x3900], [R6.64], !P5 ;  /* 0x0390000006167fae */ /* 0x0009e4000e901d56 */
[--C-:B-----5:R-:W-:Y:S01]  /*16d50*/  IMAD.X R5, R5, 0x1, R241.reuse, P0 ;  /* 0x0000000105057824 */ /* 0x120fe200000e06f1 */
[-C--:B------:R-:W-:Y:S01]  /*16d60*/  IADD3 R12, P0, R12, R242.reuse, RZ ;  /* 0x000000f20c0c7210 */ /* 0x080fe20007f1e0ff */
[----:B------:R-:W5:Y:S01]  /*16d70*/  SHFL.IDX PT, R15, R0, 0x4, 0x181f ;  /* 0x00981f00000f7f89 */ /* 0x000f6200000e0000 */
[-C--:B-1----:R-:W-:Y:S03]  /*16d80*/  IADD3 R10, P3, R10, R242.reuse, RZ ;  /* 0x000000f20a0a7210 */ /* 0x082fe60007f7e0ff */
[----:B------:R1:W-:Y:S01]  /*16d90*/  LDGSTS.E.BYPASS.LTC128B.128 [R22+0x4100], [R4.64], !P5 ;  /* 0x0410000004167fae */ /* 0x0003e2000e901d56 */
[--C-:B------:R-:W-:Y:S03]  /*16da0*/  IMAD.X R13, R9, 0x1, R241.reuse, P0 ;  /* 0x00000001090d7824 */ /* 0x100fe600000e06f1 */
[----:B------:R-:W1:Y:S01]  /*16db0*/  SHFL.IDX PT, R2, R2, 0x6, 0x181f ;  /* 0x00d81f0002027f89 */ /* 0x000e6200000e0000 */
[-C--:B--2---:R-:W-:Y:S03]  /*16dc0*/  IADD3 R8, P2, R8, R242.reuse, RZ ;  /* 0x000000f208087210 */ /* 0x084fe60007f5e0ff */
[----:B------:R-:W2:Y:S04]  /*16dd0*/  SHFL.IDX PT, R14, R0, 0x5, 0x181f ;  /* 0x00b81f00000e7f89 */ /* 0x000ea800000e0000 */
[----:B------:R-:W2:Y:S04]  /*16de0*/  SHFL.IDX PT, R0, R0, 0x6, 0x181f ;  /* 0x00d81f0000007f89 */ /* 0x000ea800000e0000 */
[----:B------:R2:W-:Y:S01]  /*16df0*/  LDGSTS.E.BYPASS.LTC128B.128 [R22+0x4900], [R12.64], !P5 ;  /* 0x049000000c167fae */ /* 0x0005e2000e901d56 */
[-C--:B----4-:R-:W-:Y:S01]  /*16e00*/  IADD3 R6, P1, R11, R242.reuse, RZ ;  /* 0x000000f20b067210 */ /* 0x090fe20007f3e0ff */
[--C-:B---3--:R-:W-:Y:S01]  /*16e10*/  IMAD.X R11, R16, 0x1, R241.reuse, P3 ;  /* 0x00000001100b7824 */ /* 0x108fe200018e06f1 */
[----:B-----5:R-:W-:Y:S04]  /*16e20*/  IADD3.X R9, R15, R241, RZ, P2, !PT ;  /* 0x000000f10f097210 */ /* 0x020fe800017fe4ff */
[----:B------:R3:W-:Y:S01]  /*16e30*/  LDGSTS.E.BYPASS.LTC128B.128 [R22+0x5100], [R10.64], !P5 ;  /* 0x051000000a167fae */ /* 0x0007e2000e901d56 */
[----:B-1----:R-:W-:Y:S03]  /*16e40*/  IADD3 R4, P0, R2, R242, RZ ;  /* 0x000000f202047210 */ /* 0x002fe60007f1e0ff */
[----:B------:R3:W-:Y:S01]  /*16e50*/  LDGSTS.E.BYPASS.LTC128B.128 [R22+0x5900], [R8.64], !P5 ;  /* 0x0590000008167fae */ /* 0x0007e2000e901d56 */
[--C-:B--2---:R-:W-:Y:S02]  /*16e60*/  IMAD.X R7, R14, 0x1, R241.reuse, P1 ;  /* 0x000000010e077824 */ /* 0x104fe400008e06f1 */
[----:B------:R-:W-:Y:S03]  /*16e70*/  IMAD.X R5, R0, 0x1, R241, P0 ;  /* 0x0000000100057824 */ /* 0x000fe600000e06f1 */
[----:B------:R3:W-:Y:S04]  /*16e80*/  LDGSTS.E.BYPASS.LTC128B.128 [R22+0x6100], [R6.64], !P5 ;  /* 0x0610000006167fae */ /* 0x0007e8000e901d56 */
[----:B------:R3:W-:Y:S02]  /*16e90*/  LDGSTS.E.BYPASS.LTC128B.128 [R22+0x6900], [R4.64], !P5 ;  /* 0x0690000004167fae */ /* 0x0007e4000e901d56 */
.L_x_786:
[----:B--234-:R-:W2:Y:S01]  /*16ea0*/  LDL.LU R6, [R1] ;  /* 0x0000000001067983 */ /* 0x01cea20000300800 */
[----:B------:R-:W-:Y:S01]  /*16eb0*/  PLOP3.LUT P0, PT, PT, PT, UP2, 0x80, 0x0 ;  /* 0x000000000000781c */ /* 0x000fe20003f0f028 */
[----:B------:R-:W-:Y:S02]  /*16ec0*/  UIMAD UR10, UR12, -0x70, URZ ;  /* 0xffffff900c0a78a4 */ /* 0x000fe4000f8e023f */
[----:B------:R-:W3:Y:S01]  /*16ed0*/  LDL.LU R5, [R1+0x4] ;  /* 0x0000040001057983 */ /* 0x000ee20000300800 */
[----:B------:R-:W-:Y:S02]  /*16ee0*/  UISETP.GT.AND UP0, UPT, UR12, UR6, UPT ;  /* 0x000000060c00728c */ /* 0x000fe4000bf04270 */
[----:B------:R-:W-:Y:S01]  /*16ef0*/  UIADD3 UR12, UR12, -0x1, URZ ;  /* 0xffffffff0c0c7890 */ /* 0x000fe2000fffe03f */
[----:B------:R-:W4:Y:S04]  /*16f00*/  LDL.LU R4, [R1+0xc] ;  /* 0x00000c0001047983 */ /* 0x000f280000300800 */
[----:B------:R-:W4:Y:S04]  /*16f10*/  LDL.LU R0, [R1+0x10] ;  /* 0x0000100001007983 */ /* 0x000f280000300800 */
        /* <DEDUP_REMOVED lines=13> */
[----:B---3--:R-:W-:Y:S02]  /*16ff0*/  IMAD.MOV.U32 R8, RZ, RZ, R5 ;  /* 0x000000ffff087224 */ /* 0x008fe400078e0005 */
[----:B------:R-:W-:Y:S02]  /*17000*/  IMAD.U32 R5, RZ, RZ, UR20 ;  /* 0x00000014ff057e24 */ /* 0x000fe4000f8e00ff */
[----:B----4-:R-:W-:Y:S02]  /*17010*/  IMAD.MOV.U32 R11, RZ, RZ, R4 ;  /* 0x000000ffff0b7224 */ /* 0x010fe400078e0004 */
[----:B------:R-:W-:Y:S02]  /*17020*/  IMAD.MOV.U32 R10, RZ, RZ, R0 ;  /* 0x000000ffff0a7224 */ /* 0x000fe400078e0000 */
[----:B------:R2:W3:Y:S02]  /*17030*/  LDL R0, [R1+0x24] ;  /* 0x0000240001007983 */ /* 0x0004e40000100800 */
[----:B---3--:R-:W-:Y:S05]  /*17040*/  @P0 IMAD.MOV.U32 R0, RZ, RZ, R2 ;  /* 0x000000ffff000224 */ /* 0x008fea00078e0002 */
[----:B------:R-:W-:Y:S08]  /*17050*/  SHFL.IDX PT, R7, R0, 0x2, 0x1c1f ;  /* 0x005c1f0000077f89 */ /* 0x000ff000000e0000 */
[----:B------:R-:W3:Y:S08]  /*17060*/  SHFL.IDX PT, R4, R0, RZ, 0x1c1f ;  /* 0x001c1fff00047589 */ /* 0x000ef000000e0000 */
[----:B------:R-:W4:Y:S08]  /*17070*/  SHFL.IDX PT, R2, R0, 0x1, 0x1c1f ;  /* 0x003c1f0000027f89 */ /* 0x000f3000000e0000 */
[----:B------:R1:W2:Y:S02]  /*17080*/  SHFL.IDX PT, R6, R0, 0x3, 0x1c1f ;  /* 0x007c1f0000067f89 */ /* 0x0002a400000e0000 */
[----:B-1----:R-:W-:Y:S05]  /*17090*/  IMAD.U32 R0, RZ, RZ, UR10 ;  /* 0x0000000aff007e24 */ /* 0x002fea000f8e00ff */
[----:B------:R-:W-:Y:S01]  /*170a0*/  IADD3 R0, -R12, 0x1, R0 ;  /* 0x000000010c007810 */ /* 0x000fe20007ffe100 */
[----:B------:R-:W-:Y:S03]  /*170b0*/  IMAD.MOV.U32 R12, RZ, RZ, R10 ;  /* 0x000000ffff0c7224 */ /* 0x000fe600078e000a */
[----:B------:R-:W-:Y:S01]  /*170c0*/  IADD3 R5, -R5, UR14, R0 ;  /* 0x0000000e05057c10 */ /* 0x000fe2000fffe100 */
[----:B------:R-:W-:Y:S04]  /*170d0*/  IMAD.MOV.U32 R48, RZ, RZ, R12 ;  /* 0x000000ffff307224 */ /* 0x000fe800078e000c */
[C---:B---3--:R-:W-:Y:S02]  /*170e0*/  IMAD.IADD R4, R5.reuse, 0x1, R4 ;  /* 0x0000000105047824 */ /* 0x048fe400078e0204 */
[C---:B----4-:R-:W-:Y:S02]  /*170f0*/  IMAD.IADD R2, R5.reuse, 0x1, R2 ;  /* 0x0000000105027824 */ /* 0x050fe400078e0202 */
[C---:B------:R-:W-:Y:S01]  /*17100*/  IMAD.IADD R0, R5.reuse, 0x1, R7 ;  /* 0x0000000105007824 */ /* 0x040fe200078e0207 */
[C---:B------:R-:W-:Y:S01]  /*17110*/  ISETP.GT.AND P0, PT, R4.reuse, RZ, PT ;  /* 0x000000ff0400720c */ /* 0x040fe20003f04270 */
[----:B--2---:R-:W-:Y:S01]  /*17120*/  IMAD.IADD R5, R5, 0x1, R6 ;  /* 0x0000000105057824 */ /* 0x004fe200078e0206 */
[----:B------:R-:W-:Y:S02]  /*17130*/  ISETP.GT.AND P1, PT, R4, 0x1, PT ;  /* 0x000000010400780c */ /* 0x000fe40003f24270 */
        /* <DEDUP_REMOVED lines=8> */
[C---:B------:R-:W-:Y:S02]  /*171c0*/  ISETP.GT.AND P0, PT, R4.reuse, 0x10, PT ;  /* 0x000000100400780c */ /* 0x040fe40003f04270 */
[C---:B------:R-:W-:Y:S02]  /*171d0*/  ISETP.GT.AND P1, PT, R4.reuse, 0x11, PT ;  /* 0x000000110400780c */ /* 0x040fe40003f24270 */
[----:B------:R-:W-:Y:S02]  /*171e0*/  FSEL R29, R187, -INF , P3 ;  /* 0xff800000bb1d7808 */ /* 0x000fe40001800000 */
[C---:B------:R-:W-:Y:S02]  /*171f0*/  ISETP.GT.AND P2, PT, R4.reuse, 0x18, PT ;  /* 0x000000180400780c */ /* 0x040fe40003f44270 */
[----:B------:R-:W-:Y:S02]  /*17200*/  ISETP.GT.AND P3, PT, R4, 0x19, PT ;  /* 0x000000190400780c */ /* 0x000fe40003f64270 */
[----:B------:R-:W-:Y:S02]  /*17210*/  FSEL R38, R184, -INF , P0 ;  /* 0xff800000b8267808 */ /* 0x000fe40000000000 */
[----:B------:R-:W-:Y:S02]  /*17220*/  FSEL R40, R21, -INF , P1 ;  /* 0xff80000015287808 */ /* 0x000fe40000800000 */
[----:B------:R-:W-:Y:S02]  /*17230*/  FMNMX.FTZ R6, R29, R6, !PT ;  /* 0x000000061d067209 */ /* 0x000fe40007810000 */
        /* <DEDUP_REMOVED lines=9> */
[----:B------:R-:W-:Y:S02]  /*172d0*/  FSEL R46, R46, -INF , P2 ;  /* 0xff8000002e2e7808 */ /* 0x000fe40001000000 */
[C---:B------:R-:W-:Y:S02]  /*172e0*/  ISETP.GT.AND P2, PT, R4.reuse, 0x38, PT ;  /* 0x000000380400780c */ /* 0x040fe40003f44270 */
[----:B------:R-:W-:Y:S02]  /*172f0*/  FSEL R51, R49, -INF , P3 ;  /* 0xff80000031337808 */ /* 0x000fe40001800000 */
[C---:B------:R-:W-:Y:S02]  /*17300*/  ISETP.GT.AND P3, PT, R4.reuse, 0x39, PT ;  /* 0x000000390400780c */ /* 0x040fe40003f64270 */
[C---:B------:R-:W-:Y:S02]  /*17310*/  ISETP.GT.AND P0, PT, R4.reuse, 0x30, PT ;  /* 0x000000300400780c */ /* 0x040fe40003f04270 */
[----:B------:R-:W-:Y:S02]  /*17320*/  ISETP.GT.AND P1, PT, R4, 0x31, PT ;  /* 0x000000310400780c */ /* 0x000fe40003f24270 */
[----:B------:R-:W-:Y:S02]  /*17330*/  FSEL R93, R64, -INF , P2 ;  /* 0xff800000405d7808 */ /* 0x000fe40001000000 */
[----:B------:R-:W-:Y:S02]  /*17340*/  FSEL R94, R65, -INF , P3 ;  /* 0xff800000415e7808 */ /* 0x000fe40001800000 */
[----:B------:R-:W-:Y:S02]  /*17350*/  FSEL R63, R17, -INF , P1 ;  /* 0xff800000113f7808 */ /* 0x000fe40000800000 */
[C---:B------:R-:W-:Y:S02]  /*17360*/  ISETP.GT.AND P1, PT, R4.reuse, 0x41, PT ;  /* 0x000000410400780c */ /* 0x040fe40003f24270 */
[C---:B------:R-:W-:Y:S02]  /*17370*/  ISETP.GT.AND P2, PT, R4.reuse, 0x48, PT ;  /* 0x000000480400780c */ /* 0x040fe40003f44270 */
[----:B------:R-:W-:Y:S02]  /*17380*/  ISETP.GT.AND P3, PT, R4, 0x49, PT ;  /* 0x000000490400780c */ /* 0x000fe40003f64270 */
        /* <DEDUP_REMOVED lines=11> */
[----:B------:R-:W-:Y:S02]  /*17440*/  FMNMX.FTZ R6, R42, R6, !PT ;  /* 0x000000062a067209 */ /* 0x000fe40007810000 */
[----:B------:R-:W-:Y:S02]  /*17450*/  FSEL R84, R84, -INF , P0 ;  /* 0xff80000054547808 */ /* 0x000fe40000000000 */
[----:B------:R-:W-:Y:S02]  /*17460*/  FSEL R85, R85, -INF , P1 ;  /* 0xff80000055557808 */ /* 0x000fe40000800000 */
[----:B------:R-:W-:Y:S02]  /*17470*/  ISETP.GT.AND P1, PT, R4, 0x61, PT ;  /* 0x000000610400780c */ /* 0x000fe40003f24270 */
[----:B------:R-:W-:Y:S02]  /*17480*/  FSEL R218, R96, -INF , P2 ;  /* 0xff80000060da7808 */ /* 0x000fe40001000000 */
[C---:B------:R-:W-:Y:S02]  /*17490*/  ISETP.GT.AND P2, PT, R4.reuse, 0x68, PT ;  /* 0x000000680400780c */ /* 0x040fe40003f44270 */
[----:B------:R-:W-:Y:S02]  /*174a0*/  FSEL R65, R97, -INF , P3 ;  /* 0xff80000061417808 */ /* 0x000fe40001800000 */
[C---:B------:R-:W-:Y:S02]  /*174b0*/  ISETP.GT.AND P3, PT, R4.reuse, 0x69, PT ;  /* 0x000000690400780c */ /* 0x040fe40003f64270 */
        /* <DEDUP_REMOVED lines=16> */
[----:B------:R-:W-:Y:S02]  /*175c0*/  FSEL R15, R100, -INF , P0 ;  /* 0xff800000640f7808 */ /* 0x000fe40000000000 */
[----:B------:R-:W-:Y:S02]  /*175d0*/  FMNMX.FTZ R4, R94, R4, !PT ;  /* 0x000000045e047209 */ /* 0x000fe40007810000 */
[C---:B------:R-:W-:Y:S02]  /*175e0*/  ISETP.GT.AND P0, PT, R2.reuse, RZ, PT ;  /* 0x000000ff0200720c */ /* 0x040fe40003f04270 */
        /* <DEDUP_REMOVED lines=11> */
[----:B------:R-:W-:Y:S02]  /*176a0*/  ISETP.GT.AND P0, PT, R2, 0x10, PT ;  /* 0x000000100200780c */ /* 0x000fe40003f04270 */
[----:B------:R-:W-:Y:S02]  /*176b0*/  FMNMX.FTZ R4, R218, R4, !PT ;  /* 0x00000004da047209 */ /* 0x000fe40007810000 */
[C---:B------:R-:W-:Y:S02]  /*176c0*/  ISETP.GT.AND P1, PT, R2.reuse, 0x21, PT ;  /* 0x000000210200780c */ /* 0x040fe40003f24270 */
[----:B------:R-:W-:Y:S02]  /*176d0*/  ISETP.GT.AND P4, PT, R2, 0x29, PT ;  /* 0x000000290200780c */ /* 0x000fe40003f84270 */
[----:B------:R-:W-:Y:S01]  /*176e0*/  FSEL R92, R66, -INF , P3 ;  /* 0xff800000425c7808 */ /* 0x000fe20001800000 */
[----:B------:R-:W-:Y:S01]  /*176f0*/  IMAD.MOV.U32 R66, RZ, RZ, R15 ;  /* 0x000000ffff427224 */ /* 0x000fe200078e000f */
[----:B------:R-:W-:Y:S02]  /*17700*/  ISETP.GT.AND P3, PT, R2, 0x48, PT ;  /* 0x000000480200780c */ /* 0x000fe40003f64270 */
[----:B------:R-:W-:Y:S02]  /*17710*/  FMNMX.FTZ R4, R65, R4, !PT ;  /* 0x0000000441047209 */ /* 0x000fe40007810000 */
[----:B------:R-:W-:Y:S02]  /*17720*/  FSEL R35, R208, -INF , P0 ;  /* 0xff800000d0237808 */ /* 0x000fe40000000000 */
[C---:B------:R-:W-:Y:S02]  /*17730*/  ISETP.GT.AND P0, PT, R2.reuse, 0x20, PT ;  /* 0x000000200200780c */ /* 0x040fe40003f04270 */
[----:B------:R-:W-:Y:S02]  /*17740*/  FSEL R41, R25, -INF , P1 ;  /* 0xff80000019297808 */ /* 0x000fe40000800000 */
[----:B------:R-:W-:Y:S02]  /*17750*/  ISETP.GT.AND P1, PT, R2, 0x31, PT ;  /* 0x000000310200780c */ /* 0x000fe40003f24270 */
[----:B------:R-:W-:Y:S02]  /*17760*/  FSEL R49, R24, -INF , P4 ;  /* 0xff80000018317808 */ /* 0x000fe40002000000 */
[----:B------:R-:W-:Y:S02]  /*17770*/  ISETP.GT.AND P4, PT, R2, 0x39, PT ;  /* 0x000000390200780c */ /* 0x000fe40003f84270 */
[----:B------:R-:W-:Y:S01]  /*17780*/  FSEL R189, R82, -INF , P3 ;  /* 0xff80000052bd7808 */ /* 0x000fe20001800000 */
[----:B------:R-:W-:Y:S01]  /*17790*/  IMAD.MOV.U32 R82, RZ, RZ, R31 ;  /* 0x000000ffff527224 */ /* 0x000fe200078e001f */
[----:B------:R-:W-:Y:S02]  /*177a0*/  FMNMX.FTZ R4, R66, R4, !PT ;  /* 0x0000000442047209 */ /* 0x000fe40007810000 */
[----:B------:R-:W-:Y:S02]  /*177b0*/  FSEL R39, R27, -INF , P0 ;  /* 0xff8000001b277808 */ /* 0x000fe40000000000 */
[----:B------:R-:W-:Y:S02]  /*177c0*/  FSEL R89, R19, -INF , P1 ;  /* 0xff80000013597808 */ /* 0x000fe40000800000 */
[----:B------:R-:W-:Y:S02]  /*177d0*/  ISETP.GT.AND P0, PT, R2, 0x30, PT ;  /* 0x000000300200780c */ /* 0x000fe40003f04270 */
[----:B------:R-:W-:Y:S02]  /*177e0*/  FSEL R107, R67, -INF , P4 ;  /* 0xff800000436b7808 */ /* 0x000fe40002000000 */
[----:B------:R-:W-:Y:S02]  /*177f0*/  ISETP.GT.AND P1, PT, R0, 0x1, PT ;  /* 0x000000010000780c */ /* 0x000fe40003f24270 */
[----:B------:R-:W-:Y:S02]  /*17800*/  ISETP.GT.AND P4, PT, R2, 0x41, PT ;  /* 0x000000410200780c */ /* 0x000fe40003f84270 */
[----:B------:R-:W-:Y:S02]  /*17810*/  FSEL R81, R112, -INF , P2 ;  /* 0xff80000070517808 */ /* 0x000fe40001000000 */
[----:B------:R-:W-:Y:S02]  /*17820*/  FMNMX.FTZ R4, R82, R4, !PT ;  /* 0x0000000452047209 */ /* 0x000fe40007810000 */
[----:B------:R-:W-:Y:S02]  /*17830*/  FSEL R88, R20, -INF , P0 ;  /* 0xff80000014587808 */ /* 0x000fe40000000000 */
[C---:B------:R-:W-:Y:S02]  /*17840*/  ISETP.GT.AND P2, PT, R2.reuse, 0x8, PT ;  /* 0x000000080200780c */ /* 0x040fe40003f44270 */
[----:B------:R-:W-:Y:S02]  /*17850*/  FSEL R16, R251, -INF , P1 ;  /* 0xff800000fb107808 */ /* 0x000fe40000800000 */
[----:B------:R-:W-:Y:S02]  /*17860*/  FSEL R184, R71, -INF , P4 ;  /* 0xff80000047b87808 */ /* 0x000fe40002000000 */
[----:B------:R-:W-:Y:S02]  /*17870*/  FMNMX.FTZ R6, R13, R116, !PT ;  /* 0x000000740d067209 */ /* 0x000fe40007810000 */
[C---:B------:R-:W-:Y:S02]  /*17880*/  ISETP.GT.AND P4, PT, R2.reuse, 0x49, PT ;  /* 0x000000490200780c */ /* 0x040fe40003f84270 */
[----:B------:R-:W-:Y:S02]  /*17890*/  ISETP.GT.AND P3, PT, R2, 0x50, PT ;  /* 0x000000500200780c */ /* 0x000fe40003f64270 */
[C---:B------:R-:W-:Y:S02]  /*178a0*/  ISETP.GT.AND P0, PT, R0.reuse, RZ, PT ;  /* 0x000000ff0000720c */ /* 0x040fe40003f04270 */
[----:B------:R-:W-:Y:S02]  /*178b0*/  ISETP.GT.AND P1, PT, R0, 0x10, PT ;  /* 0x000000100000780c */ /* 0x000fe40003f24270 */
[----:B------:R-:W-:Y:S02]  /*178c0*/  FMNMX.FTZ R4, R81, R4, !PT ;  /* 0x0000000451047209 */ /* 0x000fe40007810000 */
[----:B------:R-:W-:Y:S02]  /*178d0*/  FSEL R22, R212, -INF , P2 ;  /* 0xff800000d4167808 */ /* 0x000fe40001000000 */
[----:B------:R-:W-:Y:S02]  /*178e0*/  FMNMX.FTZ R6, R21, R6, !PT ;  /* 0x0000000615067209 */ /* 0x000fe40007810000 */
[----:B------:R-:W-:Y:S02]  /*178f0*/  ISETP.GT.AND P2, PT, R2, 0x18, PT ;  /* 0x000000180200780c */ /* 0x000fe40003f44270 */
[----:B------:R-:W-:Y:S01]  /*17900*/  FSEL R190, R83, -INF , P4 ;  /* 0xff80000053be7808 */ /* 0x000fe20002000000 */
[----:B------:R-:W-:Y:S01]  /*17910*/  IMAD.MOV.U32 R83, RZ, RZ, R66 ;  /* 0x000000ffff537224 */ /* 0x000fe200078e0042 */
[----:B------:R-:W-:Y:S02]  /*17920*/  FSEL R217, R86, -INF , P3 ;  /* 0xff80000056d97808 */ /* 0x000fe40001800000 */
[----:B------:R-:W-:Y:S02]  /*17930*/  ISETP.GT.AND P4, PT, R2, 0x51, PT ;  /* 0x000000510200780c */ /* 0x000fe40003f84270 */
[----:B------:R-:W-:Y:S02]  /*17940*/  FSEL R32, R223, -INF , P1 ;  /* 0xff800000df207808 */ /* 0x000fe40000800000 */
[----:B------:R-:W-:Y:S02]  /*17950*/  ISETP.GT.AND P1, PT, R5, 0x1, PT ;  /* 0x000000010500780c */ /* 0x000fe40003f24270 */
[----:B------:R-:W-:Y:S02]  /*17960*/  FSEL R12, R252, -INF , P0 ;  /* 0xff800000fc0c7808 */ /* 0x000fe40000000000 */
[C---:B------:R-:W-:Y:S02]  /*17970*/  ISETP.GT.AND P0, PT, R0.reuse, 0x8, PT ;  /* 0x000000080000780c */ /* 0x040fe40003f04270 */
[----:B------:R-:W-:Y:S02]  /*17980*/  ISETP.GT.AND P3, PT, R0, 0x18, PT ;  /* 0x000000180000780c */ /* 0x000fe40003f64270 */
[----:B------:R-:W-:Y:S02]  /*17990*/  FMNMX.FTZ R4, R80, R4, !PT ;  /* 0x0000000450047209 */ /* 0x000fe40007810000 */
[----:B------:R-:W-:Y:S02]  /*179a0*/  FSEL R37, R30, -INF , P2 ;  /* 0xff8000001e257808 */ /* 0x000fe40001000000 */
[----:B------:R-:W-:Y:S01]  /*179b0*/  FMNMX.FTZ R6, R22, R6, !PT ;  /* 0x0000000616067209 */ /* 0x000fe20007810000 */
[----:B------:R-:W1:Y:S01]  /*179c0*/  SHFL.BFLY PT, R7, R4, 0x2, 0x1f ;  /* 0x0c401f0004077f89 */ /* 0x000e6200000e0000 */
[----:B------:R-:W-:Y:S02]  /*179d0*/  FSEL R243, R87, -INF , P4 ;  /* 0xff80000057f37808 */ /* 0x000fe40002000000 */
[C---:B------:R-:W-:Y:S02]  /*179e0*/  ISETP.GT.AND P2, PT, R2.reuse, 0x28, PT ;  /* 0x000000280200780c */ /* 0x040fe40003f44270 */
[----:B------:R-:W-:Y:S02]  /*179f0*/  ISETP.GT.AND P4, PT, R2, 0x59, PT ;  /* 0x000000590200780c */ /* 0x000fe40003f84270 */
[----:B------:R-:W-:Y:S02]  /*17a00*/  FSEL R18, R48, -INF , P1 ;  /* 0xff80000030127808 */ /* 0x000fe40000800000 */
[----:B------:R-:W-:Y:S01]  /*17a10*/  FSEL R15, R249, -INF , P0 ;  /* 0xff800000f90f7808 */ /* 0x000fe20000000000 */
[----:B------:R-:W-:Y:S01]  /*17a20*/  IMAD.MOV.U32 R249, RZ, RZ, R65 ;  /* 0x000000fffff97224 */ /* 0x000fe200078e0041 */
[----:B------:R-:W-:Y:S02]  /*17a30*/  ISETP.GT.AND P0, PT, R0, 0x11, PT ;  /* 0x000000110000780c */ /* 0x000fe40003f04270 */
[----:B------:R-:W-:Y:S02]  /*17a40*/  FSEL R31, R220, -INF , P3 ;  /* 0xff800000dc1f7808 */ /* 0x000fe40001800000 */
[----:B------:R-:W-:Y:S02]  /*17a50*/  ISETP.GT.AND P3, PT, R2, 0x60, PT ;  /* 0x000000600200780c */ /* 0x000fe40003f64270 */
[----:B------:R-:W-:Y:S02]  /*17a60*/  ISETP.GT.AND P1, PT, R0, 0x20, PT ;  /* 0x000000200000780c */ /* 0x000fe40003f24270 */
[----:B------:R-:W-:Y:S02]  /*17a70*/  FSEL R47, R47, -INF , P2 ;  /* 0xff8000002f2f7808 */ /* 0x000fe40001000000 */
[----:B------:R-:W-:Y:S02]  /*17a80*/  ISETP.GT.AND P2, PT, R2, 0x40, PT ;  /* 0x000000400200780c */ /* 0x000fe40003f44270 */
        /* <DEDUP_REMOVED lines=9> */
[----:B-1----:R-:W-:Y:S02]  /*17b20*/  FMNMX.FTZ R73, R7, R4, !PT ;  /* 0x0000000407497209 */ /* 0x002fe40007810000 */
        /* <DEDUP_REMOVED lines=8> */
[----:B------:R-:W-:Y:S02]  /*17bb0*/  FMNMX.FTZ R2, R39, R2, !PT ;  /* 0x0000000227027209 */ /* 0x000fe40007810000 */
[----:B------:R-:W-:Y:S02]  /*17bc0*/  FSEL R19, R250, -INF , P2 ;  /* 0xff800000fa137808 */ /* 0x000fe40001000000 */
[----:B------:R-:W-:Y:S02]  /*17bd0*/  FMNMX.FTZ R2, R41, R2, !PT ;  /* 0x0000000229027209 */ /* 0x000fe40007810000 */
[----:B------:R-:W-:Y:S02]  /*17be0*/  FMNMX.FTZ R4, R15, R4, !PT ;  /* 0x000000040f047209 */ /* 0x000fe40007810000 */
[----:B------:R-:W-:Y:S02]  /*17bf0*/  FMNMX.FTZ R2, R47, R2, !PT ;  /* 0x000000022f027209 */ /* 0x000fe40007810000 */
[----:B------:R-:W-:Y:S02]  /*17c00*/  ISETP.GT.AND P2, PT, R5, RZ, PT ;  /* 0x000000ff0500720c */ /* 0x000fe40003f44270 */
[----:B------:R-:W-:Y:S02]  /*17c10*/  FMNMX.FTZ R2, R49, R2, !PT ;  /* 0x0000000231027209 */ /* 0x000fe40007810000 */
[----:B------:R-:W-:Y:S02]  /*17c20*/  FMNMX.FTZ R4, R19, R4, !PT ;  /* 0x0000000413047209 */ /* 0x000fe40007810000 */
[----:B------:R-:W-:Y:S02]  /*17c30*/  FMNMX.FTZ R2, R88, R2, !PT ;  /* 0x0000000258027209 */ /* 0x000fe40007810000 */
[----:B------:R-:W-:Y:S02]  /*17c40*/  FSEL R11, R11, -INF , P2 ;  /* 0xff8000000b0b7808 */ /* 0x000fe40001000000 */
[----:B------:R-:W-:Y:S02]  /*17c50*/  FMNMX.FTZ R4, R32, R4, !PT ;  /* 0x0000000420047209 */ /* 0x000fe40007810000 */
[----:B------:R-:W-:Y:S02]  /*17c60*/  FMNMX.FTZ R2, R89, R2, !PT ;  /* 0x0000000259027209 */ /* 0x000fe40007810000 */
[----:B------:R-:W-:Y:S02]  /*17c70*/  FSEL R223, R98, -INF , P0 ;  /* 0xff80000062df7808 */ /* 0x000fe40000000000 */
[----:B------:R-:W-:Y:S02]  /*17c80*/  ISETP.GT.AND P0, PT, R5, 0x8, PT ;  /* 0x000000080500780c */ /* 0x000fe40003f04270 */
[----:B------:R-:W-:Y:S02]  /*17c90*/  FMNMX.FTZ R6, R11, R118, !PT ;  /* 0x000000760b067209 */ /* 0x000fe40007810000 */
[----:B------:R-:W-:Y:S02]  /*17ca0*/  ISETP.GT.AND P2, PT, R0, 0x19, PT ;  /* 0x000000190000780c */ /* 0x000fe40003f44270 */
[----:B------:R-:W-:Y:S02]  /*17cb0*/  FMNMX.FTZ R4, R30, R4, !PT ;  /* 0x000000041e047209 */ /* 0x000fe40007810000 */
[----:B------:R-:W-:Y:S02]  /*17cc0*/  FMNMX.FTZ R2, R92, R2, !PT ;  /* 0x000000025c027209 */ /* 0x000fe40007810000 */
[----:B------:R-:W-:Y:S02]  /*17cd0*/  FSEL R20, R9, -INF , P0 ;  /* 0xff80000009147808 */ /* 0x000fe40000000000 */
[----:B------:R-:W-:Y:S01]  /*17ce0*/  FMNMX.FTZ R6, R18, R6, !PT ;  /* 0x0000000612067209 */ /* 0x000fe20007810000 */
[----:B------:R-:W-:Y:S01]  /*17cf0*/  SHFL.BFLY PT, R9, R73, 0x1, 0x1f ;  /* 0x0c201f0049097f89 */ /* 0x000fe200000e0000 */
        /* <DEDUP_REMOVED lines=8> */
[----:B------:R-:W-:Y:S02]  /*17d80*/  ISETP.GT.AND P0, PT, R5, 0x10, PT ;  /* 0x000000100500780c */ /* 0x000fe40003f04270 */
[----:B------:R-:W-:Y:S02]  /*17d90*/  FMNMX.FTZ R4, R33, R4, !PT ;  /* 0x0000000421047209 */ /* 0x000fe40007810000 */
[----:B------:R-:W-:Y:S02]  /*17da0*/  FMNMX.FTZ R2, R113, R2, !PT ;  /* 0x0000000271027209 */ /* 0x000fe40007810000 */
[----:B------:R-:W-:Y:S02]  /*17db0*/  FSEL R212, R103, -INF , P1 ;  /* 0xff80000067d47808 */ /* 0x000fe40000800000 */
[----:B------:R-:W-:Y:S02]  /*17dc0*/  FSEL R28, R247, -INF , P0 ;  /* 0xff800000f71c7808 */ /* 0x000fe40000000000 */
[----:B------:R-:W-:Y:S02]  /*17dd0*/  ISETP.GT.AND P2, PT, R5, 0x11, PT ;  /* 0x000000110500780c */ /* 0x000fe40003f44270 */
[----:B------:R-:W-:Y:S02]  /*17de0*/  FMNMX.FTZ R4, R48, R4, !PT ;  /* 0x0000000430047209 */ /* 0x000fe40007810000 */
[----:B------:R-:W-:Y:S02]  /*17df0*/  ISETP.GT.AND P1, PT, R0, 0x28, PT ;  /* 0x000000280000780c */ /* 0x000fe40003f24270 */
[----:B------:R-:W-:Y:S02]  /*17e00*/  FMNMX.FTZ R6, R17, R6, !PT ;  /* 0x0000000611067209 */ /* 0x000fe40007810000 */
[----:B------:R-:W-:Y:S02]  /*17e10*/  FMNMX.FTZ R2, R184, R2, !PT ;  /* 0x00000002b8027209 */ /* 0x000fe40007810000 */
[----:B------:R-:W-:Y:S02]  /*17e20*/  FSEL R58, R203, -INF , P1 ;  /* 0xff800000cb3a7808 */ /* 0x000fe40000800000 */
[----:B------:R-:W-:Y:S02]  /*17e30*/  ISETP.GT.AND P1, PT, R5, 0x18, PT ;  /* 0x000000180500780c */ /* 0x000fe40003f24270 */
[----:B------:R-:W-:Y:S02]  /*17e40*/  FSEL R27, R248, -INF , P2 ;  /* 0xff800000f81b7808 */ /* 0x000fe40001000000 */
[----:B------:R-:W-:Y:S02]  /*17e50*/  ISETP.GT.AND P0, PT, R0, 0x29, PT ;  /* 0x000000290000780c */ /* 0x000fe40003f04270 */
[----:B------:R-:W-:Y:S02]  /*17e60*/  FMNMX.FTZ R4, R56, R4, !PT ;  /* 0x0000000438047209 */ /* 0x000fe40007810000 */
        /* <DEDUP_REMOVED lines=11> */
[----:B------:R-:W-:Y:S02]  /*17f20*/  ISETP.GT.AND P1, PT, R5, 0x20, PT ;  /* 0x000000200500780c */ /* 0x000fe40003f24270 */
[----:B------:R-:W-:Y:S02]  /*17f30*/  FSEL R97, R197, -INF , P2 ;  /* 0xff800000c5617808 */ /* 0x000fe40001000000 */
[----:B------:R-:W-:Y:S02]  /*17f40*/  FSEL R24, R246, -INF , P0 ;  /* 0xff800000f6187808 */ /* 0x000fe40000000000 */
[----:B------:R-:W-:Y:S02]  /*17f50*/  FMNMX.FTZ R4, R60, R4, !PT ;  /* 0x000000043c047209 */ /* 0x000fe40007810000 */
[----:B------:R-:W-:Y:S02]  /*17f60*/  FMNMX.FTZ R6, R25, R6, !PT ;  /* 0x0000000619067209 */ /* 0x000fe40007810000 */
[----:B------:R-:W-:Y:S02]  /*17f70*/  FMNMX.FTZ R2, R217, R2, !PT ;  /* 0x00000002d9027209 */ /* 0x000fe40007810000 */
[----:B------:R-:W-:Y:S02]  /*17f80*/  FSEL R98, R50, -INF , P3 ;  /* 0xff80000032627808 */ /* 0x000fe40001800000 */
[----:B------:R-:W-:Y:S02]  /*17f90*/  FMNMX.FTZ R4, R97, R4, !PT ;  /* 0x0000000461047209 */ /* 0x000fe40007810000 */
[----:B------:R-:W-:Y:S02]  /*17fa0*/  ISETP.GT.AND P0, PT, R5, 0x21, PT ;  /* 0x000000210500780c */ /* 0x000fe40003f04270 */
[----:B------:R-:W-:Y:S02]  /*17fb0*/  FSEL R50, R213, -INF , P1 ;  /* 0xff800000d5327808 */ /* 0x000fe40000800000 */
[----:B------:R-:W-:Y:S02]  /*17fc0*/  ISETP.GT.AND P2, PT, R0, 0x38, PT ;  /* 0x000000380000780c */ /* 0x000fe40003f44270 */
[----:B------:R-:W-:Y:S02]  /*17fd0*/  FMNMX.FTZ R6, R24, R6, !PT ;  /* 0x0000000618067209 */ /* 0x000fe40007810000 */
[----:B------:R-:W-:Y:S02]  /*17fe0*/  FMNMX.FTZ R2, R243, R2, !PT ;  /* 0x00000002f3027209 */ /* 0x000fe40007810000 */
[----:B------:R-:W-:Y:S02]  /*17ff0*/  FMNMX.FTZ R4, R98, R4, !PT ;  /* 0x0000000462047209 */ /* 0x000fe40007810000 */
[----:B------:R-:W-:Y:S02]  /*18000*/  ISETP.GT.AND P3, PT, R0, 0x39, PT ;  /* 0x000000390000780c */ /* 0x000fe40003f64270 */
[----:B------:R-:W-:Y:S02]  /*18010*/  ISETP.GT.AND P1, PT, R5, 0x28, PT ;  /* 0x000000280500780c */ /* 0x000fe40003f24270 */
[----:B------:R-:W-:Y:S02]  /*18020*/  FMNMX.FTZ R6, R50, R6, !PT ;  /* 0x0000000632067209 */ /* 0x000fe40007810000 */
[----:B------:R-:W-:Y:S02]  /*18030*/  FSEL R105, R57, -INF , P2 ;  /* 0xff80000039697808 */ /* 0x000fe40001000000 */
[----:B------:R-:W-:Y:S02]  /*18040*/  FSEL R57, R215, -INF , P0 ;  /* 0xff800000d7397808 */ /* 0x000fe40000000000 */
[----:B------:R-:W-:Y:S02]  /*18050*/  FMNMX.FTZ R2, R223, R2, !PT ;  /* 0x00000002df027209 */ /* 0x000fe40007810000 */
[----:B------:R-:W-:Y:S02]  /*18060*/  FSEL R106, R59, -INF , P3 ;  /* 0xff8000003b6a7808 */ /* 0x000fe40001800000 */
[----:B------:R-:W-:Y:S02]  /*18070*/  ISETP.GT.AND P2, PT, R0, 0x40, PT ;  /* 0x000000400000780c */ /* 0x000fe40003f44270 */
[----:B------:R-:W-:Y:S02]  /*18080*/  ISETP.GT.AND P0, PT, R5, 0x29, PT ;  /* 0x000000290500780c */ /* 0x000fe40003f04270 */
[----:B------:R-:W-:Y:S02]  /*18090*/  FSEL R59, R209, -INF , P1 ;  /* 0xff800000d13b7808 */ /* 0x000fe40000800000 */
[----:B------:R-:W-:Y:S02]  /*180a0*/  FMNMX.FTZ R4, R105, R4, !PT ;  /* 0x0000000469047209 */ /* 0x000fe40007810000 */
[----:B------:R-:W-:Y:S02]  /*180b0*/  FMNMX.FTZ R6, R57, R6, !PT ;  /* 0x0000000639067209 */ /* 0x000fe40007810000 */
[----:B------:R-:W-:Y:S02]  /*180c0*/  FMNMX.FTZ R2, R244, R2, !PT ;  /* 0x00000002f4027209 */ /* 0x000fe40007810000 */
[----:B------:R-:W-:Y:S02]  /*180d0*/  FSEL R211, R115, -INF , P4 ;  /* 0xff80000073d37808 */ /* 0x000fe40002000000 */
[----:B------:R-:W-:Y:S02]  /*180e0*/  ISETP.GT.AND P1, PT, R5, 0x30, PT ;  /* 0x000000300500780c */ /* 0x000fe40003f24270 */
[----:B------:R-:W-:Y:S02]  /*180f0*/  FSEL R115, R61, -INF , P2 ;  /* 0xff8000003d737808 */ /* 0x000fe40001000000 */
[----:B------:R-:W-:Y:S02]  /*18100*/  FMNMX.FTZ R4, R106, R4, !PT ;  /* 0x000000046a047209 */ /* 0x000fe40007810000 */
[----:B------:R-:W-:Y:S02]  /*18110*/  FSEL R61, R210, -INF , P0 ;  /* 0xff800000d23d7808 */ /* 0x000fe40000000000 */
[----:B------:R-:W-:Y:S02]  /*18120*/  FMNMX.FTZ R6, R59, R6, !PT ;  /* 0x000000063b067209 */ /* 0x000fe40007810000 */
[----:B------:R-:W-:Y:S02]  /*18130*/  ISETP.GT.AND P4, PT, R0, 0x41, PT ;  /* 0x000000410000780c */ /* 0x000fe40003f84270 */
[----:B------:R-:W-:Y:S02]  /*18140*/  FMNMX.FTZ R2, R222, R2, !PT ;  /* 0x00000002de027209 */ /* 0x000fe40007810000 */
[----:B------:R-:W-:Y:S02]  /*18150*/  FSEL R99, R200, -INF , P1 ;  /* 0xff800000c8637808 */ /* 0x000fe40000800000 */
[----:B------:R-:W-:Y:S02]  /*18160*/  FMNMX.FTZ R4, R115, R4, !PT ;  /* 0x0000000473047209 */ /* 0x000fe40007810000 */
[----:B------:R-:W-:Y:S02]  /*18170*/  FMNMX.FTZ R6, R61, R6, !PT ;  /* 0x000000063d067209 */ /* 0x000fe40007810000 */
[----:B------:R-:W-:Y:S02]  /*18180*/  ISETP.GT.AND P0, PT, R5, 0x31, PT ;  /* 0x000000310500780c */ /* 0x000fe40003f04270 */
[----:B------:R-:W-:Y:S02]  /*18190*/  FSEL R186, R186, -INF , P4 ;  /* 0xff800000baba7808 */ /* 0x000fe40002000000 */
[C---:B------:R-:W-:Y:S02]  /*181a0*/  ISETP.GT.AND P3, PT, R0.reuse, 0x48, PT ;  /* 0x000000480000780c */ /* 0x040fe40003f64270 */
[----:B------:R-:W-:Y:S02]  /*181b0*/  ISETP.GT.AND P4, PT, R0, 0x49, PT ;  /* 0x000000490000780c */ /* 0x000fe40003f84270 */
[----:B------:R-:W-:Y:S02]  /*181c0*/  FMNMX.FTZ R2, R212, R2, !PT ;  /* 0x00000002d4027209 */ /* 0x000fe40007810000 */
[----:B------:R-:W-:Y:S02]  /*181d0*/  FMNMX.FTZ R7, R99, R6, !PT ;  /* 0x0000000663077209 */ /* 0x000fe40007810000 */
[----:B------:R-:W-:Y:S02]  /*181e0*/  FSEL R102, R201, -INF , P0 ;  /* 0xff800000c9667808 */ /* 0x000fe40000000000 */
[----:B------:R-:W-:Y:S02]  /*181f0*/  ISETP.GT.AND P2, PT, R5, 0x38, PT ;  /* 0x000000380500780c */ /* 0x000fe40003f44270 */
[----:B------:R-:W-:Y:S02]  /*18200*/  FSEL R191, R185, -INF , P3 ;  /* 0xff800000b9bf7808 */ /* 0x000fe40001800000 */
[----:B------:R-:W-:Y:S02]  /*18210*/  FMNMX.FTZ R4, R186, R4, !PT ;  /* 0x00000004ba047209 */ /* 0x000fe40007810000 */
[C---:B------:R-:W-:Y:S02]  /*18220*/  ISETP.GT.AND P3, PT, R0.reuse, 0x50, PT ;  /* 0x000000500000780c */ /* 0x040fe40003f64270 */
[----:B------:R-:W-:Y:S02]  /*18230*/  FSEL R193, R193, -INF , P4 ;  /* 0xff800000c1c17808 */ /* 0x000fe40002000000 */
[----:B------:R-:W-:Y:S02]  /*18240*/  ISETP.GT.AND P4, PT, R0, 0x51, PT ;  /* 0x000000510000780c */ /* 0x000fe40003f84270 */
[----:B------:R-:W-:Y:S02]  /*18250*/  FMNMX.FTZ R2, R216, R2, !PT ;  /* 0x00000002d8027209 */ /* 0x000fe40007810000 */
[----:B------:R-:W-:Y:S02]  /*18260*/  ISETP.GT.AND P1, PT, R5, 0x39, PT ;  /* 0x000000390500780c */ /* 0x000fe40003f24270 */
[----:B------:R-:W-:Y:S02]  /*18270*/  FSEL R252, R72, -INF , P3 ;  /* 0xff80000048fc7808 */ /* 0x000fe40001800000 */
[----:B------:R-:W-:Y:S02]  /*18280*/  FSEL R247, R76, -INF , P4 ;  /* 0xff8000004cf77808 */ /* 0x000fe40002000000 */
[----:B------:R-:W-:Y:S02]  /*18290*/  FMNMX.FTZ R6, R191, R4, !PT ;  /* 0x00000004bf067209 */ /* 0x000fe40007810000 */
[----:B------:R-:W-:Y:S02]  /*182a0*/  FMNMX.FTZ R4, R102, R7, !PT ;  /* 0x0000000766047209 */ /* 0x000fe40007810000 */
[----:B------:R-:W-:Y:S02]  /*182b0*/  FSEL R103, R199, -INF , P2 ;  /* 0xff800000c7677808 */ /* 0x000fe40001000000 */
[----:B------:R-:W-:Y:S02]  /*182c0*/  ISETP.GT.AND P2, PT, R5, 0x41, PT ;  /* 0x000000410500780c */ /* 0x000fe40003f44270 */
[C---:B------:R-:W-:Y:S02]  /*182d0*/  ISETP.GT.AND P3, PT, R0.reuse, 0x58, PT ;  /* 0x000000580000780c */ /* 0x040fe40003f64270 */
[----:B------:R-:W-:Y:S02]  /*182e0*/  ISETP.GT.AND P4, PT, R0, 0x59, PT ;  /* 0x000000590000780c */ /* 0x000fe40003f84270 */
[----:B------:R-:W-:Y:S02]  /*182f0*/  FMNMX.FTZ R2, R211, R2, !PT ;  /* 0x00000002d3027209 */ /* 0x000fe40007810000 */
[----:B------:R-:W-:Y:S02]  /*18300*/  ISETP.GT.AND P0, PT, R5, 0x40, PT ;  /* 0x000000400500780c */ /* 0x000fe40003f04270 */
[----:B------:R-:W-:Y:S01]  /*18310*/  FSEL R104, R202, -INF , P1 ;  /* 0xff800000ca687808 */ /* 0x000fe20000800000 */
[----:B------:R-:W1:Y:S01]  /*18320*/  SHFL.BFLY PT, R8, R2, 0x2, 0x1f ;  /* 0x0c401f0002087f89 */ /* 0x000e6200000e0000 */
[----:B------:R-:W-:Y:S02]  /*18330*/  ISETP.GT.AND P1, PT, R0, 0x60, PT ;  /* 0x000000600000780c */ /* 0x000fe40003f24270 */
[----:B------:R-:W-:Y:S02]  /*18340*/  FSEL R202, R77, -INF , P3 ;  /* 0xff8000004dca7808 */ /* 0x000fe40001800000 */
[----:B------:R-:W-:Y:S02]  /*18350*/  FSEL R112, R198, -INF , P2 ;  /* 0xff800000c6707808 */ /* 0x000fe40001000000 */
[C---:B------:R-:W-:Y:S02]  /*18360*/  ISETP.GT.AND P2, PT, R0.reuse, 0x61, PT ;  /* 0x000000610000780c */ /* 0x040fe40003f44270 */
[----:B------:R-:W-:Y:S02]  /*18370*/  FSEL R199, R75, -INF , P4 ;  /* 0xff8000004bc77808 */ /* 0x000fe40002000000 */
[C---:B------:R-:W-:Y:S02]  /*18380*/  ISETP.GT.AND P3, PT, R0.reuse, 0x68, PT ;  /* 0x000000680000780c */ /* 0x040fe40003f64270 */
[----:B------:R-:W-:Y:S02]  /*18390*/  ISETP.GT.AND P4, PT, R0, 0x69, PT ;  /* 0x000000690000780c */ /* 0x000fe40003f84270 */
[----:B------:R-:W-:Y:S02]  /*183a0*/  FMNMX.FTZ R0, R193, R6, !PT ;  /* 0x00000006c1007209 */ /* 0x000fe40007810000 */
[----:B------:R-:W-:Y:S02]  /*183b0*/  FMNMX.FTZ R4, R103, R4, !PT ;  /* 0x0000000467047209 */ /* 0x000fe40007810000 */
[----:B------:R-:W-:Y:S02]  /*183c0*/  FSEL R111, R196, -INF , P0 ;  /* 0xff800000c46f7808 */ /* 0x000fe40000000000 */
[----:B------:R-:W-:Y:S02]  /*183d0*/  FMNMX.FTZ R0, R252, R0, !PT ;  /* 0x00000000fc007209 */ /* 0x000fe40007810000 */
[----:B------:R-:W-:Y:S02]  /*183e0*/  FMNMX.FTZ R6, R104, R4, !PT ;  /* 0x0000000468067209 */ /* 0x000fe40007810000 */
[----:B------:R-:W-:Y:S02]  /*183f0*/  FMNMX.FTZ R4, R247, R0, !PT ;  /* 0x00000000f7047209 */ /* 0x000fe40007810000 */
[----:B------:R-:W-:Y:S02]  /*18400*/  FMNMX.FTZ R0, R111, R6, !PT ;  /* 0x000000066f007209 */ /* 0x000fe40007810000 */
[----:B------:R-:W-:Y:S02]  /*18410*/  ISETP.GT.AND P0, PT, R5, 0x48, PT ;  /* 0x000000480500780c */ /* 0x000fe40003f04270 */
[----:B------:R-:W-:Y:S02]  /*18420*/  FMNMX.FTZ R0, R112, R0, !PT ;  /* 0x0000000070007209 */ /* 0x000fe40007810000 */
[----:B------:R-:W-:Y:S02]  /*18430*/  FSEL R185, R195, -INF , P0 ;  /* 0xff800000c3b97808 */ /* 0x000fe40000000000 */
[----:B------:R-:W-:Y:S02]  /*18440*/  ISETP.GT.AND P0, PT, R5, 0x49, PT ;  /* 0x000000490500780c */ /* 0x000fe40003f04270 */
[----:B------:R-:W-:Y:S02]  /*18450*/  FMNMX.FTZ R0, R185, R0, !PT ;  /* 0x00000000b9007209 */ /* 0x000fe40007810000 */
[----:B------:R-:W-:Y:S02]  /*18460*/  FSEL R114, R79, -INF , P0 ;  /* 0xff8000004f727808 */ /* 0x000fe40000000000 */
[C---:B------:R-:W-:Y:S02]  /*18470*/  ISETP.GT.AND P0, PT, R5.reuse, 0x50, PT ;  /* 0x000000500500780c */ /* 0x040fe40003f04270 */
[----:B------:R-:W-:Y:S02]  /*18480*/  FSEL R251, R52, -INF , P1 ;  /* 0xff80000034fb7808 */ /* 0x000fe40000800000 */
[----:B------:R-:W-:Y:S02]  /*18490*/  FMNMX.FTZ R0, R114, R0, !PT ;  /* 0x0000000072007209 */ /* 0x000fe40007810000 */
[----:B------:R-:W-:Y:S02]  /*184a0*/  FSEL R206, R90, -INF , P0 ;  /* 0xff8000005ace7808 */ /* 0x000fe40000000000 */
[----:B------:R-:W-:Y:S02]  /*184b0*/  ISETP.GT.AND P1, PT, R5, 0x51, PT ;  /* 0x000000510500780c */ /* 0x000fe40003f24270 */
[----:B------:R-:W-:Y:S02]  /*184c0*/  FSEL R215, R108, -INF , P3 ;  /* 0xff8000006cd77808 */ /* 0x000fe40001800000 */
[----:B------:R-:W-:Y:S02]  /*184d0*/  FSEL R108, R91, -INF , P1 ;  /* 0xff8000005b6c7808 */ /* 0x000fe40000800000 */
[C---:B------:R-:W-:Y:S02]  /*184e0*/  ISETP.GT.AND P0, PT, R5.reuse, 0x58, PT ;  /* 0x000000580500780c */ /* 0x040fe40003f04270 */
[----:B------:R-:W-:Y:S02]  /*184f0*/  FMNMX.FTZ R0, R206, R0, !PT ;  /* 0x00000000ce007209 */ /* 0x000fe40007810000 */
[----:B-1----:R-:W-:Y:S02]  /*18500*/  FMNMX.FTZ R2, R2, R8, !PT ;  /* 0x0000000802027209 */ /* 0x002fe40007810000 */
[----:B------:R-:W-:Y:S02]  /*18510*/  FSEL R246, R78, -INF , P0 ;  /* 0xff8000004ef67808 */ /* 0x000fe40000000000 */
[C---:B------:R-:W-:Y:S01]  /*18520*/  ISETP.GT.AND P3, PT, R5.reuse, 0x59, PT ;  /* 0x000000590500780c */ /* 0x040fe20003f64270 */
[----:B------:R-:W1:Y:S01]  /*18530*/  SHFL.BFLY PT, R72, R2, 0x1, 0x1f ;  /* 0x0c201f0002487f89 */ /* 0x000e6200000e0000 */
[----:B------:R-:W-:Y:S02]  /*18540*/  FMNMX.FTZ R0, R108, R0, !PT ;  /* 0x000000006c007209 */ /* 0x000fe40007810000 */
[----:B------:R-:W-:Y:S02]  /*18550*/  ISETP.GT.AND P0, PT, R5, 0x60, PT ;  /* 0x000000600500780c */ /* 0x000fe40003f04270 */
[----:B------:R-:W-:Y:S02]  /*18560*/  FSEL R221, R95, -INF , P3 ;  /* 0xff8000005fdd7808 */ /* 0x000fe40001800000 */
[----:B------:R-:W-:Y:S02]  /*18570*/  FMNMX.FTZ R0, R246, R0, !PT ;  /* 0x00000000f6007209 */ /* 0x000fe40007810000 */
[----:B------:R-:W-:Y:S02]  /*18580*/  FSEL R219, R55, -INF , P0 ;  /* 0xff80000037db7808 */ /* 0x000fe40000000000 */
[----:B------:R-:W-:Y:S02]  /*18590*/  ISETP.GT.AND P3, PT, R5, 0x61, PT ;  /* 0x000000610500780c */ /* 0x000fe40003f64270 */
[----:B------:R-:W-:Y:S02]  /*185a0*/  FMNMX.FTZ R0, R221, R0, !PT ;  /* 0x00000000dd007209 */ /* 0x000fe40007810000 */
[----:B------:R-:W-:Y:S02]  /*185b0*/  FSEL R214, R54, -INF , P3 ;  /* 0xff80000036d67808 */ /* 0x000fe40001800000 */
[----:B------:R-:W-:Y:S02]  /*185c0*/  ISETP.GT.AND P1, PT, R5, 0x68, PT ;  /* 0x000000680500780c */ /* 0x000fe40003f24270 */
[----:B------:R-:W-:Y:S02]  /*185d0*/  FMNMX.FTZ R4, R202, R4, !PT ;  /* 0x00000004ca047209 */ /* 0x000fe40007810000 */
[----:B------:R-:W-:Y:S02]  /*185e0*/  FMNMX.FTZ R0, R219, R0, !PT ;  /* 0x00000000db007209 */ /* 0x000fe40007810000 */
[----:B------:R-:W-:Y:S02]  /*185f0*/  FMNMX.FTZ R4, R199, R4, !PT ;  /* 0x00000004c7047209 */ /* 0x000fe40007810000 */
[----:B------:R-:W-:Y:S02]  /*18600*/  ISETP.GT.AND P0, PT, R5, 0x69, PT ;  /* 0x000000690500780c */ /* 0x000fe40003f04270 */
[----:B------:R-:W-:Y:S02]  /*18610*/  FSEL R209, R110, -INF , P1 ;  /* 0xff8000006ed17808 */ /* 0x000fe40000800000 */
[----:B------:R-:W-:Y:S02]  /*18620*/  FMNMX.FTZ R0, R214, R0, !PT ;  /* 0x00000000d6007209 */ /* 0x000fe40007810000 */
[----:B------:R-:W-:Y:S02]  /*18630*/  FSEL R245, R53, -INF , P2 ;  /* 0xff80000035f57808 */ /* 0x000fe40001000000 */
[----:B------:R-:W-:Y:S01]  /*18640*/  FSEL R74, R74, -INF , P0 ;  /* 0xff8000004a4a7808 */ /* 0x000fe20000000000 */
[----:B------:R-:W-:Y:S01]  /*18650*/  LDSM.16.MT88.4 R52, [R225+0x100] ;  /* 0x00010000e134783b */ /* 0x000fe20000004200 */
        /* <DEDUP_REMOVED lines=9> */
[----:B------:R-:W-:Y:S02]  /*186f0*/  FSETP.NEU.FTZ.AND P1, PT, R72, -INF , PT ;  /* 0xff8000004800780b */ /* 0x000fe40003f3d000 */
[----:B------:R-:W-:Y:S02]  /*18700*/  FMNMX.FTZ R4, R208, R4, !PT ;  /* 0x00000004d0047209 */ /* 0x000fe40007810000 */
[----:B------:R-:W-:Y:S02]  /*18710*/  FSEL R96, R96, RZ, P1 ;  /* 0x000000ff60607208 */ /* 0x000fe40000800000 */
[----:B------:R-:W-:Y:S01]  /*18720*/  FMNMX.FTZ R73, R73, R9, !PT ;  /* 0x0000000949497209 */ /* 0x000fe20007810000 */
[----:B------:R-:W2:Y:S03]  /*18730*/  SHFL.BFLY PT, R7, R4, 0x2, 0x1f ;  /* 0x0c401f0004077f89 */ /* 0x000ea600000e0000 */
[C---:B------:R-:W-:Y:S01]  /*18740*/  FSETP.NEU.FTZ.AND P2, PT, R73.reuse, -INF , PT ;  /* 0xff8000004900780b */ /* 0x040fe20003f5d000 */
[----:B------:R-:W-:Y:S05]  /*18750*/  FMUL.FTZ R75, R73, c[0x0][0x2d0] ;  /* 0x0000b400494b7a20 */ /* 0x000fea0000410000 */
[----:B------:R-:W-:Y:S02]  /*18760*/  FSEL R75, R75, RZ, P2 ;  /* 0x000000ff4b4b7208 */ /* 0x000fe40001000000 */
[----:B-1----:R-:W-:Y:S01]  /*18770*/  FMNMX.FTZ R0, R0, R2, !PT ;  /* 0x0000000200007209 */ /* 0x002fe20007810000 */
[--C-:B------:R-:W-:Y:S02]  /*18780*/  FFMA.FTZ R2, R22, c[0x0][0x2d0], -R96.reuse ;  /* 0x0000b40016027a23 */ /* 0x100fe40000010860 */
[--C-:B------:R-:W-:Y:S02]  /*18790*/  FFMA.FTZ R5, R14, c[0x0][0x2d0], -R75.reuse ;  /* 0x0000b4000e057a23 */ /* 0x100fe4000001084b */
[----:B------:R1:W-:Y:S01]  /*187a0*/  MUFU.EX2 R200, R2 ;  /* 0x0000000200c87308 */ /* 0x0003e20000000800 */
[--C-:B------:R-:W-:Y:S01]  /*187b0*/  FFMA.FTZ R6, R10, c[0x0][0x2d0], -R75.reuse ;  /* 0x0000b4000a067a23 */ /* 0x100fe2000001084b */
[----:B--2---:R-:W-:Y:S01]  /*187c0*/  FMNMX.FTZ R4, R4, R7, !PT ;  /* 0x0000000704047209 */ /* 0x004fe20007810000 */
[--C-:B------:R-:W-:Y:S07]  /*187d0*/  FFMA.FTZ R7, R38, c[0x0][0x2d0], -R75.reuse ;  /* 0x0000b40026077a23 */ /* 0x100fee000001084b */
[----:B------:R2:W-:Y:S01]  /*187e0*/  MUFU.EX2 R220, R6 ;  /* 0x0000000600dc7308 */ /* 0x0005e20000000800 */
[----:B------:R-:W3:Y:S09]  /*187f0*/  SHFL.BFLY PT, R71, R4, 0x1, 0x1f ;  /* 0x0c201f0004477f89 */ /* 0x000ef200000e0000 */
[----:B------:R4:W4:Y:S01]  /*18800*/  MUFU.EX2 R250, R5 ;  /* 0x0000000500fa7308 */ /* 0x0009220000000800 */
[----:B-1----:R-:W1:Y:S09]  /*18810*/  SHFL.BFLY PT, R2, R0, 0x1, 0x1f ;  /* 0x0c201f0000027f89 */ /* 0x002e7200000e0000 */
[----:B------:R-:W-:Y:S01]  /*18820*/  MUFU.EX2 R232, R7 ;  /* 0x0000000700e87308 */ /* 0x000fe20000000800 */
[--C-:B--2---:R-:W-:Y:S01]  /*18830*/  FFMA.FTZ R6, R40, c[0x0][0x2d0], -R75.reuse ;  /* 0x0000b40028067a23 */ /* 0x104fe2000001084b */
[----:B---3--:R-:W-:Y:S01]  /*18840*/  FMNMX.FTZ R71, R4, R71, !PT ;  /* 0x0000004704477209 */ /* 0x008fe20007810000 */
[--C-:B------:R-:W-:Y:S03]  /*18850*/  FFMA.FTZ R4, R26, c[0x0][0x2d0], -R96.reuse ;  /* 0x0000b4001a047a23 */ /* 0x100fe60000010860 */
[C---:B------:R-:W-:Y:S04]  /*18860*/  FSETP.NEU.FTZ.AND P0, PT, R71.reuse, -INF , PT ;  /* 0xff8000004700780b */ /* 0x040fe80003f1d000 */
[----:B------:R-:W2:Y:S01]  /*18870*/  MUFU.EX2 R235, R4 ;  /* 0x0000000400eb7308 */ /* 0x000ea20000000800 */
[----:B------:R-:W-:Y:S02]  /*18880*/  FMUL.FTZ R100, R71, c[0x0][0x2d0] ;  /* 0x0000b40047647a20 */ /* 0x000fe40000410000 */
[--C-:B----4-:R-:W-:Y:S01]  /*18890*/  FFMA.FTZ R5, R23, c[0x0][0x2d0], -R75.reuse ;  /* 0x0000b40017057a23 */ /* 0x110fe2000001084b */
[----:B------:R-:W-:Y:S02]  /*188a0*/  F2FP.BF16.PACK_AB R76, R250, R220 ;  /* 0x000000dcfa4c723e */ /* 0x000fe400000010ff */
[----:B------:R-:W-:Y:S02]  /*188b0*/  FSEL R100, R100, RZ, P0 ;  /* 0x000000ff64647208 */ /* 0x000fe40000000000 */
[----:B-1----:R-:W-:Y:S02]  /*188c0*/  FMNMX.FTZ R70, R2, R0, !PT ;  /* 0x0000000002467209 */ /* 0x002fe40007810000 */
[----:B------:R1:W-:Y:S01]  /*188d0*/  MUFU.EX2 R228, R6 ;  /* 0x0000000600e47308 */ /* 0x0003e20000000800 */
[----:B------:R-:W-:Y:S02]  /*188e0*/  FFMA.FTZ R2, R35, c[0x0][0x2d0], -R96 ;  /* 0x0000b40023027a23 */ /* 0x000fe40000010860 */
[--C-:B------:R-:W-:Y:S01]  /*188f0*/  FFMA.FTZ R0, R15, c[0x0][0x2d0], -R100.reuse ;  /* 0x0000b4000f007a23 */ /* 0x100fe20000010864 */
[C---:B------:R-:W-:Y:S01]  /*18900*/  FSETP.NEU.FTZ.AND P3, PT, R70.reuse, -INF , PT ;  /* 0xff8000004600780b */ /* 0x040fe20003f7d000 */
[----:B------:R-:W-:Y:S05]  /*18910*/  FMUL.FTZ R101, R70, c[0x0][0x2d0] ;  /* 0x0000b40046657a20 */ /* 0x000fea0000410000 */
[----:B------:R3:W-:Y:S01]  /*18920*/  MUFU.EX2 R201, R0 ;  /* 0x0000000000c97308 */ /* 0x0007e20000000800 */
[----:B------:R-:W-:Y:S02]  /*18930*/  FSEL R101, R101, RZ, P3 ;  /* 0x000000ff65657208 */ /* 0x000fe40001800000 */
[----:B--2---:R-:W-:Y:S01]  /*18940*/  F2FP.BF16.PACK_AB R79, R235, R200 ;  /* 0x000000c8eb4f723e */ /* 0x004fe200000010ff */
[--C-:B------:R-:W-:Y:S06]  /*18950*/  FFMA.FTZ R4, R12, c[0x0][0x2d0], -R100.reuse ;  /* 0x0000b4000c047a23 */ /* 0x100fec0000010864 */
[----:B------:R2:W-:Y:S01]  /*18960*/  MUFU.EX2 R231, R2 ;  /* 0x0000000200e77308 */ /* 0x0005e20000000800 */
[----:B-1----:R-:W-:Y:S09]  /*18970*/  FFMA.FTZ R6, R44, c[0x0][0x2d0], -R75 ;  /* 0x0000b4002c067a23 */ /* 0x002ff2000001084b */
[----:B------:R1:W-:Y:S01]  /*18980*/  MUFU.EX2 R205, R4 ;  /* 0x0000000400cd7308 */ /* 0x0003e20000000800 */
[----:B---3--:R-:W-:Y:S09]  /*18990*/  FFMA.FTZ R0, R19, c[0x0][0x2d0], -R100 ;  /* 0x0000b40013007a23 */ /* 0x008ff20000010864 */
[----:B------:R3:W4:Y:S01]  /*189a0*/  MUFU.EX2 R234, R0 ;  /* 0x0000000000ea7308 */ /* 0x0007220000000800 */
[----:B--2---:R-:W-:Y:S09]  /*189b0*/  FFMA.FTZ R2, R41, c[0x0][0x2d0], -R96 ;  /* 0x0000b40029027a23 */ /* 0x004ff20000010860 */
[----:B------:R2:W-:Y:S01]  /*189c0*/  MUFU.EX2 R35, R2 ;  /* 0x0000000200237308 */ /* 0x0005e20000000800 */
[----:B-1----:R-:W-:Y:S09]  /*189d0*/  FFMA.FTZ R4, R16, c[0x0][0x2d0], -R100 ;  /* 0x0000b40010047a23 */ /* 0x002ff20000010864 */
[----:B------:R1:W-:Y:S01]  /*189e0*/  MUFU.EX2 R68, R4 ;  /* 0x0000000400447308 */ /* 0x0003e20000000800 */
[----:B---3--:R-:W-:Y:S01]  /*189f0*/  FFMA.FTZ R0, R11, c[0x0][0x2d0], -R101 ;  /* 0x0000b4000b007a23 */ /* 0x008fe20000010865 */
[----:B----4-:R-:W-:Y:S08]  /*18a00*/  F2FP.BF16.PACK_AB R66, R234, R201 ;  /* 0x000000c9ea42723e */ /* 0x010ff000000010ff */
[----:B------:R3:W-:Y:S01]  /*18a10*/  MUFU.EX2 R204, R0 ;  /* 0x0000000000cc7308 */ /* 0x0007e20000000800 */
[----:B--2---:R-:W-:Y:S09]  /*18a20*/  FSEL R2, R72, RZ, P1 ;  /* 0x000000ff48027208 */ /* 0x004ff20000800000 */
[----:B------:R-:W-:Y:S01]  /*18a30*/  MUFU.EX2 R40, R6 ;  /* 0x0000000600287308 */ /* 0x000fe20000000800 */
[----:B-1----:R-:W-:Y:S09]  /*18a40*/  FFMA.FTZ R4, R43, c[0x0][0x2d0], -R75 ;  /* 0x0000b4002b047a23 */ /* 0x002ff2000001084b */
[----:B------:R1:W-:Y:S01]  /*18a50*/  MUFU.EX2 R213, R5 ;  /* 0x0000000500d57308 */ /* 0x0003e20000000800 */
[----:B---3--:R-:W-:Y:S09]  /*18a60*/  FFMA.FTZ R0, R18, c[0x0][0x2d0], -R101 ;  /* 0x0000b40012007a23 */ /* 0x008ff20000010865 */
[----:B------:R2:W3:Y:S10]  /*18a70*/  MUFU.EX2 R197, R0 ;  /* 0x0000000000c57308 */ /* 0x0004f40000000800 */
[----:B------:R4:W-:Y:S01]  /*18a80*/  MUFU.EX2 R196, R4 ;  /* 0x0000000400c47308 */ /* 0x0009e20000000800 */
[----:B-1----:R-:W-:Y:S09]  /*18a90*/  FFMA.FTZ R5, R29, c[0x0][0x2d0], -R75 ;  /* 0x0000b4001d057a23 */ /* 0x002ff2000001084b */
[----:B------:R1:W-:Y:S01]  /*18aa0*/  MUFU.EX2 R64, R5 ;  /* 0x0000000500407308 */ /* 0x0003e20000000800 */
[--C-:B--2---:R-:W-:Y:S01]  /*18ab0*/  FFMA.FTZ R0, R20, c[0x0][0x2d0], -R101.reuse ;  /* 0x0000b40014007a23 */ /* 0x104fe20000010865 */
[----:B---3--:R-:W-:Y:S08]  /*18ac0*/  F2FP.BF16.PACK_AB R65, R197, R204 ;  /* 0x000000ccc541723e */ /* 0x008ff000000010ff */
[----:B------:R2:W-:Y:S01]  /*18ad0*/  MUFU.EX2 R67, R0 ;  /* 0x0000000000437308 */ /* 0x0005e20000000800 */
[--C-:B----4-:R-:W-:Y:S09]  /*18ae0*/  FFMA.FTZ R4, R39, c[0x0][0x2d0], -R96.reuse ;  /* 0x0000b40027047a23 */ /* 0x110ff20000010860 */
[----:B------:R-:W-:Y:S01]  /*18af0*/  MUFU.EX2 R86, R4 ;  /* 0x0000000400567308 */ /* 0x000fe20000000800 */
[--C-:B-1----:R-:W-:Y:S09]  /*18b00*/  FFMA.FTZ R5, R13, c[0x0][0x2d0], -R96.reuse ;  /* 0x0000b4000d057a23 */ /* 0x102ff20000010860 */
[----:B------:R1:W-:Y:S01]  /*18b10*/  MUFU.EX2 R207, R5 ;  /* 0x0000000500cf7308 */ /* 0x0003e20000000800 */
[----:B--2---:R-:W-:Y:S09]  /*18b20*/  FFMA.FTZ R0, R17, c[0x0][0x2d0], -R101 ;  /* 0x0000b40011007a23 */ /* 0x004ff20000010865 */
[----:B------:R2:W-:Y:S01]  /*18b30*/  MUFU.EX2 R233, R0 ;  /* 0x0000000000e97308 */ /* 0x0005e20000000800 */
[--C-:B-1----:R-:W-:Y:S02]  /*18b40*/  FFMA.FTZ R5, R21, c[0x0][0x2d0], -R96.reuse ;  /* 0x0000b40015057a23 */ /* 0x102fe40000010860 */
[----:B------:R-:W1:Y:S07]  /*18b50*/  LDSM.16.MT88.4 R20, [R224+0x100] ;  /* 0x00010000e014783b */ /* 0x000e6e0000004200 */
[----:B------:R3:W4:Y:S01]  /*18b60*/  MUFU.EX2 R210, R5 ;  /* 0x0000000500d27308 */ /* 0x0007220000000800 */
[--C-:B--2---:R-:W-:Y:S09]  /*18b70*/  FFMA.FTZ R0, R34, c[0x0][0x2d0], -R96.reuse ;  /* 0x0000b40022007a23 */ /* 0x104ff20000010860 */
[----:B------:R2:W-:Y:S01]  /*18b80*/  MUFU.EX2 R119, R0 ;  /* 0x0000000000777308 */ /* 0x0005e20000000800 */
[--C-:B---3--:R-:W-:Y:S01]  /*18b90*/  FFMA.FTZ R5, R42, c[0x0][0x2d0], -R75.reuse ;  /* 0x0000b4002a057a23 */ /* 0x108fe2000001084b */
[----:B----4-:R-:W-:Y:S08]  /*18ba0*/  F2FP.BF16.PACK_AB R77, R210, R207 ;  /* 0x000000cfd24d723e */ /* 0x010ff000000010ff */
[----:B------:R3:W-:Y:S01]  /*18bb0*/  MUFU.EX2 R90, R5 ;  /* 0x00000005005a7308 */ /* 0x0007e20000000800 */
[--C-:B--2---:R-:W-:Y:S09]  /*18bc0*/  FFMA.FTZ R0, R37, c[0x0][0x2d0], -R96.reuse ;  /* 0x0000b40025007a23 */ /* 0x104ff20000010860 */
[----:B------:R2:W-:Y:S01]  /*18bd0*/  MUFU.EX2 R91, R0 ;  /* 0x00000000005b7308 */ /* 0x0005e20000000800 */
[----:B---3--:R-:W-:Y:S09]  /*18be0*/  FFMA.FTZ R5, R45, c[0x0][0x2d0], -R75 ;  /* 0x0000b4002d057a23 */ /* 0x008ff2000001084b */
[----:B------:R-:W-:Y:S01]  /*18bf0*/  MUFU.EX2 R87, R5 ;  /* 0x0000000500577308 */ /* 0x000fe20000000800 */
[----:B--2---:R-:W-:Y:S02]  /*18c00*/  FFMA.FTZ R0, R36, c[0x0][0x2d0], -R96 ;  /* 0x0000b40024007a23 */ /* 0x004fe40000010860 */
[----:B------:R-:W2:Y:S07]  /*18c10*/  LDSM.16.MT88.4 R36, [R227+0x100] ;  /* 0x00010000e324783b */ /* 0x000eae0000004200 */
[----:B------:R3:W-:Y:S02]  /*18c20*/  MUFU.EX2 R109, R0 ;  /* 0x00000000006d7308 */ /* 0x0007e40000000800 */
[--C-:B---3--:R-:W-:Y:S08]  /*18c30*/  FFMA.FTZ R0, R32, c[0x0][0x2d0], -R100.reuse ;  /* 0x0000b40020007a23 */ /* 0x108ff00000010864 */
[----:B------:R3:W-:Y:S02]  /*18c40*/  MUFU.EX2 R230, R0 ;  /* 0x0000000000e67308 */ /* 0x0007e40000000800 */
[--C-:B---3--:R-:W-:Y:S08]  /*18c50*/  FFMA.FTZ R0, R30, c[0x0][0x2d0], -R100.reuse ;  /* 0x0000b4001e007a23 */ /* 0x108ff00000010864 */
[----:B------:R3:W-:Y:S02]  /*18c60*/  MUFU.EX2 R203, R0 ;  /* 0x0000000000cb7308 */ /* 0x0007e40000000800 */
[--C-:B---3--:R-:W-:Y:S08]  /*18c70*/  FFMA.FTZ R0, R31, c[0x0][0x2d0], -R100.reuse ;  /* 0x0000b4001f007a23 */ /* 0x108ff00000010864 */
[----:B------:R3:W-:Y:S02]  /*18c80*/  MUFU.EX2 R195, R0 ;  /* 0x0000000000c37308 */ /* 0x0007e40000000800 */
[----:B---3--:R-:W-:Y:S08]  /*18c90*/  FFMA.FTZ R0, R33, c[0x0][0x2d0], -R100 ;  /* 0x0000b40021007a23 */ /* 0x008ff00000010864 */
        /* <DEDUP_REMOVED lines=9> */
[----:B---3--:R-:W-:Y:S05]  /*18d30*/  FSEL R0, R73, RZ, P2 ;  /* 0x000000ff49007208 */ /* 0x008fea0001000000 */
[----:B------:R-:W-:Y:S04]  /*18d40*/  FADD.FTZ R0, -R0, R3 ;  /* 0x0000000300007221 */ /* 0x000fe80000010100 */
[----:B------:R-:W-:Y:S04]  /*18d50*/  FMUL.FTZ R0, R0, c[0x0][0x2d0] ;  /* 0x0000b40000007a20 */ /* 0x000fe80000410000 */
[----:B------:R3:W4:Y:S02]  /*18d60*/  MUFU.EX2 R69, R0 ;  /* 0x0000000000457308 */ /* 0x0007240000000800 */
[----:B---3--:R-:W-:Y:S01]  /*18d70*/  FADD.FTZ R0, -R2, R116 ;  /* 0x0000007402007221 */ /* 0x008fe20000010100 */
[----:B------:R-:W-:Y:S01]  /*18d80*/  FSEL R2, R71, RZ, P0 ;  /* 0x000000ff47027208 */ /* 0x000fe20000000000 */
[----:B------:R-:W-:Y:S01]  /*18d90*/  IMAD.MOV.U32 R116, RZ, RZ, R68 ;  /* 0x000000ffff747224 */ /* 0x000fe200078e0044 */
[----:B------:R-:W-:Y:S01]  /*18da0*/  PLOP3.LUT P0, PT, PT, PT, UP0, 0x80, 0x0 ;  /* 0x000000000000781c */ /* 0x000fe20003f0f008 */
[----:B------:R-:W-:Y:S02]  /*18db0*/  FMUL.FTZ R0, R0, c[0x0][0x2d0] ;  /* 0x0000b40000007a20 */ /* 0x000fe40000410000 */
[C---:B----4-:R-:W-:Y:S02]  /*18dc0*/  FMUL.FTZ R4, R69.reuse, R120 ;  /* 0x0000007845047220 */ /* 0x050fe40000410000 */
[----:B------:R3:W4:Y:S01]  /*18dd0*/  MUFU.EX2 R68, R0 ;  /* 0x0000000000447308 */ /* 0x0007220000000800 */
[C---:B------:R-:W-:Y:S02]  /*18de0*/  FMUL.FTZ R5, R69.reuse, R121 ;  /* 0x0000007945057220 */ /* 0x040fe40000410000 */
[----:B------:R-:W-:Y:S02]  /*18df0*/  IMAD.MOV.U32 R120, RZ, RZ, R67 ;  /* 0x000000ffff787224 */ /* 0x000fe400078e0043 */
[C---:B------:R-:W-:Y:S02]  /*18e00*/  FMUL.FTZ R16, R69.reuse, R132 ;  /* 0x0000008445107220 */ /* 0x040fe40000410000 */
[----:B------:R-:W-:Y:S01]  /*18e10*/  FMUL.FTZ R17, R69, R133 ;  /* 0x0000008545117220 */ /* 0x000fe20000410000 */
[----:B------:R-:W-:Y:S01]  /*18e20*/  F2FP.BF16.PACK_AB R67, R233, R120 ;  /* 0x00000078e943723e */ /* 0x000fe200000010ff */
[----:B------:R-:W-:Y:S02]  /*18e30*/  FMUL.FTZ R33, R69, R149 ;  /* 0x0000009545217220 */ /* 0x000fe40000410000 */
[----:B------:R-:W-:Y:S02]  /*18e40*/  IMAD.MOV.U32 R132, RZ, RZ, R201 ;  /* 0x000000ffff847224 */ /* 0x000fe400078e00c9 */
[----:B------:R-:W-:Y:S02]  /*18e50*/  IMAD.MOV.U32 R133, RZ, RZ, R200 ;  /* 0x000000ffff857224 */ /* 0x000fe400078e00c8 */
[----:B---3--:R-:W-:Y:S01]  /*18e60*/  FADD.FTZ R0, -R2, R117 ;  /* 0x0000007502007221 */ /* 0x008fe20000010100 */
[----:B------:R-:W-:Y:S01]  /*18e70*/  FSEL R2, R70, RZ, P3 ;  /* 0x000000ff46027208 */ /* 0x000fe20001800000 */
[----:B----4-:R-:W-:Y:S02]  /*18e80*/  FMUL.FTZ R6, R68, R122 ;  /* 0x0000007a44067220 */ /* 0x010fe40000410000 */
[----:B------:R-:W-:Y:S02]  /*18e90*/  FMUL.FTZ R0, R0, c[0x0][0x2d0] ;  /* 0x0000b40000007a20 */ /* 0x000fe40000410000 */
[C---:B------:R-:W-:Y:S02]  /*18ea0*/  FMUL.FTZ R7, R68.reuse, R123 ;  /* 0x0000007b44077220 */ /* 0x040fe40000410000 */
[----:B------:R3:W4:Y:S01]  /*18eb0*/  MUFU.EX2 R3, R0 ;  /* 0x0000000000037308 */ /* 0x0007220000000800 */
[C---:B------:R-:W-:Y:S02]  /*18ec0*/  FMUL.FTZ R18, R68.reuse, R134 ;  /* 0x0000008644127220 */ /* 0x040fe40000410000 */
[C---:B------:R-:W-:Y:S02]  /*18ed0*/  FMUL.FTZ R19, R68.reuse, R135 ;  /* 0x0000008744137220 */ /* 0x040fe40000410000 */
[----:B------:R-:W-:Y:S02]  /*18ee0*/  FMUL.FTZ R34, R68, R150 ;  /* 0x0000009644227220 */ /* 0x000fe40000410000 */
[----:B------:R-:W-:Y:S02]  /*18ef0*/  IMAD.MOV.U32 R134, RZ, RZ, R213 ;  /* 0x000000ffff867224 */ /* 0x000fe400078e00d5 */
[----:B------:R-:W-:Y:S02]  /*18f00*/  IMAD.MOV.U32 R117, RZ, RZ, R199 ;  /* 0x000000ffff757224 */ /* 0x000fe400078e00c7 */
[----:B------:R-:W-:Y:S02]  /*18f10*/  IMAD.MOV.U32 R135, RZ, RZ, R197 ;  /* 0x000000ffff877224 */ /* 0x000fe400078e00c5 */
[----:B---3--:R-:W-:Y:S02]  /*18f20*/  FADD.FTZ R0, -R2, R118 ;  /* 0x0000007602007221 */ /* 0x008fe40000010100 */
[----:B------:R-:W-:Y:S02]  /*18f30*/  FFMA.FTZ R2, R46, c[0x0][0x2d0], -R75 ;  /* 0x0000b4002e027a23 */ /* 0x000fe4000001084b */
[C---:B----4-:R-:W-:Y:S02]  /*18f40*/  FMUL.FTZ R9, R3.reuse, R125 ;  /* 0x0000007d03097220 */ /* 0x050fe40000410000 */
[----:B------:R3:W4:Y:S01]  /*18f50*/  MUFU.EX2 R32, R2 ;  /* 0x0000000200207308 */ /* 0x0007220000000800 */
[----:B------:R-:W-:Y:S02]  /*18f60*/  FMUL.FTZ R0, R0, c[0x0][0x2d0] ;  /* 0x0000b40000007a20 */ /* 0x000fe40000410000 */
[C---:B------:R-:W-:Y:S02]  /*18f70*/  FMUL.FTZ R12, R3.reuse, R128 ;  /* 0x00000080030c7220 */ /* 0x040fe40000410000 */
[C---:B------:R-:W-:Y:S02]  /*18f80*/  FMUL.FTZ R29, R3.reuse, R145 ;  /* 0x00000091031d7220 */ /* 0x040fe40000410000 */
[C---:B------:R-:W-:Y:S02]  /*18f90*/  FMUL.FTZ R28, R3.reuse, R144 ;  /* 0x00000090031c7220 */ /* 0x040fe40000410000 */
[C---:B------:R-:W-:Y:S01]  /*18fa0*/  FMUL.FTZ R8, R3.reuse, R124 ;  /* 0x0000007c03087220 */ /* 0x040fe20000410000 */
[----:B------:R-:W2:Y:S01]  /*18fb0*/  MUFU.EX2 R0, R0 ;  /* 0x0000000000007308 */ /* 0x000ea20000000800 */
[----:B------:R-:W-:Y:S01]  /*18fc0*/  IMAD.MOV.U32 R118, RZ, RZ, R64 ;  /* 0x000000ffff767224 */ /* 0x000fe200078e0040 */
[----:B------:R-:W-:Y:S01]  /*18fd0*/  F2FP.BF16.PACK_AB R64, R116, R205 ;  /* 0x000000cd7440723e */ /* 0x000fe200000010ff */
[C---:B------:R-:W-:Y:S02]  /*18fe0*/  FMUL.FTZ R13, R3.reuse, R129 ;  /* 0x00000081030d7220 */ /* 0x040fe40000410000 */
[C---:B------:R-:W-:Y:S01]  /*18ff0*/  FMUL.FTZ R24, R3.reuse, R140 ;  /* 0x0000008c03187220 */ /* 0x040fe20000410000 */
[----:B------:R-:W-:Y:S01]  /*19000*/  F2FP.BF16.PACK_AB R78, R118, R213 ;  /* 0x000000d5764e723e */ /* 0x000fe200000010ff */
[----:B------:R-:W-:Y:S02]  /*19010*/  IMAD.MOV.U32 R129, RZ, RZ, R86 ;  /* 0x000000ffff817224 */ /* 0x000fe400078e0056 */
[----:B------:R-:W-:Y:S02]  /*19020*/  IMAD.MOV.U32 R86, RZ, RZ, R83 ;  /* 0x000000ffff567224 */ /* 0x000fe400078e0053 */
[----:B------:R-:W-:Y:S02]  /*19030*/  FMUL.FTZ R25, R3, R141 ;  /* 0x0000008d03197220 */ /* 0x000fe40000410000 */
[-C--:B-1----:R-:W-:Y:S01]  /*19040*/  HMMA.16816.F32.BF16 R4, R76, R20.reuse, R4 ;  /* 0x000000144c04723c */ /* 0x082fe20000041804 */
[----:B---3--:R-:W-:Y:S02]  /*19050*/  FFMA.FTZ R2, R51, c[0x0][0x2d0], -R75 ;  /* 0x0000b40033027a23 */ /* 0x008fe4000001084b */
[----:B----4-:R-:W-:Y:S02]  /*19060*/  IMAD.MOV.U32 R121, RZ, RZ, R32 ;  /* 0x000000ffff797224 */ /* 0x010fe400078e0020 */
[----:B------:R1:W-:Y:S01]  /*19070*/  MUFU.EX2 R125, R2 ;  /* 0x00000002007d7308 */ /* 0x0003e20000000800 */
[----:B------:R-:W-:Y:S02]  /*19080*/  FMUL.FTZ R32, R69, R148 ;  /* 0x0000009445207220 */ /* 0x000fe40000410000 */
[----:B------:R-:W-:Y:S04]  /*19090*/  IMAD.MOV.U32 R140, RZ, RZ, R40 ;  /* 0x000000ffff8c7224 */ /* 0x000fe800078e0028 */
[C---:B--2---:R-:W-:Y:S02]  /*190a0*/  FMUL.FTZ R11, R0.reuse, R127 ;  /* 0x0000007f000b7220 */ /* 0x044fe40000410000 */
[C---:B------:R-:W-:Y:S02]  /*190b0*/  FMUL.FTZ R14, R0.reuse, R130 ;  /* 0x00000082000e7220 */ /* 0x040fe40000410000 */
[C---:B------:R-:W-:Y:S02]  /*190c0*/  FMUL.FTZ R15, R0.reuse, R131 ;  /* 0x00000083000f7220 */ /* 0x040fe40000410000 */
[C---:B------:R-:W-:Y:S02]  /*190d0*/  FMUL.FTZ R10, R0.reuse, R126 ;  /* 0x0000007e000a7220 */ /* 0x040fe40000410000 */
[C---:B------:R-:W-:Y:S02]  /*190e0*/  FMUL.FTZ R26, R0.reuse, R142 ;  /* 0x0000008e001a7220 */ /* 0x040fe40000410000 */
[----:B------:R-:W-:Y:S02]  /*190f0*/  IMAD.MOV.U32 R142, RZ, RZ, R95 ;  /* 0x000000ffff8e7224 */ /* 0x000fe400078e005f */
[----:B------:R-:W-:Y:S01]  /*19100*/  IMAD.MOV.U32 R141, RZ, RZ, R110 ;  /* 0x000000ffff8d7224 */ /* 0x000fe200078e006e */
[C---:B------:R-:W-:Y:S01]  /*19110*/  HMMA.16816.F32.BF16 R8, R64.reuse, R20, R8 ;  /* 0x000000144008723c */ /* 0x040fe20000041808 */
[----:B------:R-:W-:Y:S02]  /*19120*/  IMAD.MOV.U32 R126, RZ, RZ, R87 ;  /* 0x000000ffff7e7224 */ /* 0x000fe400078e0057 */
[----:B------:R-:W-:Y:S02]  /*19130*/  IMAD.MOV.U32 R87, RZ, RZ, R82 ;  /* 0x000000ffff577224 */ /* 0x000fe400078e0052 */
[----:B-1----:R-:W-:Y:S02]  /*19140*/  FFMA.FTZ R2, R47, c[0x0][0x2d0], -R96 ;  /* 0x0000b4002f027a23 */ /* 0x002fe40000010860 */
[C---:B------:R-:W-:Y:S01]  /*19150*/  FMUL.FTZ R20, R69.reuse, R136 ;  /* 0x0000008845147220 */ /* 0x040fe20000410000 */
[-C--:B------:R-:W-:Y:S01]  /*19160*/  HMMA.16816.F32.BF16 R12, R64, R22.reuse, R12 ;  /* 0x00000016400c723c */ /* 0x080fe2000004180c */
[----:B------:R1:W-:Y:S03]  /*19170*/  MUFU.EX2 R122, R2 ;  /* 0x00000002007a7308 */ /* 0x0003e60000000800 */
[----:B------:R-:W-:Y:S02]  /*19180*/  IMAD.MOV.U32 R136, RZ, RZ, R91 ;  /* 0x000000ffff887224 */ /* 0x000fe400078e005b */
[----:B------:R-:W-:Y:S02]  /*19190*/  FMUL.FTZ R21, R69, R137 ;  /* 0x0000008945157220 */ /* 0x000fe40000410000 */
[C---:B------:R-:W-:Y:S01]  /*191a0*/  HMMA.16816.F32.BF16 R16, R76.reuse, R22, R16 ;  /* 0x000000164c10723c */ /* 0x040fe20000041810 */
[C---:B------:R-:W-:Y:S03]  /*191b0*/  FMUL.FTZ R27, R0.reuse, R143 ;  /* 0x0000008f001b7220 */ /* 0x040fe60000410000 */
[----:B------:R-:W-:Y:S02]  /*191c0*/  FMUL.FTZ R30, R0, R146 ;  /* 0x00000092001e7220 */ /* 0x000fe40000410000 */
[----:B------:R-:W-:Y:S02]  /*191d0*/  FMUL.FTZ R40, R3, R156 ;  /* 0x0000009c03287220 */ /* 0x000fe40000410000 */
[C---:B------:R-:W-:Y:S04]  /*191e0*/  FMUL.FTZ R22, R68.reuse, R138 ;  /* 0x0000008a44167220 */ /* 0x040fe80000410000 */
[----:B------:R-:W-:Y:S02]  /*191f0*/  FMUL.FTZ R23, R68, R139 ;  /* 0x0000008b44177220 */ /* 0x000fe40000410000 */
[----:B------:R-:W-:Y:S02]  /*19200*/  IMAD.MOV.U32 R137, RZ, RZ, R90 ;  /* 0x000000ffff897224 */ /* 0x000fe400078e005a */
[----:B------:R-:W-:Y:S02]  /*19210*/  IMAD.MOV.U32 R138, RZ, RZ, R248 ;  /* 0x000000ffff8a7224 */ /* 0x000fe400078e00f8 */
[----:B-1----:R-:W-:Y:S01]  /*19220*/  FFMA.FTZ R2, R49, c[0x0][0x2d0], -R96 ;  /* 0x0000b40031027a23 */ /* 0x002fe20000010860 */
[-C--:B------:R-:W-:Y:S01]  /*19230*/  HMMA.16816.F32.BF16 R20, R76, R36.reuse, R20 ;  /* 0x000000244c14723c */ /* 0x080fe20000041814 */
[----:B------:R-:W-:Y:S02]  /*19240*/  IMAD.MOV.U32 R248, RZ, RZ, R80 ;  /* 0x000000fffff87224 */ /* 0x000fe400078e0050 */
[----:B------:R1:W-:Y:S01]  /*19250*/  MUFU.EX2 R127, R2 ;  /* 0x00000002007f7308 */ /* 0x0003e20000000800 */
[----:B------:R-:W-:Y:S02]  /*19260*/  IMAD.MOV.U32 R139, RZ, RZ, R203 ;  /* 0x000000ffff8b7224 */ /* 0x000fe400078e00cb */
[----:B------:R-:W-:Y:S02]  /*19270*/  IMAD.MOV.U32 R203, RZ, RZ, R81 ;  /* 0x000000ffffcb7224 */ /* 0x000fe400078e0051 */
[C---:B------:R-:W-:Y:S01]  /*19280*/  HMMA.16816.F32.BF16 R24, R64.reuse, R36, R24 ;  /* 0x000000244018723c */ /* 0x040fe20000041818 */
[----:B------:R-:W-:Y:S01]  /*19290*/  FMUL.FTZ R41, R3, R157 ;  /* 0x0000009d03297220 */ /* 0x000fe20000410000 */
[----:B------:R-:W2:Y:S02]  /*192a0*/  LDSM.16.MT88.4 R80, [R226+0x100] ;  /* 0x00010000e250783b */ /* 0x000ea40000004200 */
[C---:B------:R-:W-:Y:S02]  /*192b0*/  FMUL.FTZ R42, R0.reuse, R158 ;  /* 0x0000009e002a7220 */ /* 0x040fe40000410000 */
[----:B------:R-:W-:Y:S02]  /*192c0*/  FMUL.FTZ R43, R0, R159 ;  /* 0x0000009f002b7220 */ /* 0x000fe40000410000 */
[C---:B------:R-:W-:Y:S04]  /*192d0*/  FMUL.FTZ R36, R69.reuse, R152 ;  /* 0x0000009845247220 */ /* 0x040fe80000410000 */
[----:B------:R-:W-:Y:S02]  /*192e0*/  FMUL.FTZ R37, R69, R153 ;  /* 0x0000009945257220 */ /* 0x000fe40000410000 */
[----:B------:R-:W-:Y:S02]  /*192f0*/  IMAD.MOV.U32 R150, RZ, RZ, R248 ;  /* 0x000000ffff967224 */ /* 0x000fe400078e00f8 */
[----:B------:R-:W-:Y:S02]  /*19300*/  IMAD.MOV.U32 R110, RZ, RZ, R203 ;  /* 0x000000ffff6e7224 */ /* 0x000fe400078e00cb */
[----:B------:R-:W-:Y:S02]  /*19310*/  IMAD.MOV.U32 R143, RZ, RZ, R109 ;  /* 0x000000ffff8f7224 */ /* 0x000fe400078e006d */
[----:B-1----:R-:W-:Y:S02]  /*19320*/  FFMA.FTZ R2, R48, c[0x0][0x2d0], -R100 ;  /* 0x0000b40030027a23 */ /* 0x002fe40000010864 */
[----:B------:R-:W-:Y:S02]  /*19330*/  IMAD.MOV.U32 R109, RZ, RZ, R202 ;  /* 0x000000ffff6d7224 */ /* 0x000fe400078e00ca */
[----:B------:R1:W-:Y:S01]  /*19340*/  MUFU.EX2 R128, R2 ;  /* 0x0000000200807308 */ /* 0x0003e20000000800 */
[C---:B------:R-:W-:Y:S02]  /*19350*/  FMUL.FTZ R47, R0.reuse, R163 ;  /* 0x000000a3002f7220 */ /* 0x040fe40000410000 */
[----:B------:R-:W-:Y:S02]  /*19360*/  FMUL.FTZ R46, R0, R162 ;  /* 0x000000a2002e7220 */ /* 0x000fe40000410000 */
[C---:B------:R-:W-:Y:S02]  /*19370*/  FMUL.FTZ R44, R3.reuse, R160 ;  /* 0x000000a0032c7220 */ /* 0x040fe40000410000 */
[----:B------:R-:W-:Y:S02]  /*19380*/  FMUL.FTZ R45, R3, R161 ;  /* 0x000000a1032d7220 */ /* 0x000fe40000410000 */
[C---:B------:R-:W-:Y:S02]  /*19390*/  FMUL.FTZ R48, R69.reuse, R164 ;  /* 0x000000a445307220 */ /* 0x040fe40000410000 */
[----:B------:R-:W-:Y:S02]  /*193a0*/  FMUL.FTZ R49, R69, R165 ;  /* 0x000000a545317220 */ /* 0x000fe40000410000 */
[----:B------:R-:W-:Y:S02]  /*193b0*/  FMUL.FTZ R51, R68, R167 ;  /* 0x000000a744337220 */ /* 0x000fe40000410000 */
[----:B------:R-:W-:Y:S02]  /*193c0*/  IMAD.MOV.U32 R165, RZ, RZ, R198 ;  /* 0x000000ffffa57224 */ /* 0x000fe400078e00c6 */
[----:B------:R-:W-:Y:S02]  /*193d0*/  IMAD.MOV.U32 R167, RZ, RZ, R86 ;  /* 0x000000ffffa77224 */ /* 0x000fe400078e0056 */
[----:B------:R-:W-:Y:S02]  /*193e0*/  IMAD.MOV.U32 R164, RZ, RZ, R195 ;  /* 0x000000ffffa47224 */ /* 0x000fe400078e00c3 */
[----:B------:R-:W-:Y:S02]  /*193f0*/  FFMA.FTZ R110, R110, c[0x0][0x2d0], -R75 ;  /* 0x0000b4006e6e7a23 */ /* 0x000fe4000001084b */
[----:B-1----:R-:W-:Y:S02]  /*19400*/  FFMA.FTZ R2, R56, c[0x0][0x2d0], -R100 ;  /* 0x0000b40038027a23 */ /* 0x002fe40000010864 */
[----:B------:R-:W-:Y:S02]  /*19410*/  FMUL.FTZ R56, R3, R172 ;  /* 0x000000ac03387220 */ /* 0x000fe40000410000 */
[----:B------:R-:W-:Y:S01]  /*19420*/  MUFU.EX2 R110, R110 ;  /* 0x0000006e006e7308 */ /* 0x000fe20000000800 */
[----:B------:R-:W-:Y:S09]  /*19430*/  IMAD.MOV.U32 R172, RZ, RZ, R218 ;  /* 0x000000ffffac7224 */ /* 0x000ff200078e00da */
[----:B------:R1:W3:Y:S02]  /*19440*/  MUFU.EX2 R31, R2 ;  /* 0x00000002001f7308 */ /* 0x0002e40000000800 */
[----:B-1----:R-:W-:Y:S02]  /*19450*/  FFMA.FTZ R2, R50, c[0x0][0x2d0], -R101 ;  /* 0x0000b40032027a23 */ /* 0x002fe40000010865 */
[----:B---3--:R-:W-:Y:S06]  /*19460*/  IMAD.MOV.U32 R146, RZ, RZ, R31 ;  /* 0x000000ffff927224 */ /* 0x008fec00078e001f */
[----:B------:R1:W-:Y:S01]  /*19470*/  MUFU.EX2 R145, R2 ;  /* 0x0000000200917308 */ /* 0x0003e20000000800 */
[----:B------:R-:W-:Y:S02]  /*19480*/  FMUL.FTZ R31, R0, R147 ;  /* 0x00000093001f7220 */ /* 0x000fe40000410000 */
[----:B------:R-:W-:Y:S02]  /*19490*/  IMAD.MOV.U32 R147, RZ, RZ, R35 ;  /* 0x000000ffff937224 */ /* 0x000fe400078e0023 */
[C---:B------:R-:W-:Y:S02]  /*194a0*/  FMUL.FTZ R35, R68.reuse, R151 ;  /* 0x0000009744237220 */ /* 0x040fe40000410000 */
[----:B------:R-:W-:Y:S01]  /*194b0*/  IMAD.MOV.U32 R151, RZ, RZ, R87 ;  /* 0x000000ffff977224 */ /* 0x000fe200078e0057 */
[-C--:B------:R-:W-:Y:S01]  /*194c0*/  HMMA.16816.F32.BF16 R28, R64, R38.reuse, R28 ;  /* 0x00000026401c723c */ /* 0x080fe2000004181c */
[C---:B------:R-:W-:Y:S02]  /*194d0*/  FMUL.FTZ R50, R68.reuse, R166 ;  /* 0x000000a644327220 */ /* 0x040fe40000410000 */
[----:B------:R-:W-:Y:S05]  /*194e0*/  IMAD.MOV.U32 R166, RZ, RZ, R196 ;  /* 0x000000ffffa67224 */ /* 0x000fea00078e00c4 */
[C---:B------:R-:W-:Y:S07]  /*194f0*/  HMMA.16816.F32.BF16 R32, R76.reuse, R38, R32 ;  /* 0x000000264c20723c */ /* 0x040fee0000041820 */
[C---:B------:R-:W-:Y:S02]  /*19500*/  FMUL.FTZ R39, R68.reuse, R155 ;  /* 0x0000009b44277220 */ /* 0x040fe40000410000 */
[----:B-1----:R-:W-:Y:S03]  /*19510*/  FFMA.FTZ R2, R57, c[0x0][0x2d0], -R101 ;  /* 0x0000b40039027a23 */ /* 0x002fe60000010865 */
[----:B------:R-:W-:Y:S01]  /*19520*/  FMUL.FTZ R38, R68, R154 ;  /* 0x0000009a44267220 */ /* 0x000fe20000410000 */
[----:B------:R1:W-:Y:S01]  /*19530*/  MUFU.EX2 R144, R2 ;  /* 0x0000000200907308 */ /* 0x0003e20000000800 */
[----:B------:R-:W-:Y:S02]  /*19540*/  FMUL.FTZ R57, R3, R173 ;  /* 0x000000ad03397220 */ /* 0x000fe40000410000 */
[----:B------:R-:W-:Y:S03]  /*19550*/  IMAD.MOV.U32 R173, RZ, RZ, R85 ;  /* 0x000000ffffad7224 */ /* 0x000fe600078e0055 */
[-C--:B------:R-:W-:Y:S08]  /*19560*/  HMMA.16816.F32.BF16 R36, R76, R52.reuse, R36 ;  /* 0x000000344c24723c */ /* 0x080ff00000041824 */
[C---:B------:R-:W-:Y:S07]  /*19570*/  HMMA.16816.F32.BF16 R40, R64.reuse, R52, R40 ;  /* 0x000000344028723c */ /* 0x040fee0000041828 */
[C---:B------:R-:W-:Y:S01]  /*19580*/  FMUL.FTZ R52, R69.reuse, R168 ;  /* 0x000000a845347220 */ /* 0x040fe20000410000 */
[-C--:B------:R-:W-:Y:S01]  /*19590*/  HMMA.16816.F32.BF16 R44, R64, R54.reuse, R44 ;  /* 0x00000036402c723c */ /* 0x080fe2000004182c */
[----:B------:R-:W-:Y:S03]  /*195a0*/  IMAD.MOV.U32 R168, RZ, RZ, R249 ;  /* 0x000000ffffa87224 */ /* 0x000fe600078e00f9 */
[----:B-1----:R-:W-:Y:S02]  /*195b0*/  FFMA.FTZ R2, R58, c[0x0][0x2d0], -R100 ;  /* 0x0000b4003a027a23 */ /* 0x002fe40000010864 */
[----:B------:R-:W-:Y:S02]  /*195c0*/  FMUL.FTZ R53, R69, R169 ;  /* 0x000000a945357220 */ /* 0x000fe40000410000 */
[C---:B------:R-:W-:Y:S01]  /*195d0*/  HMMA.16816.F32.BF16 R48, R76.reuse, R54, R48 ;  /* 0x000000364c30723c */ /* 0x040fe20000041830 */
[----:B------:R1:W-:Y:S03]  /*195e0*/  MUFU.EX2 R123, R2 ;  /* 0x00000002007b7308 */ /* 0x0003e60000000800 */
[----:B------:R-:W-:Y:S02]  /*195f0*/  FMUL.FTZ R58, R0, R174 ;  /* 0x000000ae003a7220 */ /* 0x000fe40000410000 */
[----:B------:R-:W-:Y:S02]  /*19600*/  IMAD.MOV.U32 R169, RZ, RZ, R84 ;  /* 0x000000ffffa97224 */ /* 0x000fe400078e0054 */
[C---:B------:R-:W-:Y:S01]  /*19610*/  FMUL.FTZ R54, R68.reuse, R170 ;  /* 0x000000aa44367220 */ /* 0x040fe20000410000 */
[----:B------:R-:W3:Y:S03]  /*19620*/  LDSM.16.MT88.4 R84, [R224+0x900] ;  /* 0x00090000e054783b */ /* 0x000ee60000004200 */
[----:B------:R-:W-:Y:S07]  /*19630*/  FMUL.FTZ R55, R68, R171 ;  /* 0x000000ab44377220 */ /* 0x000fee0000410000 */
[-C--:B--2---:R-:W-:Y:S01]  /*19640*/  HMMA.16816.F32.BF16 R52, R76, R80.reuse, R52 ;  /* 0x000000504c34723c */ /* 0x084fe20000041834 */
[----:B-1----:R-:W-:Y:S02]  /*19650*/  FFMA.FTZ R2, R60, c[0x0][0x2d0], -R100 ;  /* 0x0000b4003c027a23 */ /* 0x002fe40000010864 */
[----:B------:R-:W-:Y:S02]  /*19660*/  FMUL.FTZ R60, R3, R176 ;  /* 0x000000b0033c7220 */ /* 0x000fe40000410000 */
[----:B------:R1:W-:Y:S02]  /*19670*/  MUFU.EX2 R130, R2 ;  /* 0x0000000200827308 */ /* 0x0003e40000000800 */
[--C-:B-1----:R-:W-:Y:S02]  /*19680*/  FFMA.FTZ R2, R59, c[0x0][0x2d0], -R101.reuse ;  /* 0x0000b4003b027a23 */ /* 0x102fe40000010865 */
[----:B------:R-:W-:Y:S06]  /*19690*/  FMUL.FTZ R59, R0, R175 ;  /* 0x000000af003b7220 */ /* 0x000fec0000410000 */
[----:B------:R1:W2:Y:S01]  /*196a0*/  MUFU.EX2 R124, R2 ;  /* 0x00000002007c7308 */ /* 0x0002a20000000800 */
[C---:B------:R-:W-:Y:S07]  /*196b0*/  HMMA.16816.F32.BF16 R56, R64.reuse, R80, R56 ;  /* 0x000000504038723c */ /* 0x040fee0000041838 */
[----:B------:R-:W-:Y:S02]  /*196c0*/  F2FP.BF16.PACK_AB R80, R139, R230 ;  /* 0x000000e68b50723e */ /* 0x000fe400000010ff */
[----:B------:R-:W-:Y:S03]  /*196d0*/  F2FP.BF16.PACK_AB R81, R138, R229 ;  /* 0x000000e58a51723e */ /* 0x000fe600000010ff */
[----:B-1----:R-:W-:Y:S02]  /*196e0*/  FFMA.FTZ R2, R61, c[0x0][0x2d0], -R101 ;  /* 0x0000b4003d027a23 */ /* 0x002fe40000010865 */
[----:B------:R-:W-:Y:S02]  /*196f0*/  FMUL.FTZ R61, R3, R177 ;  /* 0x000000b1033d7220 */ /* 0x000fe40000410000 */
[----:B------:R1:W4:Y:S02]  /*19700*/  MUFU.EX2 R131, R2 ;  /* 0x0000000200837308 */ /* 0x0003240000000800 */
[--C-:B-1----:R-:W-:Y:S02]  /*19710*/  FFMA.FTZ R2, R62, c[0x0][0x2d0], -R75.reuse ;  /* 0x0000b4003e027a23 */ /* 0x102fe4000001084b */
[C---:B------:R-:W-:Y:S06]  /*19720*/  FMUL.FTZ R62, R0.reuse, R178 ;  /* 0x000000b2003e7220 */ /* 0x040fec0000410000 */
[----:B------:R1:W1:Y:S02]  /*19730*/  MUFU.EX2 R148, R2 ;  /* 0x0000000200947308 */ /* 0x0002640000000800 */
[--C-:B-1----:R-:W-:Y:S02]  /*19740*/  FFMA.FTZ R2, R63, c[0x0][0x2d0], -R75.reuse ;  /* 0x0000b4003f027a23 */ /* 0x102fe4000001084b */
[----:B------:R-:W-:Y:S06]  /*19750*/  FMUL.FTZ R63, R0, R179 ;  /* 0x000000b3003f7220 */ /* 0x000fec0000410000 */
[----:B------:R1:W-:Y:S01]  /*19760*/  MUFU.EX2 R149, R2 ;  /* 0x0000000200957308 */ /* 0x0003e20000000800 */
[-C--:B------:R-:W-:Y:S07]  /*19770*/  HMMA.16816.F32.BF16 R60, R64, R82.reuse, R60 ;  /* 0x00000052403c723c */ /* 0x080fee000004183c */
[C---:B------:R-:W-:Y:S02]  /*19780*/  FMUL.FTZ R64, R69.reuse, R180 ;  /* 0x000000b445407220 */ /* 0x040fe40000410000 */
[----:B------:R-:W-:Y:S03]  /*19790*/  FMUL.FTZ R65, R69, R181 ;  /* 0x000000b545417220 */ /* 0x000fe60000410000 */
[C---:B------:R-:W-:Y:S02]  /*197a0*/  FMUL.FTZ R66, R68.reuse, R182 ;  /* 0x000000b644427220 */ /* 0x040fe40000410000 */
[----:B------:R-:W-:Y:S02]  /*197b0*/  FMUL.FTZ R67, R68, R183 ;  /* 0x000000b744437220 */ /* 0x000fe40000410000 */
[--C-:B-1----:R-:W-:Y:S05]  /*197c0*/  FFMA.FTZ R2, R88, c[0x0][0x2d0], -R96.reuse ;  /* 0x0000b40058027a23 */ /* 0x102fea0000010860 */
        /* <DEDUP_REMOVED lines=8> */
[-C--:B---3--:R-:W-:Y:S01]  /*19850*/  HMMA.16816.F32.BF16 R4, R76, R84.reuse, R4 ;  /* 0x000000544c04723c */ /* 0x088fe20000041804 */
[--C-:B-1----:R-:W-:Y:S02]  /*19860*/  FFMA.FTZ R2, R89, c[0x0][0x2d0], -R96.reuse ;  /* 0x0000b40059027a23 */ /* 0x102fe40000010860 */
[----:B------:R-:W1:Y:S05]  /*19870*/  LDSM.16.MT88.4 R88, [R227+0x900] ;  /* 0x00090000e358783b */ /* 0x000e6a0000004200 */
[C---:B------:R-:W-:Y:S01]  /*19880*/  HMMA.16816.F32.BF16 R8, R80.reuse, R84, R8 ;  /* 0x000000545008723c */ /* 0x040fe20000041808 */
[----:B------:R3:W-:Y:S07]  /*19890*/  MUFU.EX2 R154, R2 ;  /* 0x00000002009a7308 */ /* 0x0007ee0000000800 */
[-C--:B------:R-:W-:Y:S08]  /*198a0*/  HMMA.16816.F32.BF16 R12, R80, R86.reuse, R12 ;  /* 0x00000056500c723c */ /* 0x080ff0000004180c */
[C---:B------:R-:W-:Y:S01]  /*198b0*/  HMMA.16816.F32.BF16 R16, R76.reuse, R86, R16 ;  /* 0x000000564c10723c */ /* 0x040fe20000041810 */
[----:B------:R-:W-:Y:S03]  /*198c0*/  LDSM.16.MT88.4 R84, [R226+0x900] ;  /* 0x00090000e254783b */ /* 0x000fe60000004200 */
[--C-:B---3--:R-:W-:Y:S04]  /*198d0*/  FFMA.FTZ R2, R93, c[0x0][0x2d0], -R75.reuse ;  /* 0x0000b4005d027a23 */ /* 0x108fe8000001084b */
[----:B------:R3:W-:Y:S01]  /*198e0*/  MUFU.EX2 R249, R2 ;  /* 0x0000000200f97308 */ /* 0x0007e20000000800 */
[-C--:B-1----:R-:W-:Y:S08]  /*198f0*/  HMMA.16816.F32.BF16 R20, R76, R88.reuse, R20 ;  /* 0x000000584c14723c */ /* 0x082ff00000041814 */
[C---:B------:R-:W-:Y:S01]  /*19900*/  HMMA.16816.F32.BF16 R24, R80.reuse, R88, R24 ;  /* 0x000000585018723c */ /* 0x040fe20000041818 */
[----:B---3--:R-:W-:Y:S07]  /*19910*/  FFMA.FTZ R2, R94, c[0x0][0x2d0], -R75 ;  /* 0x0000b4005e027a23 */ /* 0x008fee000001084b */
[-C--:B------:R-:W-:Y:S01]  /*19920*/  HMMA.16816.F32.BF16 R28, R80, R90.reuse, R28 ;  /* 0x0000005a501c723c */ /* 0x080fe2000004181c */
[----:B------:R-:W-:Y:S01]  /*19930*/  FFMA.FTZ R88, R99, c[0x0][0x2d0], -R101 ;  /* 0x0000b40063587a23 */ /* 0x000fe20000010865 */
[----:B------:R1:W-:Y:S06]  /*19940*/  MUFU.EX2 R248, R2 ;  /* 0x0000000200f87308 */ /* 0x0003ec0000000800 */
[C---:B------:R-:W-:Y:S04]  /*19950*/  HMMA.16816.F32.BF16 R32, R76.reuse, R90, R32 ;  /* 0x0000005a4c20723c */ /* 0x040fe80000041820 */
[----:B------:R3:W-:Y:S01]  /*19960*/  MUFU.EX2 R152, R88 ;  /* 0x0000005800987308 */ /* 0x0007e20000000800 */
[--C-:B-1----:R-:W-:Y:S02]  /*19970*/  FFMA.FTZ R2, R92, c[0x0][0x2d0], -R96.reuse ;  /* 0x0000b4005c027a23 */ /* 0x102fe40000010860 */
[----:B------:R-:W1:Y:S07]  /*19980*/  LDSM.16.MT88.4 R92, [R225+0x900] ;  /* 0x00090000e15c783b */ /* 0x000e6e0000004200 */
[----:B------:R2:W-:Y:S01]  /*19990*/  MUFU.EX2 R213, R2 ;  /* 0x0000000200d57308 */ /* 0x0005e20000000800 */
[----:B---3--:R-:W3:Y:S01]  /*199a0*/  LDSM.16.MT88.4 R88, [R224+0x1100] ;  /* 0x00110000e058783b */ /* 0x008ee20000004200 */
[----:B--2---:R-:W-:Y:S02]  /*199b0*/  FFMA.FTZ R2, R107, c[0x0][0x2d0], -R96 ;  /* 0x0000b4006b027a23 */ /* 0x004fe40000010860 */
[--C-:B------:R-:W-:Y:S06]  /*199c0*/  FFMA.FTZ R107, R151, c[0x0][0x2d0], -R75.reuse ;  /* 0x0000b400976b7a23 */ /* 0x100fec000001084b */
[----:B------:R2:W-:Y:S01]  /*199d0*/  MUFU.EX2 R218, R2 ;  /* 0x0000000200da7308 */ /* 0x0005e20000000800 */
[-C--:B-1----:R-:W-:Y:S08]  /*199e0*/  HMMA.16816.F32.BF16 R36, R76, R92.reuse, R36 ;  /* 0x0000005c4c24723c */ /* 0x082ff00000041824 */
[C---:B------:R-:W-:Y:S01]  /*199f0*/  HMMA.16816.F32.BF16 R40, R80.reuse, R92, R40 ;  /* 0x0000005c5028723c */ /* 0x040fe20000041828 */
[--C-:B--2---:R-:W-:Y:S07]  /*19a00*/  FFMA.FTZ R2, R97, c[0x0][0x2d0], -R100.reuse ;  /* 0x0000b40061027a23 */ /* 0x104fee0000010864 */
[-C--:B------:R-:W-:Y:S01]  /*19a10*/  HMMA.16816.F32.BF16 R44, R80, R94.reuse, R44 ;  /* 0x0000005e502c723c */ /* 0x080fe2000004182c */
[----:B------:R-:W-:Y:S01]  /*19a20*/  FFMA.FTZ R97, R115, c[0x0][0x2d0], -R100 ;  /* 0x0000b40073617a23 */ /* 0x000fe20000010864 */
[----:B------:R1:W-:Y:S02]  /*19a30*/  MUFU.EX2 R153, R2 ;  /* 0x0000000200997308 */ /* 0x0003e40000000800 */
[----:B------:R-:W-:Y:S02]  /*19a40*/  FFMA.FTZ R115, R216, c[0x0][0x2d0], -R96 ;  /* 0x0000b400d8737a23 */ /* 0x000fe40000010860 */
[----:B------:R-:W-:Y:S02]  /*19a50*/  IMAD.MOV.U32 R216, RZ, RZ, R124 ;  /* 0x000000ffffd87224 */ /* 0x000fe400078e007c */
[C---:B------:R-:W-:Y:S01]  /*19a60*/  HMMA.16816.F32.BF16 R48, R76.reuse, R94, R48 ;  /* 0x0000005e4c30723c */ /* 0x040fe20000041830 */
[----:B------:R-:W2:Y:S03]  /*19a70*/  LDSM.16.MT88.4 R92, [R227+0x1100] ;  /* 0x00110000e35c783b */ /* 0x000ea60000004200 */
[----:B------:R3:W-:Y:S04]  /*19a80*/  MUFU.EX2 R161, R97 ;  /* 0x0000006100a17308 */ /* 0x0007e80000000800 */
[-C--:B------:R-:W-:Y:S08]  /*19a90*/  HMMA.16816.F32.BF16 R52, R76, R84.reuse, R52 ;  /* 0x000000544c34723c */ /* 0x080ff00000041834 */
[C---:B------:R-:W-:Y:S01]  /*19aa0*/  HMMA.16816.F32.BF16 R56, R80.reuse, R84, R56 ;  /* 0x000000545038723c */ /* 0x040fe20000041838 */
[----:B-1----:R-:W-:Y:S07]  /*19ab0*/  FFMA.FTZ R2, R98, c[0x0][0x2d0], -R100 ;  /* 0x0000b40062027a23 */ /* 0x002fee0000010864 */
[-C--:B------:R-:W-:Y:S01]  /*19ac0*/  HMMA.16816.F32.BF16 R60, R80, R86.reuse, R60 ;  /* 0x00000056503c723c */ /* 0x080fe2000004183c */
[----:B------:R1:W-:Y:S03]  /*19ad0*/  MUFU.EX2 R159, R2 ;  /* 0x00000002009f7308 */ /* 0x0003e60000000800 */
[----:B---3--:R-:W-:Y:S03]  /*19ae0*/  FFMA.FTZ R97, R172, c[0x0][0x2d0], -R75 ;  /* 0x0000b400ac617a23 */ /* 0x008fe6000001084b */
[----:B------:R-:W-:Y:S01]  /*19af0*/  F2FP.BF16.PACK_AB R80, R146, R128 ;  /* 0x000000809250723e */ /* 0x000fe200000010ff */
[----:B------:R-:W-:Y:S01]  /*19b00*/  HMMA.16816.F32.BF16 R64, R76, R86, R64 ;  /* 0x000000564c40723c */ /* 0x000fe20000041840 */
[----:B------:R-:W-:Y:S01]  /*19b10*/  F2FP.BF16.PACK_AB R81, R144, R145 ;  /* 0x000000919051723e */ /* 0x000fe200000010ff */
[----:B------:R-:W3:Y:S02]  /*19b20*/  LDSM.16.MT88.4 R84, [R225+0x1100] ;  /* 0x00110000e154783b */ /* 0x000ee40000004200 */
[----:B------:R-:W-:Y:S02]  /*19b30*/  F2FP.BF16.PACK_AB R82, R130, R123 ;  /* 0x0000007b8252723e */ /* 0x000fe400000010ff */
[----:B----4-:R-:W-:Y:S02]  /*19b40*/  F2FP.BF16.PACK_AB R83, R131, R124 ;  /* 0x0000007c8353723e */ /* 0x010fe400000010ff */
[----:B------:R-:W-:Y:S04]  /*19b50*/  F2FP.BF16.PACK_AB R76, R126, R140 ;  /* 0x0000008c7e4c723e */ /* 0x000fe800000010ff */
[----:B------:R-:W-:Y:S02]  /*19b60*/  F2FP.BF16.PACK_AB R77, R147, R129 ;  /* 0x00000081934d723e */ /* 0x000fe400000010ff */
[----:B------:R-:W-:Y:S02]  /*19b70*/  F2FP.BF16.PACK_AB R78, R125, R121 ;  /* 0x000000797d4e723e */ /* 0x000fe400000010ff */
[----:B------:R-:W-:Y:S01]  /*19b80*/  F2FP.BF16.PACK_AB R79, R127, R122 ;  /* 0x0000007a7f4f723e */ /* 0x000fe200000010ff */
[----:B-1----:R-:W-:Y:S02]  /*19b90*/  FFMA.FTZ R2, R102, c[0x0][0x2d0], -R101 ;  /* 0x0000b40066027a23 */ /* 0x002fe40000010865 */
[----:B------:R-:W-:Y:S02]  /*19ba0*/  FFMA.FTZ R102, R223, c[0x0][0x2d0], -R96 ;  /* 0x0000b400df667a23 */ /* 0x000fe40000010860 */
[----:B------:R1:W4:Y:S01]  /*19bb0*/  MUFU.EX2 R158, R2 ;  /* 0x00000002009e7308 */ /* 0x0003220000000800 */
[----:B------:R-:W-:Y:S01]  /*19bc0*/  IMAD.MOV.U32 R223, RZ, RZ, R131 ;  /* 0x000000ffffdf7224 */ /* 0x000fe200078e0083 */
[-C--:B------:R-:W-:Y:S08]  /*19bd0*/  HMMA.16816.F32.BF16 R4, R76, R88.reuse, R4 ;  /* 0x000000584c04723c */ /* 0x080ff00000041804 */
[C---:B------:R-:W-:Y:S08]  /*19be0*/  HMMA.16816.F32.BF16 R8, R80.reuse, R88, R8 ;  /* 0x000000585008723c */ /* 0x040ff00000041808 */
[-C--:B------:R-:W-:Y:S01]  /*19bf0*/  HMMA.16816.F32.BF16 R12, R80, R90.reuse, R12 ;  /* 0x0000005a500c723c */ /* 0x080fe2000004180c */
[--C-:B-1----:R-:W-:Y:S07]  /*19c00*/  FFMA.FTZ R2, R105, c[0x0][0x2d0], -R100.reuse ;  /* 0x0000b40069027a23 */ /* 0x102fee0000010864 */
[C---:B------:R-:W-:Y:S01]  /*19c10*/  HMMA.16816.F32.BF16 R16, R76.reuse, R90, R16 ;  /* 0x0000005a4c10723c */ /* 0x040fe20000041810 */
[----:B------:R-:W1:Y:S01]  /*19c20*/  LDSM.16.MT88.4 R88, [R226+0x1100] ;  /* 0x00110000e258783b */ /* 0x000e620000004200 */
[----:B------:R3:W-:Y:S02]  /*19c30*/  MUFU.EX2 R157, R2 ;  /* 0x00000002009d7308 */ /* 0x0007e40000000800 */
[----:B------:R-:W-:Y:S04]  /*19c40*/  FFMA.FTZ R105, R219, c[0x0][0x2d0], -R101 ;  /* 0x0000b400db697a23 */ /* 0x000fe80000010865 */
[-C--:B--2---:R-:W-:Y:S08]  /*19c50*/  HMMA.16816.F32.BF16 R20, R76, R92.reuse, R20 ;  /* 0x0000005c4c14723c */ /* 0x084ff00000041814 */
[C---:B------:R-:W-:Y:S08]  /*19c60*/  HMMA.16816.F32.BF16 R24, R80.reuse, R92, R24 ;  /* 0x0000005c5018723c */ /* 0x040ff00000041818 */
[-C--:B------:R-:W-:Y:S01]  /*19c70*/  HMMA.16816.F32.BF16 R28, R80, R94.reuse, R28 ;  /* 0x0000005e501c723c */ /* 0x080fe2000004181c */
[----:B---3--:R-:W-:Y:S03]  /*19c80*/  FFMA.FTZ R2, R106, c[0x0][0x2d0], -R100 ;  /* 0x0000b4006a027a23 */ /* 0x008fe60000010864 */
[--C-:B------:R-:W-:Y:S04]  /*19c90*/  FFMA.FTZ R106, R222, c[0x0][0x2d0], -R96.reuse ;  /* 0x0000b400de6a7a23 */ /* 0x100fe80000010860 */
[C---:B------:R-:W-:Y:S01]  /*19ca0*/  HMMA.16816.F32.BF16 R32, R76.reuse, R94, R32 ;  /* 0x0000005e4c20723c */ /* 0x040fe20000041820 */
[----:B------:R2:W3:Y:S01]  /*19cb0*/  MUFU.EX2 R203, R2 ;  /* 0x0000000200cb7308 */ /* 0x0004e20000000800 */
[----:B------:R-:W-:Y:S02]  /*19cc0*/  LDSM.16.MT88.4 R92, [R227+0x1900] ;  /* 0x00190000e35c783b */ /* 0x000fe40000004200 */
[----:B------:R-:W-:Y:S04]  /*19cd0*/  IMAD.MOV.U32 R222, RZ, RZ, R127 ;  /* 0x000000ffffde7224 */ /* 0x000fe800078e007f */
[-C--:B------:R-:W-:Y:S08]  /*19ce0*/  HMMA.16816.F32.BF16 R36, R76, R84.reuse, R36 ;  /* 0x000000544c24723c */ /* 0x080ff00000041824 */
[C---:B------:R-:W-:Y:S08]  /*19cf0*/  HMMA.16816.F32.BF16 R40, R80.reuse, R84, R40 ;  /* 0x000000545028723c */ /* 0x040ff00000041828 */
[-C--:B------:R-:W-:Y:S01]  /*19d00*/  HMMA.16816.F32.BF16 R44, R80, R86.reuse, R44 ;  /* 0x00000056502c723c */ /* 0x080fe2000004182c */
[----:B--2---:R-:W-:Y:S03]  /*19d10*/  FFMA.FTZ R2, R103, c[0x0][0x2d0], -R101 ;  /* 0x0000b40067027a23 */ /* 0x004fe60000010865 */
[----:B------:R-:W-:Y:S01]  /*19d20*/  FFMA.FTZ R103, R168, c[0x0][0x2d0], -R75 ;  /* 0x0000b400a8677a23 */ /* 0x000fe2000001084b */
[----:B------:R2:W-:Y:S03]  /*19d30*/  MUFU.EX2 R156, R2 ;  /* 0x00000002009c7308 */ /* 0x0005e60000000800 */
[C---:B------:R-:W-:Y:S01]  /*19d40*/  HMMA.16816.F32.BF16 R48, R76.reuse, R86, R48 ;  /* 0x000000564c30723c */ /* 0x040fe20000041830 */
[----:B------:R-:W3:Y:S07]  /*19d50*/  LDSM.16.MT88.4 R84, [R224+0x1900] ;  /* 0x00190000e054783b */ /* 0x000eee0000004200 */
[-C--:B-1----:R-:W-:Y:S08]  /*19d60*/  HMMA.16816.F32.BF16 R52, R76, R88.reuse, R52 ;  /* 0x000000584c34723c */ /* 0x082ff00000041834 */
[C---:B------:R-:W-:Y:S01]  /*19d70*/  HMMA.16816.F32.BF16 R56, R80.reuse, R88, R56 ;  /* 0x000000585038723c */ /* 0x040fe20000041838 */
[----:B--2---:R-:W-:Y:S03]  /*19d80*/  FFMA.FTZ R2, R104, c[0x0][0x2d0], -R101 ;  /* 0x0000b40068027a23 */ /* 0x004fe60000010865 */
[--C-:B------:R-:W-:Y:S04]  /*19d90*/  FFMA.FTZ R104, R167, c[0x0][0x2d0], -R75.reuse ;  /* 0x0000b400a7687a23 */ /* 0x100fe8000001084b */
[-C--:B------:R-:W-:Y:S01]  /*19da0*/  HMMA.16816.F32.BF16 R60, R80, R90.reuse, R60 ;  /* 0x0000005a503c723c */ /* 0x080fe2000004183c */
[----:B------:R1:W2:Y:S06]  /*19db0*/  MUFU.EX2 R202, R2 ;  /* 0x0000000200ca7308 */ /* 0x0002ac0000000800 */
[----:B------:R-:W-:Y:S01]  /*19dc0*/  FFMA.FTZ R80, R243, c[0x0][0x2d0], -R96 ;  /* 0x0000b400f3507a23 */ /* 0x000fe20000010860 */
[----:B------:R-:W-:Y:S01]  /*19dd0*/  HMMA.16816.F32.BF16 R64, R76, R90, R64 ;  /* 0x0000005a4c40723c */ /* 0x000fe20000041840 */
[----:B------:R-:W-:Y:S01]  /*19de0*/  IMAD.MOV.U32 R243, RZ, RZ, R148 ;  /* 0x000000fffff37224 */ /* 0x000fe200078e0094 */
[----:B------:R-:W2:Y:S02]  /*19df0*/  LDSM.16.MT88.4 R88, [R225+0x1900] ;  /* 0x00190000e158783b */ /* 0x000ea40000004200 */
[----:B------:R-:W-:Y:S01]  /*19e00*/  IMAD.MOV.U32 R148, RZ, RZ, R134 ;  /* 0x000000ffff947224 */ /* 0x000fe200078e0086 */
[----:B----4-:R-:W-:Y:S01]  /*19e10*/  F2FP.BF16.PACK_AB R81, R158, R152 ;  /* 0x000000989e51723e */ /* 0x010fe200000010ff */
[----:B------:R-:W-:Y:S01]  /*19e20*/  IMAD.MOV.U32 R134, RZ, RZ, R132 ;  /* 0x000000ffff867224 */ /* 0x000fe200078e0084 */
[----:B------:R-:W-:Y:S01]  /*19e30*/  F2FP.BF16.PACK_AB R77, R154, R155 ;  /* 0x0000009b9a4d723e */ /* 0x000fe200000010ff */
[----:B------:R-:W-:Y:S01]  /*19e40*/  IMAD.MOV.U32 R132, RZ, RZ, R118 ;  /* 0x000000ffff847224 */ /* 0x000fe200078e0076 */
[----:B------:R-:W-:Y:S01]  /*19e50*/  F2FP.BF16.PACK_AB R78, R248, R249 ;  /* 0x000000f9f84e723e */ /* 0x000fe200000010ff */
[----:B------:R-:W4:Y:S02]  /*19e60*/  LDL.LU R118, [R1+0x2c] ;  /* 0x00002c0001767983 */ /* 0x000f240000300800 */
[----:B------:R-:W-:Y:S02]  /*19e70*/  F2FP.BF16.PACK_AB R79, R218, R213 ;  /* 0x000000d5da4f723e */ /* 0x000fe400000010ff */
[----:B---3--:R-:W-:Y:S01]  /*19e80*/  F2FP.BF16.PACK_AB R82, R203, R157 ;  /* 0x0000009dcb52723e */ /* 0x008fe200000010ff */
[----:B-1----:R-:W-:Y:S01]  /*19e90*/  FFMA.FTZ R2, R187, c[0x0][0x2d0], -R75 ;  /* 0x0000b400bb027a23 */ /* 0x002fe2000001084b */
[----:B--2---:R-:W-:Y:S01]  /*19ea0*/  F2FP.BF16.PACK_AB R83, R202, R156 ;  /* 0x0000009cca53723e */ /* 0x004fe200000010ff */
[----:B------:R1:W-:Y:S10]  /*19eb0*/  MUFU.EX2 R187, R102 ;  /* 0x0000006600bb7308 */ /* 0x0003f40000000800 */
[----:B------:R2:W-:Y:S01]  /*19ec0*/  MUFU.EX2 R163, R2 ;  /* 0x0000000200a37308 */ /* 0x0005e20000000800 */
[----:B-1----:R-:W-:Y:S02]  /*19ed0*/  FFMA.FTZ R102, R245, c[0x0][0x2d0], -R100 ;  /* 0x0000b400f5667a23 */ /* 0x002fe40000010864 */
[----:B------:R-:W-:Y:S07]  /*19ee0*/  IMAD.MOV.U32 R245, RZ, RZ, R129 ;  /* 0x000000fffff57224 */ /* 0x000fee00078e0081 */
[----:B------:R-:W-:Y:S01]  /*19ef0*/  MUFU.EX2 R102, R102 ;  /* 0x0000006600667308 */ /* 0x000fe20000000800 */
[--C-:B--2---:R-:W-:Y:S09]  /*19f00*/  FFMA.FTZ R2, R188, c[0x0][0x2d0], -R75.reuse ;  /* 0x0000b400bc027a23 */ /* 0x104ff2000001084b */
[----:B------:R1:W-:Y:S10]  /*19f10*/  MUFU.EX2 R201, R2 ;  /* 0x0000000200c97308 */ /* 0x0003f40000000800 */
[----:B------:R2:W-:Y:S01]  /*19f20*/  MUFU.EX2 R188, R103 ;  /* 0x0000006700bc7308 */ /* 0x0005e20000000800 */
[----:B-1----:R-:W-:Y:S09]  /*19f30*/  FFMA.FTZ R2, R113, c[0x0][0x2d0], -R96 ;  /* 0x0000b40071027a23 */ /* 0x002ff20000010860 */
[----:B------:R1:W-:Y:S01]  /*19f40*/  MUFU.EX2 R162, R2 ;  /* 0x0000000200a27308 */ /* 0x0003e20000000800 */
[----:B--2---:R-:W-:Y:S02]  /*19f50*/  FFMA.FTZ R103, R251, c[0x0][0x2d0], -R100 ;  /* 0x0000b400fb677a23 */ /* 0x004fe40000010864 */
[----:B------:R-:W-:Y:S07]  /*19f60*/  IMAD.MOV.U32 R251, RZ, RZ, R128 ;  /* 0x000000fffffb7224 */ /* 0x000fee00078e0080 */
[----:B------:R-:W2:Y:S01]  /*19f70*/  MUFU.EX2 R103, R103 ;  /* 0x0000006700677308 */ /* 0x000ea20000000800 */
[--C-:B-1----:R-:W-:Y:S09]  /*19f80*/  FFMA.FTZ R2, R184, c[0x0][0x2d0], -R96.reuse ;  /* 0x0000b400b8027a23 */ /* 0x102ff20000010860 */
[----:B------:R1:W-:Y:S01]  /*19f90*/  MUFU.EX2 R200, R2 ;  /* 0x0000000200c87308 */ /* 0x0003e20000000800 */
[----:B--2---:R-:W-:Y:S01]  /*19fa0*/  F2FP.BF16.PACK_AB R176, R102, R103 ;  /* 0x0000006766b0723e */ /* 0x004fe200000010ff */
[--C-:B-1----:R-:W-:Y:S08]  /*19fb0*/  FFMA.FTZ R2, R192, c[0x0][0x2d0], -R75.reuse ;  /* 0x0000b400c0027a23 */ /* 0x102ff0000001084b */
[----:B------:R1:W-:Y:S02]  /*19fc0*/  MUFU.EX2 R198, R2 ;  /* 0x0000000200c67308 */ /* 0x0003e40000000800 */
[----:B-1----:R-:W-:Y:S08]  /*19fd0*/  FFMA.FTZ R2, R194, c[0x0][0x2d0], -R75 ;  /* 0x0000b400c2027a23 */ /* 0x002ff0000001084b */
[----:B------:R1:W-:Y:S02]  /*19fe0*/  MUFU.EX2 R199, R2 ;  /* 0x0000000200c77308 */ /* 0x0003e40000000800 */
[--C-:B-1----:R-:W-:Y:S08]  /*19ff0*/  FFMA.FTZ R2, R189, c[0x0][0x2d0], -R96.reuse ;  /* 0x0000b400bd027a23 */ /* 0x102ff00000010860 */
[----:B------:R-:W-:Y:S10]  /*1a000*/  MUFU.EX2 R189, R97 ;  /* 0x0000006100bd7308 */ /* 0x000ff40000000800 */
[----:B------:R1:W-:Y:S02]  /*1a010*/  MUFU.EX2 R197, R2 ;  /* 0x0000000200c57308 */ /* 0x0003e40000000800 */
[----:B-1----:R-:W-:Y:S08]  /*1a020*/  FFMA.FTZ R2, R190, c[0x0][0x2d0], -R96 ;  /* 0x0000b400be027a23 */ /* 0x002ff00000010860 */
[----:B------:R1:W-:Y:S10]  /*1a030*/  MUFU.EX2 R190, R80 ;  /* 0x0000005000be7308 */ /* 0x0003f40000000800 */
[----:B------:R2:W-:Y:S01]  /*1a040*/  MUFU.EX2 R196, R2 ;  /* 0x0000000200c47308 */ /* 0x0005e20000000800 */
[----:B-1----:R-:W-:Y:S01]  /*1a050*/  F2FP.BF16.PACK_AB R80, R159, R153 ;  /* 0x000000999f50723e */ /* 0x002fe200000010ff */
[----:B--2---:R-:W-:Y:S08]  /*1a060*/  FFMA.FTZ R2, R186, c[0x0][0x2d0], -R100 ;  /* 0x0000b400ba027a23 */ /* 0x004ff00000010864 */
[----:B------:R1:W-:Y:S02]  /*1a070*/  MUFU.EX2 R195, R2 ;  /* 0x0000000200c37308 */ /* 0x0003e40000000800 */
[----:B-1----:R-:W-:Y:S08]  /*1a080*/  FFMA.FTZ R2, R111, c[0x0][0x2d0], -R101 ;  /* 0x0000b4006f027a23 */ /* 0x002ff00000010865 */
[----:B------:R1:W-:Y:S01]  /*1a090*/  MUFU.EX2 R160, R2 ;  /* 0x0000000200a07308 */ /* 0x0003e20000000800 */
[----:B----4-:R-:W-:Y:S04]  /*1a0a0*/  FFMA.FTZ R69, R69, R118, R220 ;  /* 0x0000007645457223 */ /* 0x010fe800000100dc */
[----:B------:R-:W-:Y:S02]  /*1a0b0*/  FADD.FTZ R69, R250, R69 ;  /* 0x00000045fa457221 */ /* 0x000fe40000010000 */
[--C-:B-1----:R-:W-:Y:S02]  /*1a0c0*/  FFMA.FTZ R2, R112, c[0x0][0x2d0], -R101.reuse ;  /* 0x0000b40070027a23 */ /* 0x102fe40000010865 */
[----:B------:R-:W-:Y:S02]  /*1a0d0*/  FFMA.FTZ R112, R215, c[0x0][0x2d0], -R100 ;  /* 0x0000b400d7707a23 */ /* 0x000fe40000010864 */
[----:B------:R1:W2:Y:S01]  /*1a0e0*/  MUFU.EX2 R194, R2 ;  /* 0x0000000200c27308 */ /* 0x0002a20000000800 */
[----:B------:R-:W-:Y:S02]  /*1a0f0*/  IMAD.MOV.U32 R215, RZ, RZ, R166 ;  /* 0x000000ffffd77224 */ /* 0x000fe400078e00a6 */
[--C-:B-1----:R-:W-:Y:S07]  /*1a100*/  FFMA.FTZ R2, R191, c[0x0][0x2d0], -R100.reuse ;  /* 0x0000b400bf027a23 */ /* 0x102fee0000010864 */
[----:B------:R1:W-:Y:S02]  /*1a110*/  MUFU.EX2 R192, R2 ;  /* 0x0000000200c07308 */ /* 0x0003e40000000800 */
[----:B-1----:R-:W-:Y:S08]  /*1a120*/  FFMA.FTZ R2, R193, c[0x0][0x2d0], -R100 ;  /* 0x0000b400c1027a23 */ /* 0x002ff00000010864 */
[----:B------:R1:W3:Y:S02]  /*1a130*/  MUFU.EX2 R193, R2 ;  /* 0x0000000200c17308 */ /* 0x0002e40000000800 */
[--C-:B-1----:R-:W-:Y:S08]  /*1a140*/  FFMA.FTZ R2, R185, c[0x0][0x2d0], -R101.reuse ;  /* 0x0000b400b9027a23 */ /* 0x102ff00000010865 */
[----:B------:R1:W-:Y:S02]  /*1a150*/  MUFU.EX2 R171, R2 ;  /* 0x0000000200ab7308 */ /* 0x0003e40000000800 */
[----:B-1----:R-:W-:Y:S02]  /*1a160*/  FFMA.FTZ R2, R114, c[0x0][0x2d0], -R101 ;  /* 0x0000b40072027a23 */ /* 0x002fe40000010865 */
[----:B------:R-:W4:Y:S06]  /*1a170*/  LDL.LU R114, [R1+0x30] ;  /* 0x0000300001727983 */ /* 0x000f2c0000300800 */
[----:B------:R1:W1:Y:S01]  /*1a180*/  MUFU.EX2 R170, R2 ;  /* 0x0000000200aa7308 */ /* 0x0002620000000800 */
[----:B------:R-:W4:Y:S04]  /*1a190*/  LDL.LU R113, [R1+0x38] ;  /* 0x0000380001717983 */ /* 0x000f280000300800 */
[----:B------:R-:W4:Y:S01]  /*1a1a0*/  LDL.LU R111, [R1+0x34] ;  /* 0x00003400016f7983 */ /* 0x000f220000300800 */
[--C-:B-1----:R-:W-:Y:S04]  /*1a1b0*/  FFMA.FTZ R2, R169, c[0x0][0x2d0], -R75.reuse ;  /* 0x0000b400a9027a23 */ /* 0x102fe8000001084b */
[----:B------:R1:W-:Y:S02]  /*1a1c0*/  MUFU.EX2 R169, R2 ;  /* 0x0000000200a97308 */ /* 0x0003e40000000800 */
[--C-:B-1----:R-:W-:Y:S02]  /*1a1d0*/  FFMA.FTZ R2, R173, c[0x0][0x2d0], -R75.reuse ;  /* 0x0000b400ad027a23 */ /* 0x102fe4000001084b */
[----:B------:R-:W-:Y:S06]  /*1a1e0*/  FFMA.FTZ R75, R150, c[0x0][0x2d0], -R75 ;  /* 0x0000b400964b7a23 */ /* 0x000fec000001084b */
[----:B------:R1:W-:Y:S01]  /*1a1f0*/  MUFU.EX2 R191, R2 ;  /* 0x0000000200bf7308 */ /* 0x0003e20000000800 */
[----:B------:R-:W-:Y:S02]  /*1a200*/  IMAD.MOV.U32 R150, RZ, RZ, R109 ;  /* 0x000000ffff967224 */ /* 0x000fe400078e006d */
[--C-:B------:R-:W-:Y:S02]  /*1a210*/  FFMA.FTZ R109, R212, c[0x0][0x2d0], -R96.reuse ;  /* 0x0000b400d46d7a23 */ /* 0x100fe40000010860 */
[----:B------:R-:W-:Y:S05]  /*1a220*/  IMAD.MOV.U32 R212, RZ, RZ, R125 ;  /* 0x000000ffffd47224 */ /* 0x000fea00078e007d */
[----:B------:R-:W-:Y:S01]  /*1a230*/  MUFU.EX2 R109, R109 ;  /* 0x0000006d006d7308 */ /* 0x000fe20000000800 */
[----:B-1----:R-:W-:Y:S02]  /*1a240*/  FFMA.FTZ R2, R217, c[0x0][0x2d0], -R96 ;  /* 0x0000b400d9027a23 */ /* 0x002fe40000010860 */
[----:B------:R-:W-:Y:S07]  /*1a250*/  IMAD.MOV.U32 R217, RZ, RZ, R149 ;  /* 0x000000ffffd97224 */ /* 0x000fee00078e0095 */
[----:B------:R1:W-:Y:S01]  /*1a260*/  MUFU.EX2 R168, R2 ;  /* 0x0000000200a87308 */ /* 0x0003e20000000800 */
[----:B------:R-:W-:Y:S01]  /*1a270*/  IMAD.MOV.U32 R149, RZ, RZ, R135 ;  /* 0x000000ffff957224 */ /* 0x000fe200078e0087 */
[----:B------:R-:W-:Y:S01]  /*1a280*/  F2FP.BF16.PACK_AB R76, R217, R243 ;  /* 0x000000f3d94c723e */ /* 0x000fe200000010ff */
[----:B------:R-:W-:Y:S02]  /*1a290*/  IMAD.MOV.U32 R135, RZ, RZ, R133 ;  /* 0x000000ffff877224 */ /* 0x000fe400078e0085 */
[----:B------:R-:W-:Y:S02]  /*1a2a0*/  IMAD.MOV.U32 R133, RZ, RZ, R120 ;  /* 0x000000ffff857224 */ /* 0x000fe400078e0078 */
[--C-:B------:R-:W-:Y:S02]  /*1a2b0*/  FFMA.FTZ R120, R211, c[0x0][0x2d0], -R96.reuse ;  /* 0x0000b400d3787a23 */ /* 0x100fe40000010860 */
[-C--:B------:R-:W-:Y:S01]  /*1a2c0*/  HMMA.16816.F32.BF16 R4, R76, R84.reuse, R4 ;  /* 0x000000544c04723c */ /* 0x080fe20000041804 */
[----:B------:R-:W-:Y:S07]  /*1a2d0*/  IMAD.MOV.U32 R211, RZ, RZ, R123 ;  /* 0x000000ffffd37224 */ /* 0x000fee00078e007b */
[C---:B------:R-:W-:Y:S01]  /*1a2e0*/  HMMA.16816.F32.BF16 R8, R80.reuse, R84, R8 ;  /* 0x000000545008723c */ /* 0x040fe20000041808 */
[----:B-1----:R-:W-:Y:S07]  /*1a2f0*/  FFMA.FTZ R2, R244, c[0x0][0x2d0], -R96 ;  /* 0x0000b400f4027a23 */ /* 0x002fee0000010860 */
[-C--:B------:R-:W-:Y:S01]  /*1a300*/  HMMA.16816.F32.BF16 R12, R80, R86.reuse, R12 ;  /* 0x00000056500c723c */ /* 0x080fe2000004180c */
[----:B------:R-:W1:Y:S01]  /*1a310*/  LDSM.16.MT88.4 R96, [R226+0x1900] ;  /* 0x00190000e260783b */ /* 0x000e620000004200 */
[----:B------:R2:W-:Y:S02]  /*1a320*/  MUFU.EX2 R186, R2 ;  /* 0x0000000200ba7308 */ /* 0x0005e40000000800 */
[----:B------:R-:W-:Y:S04]  /*1a330*/  IMAD.MOV.U32 R244, RZ, RZ, R130 ;  /* 0x000000fffff47224 */ /* 0x000fe800078e0082 */
[C---:B------:R-:W-:Y:S01]  /*1a340*/  HMMA.16816.F32.BF16 R16, R76.reuse, R86, R16 ;  /* 0x000000564c10723c */ /* 0x040fe20000041810 */
[----:B------:R-:W1:Y:S07]  /*1a350*/  LDSM.16.MT88.4 R84, [R224+0x2100] ;  /* 0x00210000e054783b */ /* 0x000e6e0000004200 */
[-C--:B------:R-:W-:Y:S08]  /*1a360*/  HMMA.16816.F32.BF16 R20, R76, R92.reuse, R20 ;  /* 0x0000005c4c14723c */ /* 0x080ff00000041814 */
[C---:B------:R-:W-:Y:S01]  /*1a370*/  HMMA.16816.F32.BF16 R24, R80.reuse, R92, R24 ;  /* 0x0000005c5018723c */ /* 0x040fe20000041818 */
[----:B--2---:R-:W-:Y:S03]  /*1a380*/  FFMA.FTZ R2, R252, c[0x0][0x2d0], -R100 ;  /* 0x0000b400fc027a23 */ /* 0x004fe60000010864 */
[----:B------:R-:W-:Y:S04]  /*1a390*/  IMAD.MOV.U32 R252, RZ, RZ, R122 ;  /* 0x000000fffffc7224 */ /* 0x000fe800078e007a */
[-C--:B------:R-:W-:Y:S01]  /*1a3a0*/  HMMA.16816.F32.BF16 R28, R80, R94.reuse, R28 ;  /* 0x0000005e501c723c */ /* 0x080fe2000004181c */
[----:B------:R2:W-:Y:S07]  /*1a3b0*/  MUFU.EX2 R175, R2 ;  /* 0x0000000200af7308 */ /* 0x0005ee0000000800 */
[C---:B------:R-:W-:Y:S01]  /*1a3c0*/  HMMA.16816.F32.BF16 R32, R76.reuse, R94, R32 ;  /* 0x0000005e4c20723c */ /* 0x040fe20000041820 */
[----:B------:R-:W-:Y:S07]  /*1a3d0*/  LDSM.16.MT88.4 R92, [R225+0x2100] ;  /* 0x00210000e15c783b */ /* 0x000fee0000004200 */
[-C--:B------:R-:W-:Y:S08]  /*1a3e0*/  HMMA.16816.F32.BF16 R36, R76, R88.reuse, R36 ;  /* 0x000000584c24723c */ /* 0x080ff00000041824 */
[C---:B------:R-:W-:Y:S01]  /*1a3f0*/  HMMA.16816.F32.BF16 R40, R80.reuse, R88, R40 ;  /* 0x000000585028723c */ /* 0x040fe20000041828 */
[----:B--2---:R-:W-:Y:S03]  /*1a400*/  FFMA.FTZ R2, R247, c[0x0][0x2d0], -R100 ;  /* 0x0000b400f7027a23 */ /* 0x004fe60000010864 */
[----:B------:R-:W-:Y:S01]  /*1a410*/  IMAD.MOV.U32 R247, RZ, RZ, R121 ;  /* 0x000000fffff77224 */ /* 0x000fe200078e0079 */
[----:B------:R2:W-:Y:S03]  /*1a420*/  MUFU.EX2 R174, R2 ;  /* 0x0000000200ae7308 */ /* 0x0005e60000000800 */
[-C--:B------:R-:W-:Y:S08]  /*1a430*/  HMMA.16816.F32.BF16 R44, R80, R90.reuse, R44 ;  /* 0x0000005a502c723c */ /* 0x080ff0000004182c */
[C---:B------:R-:W-:Y:S01]  /*1a440*/  HMMA.16816.F32.BF16 R48, R76.reuse, R90, R48 ;  /* 0x0000005a4c30723c */ /* 0x040fe20000041830 */
[----:B------:R-:W4:Y:S07]  /*1a450*/  LDSM.16.MT88.4 R88, [R227+0x2100] ;  /* 0x00210000e358783b */ /* 0x000f2e0000004200 */
[-C--:B-1----:R-:W-:Y:S01]  /*1a460*/  HMMA.16816.F32.BF16 R52, R76, R96.reuse, R52 ;  /* 0x000000604c34723c */ /* 0x082fe20000041834 */
[--C-:B--2---:R-:W-:Y:S03]  /*1a470*/  FFMA.FTZ R2, R206, c[0x0][0x2d0], -R101.reuse ;  /* 0x0000b400ce027a23 */ /* 0x104fe60000010865 */
[----:B------:R-:W-:Y:S04]  /*1a480*/  IMAD.MOV.U32 R206, RZ, RZ, R126 ;  /* 0x000000ffffce7224 */ /* 0x000fe800078e007e */
[C---:B------:R-:W-:Y:S01]  /*1a490*/  HMMA.16816.F32.BF16 R56, R80.reuse, R96, R56 ;  /* 0x000000605038723c */ /* 0x040fe20000041838 */
[----:B------:R1:W-:Y:S07]  /*1a4a0*/  MUFU.EX2 R173, R2 ;  /* 0x0000000200ad7308 */ /* 0x0003ee0000000800 */
[-C--:B------:R-:W-:Y:S07]  /*1a4b0*/  HMMA.16816.F32.BF16 R60, R80, R98.reuse, R60 ;  /* 0x00000062503c723c */ /* 0x080fee000004183c */
[--C-:B------:R-:W-:Y:S01]  /*1a4c0*/  FFMA.FTZ R80, R221, c[0x0][0x2d0], -R101.reuse ;  /* 0x0000b400dd507a23 */ /* 0x100fe20000010865 */
[----:B------:R-:W-:Y:S01]  /*1a4d0*/  HMMA.16816.F32.BF16 R64, R76, R98, R64 ;  /* 0x000000624c40723c */ /* 0x000fe20000041840 */
[----:B------:R-:W-:Y:S01]  /*1a4e0*/  F2FP.BF16.PACK_AB R81, R194, R160 ;  /* 0x000000a0c251723e */ /* 0x000fe200000010ff */
[----:B------:R-:W2:Y:S02]  /*1a4f0*/  LDSM.16.MT88.4 R96, [R226+0x2100] ;  /* 0x00210000e260783b */ /* 0x000ea40000004200 */
[----:B---3--:R-:W-:Y:S02]  /*1a500*/  F2FP.BF16.PACK_AB R82, R193, R192 ;  /* 0x000000c0c152723e */ /* 0x008fe400000010ff */
[----:B------:R-:W-:Y:S02]  /*1a510*/  F2FP.BF16.PACK_AB R83, R170, R171 ;  /* 0x000000abaa53723e */ /* 0x000fe400000010ff */
[----:B------:R-:W-:Y:S01]  /*1a520*/  F2FP.BF16.PACK_AB R76, R201, R163 ;  /* 0x000000a3c94c723e */ /* 0x000fe200000010ff */
[--C-:B-1----:R-:W-:Y:S03]  /*1a530*/  FFMA.FTZ R2, R108, c[0x0][0x2d0], -R101.reuse ;  /* 0x0000b4006c027a23 */ /* 0x102fe60000010865 */
[----:B------:R-:W-:Y:S01]  /*1a540*/  F2FP.BF16.PACK_AB R77, R200, R162 ;  /* 0x000000a2c84d723e */ /* 0x000fe200000010ff */
[----:B------:R1:W-:Y:S01]  /*1a550*/  MUFU.EX2 R172, R2 ;  /* 0x0000000200ac7308 */ /* 0x0003e20000000800 */
[----:B------:R-:W-:Y:S01]  /*1a560*/  F2FP.BF16.PACK_AB R78, R199, R198 ;  /* 0x000000c6c74e723e */ /* 0x000fe200000010ff */
[----:B------:R-:W-:Y:S01]  /*1a570*/  FFMA.FTZ R108, R214, c[0x0][0x2d0], -R101 ;  /* 0x0000b400d66c7a23 */ /* 0x000fe20000010865 */
[----:B------:R-:W-:Y:S07]  /*1a580*/  F2FP.BF16.PACK_AB R79, R196, R197 ;  /* 0x000000c5c44f723e */ /* 0x000fee00000010ff */
[-C--:B------:R-:W-:Y:S01]  /*1a590*/  HMMA.16816.F32.BF16 R4, R76, R84.reuse, R4 ;  /* 0x000000544c04723c */ /* 0x080fe20000041804 */
[----:B-1----:R-:W-:Y:S02]  /*1a5a0*/  FFMA.FTZ R2, R150, c[0x0][0x2d0], -R100 ;  /* 0x0000b40096027a23 */ /* 0x002fe40000010864 */
[----:B------:R-:W-:Y:S02]  /*1a5b0*/  IMAD.MOV.U32 R150, RZ, RZ, R116 ;  /* 0x000000ffff967224 */ /* 0x000fe400078e0074 */
[----:B------:R1:W-:Y:S10]  /*1a5c0*/  MUFU.EX2 R116, R80 ;  /* 0x0000005000747308 */ /* 0x0003f40000000800 */
[----:B------:R3:W-:Y:S01]  /*1a5d0*/  MUFU.EX2 R185, R2 ;  /* 0x0000000200b97308 */ /* 0x0007e20000000800 */
[----:B-1----:R-:W-:Y:S07]  /*1a5e0*/  F2FP.BF16.PACK_AB R80, R195, R161 ;  /* 0x000000a1c350723e */ /* 0x002fee00000010ff */
[C---:B------:R-:W-:Y:S01]  /*1a5f0*/  HMMA.16816.F32.BF16 R8, R80.reuse, R84, R8 ;  /* 0x000000545008723c */ /* 0x040fe20000041808 */
[--C-:B---3--:R-:W-:Y:S02]  /*1a600*/  FFMA.FTZ R2, R117, c[0x0][0x2d0], -R100.reuse ;  /* 0x0000b40075027a23 */ /* 0x108fe40000010864 */
[----:B------:R-:W-:Y:S02]  /*1a610*/  FFMA.FTZ R100, R208, c[0x0][0x2d0], -R100 ;  /* 0x0000b400d0647a23 */ /* 0x000fe40000010864 */
[----:B------:R-:W-:Y:S03]  /*1a620*/  IMAD.MOV.U32 R208, RZ, RZ, R165 ;  /* 0x000000ffffd07224 */ /* 0x000fe600078e00a5 */
[-C--:B------:R-:W-:Y:S01]  /*1a630*/  HMMA.16816.F32.BF16 R12, R80, R86.reuse, R12 ;  /* 0x00000056500c723c */ /* 0x080fe2000004180c */
[----:B------:R1:W-:Y:S03]  /*1a640*/  MUFU.EX2 R184, R2 ;  /* 0x0000000200b87308 */ /* 0x0003e60000000800 */
[----:B----4-:R-:W-:Y:S02]  /*1a650*/  FFMA.FTZ R68, R68, R114, R207 ;  /* 0x0000007244447223 */ /* 0x010fe400000100cf */
[--C-:B------:R-:W-:Y:S02]  /*1a660*/  FFMA.FTZ R117, R209, c[0x0][0x2d0], -R101.reuse ;  /* 0x0000b400d1757a23 */ /* 0x100fe40000010865 */
[C---:B------:R-:W-:Y:S01]  /*1a670*/  HMMA.16816.F32.BF16 R16, R76.reuse, R86, R16 ;  /* 0x000000564c10723c */ /* 0x040fe20000041810 */
[----:B------:R-:W3:Y:S02]  /*1a680*/  LDSM.16.MT88.4 R84, [R224+0x2900] ;  /* 0x00290000e054783b */ /* 0x000ee40000004200 */
[----:B------:R-:W-:Y:S01]  /*1a690*/  MUFU.EX2 R100, R100 ;  /* 0x0000006400647308 */ /* 0x000fe20000000800 */
[----:B------:R-:W-:Y:S04]  /*1a6a0*/  FFMA.FTZ R0, R0, R111, R204 ;  /* 0x0000006f00007223 */ /* 0x000fe800000100cc */
[-C--:B------:R-:W-:Y:S01]  /*1a6b0*/  HMMA.16816.F32.BF16 R20, R76, R88.reuse, R20 ;  /* 0x000000584c14723c */ /* 0x080fe20000041814 */
[----:B------:R-:W-:Y:S04]  /*1a6c0*/  FADD.FTZ R0, R149, R0 ;  /* 0x0000000095007221 */ /* 0x000fe80000010000 */
[----:B------:R-:W-:Y:S03]  /*1a6d0*/  MUFU.EX2 R114, R104 ;  /* 0x0000006800727308 */ /* 0x000fe60000000800 */
[C---:B------:R-:W-:Y:S01]  /*1a6e0*/  HMMA.16816.F32.BF16 R24, R80.reuse, R88, R24 ;  /* 0x000000585018723c */ /* 0x040fe20000041818 */
[--C-:B-1----:R-:W-:Y:S03]  /*1a6f0*/  FFMA.FTZ R2, R246, c[0x0][0x2d0], -R101.reuse ;  /* 0x0000b400f6027a23 */ /* 0x102fe60000010865 */
[----:B------:R-:W-:Y:S02]  /*1a700*/  IMAD.MOV.U32 R246, RZ, RZ, R164 ;  /* 0x000000fffff67224 */ /* 0x000fe400078e00a4 */
[----:B------:R-:W-:Y:S01]  /*1a710*/  LDSM.16.MT88.4 R164, [R225+0x3100] ;  /* 0x00310000e1a4783b */ /* 0x000fe20000004200 */
[----:B------:R1:W-:Y:S01]  /*1a720*/  MUFU.EX2 R118, R2 ;  /* 0x0000000200767308 */ /* 0x0003e20000000800 */
[-C--:B------:R-:W-:Y:S01]  /*1a730*/  HMMA.16816.F32.BF16 R28, R80, R90.reuse, R28 ;  /* 0x0000005a501c723c */ /* 0x080fe2000004181c */
[----:B------:R-:W-:Y:S03]  /*1a740*/  FFMA.FTZ R101, R74, c[0x0][0x2d0], -R101 ;  /* 0x0000b4004a657a23 */ /* 0x000fe60000010865 */
[----:B------:R-:W-:Y:S02]  /*1a750*/  FFMA.FTZ R74, R3, R113, R205 ;  /* 0x00000071034a7223 */ /* 0x000fe400000100cd */
[----:B------:R-:W-:Y:S02]  /*1a760*/  FADD.FTZ R3, R210, R68 ;  /* 0x00000044d2037221 */ /* 0x000fe40000010000 */
[C---:B------:R-:W-:Y:S01]  /*1a770*/  HMMA.16816.F32.BF16 R32, R76.reuse, R90, R32 ;  /* 0x0000005a4c20723c */ /* 0x040fe20000041820 */
[----:B------:R-:W4:Y:S01]  /*1a780*/  LDSM.16.MT88.4 R88, [R227+0x2900] ;  /* 0x00290000e358783b */ /* 0x000f220000004200 */
[----:B------:R-:W-:Y:S02]  /*1a790*/  MUFU.EX2 R104, R120 ;  /* 0x0000007800687308 */ /* 0x000fe40000000800 */
[----:B------:R-:W-:Y:S02]  /*1a7a0*/  FADD.FTZ R3, R135, R3 ;  /* 0x0000000387037221 */ /* 0x000fe40000010000 */
[----:B------:R-:W-:Y:S02]  /*1a7b0*/  FADD.FTZ R68, R148, R69 ;  /* 0x0000004594447221 */ /* 0x000fe40000010000 */
[-C--:B------:R-:W-:Y:S04]  /*1a7c0*/  HMMA.16816.F32.BF16 R36, R76, R92.reuse, R36 ;  /* 0x0000005c4c24723c */ /* 0x080fe80000041824 */
[----:B------:R-:W2:Y:S01]  /*1a7d0*/  MUFU.EX2 R113, R107 ;  /* 0x0000006b00717308 */ /* 0x000ea20000000800 */
[----:B------:R-:W-:Y:S02]  /*1a7e0*/  FADD.FTZ R69, R132, R68 ;  /* 0x0000004484457221 */ /* 0x000fe40000010000 */
[----:B-1----:R-:W-:Y:S01]  /*1a7f0*/  FADD.FTZ R2, R150, R74 ;  /* 0x0000004a96027221 */ /* 0x002fe20000010000 */
[C---:B------:R-:W-:Y:S01]  /*1a800*/  HMMA.16816.F32.BF16 R40, R80.reuse, R92, R40 ;  /* 0x0000005c5028723c */ /* 0x040fe20000041828 */
[----:B------:R-:W-:Y:S03]  /*1a810*/  LDSM.16.MT88.4 R148, [R227+0x3100] ;  /* 0x00310000e394783b */ /* 0x000fe60000004200 */
[----:B------:R-:W-:Y:S02]  /*1a820*/  FADD.FTZ R74, R133, R0 ;  /* 0x00000000854a7221 */ /* 0x000fe40000010000 */
[----:B------:R1:W1:Y:S02]  /*1a830*/  MUFU.EX2 R107, R75 ;  /* 0x0000004b006b7308 */ /* 0x0002640000000800 */
[-C--:B------:R-:W-:Y:S01]  /*1a840*/  HMMA.16816.F32.BF16 R44, R80, R94.reuse, R44 ;  /* 0x0000005e502c723c */ /* 0x080fe2000004182c */
[----:B------:R-:W-:Y:S07]  /*1a850*/  FADD.FTZ R68, R233, R74 ;  /* 0x0000004ae9447221 */ /* 0x000fee0000010000 */
[C---:B------:R-:W-:Y:S01]  /*1a860*/  HMMA.16816.F32.BF16 R48, R76.reuse, R94, R48 ;  /* 0x0000005e4c30723c */ /* 0x040fe20000041830 */
[----:B------:R-:W3:Y:S01]  /*1a870*/  LDSM.16.MT88.4 R92, [R225+0x2900] ;  /* 0x00290000e15c783b */ /* 0x000ee20000004200 */
[----:B------:R-:W-:Y:S02]  /*1a880*/  MUFU.EX2 R101, R101 ;  /* 0x0000006500657308 */ /* 0x000fe40000000800 */
[----:B--2---:R-:W-:Y:S04]  /*1a890*/  F2FP.BF16.PACK_AB R180, R113, R114 ;  /* 0x0000007271b4723e */ /* 0x004fe800000010ff */
[-C--:B------:R-:W-:Y:S04]  /*1a8a0*/  HMMA.16816.F32.BF16 R52, R76, R96.reuse, R52 ;  /* 0x000000604c34723c */ /* 0x080fe80000041834 */
[----:B------:R-:W2:Y:S01]  /*1a8b0*/  MUFU.EX2 R111, R106 ;  /* 0x0000006a006f7308 */ /* 0x000ea20000000800 */
[----:B-1----:R-:W-:Y:S01]  /*1a8c0*/  FADD.FTZ R75, R134, R2 ;  /* 0x00000002864b7221 */ /* 0x002fe20000010000 */
[----:B------:R-:W-:Y:S02]  /*1a8d0*/  F2FP.BF16.PACK_AB R182, R107, R110 ;  /* 0x0000006e6bb6723e */ /* 0x000fe400000010ff */
[C---:B------:R-:W-:Y:S01]  /*1a8e0*/  HMMA.16816.F32.BF16 R56, R80.reuse, R96, R56 ;  /* 0x000000605038723c */ /* 0x040fe20000041838 */
[----:B------:R-:W-:Y:S01]  /*1a8f0*/  FADD.FTZ R2, R235, R3 ;  /* 0x00000003eb027221 */ /* 0x000fe20000010000 */
[----:B------:R-:W-:Y:S02]  /*1a900*/  LDSM.16.MT88.4 R132, [R224+0x3100] ;  /* 0x00310000e084783b */ /* 0x000fe40000004200 */
[----:B------:R-:W-:Y:S02]  /*1a910*/  FADD.FTZ R0, R234, R75 ;  /* 0x0000004bea007221 */ /* 0x000fe40000010000 */
[----:B------:R-:W-:Y:S01]  /*1a920*/  FADD.FTZ R3, R232, R69 ;  /* 0x00000045e8037221 */ /* 0x000fe20000010000 */
[----:B------:R-:W1:Y:S01]  /*1a930*/  MUFU.EX2 R106, R115 ;  /* 0x00000073006a7308 */ /* 0x000e620000000800 */
[-C--:B------:R-:W-:Y:S01]  /*1a940*/  HMMA.16816.F32.BF16 R60, R80, R98.reuse, R60 ;  /* 0x00000062503c723c */ /* 0x080fe2000004183c */
[----:B------:R-:W-:Y:S01]  /*1a950*/  FADD.FTZ R2, R231, R2 ;  /* 0x00000002e7027221 */ /* 0x000fe20000010000 */
[----:B------:R1:W5:Y:S02]  /*1a960*/  LDL.LU R235, [R1+0x60] ;  /* 0x0000600001eb7983 */ /* 0x0003640000300800 */
[----:B------:R-:W-:Y:S02]  /*1a970*/  FADD.FTZ R74, R230, R0 ;  /* 0x00000000e64a7221 */ /* 0x000fe40000010000 */
[----:B------:R1:W5:Y:S01]  /*1a980*/  LDL.LU R234, [R1+0x5c] ;  /* 0x00005c0001ea7983 */ /* 0x0003620000300800 */
[----:B------:R-:W-:Y:S01]  /*1a990*/  FADD.FTZ R69, R229, R68 ;  /* 0x00000044e5457221 */ /* 0x000fe20000010000 */
[----:B------:R-:W-:Y:S01]  /*1a9a0*/  HMMA.16816.F32.BF16 R64, R76, R98, R64 ;  /* 0x000000624c40723c */ /* 0x000fe20000041840 */
[----:B------:R-:W-:Y:S01]  /*1a9b0*/  FADD.FTZ R0, R228, R3 ;  /* 0x00000003e4007221 */ /* 0x000fe20000010000 */
[----:B------:R1:W5:Y:S02]  /*1a9c0*/  LDL.LU R233, [R1+0x58] ;  /* 0x0000580001e97983 */ /* 0x0003640000300800 */
[----:B------:R-:W-:Y:S01]  /*1a9d0*/  FADD.FTZ R68, R119, R2 ;  /* 0x0000000277447221 */ /* 0x000fe20000010000 */
[----:B------:R-:W-:Y:S01]  /*1a9e0*/  F2FP.BF16.PACK_AB R80, R174, R175 ;  /* 0x000000afae50723e */ /* 0x000fe200000010ff */
[----:B------:R4:W5:Y:S01]  /*1a9f0*/  LDL.LU R232, [R1+0x54] ;  /* 0x0000540001e87983 */ /* 0x0009620000300800 */
[----:B------:R-:W-:Y:S01]  /*1aa00*/  F2FP.BF16.PACK_AB R76, R191, R169 ;  /* 0x000000a9bf4c723e */ /* 0x000fe200000010ff */
[----:B------:R-:W-:Y:S01]  /*1aa10*/  FADD.FTZ R3, R139, R74 ;  /* 0x0000004a8b037221 */ /* 0x000fe20000010000 */
[----:B------:R-:W-:Y:S01]  /*1aa20*/  F2FP.BF16.PACK_AB R77, R190, R168 ;  /* 0x000000a8be4d723e */ /* 0x000fe200000010ff */
[----:B------:R4:W5:Y:S02]  /*1aa30*/  LDL.LU R231, [R1+0x50] ;  /* 0x0000500001e77983 */ /* 0x0009640000300800 */
[----:B------:R-:W-:Y:S01]  /*1aa40*/  F2FP.BF16.PACK_AB R78, R188, R189 ;  /* 0x000000bdbc4e723e */ /* 0x000fe200000010ff */
[----:B------:R-:W-:Y:S01]  /*1aa50*/  FADD.FTZ R3, R246, R3 ;  /* 0x00000003f6037221 */ /* 0x000fe20000010000 */
[----:B------:R4:W5:Y:S01]  /*1aa60*/  LDL.LU R230, [R1+0x4c] ;  /* 0x00004c0001e67983 */ /* 0x0009620000300800 */
[----:B------:R-:W-:Y:S01]  /*1aa70*/  F2FP.BF16.PACK_AB R79, R186, R187 ;  /* 0x000000bbba4f723e */ /* 0x000fe200000010ff */
[----:B------:R-:W-:Y:S01]  /*1aa80*/  FADD.FTZ R2, R138, R69 ;  /* 0x000000458a027221 */ /* 0x000fe20000010000 */
[----:B------:R-:W-:Y:S01]  /*1aa90*/  F2FP.BF16.PACK_AB R81, R172, R173 ;  /* 0x000000adac51723e */ /* 0x000fe200000010ff */
[----:B------:R4:W5:Y:S01]  /*1aaa0*/  LDL.LU R229, [R1+0x48] ;  /* 0x0000480001e57983 */ /* 0x0009620000300800 */
[----:B------:R-:W-:Y:S01]  /*1aab0*/  F2FP.BF16.PACK_AB R82, R184, R185 ;  /* 0x000000b9b852723e */ /* 0x000fe200000010ff */
[----:B------:R-:W-:Y:S01]  /*1aac0*/  FADD.FTZ R2, R208, R2 ;  /* 0x00000002d0027221 */ /* 0x000fe20000010000 */
[----:B------:R-:W-:Y:S01]  /*1aad0*/  F2FP.BF16.PACK_AB R83, R116, R118 ;  /* 0x000000767453723e */ /* 0x000fe200000010ff */
[-C--:B---3--:R-:W-:Y:S01]  /*1aae0*/  HMMA.16816.F32.BF16 R4, R76, R84.reuse, R4 ;  /* 0x000000544c04723c */ /* 0x088fe20000041804 */
[----:B------:R3:W5:Y:S01]  /*1aaf0*/  LDL.LU R228, [R1+0x44] ;  /* 0x0000440001e47983 */ /* 0x0007620000300800 */
[----:B--2---:R-:W-:Y:S01]  /*1ab00*/  F2FP.BF16.PACK_AB R181, R109, R111 ;  /* 0x0000006f6db5723e */ /* 0x004fe200000010ff */
[----:B------:R-:W-:Y:S01]  /*1ab10*/  FADD.FTZ R0, R137, R0 ;  /* 0x0000000089007221 */ /* 0x000fe20000010000 */
[----:B-1----:R-:W-:Y:S01]  /*1ab20*/  F2FP.BF16.PACK_AB R183, R104, R106 ;  /* 0x0000006a68b7723e */ /* 0x002fe200000010ff */
[----:B------:R3:W5:Y:S02]  /*1ab30*/  LDL.LU R119, [R1+0x40] ;  /* 0x0000400001777983 */ /* 0x0007640000300800 */
[----:B------:R-:W-:Y:S01]  /*1ab40*/  FADD.FTZ R0, R215, R0 ;  /* 0x00000000d7007221 */ /* 0x000fe20000010000 */
[C---:B------:R-:W-:Y:S01]  /*1ab50*/  HMMA.16816.F32.BF16 R8, R80.reuse, R84, R8 ;  /* 0x000000545008723c */ /* 0x040fe20000041808 */
[----:B------:R-:W1:Y:S01]  /*1ab60*/  LDSM.16.MT88.4 R96, [R226+0x2900] ;  /* 0x00290000e260783b */ /* 0x000e620000004200 */
[----:B------:R-:W2:Y:S06]  /*1ab70*/  MUFU.EX2 R85, R112 ;  /* 0x0000007000557308 */ /* 0x000eac0000000800 */
[-C--:B------:R-:W-:Y:S04]  /*1ab80*/  HMMA.16816.F32.BF16 R12, R80, R86.reuse, R12 ;  /* 0x00000056500c723c */ /* 0x080fe8000004180c */
[----:B------:R-:W3:Y:S04]  /*1ab90*/  MUFU.EX2 R84, R117 ;  /* 0x0000007500547308 */ /* 0x000ee80000000800 */
[C---:B------:R-:W-:Y:S06]  /*1aba0*/  HMMA.16816.F32.BF16 R16, R76.reuse, R86, R16 ;  /* 0x000000564c10723c */ /* 0x040fec0000041810 */
[----:B------:R-:W-:Y:S02]  /*1abb0*/  MUFU.EX2 R87, R105 ;  /* 0x0000006900577308 */ /* 0x000fe40000000800 */
[-C--:B----4-:R-:W-:Y:S01]  /*1abc0*/  HMMA.16816.F32.BF16 R20, R76, R88.reuse, R20 ;  /* 0x000000584c14723c */ /* 0x090fe20000041814 */
[----:B--2---:R-:W-:Y:S07]  /*1abd0*/  F2FP.BF16.PACK_AB R178, R100, R85 ;  /* 0x0000005564b2723e */ /* 0x004fee00000010ff */
[C---:B------:R-:W-:Y:S01]  /*1abe0*/  HMMA.16816.F32.BF16 R24, R80.reuse, R88, R24 ;  /* 0x000000585018723c */ /* 0x040fe20000041818 */
[----:B------:R-:W2:Y:S03]  /*1abf0*/  MUFU.EX2 R86, R108 ;  /* 0x0000006c00567308 */ /* 0x000ea60000000800 */
[----:B---3--:R-:W-:Y:S01]  /*1ac00*/  F2FP.BF16.PACK_AB R179, R101, R84 ;  /* 0x0000005465b3723e */ /* 0x008fe200000010ff */
[----:B------:R-:W-:Y:S03]  /*1ac10*/  IMAD.MOV.U32 R117, RZ, RZ, R71 ;  /* 0x000000ffff757224 */ /* 0x000fe600078e0047 */
[-C--:B------:R-:W-:Y:S08]  /*1ac20*/  HMMA.16816.F32.BF16 R28, R80, R90.reuse, R28 ;  /* 0x0000005a501c723c */ /* 0x080ff0000004181c */
[C---:B------:R-:W-:Y:S08]  /*1ac30*/  HMMA.16816.F32.BF16 R32, R76.reuse, R90, R32 ;  /* 0x0000005a4c20723c */ /* 0x040ff00000041820 */
[-C--:B------:R-:W-:Y:S01]  /*1ac40*/  HMMA.16816.F32.BF16 R36, R76, R92.reuse, R36 ;  /* 0x0000005c4c24723c */ /* 0x080fe20000041824 */
[----:B--2---:R-:W-:Y:S07]  /*1ac50*/  F2FP.BF16.PACK_AB R177, R86, R87 ;  /* 0x0000005756b1723e */ /* 0x004fee00000010ff */
[C---:B------:R-:W-:Y:S08]  /*1ac60*/  HMMA.16816.F32.BF16 R40, R80.reuse, R92, R40 ;  /* 0x0000005c5028723c */ /* 0x040ff00000041828 */
[-C--:B------:R-:W-:Y:S08]  /*1ac70*/  HMMA.16816.F32.BF16 R44, R80, R94.reuse, R44 ;  /* 0x0000005e502c723c */ /* 0x080ff0000004182c */
[C---:B------:R-:W-:Y:S08]  /*1ac80*/  HMMA.16816.F32.BF16 R48, R76.reuse, R94, R48 ;  /* 0x0000005e4c30723c */ /* 0x040ff00000041830 */
[-C--:B-1----:R-:W-:Y:S08]  /*1ac90*/  HMMA.16816.F32.BF16 R52, R76, R96.reuse, R52 ;  /* 0x000000604c34723c */ /* 0x082ff00000041834 */
        /* <DEDUP_REMOVED lines=24> */
[----:B------:R-:W-:Y:S02]  /*1ae20*/  FADD.FTZ R11, R216, R4 ;  /* 0x00000004d80b7221 */ /* 0x000fe40000010000 */
[----:B------:R-:W1:Y:S01]  /*1ae30*/  LDSM.16.MT88.4 R4, [R226+0x3100] ;  /* 0x00310000e204783b */ /* 0x000e620000004200 */
        /* <DEDUP_REMOVED lines=86> */
.L_x_784:
[----:B-1----:R-:W-:-:S13]  /*1b3a0*/  ISETP.LE.AND P0, PT, RZ, UR12, PT ;  /* 0x0000000cff007c0c */ /* 0x002fda000bf03270 */
[----:B------:R-:W-:Y:S05]  /*1b3b0*/  @!P0 BRA `(.L_x_788) ;  /* 0x000058e000008947 */ /* 0x000fea0003800000 */
[----:B--2---:R-:W2:Y:S01]  /*1b3c0*/  LDL R0, [R1+0x8] ;  /* 0x0000080001007983 */ /* 0x004ea20000100800 */
[----:B------:R-:W-:Y:S01]  /*1b3d0*/  IMAD.MOV.U32 R3, RZ, RZ, R72 ;  /* 0x000000ffff037224 */ /* 0x000fe200078e0048 */
[----:B------:R-:W-:Y:S01]  /*1b3e0*/  MOV R117, R70 ;  /* 0x0000004600757202 */ /* 0x000fe20000000f00 */
[----:B------:R-:W-:Y:S01]  /*1b3f0*/  IMAD.MOV.U32 R2, RZ, RZ, R73 ;  /* 0x000000ffff027224 */ /* 0x000fe200078e0049 */
[----:B------:R-:W-:Y:S01]  /*1b400*/  MOV R116, R71 ;  /* 0x0000004700747202 */ /* 0x000fe20000000f00 */
[----:B------:R-:W-:Y:S02]  /*1b410*/  ULDC UR5, c[0x0][0x210] ;  /* 0x0000840000057ab9 */ /* 0x000fe40000000800 */
[----:B------:R-:W-:Y:S02]  /*1b420*/  ULDC UR4, c[0x0][0x1e8] ;  /* 0x00007a0000047ab9 */ /* 0x000fe40000000800 */
[----:B------:R-:W-:Y:S02]  /*1b430*/  UIMAD UR5, UR16, UR5, URZ ;  /* 0x00000005100572a4 */ /* 0x000fe4000f8e023f */
[----:B------:R-:W-:Y:S01]  /*1b440*/  UIMAD UR4, UR16, UR4, URZ ;  /* 0x00000004100472a4 */ /* 0x000fe2000f8e023f */
[----:B--2---:R-:W-:Y:S01]  /*1b450*/  IADD3 R252, R0, 0x100, RZ ;  /* 0x0000010000fc7810 */ /* 0x004fe20007ffe0ff */
[----:B------:R-:W-:Y:S05]  /*1b460*/  BRA `(.L_x_789) ;  /* 0x0000045000007947 */ /* 0x000fea0003800000 */
.L_x_791:
[----:B------:R-:W2:Y:S01]  /*1b470*/  LDL R5, [R1+0x3c] ;  /* 0x00003c0001057983 */ /* 0x000ea20000100800 */
[----:B------:R-:W-:Y:S01]  /*1b480*/  IMAD.MOV.U32 R4, RZ, RZ, c[0x0][0x2b8] ;  /* 0x0000ae00ff047624 */ /* 0x000fe200078e00ff */
[----:B------:R-:W-:Y:S01]  /*1b490*/  UIMAD UR6, UR12, 0x70, UR18 ;  /* 0x000000700c0678a4 */ /* 0x000fe2000f8e0212 */
[----:B------:R-:W-:Y:S01]  /*1b4a0*/  IMAD.MOV.U32 R8, RZ, RZ, RZ ;  /* 0x000000ffff087224 */ /* 0x000fe200078e00ff */
[----:B------:R-:W3:Y:S02]  /*1b4b0*/  LDL R67, [R1+0x8] ;  /* 0x0000080001437983 */ /* 0x000ee40000100800 */
        /* <DEDUP_REMOVED lines=12> */
[C---:B------:R-:W-:Y:S01]  /*1b580*/  IMAD.WIDE.U32 R4, R9.reuse, c[0x0][0x1e0], RZ ;  /* 0x0000780009047a25 */ /* 0x040fe200078e00ff */
[----:B------:R-:W-:Y:S01]  /*1b590*/  STL [R1+0x1c], R9 ;  /* 0x00001c0901007387 */ /* 0x000fe20000100800 */
[----:B------:R-:W-:Y:S03]  /*1b5a0*/  SHF.R.S32.HI R0, RZ, 0x1f, R9 ;  /* 0x0000001fff007819 */ /* 0x000fe60000011409 */
[----:B------:R-:W2:Y:S02]  /*1b5b0*/  @!P6 LDG.E R8, [R6.64] ;  /* 0x000000160608e981 */ /* 0x000ea4000c1e1900 */
[----:B------:R-:W-:Y:S04]  /*1b5c0*/  IMAD R0, R0, c[0x0][0x1e0], RZ ;  /* 0x0000780000007a24 */ /* 0x000fe800078e02ff */
[----:B------:R-:W-:Y:S04]  /*1b5d0*/  IMAD R0, R9, c[0x0][0x1e4], R0 ;  /* 0x0000790009007a24 */ /* 0x000fe800078e0200 */
[----:B------:R-:W-:Y:S01]  /*1b5e0*/  IMAD.IADD R5, R5, 0x1, R0 ;  /* 0x0000000105057824 */ /* 0x000fe200078e0200 */
[----:B--2---:R-:W-:Y:S01]  /*1b5f0*/  STL [R1+0x18], R8 ;  /* 0x0000180801007387 */ /* 0x004fe20000100800 */
[----:B------:R-:W-:Y:S02]  /*1b600*/  SHF.R.S32.HI R6, RZ, 0x1f, R8 ;  /* 0x0000001fff067819 */ /* 0x000fe40000011408 */
[----:B------:R-:W-:Y:S04]  /*1b610*/  IMAD.WIDE.U32 R4, R8, c[0x0][0x1f0], R4 ;  /* 0x00007c0008047a25 */ /* 0x000fe800078e0004 */
        /* <DEDUP_REMOVED lines=17> */
[-C--:B--2---:R-:W-:Y:S03]  /*1b730*/  IADD3.X R7, R7, R241.reuse, RZ, P1, !PT ;  /* 0x000000f107077210 */ /* 0x084fe60000ffe4ff */
        /* <DEDUP_REMOVED lines=16> */
[----:B----4-:R-:W-:Y:S01]  /*1b840*/  IADD3.X R9, R17, R241, RZ, P2, !PT ;  /* 0x000000f111097210 */ /* 0x010fe200017fe4ff */
[--C-:B-----5:R-:W-:Y:S04]  /*1b850*/  IMAD.X R7, R16, 0x1, R241.reuse, P1 ;  /* 0x0000000110077824 */ /* 0x120fe800008e06f1 */
[----:B------:R2:W-:Y:S04]  /*1b860*/  LDGSTS.E.BYPASS.LTC128B.128 [R67+0x5900], [R8.64], !P5 ;  /* 0x0590000008437fae */ /* 0x0005e8000e901d56 */
[----:B------:R2:W-:Y:S01]  /*1b870*/  LDGSTS.E.BYPASS.LTC128B.128 [R67+0x6100], [R6.64], !P5 ;  /* 0x0610000006437fae */ /* 0x0005e2000e901d56 */
[----:B-1----:R-:W-:Y:S05]  /*1b880*/  IADD3 R4, P0, R15, R242, RZ ;  /* 0x000000f20f047210 */ /* 0x002fea0007f1e0ff */
[----:B------:R-:W-:Y:S05]  /*1b890*/  IMAD.X R5, R0, 0x1, R241, P0 ;  /* 0x0000000100057824 */ /* 0x000fea00000e06f1 */
[----:B------:R2:W-:Y:S01]  /*1b8a0*/  LDGSTS.E.BYPASS.LTC128B.128 [R67+0x6900], [R4.64], !P5 ;  /* 0x0690000004437fae */ /* 0x0005e2000e901d56 */
[----:B------:R-:W-:-:S05]  /*1b8b0*/  BRA `(.L_x_790) ;  /* 0x00001b0000007947 */ /* 0x000fca0003800000 */
.L_x_789:
        /* <DEDUP_REMOVED lines=43> */
[----:B---3--:R-:W-:Y:S03]  /*1bb70*/  SHF.R.S32.HI R0, RZ, 0x1f, R70 ;  /* 0x0000001fff007819 */ /* 0x008fe60000011446 */
[----:B------:R-:W-:Y:S02]  /*1bb80*/  MOV R64, R68 ;  /* 0x0000004400407202 */ /* 0x000fe40000000f00 */
[----:B------:R-:W-:Y:S03]  /*1bb90*/  IMAD R0, R0, c[0x0][0x218], RZ ;  /* 0x0000860000007a24 */ /* 0x000fe600078e02ff */
[C---:B------:R-:W-:Y:S02]  /*1bba0*/  IMAD.WIDE.U32 R72, R70.reuse, c[0x0][0x218], R64 ;  /* 0x0000860046487a25 */ /* 0x040fe400078e0040 */
[C---:B------:R-:W-:Y:S02]  /*1bbb0*/  HMMA.16816.F32.BF16 R64, R112.reuse, R66, RZ ;  /* 0x000000427040723c */ /* 0x040fe400000418ff */
[----:B------:R-:W-:Y:S01]  /*1bbc0*/  IMAD R74, R70, c[0x0][0x21c], R0 ;  /* 0x00008700464a7a24 */ /* 0x000fe200078e0200 */
[----:B------:R-:W-:Y:S04]  /*1bbd0*/  IADD3 R0, P0, R72, UR5, RZ ;  /* 0x0000000548007c10 */ /* 0x000fe8000ff1e0ff */
[----:B------:R-:W-:Y:S01]  /*1bbe0*/  IADD3.X R72, R73, UR15, R74, P0, !PT ;  /* 0x0000000f49487c10 */ /* 0x000fe200087fe44a */
[-C--:B------:R-:W-:Y:S01]  /*1bbf0*/  HMMA.16816.F32.BF16 R68, R112, R80.reuse, RZ ;  /* 0x000000507044723c */ /* 0x080fe200000418ff */
[C---:B------:R-:W-:Y:S04]  /*1bc00*/  LEA R100, P0, R0.reuse, c[0x0][0x1f8], 0x1 ;  /* 0x00007e0000647a11 */ /* 0x040fe800078008ff */
[----:B------:R-:W-:Y:S01]  /*1bc10*/  LEA.HI.X R0, R0, c[0x0][0x1fc], R72, 0x1, P0 ;  /* 0x00007f0000007a11 */ /* 0x000fe200000f0c48 */
[----:B------:R-:W1:Y:S02]  /*1bc20*/  SHFL.IDX PT, R94, R100, RZ, 0x181f ;  /* 0x00181fff645e7589 */ /* 0x000e6400000e0000 */
[C---:B------:R-:W-:Y:S06]  /*1bc30*/  HMMA.16816.F32.BF16 R72, R108.reuse, R80, RZ ;  /* 0x000000506c48723c */ /* 0x040fec00000418ff */
[----:B------:R-:W2:Y:S02]  /*1bc40*/  SHFL.IDX PT, R88, R0, RZ, 0x181f ;  /* 0x00181fff00587589 */ /* 0x000ea400000e0000 */
[-C--:B------:R-:W-:Y:S06]  /*1bc50*/  HMMA.16816.F32.BF16 R76, R108, R82.reuse, RZ ;  /* 0x000000526c4c723c */ /* 0x080fec00000418ff */
[----:B------:R-:W3:Y:S02]  /*1bc60*/  SHFL.IDX PT, R92, R100, 0x1, 0x181f ;  /* 0x00381f00645c7f89 */ /* 0x000ee400000e0000 */
[C---:B------:R-:W-:Y:S04]  /*1bc70*/  HMMA.16816.F32.BF16 R80, R112.reuse, R82, RZ ;  /* 0x000000527050723c */ /* 0x040fe800000418ff */
[-C--:B-1----:R-:W-:Y:S02]  /*1bc80*/  IADD3 R94, P0, R94, R242.reuse, RZ ;  /* 0x000000f25e5e7210 */ /* 0x082fe40007f1e0ff */
[----:B------:R-:W1:Y:S02]  /*1bc90*/  SHFL.IDX PT, R93, R0, 0x1, 0x181f ;  /* 0x00381f00005d7f89 */ /* 0x000e6400000e0000 */
[-C--:B------:R-:W-:Y:S01]  /*1bca0*/  HMMA.16816.F32.BF16 R84, R112, R96.reuse, RZ ;  /* 0x000000607054723c */ /* 0x080fe200000418ff */
[-C--:B--2---:R-:W-:Y:S05]  /*1bcb0*/  IADD3.X R95, R88, R241.reuse, RZ, P0, !PT ;  /* 0x000000f1585f7210 */ /* 0x084fea00007fe4ff */
[----:B------:R-:W2:Y:S02]  /*1bcc0*/  SHFL.IDX PT, R102, R100, 0x2, 0x181f ;  /* 0x00581f0064667f89 */ /* 0x000ea400000e0000 */
[C---:B------:R-:W-:Y:S04]  /*1bcd0*/  HMMA.16816.F32.BF16 R88, R108.reuse, R96, RZ ;  /* 0x000000606c58723c */ /* 0x040fe800000418ff */
[-C--:B---3--:R-:W-:Y:S02]  /*1bce0*/  IADD3 R92, P1, R92, R242.reuse, RZ ;  /* 0x000000f25c5c7210 */ /* 0x088fe40007f3e0ff */
[----:B------:R3:W-:Y:S02]  /*1bcf0*/  LDGSTS.E.BYPASS.LTC128B.128 [R252], [R94.64], !P5 ;  /* 0x000000005efc7fae */ /* 0x0007e4000e901d56 */
[-C--:B-1----:R-:W-:Y:S06]  /*1bd00*/  IADD3.X R93, R93, R241.reuse, RZ, P1, !PT ;  /* 0x000000f15d5d7210 */ /* 0x082fec0000ffe4ff */
        /* <DEDUP_REMOVED lines=363> */
.L_x_790:
        /* <DEDUP_REMOVED lines=910> */
.L_x_788:
[----:B--2---:R-:W2:Y:S04]  /*20ca0*/  LDL.LU R0, [R1+0x2c] ;  /* 0x00002c0001007983 */ /* 0x004ea80000300800 */
        /* <DEDUP_REMOVED lines=119> */
.L_x_732:
        /* <DEDUP_REMOVED lines=76> */
[----:B------:R1:W-:Y:S01]  /*218e0*/  STS [R3+0x2480], R130 ;  /* 0x0024808203007388 */ /* 0x0003e20000000800 */
[----:B------:R-:W-:-:S02]  /*218f0*/  PLOP3.LUT P0, PT, PT, PT, UP1, 0x80, 0x0 ;  /* 0x000000000000781c */ /* 0x000fc40003f0f018 */
[----:B------:R-:W-:-:S05]  /*21900*/  SEL R6, R6, 0xffffffe0, !P1 ;  /* 0xffffffe006067807 */ /* 0x000fca0004800000 */
[----:B------:R-:W-:-:S05]  /*21910*/  IMAD.IADD R4, R0, 0x1, R6 ;  /* 0x0000000100047824 */ /* 0x000fca00078e0206 */
[----:B------:R-:W-:Y:S01]  /*21920*/  STS [R4+0x80], R30 ;  /* 0x0000801e04007388 */ /* 0x000fe20000000800 */
[----:B--2---:R-:W-:-:S03]  /*21930*/  IMAD.IADD R0, R6, 0x1, R3 ;  /* 0x0000000106007824 */ /* 0x004fc600078e0203 */
        /* <DEDUP_REMOVED lines=53> */
.L_x_793:
        /* <DEDUP_REMOVED lines=17> */
[----:B------:R-:W-:Y:S01]  /*21da0*/  UIMAD UR11, UR16, UR11, UR4 ;  /* 0x0000000b100b72a4 */ /* 0x000fe2000f8e0204 */
[----:B------:R-:W-:Y:S01]  /*21db0*/  SHF.R.S32.HI R2, RZ, 0x1f, R5 ;  /* 0x0000001fff027819 */ /* 0x000fe20000011405 */
[----:B------:R-:W-:Y:S01]  /*21dc0*/  USHF.R.S32.HI UR9, URZ, 0x1f, UR21 ;  /* 0x0000001f3f097899 */ /* 0x000fe20008011415 */
[----:B------:R-:W-:Y:S01]  /*21dd0*/  LEA.HI R0, R0, R34, RZ, 0x2 ;  /* 0x0000002200007211 */ /* 0x000fe200078f10ff */
[----:B------:R-:W-:Y:S01]  /*21de0*/  ULDC.64 UR4, c[0x0][0x3a0] ;  /* 0x0000e80000047ab9 */ /* 0x000fe20000000a00 */
[----:B------:R-:W-:Y:S01]  /*21df0*/  LEA.HI R2, R2, R5, RZ, 0x2 ;  /* 0x0000000502027211 */ /* 0x000fe200078f10ff */
[----:B------:R-:W-:Y:S01]  /*21e00*/  UIMAD UR13, UR7, UR4, URZ ;  /* 0x00000004070d72a4 */ /* 0x000fe2000f8e023f */
[----:B------:R-:W-:Y:S01]  /*21e10*/  LOP3.LUT R0, R0, 0xffffffc, RZ, 0xc0, !PT ;  /* 0x0ffffffc00007812 */ /* 0x000fe200078ec0ff */
[----:B------:R-:W-:Y:S01]  /*21e20*/  UMOV UR14, UR6 ;  /* 0x00000006000e7c82 */ /* 0x000fe20008000000 */
[----:B------:R-:W-:Y:S01]  /*21e30*/  SHF.R.S32.HI R2, RZ, 0x2, R2 ;  /* 0x00000002ff027819 */ /* 0x000fe20000011402 */
[----:B------:R-:W-:Y:S01]  /*21e40*/  UMOV UR15, UR7 ;  /* 0x00000007000f7c82 */ /* 0x000fe20008000000 */
[----:B------:R-:W-:Y:S01]  /*21e50*/  LEA.HI R21, R41, R40, RZ, 0x6 ;  /* 0x0000002829157211 */ /* 0x000fe200078f30ff */
[----:B------:R-:W-:Y:S01]  /*21e60*/  IMAD.IADD R0, R34, 0x1, -R0 ;  /* 0x0000000122007824 */ /* 0x000fe200078e0a00 */
[----:B------:R-:W-:-:S02]  /*21e70*/  USEL UR9, UR9, URZ, !UP1 ;  /* 0x0000003f09097287 */ /* 0x000fc4000c800000 */
[----:B------:R-:W-:Y:S01]  /*21e80*/  UIMAD.WIDE.U32 UR14, UR16, UR10, UR14 ;  /* 0x0000000a100e72a5 */ /* 0x000fe2000f8e000e */
        /* <DEDUP_REMOVED lines=50> */
[----:B------:R-:W-:-:S03]  /*221b0*/  SHF.R.S32.HI R53, RZ, 0x1f, R0 ;  /* 0x0000001fff357819 */ /* 0x000fc60000011400 */
        /* <DEDUP_REMOVED lines=9> */
[C---:B------:R-:W-:Y:S01]  /*22250*/  IMAD R5, R7.reuse, c[0x0][0x3e4], R6 ;  /* 0x0000f90007057a24 */ /* 0x040fe200078e0206 */
[----:B------:R-:W-:Y:S01]  /*22260*/  SHFL.IDX PT, R14, R9, 0x1, 0x1c1f ;  /* 0x003c1f00090e7f89 */ /* 0x000fe200000e0000 */
[----:B------:R-:W-:Y:S01]  /*22270*/  IMAD.WIDE.U32 R6, R7, c[0x0][0x3e0], R2 ;  /* 0x0000f80007067a25 */ /* 0x000fe200078e0002 */
[----:B------:R-:W-:Y:S02]  /*22280*/  LEA.HI.X R3, R4, c[0x0][0x454], R8, 0x2, P0 ;  /* 0x0001150004037a11 */ /* 0x000fe400000f1408 */
[----:B------:R-:W-:Y:S01]  /*22290*/  SHF.R.S32.HI R10, RZ, 0x1f, R18 ;  /* 0x0000001fff0a7819 */ /* 0x000fe20000011412 */
[----:B-----5:R-:W-:Y:S02]  /*222a0*/  IMAD R2, R12, c[0x0][0x4e8], RZ ;  /* 0x00013a000c027a24 */ /* 0x020fe400078e02ff */
[----:B------:R-:W1:Y:S01]  /*222b0*/  SHFL.IDX PT, R17, R3, RZ, 0x1c1f ;  /* 0x001c1fff03117589 */ /* 0x000e6200000e0000 */
[----:B------:R-:W-:Y:S02]  /*222c0*/  IMAD.MOV.U32 R4, RZ, RZ, R6 ;  /* 0x000000ffff047224 */ /* 0x000fe400078e0006 */
[----:B------:R-:W-:Y:S01]  /*222d0*/  IMAD R8, R22, 0x80, R11 ;  /* 0x0000008016087824 */ /* 0x000fe200078e020b */
[----:B------:R-:W2:Y:S01]  /*222e0*/  SHFL.IDX PT, R15, R3, 0x1, 0x1c1f ;  /* 0x003c1f00030f7f89 */ /* 0x000ea200000e0000 */
[----:B------:R-:W-:-:S02]  /*222f0*/  IMAD R6, R10, c[0x0][0x3d8], RZ ;  /* 0x0000f6000a067a24 */ /* 0x000fc400078e02ff */
[----:B------:R-:W-:Y:S01]  /*22300*/  IMAD.IADD R5, R7, 0x1, R5 ;  /* 0x0000000107057824 */ /* 0x000fe200078e0205 */
[----:B------:R-:W-:Y:S01]  /*22310*/  SHFL.IDX PT, R12, R9, 0x2, 0x1c1f ;  /* 0x005c1f00090c7f89 */ /* 0x000fe200000e0000 */
[----:B------:R-:W-:Y:S01]  /*22320*/  IADD3 R7, R8, 0x8, RZ ;  /* 0x0000000808077810 */ /* 0x000fe20007ffe0ff */
[----:B------:R-:W-:Y:S01]  /*22330*/  IMAD R6, R18, c[0x0][0x3dc], R6 ;  /* 0x0000f70012067a24 */ /* 0x000fe200078e0206 */
[-C--:B------:R-:W-:Y:S01]  /*22340*/  ISETP.GE.OR P5, PT, R8, R2.reuse, P1 ;  /* 0x000000020800720c */ /* 0x080fe20000fa6670 */
[----:B------:R-:W3:Y:S01]  /*22350*/  SHFL.IDX PT, R13, R3, 0x2, 0x1c1f ;  /* 0x005c1f00030d7f89 */ /* 0x000ee200000e0000 */
[----:B------:R-:W-:Y:S01]  /*22360*/  IMAD.WIDE.U32 R4, R18, c[0x0][0x3d8], R4 ;  /* 0x0000f60012047a25 */ /* 0x000fe200078e0004 */
[----:B------:R-:W-:Y:S02]  /*22370*/  ISETP.GE.OR P4, PT, R7, R2, P1 ;  /* 0x000000020700720c */ /* 0x000fe40000f86670 */
[----:B------:R-:W-:Y:S01]  /*22380*/  SHFL.IDX PT, R10, R9, 0x3, 0x1c1f ;  /* 0x007c1f00090a7f89 */ /* 0x000fe200000e0000 */
[----:B------:R-:W-:Y:S01]  /*22390*/  IMAD.IADD R6, R5, 0x1, R6 ;  /* 0x0000000105067824 */ /* 0x000fe200078e0206 */
[C---:B------:R-:W-:Y:S01]  /*223a0*/  LEA R5, P2, R4.reuse, c[0x0][0x380], 0x1 ;  /* 0x0000e00004057a11 */ /* 0x040fe200078408ff */
[----:B------:R-:W-:Y:S01]  /*223b0*/  IMAD.SHL.U32 R7, R21, 0x8, RZ ;  /* 0x0000000815077824 */ /* 0x000fe200078e00ff */
[----:B------:R4:W3:Y:S02]  /*223c0*/  SHFL.IDX PT, R11, R3, 0x3, 0x1c1f ;  /* 0x007c1f00030b7f89 */ /* 0x0008e400000e0000 */
[----:B------:R-:W-:-:S02]  /*223d0*/  LEA.HI.X R4, R4, c[0x0][0x384], R6, 0x1, P2 ;  /* 0x0000e10004047a11 */ /* 0x000fc400010f0c06 */
[----:B------:R-:W-:Y:S01]  /*223e0*/  LOP3.LUT R7, R20, 0x7ffffe00, R7, 0xf8, !PT ;  /* 0x7ffffe0014077812 */ /* 0x000fe200078ef807 */
[----:B-1----:R-:W-:Y:S04]  /*223f0*/  @!P5 ST.E [R16.64], R36 ;  /* 0x000000241000d985 */ /* 0x002fe8000c101916 */
[----:B--2---:R-:W-:Y:S01]  /*22400*/  @!P4 ST.E [R14.64], R37 ;  /* 0x000000250e00c985 */ /* 0x004fe2000c101916 */
[----:B------:R-:W-:-:S03]  /*22410*/  IMAD.SHL.U32 R6, R7, 0x2, RZ ;  /* 0x0000000207067824 */ /* 0x000fc600078e00ff */
[----:B------:R-:W-:Y:S04]  /*22420*/  SHFL.IDX PT, R9, R4, RZ, 0x181f ;  /* 0x00181fff04097589 */ /* 0x000fe800000e0000 */
[----:B------:R-:W-:Y:S04]  /*22430*/  SHFL.IDX PT, R14, R5, 0x2, 0x181f ;  /* 0x00581f00050e7f89 */ /* 0x000fe800000e0000 */
[----:B------:R-:W-:Y:S01]  /*22440*/  SHFL.IDX PT, R44, R4, 0x2, 0x181f ;  /* 0x00581f00042c7f89 */ /* 0x000fe200000e0000 */
[C---:B----4-:R-:W-:Y:S02]  /*22450*/  IADD3 R3, R8.reuse, 0x40, RZ ;  /* 0x0000004008037810 */ /* 0x050fe40007ffe0ff */
[----:B------:R-:W-:Y:S01]  /*22460*/  IADD3 R8, R8, 0x48, RZ ;  /* 0x0000004808087810 */ /* 0x000fe20007ffe0ff */
[----:B------:R-:W-:Y:S01]  /*22470*/  SHFL.IDX PT, R15, R5, 0x3, 0x181f ;  /* 0x00781f00050f7f89 */ /* 0x000fe200000e0000 */
        /* <DEDUP_REMOVED lines=69> */
.L_x_792:
        /* <DEDUP_REMOVED lines=31> */
.L_x_794:
        /* <DEDUP_REMOVED lines=43> */
.L_x_796:
[----:B------:R-:W-:Y:S05]  /*22d70*/  BSYNC B0 ;  /* 0x0000000000007941 */ /* 0x000fea0003800000 */
.L_x_795:
        /* <DEDUP_REMOVED lines=109> */
.L_x_797:
        /* <DEDUP_REMOVED lines=11> */
.L_x_1606:


//--------------------- .text._ZN7cutlass13device_kernelIN5flash19enable_sm80_to_sm89INS1_16FlashAttnFwdSm80INS1_25CollectiveMainloopFwdSm80ILi4ELi1ELb0EN4cute5tupleIJNS5_1CILi128EEENS7_ILi112EEENS7_ILi64EEEEEELi64ENS_10bfloat16_tEfNS_4arch4Sm80ELb0ELb0ELb0ELb0ELb1ELb0ELb1ELb0EEENS1_21CollectiveEpilogueFwdINS6_IJS8_SA_S9_EEENS6_IJNS7_ILi1EEESI_SI_EEESC_SE_Li128ELb0ELb1ELb0ELb0EEENS1_19SingleTileSchedulerILb0ELb0ELb1ELi128EEEEEEEEEvNT_6ParamsE --------------------------
	.section	.text._ZN7cutlass13device_kernelIN5flash19enable_sm80_to_sm89INS1_16FlashAttnFwdSm80INS1_25CollectiveMainloopFwdSm80ILi4ELi1ELb0EN4cute5tupleIJNS5_1CILi128EEENS7_ILi112EEENS7_ILi64EEEEEELi64ENS_10bfloat16_tEfNS_4arch4Sm80ELb0ELb0ELb0ELb0ELb1ELb0ELb1ELb0EEENS1_21CollectiveEpilogueFwdINS6_IJS8_SA_S9_EEENS6_IJNS7_ILi1EEESI_SI_EEESC_SE_Li128ELb0ELb1ELb0ELb0EEENS1_19SingleTileSchedulerILb0ELb0ELb1ELi128EEEEEEEEEvNT_6ParamsE,"ax",@progbits
	.sectioninfo	@"SHI_REGISTERS=255"
	.align	128
.text._ZN7cutlass13device_kernelIN5flash19enable_sm80_to_sm89INS1_16FlashAttnFwdSm80INS1_25CollectiveMainloopFwdSm80ILi4ELi1ELb0EN4cute5tupleIJNS5_1CILi128EEENS7_ILi112EEENS7_ILi64EEEEEELi64ENS_10bfloat16_tEfNS_4arch4Sm80ELb0ELb0ELb0ELb0ELb1ELb0ELb1ELb0EEENS1_21CollectiveEpilogueFwdINS6_IJS8_SA_S9_EEENS6_IJNS7_ILi1EEESI_SI_EEESC_SE_Li128ELb0ELb1ELb0ELb0EEENS1_19SingleTileSchedulerILb0ELb0ELb1ELi128EEEEEEEEEvNT_6ParamsE:
        .type           _ZN7cutlass13device_kernelIN5flash19enable_sm80_to_sm89INS1_16FlashAttnFwdSm80INS1_25CollectiveMainloopFwdSm80ILi4ELi1ELb0EN4cute5tupleIJNS5_1CILi128EEENS7_ILi112EEENS7_ILi64EEEEEELi64ENS_10bfloat16_tEfNS_4arch4Sm80ELb0ELb0ELb0ELb0ELb1ELb0ELb1ELb0EEENS1_21CollectiveEpilogueFwdINS6_IJS8_SA_S9_EEENS6_IJNS7_ILi1EEESI_SI_EEESC_SE_Li128ELb0ELb1ELb0ELb0EEENS1_19SingleTileSchedulerILb0ELb0ELb1ELi128EEEEEEEEEvNT_6ParamsE,@function
        .size           _ZN7cutlass13device_kernelIN5flash19enable_sm80_to_sm89INS1_16FlashAttnFwdSm80INS1_25CollectiveMainloopFwdSm80ILi4ELi1ELb0EN4cute5tupleIJNS5_1CILi128EEENS7_ILi112EEENS7_ILi64EEEEEELi64ENS_10bfloat16_tEfNS_4arch4Sm80ELb0ELb0ELb0ELb0ELb1ELb0ELb1ELb0EEENS1_21CollectiveEpilogueFwdINS6_IJS8_SA_S9_EEENS6_IJNS7_ILi1EEESI_SI_EEESC_SE_Li128ELb0ELb1ELb0ELb0EEENS1_19SingleTileSchedulerILb0ELb0ELb1ELi128EEEEEEEEEvNT_6ParamsE,(.L_x_1607 - _ZN7cutlass13device_kernelIN5flash19enable_sm80_to_sm89INS1_16FlashAttnFwdSm80INS1_25CollectiveMainloopFwdSm80ILi4ELi1ELb0EN4cute5tupleIJNS5_1CILi128EEENS7_ILi112EEENS7_ILi64EEEEEELi64ENS_10bfloat16_tEfNS_4arch4Sm80ELb0ELb0ELb0ELb0ELb1ELb0ELb1ELb0EEENS1_21CollectiveEpilogueFwdINS6_IJS8_SA_S9_EEENS6_IJNS7_ILi1EEESI_SI_EEESC_SE_Li128ELb0ELb1ELb0ELb0EEENS1_19SingleTileSchedulerILb0ELb0ELb1ELi128EEEEEEEEEvNT_6ParamsE)
        .other          _ZN7cutlass13device_kernelIN5flash19enable_sm80_to_sm89INS1_16FlashAttnFwdSm80INS1_25CollectiveMainloopFwdSm80ILi4ELi1ELb0EN4cute5tupleIJNS5_1CILi128EEENS7_ILi112EEENS7_ILi64EEEEEELi64ENS_10bfloat16_tEfNS_4arch4Sm80ELb0ELb0ELb0ELb0ELb1ELb0ELb1ELb0EEENS1_21CollectiveEpilogueFwdINS6_IJS8_SA_S9_EEENS6_IJNS7_ILi1EEESI_SI_EEESC_SE_Li128ELb0ELb1ELb0ELb0EEENS1_19SingleTileSchedulerILb0ELb0ELb1ELi128EEEEEEEEEvNT_6ParamsE,@"STO_CUDA_ENTRY STV_DEFAULT"
_ZN7cutlass13device_kernelIN5flash19enable_sm80_to_sm89INS1_16FlashAttnFwdSm80INS1_25CollectiveMainloopFwdSm80ILi4ELi1ELb0EN4cute5tupleIJNS5_1CILi128EEENS7_ILi112EEENS7_ILi64EEEEEELi64ENS_10bfloat16_tEfNS_4arch4Sm80ELb0ELb0ELb0ELb0ELb1ELb0ELb1ELb0EEENS1_21CollectiveEpilogueFwdINS6_IJS8_SA_S9_EEENS6_IJNS7_ILi1EEESI_SI_EEESC_SE_Li128ELb0ELb1ELb0ELb0EEENS1_19SingleTileSchedulerILb0ELb0ELb1ELi128EEEEEEEEEvNT_6ParamsE:
        /* <DEDUP_REMOVED lines=128> */
[C---:B-1----:R-:W-:Y:S02]  /*0800*/  IADD3 R12, R13.reuse, 0x40, RZ ;  /* 0x000000400d0c7810 */ /* 0x042fe40007ffe0ff */
[----:B--2---:R-:W-:Y:S01]  /*0810*/  @!P3 LEA R2, P6, R76, R4, 0x1 ;  /* 0x000000044c02b211 */ /* 0x004fe200078c08ff */
        /* <DEDUP_REMOVED lines=17> */
[----:B----4-:R-:W-:Y:S01]  /*0930*/  @!P4 LEA R2, P1, R76, R9, 0x1 ;  /* 0x000000094c02c211 */ /* 0x010fe200078208ff */
        /* <DEDUP_REMOVED lines=9> */
[----:B------:R-:W-:Y:S01]  /*09d0*/  @!P6 IMAD.SHL.U32 R8, R132, 0x2, RZ ;  /* 0x000000028408e824 */ /* 0x000fe200078e00ff */
        /* <DEDUP_REMOVED lines=42> */
[----:B------:R-:W-:Y:S01]  /*0c80*/  ULDC.64 UR4, c[0x0][0x210] ;  /* 0x0000840000047ab9 */ /* 0x000fe20000000a00 */
[----:B------:R-:W-:Y:S01]  /*0c90*/  IADD3 R31, -R16, UR18, RZ ;  /* 0x00000012101f7c10 */ /* 0x000fe2000fffe1ff */
[----:B------:R-:W-:Y:S01]  /*0ca0*/  UIMAD UR6, UR6, UR4, URZ ;  /* 0x00000004060672a4 */ /* 0x000fe2000f8e023f */
[----:B------:R-:W-:Y:S01]  /*0cb0*/  SHF.R.S32.HI R9, RZ, 0x4, R10 ;  /* 0x00000004ff097819 */ /* 0x000fe2000001140a */
[----:B------:R-:W-:Y:S01]  /*0cc0*/  IMAD R0, R24, c[0x0][0x1e0], RZ ;  /* 0x0000780018007a24 */ /* 0x000fe200078e02ff */
[C---:B------:R-:W-:Y:S01]  /*0cd0*/  ISETP.GE.AND P5, PT, R31.reuse, 0x1, PT ;  /* 0x000000011f00780c */ /* 0x040fe20003fa6270 */
[----:B------:R-:W-:Y:S01]  /*0ce0*/  UIMAD.WIDE.U32 UR22, UR7, UR4, URZ ;  /* 0x00000004071672a5 */ /* 0x000fe2000f8e003f */
[----:B------:R-:W-:Y:S01]  /*0cf0*/  ISETP.GE.AND P4, PT, R31, 0x11, PT ;  /* 0x000000111f00780c */ /* 0x000fe20003f86270 */
[----:B------:R-:W-:Y:S01]  /*0d00*/  IMAD R0, R249, c[0x0][0x1e4], R0 ;  /* 0x00007900f9007a24 */ /* 0x000fe200078e0200 */
[----:B------:R-:W-:Y:S01]  /*0d10*/  ISETP.GE.AND P6, PT, R31, 0x41, PT ;  /* 0x000000411f00780c */ /* 0x000fe20003fc6270 */
        /* <DEDUP_REMOVED lines=26> */
[C---:B--2---:R-:W-:Y:S02]  /*0ec0*/  @P5 LEA.HI.X R5, R76.reuse, R5, R133, 0x1, P2 ;  /* 0x000000054c055211 */ /* 0x044fe400010f0c85 */
[----:B------:R-:W-:Y:S01]  /*0ed0*/  ISETP.GE.AND P2, PT, R31, 0x31, PT ;  /* 0x000000311f00780c */ /* 0x000fe20003f46270 */
[----:B------:R-:W-:Y:S01]  /*0ee0*/  SHFL.IDX PT, R18, R6, 0x5, 0x181f ;  /* 0x00b81f0006127f89 */ /* 0x000fe200000e0000 */
[----:B---3--:R-:W-:-:S03]  /*0ef0*/  @P4 LEA R2, P1, R76, R2, 0x1 ;  /* 0x000000024c024211 */ /* 0x008fc600078208ff */
[----:B------:R1:W-:Y:S01]  /*0f00*/  @P5 LDGSTS.E.BYPASS.LTC128B.128 [R0+0x3900], [R4.64], !P3 ;  /* 0x0390000004005fae */ /* 0x0003e2000d901d4c */
[----:B----4-:R-:W-:Y:S02]  /*0f10*/  @P4 LEA.HI.X R3, R76, R8, R133, 0x1, P1 ;  /* 0x000000084c034211 */ /* 0x010fe400008f0c85 */
[C---:B------:R-:W-:Y:S01]  /*0f20*/  ISETP.GE.AND P1, PT, R31.reuse, 0x21, PT ;  /* 0x000000211f00780c */ /* 0x040fe20003f26270 */
        /* <DEDUP_REMOVED lines=21> */
[C---:B-1----:R-:W-:Y:S01]  /*1080*/  @P2 IMAD.SHL.U32 R7, R132.reuse, 0x2, RZ ;  /* 0x0000000284072824 */ /* 0x042fe200078e00ff */
[----:B------:R-:W-:Y:S01]  /*1090*/  LOP3.LUT R4, R9, 0x8, R4, 0xf8, !PT ;  /* 0x0000000809047812 */ /* 0x000fe200078ef804 */
[----:B--2---:R-:W-:-:S05]  /*10a0*/  @P1 IMAD.SHL.U32 R0, R132, 0x2, RZ ;  /* 0x0000000284001824 */ /* 0x004fca00078e00ff */
[----:B------:R3:W-:Y:S02]  /*10b0*/  @P1 LDGSTS.E.BYPASS.LTC128B.128 [R0+0x4900], [R2.64], !P3 ;  /* 0x0490000002001fae */ /* 0x0007e4000d901d4c */
[----:B---3--:R-:W-:Y:S02]  /*10c0*/  @P2 LEA R2, P1, R76, R5, 0x1 ;  /* 0x000000054c022211 */ /* 0x008fe400078208ff */
[----:B------:R-:W-:Y:S01]  /*10d0*/  SHF.R.U32.HI R0, RZ, 0x3, R9 ;  /* 0x00000003ff007819 */ /* 0x000fe20000011609 */
[----:B------:R-:W-:Y:S01]  /*10e0*/  @P6 IMAD.SHL.U32 R9, R132, 0x2, RZ ;  /* 0x0000000284096824 */ /* 0x000fe200078e00ff */
        /* <DEDUP_REMOVED lines=131> */
.L_x_798:
[C---:B-1234-:R-:W-:Y:S01]  /*1920*/  HMMA.16816.F32.BF16 R32, R8.reuse, R60, RZ ;  /* 0x0000003c0820723c */ /* 0x05efe200000418ff */
[----:B------:R-:W-:Y:S01]  /*1930*/  IMAD.MOV.U32 R0, RZ, RZ, 0x40 ;  /* 0x00000040ff007424 */ /* 0x000fe200078e00ff */
[----:B------:R-:W-:Y:S01]  /*1940*/  LOP3.LUT P2, RZ, R30, 0x4, RZ, 0xc0, !PT ;  /* 0x000000041eff7812 */ /* 0x000fe2000784c0ff */
[----:B------:R-:W-:Y:S01]  /*1950*/  IMAD R235, R4, 0x2, R234 ;  /* 0x0000000204eb7824 */ /* 0x000fe200078e02ea */
[----:B------:R-:W0:Y:S01]  /*1960*/  LDGDEPBAR ;  /* 0x00000000000079af */ /* 0x000e220000000000 */
[----:B------:R-:W-:Y:S01]  /*1970*/  UISETP.GE.AND UP0, UPT, UR10, 0x71, UPT ;  /* 0x000000710a00788c */ /* 0x000fe2000bf06270 */
[----:B------:R-:W-:Y:S01]  /*1980*/  SEL R0, R0, 0xffffffc0, !P2 ;  /* 0xffffffc000007807 */ /* 0x000fe20005000000 */
[----:B------:R-:W-:Y:S01]  /*1990*/  IMAD R236, R3, 0x2, R235 ;  /* 0x0000000203ec7824 */ /* 0x000fe200078e02eb */
[----:B------:R-:W-:Y:S02]  /*19a0*/  HMMA.16816.F32.BF16 R24, R8, R56, RZ ;  /* 0x000000380818723c */ /* 0x000fe400000418ff */
[----:B------:R-:W-:-:S02]  /*19b0*/  IADD3 R233, R135, R0, RZ ;  /* 0x0000000087e97210 */ /* 0x000fc40007ffe0ff */
[----:B------:R-:W-:Y:S01]  /*19c0*/  IADD3 R232, R238, R0, RZ ;  /* 0x00000000eee87210 */ /* 0x000fe20007ffe0ff */
[----:B------:R-:W-:Y:S01]  /*19d0*/  IMAD.IADD R0, R79, 0x1, R78 ;  /* 0x000000014f007824 */ /* 0x000fe200078e024e */
[----:B------:R-:W-:Y:S02]  /*19e0*/  PLOP3.LUT P2, PT, PT, PT, UP0, 0x80, 0x0 ;  /* 0x000000000000781c */ /* 0x000fe40003f4f008 */
[C---:B------:R-:W-:Y:S01]  /*19f0*/  HMMA.16816.F32.BF16 R36, R8.reuse, R64, RZ ;  /* 0x000000400824723c */ /* 0x040fe200000418ff */
[----:B------:R-:W-:Y:S07]  /*1a00*/  LDSM.16.M88.4 R28, [R232+0x2800] ;  /* 0x00280000e81c783b */ /* 0x000fee0000000200 */
[C---:B------:R-:W-:Y:S08]  /*1a10*/  HMMA.16816.F32.BF16 R68, R8.reuse, R52, RZ ;  /* 0x000000340844723c */ /* 0x040ff000000418ff */
[C---:B------:R-:W-:Y:S08]  /*1a20*/  HMMA.16816.F32.BF16 R72, R8.reuse, R48, RZ ;  /* 0x000000300848723c */ /* 0x040ff000000418ff */
[----:B------:R-:W-:Y:S08]  /*1a30*/  HMMA.16816.F32.BF16 R80, R8, R44, RZ ;  /* 0x0000002c0850723c */ /* 0x000ff000000418ff */
[-C--:B------:R-:W-:Y:S08]  /*1a40*/  HMMA.16816.F32.BF16 R164, R12, R40.reuse, RZ ;  /* 0x000000280ca4723c */ /* 0x080ff000000418ff */
[C---:B------:R-:W-:Y:S08]  /*1a50*/  HMMA.16816.F32.BF16 R84, R8.reuse, R40, RZ ;  /* 0x000000280854723c */ /* 0x040ff000000418ff */
[C---:B------:R-:W-:Y:S08]  /*1a60*/  HMMA.16816.F32.BF16 R100, R8.reuse, R66, RZ ;  /* 0x000000420864723c */ /* 0x040ff000000418ff */
[C---:B------:R-:W-:Y:S08]  /*1a70*/  HMMA.16816.F32.BF16 R96, R8.reuse, R62, RZ ;  /* 0x0000003e0860723c */ /* 0x040ff000000418ff */
[C---:B------:R-:W-:Y:S08]  /*1a80*/  HMMA.16816.F32.BF16 R92, R8.reuse, R58, RZ ;  /* 0x0000003a085c723c */ /* 0x040ff000000418ff */
[C---:B------:R-:W-:Y:S08]  /*1a90*/  HMMA.16816.F32.BF16 R136, R8.reuse, R54, RZ ;  /* 0x000000360888723c */ /* 0x040ff000000418ff */
[C---:B------:R-:W-:Y:S08]  /*1aa0*/  HMMA.16816.F32.BF16 R184, R8.reuse, R50, RZ ;  /* 0x0000003208b8723c */ /* 0x040ff000000418ff */
[C---:B------:R-:W-:Y:S08]  /*1ab0*/  HMMA.16816.F32.BF16 R200, R8.reuse, R46, RZ ;  /* 0x0000002e08c8723c */ /* 0x040ff000000418ff */
[----:B------:R-:W-:Y:S08]  /*1ac0*/  HMMA.16816.F32.BF16 R196, R8, R42, RZ ;  /* 0x0000002a08c4723c */ /* 0x000ff000000418ff */
[C---:B------:R-:W-:Y:S08]  /*1ad0*/  HMMA.16816.F32.BF16 R168, R12.reuse, R44, RZ ;  /* 0x0000002c0ca8723c */ /* 0x040ff000000418ff */
[----:B------:R-:W-:Y:S08]  /*1ae0*/  HMMA.16816.F32.BF16 R140, R12, R46, RZ ;  /* 0x0000002e0c8c723c */ /* 0x000ff000000418ff */
[----:B------:R-:W-:Y:S08]  /*1af0*/  HMMA.16816.F32.BF16 R44, R16, R124, R32 ;  /* 0x0000007c102c723c */ /* 0x000ff00000041820 */
[C---:B------:R-:W-:Y:S08]  /*1b00*/  HMMA.16816.F32.BF16 R192, R12.reuse, R64, RZ ;  /* 0x000000400cc0723c */ /* 0x040ff000000418ff */
[C---:B------:R-:W-:Y:S08]  /*1b10*/  HMMA.16816.F32.BF16 R188, R12.reuse, R60, RZ ;  /* 0x0000003c0cbc723c */ /* 0x040ff000000418ff */
[C---:B------:R-:W-:Y:S08]  /*1b20*/  HMMA.16816.F32.BF16 R180, R12.reuse, R56, RZ ;  /* 0x000000380cb4723c */ /* 0x040ff000000418ff */
[C---:B------:R-:W-:Y:S08]  /*1b30*/  HMMA.16816.F32.BF16 R176, R12.reuse, R52, RZ ;  /* 0x000000340cb0723c */ /* 0x040ff000000418ff */
[C---:B------:R-:W-:Y:S08]  /*1b40*/  HMMA.16816.F32.BF16 R172, R12.reuse, R48, RZ ;  /* 0x000000300cac723c */ /* 0x040ff000000418ff */
[C---:B------:R-:W-:Y:S01]  /*1b50*/  HMMA.16816.F32.BF16 R160, R12.reuse, R66, RZ ;  /* 0x000000420ca0723c */ /* 0x040fe200000418ff */
[----:B------:R-:W-:Y:S07]  /*1b60*/  LDSM.16.M88.4 R64, [R233+0x4900] ;  /* 0x00490000e940783b */ /* 0x000fee0000000200 */
[C---:B------:R-:W-:Y:S01]  /*1b70*/  HMMA.16816.F32.BF16 R156, R12.reuse, R62, RZ ;  /* 0x0000003e0c9c723c */ /* 0x040fe200000418ff */
[----:B------:R-:W-:Y:S07]  /*1b80*/  LDSM.16.M88.4 R60, [R233+0x5100] ;  /* 0x00510000e93c783b */ /* 0x000fee0000000200 */
[C---:B------:R-:W-:Y:S01]  /*1b90*/  HMMA.16816.F32.BF16 R152, R12.reuse, R58, RZ ;  /* 0x0000003a0c98723c */ /* 0x040fe200000418ff */
[----:B------:R-:W-:Y:S07]  /*1ba0*/  LDSM.16.M88.4 R56, [R233+0x5900] ;  /* 0x00590000e938783b */ /* 0x000fee0000000200 */
[C---:B------:R-:W-:Y:S01]  /*1bb0*/  HMMA.16816.F32.BF16 R148, R12.reuse, R54, RZ ;  /* 0x000000360c94723c */ /* 0x040fe200000418ff */
[----:B------:R-:W-:Y:S07]  /*1bc0*/  LDSM.16.M88.4 R52, [R233+0x6100] ;  /* 0x00610000e934783b */ /* 0x000fee0000000200 */
[C---:B------:R-:W-:Y:S08]  /*1bd0*/  HMMA.16816.F32.BF16 R144, R12.reuse, R50, RZ ;  /* 0x000000320c90723c */ /* 0x040ff000000418ff */
[----:B------:R-:W-:Y:S08]  /*1be0*/  HMMA.16816.F32.BF16 R88, R12, R42, RZ ;  /* 0x0000002a0c58723c */ /* 0x000ff000000418ff */
[C---:B------:R-:W-:Y:S01]  /*1bf0*/  HMMA.16816.F32.BF16 R32, R16.reuse, R120, R24 ;  /* 0x000000781020723c */ /* 0x040fe20000041818 */
[----:B------:R-:W1:Y:S07]  /*1c00*/  LDSM.16.M88.4 R24, [R235+0x9100] ;  /* 0x00910000eb18783b */ /* 0x000e6e0000000200 */
[C---:B------:R-:W-:Y:S08]  /*1c10*/  HMMA.16816.F32.BF16 R48, R16.reuse, R128, R36 ;  /* 0x000000801030723c */ /* 0x040ff00000041824 */
[C---:B------:R-:W-:Y:S01]  /*1c20*/  HMMA.16816.F32.BF16 R12, R16.reuse, R116, R68 ;  /* 0x00000074100c723c */ /* 0x040fe20000041844 */
[----:B------:R-:W-:Y:S07]  /*1c30*/  LDSM.16.M88.4 R68, [R233+0x4100] ;  /* 0x00410000e944783b */ /* 0x000fee0000000200 */
[C---:B------:R-:W-:Y:S01]  /*1c40*/  HMMA.16816.F32.BF16 R8, R16.reuse, R112, R72 ;  /* 0x000000701008723c */ /* 0x040fe20000041848 */
[----:B------:R-:W2:Y:S07]  /*1c50*/  LDSM.16.M88.4 R72, [R233+0x3900] ;  /* 0x00390000e948783b */ /* 0x000eae0000000200 */
[----:B------:R-:W-:Y:S01]  /*1c60*/  HMMA.16816.F32.BF16 R36, R16, R108, R80 ;  /* 0x0000006c1024723c */ /* 0x000fe20000041850 */
[----:B------:R-:W3:Y:S07]  /*1c70*/  LDSM.16.M88.4 R80, [R233+0x6900] ;  /* 0x00690000e950783b */ /* 0x000eee0000000200 */
[-C--:B------:R-:W-:Y:S08]  /*1c80*/  HMMA.16816.F32.BF16 R164, R20, R104.reuse, R164 ;  /* 0x0000006814a4723c */ /* 0x080ff000000418a4 */
[C---:B------:R-:W-:Y:S08]  /*1c90*/  HMMA.16816.F32.BF16 R40, R16.reuse, R104, R84 ;  /* 0x000000681028723c */ /* 0x040ff00000041854 */
[C---:B------:R-:W-:Y:S08]  /*1ca0*/  HMMA.16816.F32.BF16 R204, R16.reuse, R130, R100 ;  /* 0x0000008210cc723c */ /* 0x040ff00000041864 */
[----:B------:R-:W-:Y:S01]  /*1cb0*/  HMMA.16816.F32.BF16 R208, R16, R126, R96 ;  /* 0x0000007e10d0723c */ /* 0x000fe20000041860 */
[----:B------:R-:W-:Y:S01]  /*1cc0*/  IMAD.MOV.U32 R7, RZ, RZ, R164 ;  /* 0x000000ffff077224 */ /* 0x000fe200078e00a4 */
[----:B------:R-:W-:Y:S01]  /*1cd0*/  MOV R6, R165 ;  /* 0x000000a500067202 */ /* 0x000fe20000000f00 */
[----:B------:R-:W-:Y:S01]  /*1ce0*/  IMAD.MOV.U32 R5, RZ, RZ, R166 ;  /* 0x000000ffff057224 */ /* 0x000fe200078e00a6 */
[----:B------:R-:W-:-:S04]  /*1cf0*/  MOV R2, R167 ;  /* 0x000000a700027202 */ /* 0x000fc80000000f00 */
[C---:B------:R-:W-:Y:S08]  /*1d00*/  HMMA.16816.F32.BF16 R220, R16.reuse, R122, R92 ;  /* 0x0000007a10dc723c */ /* 0x040ff0000004185c */
[C---:B------:R-:W-:Y:S08]  /*1d10*/  HMMA.16816.F32.BF16 R216, R16.reuse, R118, R136 ;  /* 0x0000007610d8723c */ /* 0x040ff00000041888 */
[C---:B------:R-:W-:Y:S08]  /*1d20*/  HMMA.16816.F32.BF16 R212, R16.reuse, R114, R184 ;  /* 0x0000007210d4723c */ /* 0x040ff000000418b8 */
[C---:B------:R-:W-:Y:S08]  /*1d30*/  HMMA.16816.F32.BF16 R200, R16.reuse, R110, R200 ;  /* 0x0000006e10c8723c */ /* 0x040ff000000418c8 */
[----:B------:R-:W-:Y:S01]  /*1d40*/  HMMA.16816.F32.BF16 R196, R16, R106, R196 ;  /* 0x0000006a10c4723c */ /* 0x000fe200000418c4 */
[----:B------:R-:W4:Y:S07]  /*1d50*/  LDSM.16.M88.4 R16, [R235+0x7100] ;  /* 0x00710000eb10783b */ /* 0x000f2e0000000200 */
        /* <DEDUP_REMOVED lines=14> */
[C---:B-1----:R-:W-:Y:S01]  /*1e40*/  HMMA.16816.F32.BF16 R148, R24.reuse, R56, R8 ;  /* 0x000000381894723c */ /* 0x042fe20000041808 */
[----:B------:R-:W-:Y:S07]  /*1e50*/  LDSM.16.M88.4 R8, [R236+0x9100] ;  /* 0x00910000ec08783b */ /* 0x000fee0000000200 */
[C---:B------:R-:W-:Y:S01]  /*1e60*/  HMMA.16816.F32.BF16 R144, R24.reuse, R52, R36 ;  /* 0x000000341890723c */ /* 0x040fe20000041824 */
[----:B------:R-:W1:Y:S07]  /*1e70*/  LDSM.16.M88.4 R36, [R232+0x1800] ;  /* 0x00180000e824783b */ /* 0x000e6e0000000200 */
[C---:B--2---:R-:W-:Y:S01]  /*1e80*/  HMMA.16816.F32.BF16 R168, R24.reuse, R72, R48 ;  /* 0x0000004818a8723c */ /* 0x044fe20000041830 */
[----:B------:R-:W2:Y:S07]  /*1e90*/  LDSM.16.M88.4 R48, [R232] ;  /* 0x00000000e830783b */ /* 0x000eae0000000200 */
[C---:B------:R-:W-:Y:S01]  /*1ea0*/  HMMA.16816.F32.BF16 R160, R24.reuse, R68, R44 ;  /* 0x0000004418a0723c */ /* 0x040fe2000004182c */
[----:B------:R-:W5:Y:S07]  /*1eb0*/  LDSM.16.M88.4 R44, [R232+0x800] ;  /* 0x00080000e82c783b */ /* 0x000f6e0000000200 */
[C---:B------:R-:W-:Y:S01]  /*1ec0*/  HMMA.16816.F32.BF16 R152, R24.reuse, R60, R12 ;  /* 0x0000003c1898723c */ /* 0x040fe2000004180c */
[----:B------:R-:W1:Y:S07]  /*1ed0*/  LDSM.16.M88.4 R12, [R236+0x7100] ;  /* 0x00710000ec0c783b */ /* 0x000e6e0000000200 */
[C---:B------:R-:W-:Y:S01]  /*1ee0*/  HMMA.16816.F32.BF16 R156, R24.reuse, R64, R32 ;  /* 0x00000040189c723c */ /* 0x040fe20000041820 */
[----:B------:R-:W-:Y:S07]  /*1ef0*/  LDSM.16.M88.4 R32, [R232+0x2000] ;  /* 0x00200000e820783b */ /* 0x000fee0000000200 */
[----:B---3--:R-:W-:Y:S01]  /*1f00*/  HMMA.16816.F32.BF16 R112, R24, R80, R40 ;  /* 0x000000501870723c */ /* 0x008fe20000041828 */
[----:B------:R-:W3:Y:S01]  /*1f10*/  LDSM.16.M88.4 R40, [R232+0x1000] ;  /* 0x00100000e828783b */ /* 0x000ee20000000200 */
[----:B------:R-:W-:-:S06]  /*1f20*/  DEPBAR.LE SB0, 0x0 ;  /* 0x000080000000791a */ /* 0x000fcc0000000000 */
[C---:B------:R-:W-:Y:S07]  /*1f30*/  HMMA.16816.F32.BF16 R140, R24.reuse, R74, R204 ;  /* 0x0000004a188c723c */ /* 0x040fee00000418cc */
[----:B------:R-:W-:Y:S01]  /*1f40*/  IMAD.MOV.U32 R204, RZ, RZ, R7 ;  /* 0x000000ffffcc7224 */ /* 0x000fe200078e0007 */
[----:B------:R-:W-:Y:S01]  /*1f50*/  MOV R205, R6 ;  /* 0x0000000600cd7202 */ /* 0x000fe20000000f00 */
[----:B------:R-:W-:Y:S01]  /*1f60*/  IMAD.MOV.U32 R206, RZ, RZ, R5 ;  /* 0x000000ffffce7224 */ /* 0x000fe200078e0005 */
[----:B------:R-:W-:Y:S01]  /*1f70*/  MOV R207, R2 ;  /* 0x0000000200cf7202 */ /* 0x000fe20000000f00 */
[----:B------:R-:W-:Y:S08]  /*1f80*/  HMMA.16816.F32.BF16 R136, R24, R70, R208 ;  /* 0x000000461888723c */ /* 0x000ff000000418d0 */
[C---:B----4-:R-:W-:Y:S08]  /*1f90*/  HMMA.16816.F32.BF16 R104, R16.reuse, R72, R192 ;  /* 0x000000481068723c */ /* 0x050ff000000418c0 */
        /* <DEDUP_REMOVED lines=18> */
[C---:B-1----:R-:W-:Y:S08]  /*20c0*/  HMMA.16816.F32.BF16 R172, R8.reuse, R36, R152 ;  /* 0x0000002408ac723c */ /* 0x042ff00000041898 */
[C---:B--2---:R-:W-:Y:S08]  /*20d0*/  HMMA.16816.F32.BF16 R168, R8.reuse, R48, R168 ;  /* 0x0000003008a8723c */ /* 0x044ff000000418a8 */
[C---:B------:R-:W-:Y:S08]  /*20e0*/  HMMA.16816.F32.BF16 R140, R8.reuse, R50, R140 ;  /* 0x00000032088c723c */ /* 0x040ff0000004188c */
[C---:B-----5:R-:W-:Y:S08]  /*20f0*/  HMMA.16816.F32.BF16 R160, R8.reuse, R44, R160 ;  /* 0x0000002c08a0723c */ /* 0x060ff000000418a0 */
[C---:B------:R-:W-:Y:S08]  /*2100*/  HMMA.16816.F32.BF16 R136, R8.reuse, R46, R136 ;  /* 0x0000002e0888723c */ /* 0x040ff00000041888 */
[----:B------:R-:W-:Y:S08]  /*2110*/  HMMA.16816.F32.BF16 R152, R8, R38, R124 ;  /* 0x000000260898723c */ /* 0x000ff0000004187c */
[C---:B------:R-:W-:Y:S08]  /*2120*/  HMMA.16816.F32.BF16 R104, R12.reuse, R48, R104 ;  /* 0x000000300c68723c */ /* 0x040ff00000041868 */
[C---:B------:R-:W-:Y:S08]  /*2130*/  HMMA.16816.F32.BF16 R100, R12.reuse, R50, R100 ;  /* 0x000000320c64723c */ /* 0x040ff00000041864 */
[C---:B------:R-:W-:Y:S08]  /*2140*/  HMMA.16816.F32.BF16 R96, R12.reuse, R44, R96 ;  /* 0x0000002c0c60723c */ /* 0x040ff00000041860 */
[C---:B------:R-:W-:Y:S08]  /*2150*/  HMMA.16816.F32.BF16 R72, R12.reuse, R36, R72 ;  /* 0x000000240c48723c */ /* 0x040ff00000041848 */
[----:B------:R-:W-:Y:S08]  /*2160*/  HMMA.16816.F32.BF16 R68, R12, R38, R68 ;  /* 0x000000260c44723c */ /* 0x000ff00000041844 */
        /* <DEDUP_REMOVED lines=19> */
[----:B------:R-:W-:Y:S02]  /*22a0*/  IMAD.U32 R2, RZ, RZ, UR11 ;  /* 0x0000000bff027e24 */ /* 0x000fe4000f8e00ff */
        /* <DEDUP_REMOVED lines=28> */
[----:B------:R-:W-:Y:S04]  /*2470*/  SHFL.IDX PT, R10, R2, RZ, 0x181f ;  /* 0x00181fff020a7589 */ /* 0x000fe800000e0000 */
[----:B------:R-:W2:Y:S04]  /*2480*/  SHFL.IDX PT, R8, R5, 0x2, 0x181f ;  /* 0x00581f0005087f89 */ /* 0x000ea800000e0000 */
[----:B------:R-:W3:Y:S04]  /*2490*/  SHFL.IDX PT, R9, R5, 0x3, 0x181f ;  /* 0x00781f0005097f89 */ /* 0x000ee800000e0000 */
[----:B------:R-:W4:Y:S04]  /*24a0*/  SHFL.IDX PT, R13, R2, 0x1, 0x181f ;  /* 0x00381f00020d7f89 */ /* 0x000f2800000e0000 */
[----:B------:R-:W5:Y:S04]  /*24b0*/  SHFL.IDX PT, R15, R2, 0x2, 0x181f ;  /* 0x00581f00020f7f89 */ /* 0x000f6800000e0000 */
[----:B------:R-:W-:Y:S04]  /*24c0*/  SHFL.IDX PT, R22, R2, 0x3, 0x181f ;  /* 0x00781f0002167f89 */ /* 0x000fe800000e0000 */
[----:B------:R-:W1:Y:S04]  /*24d0*/  SHFL.IDX PT, R11, R5, 0x4, 0x181f ;  /* 0x00981f00050b7f89 */ /* 0x000e6800000e0000 */
        /* <DEDUP_REMOVED lines=9> */
[-C--:B------:R-:W-:Y:S01]  /*2570*/  IADD3 R14, P5, R8, R2.reuse, RZ ;  /* 0x00000002080e7210 */ /* 0x080fe20007fbe0ff */
[--C-:B------:R-:W-:Y:S01]  /*2580*/  IMAD.X R19, R10, 0x1, R5.reuse, P4 ;  /* 0x000000010a137824 */ /* 0x100fe200020e0605 */
[-C--:B---3--:R-:W-:Y:S02]  /*2590*/  IADD3 R12, P4, R9, R2.reuse, RZ ;  /* 0x00000002090c7210 */ /* 0x088fe40007f9e0ff */
[----:B----4-:R-:W-:Y:S01]  /*25a0*/  IADD3.X R17, R13, R5, RZ, P6, !PT ;  /* 0x000000050d117210 */ /* 0x010fe200037fe4ff */
[--C-:B-----5:R-:W-:Y:S01]  /*25b0*/  IMAD.X R15, R15, 0x1, R5.reuse, P5 ;  /* 0x000000010f0f7824 */ /* 0x120fe200028e0605 */
[-C--:B------:R-:W-:Y:S01]  /*25c0*/  IADD3 R10, P6, R11, R2.reuse, RZ ;  /* 0x000000020b0a7210 */ /* 0x080fe20007fde0ff */
        /* <DEDUP_REMOVED lines=14> */
.L_x_799:
[----:B-1----:R-:W-:Y:S01]  /*26b0*/  SHF.R.S32.HI R2, RZ, 0x1f, R77 ;  /* 0x0000001fff027819 */ /* 0x002fe2000001144d */
[----:B------:R-:W-:Y:S01]  /*26c0*/  STL [R1+0x3c], R239 ;  /* 0x00003cef01007387 */ /* 0x000fe20000100800 */
[----:B------:R-:W-:-:S02]  /*26d0*/  IMAD.SHL.U32 R228, R0, 0x2, RZ ;  /* 0x0000000200e47824 */ /* 0x000fc400078e00ff */
[----:B------:R-:W-:Y:S01]  /*26e0*/  LEA.HI R5, R2, R77, RZ, 0x2 ;  /* 0x0000004d02057211 */ /* 0x000fe200078f10ff */
[----:B------:R-:W-:Y:S01]  /*26f0*/  STL [R1+0x38], R238 ;  /* 0x000038ee01007387 */ /* 0x000fe20000100800 */
[----:B------:R-:W-:Y:S01]  /*2700*/  IMAD R231, R3, 0x2, R228 ;  /* 0x0000000203e77824 */ /* 0x000fe200078e02e4 */
[----:B------:R-:W-:Y:S02]  /*2710*/  LEA R229, R4, R228, 0x1 ;  /* 0x000000e404e57211 */ /* 0x000fe400078e08ff */
[----:B------:R-:W-:Y:S01]  /*2720*/  STL [R1+0x34], R237 ;  /* 0x000034ed01007387 */ /* 0x000fe20000100800 */
[----:B------:R-:W-:Y:S02]  /*2730*/  LOP3.LUT R2, R5, 0x7ffffffc, RZ, 0xc0, !PT ;  /* 0x7ffffffc05027812 */ /* 0x000fe400078ec0ff */
[----:B------:R-:W-:Y:S01]  /*2740*/  IMAD R230, R3, 0x2, R229 ;  /* 0x0000000203e67824 */ /* 0x000fe200078e02e5 */
[----:B------:R-:W-:Y:S02]  /*2750*/  STL [R1+0x30], R236 ;  /* 0x000030ec01007387 */ /* 0x000fe40000100800 */
[----:B------:R-:W-:-:S02]  /*2760*/  IMAD.IADD R2, R77, 0x1, -R2 ;  /* 0x000000014d027824 */ /* 0x000fc400078e0a02 */
[----:B------:R-:W-:Y:S04]  /*2770*/  STL [R1+0x2c], R235 ;  /* 0x00002ceb01007387 */ /* 0x000fe80000100800 */
[----:B------:R-:W-:Y:S04]  /*2780*/  STL [R1+0x28], R234 ;  /* 0x000028ea01007387 */ /* 0x000fe80000100800 */
[----:B------:R-:W-:Y:S04]  /*2790*/  STL [R1+0x24], R233 ;  /* 0x000024e901007387 */ /* 0x000fe80000100800 */
[----:B------:R-:W-:Y:S04]  /*27a0*/  STL [R1+0x20], R232 ;  /* 0x000020e801007387 */ /* 0x000fe80000100800 */
[----:B------:R-:W-:Y:S04]  /*27b0*/  STL [R1+0x1c], R135 ;  /* 0x00001c8701007387 */ /* 0x000fe80000100800 */
[----:B------:R-:W-:Y:S04]  /*27c0*/  STL [R1+0x18], R76 ;  /* 0x0000184c01007387 */ /* 0x000fe80000100800 */
[----:B------:R1:W-:Y:S04]  /*27d0*/  STL [R1+0x14], R5 ;  /* 0x0000140501007387 */ /* 0x0003e80000100800 */
[----:B------:R-:W-:Y:S04]  /*27e0*/  LDSM.16.MT88.4 R20, [R228+0x100] ;  /* 0x00010000e414783b */ /* 0x000fe80000004200 */
[----:B------:R-:W-:Y:S04]  /*27f0*/  LDSM.16.MT88.4 R24, [R229+0x100] ;  /* 0x00010000e518783b */ /* 0x000fe80000004200 */
[----:B------:R-:W0:Y:S01]  /*2800*/  LDGDEPBAR ;  /* 0x00000000000079af */ /* 0x000e220000000000 */
[----:B-1----:R-:W-:-:S04]  /*2810*/  IMAD.MOV.U32 R5, RZ, RZ, -0x2 ;  /* 0xfffffffeff057424 */ /* 0x002fc800078e00ff */
        /* <DEDUP_REMOVED lines=9> */
[----:B------:R-:W-:Y:S02]  /*28b0*/  FSEL R32, R106, -INF , P4 ;  /* 0xff8000006a207808 */ /* 0x000fe40002000000 */
[----:B------:R-:W-:Y:S02]  /*28c0*/  ISETP.GT.AND P4, PT, R2, 0x9, PT ;  /* 0x000000090200780c */ /* 0x000fe40003f84270 */
[----:B------:R-:W-:Y:S02]  /*28d0*/  FSEL R30, R100, -INF , P5 ;  /* 0xff800000641e7808 */ /* 0x000fe40002800000 */
[----:B------:R-:W-:-:S02]  /*28e0*/  FMNMX.FTZ R5, R10, R29, !PT ;  /* 0x0000001d0a057209 */ /* 0x000fc40007810000 */
[----:B------:R-:W-:Y:S02]  /*28f0*/  FSEL R17, R142, -INF , P5 ;  /* 0xff8000008e117808 */ /* 0x000fe40002800000 */
[----:B------:R-:W-:Y:S02]  /*2900*/  FSEL R13, R140, -INF , P5 ;  /* 0xff8000008c0d7808 */ /* 0x000fe40002800000 */
[----:B------:R-:W-:Y:S02]  /*2910*/  FSEL R34, R102, -INF , P5 ;  /* 0xff80000066227808 */ /* 0x000fe40002800000 */
[----:B------:R-:W-:Y:S02]  /*2920*/  FSEL R16, R171, -INF , P6 ;  /* 0xff800000ab107808 */ /* 0x000fe40003000000 */
[----:B------:R-:W-:Y:S02]  /*2930*/  FSEL R33, R107, -INF , P6 ;  /* 0xff8000006b217808 */ /* 0x000fe40003000000 */
[----:B------:R-:W-:-:S02]  /*2940*/  ISETP.GT.AND P5, PT, R2, 0x11, PT ;  /* 0x000000110200780c */ /* 0x000fc40003fa4270 */
[----:B------:R-:W-:Y:S02]  /*2950*/  FMNMX.FTZ R6, R11, R12, !PT ;  /* 0x0000000c0b067209 */ /* 0x000fe40007810000 */
[----:B------:R-:W-:Y:S02]  /*2960*/  ISETP.GT.AND P6, PT, R2, 0x10, PT ;  /* 0x000000100200780c */ /* 0x000fe40003fc4270 */
[----:B------:R-:W-:Y:S02]  /*2970*/  FSEL R31, R101, -INF , P4 ;  /* 0xff800000651f7808 */ /* 0x000fe40002000000 */
[----:B------:R-:W-:Y:S02]  /*2980*/  FMNMX.FTZ R5, R30, R5, !PT ;  /* 0x000000051e057209 */ /* 0x000fe40007810000 */
[----:B------:R-:W-:Y:S02]  /*2990*/  FSEL R14, R141, -INF , P4 ;  /* 0xff8000008d0e7808 */ /* 0x000fe40002000000 */
[----:B------:R-:W-:-:S02]  /*29a0*/  FSEL R92, R163, -INF , P5 ;  /* 0xff800000a35c7808 */ /* 0x000fc40002800000 */
[----:B------:R-:W-:Y:S02]  /*29b0*/  FSEL R41, R161, -INF , P5 ;  /* 0xff800000a1297808 */ /* 0x000fe40002800000 */
[----:B------:R-:W-:Y:S02]  /*29c0*/  FSEL R120, R99, -INF , P5 ;  /* 0xff80000063787808 */ /* 0x000fe40002800000 */
[----:B------:R-:W-:Y:S02]  /*29d0*/  FSEL R100, R97, -INF , P5 ;  /* 0xff80000061647808 */ /* 0x000fe40002800000 */
[----:B------:R-:W-:Y:S02]  /*29e0*/  FMNMX.FTZ R6, R13, R6, !PT ;  /* 0x000000060d067209 */ /* 0x000fe40007810000 */
[----:B------:R-:W-:Y:S02]  /*29f0*/  FSEL R35, R103, -INF , P4 ;  /* 0xff80000067237808 */ /* 0x000fe40002000000 */
[----:B------:R-:W-:-:S02]  /*2a00*/  FSEL R95, R96, -INF , P6 ;  /* 0xff800000605f7808 */ /* 0x000fc40003000000 */
[----:B------:R-:W-:Y:S02]  /*2a10*/  ISETP.GT.AND P5, PT, R2, 0x20, PT ;  /* 0x000000200200780c */ /* 0x000fe40003fa4270 */
[----:B------:R-:W-:Y:S02]  /*2a20*/  FMNMX.FTZ R5, R31, R5, !PT ;  /* 0x000000051f057209 */ /* 0x000fe40007810000 */
[----:B------:R-:W-:Y:S02]  /*2a30*/  FSEL R28, R143, -INF , P4 ;  /* 0xff8000008f1c7808 */ /* 0x000fe40002000000 */
[----:B------:R-:W-:Y:S02]  /*2a40*/  FSEL R79, R162, -INF , P6 ;  /* 0xff800000a24f7808 */ /* 0x000fe40003000000 */
[----:B------:R-:W-:Y:S02]  /*2a50*/  FSEL R40, R160, -INF , P6 ;  /* 0xff800000a0287808 */ /* 0x000fe40003000000 */
[----:B------:R-:W-:-:S02]  /*2a60*/  FSEL R103, R98, -INF , P6 ;  /* 0xff80000062677808 */ /* 0x000fc40003000000 */
[C---:B------:R-:W-:Y:S02]  /*2a70*/  ISETP.GT.AND P4, PT, R2.reuse, 0x18, PT ;  /* 0x000000180200780c */ /* 0x040fe40003f84270 */
[----:B------:R-:W-:Y:S02]  /*2a80*/  ISETP.GT.AND P6, PT, R2, 0x19, PT ;  /* 0x000000190200780c */ /* 0x000fe40003fc4270 */
[----:B------:R-:W-:Y:S02]  /*2a90*/  FMNMX.FTZ R6, R14, R6, !PT ;  /* 0x000000060e067209 */ /* 0x000fe40007810000 */
[----:B------:R-:W-:Y:S02]  /*2aa0*/  FSEL R124, R156, -INF , P5 ;  /* 0xff8000009c7c7808 */ /* 0x000fe40002800000 */
        /* <DEDUP_REMOVED lines=14> */
[----:B------:R-:W-:Y:S02]  /*2b90*/  ISETP.GT.AND P6, PT, R2, 0x28, PT ;  /* 0x000000280200780c */ /* 0x000fe40003fc4270 */
        /* <DEDUP_REMOVED lines=11> */
[C---:B------:R-:W-:Y:S02]  /*2c50*/  ISETP.GT.AND P5, PT, R2.reuse, 0x38, PT ;  /* 0x000000380200780c */ /* 0x040fe40003fa4270 */
[----:B------:R-:W-:Y:S02]  /*2c60*/  FMNMX.FTZ R6, R41, R6, !PT ;  /* 0x0000000629067209 */ /* 0x000fe40007810000 */
        /* <DEDUP_REMOVED lines=16> */
[----:B------:R-:W-:Y:S02]  /*2d70*/  FSEL R167, R74, -INF , P4 ;  /* 0xff8000004aa77808 */ /* 0x000fe40002000000 */
[----:B------:R-:W-:Y:S02]  /*2d80*/  FSEL R143, R72, -INF , P4 ;  /* 0xff800000488f7808 */ /* 0x000fe40002000000 */
[----:B------:R-:W-:Y:S02]  /*2d90*/  ISETP.GT.AND P6, PT, R2, 0x40, PT ;  /* 0x000000400200780c */ /* 0x000fe40003fc4270 */
[----:B------:R-:W-:Y:S02]  /*2da0*/  FSEL R168, R70, -INF , P5 ;  /* 0xff80000046a87808 */ /* 0x000fe40002800000 */
[----:B------:R-:W-:Y:S02]  /*2db0*/  FSEL R152, R68, -INF , P5 ;  /* 0xff80000044987808 */ /* 0x000fe40002800000 */
        /* <DEDUP_REMOVED lines=28> */
[----:B------:R-:W-:Y:S02]  /*2f80*/  FMNMX.FTZ R6, R125, R6, !PT ;  /* 0x000000067d067209 */ /* 0x000fe40007810000 */
[C---:B------:R-:W-:Y:S02]  /*2f90*/  ISETP.GT.AND P4, PT, R2.reuse, 0x51, PT ;  /* 0x000000510200780c */ /* 0x040fe40003f84270 */
[----:B------:R-:W-:-:S02]  /*2fa0*/  ISETP.GT.AND P5, PT, R2, 0x58, PT ;  /* 0x000000580200780c */ /* 0x000fc40003fa4270 */
[----:B------:R-:W-:Y:S02]  /*2fb0*/  FMNMX.FTZ R5, R140, R5, !PT ;  /* 0x000000058c057209 */ /* 0x000fe40007810000 */
[----:B------:R-:W-:Y:S02]  /*2fc0*/  FMNMX.FTZ R7, R79, R7, !PT ;  /* 0x000000074f077209 */ /* 0x000fe40007810000 */
[----:B------:R-:W-:Y:S02]  /*2fd0*/  FSEL R171, R148, -INF , P6 ;  /* 0xff80000094ab7808 */ /* 0x000fe40003000000 */
        /* <DEDUP_REMOVED lines=77> */
[----:B------:R-:W-:Y:S02]  /*34b0*/  FSEL R145, R113, -INF , P4 ;  /* 0xff80000071917808 */ /* 0x000fe40002000000 */
        /* <DEDUP_REMOVED lines=15> */
[----:B------:R-:W-:Y:S01]  /*35b0*/  FMNMX.FTZ R6, R220, R6, !PT ;  /* 0x00000006dc067209 */ /* 0x000fe20007810000 */
[----:B------:R-:W1:Y:S01]  /*35c0*/  SHFL.BFLY PT, R7, R133, 0x2, 0x1f ;  /* 0x0c401f0085077f89 */ /* 0x000e6200000e0000 */
[----:B------:R-:W-:Y:S02]  /*35d0*/  FMNMX.FTZ R131, R237, R2, !PT ;  /* 0x00000002ed837209 */ /* 0x000fe40007810000 */
[----:B------:R-:W-:Y:S02]  /*35e0*/  FMNMX.FTZ R5, R158, R5, !PT ;  /* 0x000000059e057209 */ /* 0x000fe40007810000 */
[----:B------:R-:W-:Y:S02]  /*35f0*/  FMNMX.FTZ R2, R218, R6, !PT ;  /* 0x00000006da027209 */ /* 0x000fe40007810000 */
        /* <DEDUP_REMOVED lines=11> */
[----:B------:R-:W-:Y:S02]  /*36b0*/  FMNMX.FTZ R2, R222, R2, !PT ;  /* 0x00000002de027209 */ /* 0x000fe40007810000 */
[----:B------:R-:W-:Y:S02]  /*36c0*/  FMNMX.FTZ R5, R170, R5, !PT ;  /* 0x00000005aa057209 */ /* 0x000fe40007810000 */
[----:B------:R-:W-:Y:S02]  /*36d0*/  FMNMX.FTZ R2, R234, R2, !PT ;  /* 0x00000002ea027209 */ /* 0x000fe40007810000 */
[----:B------:R-:W-:-:S02]  /*36e0*/  FMNMX.FTZ R5, R184, R5, !PT ;  /* 0x00000005b8057209 */ /* 0x000fc40007810000 */
[----:B-1----:R-:W-:Y:S02]  /*36f0*/  FMNMX.FTZ R133, R133, R7, !PT ;  /* 0x0000000785857209 */ /* 0x002fe40007810000 */
[----:B--2---:R-:W-:Y:S02]  /*3700*/  FMNMX.FTZ R131, R131, R6, !PT ;  /* 0x0000000683837209 */ /* 0x004fe40007810000 */
        /* <DEDUP_REMOVED lines=8> */
[----:B------:R-:W-:Y:S01]  /*3790*/  FSEL R226, R51, -INF , P5 ;  /* 0xff80000033e27808 */ /* 0x000fe20002800000 */
[----:B------:R-:W-:Y:S01]  /*37a0*/  LDSM.16.MT88.4 R36, [R230+0x100] ;  /* 0x00010000e624783b */ /* 0x000fe20000004200 */
[----:B------:R-:W-:-:S04]  /*37b0*/  FMNMX.FTZ R5, R202, R5, !PT ;  /* 0x00000005ca057209 */ /* 0x000fc80007810000 */
        /* <DEDUP_REMOVED lines=23> */
[----:B------:R1:W4:Y:S01]  /*3930*/  MUFU.EX2 R18, R9 ;  /* 0x0000000900127308 */ /* 0x0003220000000800 */
[----:B---3--:R-:W-:-:S07]  /*3940*/  FFMA.FTZ R5, R11, c[0x0][0x2d0], -R6 ;  /* 0x0000b4000b057a23 */ /* 0x008fce0000010806 */
[----:B------:R3:W-:Y:S01]  /*3950*/  MUFU.EX2 R144, R5 ;  /* 0x0000000500907308 */ /* 0x0007e20000000800 */
[----:B--2---:R-:W-:Y:S01]  /*3960*/  FMNMX.FTZ R8, R8, R10, !PT ;  /* 0x0000000a08087209 */ /* 0x004fe20007810000 */
[----:B-1----:R-:W-:Y:S02]  /*3970*/  FFMA.FTZ R9, R14, c[0x0][0x2d0], -R6 ;  /* 0x0000b4000e097a23 */ /* 0x002fe40000010806 */
[----:B----4-:R-:W-:-:S04]  /*3980*/  IMAD.MOV.U32 R4, RZ, RZ, R18 ;  /* 0x000000ffff047224 */ /* 0x010fc800078e0012 */
        /* <DEDUP_REMOVED lines=25> */
[----:B------:R-:W-:Y:S01]  /*3b20*/  HMMA.16816.F32.BF16 R64, R8, R22, RZ ;  /* 0x000000160840723c */ /* 0x000fe200000418ff */
[----:B-1----:R-:W-:Y:S01]  /*3b30*/  FFMA.FTZ R0, R30, c[0x0][0x2d0], -R7 ;  /* 0x0000b4001e007a23 */ /* 0x002fe20000010807 */
[----:B---3--:R-:W-:-:S03]  /*3b40*/  F2FP.BF16.PACK_AB R12, R211, R223 ;  /* 0x000000dfd30c723e */ /* 0x008fc600000010ff */
[----:B------:R1:W-:Y:S03]  /*3b50*/  MUFU.EX2 R235, R0 ;  /* 0x0000000000eb7308 */ /* 0x0003e60000000800 */
[C---:B--2---:R-:W-:Y:S08]  /*3b60*/  HMMA.16816.F32.BF16 R60, R8.reuse, R16, RZ ;  /* 0x00000010083c723c */ /* 0x044ff000000418ff */
        /* <DEDUP_REMOVED lines=27> */
[C---:B------:R-:W-:Y:S08]  /*3d20*/  HMMA.16816.F32.BF16 R80, R12.reuse, R16, RZ ;  /* 0x000000100c50723c */ /* 0x040ff000000418ff */
[----:B------:R-:W-:Y:S01]  /*3d30*/  HMMA.16816.F32.BF16 R108, R12, R18, RZ ;  /* 0x000000120c6c723c */ /* 0x000fe200000418ff */
[----:B------:R-:W3:Y:S01]  /*3d40*/  LDSM.16.MT88.4 R16, [R229+0x900] ;  /* 0x00090000e510783b */ /* 0x000ee20000004200 */
[----:B-1----:R-:W-:-:S06]  /*3d50*/  FFMA.FTZ R3, R77, c[0x0][0x2d0], -R6 ;  /* 0x0000b4004d037a23 */ /* 0x002fcc0000010806 */
[----:B------:R-:W-:Y:S01]  /*3d60*/  HMMA.16816.F32.BF16 R40, R8, R38, RZ ;  /* 0x000000260828723c */ /* 0x000fe200000418ff */
[----:B------:R-:W-:Y:S01]  /*3d70*/  IMAD.MOV.U32 R77, RZ, RZ, R73 ;  /* 0x000000ffff4d7224 */ /* 0x000fe200078e0049 */
[----:B------:R1:W-:Y:S06]  /*3d80*/  MUFU.EX2 R236, R3 ;  /* 0x0000000300ec7308 */ /* 0x0003ec0000000800 */
[C---:B------:R-:W-:Y:S08]  /*3d90*/  HMMA.16816.F32.BF16 R116, R12.reuse, R26, RZ ;  /* 0x0000001a0c74723c */ /* 0x040ff000000418ff */
[----:B------:R-:W-:Y:S01]  /*3da0*/  HMMA.16816.F32.BF16 R104, R12, R38, RZ ;  /* 0x000000260c68723c */ /* 0x000fe200000418ff */
[----:B-1----:R-:W-:Y:S01]  /*3db0*/  FFMA.FTZ R3, R78, c[0x0][0x2d0], -R6 ;  /* 0x0000b4004e037a23 */ /* 0x002fe20000010806 */
[----:B------:R-:W-:-:S03]  /*3dc0*/  MOV R78, R197 ;  /* 0x000000c5004e7202 */ /* 0x000fc60000000f00 */
[----:B------:R1:W4:Y:S02]  /*3dd0*/  MUFU.EX2 R172, R3 ;  /* 0x0000000300ac7308 */ /* 0x0003240000000800 */
[----:B-1----:R-:W-:Y:S01]  /*3de0*/  FFMA.FTZ R3, R79, c[0x0][0x2d0], -R5 ;  /* 0x0000b4004f037a23 */ /* 0x002fe20000010805 */
[----:B----4-:R-:W-:Y:S01]  /*3df0*/  F2FP.BF16.PACK_AB R10, R172, R236 ;  /* 0x000000ecac0a723e */ /* 0x010fe200000010ff */
[----:B------:R-:W-:-:S04]  /*3e00*/  IMAD.MOV.U32 R79, RZ, RZ, R72 ;  /* 0x000000ffff4f7224 */ /* 0x000fc800078e0048 */
[----:B------:R1:W-:Y:S01]  /*3e10*/  MUFU.EX2 R88, R3 ;  /* 0x0000000300587308 */ /* 0x0003e20000000800 */
[----:B------:R-:W-:Y:S01]  /*3e20*/  HMMA.16816.F32.BF16 R72, R12, R24, RZ ;  /* 0x000000180c48723c */ /* 0x000fe200000418ff */
[----:B------:R-:W-:-:S07]  /*3e30*/  F2FP.BF16.PACK_AB R8, R198, R79 ;  /* 0x0000004fc608723e */ /* 0x000fce00000010ff */
[----:B------:R-:W-:Y:S01]  /*3e40*/  HMMA.16816.F32.BF16 R24, R12, R36, RZ ;  /* 0x000000240c18723c */ /* 0x000fe200000418ff */
[----:B------:R-:W-:Y:S01]  /*3e50*/  LDSM.16.MT88.4 R12, [R228+0x1100] ;  /* 0x00110000e40c783b */ /* 0x000fe20000004200 */
[----:B-1----:R-:W-:-:S04]  /*3e60*/  FFMA.FTZ R3, R92, c[0x0][0x2d0], -R5 ;  /* 0x0000b4005c037a23 */ /* 0x002fc80000010805 */
        /* <DEDUP_REMOVED lines=9> */
[C---:B--2---:R-:W-:Y:S08]  /*3f00*/  HMMA.16816.F32.BF16 R136, R8.reuse, R20, R68 ;  /* 0x000000140888723c */ /* 0x044ff00000041844 */
[----:B------:R-:W-:Y:S01]  /*3f10*/  HMMA.16816.F32.BF16 R112, R8, R32, R60 ;  /* 0x000000200870723c */ /* 0x000fe2000004183c */
[----:B-1----:R-:W-:-:S04]  /*3f20*/  FFMA.FTZ R3, R100, c[0x0][0x2d0], -R7 ;  /* 0x0000b40064037a23 */ /* 0x002fc80000010807 */
[----:B------:R1:W2:Y:S03]  /*3f30*/  MUFU.EX2 R246, R3 ;  /* 0x0000000300f67308 */ /* 0x0002a60000000800 */
[C---:B------:R-:W-:Y:S08]  /*3f40*/  HMMA.16816.F32.BF16 R92, R8.reuse, R28, R44 ;  /* 0x0000001c085c723c */ /* 0x040ff0000004182c */
[----:B------:R-:W-:Y:S01]  /*3f50*/  HMMA.16816.F32.BF16 R68, R8, R34, R56 ;  /* 0x000000220844723c */ /* 0x000fe20000041838 */
[----:B-1----:R-:W-:-:S07]  /*3f60*/  FFMA.FTZ R3, R101, c[0x0][0x2d0], -R7 ;  /* 0x0000b40065037a23 */ /* 0x002fce0000010807 */
[C---:B---3--:R-:W-:Y:S01]  /*3f70*/  HMMA.16816.F32.BF16 R60, R8.reuse, R18, R48 ;  /* 0x00000012083c723c */ /* 0x048fe20000041830 */
[----:B------:R1:W-:Y:S07]  /*3f80*/  MUFU.EX2 R225, R3 ;  /* 0x0000000300e17308 */ /* 0x0003ee0000000800 */
[----:B------:R-:W-:Y:S01]  /*3f90*/  HMMA.16816.F32.BF16 R44, R8, R30, R40 ;  /* 0x0000001e082c723c */ /* 0x000fe20000041828 */
[----:B-1----:R-:W-:-:S04]  /*3fa0*/  FFMA.FTZ R3, R102, c[0x0][0x2d0], -R7 ;  /* 0x0000b40066037a23 */ /* 0x002fc80000010807 */
[----:B------:R1:W3:Y:S02]  /*3fb0*/  MUFU.EX2 R245, R3 ;  /* 0x0000000300f57308 */ /* 0x0002e40000000800 */
[--C-:B-1----:R-:W-:Y:S02]  /*3fc0*/  FFMA.FTZ R3, R103, c[0x0][0x2d0], -R0.reuse ;  /* 0x0000b40067037a23 */ /* 0x102fe40000010800 */
[----:B------:R-:W-:Y:S04]  /*3fd0*/  HMMA.16816.F32.BF16 R100, R8, R16, R52 ;  /* 0x000000100864723c */ /* 0x000fe80000041834 */
[----:B------:R1:W-:Y:S02]  /*3fe0*/  MUFU.EX2 R213, R3 ;  /* 0x0000000300d57308 */ /* 0x0003e40000000800 */
[----:B-1----:R-:W-:-:S02]  /*3ff0*/  FFMA.FTZ R3, R120, c[0x0][0x2d0], -R0 ;  /* 0x0000b40078037a23 */ /* 0x002fc40000010800 */
[----:B------:R-:W-:-:S04]  /*4000*/  IMAD.MOV.U32 R120, RZ, RZ, R88 ;  /* 0x000000ffff787224 */ /* 0x000fc800078e0058 */
[----:B------:R1:W4:Y:S01]  /*4010*/  MUFU.EX2 R215, R3 ;  /* 0x0000000300d77308 */ /* 0x0003220000000800 */
[----:B------:R-:W-:Y:S07]  /*4020*/  HMMA.16816.F32.BF16 R88, R8, R22, R64 ;  /* 0x000000160858723c */ /* 0x000fee0000041840 */
[----:B--2---:R-:W-:Y:S02]  /*4030*/  F2FP.BF16.PACK_AB R8, R246, R247 ;  /* 0x000000f7f608723e */ /* 0x004fe400000010ff */
[----:B---3--:R-:W-:Y:S01]  /*4040*/  F2FP.BF16.PACK_AB R10, R245, R225 ;  /* 0x000000e1f50a723e */ /* 0x008fe200000010ff */
[----:B-1----:R-:W-:Y:S01]  /*4050*/  FFMA.FTZ R3, R121, c[0x0][0x2d0], -R0 ;  /* 0x0000b40079037a23 */ /* 0x002fe20000010800 */
[----:B------:R-:W-:-:S02]  /*4060*/  MOV R121, R201 ;  /* 0x000000c900797202 */ /* 0x000fc40000000f00 */
[----:B----4-:R-:W-:Y:S01]  /*4070*/  F2FP.BF16.PACK_AB R9, R215, R213 ;  /* 0x000000d5d709723e */ /* 0x010fe200000010ff */
[----:B------:R1:W-:Y:S02]  /*4080*/  MUFU.EX2 R216, R3 ;  /* 0x0000000300d87308 */ /* 0x0003e40000000800 */
[----:B-1----:R-:W-:Y:S02]  /*4090*/  FFMA.FTZ R3, R122, c[0x0][0x2d0], -R0 ;  /* 0x0000b4007a037a23 */ /* 0x002fe40000010800 */
[----:B------:R-:W-:-:S04]  /*40a0*/  IMAD.MOV.U32 R122, RZ, RZ, R4 ;  /* 0x000000ffff7a7224 */ /* 0x000fc800078e0004 */
[----:B------:R1:W2:Y:S01]  /*40b0*/  MUFU.EX2 R214, R3 ;  /* 0x0000000300d67308 */ /* 0x0002a20000000800 */
[----:B------:R-:W-:Y:S02]  /*40c0*/  IMAD.MOV.U32 R4, RZ, RZ, R200 ;  /* 0x000000ffff047224 */ /* 0x000fe400078e00c8 */
[----:B-1----:R-:W-:Y:S01]  /*40d0*/  FFMA.FTZ R3, R123, c[0x0][0x2d0], -R7 ;  /* 0x0000b4007b037a23 */ /* 0x002fe20000010807 */
[----:B--2---:R-:W-:Y:S01]  /*40e0*/  F2FP.BF16.PACK_AB R11, R214, R216 ;  /* 0x000000d8d60b723e */ /* 0x004fe200000010ff */
[----:B------:R-:W-:-:S03]  /*40f0*/  IMAD.MOV.U32 R123, RZ, RZ, R77 ;  /* 0x000000ffff7b7224 */ /* 0x000fc600078e004d */
[----:B------:R1:W-:Y:S01]  /*4100*/  MUFU.EX2 R250, R3 ;  /* 0x0000000300fa7308 */ /* 0x0003e20000000800 */
[----:B------:R-:W-:Y:S02]  /*4110*/  IMAD.MOV.U32 R77, RZ, RZ, R194 ;  /* 0x000000ffff4d7224 */ /* 0x000fe400078e00c2 */
[C---:B------:R-:W-:Y:S07]  /*4120*/  HMMA.16816.F32.BF16 R56, R8.reuse, R18, R116 ;  /* 0x000000120838723c */ /* 0x040fee0000041874 */
[----:B------:R-:W-:Y:S01]  /*4130*/  IMAD.MOV.U32 R116, RZ, RZ, R79 ;  /* 0x000000ffff747224 */ /* 0x000fe200078e004f */
[----:B------:R-:W-:Y:S01]  /*4140*/  HMMA.16816.F32.BF16 R36, R8, R34, R108 ;  /* 0x000000220824723c */ /* 0x000fe2000004186c */
[----:B------:R-:W-:-:S02]  /*4150*/  IMAD.MOV.U32 R79, RZ, RZ, R199 ;  /* 0x000000ffff4f7224 */ /* 0x000fc400078e00c7 */
[----:B------:R-:W-:Y:S02]  /*4160*/  IMAD.MOV.U32 R117, RZ, RZ, R120 ;  /* 0x000000ffff757224 */ /* 0x000fe400078e0078 */
[----:B-1----:R-:W-:Y:S01]  /*4170*/  FFMA.FTZ R3, R124, c[0x0][0x2d0], -R6 ;  /* 0x0000b4007c037a23 */ /* 0x002fe20000010806 */
[----:B------:R-:W-:Y:S01]  /*4180*/  MOV R124, R78 ;  /* 0x0000004e007c7202 */ /* 0x000fe20000000f00 */
[----:B------:R-:W-:Y:S01]  /*4190*/  IMAD.MOV.U32 R110, RZ, RZ, R196 ;  /* 0x000000ffff6e7224 */ /* 0x000fe200078e00c4 */
[----:B------:R-:W-:Y:S01]  /*41a0*/  HMMA.16816.F32.BF16 R48, R8, R20, R84 ;  /* 0x000000140830723c */ /* 0x000fe20000041854 */
[----:B------:R1:W-:Y:S01]  /*41b0*/  MUFU.EX2 R252, R3 ;  /* 0x0000000300fc7308 */ /* 0x0003e20000000800 */
[----:B------:R-:W-:Y:S01]  /*41c0*/  IMAD.MOV.U32 R78, RZ, RZ, R195 ;  /* 0x000000ffff4e7224 */ /* 0x000fe200078e00c3 */
[----:B------:R-:W-:Y:S01]  /*41d0*/  MOV R109, R193 ;  /* 0x000000c1006d7202 */ /* 0x000fe20000000f00 */
[----:B------:R-:W-:Y:S02]  /*41e0*/  IMAD.MOV.U32 R108, RZ, RZ, R192 ;  /* 0x000000ffff6c7224 */ /* 0x000fe400078e00c0 */
[----:B------:R-:W-:-:S02]  /*41f0*/  IMAD.MOV.U32 R120, RZ, RZ, R191 ;  /* 0x000000ffff787224 */ /* 0x000fc400078e00bf */
[C---:B------:R-:W-:Y:S01]  /*4200*/  HMMA.16816.F32.BF16 R40, R8.reuse, R22, R96 ;  /* 0x000000160828723c */ /* 0x040fe20000041860 */
[----:B------:R-:W2:Y:S01]  /*4210*/  LDSM.16.MT88.4 R20, [R231+0x1100] ;  /* 0x00110000e714783b */ /* 0x000ea20000004200 */
[----:B------:R-:W-:Y:S02]  /*4220*/  IMAD.MOV.U32 R111, RZ, RZ, R189 ;  /* 0x000000ffff6f7224 */ /* 0x000fe400078e00bd */
[----:B------:R-:W-:Y:S02]  /*4230*/  IMAD.MOV.U32 R118, RZ, RZ, R188 ;  /* 0x000000ffff767224 */ /* 0x000fe400078e00bc */
[----:B------:R-:W-:Y:S02]  /*4240*/  IMAD.MOV.U32 R119, RZ, RZ, R110 ;  /* 0x000000ffff777224 */ /* 0x000fe400078e006e */
[----:B------:R-:W-:Y:S01]  /*4250*/  HMMA.16816.F32.BF16 R84, R8, R28, R24 ;  /* 0x0000001c0854723c */ /* 0x000fe20000041818 */
[----:B-1----:R-:W-:Y:S01]  /*4260*/  FFMA.FTZ R3, R125, c[0x0][0x2d0], -R6 ;  /* 0x0000b4007d037a23 */ /* 0x002fe20000010806 */
[----:B------:R-:W1:Y:S01]  /*4270*/  LDSM.16.MT88.4 R24, [R229+0x1100] ;  /* 0x00110000e518783b */ /* 0x000e620000004200 */
[----:B------:R-:W-:-:S02]  /*4280*/  IMAD.MOV.U32 R125, RZ, RZ, R205 ;  /* 0x000000ffff7d7224 */ /* 0x000fc400078e00cd */
[----:B------:R3:W4:Y:S03]  /*4290*/  MUFU.EX2 R212, R3 ;  /* 0x0000000300d47308 */ /* 0x0007260000000800 */
[C---:B------:R-:W-:Y:S01]  /*42a0*/  HMMA.16816.F32.BF16 R52, R8.reuse, R32, R80 ;  /* 0x000000200834723c */ /* 0x040fe20000041850 */
[----:B------:R-:W1:Y:S07]  /*42b0*/  LDSM.16.MT88.4 R32, [R230+0x1100] ;  /* 0x00110000e620783b */ /* 0x000e6e0000004200 */
[----:B------:R-:W-:Y:S01]  /*42c0*/  HMMA.16816.F32.BF16 R72, R8, R16, R72 ;  /* 0x000000100848723c */ /* 0x000fe20000041848 */
[----:B---3--:R-:W-:Y:S01]  /*42d0*/  FFMA.FTZ R3, R126, c[0x0][0x2d0], -R6 ;  /* 0x0000b4007e037a23 */ /* 0x008fe20000010806 */
[----:B------:R-:W-:-:S05]  /*42e0*/  MOV R126, R204 ;  /* 0x000000cc007e7202 */ /* 0x000fca0000000f00 */
[----:B------:R-:W-:Y:S01]  /*42f0*/  IMAD.MOV.U32 R17, RZ, RZ, R190 ;  /* 0x000000ffff117224 */ /* 0x000fe200078e00be */
[----:B------:R-:W-:Y:S01]  /*4300*/  HMMA.16816.F32.BF16 R64, R8, R30, R104 ;  /* 0x0000001e0840723c */ /* 0x000fe20000041868 */
[----:B------:R3:W-:Y:S06]  /*4310*/  MUFU.EX2 R210, R3 ;  /* 0x0000000300d27308 */ /* 0x0007ec0000000800 */
[----:B----4-:R-:W-:Y:S01]  /*4320*/  F2FP.BF16.PACK_AB R8, R212, R252 ;  /* 0x000000fcd408723e */ /* 0x010fe200000010ff */
[----:B---3--:R-:W-:Y:S02]  /*4330*/  FFMA.FTZ R3, R127, c[0x0][0x2d0], -R6 ;  /* 0x0000b4007f037a23 */ /* 0x008fe40000010806 */
[----:B------:R-:W-:-:S02]  /*4340*/  IMAD.MOV.U32 R127, RZ, RZ, R203 ;  /* 0x000000ffff7f7224 */ /* 0x000fc400078e00cb */
[----:B------:R3:W4:Y:S02]  /*4350*/  MUFU.EX2 R209, R3 ;  /* 0x0000000300d17308 */ /* 0x0007240000000800 */
[----:B---3--:R-:W-:Y:S01]  /*4360*/  FFMA.FTZ R3, R128, c[0x0][0x2d0], -R5 ;  /* 0x0000b40080037a23 */ /* 0x008fe20000010805 */
[----:B----4-:R-:W-:Y:S01]  /*4370*/  F2FP.BF16.PACK_AB R10, R209, R210 ;  /* 0x000000d2d10a723e */ /* 0x010fe200000010ff */
[----:B------:R-:W-:-:S04]  /*4380*/  IMAD.MOV.U32 R128, RZ, RZ, R202 ;  /* 0x000000ffff807224 */ /* 0x000fc800078e00ca */
[----:B------:R3:W-:Y:S02]  /*4390*/  MUFU.EX2 R251, R3 ;  /* 0x0000000300fb7308 */ /* 0x0007e40000000800 */
[----:B---3--:R-:W-:Y:S02]  /*43a0*/  FFMA.FTZ R3, R129, c[0x0][0x2d0], -R5 ;  /* 0x0000b40081037a23 */ /* 0x008fe40000010805 */
[----:B------:R-:W-:-:S04]  /*43b0*/  IMAD.MOV.U32 R129, RZ, RZ, R198 ;  /* 0x000000ffff817224 */ /* 0x000fc800078e00c6 */
[----:B------:R3:W4:Y:S01]  /*43c0*/  MUFU.EX2 R205, R3 ;  /* 0x0000000300cd7308 */ /* 0x0007220000000800 */
[----:B------:R-:W-:Y:S02]  /*43d0*/  IMAD.MOV.U32 R110, RZ, RZ, R129 ;  /* 0x000000ffff6e7224 */ /* 0x000fe400078e0081 */
[--C-:B---3--:R-:W-:Y:S01]  /*43e0*/  FFMA.FTZ R3, R130, c[0x0][0x2d0], -R5.reuse ;  /* 0x0000b40082037a23 */ /* 0x108fe20000010805 */
[----:B------:R-:W-:Y:S02]  /*43f0*/  MOV R130, R197 ;  /* 0x000000c500827202 */ /* 0x000fe40000000f00 */
[----:B----4-:R-:W-:Y:S02]  /*4400*/  F2FP.BF16.PACK_AB R9, R205, R251 ;  /* 0x000000fbcd09723e */ /* 0x010fe400000010ff */
[----:B------:R3:W-:Y:S02]  /*4410*/  MUFU.EX2 R204, R3 ;  /* 0x0000000300cc7308 */ /* 0x0007e40000000800 */
[----:B---3--:R-:W-:-:S06]  /*4420*/  FFMA.FTZ R3, R134, c[0x0][0x2d0], -R5 ;  /* 0x0000b40086037a23 */ /* 0x008fcc0000010805 */
[----:B------:R3:W4:Y:S02]  /*4430*/  MUFU.EX2 R203, R3 ;  /* 0x0000000300cb7308 */ /* 0x0007240000000800 */
[----:B---3--:R-:W-:Y:S01]  /*4440*/  FFMA.FTZ R3, R141, c[0x0][0x2d0], -R7 ;  /* 0x0000b4008d037a23 */ /* 0x008fe20000010807 */
[----:B----4-:R-:W-:Y:S01]  /*4450*/  F2FP.BF16.PACK_AB R11, R203, R204 ;  /* 0x000000cccb0b723e */ /* 0x010fe200000010ff */
[----:B------:R-:W-:-:S04]  /*4460*/  IMAD.MOV.U32 R141, RZ, RZ, R173 ;  /* 0x000000ffff8d7224 */ /* 0x000fc800078e00ad */
[----:B------:R3:W4:Y:S02]  /*4470*/  MUFU.EX2 R202, R3 ;  /* 0x0000000300ca7308 */ /* 0x0007240000000800 */
[C---:B--2---:R-:W-:Y:S08]  /*4480*/  HMMA.16816.F32.BF16 R80, R8.reuse, R22, R68 ;  /* 0x000000160850723c */ /* 0x044ff00000041844 */
[----:B-1----:R-:W-:Y:S01]  /*4490*/  HMMA.16816.F32.BF16 R68, R8, R26, R60 ;  /* 0x0000001a0844723c */ /* 0x002fe2000004183c */
[----:B---3--:R-:W-:-:S02]  /*44a0*/  FFMA.FTZ R3, R140, c[0x0][0x2d0], -R7 ;  /* 0x0000b4008c037a23 */ /* 0x008fc40000010807 */
[----:B------:R-:W-:Y:S02]  /*44b0*/  IMAD.MOV.U32 R140, RZ, RZ, R146 ;  /* 0x000000ffff8c7224 */ /* 0x000fe400078e0092 */
[----:B------:R1:W-:Y:S03]  /*44c0*/  MUFU.EX2 R201, R3 ;  /* 0x0000000300c97308 */ /* 0x0003e60000000800 */
[C---:B------:R-:W-:Y:S08]  /*44d0*/  HMMA.16816.F32.BF16 R136, R8.reuse, R12, R136 ;  /* 0x0000000c0888723c */ /* 0x040ff00000041888 */
[----:B------:R-:W-:Y:S01]  /*44e0*/  HMMA.16816.F32.BF16 R112, R8, R20, R112 ;  /* 0x000000140870723c */ /* 0x000fe20000041870 */
[----:B-1----:R-:W-:-:S07]  /*44f0*/  FFMA.FTZ R3, R142, c[0x0][0x2d0], -R7 ;  /* 0x0000b4008e037a23 */ /* 0x002fce0000010807 */
[C---:B------:R-:W-:Y:S01]  /*4500*/  HMMA.16816.F32.BF16 R100, R8.reuse, R24, R100 ;  /* 0x000000180864723c */ /* 0x040fe20000041864 */
[----:B------:R-:W-:Y:S01]  /*4510*/  MOV R142, R147 ;  /* 0x00000093008e7202 */ /* 0x000fe20000000f00 */
[----:B------:R1:W2:Y:S06]  /*4520*/  MUFU.EX2 R200, R3 ;  /* 0x0000000300c87308 */ /* 0x0002ac0000000800 */
[C---:B------:R-:W-:Y:S08]  /*4530*/  HMMA.16816.F32.BF16 R96, R8.reuse, R32, R92 ;  /* 0x000000200860723c */ /* 0x040ff0000004185c */
[----:B------:R-:W-:Y:S01]  /*4540*/  HMMA.16816.F32.BF16 R88, R8, R14, R88 ;  /* 0x0000000e0858723c */ /* 0x000fe20000041858 */
[----:B-1----:R-:W-:-:S02]  /*4550*/  FFMA.FTZ R3, R143, c[0x0][0x2d0], -R7 ;  /* 0x0000b4008f037a23 */ /* 0x002fc40000010807 */
[----:B------:R-:W-:Y:S02]  /*4560*/  IMAD.MOV.U32 R143, RZ, RZ, R144 ;  /* 0x000000ffff8f7224 */ /* 0x000fe400078e0090 */
[----:B------:R1:W-:Y:S03]  /*4570*/  MUFU.EX2 R199, R3 ;  /* 0x0000000300c77308 */ /* 0x0003e60000000800 */
[----:B------:R-:W-:Y:S07]  /*4580*/  HMMA.16816.F32.BF16 R60, R8, R34, R44 ;  /* 0x00000022083c723c */ /* 0x000fee000004182c */
[----:B----4-:R-:W-:-:S02]  /*4590*/  F2FP.BF16.PACK_AB R8, R202, R250 ;  /* 0x000000faca08723e */ /* 0x010fc400000010ff */
        /* <DEDUP_REMOVED lines=21> */
[----:B------:R-:W3:Y:S01]  /*46f0*/  LDSM.16.MT88.4 R20, [R229+0x1900] ;  /* 0x00190000e514783b */ /* 0x000ee20000004200 */
[----:B-1----:R-:W-:-:S06]  /*4700*/  FFMA.FTZ R3, R161, c[0x0][0x2d0], -R6 ;  /* 0x0000b400a1037a23 */ /* 0x002fcc0000010806 */
[C---:B------:R-:W-:Y:S01]  /*4710*/  HMMA.16816.F32.BF16 R28, R8.reuse, R24, R72 ;  /* 0x00000018081c723c */ /* 0x040fe20000041848 */
[----:B------:R1:W-:Y:S07]  /*4720*/  MUFU.EX2 R192, R3 ;  /* 0x0000000300c07308 */ /* 0x0003ee0000000800 */
[C---:B------:R-:W-:Y:S01]  /*4730*/  HMMA.16816.F32.BF16 R56, R8.reuse, R26, R56 ;  /* 0x0000001a0838723c */ /* 0x040fe20000041838 */
[----:B------:R-:W-:Y:S07]  /*4740*/  LDSM.16.MT88.4 R24, [R230+0x1900] ;  /* 0x00190000e618783b */ /* 0x000fee0000004200 */
[----:B------:R-:W-:Y:S01]  /*4750*/  HMMA.16816.F32.BF16 R92, R8, R32, R84 ;  /* 0x00000020085c723c */ /* 0x000fe20000041854 */
[----:B-1----:R-:W-:-:S04]  /*4760*/  FFMA.FTZ R3, R162, c[0x0][0x2d0], -R6 ;  /* 0x0000b400a2037a23 */ /* 0x002fc80000010806 */
[----:B------:R1:W4:Y:S03]  /*4770*/  MUFU.EX2 R191, R3 ;  /* 0x0000000300bf7308 */ /* 0x0003260000000800 */
[----:B------:R-:W-:Y:S01]  /*4780*/  HMMA.16816.F32.BF16 R72, R8, R34, R64 ;  /* 0x000000220848723c */ /* 0x000fe20000041840 */
[----:B-1----:R-:W-:-:S06]  /*4790*/  FFMA.FTZ R3, R154, c[0x0][0x2d0], -R6 ;  /* 0x0000b4009a037a23 */ /* 0x002fcc0000010806 */
[----:B----4-:R-:W-:Y:S01]  /*47a0*/  F2FP.BF16.PACK_AB R8, R191, R192 ;  /* 0x000000c0bf08723e */ /* 0x010fe200000010ff */
[----:B------:R-:W-:Y:S01]  /*47b0*/  IMAD.MOV.U32 R154, RZ, RZ, R77 ;  /* 0x000000ffff9a7224 */ /* 0x000fe200078e004d */
[----:B------:R1:W-:Y:S02]  /*47c0*/  MUFU.EX2 R190, R3 ;  /* 0x0000000300be7308 */ /* 0x0003e40000000800 */
[----:B-1----:R-:W-:Y:S01]  /*47d0*/  FFMA.FTZ R3, R153, c[0x0][0x2d0], -R6 ;  /* 0x0000b40099037a23 */ /* 0x002fe20000010806 */
[----:B------:R-:W-:Y:S02]  /*47e0*/  MOV R153, R17 ;  /* 0x0000001100997202 */ /* 0x000fe40000000f00 */
[----:B------:R-:W1:Y:S03]  /*47f0*/  LDSM.16.MT88.4 R16, [R228+0x1900] ;  /* 0x00190000e410783b */ /* 0x000e660000004200 */
[----:B------:R4:W2:Y:S02]  /*4800*/  MUFU.EX2 R189, R3 ;  /* 0x0000000300bd7308 */ /* 0x0008a40000000800 */
[----:B----4-:R-:W-:Y:S01]  /*4810*/  FFMA.FTZ R3, R163, c[0x0][0x2d0], -R5 ;  /* 0x0000b400a3037a23 */ /* 0x010fe20000010805 */
[----:B--2---:R-:W-:-:S05]  /*4820*/  F2FP.BF16.PACK_AB R10, R189, R190 ;  /* 0x000000bebd0a723e */ /* 0x004fca00000010ff */
[----:B------:R2:W-:Y:S02]  /*4830*/  MUFU.EX2 R188, R3 ;  /* 0x0000000300bc7308 */ /* 0x0005e40000000800 */
[----:B--2---:R-:W-:Y:S01]  /*4840*/  FFMA.FTZ R3, R165, c[0x0][0x2d0], -R5 ;  /* 0x0000b400a5037a23 */ /* 0x004fe20000010805 */
[----:B------:R-:W-:Y:S02]  /*4850*/  MOV R165, R109 ;  /* 0x0000006d00a57202 */ /* 0x000fe40000000f00 */
[----:B------:R-:W-:-:S03]  /*4860*/  MOV R109, R128 ;  /* 0x00000080006d7202 */ /* 0x000fc60000000f00 */
[----:B------:R2:W4:Y:S02]  /*4870*/  MUFU.EX2 R134, R3 ;  /* 0x0000000300867308 */ /* 0x0005240000000800 */
[----:B--2---:R-:W-:Y:S01]  /*4880*/  FFMA.FTZ R3, R164, c[0x0][0x2d0], -R5 ;  /* 0x0000b400a4037a23 */ /* 0x004fe20000010805 */
[----:B----4-:R-:W-:Y:S01]  /*4890*/  F2FP.BF16.PACK_AB R9, R134, R188 ;  /* 0x000000bc8609723e */ /* 0x010fe200000010ff */
[----:B------:R-:W-:-:S04]  /*48a0*/  IMAD.MOV.U32 R164, RZ, RZ, R108 ;  /* 0x000000ffffa47224 */ /* 0x000fc800078e006c */
[----:B------:R2:W-:Y:S01]  /*48b0*/  MUFU.EX2 R129, R3 ;  /* 0x0000000300817308 */ /* 0x0005e20000000800 */
[----:B------:R-:W-:Y:S02]  /*48c0*/  IMAD.MOV.U32 R108, RZ, RZ, R130 ;  /* 0x000000ffff6c7224 */ /* 0x000fe400078e0082 */
[----:B--2---:R-:W-:Y:S02]  /*48d0*/  FFMA.FTZ R3, R155, c[0x0][0x2d0], -R5 ;  /* 0x0000b4009b037a23 */ /* 0x004fe40000010805 */
[----:B------:R-:W-:-:S03]  /*48e0*/  IMAD.MOV.U32 R155, RZ, RZ, R111 ;  /* 0x000000ffff9b7224 */ /* 0x000fc600078e006f */
[----:B------:R2:W4:Y:S02]  /*48f0*/  MUFU.EX2 R130, R3 ;  /* 0x0000000300827308 */ /* 0x0005240000000800 */
[----:B--2---:R-:W-:Y:S01]  /*4900*/  FFMA.FTZ R3, R166, c[0x0][0x2d0], -R7 ;  /* 0x0000b400a6037a23 */ /* 0x004fe20000010807 */
[----:B----4-:R-:W-:Y:S01]  /*4910*/  F2FP.BF16.PACK_AB R11, R130, R129 ;  /* 0x00000081820b723e */ /* 0x010fe200000010ff */
[----:B------:R-:W-:-:S04]  /*4920*/  IMAD.MOV.U32 R166, RZ, RZ, R145 ;  /* 0x000000ffffa67224 */ /* 0x000fc800078e0091 */
[----:B------:R2:W4:Y:S02]  /*4930*/  MUFU.EX2 R128, R3 ;  /* 0x0000000300807308 */ /* 0x0005240000000800 */
[C---:B------:R-:W-:Y:S07]  /*4940*/  HMMA.16816.F32.BF16 R156, R8.reuse, R12, R112 ;  /* 0x0000000c089c723c */ /* 0x040fee0000041870 */
[----:B------:R-:W-:Y:S01]  /*4950*/  MOV R114, R175 ;  /* 0x000000af00727202 */ /* 0x000fe20000000f00 */
[----:B------:R-:W-:Y:S01]  /*4960*/  IMAD.MOV.U32 R113, RZ, RZ, R174 ;  /* 0x000000ffff717224 */ /* 0x000fe200078e00ae */
[----:B------:R-:W-:Y:S01]  /*4970*/  HMMA.16816.F32.BF16 R160, R8, R14, R80 ;  /* 0x0000000e08a0723c */ /* 0x000fe20000041850 */
[----:B------:R-:W-:Y:S01]  /*4980*/  MOV R115, R79 ;  /* 0x0000004f00737202 */ /* 0x000fe20000000f00 */
[----:B--2---:R-:W-:-:S02]  /*4990*/  FFMA.FTZ R3, R148, c[0x0][0x2d0], -R7 ;  /* 0x0000b40094037a23 */ /* 0x004fc40000010807 */
[----:B------:R-:W-:Y:S02]  /*49a0*/  IMAD.MOV.U32 R148, RZ, RZ, R118 ;  /* 0x000000ffff947224 */ /* 0x000fe400078e0076 */
[----:B------:R2:W-:Y:S01]  /*49b0*/  MUFU.EX2 R111, R3 ;  /* 0x00000003006f7308 */ /* 0x0005e20000000800 */
[----:B------:R-:W-:Y:S01]  /*49c0*/  IMAD.MOV.U32 R118, RZ, RZ, R110 ;  /* 0x000000ffff767224 */ /* 0x000fe200078e006e */
[C---:B---3--:R-:W-:Y:S08]  /*49d0*/  HMMA.16816.F32.BF16 R84, R8.reuse, R22, R68 ;  /* 0x000000160854723c */ /* 0x048ff00000041844 */
[----:B-1----:R-:W-:Y:S01]  /*49e0*/  HMMA.16816.F32.BF16 R136, R8, R16, R136 ;  /* 0x000000100888723c */ /* 0x002fe20000041888 */
[----:B--2---:R-:W-:-:S02]  /*49f0*/  FFMA.FTZ R3, R150, c[0x0][0x2d0], -R7 ;  /* 0x0000b40096037a23 */ /* 0x004fc40000010807 */
[----:B------:R-:W-:Y:S01]  /*4a00*/  IMAD.MOV.U32 R150, RZ, RZ, R119 ;  /* 0x000000ffff967224 */ /* 0x000fe200078e0077 */
[----:B------:R-:W-:Y:S01]  /*4a10*/  MOV R119, R108 ;  /* 0x0000006c00777202 */ /* 0x000fe20000000f00 */
[----:B------:R1:W-:Y:S03]  /*4a20*/  MUFU.EX2 R110, R3 ;  /* 0x00000003006e7308 */ /* 0x0003e60000000800 */
[C---:B------:R-:W-:Y:S08]  /*4a30*/  HMMA.16816.F32.BF16 R88, R8.reuse, R18, R88 ;  /* 0x000000120858723c */ /* 0x040ff00000041858 */
[----:B------:R-:W-:Y:S01]  /*4a40*/  HMMA.16816.F32.BF16 R80, R8, R24, R96 ;  /* 0x000000180850723c */ /* 0x000fe20000041860 */
[----:B-1----:R-:W-:-:S07]  /*4a50*/  FFMA.FTZ R3, R149, c[0x0][0x2d0], -R7 ;  /* 0x0000b40095037a23 */ /* 0x002fce0000010807 */
[----:B------:R-:W-:Y:S01]  /*4a60*/  HMMA.16816.F32.BF16 R68, R8, R26, R60 ;  /* 0x0000001a0844723c */ /* 0x000fe2000004183c */
[----:B------:R-:W-:Y:S02]  /*4a70*/  IMAD.MOV.U32 R149, RZ, RZ, R109 ;  /* 0x000000ffff957224 */ /* 0x000fe400078e006d */
[----:B------:R1:W-:Y:S02]  /*4a80*/  MUFU.EX2 R109, R3 ;  /* 0x00000003006d7308 */ /* 0x0003e40000000800 */
[----:B-1----:R-:W-:Y:S02]  /*4a90*/  FFMA.FTZ R3, R167, c[0x0][0x2d0], -R0 ;  /* 0x0000b400a7037a23 */ /* 0x002fe40000010800 */
[----:B------:R-:W-:-:S04]  /*4aa0*/  IMAD.MOV.U32 R167, RZ, RZ, R124 ;  /* 0x000000ffffa77224 */ /* 0x000fc800078e007c */
[----:B------:R1:W-:Y:S01]  /*4ab0*/  MUFU.EX2 R107, R3 ;  /* 0x00000003006b7308 */ /* 0x0003e20000000800 */
[----:B------:R-:W-:Y:S02]  /*4ac0*/  IMAD.MOV.U32 R124, RZ, RZ, R172 ;  /* 0x000000ffff7c7224 */ /* 0x000fe400078e00ac */
[----:B------:R-:W-:Y:S07]  /*4ad0*/  HMMA.16816.F32.BF16 R172, R8, R20, R100 ;  /* 0x0000001408ac723c */ /* 0x000fee0000041864 */
[----:B------:R-:W-:-:S02]  /*4ae0*/  F2FP.BF16.PACK_AB R8, R195, R199 ;  /* 0x000000c7c308723e */ /* 0x000fc400000010ff */
[----:B----4-:R-:W-:Y:S01]  /*4af0*/  F2FP.BF16.PACK_AB R10, R128, R193 ;  /* 0x000000c1800a723e */ /* 0x010fe200000010ff */
[----:B-1----:R-:W-:-:S04]  /*4b00*/  FFMA.FTZ R3, R169, c[0x0][0x2d0], -R0 ;  /* 0x0000b400a9037a23 */ /* 0x002fc80000010800 */
        /* <DEDUP_REMOVED lines=12> */
[----:B-1----:R-:W-:-:S04]  /*4bd0*/  FFMA.FTZ R3, R171, c[0x0][0x2d0], -R6 ;  /* 0x0000b400ab037a23 */ /* 0x002fc80000010806 */
[----:B------:R1:W-:Y:S02]  /*4be0*/  MUFU.EX2 R102, R3 ;  /* 0x0000000300667308 */ /* 0x0003e40000000800 */
[C---:B------:R-:W-:Y:S08]  /*4bf0*/  HMMA.16816.F32.BF16 R44, R8.reuse, R24, R92 ;  /* 0x00000018082c723c */ /* 0x040ff0000004185c */
[----:B------:R-:W-:Y:S01]  /*4c00*/  HMMA.16816.F32.BF16 R52, R8, R12, R40 ;  /* 0x0000000c0834723c */ /* 0x000fe20000041828 */
[----:B-1----:R-:W-:-:S07]  /*4c10*/  FFMA.FTZ R3, R177, c[0x0][0x2d0], -R6 ;  /* 0x0000b400b1037a23 */ /* 0x002fce0000010806 */
[C---:B------:R-:W-:Y:S01]  /*4c20*/  HMMA.16816.F32.BF16 R48, R8.reuse, R14, R36 ;  /* 0x0000000e0830723c */ /* 0x040fe20000041824 */
[----:B------:R-:W1:Y:S01]  /*4c30*/  LDSM.16.MT88.4 R12, [R231+0x2100] ;  /* 0x00210000e70c783b */ /* 0x000e620000004200 */
[----:B------:R3:W4:Y:S06]  /*4c40*/  MUFU.EX2 R103, R3 ;  /* 0x0000000300677308 */ /* 0x00072c0000000800 */
[C---:B------:R-:W-:Y:S01]  /*4c50*/  HMMA.16816.F32.BF16 R32, R8.reuse, R20, R28 ;  /* 0x000000140820723c */ /* 0x040fe2000004181c */
[----:B------:R-:W-:Y:S07]  /*4c60*/  LDSM.16.MT88.4 R28, [R230+0x2100] ;  /* 0x00210000e61c783b */ /* 0x000fee0000004200 */
[----:B------:R-:W-:Y:S01]  /*4c70*/  HMMA.16816.F32.BF16 R36, R8, R22, R56 ;  /* 0x000000160824723c */ /* 0x000fe20000041838 */
[----:B------:R-:W1:Y:S01]  /*4c80*/  LDSM.16.MT88.4 R20, [R229+0x2100] ;  /* 0x00210000e514783b */ /* 0x000e620000004200 */
        /* <DEDUP_REMOVED lines=20> */
[C---:B--2---:R-:W-:Y:S08]  /*4dd0*/  HMMA.16816.F32.BF16 R144, R8.reuse, R18, R88 ;  /* 0x000000120890723c */ /* 0x044ff00000041858 */
[----:B------:R-:W-:Y:S01]  /*4de0*/  HMMA.16816.F32.BF16 R136, R8, R16, R136 ;  /* 0x000000100888723c */ /* 0x000fe20000041888 */
[----:B---3--:R-:W-:-:S02]  /*4df0*/  FFMA.FTZ R3, R183, c[0x0][0x2d0], -R0 ;  /* 0x0000b400b7037a23 */ /* 0x008fc40000010800 */
[----:B------:R-:W-:Y:S01]  /*4e00*/  FFMA.FTZ R4, R4, c[0x0][0x2d0], -R7 ;  /* 0x0000b40004047a23 */ /* 0x000fe20000010807 */
[----:B------:R-:W-:Y:S01]  /*4e10*/  LDSM.16.MT88.4 R180, [R229+0x3100] ;  /* 0x00310000e5b4783b */ /* 0x000fe20000004200 */
[----:B------:R2:W3:Y:S03]  /*4e20*/  MUFU.EX2 R94, R3 ;  /* 0x00000003005e7308 */ /* 0x0004e60000000800 */
[C---:B-1----:R-:W-:Y:S08]  /*4e30*/  HMMA.16816.F32.BF16 R156, R8.reuse, R12, R156 ;  /* 0x0000000c089c723c */ /* 0x042ff0000004189c */
[----:B------:R-:W-:Y:S01]  /*4e40*/  HMMA.16816.F32.BF16 R160, R8, R14, R160 ;  /* 0x0000000e08a0723c */ /* 0x000fe200000418a0 */
[----:B--2---:R-:W-:-:S07]  /*4e50*/  FFMA.FTZ R3, R185, c[0x0][0x2d0], -R0 ;  /* 0x0000b400b9037a23 */ /* 0x004fce0000010800 */
[C---:B------:R-:W-:Y:S01]  /*4e60*/  HMMA.16816.F32.BF16 R172, R8.reuse, R20, R172 ;  /* 0x0000001408ac723c */ /* 0x040fe200000418ac */
[----:B------:R1:W-:Y:S07]  /*4e70*/  MUFU.EX2 R93, R3 ;  /* 0x00000003005d7308 */ /* 0x0003ee0000000800 */
[C---:B------:R-:W-:Y:S08]  /*4e80*/  HMMA.16816.F32.BF16 R84, R8.reuse, R22, R84 ;  /* 0x000000160854723c */ /* 0x040ff00000041854 */
[----:B------:R-:W-:Y:S01]  /*4e90*/  HMMA.16816.F32.BF16 R80, R8, R28, R80 ;  /* 0x0000001c0850723c */ /* 0x000fe20000041850 */
[----:B-1----:R-:W-:-:S04]  /*4ea0*/  FFMA.FTZ R3, R186, c[0x0][0x2d0], -R0 ;  /* 0x0000b400ba037a23 */ /* 0x002fc80000010800 */
[----:B------:R1:W2:Y:S03]  /*4eb0*/  MUFU.EX2 R92, R3 ;  /* 0x00000003005c7308 */ /* 0x0002a60000000800 */
[----:B------:R-:W-:Y:S07]  /*4ec0*/  HMMA.16816.F32.BF16 R68, R8, R30, R68 ;  /* 0x0000001e0844723c */ /* 0x000fee0000041844 */
[----:B------:R-:W-:-:S02]  /*4ed0*/  F2FP.BF16.PACK_AB R8, R110, R111 ;  /* 0x0000006f6e08723e */ /* 0x000fc400000010ff */
[----:B---3--:R-:W-:Y:S02]  /*4ee0*/  F2FP.BF16.PACK_AB R9, R94, R95 ;  /* 0x0000005f5e09723e */ /* 0x008fe400000010ff */
[----:B------:R-:W-:Y:S01]  /*4ef0*/  F2FP.BF16.PACK_AB R10, R108, R109 ;  /* 0x0000006d6c0a723e */ /* 0x000fe200000010ff */
[----:B-1----:R-:W-:Y:S01]  /*4f00*/  FFMA.FTZ R3, R187, c[0x0][0x2d0], -R6 ;  /* 0x0000b400bb037a23 */ /* 0x002fe20000010806 */
[----:B--2---:R-:W-:-:S03]  /*4f10*/  F2FP.BF16.PACK_AB R11, R92, R93 ;  /* 0x0000005d5c0b723e */ /* 0x004fc600000010ff */
[----:B------:R1:W-:Y:S04]  /*4f20*/  MUFU.EX2 R91, R3 ;  /* 0x00000003005b7308 */ /* 0x0003e80000000800 */
        /* <DEDUP_REMOVED lines=15> */
[----:B------:R1:W-:Y:S03]  /*5020*/  MUFU.EX2 R88, R3 ;  /* 0x0000000300587308 */ /* 0x0003e60000000800 */
[----:B------:R-:W-:Y:S01]  /*5030*/  HMMA.16816.F32.BF16 R44, R8, R28, R44 ;  /* 0x0000001c082c723c */ /* 0x000fe2000004182c */
[----:B-1----:R-:W-:-:S04]  /*5040*/  FFMA.FTZ R3, R217, c[0x0][0x2d0], -R5 ;  /* 0x0000b400d9037a23 */ /* 0x002fc80000010805 */
[----:B------:R1:W-:Y:S02]  /*5050*/  MUFU.EX2 R79, R3 ;  /* 0x00000003004f7308 */ /* 0x0003e40000000800 */
[----:B-1----:R-:W-:-:S06]  /*5060*/  FFMA.FTZ R3, R220, c[0x0][0x2d0], -R5 ;  /* 0x0000b400dc037a23 */ /* 0x002fcc0000010805 */
[----:B------:R1:W4:Y:S02]  /*5070*/  MUFU.EX2 R78, R3 ;  /* 0x00000003004e7308 */ /* 0x0003240000000800 */
        /* <DEDUP_REMOVED lines=8> */
[----:B------:R-:W-:Y:S01]  /*5100*/  IMAD.MOV.U32 R167, RZ, RZ, R149 ;  /* 0x000000ffffa77224 */ /* 0x000fe200078e0095 */
[----:B------:R1:W-:Y:S01]  /*5110*/  MUFU.EX2 R74, R3 ;  /* 0x00000003004a7308 */ /* 0x0003e20000000800 */
[----:B------:R-:W-:Y:S01]  /*5120*/  IMAD.MOV.U32 R149, RZ, RZ, R150 ;  /* 0x000000ffff957224 */ /* 0x000fe200078e0096 */
[----:B------:R-:W-:Y:S01]  /*5130*/  MOV R150, R148 ;  /* 0x0000009400967202 */ /* 0x000fe20000000f00 */
[----:B------:R-:W-:-:S02]  /*5140*/  IMAD.MOV.U32 R148, RZ, RZ, R153 ;  /* 0x000000ffff947224 */ /* 0x000fc400078e0099 */
[----:B------:R-:W-:Y:S02]  /*5150*/  IMAD.MOV.U32 R153, RZ, RZ, R127 ;  /* 0x000000ffff997224 */ /* 0x000fe400078e007f */
[----:B------:R-:W-:Y:S01]  /*5160*/  IMAD.MOV.U32 R127, RZ, RZ, R126 ;  /* 0x000000ffff7f7224 */ /* 0x000fe200078e007e */
[----:B--2---:R-:W-:Y:S02]  /*5170*/  F2FP.BF16.PACK_AB R8, R90, R91 ;  /* 0x0000005b5a08723e */ /* 0x004fe400000010ff */
[----:B----4-:R-:W-:Y:S02]  /*5180*/  F2FP.BF16.PACK_AB R9, R78, R79 ;  /* 0x0000004f4e09723e */ /* 0x010fe400000010ff */
[----:B------:R-:W-:Y:S02]  /*5190*/  F2FP.BF16.PACK_AB R10, R88, R89 ;  /* 0x00000059580a723e */ /* 0x000fe400000010ff */
[----:B------:R-:W-:Y:S01]  /*51a0*/  F2FP.BF16.PACK_AB R11, R77, R75 ;  /* 0x0000004b4d0b723e */ /* 0x000fe200000010ff */
[----:B-1----:R-:W-:Y:S01]  /*51b0*/  FFMA.FTZ R3, R113, c[0x0][0x2d0], -R7 ;  /* 0x0000b40071037a23 */ /* 0x002fe20000010807 */
[----:B------:R-:W-:Y:S01]  /*51c0*/  MOV R126, R125 ;  /* 0x0000007d007e7202 */ /* 0x000fe20000000f00 */
[----:B------:R-:W-:-:S02]  /*51d0*/  IMAD.MOV.U32 R113, RZ, RZ, R114 ;  /* 0x000000ffff717224 */ /* 0x000fc400078e0072 */
[----:B------:R-:W-:Y:S01]  /*51e0*/  IMAD.MOV.U32 R114, RZ, RZ, R115 ;  /* 0x000000ffff727224 */ /* 0x000fe200078e0073 */
[----:B------:R-:W-:Y:S01]  /*51f0*/  MOV R115, R167 ;  /* 0x000000a700737202 */ /* 0x000fe20000000f00 */
[----:B------:R-:W-:Y:S01]  /*5200*/  IMAD.MOV.U32 R167, RZ, RZ, R149 ;  /* 0x000000ffffa77224 */ /* 0x000fe200078e0095 */
[----:B------:R1:W2:Y:S01]  /*5210*/  MUFU.EX2 R73, R3 ;  /* 0x0000000300497308 */ /* 0x0002a20000000800 */
[----:B------:R-:W-:Y:S02]  /*5220*/  IMAD.MOV.U32 R149, RZ, RZ, R150 ;  /* 0x000000ffff957224 */ /* 0x000fe400078e0096 */
[----:B------:R-:W-:Y:S01]  /*5230*/  IMAD.MOV.U32 R150, RZ, RZ, R148 ;  /* 0x000000ffff967224 */ /* 0x000fe200078e0094 */
[----:B------:R-:W-:Y:S01]  /*5240*/  MOV R148, R127 ;  /* 0x0000007f00947202 */ /* 0x000fe20000000f00 */
[----:B------:R-:W-:Y:S01]  /*5250*/  HMMA.16816.F32.BF16 R136, R8, R24, R136 ;  /* 0x000000180888723c */ /* 0x000fe20000041888 */
[----:B------:R-:W-:Y:S02]  /*5260*/  IMAD.MOV.U32 R125, RZ, RZ, R239 ;  /* 0x000000ffff7d7224 */ /* 0x000fe400078e00ef */
[----:B-1----:R-:W-:-:S05]  /*5270*/  FFMA.FTZ R3, R113, c[0x0][0x2d0], -R7 ;  /* 0x0000b40071037a23 */ /* 0x002fca0000010807 */
[C---:B------:R-:W-:Y:S01]  /*5280*/  HMMA.16816.F32.BF16 R144, R8.reuse, R26, R144 ;  /* 0x0000001a0890723c */ /* 0x040fe20000041890 */
[----:B------:R-:W-:Y:S01]  /*5290*/  IMAD.MOV.U32 R113, RZ, RZ, R114 ;  /* 0x000000ffff717224 */ /* 0x000fe200078e0072 */
[----:B------:R1:W5:Y:S01]  /*52a0*/  LDL.LU R239, [R1+0x3c] ;  /* 0x00003c0001ef7983 */ /* 0x0003620000300800 */
[----:B------:R-:W-:Y:S02]  /*52b0*/  IMAD.MOV.U32 R114, RZ, RZ, R115 ;  /* 0x000000ffff727224 */ /* 0x000fe400078e0073 */
[----:B------:R-:W-:Y:S01]  /*52c0*/  IMAD.MOV.U32 R115, RZ, RZ, R167 ;  /* 0x000000ffff737224 */ /* 0x000fe200078e00a7 */
[----:B------:R-:W-:Y:S01]  /*52d0*/  MOV R167, R149 ;  /* 0x0000009500a77202 */ /* 0x000fe20000000f00 */
[----:B------:R-:W-:Y:S01]  /*52e0*/  IMAD.MOV.U32 R149, RZ, RZ, R150 ;  /* 0x000000ffff957224 */ /* 0x000fe200078e0096 */
[----:B------:R4:W-:Y:S01]  /*52f0*/  MUFU.EX2 R72, R3 ;  /* 0x0000000300487308 */ /* 0x0009e20000000800 */
[----:B------:R-:W-:Y:S02]  /*5300*/  IMAD.MOV.U32 R150, RZ, RZ, R148 ;  /* 0x000000ffff967224 */ /* 0x000fe400078e0094 */
[----:B------:R-:W-:Y:S01]  /*5310*/  IMAD.MOV.U32 R148, RZ, RZ, R166 ;  /* 0x000000ffff947224 */ /* 0x000fe200078e00a6 */
[----:B------:R-:W-:Y:S01]  /*5320*/  MOV R166, R140 ;  /* 0x0000008c00a67202 */ /* 0x000fe20000000f00 */
[----:B------:R-:W-:Y:S01]  /*5330*/  IMAD.MOV.U32 R140, RZ, RZ, R141 ;  /* 0x000000ffff8c7224 */ /* 0x000fe200078e008d */
[----:B---3--:R-:W-:Y:S01]  /*5340*/  HMMA.16816.F32.BF16 R156, R8, R20, R156 ;  /* 0x00000014089c723c */ /* 0x008fe2000004189c */
[----:B------:R-:W-:-:S02]  /*5350*/  IMAD.MOV.U32 R127, RZ, RZ, R126 ;  /* 0x000000ffff7f7224 */ /* 0x000fc400078e007e */
[----:B----4-:R-:W-:Y:S02]  /*5360*/  FFMA.FTZ R3, R113, c[0x0][0x2d0], -R7 ;  /* 0x0000b40071037a23 */ /* 0x010fe40000010807 */
[----:B------:R-:W-:Y:S01]  /*5370*/  IMAD.MOV.U32 R113, RZ, RZ, R114 ;  /* 0x000000ffff717224 */ /* 0x000fe200078e0072 */
[----:B------:R-:W-:Y:S01]  /*5380*/  MOV R114, R115 ;  /* 0x0000007300727202 */ /* 0x000fe20000000f00 */
[----:B------:R-:W-:Y:S01]  /*5390*/  IMAD.MOV.U32 R115, RZ, RZ, R167 ;  /* 0x000000ffff737224 */ /* 0x000fe200078e00a7 */
[----:B------:R3:W-:Y:S01]  /*53a0*/  MUFU.EX2 R59, R3 ;  /* 0x00000003003b7308 */ /* 0x0007e20000000800 */
[----:B------:R-:W-:Y:S02]  /*53b0*/  IMAD.MOV.U32 R167, RZ, RZ, R149 ;  /* 0x000000ffffa77224 */ /* 0x000fe400078e0095 */
[----:B------:R-:W-:Y:S01]  /*53c0*/  IMAD.MOV.U32 R149, RZ, RZ, R150 ;  /* 0x000000ffff957224 */ /* 0x000fe200078e0096 */
[----:B------:R-:W-:Y:S01]  /*53d0*/  MOV R150, R148 ;  /* 0x0000009400967202 */ /* 0x000fe20000000f00 */
[----:B------:R-:W-:-:S02]  /*53e0*/  IMAD.MOV.U32 R148, RZ, RZ, R166 ;  /* 0x000000ffff947224 */ /* 0x000fc400078e00a6 */
[----:B------:R-:W-:Y:S01]  /*53f0*/  IMAD.MOV.U32 R141, RZ, RZ, R237 ;  /* 0x000000ffff8d7224 */ /* 0x000fe200078e00ed */
[----:B------:R-:W-:Y:S01]  /*5400*/  HMMA.16816.F32.BF16 R160, R8, R22, R160 ;  /* 0x0000001608a0723c */ /* 0x000fe200000418a0 */
[----:B------:R-:W-:Y:S02]  /*5410*/  IMAD.MOV.U32 R126, RZ, RZ, R125 ;  /* 0x000000ffff7e7224 */ /* 0x000fe400078e007d */
[----:B---3--:R-:W-:Y:S02]  /*5420*/  FFMA.FTZ R3, R113, c[0x0][0x2d0], -R0 ;  /* 0x0000b40071037a23 */ /* 0x008fe40000010800 */
[----:B------:R-:W-:Y:S02]  /*5430*/  IMAD.MOV.U32 R113, RZ, RZ, R114 ;  /* 0x000000ffff717224 */ /* 0x000fe400078e0072 */
[----:B------:R-:W-:Y:S01]  /*5440*/  IMAD.MOV.U32 R114, RZ, RZ, R115 ;  /* 0x000000ffff727224 */ /* 0x000fe200078e0073 */
[----:B------:R3:W-:Y:S01]  /*5450*/  MUFU.EX2 R58, R3 ;  /* 0x00000003003a7308 */ /* 0x0007e20000000800 */
[----:B------:R-:W-:Y:S01]  /*5460*/  IMAD.MOV.U32 R115, RZ, RZ, R167 ;  /* 0x000000ffff737224 */ /* 0x000fe200078e00a7 */
[----:B------:R-:W-:Y:S01]  /*5470*/  MOV R167, R149 ;  /* 0x0000009500a77202 */ /* 0x000fe20000000f00 */
[----:B------:R-:W-:-:S02]  /*5480*/  IMAD.MOV.U32 R149, RZ, RZ, R150 ;  /* 0x000000ffff957224 */ /* 0x000fc400078e0096 */
[----:B------:R-:W-:Y:S02]  /*5490*/  IMAD.MOV.U32 R150, RZ, RZ, R148 ;  /* 0x000000ffff967224 */ /* 0x000fe400078e0094 */
[----:B------:R-:W-:Y:S02]  /*54a0*/  IMAD.MOV.U32 R166, RZ, RZ, R141 ;  /* 0x000000ffffa67224 */ /* 0x000fe400078e008d */
[----:B------:R-:W-:Y:S01]  /*54b0*/  IMAD.MOV.U32 R141, RZ, RZ, R121 ;  /* 0x000000ffff8d7224 */ /* 0x000fe200078e0079 */
[----:B------:R-:W-:Y:S01]  /*54c0*/  HMMA.16816.F32.BF16 R172, R8, R16, R172 ;  /* 0x0000001008ac723c */ /* 0x000fe200000418ac */
[----:B------:R-:W-:Y:S02]  /*54d0*/  IMAD.MOV.U32 R125, RZ, RZ, R124 ;  /* 0x000000ffff7d7224 */ /* 0x000fe400078e007c */
[----:B---3--:R-:W-:Y:S02]  /*54e0*/  FFMA.FTZ R3, R113, c[0x0][0x2d0], -R0 ;  /* 0x0000b40071037a23 */ /* 0x008fe40000010800 */
[----:B------:R-:W-:-:S03]  /*54f0*/  IMAD.MOV.U32 R148, RZ, RZ, R166 ;  /* 0x000000ffff947224 */ /* 0x000fc600078e00a6 */
[----:B------:R-:W-:Y:S01]  /*5500*/  HMMA.16816.F32.BF16 R176, R8, R18, R84 ;  /* 0x0000001208b0723c */ /* 0x000fe20000041854 */
[----:B------:R-:W-:-:S07]  /*5510*/  IMAD.MOV.U32 R113, RZ, RZ, R114 ;  /* 0x000000ffff717224 */ /* 0x000fce00078e0072 */
[C---:B------:R-:W-:Y:S01]  /*5520*/  HMMA.16816.F32.BF16 R80, R8.reuse, R12, R80 ;  /* 0x0000000c0850723c */ /* 0x040fe20000041850 */
[----:B------:R-:W-:Y:S01]  /*5530*/  IMAD.MOV.U32 R114, RZ, RZ, R115 ;  /* 0x000000ffff727224 */ /* 0x000fe200078e0073 */
[----:B------:R-:W-:Y:S01]  /*5540*/  MOV R115, R167 ;  /* 0x000000a700737202 */ /* 0x000fe20000000f00 */
[----:B------:R-:W-:Y:S01]  /*5550*/  IMAD.MOV.U32 R167, RZ, RZ, R149 ;  /* 0x000000ffffa77224 */ /* 0x000fe200078e0095 */
[----:B------:R3:W4:Y:S01]  /*5560*/  MUFU.EX2 R57, R3 ;  /* 0x0000000300397308 */ /* 0x0007220000000800 */
[----:B------:R-:W-:Y:S01]  /*5570*/  IMAD.MOV.U32 R149, RZ, RZ, R150 ;  /* 0x000000ffff957224 */ /* 0x000fe200078e0096 */
[----:B------:R-:W-:Y:S01]  /*5580*/  MOV R166, R141 ;  /* 0x0000008d00a67202 */ /* 0x000fe20000000f00 */
[----:B------:R-:W-:Y:S01]  /*5590*/  IMAD.MOV.U32 R150, RZ, RZ, R148 ;  /* 0x000000ffff967224 */ /* 0x000fe200078e0094 */
[----:B------:R-:W-:Y:S01]  /*55a0*/  HMMA.16816.F32.BF16 R68, R8, R14, R68 ;  /* 0x0000000e0844723c */ /* 0x000fe20000041844 */
[----:B------:R-:W-:Y:S02]  /*55b0*/  MOV R121, R236 ;  /* 0x000000ec00797202 */ /* 0x000fe40000000f00 */
[----:B------:R-:W-:Y:S01]  /*55c0*/  MOV R124, R238 ;  /* 0x000000ee007c7202 */ /* 0x000fe20000000f00 */
[----:B---3--:R-:W-:Y:S01]  /*55d0*/  FFMA.FTZ R3, R113, c[0x0][0x2d0], -R0 ;  /* 0x0000b40071037a23 */ /* 0x008fe20000010800 */
[----:B------:R-:W-:Y:S01]  /*55e0*/  MOV R148, R166 ;  /* 0x000000a600947202 */ /* 0x000fe20000000f00 */
[----:B------:R-:W-:Y:S01]  /*55f0*/  IMAD.MOV.U32 R113, RZ, RZ, R114 ;  /* 0x000000ffff717224 */ /* 0x000fe200078e0072 */
[----:B--2---:R-:W-:Y:S01]  /*5600*/  F2FP.BF16.PACK_AB R8, R73, R74 ;  /* 0x0000004a4908723e */ /* 0x004fe200000010ff */
[----:B------:R-:W-:Y:S01]  /*5610*/  IMAD.MOV.U32 R114, RZ, RZ, R115 ;  /* 0x000000ffff727224 */ /* 0x000fe200078e0073 */
[----:B------:R-:W-:Y:S01]  /*5620*/  MOV R115, R167 ;  /* 0x000000a700737202 */ /* 0x000fe20000000f00 */
[----:B------:R2:W-:Y:S01]  /*5630*/  MUFU.EX2 R56, R3 ;  /* 0x0000000300387308 */ /* 0x0005e20000000800 */
[----:B------:R-:W-:Y:S01]  /*5640*/  IMAD.MOV.U32 R167, RZ, RZ, R149 ;  /* 0x000000ffffa77224 */ /* 0x000fe200078e0095 */
[----:B----4-:R-:W-:Y:S01]  /*5650*/  F2FP.BF16.PACK_AB R9, R57, R58 ;  /* 0x0000003a3909723e */ /* 0x010fe200000010ff */
[----:B------:R-:W-:Y:S01]  /*5660*/  IMAD.MOV.U32 R149, RZ, RZ, R150 ;  /* 0x000000ffff957224 */ /* 0x000fe200078e0096 */
[----:B------:R-:W-:Y:S01]  /*5670*/  F2FP.BF16.PACK_AB R10, R59, R72 ;  /* 0x000000483b0a723e */ /* 0x000fe200000010ff */
[----:B------:R-:W-:Y:S01]  /*5680*/  IMAD.MOV.U32 R166, RZ, RZ, R234 ;  /* 0x000000ffffa67224 */ /* 0x000fe200078e00ea */
[----:B------:R1:W5:Y:S01]  /*5690*/  LDL.LU R238, [R1+0x38] ;  /* 0x0000380001ee7983 */ /* 0x0003620000300800 */
[----:B--2---:R-:W-:Y:S01]  /*56a0*/  FFMA.FTZ R3, R113, c[0x0][0x2d0], -R0 ;  /* 0x0000b40071037a23 */ /* 0x004fe20000010800 */
[----:B------:R-:W-:Y:S01]  /*56b0*/  MOV R113, R114 ;  /* 0x0000007200717202 */ /* 0x000fe20000000f00 */
[----:B------:R-:W-:Y:S01]  /*56c0*/  IMAD.MOV.U32 R114, RZ, RZ, R115 ;  /* 0x000000ffff727224 */ /* 0x000fe200078e0073 */
[----:B------:R1:W5:Y:S01]  /*56d0*/  LDL.LU R237, [R1+0x34] ;  /* 0x0000340001ed7983 */ /* 0x0003620000300800 */
[----:B------:R2:W3:Y:S01]  /*56e0*/  MUFU.EX2 R31, R3 ;  /* 0x00000003001f7308 */ /* 0x0004e20000000800 */
[----:B------:R-:W-:-:S02]  /*56f0*/  IMAD.MOV.U32 R115, RZ, RZ, R167 ;  /* 0x000000ffff737224 */ /* 0x000fc400078e00a7 */
[----:B------:R-:W-:Y:S01]  /*5700*/  IMAD.MOV.U32 R167, RZ, RZ, R149 ;  /* 0x000000ffffa77224 */ /* 0x000fe200078e0095 */
[----:B------:R1:W5:Y:S01]  /*5710*/  LDL.LU R236, [R1+0x30] ;  /* 0x0000300001ec7983 */ /* 0x0003620000300800 */
[----:B------:R-:W-:Y:S01]  /*5720*/  IMAD.MOV.U32 R150, RZ, RZ, R148 ;  /* 0x000000ffff967224 */ /* 0x000fe200078e0094 */
[----:B------:R-:W-:Y:S01]  /*5730*/  MOV R148, R166 ;  /* 0x000000a600947202 */ /* 0x000fe20000000f00 */
[----:B------:R-:W-:Y:S02]  /*5740*/  IMAD.MOV.U32 R141, RZ, RZ, R235 ;  /* 0x000000ffff8d7224 */ /* 0x000fe400078e00eb */
[----:B--2---:R-:W-:Y:S01]  /*5750*/  FFMA.FTZ R3, R113, c[0x0][0x2d0], -R6 ;  /* 0x0000b40071037a23 */ /* 0x004fe20000010806 */
[----:B------:R-:W-:Y:S01]  /*5760*/  MOV R149, R150 ;  /* 0x0000009600957202 */ /* 0x000fe20000000f00 */
[----:B------:R-:W-:Y:S01]  /*5770*/  IMAD.MOV.U32 R113, RZ, RZ, R114 ;  /* 0x000000ffff717224 */ /* 0x000fe200078e0072 */
[----:B------:R-:W-:Y:S01]  /*5780*/  MOV R114, R115 ;  /* 0x0000007300727202 */ /* 0x000fe20000000f00 */
[----:B------:R2:W-:Y:S01]  /*5790*/  MUFU.EX2 R29, R3 ;  /* 0x00000003001d7308 */ /* 0x0005e20000000800 */
[----:B------:R-:W-:Y:S01]  /*57a0*/  IMAD.MOV.U32 R115, RZ, RZ, R167 ;  /* 0x000000ffff737224 */ /* 0x000fe200078e00a7 */
[----:B---3--:R-:W-:Y:S01]  /*57b0*/  F2FP.BF16.PACK_AB R11, R31, R56 ;  /* 0x000000381f0b723e */ /* 0x008fe200000010ff */
[----:B------:R-:W-:Y:S01]  /*57c0*/  IMAD.MOV.U32 R166, RZ, RZ, R155 ;  /* 0x000000ffffa67224 */ /* 0x000fe200078e009b */
[----:B------:R1:W5:Y:S01]  /*57d0*/  LDL.LU R235, [R1+0x2c] ;  /* 0x00002c0001eb7983 */ /* 0x0003620000300800 */
[----:B------:R-:W-:-:S02]  /*57e0*/  IMAD.MOV.U32 R155, RZ, RZ, R120 ;  /* 0x000000ffff9b7224 */ /* 0x000fc400078e0078 */
[----:B------:R-:W-:Y:S01]  /*57f0*/  IMAD.MOV.U32 R150, RZ, RZ, R148 ;  /* 0x000000ffff967224 */ /* 0x000fe200078e0094 */
[----:B------:R1:W5:Y:S01]  /*5800*/  LDL.LU R234, [R1+0x28] ;  /* 0x0000280001ea7983 */ /* 0x0003620000300800 */
[----:B------:R-:W-:Y:S02]  /*5810*/  IMAD.MOV.U32 R167, RZ, RZ, R149 ;  /* 0x000000ffffa77224 */ /* 0x000fe400078e0095 */
[----:B--2---:R-:W-:Y:S02]  /*5820*/  FFMA.FTZ R3, R113, c[0x0][0x2d0], -R6 ;  /* 0x0000b40071037a23 */ /* 0x004fe40000010806 */
[----:B------:R-:W-:Y:S01]  /*5830*/  IMAD.MOV.U32 R113, RZ, RZ, R114 ;  /* 0x000000ffff717224 */ /* 0x000fe200078e0072 */
[----:B------:R-:W-:Y:S01]  /*5840*/  MOV R114, R115 ;  /* 0x0000007300727202 */ /* 0x000fe20000000f00 */
[----:B------:R2:W3:Y:S01]  /*5850*/  MUFU.EX2 R30, R3 ;  /* 0x00000003001e7308 */ /* 0x0004e20000000800 */
[----:B------:R-:W-:Y:S02]  /*5860*/  IMAD.MOV.U32 R148, RZ, RZ, R166 ;  /* 0x000000ffff947224 */ /* 0x000fe400078e00a6 */
[----:B------:R-:W-:Y:S01]  /*5870*/  IMAD.MOV.U32 R166, RZ, RZ, R155 ;  /* 0x000000ffffa67224 */ /* 0x000fe200078e009b */
[----:B------:R-:W-:Y:S01]  /*5880*/  MOV R155, R164 ;  /* 0x000000a4009b7202 */ /* 0x000fe20000000f00 */
[----:B------:R-:W-:-:S02]  /*5890*/  IMAD.MOV.U32 R164, RZ, RZ, R165 ;  /* 0x000000ffffa47224 */ /* 0x000fc400078e00a5 */
[----:B------:R-:W-:Y:S01]  /*58a0*/  IMAD.MOV.U32 R115, RZ, RZ, R167 ;  /* 0x000000ffff737224 */ /* 0x000fe200078e00a7 */
[C---:B------:R-:W-:Y:S01]  /*58b0*/  HMMA.16816.F32.BF16 R60, R8.reuse, R26, R60 ;  /* 0x0000001a083c723c */ /* 0x040fe2000004183c */
[----:B------:R-:W-:Y:S02]  /*58c0*/  IMAD.MOV.U32 R165, RZ, RZ, R232 ;  /* 0x000000ffffa57224 */ /* 0x000fe400078e00e8 */
[----:B------:R-:W-:Y:S02]  /*58d0*/  IMAD.MOV.U32 R120, RZ, RZ, R233 ;  /* 0x000000ffff787224 */ /* 0x000fe400078e00e9 */
[----:B------:R-:W-:Y:S02]  /*58e0*/  IMAD.MOV.U32 R149, RZ, RZ, R150 ;  /* 0x000000ffff957224 */ /* 0x000fe400078e0096 */
[----:B--2---:R-:W-:Y:S01]  /*58f0*/  FFMA.FTZ R3, R113, c[0x0][0x2d0], -R6 ;  /* 0x0000b40071037a23 */ /* 0x004fe20000010806 */
[----:B------:R-:W-:Y:S01]  /*5900*/  HMMA.16816.F32.BF16 R64, R8, R24, R64 ;  /* 0x000000180840723c */ /* 0x000fe20000041840 */
[----:B------:R1:W5:Y:S02]  /*5910*/  LDL.LU R233, [R1+0x24] ;  /* 0x0000240001e97983 */ /* 0x0003640000300800 */
[----:B------:R2:W-:Y:S01]  /*5920*/  MUFU.EX2 R28, R3 ;  /* 0x00000003001c7308 */ /* 0x0005e20000000800 */
[----:B------:R-:W-:Y:S01]  /*5930*/  MOV R150, R148 ;  /* 0x0000009400967202 */ /* 0x000fe20000000f00 */
[----:B------:R-:W-:Y:S01]  /*5940*/  IMAD.MOV.U32 R148, RZ, RZ, R166 ;  /* 0x000000ffff947224 */ /* 0x000fe200078e00a6 */
[----:B------:R1:W5:Y:S01]  /*5950*/  LDL.LU R232, [R1+0x20] ;  /* 0x0000200001e87983 */ /* 0x0003620000300800 */
[----:B------:R-:W-:-:S02]  /*5960*/  IMAD.MOV.U32 R166, RZ, RZ, R155 ;  /* 0x000000ffffa67224 */ /* 0x000fc400078e009b */
[----:B------:R-:W-:Y:S01]  /*5970*/  IMAD.MOV.U32 R155, RZ, RZ, R164 ;  /* 0x000000ffff9b7224 */ /* 0x000fe200078e00a4 */
[----:B------:R-:W-:Y:S01]  /*5980*/  MOV R164, R165 ;  /* 0x000000a500a47202 */ /* 0x000fe20000000f00 */
[----:B------:R-:W-:Y:S02]  /*5990*/  IMAD.MOV.U32 R167, RZ, RZ, R149 ;  /* 0x000000ffffa77224 */ /* 0x000fe400078e0095 */
[----:B------:R-:W-:Y:S02]  /*59a0*/  IMAD.MOV.U32 R165, RZ, RZ, R153 ;  /* 0x000000ffffa57224 */ /* 0x000fe400078e0099 */
[----:B--2---:R-:W-:Y:S02]  /*59b0*/  FFMA.FTZ R3, R114, c[0x0][0x2d0], -R6 ;  /* 0x0000b40072037a23 */ /* 0x004fe40000010806 */
[----:B------:R-:W-:Y:S02]  /*59c0*/  IMAD.MOV.U32 R149, RZ, RZ, R150 ;  /* 0x000000ffff957224 */ /* 0x000fe400078e0096 */
[----:B------:R2:W-:Y:S01]  /*59d0*/  MUFU.EX2 R26, R3 ;  /* 0x00000003001a7308 */ /* 0x0005e20000000800 */
[----:B------:R-:W-:Y:S01]  /*59e0*/  MOV R150, R148 ;  /* 0x0000009400967202 */ /* 0x000fe20000000f00 */
[----:B------:R-:W-:-:S02]  /*59f0*/  IMAD.MOV.U32 R153, RZ, RZ, R135 ;  /* 0x000000ffff997224 */ /* 0x000fc400078e0087 */
[----:B------:R-:W-:Y:S01]  /*5a00*/  IMAD.MOV.U32 R148, RZ, RZ, R166 ;  /* 0x000000ffff947224 */ /* 0x000fe200078e00a6 */
[----:B------:R-:W-:Y:S01]  /*5a10*/  HMMA.16816.F32.BF16 R48, R8, R22, R48 ;  /* 0x000000160830723c */ /* 0x000fe20000041830 */
[----:B------:R-:W-:Y:S01]  /*5a20*/  IMAD.MOV.U32 R166, RZ, RZ, R155 ;  /* 0x000000ffffa67224 */ /* 0x000fe200078e009b */
[----:B------:R1:W5:Y:S01]  /*5a30*/  LDL.LU R135, [R1+0x1c] ;  /* 0x00001c0001877983 */ /* 0x0003620000300800 */
[----:B------:R-:W-:Y:S01]  /*5a40*/  IMAD.MOV.U32 R155, RZ, RZ, R164 ;  /* 0x000000ffff9b7224 */ /* 0x000fe200078e00a4 */
[----:B------:R-:W-:Y:S01]  /*5a50*/  MOV R164, R165 ;  /* 0x000000a500a47202 */ /* 0x000fe20000000f00 */
[----:B------:R-:W-:Y:S02]  /*5a60*/  IMAD.MOV.U32 R165, RZ, RZ, R153 ;  /* 0x000000ffffa57224 */ /* 0x000fe400078e0099 */
[----:B--2---:R-:W-:Y:S02]  /*5a70*/  FFMA.FTZ R3, R115, c[0x0][0x2d0], -R5 ;  /* 0x0000b40073037a23 */ /* 0x004fe40000010805 */
[----:B------:R-:W-:-:S02]  /*5a80*/  IMAD.MOV.U32 R170, RZ, RZ, R167 ;  /* 0x000000ffffaa7224 */ /* 0x000fc400078e00a7 */
[----:B------:R2:W-:Y:S01]  /*5a90*/  MUFU.EX2 R25, R3 ;  /* 0x0000000300197308 */ /* 0x0005e20000000800 */
[----:B------:R-:W-:Y:S01]  /*5aa0*/  IMAD.MOV.U32 R114, RZ, RZ, R155 ;  /* 0x000000ffff727224 */ /* 0x000fe200078e009b */
[----:B------:R-:W-:Y:S01]  /*5ab0*/  MOV R155, R165 ;  /* 0x000000a5009b7202 */ /* 0x000fe20000000f00 */
[----:B------:R-:W-:Y:S02]  /*5ac0*/  IMAD.MOV.U32 R153, RZ, RZ, R154 ;  /* 0x000000ffff997224 */ /* 0x000fe400078e009a */
[----:B------:R-:W-:Y:S02]  /*5ad0*/  IMAD.MOV.U32 R169, RZ, RZ, R150 ;  /* 0x000000ffffa97224 */ /* 0x000fe400078e0096 */
[----:B------:R-:W-:Y:S01]  /*5ae0*/  IMAD.MOV.U32 R154, RZ, RZ, R152 ;  /* 0x000000ffff9a7224 */ /* 0x000fe200078e0098 */
[----:B------:R-:W-:Y:S01]  /*5af0*/  MOV R152, R76 ;  /* 0x0000004c00987202 */ /* 0x000fe20000000f00 */
[----:B--2---:R-:W-:Y:S01]  /*5b00*/  FFMA.FTZ R3, R219, c[0x0][0x2d0], -R5 ;  /* 0x0000b400db037a23 */ /* 0x004fe20000010805 */
[----:B------:R-:W-:Y:S01]  /*5b10*/  HMMA.16816.F32.BF16 R52, R8, R20, R52 ;  /* 0x000000140834723c */ /* 0x000fe20000041834 */
[----:B------:R-:W-:-:S02]  /*5b20*/  IMAD.MOV.U32 R113, RZ, RZ, R166 ;  /* 0x000000ffff717224 */ /* 0x000fc400078e00a6 */
[----:B------:R-:W-:Y:S01]  /*5b30*/  IMAD.MOV.U32 R168, RZ, RZ, R149 ;  /* 0x000000ffffa87224 */ /* 0x000fe200078e0095 */
[----:B------:R2:W4:Y:S01]  /*5b40*/  MUFU.EX2 R24, R3 ;  /* 0x0000000300187308 */ /* 0x0005220000000800 */
[----:B------:R-:W-:Y:S01]  /*5b50*/  IMAD.MOV.U32 R115, RZ, RZ, R164 ;  /* 0x000000ffff737224 */ /* 0x000fe200078e00a4 */
[----:B------:R-:W-:Y:S01]  /*5b60*/  MOV R112, R148 ;  /* 0x0000009400707202 */ /* 0x000fe20000000f00 */
[----:B------:R-:W-:Y:S01]  /*5b70*/  IMAD.MOV.U32 R207, RZ, RZ, R155 ;  /* 0x000000ffffcf7224 */ /* 0x000fe200078e009b */
[C---:B------:R-:W-:Y:S01]  /*5b80*/  HMMA.16816.F32.BF16 R44, R8.reuse, R12, R44 ;  /* 0x0000000c082c723c */ /* 0x040fe2000004182c */
[----:B------:R-:W-:Y:S01]  /*5b90*/  IMAD.MOV.U32 R208, RZ, RZ, R154 ;  /* 0x000000ffffd07224 */ /* 0x000fe200078e009a */
[----:B------:R-:W-:Y:S01]  /*5ba0*/  MOV R154, R152 ;  /* 0x00000098009a7202 */ /* 0x000fe20000000f00 */
[--C-:B------:R-:W-:Y:S01]  /*5bb0*/  FFMA.FTZ R6, R114, c[0x0][0x2d0], -R0.reuse ;  /* 0x0000b40072067a23 */ /* 0x100fe20000010800 */
[----:B------:R1:W-:Y:S01]  /*5bc0*/  MUFU.EX2 R21, R4 ;  /* 0x0000000400157308 */ /* 0x0003e20000000800 */
[----:B------:R-:W-:Y:S01]  /*5bd0*/  IMAD.MOV.U32 R206, RZ, RZ, R153 ;  /* 0x000000ffffce7224 */ /* 0x000fe200078e0099 */
[----:B------:R-:W4:Y:S02]  /*5be0*/  LDSM.16.MT88.4 R148, [R228+0x3100] ;  /* 0x00310000e494783b */ /* 0x000f240000004200 */
[C---:B------:R-:W-:Y:S02]  /*5bf0*/  HMMA.16816.F32.BF16 R40, R8.reuse, R14, R40 ;  /* 0x0000000e0828723c */ /* 0x040fe40000041828 */
[----:B------:R4:W5:Y:S01]  /*5c00*/  LDL.LU R76, [R1+0x18] ;  /* 0x00001800014c7983 */ /* 0x0009620000300800 */
[----:B------:R-:W-:Y:S01]  /*5c10*/  FFMA.FTZ R12, R115, c[0x0][0x2d0], -R0 ;  /* 0x0000b400730c7a23 */ /* 0x000fe20000010800 */
[----:B------:R-:W-:Y:S01]  /*5c20*/  MOV R152, R141 ;  /* 0x0000008d00987202 */ /* 0x000fe20000000f00 */
[----:B--2---:R-:W-:Y:S01]  /*5c30*/  FFMA.FTZ R3, R222, c[0x0][0x2d0], -R5 ;  /* 0x0000b400de037a23 */ /* 0x004fe20000010805 */
[----:B------:R-:W-:Y:S01]  /*5c40*/  MOV R141, R120 ;  /* 0x00000078008d7202 */ /* 0x000fe20000000f00 */
[----:B------:R-:W-:Y:S01]  /*5c50*/  IMAD.MOV.U32 R155, RZ, RZ, R143 ;  /* 0x000000ffff9b7224 */ /* 0x000fe200078e008f */
[C---:B------:R-:W-:Y:S01]  /*5c60*/  HMMA.16816.F32.BF16 R32, R8.reuse, R16, R32 ;  /* 0x000000100820723c */ /* 0x040fe20000041820 */
[----:B------:R2:W-:Y:S01]  /*5c70*/  MUFU.EX2 R23, R3 ;  /* 0x0000000300177308 */ /* 0x0005e20000000800 */
[----:B------:R-:W-:Y:S01]  /*5c80*/  IMAD.MOV.U32 R115, RZ, RZ, R142 ;  /* 0x000000ffff737224 */ /* 0x000fe200078e008e */
[----:B------:R-:W-:Y:S01]  /*5c90*/  MOV R114, R125 ;  /* 0x0000007d00727202 */ /* 0x000fe20000000f00 */
[----:B-1----:R-:W-:Y:S01]  /*5ca0*/  FFMA.FTZ R4, R113, c[0x0][0x2d0], -R0 ;  /* 0x0000b40071047a23 */ /* 0x002fe20000010800 */
[----:B------:R-:W1:Y:S01]  /*5cb0*/  LDSM.16.MT88.4 R164, [R231+0x3100] ;  /* 0x00310000e7a4783b */ /* 0x000e620000004200 */
[----:B------:R-:W-:Y:S01]  /*5cc0*/  IMAD.MOV.U32 R153, RZ, RZ, R140 ;  /* 0x000000ffff997224 */ /* 0x000fe200078e008c */
[----:B---3--:R-:W-:Y:S01]  /*5cd0*/  F2FP.BF16.PACK_AB R184, R30, R29 ;  /* 0x0000001d1eb8723e */ /* 0x008fe200000010ff */
[----:B------:R-:W-:Y:S01]  /*5ce0*/  FFMA.FTZ R0, R226, c[0x0][0x2d0], -R0 ;  /* 0x0000b400e2007a23 */ /* 0x000fe20000010800 */
[----:B------:R-:W-:Y:S01]  /*5cf0*/  HMMA.16816.F32.BF16 R36, R8, R18, R36 ;  /* 0x000000120824723c */ /* 0x000fe20000041824 */
[----:B------:R-:W-:Y:S01]  /*5d00*/  FADD.FTZ R13, R223, R211 ;  /* 0x000000d3df0d7221 */ /* 0x000fe20000010000 */
[----:B------:R3:W-:Y:S01]  /*5d10*/  MUFU.EX2 R9, R4 ;  /* 0x0000000400097308 */ /* 0x0007e20000000800 */
[----:B------:R-:W-:Y:S01]  /*5d20*/  IMAD.MOV.U32 R143, RZ, RZ, R123 ;  /* 0x000000ffff8f7224 */ /* 0x000fe200078e007b */
[----:B------:R-:W1:Y:S01]  /*5d30*/  LDSM.16.MT88.4 R16, [R230+0x3100] ;  /* 0x00310000e610783b */ /* 0x000e620000004200 */
[----:B------:R-:W-:Y:S01]  /*5d40*/  IMAD.MOV.U32 R142, RZ, RZ, R122 ;  /* 0x000000ffff8e7224 */ /* 0x000fe200078e007a */
[----:B----4-:R-:W-:Y:S01]  /*5d50*/  F2FP.BF16.PACK_AB R185, R24, R25 ;  /* 0x0000001918b9723e */ /* 0x010fe200000010ff */
[----:B------:R-:W-:Y:S01]  /*5d60*/  IMAD.MOV.U32 R140, RZ, RZ, R121 ;  /* 0x000000ffff8c7224 */ /* 0x000fe200078e0079 */
[----:B------:R-:W-:Y:S01]  /*5d70*/  F2FP.BF16.PACK_AB R186, R26, R28 ;  /* 0x0000001c1aba723e */ /* 0x000fe200000010ff */
[----:B--2---:R-:W-:Y:S01]  /*5d80*/  FFMA.FTZ R3, R170, c[0x0][0x2d0], -R5 ;  /* 0x0000b400aa037a23 */ /* 0x004fe20000010805 */
[----:B------:R-:W-:Y:S01]  /*5d90*/  MUFU.EX2 R11, R12 ;  /* 0x0000000c000b7308 */ /* 0x000fe20000000800 */
[----:B------:R-:W-:-:S02]  /*5da0*/  FFMA.FTZ R5, R169, c[0x0][0x2d0], -R7 ;  /* 0x0000b400a9057a23 */ /* 0x000fc40000010807 */
[----:B------:R-:W-:-:S05]  /*5db0*/  IMAD.MOV.U32 R113, RZ, RZ, R141 ;  /* 0x000000ffff717224 */ /* 0x000fca00078e008d */
[----:B------:R2:W4:Y:S01]  /*5dc0*/  MUFU.EX2 R22, R3 ;  /* 0x0000000300167308 */ /* 0x0005220000000800 */
[----:B---3--:R-:W-:Y:S02]  /*5dd0*/  FADD.FTZ R4, R155, R115 ;  /* 0x000000739b047221 */ /* 0x008fe40000010000 */
[----:B------:R-:W-:Y:S02]  /*5de0*/  IMAD.MOV.U32 R115, RZ, RZ, R124 ;  /* 0x000000ffff737224 */ /* 0x000fe400078e007c */
[----:B------:R-:W-:-:S03]  /*5df0*/  FADD.FTZ R4, R142, R4 ;  /* 0x000000048e047221 */ /* 0x000fc60000010000 */
[----:B------:R3:W-:Y:S01]  /*5e00*/  MUFU.EX2 R15, R5 ;  /* 0x00000005000f7308 */ /* 0x0007e20000000800 */
[----:B--2---:R-:W-:-:S07]  /*5e10*/  FFMA.FTZ R3, R168, c[0x0][0x2d0], -R7 ;  /* 0x0000b400a8037a23 */ /* 0x004fce0000010807 */
[----:B------:R2:W-:Y:S01]  /*5e20*/  MUFU.EX2 R12, R0 ;  /* 0x00000000000c7308 */ /* 0x0005e20000000800 */
[----:B------:R-:W-:Y:S01]  /*5e30*/  FFMA.FTZ R7, R112, c[0x0][0x2d0], -R7 ;  /* 0x0000b40070077a23 */ /* 0x000fe20000010807 */
[----:B----4-:R-:W-:Y:S01]  /*5e40*/  F2FP.BF16.PACK_AB R187, R22, R23 ;  /* 0x0000001716bb723e */ /* 0x010fe200000010ff */
[----:B------:R-:W-:Y:S02]  /*5e50*/  IMAD.MOV.U32 R112, RZ, RZ, R140 ;  /* 0x000000ffff707224 */ /* 0x000fe400078e008c */
[----:B---3--:R-:W-:-:S03]  /*5e60*/  FADD.FTZ R5, R227, R224 ;  /* 0x000000e0e3057221 */ /* 0x008fc60000010000 */
[----:B------:R3:W4:Y:S01]  /*5e70*/  MUFU.EX2 R20, R3 ;  /* 0x0000000300147308 */ /* 0x0007220000000800 */
[C---:B------:R-:W-:Y:S07]  /*5e80*/  HMMA.16816.F32.BF16 R136, R184.reuse, R148, R136 ;  /* 0x00000094b888723c */ /* 0x040fee0000041888 */
[----:B------:R1:W1:Y:S01]  /*5e90*/  MUFU.EX2 R10, R6 ;  /* 0x00000006000a7308 */ /* 0x0002620000000800 */
[----:B--2---:R-:W-:Y:S01]  /*5ea0*/  FADD.FTZ R0, R152, R13 ;  /* 0x0000000d98007221 */ /* 0x004fe20000010000 */
[----:B------:R-:W-:Y:S01]  /*5eb0*/  HMMA.16816.F32.BF16 R144, R184, R150, R144 ;  /* 0x00000096b890723c */ /* 0x000fe20000041890 */
[----:B---3--:R-:W-:-:S05]  /*5ec0*/  FADD.FTZ R3, R154, R153 ;  /* 0x000000999a037221 */ /* 0x008fca0000010000 */
[----:B------:R2:W3:Y:S01]  /*5ed0*/  MUFU.EX2 R14, R7 ;  /* 0x00000007000e7308 */ /* 0x0004e20000000800 */
[----:B----4-:R-:W-:Y:S01]  /*5ee0*/  F2FP.BF16.PACK_AB R124, R20, R21 ;  /* 0x00000015147c723e */ /* 0x010fe200000010ff */
[----:B-1----:R-:W-:Y:S01]  /*5ef0*/  HMMA.16816.F32.BF16 R156, R184, R164, R156 ;  /* 0x000000a4b89c723c */ /* 0x002fe2000004189c */
[----:B------:R-:W-:Y:S01]  /*5f00*/  FADD.FTZ R6, R143, R5 ;  /* 0x000000058f067221 */ /* 0x000fe20000010000 */
[----:B------:R-:W-:Y:S01]  /*5f10*/  F2FP.BF16.PACK_AB R125, R10, R9 ;  /* 0x000000090a7d723e */ /* 0x000fe200000010ff */
[----:B------:R-:W-:Y:S01]  /*5f20*/  FADD.FTZ R5, R127, R3 ;  /* 0x000000037f057221 */ /* 0x000fe20000010000 */
[----:B------:R-:W-:Y:S01]  /*5f30*/  F2FP.BF16.PACK_AB R127, R12, R11 ;  /* 0x0000000b0c7f723e */ /* 0x000fe200000010ff */
[----:B------:R-:W-:-:S03]  /*5f40*/  FADD.FTZ R3, R206, R4 ;  /* 0x00000004ce037221 */ /* 0x000fc60000010000 */
[C---:B------:R-:W-:Y:S01]  /*5f50*/  HMMA.16816.F32.BF16 R160, R184.reuse, R166, R160 ;  /* 0x000000a6b8a0723c */ /* 0x040fe200000418a0 */
[----:B------:R-:W-:Y:S02]  /*5f60*/  FADD.FTZ R5, R207, R5 ;  /* 0x00000005cf057221 */ /* 0x000fe40000010000 */
[----:B------:R-:W-:Y:S02]  /*5f70*/  FADD.FTZ R4, R116, R3 ;  /* 0x0000000374047221 */ /* 0x000fe40000010000 */
[----:B--2---:R-:W-:Y:S01]  /*5f80*/  FADD.FTZ R7, R126, R0 ;  /* 0x000000007e077221 */ /* 0x004fe20000010000 */
[----:B---3--:R-:W-:Y:S01]  /*5f90*/  F2FP.BF16.PACK_AB R126, R14, R15 ;  /* 0x0000000f0e7e723e */ /* 0x008fe200000010ff */
[----:B------:R-:W-:Y:S01]  /*5fa0*/  FADD.FTZ R0, R208, R6 ;  /* 0x00000006d0007221 */ /* 0x000fe20000010000 */
[----:B------:R-:W-:Y:S01]  /*5fb0*/  HMMA.16816.F32.BF16 R172, R184, R180, R172 ;  /* 0x000000b4b8ac723c */ /* 0x000fe200000418ac */
[----:B------:R-:W-:Y:S02]  /*5fc0*/  FADD.FTZ R7, R247, R7 ;  /* 0x00000007f7077221 */ /* 0x000fe40000010000 */
[----:B------:R-:W-:-:S02]  /*5fd0*/  FADD.FTZ R6, R213, R0 ;  /* 0x00000000d5067221 */ /* 0x000fc40000010000 */
[----:B------:R-:W-:Y:S02]  /*5fe0*/  FADD.FTZ R3, R117, R5 ;  /* 0x0000000575037221 */ /* 0x000fe40000010000 */
        /* <DEDUP_REMOVED lines=46> */
[-C--:B------:R-:W-:Y:S01]  /*62d0*/  HMMA.16816.F32.BF16 R184, R184, R18.reuse, R68 ;  /* 0x00000012b8b8723c */ /* 0x080fe20000041844 */
        /* <DEDUP_REMOVED lines=36> */
[----:B------:R-:W-:Y:S01]  /*6520*/  FADD.FTZ R252, R90, R252 ;  /* 0x000000fc5afc7221 */ /* 0x000fe20000010000 */
[----:B------:R1:W-:Y:S01]  /*6530*/  STL [R1], R0 ;  /* 0x0000000001007387 */ /* 0x0003e20000100800 */
        /* <DEDUP_REMOVED lines=19> */
[----:B------:R-:W-:Y:S05]  /*6670*/  @!P2 BRA `(.L_x_800) ;  /* 0x000043200000a947 */ /* 0x000fea0003800000 */
[----:B-1---5:R-:W-:Y:S01]  /*6680*/  SHF.R.S32.HI R115, RZ, 0x1f, R76 ;  /* 0x0000001fff737819 */ /* 0x022fe2000001144c */
[----:B------:R-:W-:Y:S01]  /*6690*/  IMAD.MOV.U32 R3, RZ, RZ, R132 ;  /* 0x000000ffff037224 */ /* 0x000fe200078e0084 */
[----:B------:R-:W-:Y:S01]  /*66a0*/  MOV R0, R133 ;  /* 0x0000008500007202 */ /* 0x000fe20000000f00 */
[----:B------:R-:W-:Y:S01]  /*66b0*/  IMAD.MOV.U32 R134, RZ, RZ, R2 ;  /* 0x000000ffff867224 */ /* 0x000fe200078e0002 */
[----:B------:R-:W-:Y:S01]  /*66c0*/  MOV R128, R131 ;  /* 0x0000008300807202 */ /* 0x000fe20000000f00 */
[C---:B------:R-:W-:Y:S01]  /*66d0*/  IMAD.SHL.U32 R246, R76.reuse, 0x2, RZ ;  /* 0x000000024cf67824 */ /* 0x040fe200078e00ff */
[----:B------:R-:W-:Y:S01]  /*66e0*/  SHF.L.U64.HI R247, R76, 0x1, R115 ;  /* 0x000000014cf77819 */ /* 0x000fe20000010273 */
[----:B------:R-:W-:-:S03]  /*66f0*/  UIADD3 UR9, UR9, -0x2, URZ ;  /* 0xfffffffe09097890 */ /* 0x000fc6000fffe03f */
[----:B------:R-:W2:Y:S02]  /*6700*/  LDL R115, [R1+0x8] ;  /* 0x0000080001737983 */ /* 0x000ea40000100800 */
[----:B--2---:R-:W-:Y:S01]  /*6710*/  SHF.L.U32 R245, R115, 0x1, RZ ;  /* 0x0000000173f57819 */ /* 0x004fe200000006ff */
[----:B------:R-:W-:Y:S06]  /*6720*/  BRA `(.L_x_801) ;  /* 0x0000040000007947 */ /* 0x000fec0003800000 */
.L_x_803:
[----:B------:R-:W2:Y:S01]  /*6730*/  LDL R130, [R1+0x4] ;  /* 0x0000040001827983 */ /* 0x000ea20000100800 */
[----:B------:R-:W-:Y:S01]  /*6740*/  UIMAD UR4, UR9, 0x70, UR11 ;  /* 0x00000070090478a4 */ /* 0x000fe2000f8e020b */
[----:B------:R-:W-:Y:S05]  /*6750*/  IMAD.MOV.U32 R248, RZ, RZ, RZ ;  /* 0x000000fffff87224 */ /* 0x000fea00078e00ff */
[----:B------:R-:W-:Y:S05]  /*6760*/  IMAD.U32 R129, RZ, RZ, UR4 ;  /* 0x00000004ff817e24 */ /* 0x000fea000f8e00ff */
[----:B--2---:R-:W-:Y:S05]  /*6770*/  IADD3 R129, R129, -0x70, R130 ;  /* 0xffffff9081817810 */ /* 0x004fea0007ffe082 */
        /* <DEDUP_REMOVED lines=59> */
.L_x_801:
[----:B------:R-:W-:Y:S04]  /*6b30*/  DEPBAR.LE SB0, 0x0 ;  /* 0x000080000000791a */ /* 0x000fe80000000000 */
[----:B------:R-:W-:Y:S01]  /*6b40*/  BAR.SYNC.DEFER_BLOCKING 0x0 ;  /* 0x0000000000007b1d */ /* 0x000fe20000010000 */
[C---:B------:R-:W-:Y:S01]  /*6b50*/  IMAD.WIDE.U32 R52, R249.reuse, c[0x0][0x208], RZ ;  /* 0x00008200f9347a25 */ /* 0x040fe200078e00ff */
[----:B------:R-:W-:Y:S01]  /*6b60*/  SHF.R.S32.HI R2, RZ, 0x1f, R249 ;  /* 0x0000001fff027819 */ /* 0x000fe200000114f9 */
[----:B------:R-:W-:Y:S04]  /*6b70*/  UISETP.GE.AND UP0, UPT, UR9, 0x1, UPT ;  /* 0x000000010900788c */ /* 0x000fe8000bf06270 */
[----:B------:R-:W-:Y:S04]  /*6b80*/  IMAD R2, R2, c[0x0][0x208], RZ ;  /* 0x0000820002027a24 */ /* 0x000fe800078e02ff */
[----:B------:R-:W-:Y:S04]  /*6b90*/  IMAD R2, R249, c[0x0][0x20c], R2 ;  /* 0x00008300f9027a24 */ /* 0x000fe800078e0202 */
[----:B------:R-:W-:Y:S01]  /*6ba0*/  IMAD.IADD R53, R53, 0x1, R2 ;  /* 0x0000000135357824 */ /* 0x000fe200078e0202 */
[----:B------:R-:W-:Y:S03]  /*6bb0*/  SHF.R.S32.HI R2, RZ, 0x1f, R248 ;  /* 0x0000001fff027819 */ /* 0x000fe600000114f8 */
[----:B------:R-:W-:Y:S04]  /*6bc0*/  IMAD.WIDE.U32 R60, R248, c[0x0][0x218], R52 ;  /* 0x00008600f83c7a25 */ /* 0x000fe800078e0034 */
[----:B------:R-:W-:Y:S01]  /*6bd0*/  IMAD R2, R2, c[0x0][0x218], RZ ;  /* 0x0000860002027a24 */ /* 0x000fe200078e02ff */
[----:B------:R-:W-:Y:S01]  /*6be0*/  LDSM.16.M88.4 R112, [R234+0x7100] ;  /* 0x00710000ea70783b */ /* 0x000fe20000000200 */
[----:B------:R-:W-:Y:S02]  /*6bf0*/  IADD3 R84, P2, R60, UR22, RZ ;  /* 0x000000163c547c10 */ /* 0x000fe4000ff5e0ff */
[----:B------:R-:W-:Y:S03]  /*6c00*/  IMAD R2, R248, c[0x0][0x21c], R2 ;  /* 0x00008700f8027a24 */ /* 0x000fe600078e0202 */
[----:B------:R-:W1:Y:S06]  /*6c10*/  LDSM.16.M88.4 R16, [R135+0x3900] ;  /* 0x003900008710783b */ /* 0x000e6c0000000200 */
[----:B------:R-:W2:Y:S06]  /*6c20*/  LDSM.16.M88.4 R108, [R234+0x9100] ;  /* 0x00910000ea6c783b */ /* 0x000eac0000000200 */
[----:B------:R-:W3:Y:S06]  /*6c30*/  LDSM.16.M88.4 R32, [R135+0x4100] ;  /* 0x004100008720783b */ /* 0x000eec0000000200 */
[----:B------:R-:W4:Y:S06]  /*6c40*/  LDSM.16.M88.4 R48, [R135+0x4900] ;  /* 0x004900008730783b */ /* 0x000f2c0000000200 */
[----:B------:R-:W5:Y:S06]  /*6c50*/  LDSM.16.M88.4 R64, [R135+0x5100] ;  /* 0x005100008740783b */ /* 0x000f6c0000000200 */
[----:B------:R-:W3:Y:S06]  /*6c60*/  LDSM.16.M88.4 R80, [R135+0x5900] ;  /* 0x005900008750783b */ /* 0x000eec0000000200 */
[----:B------:R-:W-:Y:S01]  /*6c70*/  LDSM.16.M88.4 R96, [R135+0x6100] ;  /* 0x006100008760783b */ /* 0x000fe20000000200 */
[-C--:B-1----:R-:W-:Y:S05]  /*6c80*/  HMMA.16816.F32.BF16 R4, R112, R16.reuse, RZ ;  /* 0x000000107004723c */ /* 0x082fea00000418ff */
[----:B------:R-:W-:Y:S03]  /*6c90*/  LDSM.16.M88.4 R188, [R135+0x6900] ;  /* 0x0069000087bc783b */ /* 0x000fe60000000200 */
[C---:B--2---:R-:W-:Y:S03]  /*6ca0*/  HMMA.16816.F32.BF16 R8, R108.reuse, R16, RZ ;  /* 0x000000106c08723c */ /* 0x044fe600000418ff */
[----:B------:R-:W-:Y:S06]  /*6cb0*/  LDSM.16.M88.4 R192, [R237+0x7100] ;  /* 0x00710000edc0783b */ /* 0x000fec0000000200 */
[----:B------:R-:W-:Y:S01]  /*6cc0*/  LDSM.16.M88.4 R196, [R238] ;  /* 0x00000000eec4783b */ /* 0x000fe20000000200 */
[-C--:B------:R-:W-:Y:S05]  /*6cd0*/  HMMA.16816.F32.BF16 R12, R108, R18.reuse, RZ ;  /* 0x000000126c0c723c */ /* 0x080fea00000418ff */
[----:B------:R-:W-:Y:S03]  /*6ce0*/  LDSM.16.M88.4 R200, [R237+0x9100] ;  /* 0x00910000edc8783b */ /* 0x000fe60000000200 */
[C---:B------:R-:W-:Y:S03]  /*6cf0*/  HMMA.16816.F32.BF16 R16, R112.reuse, R18, RZ ;  /* 0x000000127010723c */ /* 0x040fe600000418ff */
[----:B------:R-:W-:Y:S05]  /*6d00*/  LDSM.16.M88.4 R204, [R244] ;  /* 0x00000000f4cc783b */ /* 0x000fea0000000200 */
[-C--:B---3--:R-:W-:Y:S01]  /*6d10*/  HMMA.16816.F32.BF16 R20, R112, R32.reuse, RZ ;  /* 0x000000207014723c */ /* 0x088fe200000418ff */
[----:B------:R-:W-:Y:S06]  /*6d20*/  LDSM.16.M88.4 R208, [R243] ;  /* 0x00000000f3d0783b */ /* 0x000fec0000000200 */
[----:B------:R-:W-:Y:S01]  /*6d30*/  LDSM.16.M88.4 R212, [R242] ;  /* 0x00000000f2d4783b */ /* 0x000fe20000000200 */
[C---:B------:R-:W-:Y:S05]  /*6d40*/  HMMA.16816.F32.BF16 R24, R108.reuse, R32, RZ ;  /* 0x000000206c18723c */ /* 0x040fea00000418ff */
[----:B------:R-:W-:Y:S03]  /*6d50*/  LDSM.16.M88.4 R216, [R241] ;  /* 0x00000000f1d8783b */ /* 0x000fe60000000200 */
[-C--:B------:R-:W-:Y:S03]  /*6d60*/  HMMA.16816.F32.BF16 R28, R108, R34.reuse, RZ ;  /* 0x000000226c1c723c */ /* 0x080fe600000418ff */
[----:B------:R-:W-:Y:S05]  /*6d70*/  LDSM.16.M88.4 R220, [R240] ;  /* 0x00000000f0dc783b */ /* 0x000fea0000000200 */
[C---:B------:R-:W-:Y:S01]  /*6d80*/  HMMA.16816.F32.BF16 R32, R112.reuse, R34, RZ ;  /* 0x000000227020723c */ /* 0x040fe200000418ff */
[----:B------:R-:W-:Y:S07]  /*6d90*/  LDSM.16.M88.4 R224, [R239] ;  /* 0x00000000efe0783b */ /* 0x000fee0000000200 */
[-C--:B----4-:R-:W-:Y:S08]  /*6da0*/  HMMA.16816.F32.BF16 R36, R112, R48.reuse, RZ ;  /* 0x000000307024723c */ /* 0x090ff000000418ff */
[C---:B------:R-:W-:Y:S08]  /*6db0*/  HMMA.16816.F32.BF16 R40, R108.reuse, R48, RZ ;  /* 0x000000306c28723c */ /* 0x040ff000000418ff */
[-C--:B------:R-:W-:Y:S08]  /*6dc0*/  HMMA.16816.F32.BF16 R44, R108, R50.reuse, RZ ;  /* 0x000000326c2c723c */ /* 0x080ff000000418ff */
[C---:B------:R-:W-:Y:S08]  /*6dd0*/  HMMA.16816.F32.BF16 R48, R112.reuse, R50, RZ ;  /* 0x000000327030723c */ /* 0x040ff000000418ff */
[-C--:B-----5:R-:W-:Y:S08]  /*6de0*/  HMMA.16816.F32.BF16 R52, R112, R64.reuse, RZ ;  /* 0x000000407034723c */ /* 0x0a0ff000000418ff */
[C---:B------:R-:W-:Y:S07]  /*6df0*/  HMMA.16816.F32.BF16 R56, R108.reuse, R64, RZ ;  /* 0x000000406c38723c */ /* 0x040fee00000418ff */
[----:B------:R-:W-:Y:S02]  /*6e00*/  IADD3.X R64, R61, UR5, R2, P2, !PT ;  /* 0x000000053d407c10 */ /* 0x000fe400097fe402 */
[-C--:B------:R-:W-:Y:S03]  /*6e10*/  HMMA.16816.F32.BF16 R60, R108, R66.reuse, RZ ;  /* 0x000000426c3c723c */ /* 0x080fe600000418ff */
[C---:B------:R-:W-:Y:S04]  /*6e20*/  LEA R2, P2, R84.reuse, c[0x0][0x1f8], 0x1 ;  /* 0x00007e0054027a11 */ /* 0x040fe800078408ff */
[----:B------:R-:W-:Y:S01]  /*6e30*/  LEA.HI.X R84, R84, c[0x0][0x1fc], R64, 0x1, P2 ;  /* 0x00007f0054547a11 */ /* 0x000fe200010f0c40 */
[----:B------:R-:W1:Y:S01]  /*6e40*/  SHFL.IDX PT, R86, R2, RZ, 0x181f ;  /* 0x00181fff02567589 */ /* 0x000e6200000e0000 */
[C---:B------:R-:W-:Y:S05]  /*6e50*/  HMMA.16816.F32.BF16 R64, R112.reuse, R66, RZ ;  /* 0x000000427040723c */ /* 0x040fea00000418ff */
[----:B------:R-:W2:Y:S03]  /*6e60*/  SHFL.IDX PT, R85, R84, RZ, 0x181f ;  /* 0x00181fff54557589 */ /* 0x000ea600000e0000 */
[-C--:B------:R-:W-:Y:S03]  /*6e70*/  HMMA.16816.F32.BF16 R68, R112, R80.reuse, RZ ;  /* 0x000000507044723c */ /* 0x080fe600000418ff */
[----:B------:R-:W3:Y:S05]  /*6e80*/  SHFL.IDX PT, R88, R2, 0x1, 0x181f ;  /* 0x00381f0002587f89 */ /* 0x000eea00000e0000 */
[C---:B------:R-:W-:Y:S01]  /*6e90*/  HMMA.16816.F32.BF16 R72, R108.reuse, R80, RZ ;  /* 0x000000506c48723c */ /* 0x040fe200000418ff */
[----:B------:R-:W4:Y:S03]  /*6ea0*/  SHFL.IDX PT, R89, R84, 0x1, 0x181f ;  /* 0x00381f0054597f89 */ /* 0x000f2600000e0000 */
[-C--:B-1----:R-:W-:Y:S04]  /*6eb0*/  IADD3 R86, P2, R86, R246.reuse, RZ ;  /* 0x000000f656567210 */ /* 0x082fe80007f5e0ff */
[-C--:B------:R-:W-:Y:S01]  /*6ec0*/  HMMA.16816.F32.BF16 R76, R108, R82.reuse, RZ ;  /* 0x000000526c4c723c */ /* 0x080fe200000418ff */
[----:B------:R-:W1:Y:S03]  /*6ed0*/  SHFL.IDX PT, R94, R2, 0x2, 0x181f ;  /* 0x00581f00025e7f89 */ /* 0x000e6600000e0000 */
[--C-:B--2---:R-:W-:Y:S03]  /*6ee0*/  IMAD.X R87, R85, 0x1, R247.reuse, P2 ;  /* 0x0000000155577824 */ /* 0x104fe600010e06f7 */
[----:B------:R-:W2:Y:S01]  /*6ef0*/  SHFL.IDX PT, R92, R2, 0x3, 0x181f ;  /* 0x00781f00025c7f89 */ /* 0x000ea200000e0000 */
[C---:B------:R-:W-:Y:S04]  /*6f00*/  HMMA.16816.F32.BF16 R80, R112.reuse, R82, RZ ;  /* 0x000000527050723c */ /* 0x040fe800000418ff */
[-C--:B---3--:R-:W-:Y:S01]  /*6f10*/  IADD3 R88, P5, R88, R246.reuse, RZ ;  /* 0x000000f658587210 */ /* 0x088fe20007fbe0ff */
[----:B------:R3:W-:Y:S04]  /*6f20*/  LDGSTS.E.BYPASS.LTC128B.128 [R245+0x100], [R86.64], !P3 ;  /* 0x0010000056f57fae */ /* 0x0007e8000d901d4c */
[--C-:B----4-:R-:W-:Y:S02]  /*6f30*/  IMAD.X R89, R89, 0x1, R247.reuse, P5 ;  /* 0x0000000159597824 */ /* 0x110fe400028e06f7 */
[----:B------:R-:W4:Y:S06]  /*6f40*/  SHFL.IDX PT, R91, R84, 0x2, 0x181f ;  /* 0x00581f00545b7f89 */ /* 0x000f2c00000e0000 */
[----:B------:R-:W5:Y:S01]  /*6f50*/  SHFL.IDX PT, R90, R84, 0x3, 0x181f ;  /* 0x00781f00545a7f89 */ /* 0x000f6200000e0000 */
[-C--:B-1----:R-:W-:Y:S05]  /*6f60*/  IADD3 R94, P4, R94, R246.reuse, RZ ;  /* 0x000000f65e5e7210 */ /* 0x082fea0007f9e0ff */
[----:B------:R-:W-:Y:S01]  /*6f70*/  SHFL.IDX PT, R104, R84, 0x4, 0x181f ;  /* 0x00981f0054687f89 */ /* 0x000fe200000e0000 */
[-C--:B--2---:R-:W-:Y:S05]  /*6f80*/  IADD3 R92, P2, R92, R246.reuse, RZ ;  /* 0x000000f65c5c7210 */ /* 0x084fea0007f5e0ff */
[----:B------:R-:W-:Y:S06]  /*6f90*/  SHFL.IDX PT, R103, R84, 0x5, 0x181f ;  /* 0x00b81f0054677f89 */ /* 0x000fec00000e0000 */
[----:B------:R3:W-:Y:S01]  /*6fa0*/  SHFL.IDX PT, R101, R84, 0x6, 0x181f ;  /* 0x00d81f0054657f89 */ /* 0x0007e200000e0000 */
[--C-:B----4-:R-:W-:Y:S05]  /*6fb0*/  IMAD.X R95, R91, 0x1, R247.reuse, P4 ;  /* 0x000000015b5f7824 */ /* 0x110fea00020e06f7 */
[----:B------:R1:W-:Y:S01]  /*6fc0*/  LDGSTS.E.BYPASS.LTC128B.128 [R245+0x900], [R88.64], !P3 ;  /* 0x0090000058f57fae */ /* 0x0003e2000d901d4c */
[--C-:B-----5:R-:W-:Y:S05]  /*6fd0*/  IMAD.X R93, R90, 0x1, R247.reuse, P2 ;  /* 0x000000015a5d7824 */ /* 0x120fea00010e06f7 */
[----:B------:R-:W2:Y:S06]  /*6fe0*/  SHFL.IDX PT, R100, R2, 0x4, 0x181f ;  /* 0x00981f0002647f89 */ /* 0x000eac00000e0000 */
[----:B------:R-:W4:Y:S01]  /*6ff0*/  SHFL.IDX PT, R102, R2, 0x5, 0x181f ;  /* 0x00b81f0002667f89 */ /* 0x000f2200000e0000 */
[-C--:B---3--:R-:W-:Y:S05]  /*7000*/  HMMA.16816.F32.BF16 R84, R112, R96.reuse, RZ ;  /* 0x000000607054723c */ /* 0x088fea00000418ff */
[----:B------:R-:W3:Y:S06]  /*7010*/  SHFL.IDX PT, R2, R2, 0x6, 0x181f ;  /* 0x00d81f0002027f89 */ /* 0x000eec00000e0000 */
[----:B------:R5:W-:Y:S01]  /*7020*/  LDGSTS.E.BYPASS.LTC128B.128 [R245+0x1100], [R94.64], !P3 ;  /* 0x011000005ef57fae */ /* 0x000be2000d901d4c */
[C---:B-1----:R-:W-:Y:S05]  /*7030*/  HMMA.16816.F32.BF16 R88, R108.reuse, R96, RZ ;  /* 0x000000606c58723c */ /* 0x042fea00000418ff */
[----:B------:R5:W-:Y:S02]  /*7040*/  LDGSTS.E.BYPASS.LTC128B.128 [R245+0x1900], [R92.64], !P3 ;  /* 0x019000005cf57fae */ /* 0x000be4000d901d4c */
[-C--:B--2---:R-:W-:Y:S02]  /*7050*/  IADD3 R96, P5, R100, R246.reuse, RZ ;  /* 0x000000f664607210 */ /* 0x084fe40007fbe0ff */
[-C--:B----4-:R-:W-:Y:S03]  /*7060*/  IADD3 R102, P4, R102, R246.reuse, RZ ;  /* 0x000000f666667210 */ /* 0x090fe60007f9e0ff */
[--C-:B------:R-:W-:Y:S02]  /*7070*/  IMAD.X R97, R104, 0x1, R247.reuse, P5 ;  /* 0x0000000168617824 */ /* 0x100fe400028e06f7 */
[--C-:B------:R-:W-:Y:S01]  /*7080*/  IMAD.X R103, R103, 0x1, R247.reuse, P4 ;  /* 0x0000000167677824 */ /* 0x100fe200020e06f7 */
[----:B---3--:R-:W-:Y:S02]  /*7090*/  IADD3 R100, P2, R2, R246, RZ ;  /* 0x000000f602647210 */ /* 0x008fe40007f5e0ff */
[----:B------:R1:W-:Y:S03]  /*70a0*/  LDGSTS.E.BYPASS.LTC128B.128 [R245+0x2100], [R96.64], !P3 ;  /* 0x0210000060f57fae */ /* 0x0003e6000d901d4c */
[----:B------:R-:W-:Y:S01]  /*70b0*/  IMAD.X R101, R101, 0x1, R247, P2 ;  /* 0x0000000165657824 */ /* 0x000fe200010e06f7 */
[----:B------:R-:W-:Y:S02]  /*70c0*/  PLOP3.LUT P2, PT, PT, PT, UP0, 0x80, 0x0 ;  /* 0x000000000000781c */ /* 0x000fe40003f4f008 */
[----:B------:R2:W-:Y:S06]  /*70d0*/  LDGSTS.E.BYPASS.LTC128B.128 [R245+0x2900], [R102.64], !P3 ;  /* 0x0290000066f57fae */ /* 0x0005ec000d901d4c */
[----:B------:R2:W-:Y:S01]  /*70e0*/  LDGSTS.E.BYPASS.LTC128B.128 [R245+0x3100], [R100.64], !P3 ;  /* 0x0310000064f57fae */ /* 0x0005e2000d901d4c */
[-C--:B-----5:R-:W-:Y:S05]  /*70f0*/  HMMA.16816.F32.BF16 R92, R108, R98.reuse, RZ ;  /* 0x000000626c5c723c */ /* 0x0a0fea00000418ff */
[----:B------:R-:W0:Y:S03]  /*7100*/  LDGDEPBAR ;  /* 0x00000000000079af */ /* 0x000e260000000000 */
[C---:B-1----:R-:W-:Y:S08]  /*7110*/  HMMA.16816.F32.BF16 R96, R112.reuse, R98, RZ ;  /* 0x000000627060723c */ /* 0x042ff000000418ff */
        /* <DEDUP_REMOVED lines=38> */
[----:B------:R-:W5:Y:S07]  /*7380*/  LDSM.16.M88.4 R200, [R233+0x5100] ;  /* 0x00510000e9c8783b */ /* 0x000f6e0000000200 */
        /* <DEDUP_REMOVED lines=11> */
[----:B------:R-:W-:Y:S07]  /*7440*/  LDSM.16.M88.4 R208, [R232] ;  /* 0x00000000e8d0783b */ /* 0x000fee0000000200 */
[-C--:B----4-:R-:W-:Y:S08]  /*7450*/  HMMA.16816.F32.BF16 R36, R188, R212.reuse, R36 ;  /* 0x000000d4bc24723c */ /* 0x090ff00000041824 */
[C---:B------:R-:W-:Y:S08]  /*7460*/  HMMA.16816.F32.BF16 R40, R204.reuse, R212, R40 ;  /* 0x000000d4cc28723c */ /* 0x040ff00000041828 */
[-C--:B------:R-:W-:Y:S08]  /*7470*/  HMMA.16816.F32.BF16 R44, R204, R214.reuse, R44 ;  /* 0x000000d6cc2c723c */ /* 0x080ff0000004182c */
[C---:B------:R-:W-:Y:S01]  /*7480*/  HMMA.16816.F32.BF16 R48, R188.reuse, R214, R48 ;  /* 0x000000d6bc30723c */ /* 0x040fe20000041830 */
[----:B------:R-:W-:Y:S07]  /*7490*/  LDSM.16.M88.4 R212, [R236+0x9100] ;  /* 0x00910000ecd4783b */ /* 0x000fee0000000200 */
[-C--:B-----5:R-:W-:Y:S08]  /*74a0*/  HMMA.16816.F32.BF16 R52, R188, R200.reuse, R52 ;  /* 0x000000c8bc34723c */ /* 0x0a0ff00000041834 */
        /* <DEDUP_REMOVED lines=14> */
[-C--:B-1----:R-:W-:Y:S08]  /*7590*/  HMMA.16816.F32.BF16 R100, R188, R196.reuse, R100 ;  /* 0x000000c4bc64723c */ /* 0x082ff00000041864 */
[C---:B------:R-:W-:Y:S08]  /*75a0*/  HMMA.16816.F32.BF16 R104, R204.reuse, R196, R104 ;  /* 0x000000c4cc68723c */ /* 0x040ff00000041868 */
[-C--:B------:R-:W-:Y:S01]  /*75b0*/  HMMA.16816.F32.BF16 R108, R204, R198.reuse, R108 ;  /* 0x000000c6cc6c723c */ /* 0x080fe2000004186c */
[----:B------:R-:W1:Y:S07]  /*75c0*/  LDSM.16.M88.4 R204, [R232+0x2000] ;  /* 0x00200000e8cc783b */ /* 0x000e6e0000000200 */
[----:B------:R-:W-:Y:S01]  /*75d0*/  HMMA.16816.F32.BF16 R112, R188, R198, R112 ;  /* 0x000000c6bc70723c */ /* 0x000fe20000041870 */
[----:B------:R-:W5:Y:S06]  /*75e0*/  LDSM.16.M88.4 R188, [R232+0x2800] ;  /* 0x00280000e8bc783b */ /* 0x000f6c0000000200 */
[----:B------:R-:W1:Y:S01]  /*75f0*/  LDSM.16.M88.4 R196, [R232+0x3000] ;  /* 0x00300000e8c4783b */ /* 0x000e620000000200 */
[-C--:B--2---:R-:W-:Y:S01]  /*7600*/  HMMA.16816.F32.BF16 R4, R200, R208.reuse, R4 ;  /* 0x000000d0c804723c */ /* 0x084fe20000041804 */
[----:B------:R-:W-:Y:S04]  /*7610*/  DEPBAR.LE SB0, 0x0 ;  /* 0x000080000000791a */ /* 0x000fe80000000000 */
[----:B------:R-:W-:Y:S03]  /*7620*/  BAR.SYNC.DEFER_BLOCKING 0x0 ;  /* 0x0000000000007b1d */ /* 0x000fe60000010000 */
[C---:B------:R-:W-:Y:S08]  /*7630*/  HMMA.16816.F32.BF16 R8, R212.reuse, R208, R8 ;  /* 0x000000d0d408723c */ /* 0x040ff00000041808 */
[-C--:B------:R-:W-:Y:S08]  /*7640*/  HMMA.16816.F32.BF16 R12, R212, R210.reuse, R12 ;  /* 0x000000d2d40c723c */ /* 0x080ff0000004180c */
[C---:B------:R-:W-:Y:S08]  /*7650*/  HMMA.16816.F32.BF16 R16, R200.reuse, R210, R16 ;  /* 0x000000d2c810723c */ /* 0x040ff00000041810 */
[-C--:B---3--:R-:W-:Y:S08]  /*7660*/  HMMA.16816.F32.BF16 R20, R200, R216.reuse, R20 ;  /* 0x000000d8c814723c */ /* 0x088ff00000041814 */
[C---:B------:R-:W-:Y:S08]  /*7670*/  HMMA.16816.F32.BF16 R24, R212.reuse, R216, R24 ;  /* 0x000000d8d418723c */ /* 0x040ff00000041818 */
[-C--:B------:R-:W-:Y:S08]  /*7680*/  HMMA.16816.F32.BF16 R28, R212, R218.reuse, R28 ;  /* 0x000000dad41c723c */ /* 0x080ff0000004181c */
[C---:B------:R-:W-:Y:S08]  /*7690*/  HMMA.16816.F32.BF16 R32, R200.reuse, R218, R32 ;  /* 0x000000dac820723c */ /* 0x040ff00000041820 */
[-C--:B------:R-:W-:Y:S08]  /*76a0*/  HMMA.16816.F32.BF16 R36, R200, R220.reuse, R36 ;  /* 0x000000dcc824723c */ /* 0x080ff00000041824 */
[C---:B------:R-:W-:Y:S08]  /*76b0*/  HMMA.16816.F32.BF16 R40, R212.reuse, R220, R40 ;  /* 0x000000dcd428723c */ /* 0x040ff00000041828 */
[-C--:B------:R-:W-:Y:S08]  /*76c0*/  HMMA.16816.F32.BF16 R44, R212, R222.reuse, R44 ;  /* 0x000000ded42c723c */ /* 0x080ff0000004182c */
[C---:B------:R-:W-:Y:S08]  /*76d0*/  HMMA.16816.F32.BF16 R48, R200.reuse, R222, R48 ;  /* 0x000000dec830723c */ /* 0x040ff00000041830 */
[-C--:B----4-:R-:W-:Y:S08]  /*76e0*/  HMMA.16816.F32.BF16 R52, R200, R192.reuse, R52 ;  /* 0x000000c0c834723c */ /* 0x090ff00000041834 */
[C---:B------:R-:W-:Y:S08]  /*76f0*/  HMMA.16816.F32.BF16 R56, R212.reuse, R192, R56 ;  /* 0x000000c0d438723c */ /* 0x040ff00000041838 */
[-C--:B------:R-:W-:Y:S08]  /*7700*/  HMMA.16816.F32.BF16 R60, R212, R194.reuse, R60 ;  /* 0x000000c2d43c723c */ /* 0x080ff0000004183c */
[C---:B------:R-:W-:Y:S08]  /*7710*/  HMMA.16816.F32.BF16 R64, R200.reuse, R194, R64 ;  /* 0x000000c2c840723c */ /* 0x040ff00000041840 */
[-C--:B-1----:R-:W-:Y:S08]  /*7720*/  HMMA.16816.F32.BF16 R68, R200, R204.reuse, R68 ;  /* 0x000000ccc844723c */ /* 0x082ff00000041844 */
        /* <DEDUP_REMOVED lines=10> */
[----:B------:R-:W-:Y:S01]  /*77d0*/  HMMA.16816.F32.BF16 R112, R200, R198, R112 ;  /* 0x000000c6c870723c */ /* 0x000fe20000041870 */
[----:B------:R-:W-:-:S07]  /*77e0*/  @P2 BRA `(.L_x_803) ;  /* 0xffffef4000002947 */ /* 0x000fce000383ffff */
.L_x_802:
[----:B--2---:R-:W-:Y:S01]  /*77f0*/  FMNMX.FTZ R133, R4, R0, !PT ;  /* 0x0000000004857209 */ /* 0x004fe20007810000 */
        /* <DEDUP_REMOVED lines=105> */
[----:B--2---:R-:W-:Y:S01]  /*7e90*/  FMNMX.FTZ R2, R2, R132, !PT ;  /* 0x0000008402027209 */ /* 0x004fe20007810000 */
[----:B------:R-:W1:Y:S01]  /*7ea0*/  SHFL.BFLY PT, R188, R133, 0x1, 0x1f ;  /* 0x0c201f0085bc7f89 */ /* 0x000e6200000e0000 */
[----:B------:R-:W-:Y:S02]  /*7eb0*/  FMNMX.FTZ R130, R79, R130, !PT ;  /* 0x000000824f827209 */ /* 0x000fe40007810000 */
[----:B------:R-:W-:Y:S02]  /*7ec0*/  FMNMX.FTZ R129, R108, R129, !PT ;  /* 0x000000816c817209 */ /* 0x000fe40007810000 */
[----:B------:R-:W-:Y:S02]  /*7ed0*/  FMNMX.FTZ R130, R90, R130, !PT ;  /* 0x000000825a827209 */ /* 0x000fe40007810000 */
[----:B------:R-:W-:Y:S01]  /*7ee0*/  FMNMX.FTZ R129, R109, R129, !PT ;  /* 0x000000816d817209 */ /* 0x000fe20007810000 */
[----:B------:R-:W2:Y:S01]  /*7ef0*/  SHFL.BFLY PT, R132, R2, 0x1, 0x1f ;  /* 0x0c201f0002847f89 */ /* 0x000ea200000e0000 */
[----:B------:R-:W-:Y:S02]  /*7f00*/  FMNMX.FTZ R130, R91, R130, !PT ;  /* 0x000000825b827209 */ /* 0x000fe40007810000 */
[----:B------:R-:W-:Y:S01]  /*7f10*/  ISETP.LT.AND P2, PT, RZ, UR9, PT ;  /* 0x00000009ff007c0c */ /* 0x000fe2000bf41270 */
[----:B------:R-:W-:Y:S01]  /*7f20*/  UIADD3 UR9, UR9, -0x1, URZ ;  /* 0xffffffff09097890 */ /* 0x000fe2000fffe03f */
[----:B------:R-:W-:Y:S03]  /*7f30*/  FMNMX.FTZ R130, R94, R130, !PT ;  /* 0x000000825e827209 */ /* 0x000fe60007810000 */
[----:B------:R-:W3:Y:S01]  /*7f40*/  SHFL.BFLY PT, R131, R129, 0x2, 0x1f ;  /* 0x0c401f0081837f89 */ /* 0x000ee200000e0000 */
[----:B------:R-:W-:Y:S04]  /*7f50*/  FMNMX.FTZ R130, R95, R130, !PT ;  /* 0x000000825f827209 */ /* 0x000fe80007810000 */
[----:B------:R-:W-:Y:S02]  /*7f60*/  FMNMX.FTZ R130, R106, R130, !PT ;  /* 0x000000826a827209 */ /* 0x000fe40007810000 */
[----:B-1----:R-:W-:Y:S05]  /*7f70*/  FMNMX.FTZ R133, R133, R188, !PT ;  /* 0x000000bc85857209 */ /* 0x002fea0007810000 */
[C---:B------:R-:W-:Y:S02]  /*7f80*/  FMUL.FTZ R188, R133.reuse, c[0x0][0x2d0] ;  /* 0x0000b40085bc7a20 */ /* 0x040fe40000410000 */
[----:B------:R-:W-:Y:S01]  /*7f90*/  FADD.FTZ R0, -R133, R0 ;  /* 0x0000000085007221 */ /* 0x000fe20000010100 */
[----:B--2---:R-:W-:Y:S01]  /*7fa0*/  FMNMX.FTZ R132, R2, R132, !PT ;  /* 0x0000008402847209 */ /* 0x004fe20007810000 */
[--C-:B------:R-:W-:Y:S02]  /*7fb0*/  FFMA.FTZ R20, R20, c[0x0][0x2d0], -R188.reuse ;  /* 0x0000b40014147a23 */ /* 0x100fe400000108bc */
[--C-:B------:R-:W-:Y:S02]  /*7fc0*/  FFMA.FTZ R21, R21, c[0x0][0x2d0], -R188.reuse ;  /* 0x0000b40015157a23 */ /* 0x100fe400000108bc */
[----:B------:R-:W-:Y:S01]  /*7fd0*/  MUFU.EX2 R202, R20 ;  /* 0x0000001400ca7308 */ /* 0x000fe20000000800 */
[--C-:B------:R-:W-:Y:S02]  /*7fe0*/  FFMA.FTZ R36, R36, c[0x0][0x2d0], -R188.reuse ;  /* 0x0000b40024247a23 */ /* 0x100fe400000108bc */
[--C-:B------:R-:W-:Y:S01]  /*7ff0*/  FFMA.FTZ R37, R37, c[0x0][0x2d0], -R188.reuse ;  /* 0x0000b40025257a23 */ /* 0x100fe200000108bc */
[----:B---3--:R-:W-:Y:S01]  /*8000*/  FMNMX.FTZ R129, R129, R131, !PT ;  /* 0x0000008381817209 */ /* 0x008fe20007810000 */
[--C-:B------:R-:W-:Y:S02]  /*8010*/  FFMA.FTZ R64, R64, c[0x0][0x2d0], -R188.reuse ;  /* 0x0000b40040407a23 */ /* 0x100fe400000108bc */
[--C-:B------:R-:W-:Y:S02]  /*8020*/  FFMA.FTZ R65, R65, c[0x0][0x2d0], -R188.reuse ;  /* 0x0000b40041417a23 */ /* 0x100fe400000108bc */
[--C-:B------:R-:W-:Y:S01]  /*8030*/  FFMA.FTZ R68, R68, c[0x0][0x2d0], -R188.reuse ;  /* 0x0000b40044447a23 */ /* 0x100fe200000108bc */
[----:B------:R-:W-:Y:S01]  /*8040*/  MUFU.EX2 R196, R21 ;  /* 0x0000001500c47308 */ /* 0x000fe20000000800 */
[--C-:B------:R-:W-:Y:S01]  /*8050*/  FFMA.FTZ R69, R69, c[0x0][0x2d0], -R188.reuse ;  /* 0x0000b40045457a23 */ /* 0x100fe200000108bc */
[----:B------:R-:W1:Y:S01]  /*8060*/  SHFL.BFLY PT, R131, R129, 0x1, 0x1f ;  /* 0x0c201f0081837f89 */ /* 0x000e6200000e0000 */
[----:B------:R-:W-:Y:S02]  /*8070*/  FMUL.FTZ R189, R132, c[0x0][0x2d0] ;  /* 0x0000b40084bd7a20 */ /* 0x000fe40000410000 */
        /* <DEDUP_REMOVED lines=12> */
[--C-:B------:R-:W-:Y:S01]  /*8140*/  FFMA.FTZ R18, R18, c[0x0][0x2d0], -R189.reuse ;  /* 0x0000b40012127a23 */ /* 0x100fe200000108bd */
[----:B-1----:R-:W-:Y:S01]  /*8150*/  FMNMX.FTZ R131, R129, R131, !PT ;  /* 0x0000008381837209 */ /* 0x002fe20007810000 */
[--C-:B------:R-:W-:Y:S02]  /*8160*/  FFMA.FTZ R19, R19, c[0x0][0x2d0], -R189.reuse ;  /* 0x0000b40013137a23 */ /* 0x100fe400000108bd */
[--C-:B------:R-:W-:Y:S01]  /*8170*/  FFMA.FTZ R34, R34, c[0x0][0x2d0], -R189.reuse ;  /* 0x0000b40022227a23 */ /* 0x100fe200000108bd */
[----:B------:R1:W-:Y:S01]  /*8180*/  MUFU.EX2 R197, R23 ;  /* 0x0000001700c57308 */ /* 0x0003e20000000800 */
[----:B------:R-:W-:Y:S01]  /*8190*/  FMUL.FTZ R2, R0, c[0x0][0x2d0] ;  /* 0x0000b40000027a20 */ /* 0x000fe20000410000 */
[----:B------:R-:W-:Y:S01]  /*81a0*/  FMNMX.FTZ R0, R107, R130, !PT ;  /* 0x000000826b007209 */ /* 0x000fe20007810000 */
[--C-:B------:R-:W-:Y:S02]  /*81b0*/  FFMA.FTZ R35, R35, c[0x0][0x2d0], -R189.reuse ;  /* 0x0000b40023237a23 */ /* 0x100fe400000108bd */
[--C-:B------:R-:W-:Y:S01]  /*81c0*/  FFMA.FTZ R83, R83, c[0x0][0x2d0], -R189.reuse ;  /* 0x0000b40053537a23 */ /* 0x100fe200000108bd */
[----:B------:R-:W-:Y:S01]  /*81d0*/  FMNMX.FTZ R0, R110, R0, !PT ;  /* 0x000000006e007209 */ /* 0x000fe20007810000 */
[--C-:B------:R-:W-:Y:S02]  /*81e0*/  FFMA.FTZ R4, R4, c[0x0][0x2d0], -R188.reuse ;  /* 0x0000b40004047a23 */ /* 0x100fe400000108bc */
[--C-:B------:R-:W-:Y:S01]  /*81f0*/  FFMA.FTZ R5, R5, c[0x0][0x2d0], -R188.reuse ;  /* 0x0000b40005057a23 */ /* 0x100fe200000108bc */
[----:B------:R2:W3:Y:S01]  /*8200*/  MUFU.EX2 R130, R2 ;  /* 0x0000000200827308 */ /* 0x0004e20000000800 */
[----:B------:R-:W-:Y:S01]  /*8210*/  FMNMX.FTZ R0, R111, R0, !PT ;  /* 0x000000006f007209 */ /* 0x000fe20007810000 */
[--C-:B------:R-:W-:Y:S02]  /*8220*/  FFMA.FTZ R6, R6, c[0x0][0x2d0], -R189.reuse ;  /* 0x0000b40006067a23 */ /* 0x100fe400000108bd */
[--C-:B------:R-:W-:Y:S02]  /*8230*/  FFMA.FTZ R7, R7, c[0x0][0x2d0], -R189.reuse ;  /* 0x0000b40007077a23 */ /* 0x100fe400000108bd */
[--C-:B------:R-:W-:Y:S02]  /*8240*/  FFMA.FTZ R32, R32, c[0x0][0x2d0], -R188.reuse ;  /* 0x0000b40020207a23 */ /* 0x100fe400000108bc */
[--C-:B------:R-:W-:Y:S02]  /*8250*/  FFMA.FTZ R33, R33, c[0x0][0x2d0], -R188.reuse ;  /* 0x0000b40021217a23 */ /* 0x100fe400000108bc */
[----:B------:R4:W-:Y:S01]  /*8260*/  MUFU.EX2 R207, R4 ;  /* 0x0000000400cf7308 */ /* 0x0009e20000000800 */
[--C-:B------:R-:W-:Y:S02]  /*8270*/  FFMA.FTZ R50, R50, c[0x0][0x2d0], -R189.reuse ;  /* 0x0000b40032327a23 */ /* 0x100fe400000108bd */
[--C-:B------:R-:W-:Y:S01]  /*8280*/  FFMA.FTZ R48, R48, c[0x0][0x2d0], -R188.reuse ;  /* 0x0000b40030307a23 */ /* 0x100fe200000108bc */
[----:B-1----:R-:W-:Y:S01]  /*8290*/  LDSM.16.MT88.4 R20, [R228+0x100] ;  /* 0x00010000e414783b */ /* 0x002fe20000004200 */
[--C-:B------:R-:W-:Y:S02]  /*82a0*/  FFMA.FTZ R49, R49, c[0x0][0x2d0], -R188.reuse ;  /* 0x0000b40031317a23 */ /* 0x100fe400000108bc */
[--C-:B------:R-:W-:Y:S02]  /*82b0*/  FFMA.FTZ R51, R51, c[0x0][0x2d0], -R189.reuse ;  /* 0x0000b40033337a23 */ /* 0x100fe400000108bd */
[--C-:B------:R-:W-:Y:S01]  /*82c0*/  FFMA.FTZ R52, R52, c[0x0][0x2d0], -R188.reuse ;  /* 0x0000b40034347a23 */ /* 0x100fe200000108bc */
[----:B------:R-:W1:Y:S01]  /*82d0*/  MUFU.EX2 R208, R5 ;  /* 0x0000000500d07308 */ /* 0x000e620000000800 */
[--C-:B------:R-:W-:Y:S02]  /*82e0*/  FFMA.FTZ R53, R53, c[0x0][0x2d0], -R188.reuse ;  /* 0x0000b40035357a23 */ /* 0x100fe400000108bc */
[----:B------:R-:W-:Y:S02]  /*82f0*/  FFMA.FTZ R54, R54, c[0x0][0x2d0], -R189 ;  /* 0x0000b40036367a23 */ /* 0x000fe400000108bd */
[----:B--2---:R-:W-:Y:S02]  /*8300*/  FADD.FTZ R2, -R132, R3 ;  /* 0x0000000384027221 */ /* 0x004fe40000010100 */
[----:B---3--:R-:W-:Y:S01]  /*8310*/  FMUL.FTZ R16, R130, R148 ;  /* 0x0000009482107220 */ /* 0x008fe20000410000 */
[----:B------:R-:W2:Y:S01]  /*8320*/  SHFL.BFLY PT, R3, R0, 0x2, 0x1f ;  /* 0x0c401f0000037f89 */ /* 0x000ea200000e0000 */
[----:B------:R-:W-:Y:S01]  /*8330*/  FMUL.FTZ R2, R2, c[0x0][0x2d0] ;  /* 0x0000b40002027a20 */ /* 0x000fe20000410000 */
[----:B------:R3:W-:Y:S01]  /*8340*/  MUFU.EX2 R223, R17 ;  /* 0x0000001100df7308 */ /* 0x0007e20000000800 */
[C---:B------:R-:W-:Y:S02]  /*8350*/  FMUL.FTZ R116, R130.reuse, R116 ;  /* 0x0000007482747220 */ /* 0x040fe40000410000 */
[C---:B------:R-:W-:Y:S02]  /*8360*/  FMUL.FTZ R117, R130.reuse, R117 ;  /* 0x0000007582757220 */ /* 0x040fe40000410000 */
[C---:B------:R-:W-:Y:S02]  /*8370*/  FMUL.FTZ R124, R130.reuse, R124 ;  /* 0x0000007c827c7220 */ /* 0x040fe40000410000 */
[C---:B------:R-:W-:Y:S02]  /*8380*/  FMUL.FTZ R125, R130.reuse, R125 ;  /* 0x0000007d827d7220 */ /* 0x040fe40000410000 */
[----:B----4-:R-:W-:Y:S01]  /*8390*/  FMUL.FTZ R4, R130, R140 ;  /* 0x0000008c82047220 */ /* 0x010fe20000410000 */
[----:B------:R4:W4:Y:S01]  /*83a0*/  MUFU.EX2 R129, R2 ;  /* 0x0000000200817308 */ /* 0x0009220000000800 */
[--C-:B------:R-:W-:Y:S02]  /*83b0*/  FFMA.FTZ R55, R55, c[0x0][0x2d0], -R189.reuse ;  /* 0x0000b40037377a23 */ /* 0x100fe400000108bd */
[--C-:B------:R-:W-:Y:S01]  /*83c0*/  FFMA.FTZ R80, R80, c[0x0][0x2d0], -R188.reuse ;  /* 0x0000b40050507a23 */ /* 0x100fe200000108bc */
[----:B-1----:R-:W-:Y:S01]  /*83d0*/  F2FP.BF16.PACK_AB R140, R208, R207 ;  /* 0x000000cfd08c723e */ /* 0x002fe200000010ff */
[----:B------:R-:W-:Y:S02]  /*83e0*/  FMUL.FTZ R5, R130, R141 ;  /* 0x0000008d82057220 */ /* 0x000fe40000410000 */
[--C-:B------:R-:W-:Y:S02]  /*83f0*/  FFMA.FTZ R81, R81, c[0x0][0x2d0], -R188.reuse ;  /* 0x0000b40051517a23 */ /* 0x100fe400000108bc */
[--C-:B------:R-:W-:Y:S01]  /*8400*/  FFMA.FTZ R82, R82, c[0x0][0x2d0], -R189.reuse ;  /* 0x0000b40052527a23 */ /* 0x100fe200000108bd */
[----:B------:R1:W-:Y:S01]  /*8410*/  MUFU.EX2 R204, R6 ;  /* 0x0000000600cc7308 */ /* 0x0003e20000000800 */
[--C-:B------:R-:W-:Y:S01]  /*8420*/  FFMA.FTZ R84, R84, c[0x0][0x2d0], -R188.reuse ;  /* 0x0000b40054547a23 */ /* 0x100fe200000108bc */
[----:B--2---:R-:W-:Y:S01]  /*8430*/  FMNMX.FTZ R0, R0, R3, !PT ;  /* 0x0000000300007209 */ /* 0x004fe20007810000 */
[--C-:B------:R-:W-:Y:S02]  /*8440*/  FFMA.FTZ R85, R85, c[0x0][0x2d0], -R188.reuse ;  /* 0x0000b40055557a23 */ /* 0x100fe400000108bc */
[----:B---3--:R-:W-:Y:S02]  /*8450*/  FMUL.FTZ R17, R130, R149 ;  /* 0x0000009582117220 */ /* 0x008fe40000410000 */
[--C-:B------:R-:W-:Y:S02]  /*8460*/  FFMA.FTZ R86, R86, c[0x0][0x2d0], -R189.reuse ;  /* 0x0000b40056567a23 */ /* 0x100fe400000108bd */
[--C-:B------:R-:W-:Y:S01]  /*8470*/  FFMA.FTZ R96, R96, c[0x0][0x2d0], -R188.reuse ;  /* 0x0000b40060607a23 */ /* 0x100fe200000108bc */
[----:B------:R-:W2:Y:S01]  /*8480*/  MUFU.EX2 R209, R7 ;  /* 0x0000000700d17308 */ /* 0x000ea20000000800 */
[----:B------:R-:W-:Y:S02]  /*8490*/  FFMA.FTZ R97, R97, c[0x0][0x2d0], -R188 ;  /* 0x0000b40061617a23 */ /* 0x000fe400000108bc */
[--C-:B------:R-:W-:Y:S02]  /*84a0*/  FFMA.FTZ R87, R87, c[0x0][0x2d0], -R189.reuse ;  /* 0x0000b40057577a23 */ /* 0x100fe400000108bd */
[----:B----4-:R-:W-:Y:S02]  /*84b0*/  FADD.FTZ R2, -R131, R128 ;  /* 0x0000008083027221 */ /* 0x010fe40000010100 */
[C---:B------:R-:W-:Y:S02]  /*84c0*/  FMUL.FTZ R118, R129.reuse, R118 ;  /* 0x0000007681767220 */ /* 0x040fe40000410000 */
[----:B------:R-:W-:Y:S01]  /*84d0*/  FMUL.FTZ R2, R2, c[0x0][0x2d0] ;  /* 0x0000b40002027a20 */ /* 0x000fe20000410000 */
[----:B------:R3:W-:Y:S01]  /*84e0*/  MUFU.EX2 R218, R18 ;  /* 0x0000001200da7308 */ /* 0x0007e20000000800 */
[C---:B------:R-:W-:Y:S02]  /*84f0*/  FMUL.FTZ R119, R129.reuse, R119 ;  /* 0x0000007781777220 */ /* 0x040fe40000410000 */
[C---:B------:R-:W-:Y:S02]  /*8500*/  FMUL.FTZ R126, R129.reuse, R126 ;  /* 0x0000007e817e7220 */ /* 0x040fe40000410000 */
[----:B-1----:R-:W-:Y:S01]  /*8510*/  FMUL.FTZ R6, R129, R142 ;  /* 0x0000008e81067220 */ /* 0x002fe20000410000 */
[----:B------:R-:W-:Y:S01]  /*8520*/  F2FP.BF16.PACK_AB R142, R223, R221 ;  /* 0x000000dddf8e723e */ /* 0x000fe200000010ff */
[----:B------:R-:W-:Y:S02]  /*8530*/  FMUL.FTZ R127, R129, R127 ;  /* 0x0000007f817f7220 */ /* 0x000fe40000410000 */
[--C-:B------:R-:W-:Y:S01]  /*8540*/  FFMA.FTZ R98, R98, c[0x0][0x2d0], -R189.reuse ;  /* 0x0000b40062627a23 */ /* 0x100fe200000108bd */
[----:B------:R1:W4:Y:S01]  /*8550*/  MUFU.EX2 R128, R2 ;  /* 0x0000000200807308 */ /* 0x0003220000000800 */
[--C-:B------:R-:W-:Y:S02]  /*8560*/  FFMA.FTZ R99, R99, c[0x0][0x2d0], -R189.reuse ;  /* 0x0000b40063637a23 */ /* 0x100fe400000108bd */
[--C-:B------:R-:W-:Y:S01]  /*8570*/  FFMA.FTZ R100, R100, c[0x0][0x2d0], -R188.reuse ;  /* 0x0000b40064647a23 */ /* 0x100fe200000108bc */
[----:B--2---:R-:W-:Y:S01]  /*8580*/  F2FP.BF16.PACK_AB R141, R209, R204 ;  /* 0x000000ccd18d723e */ /* 0x004fe200000010ff */
[----:B------:R-:W-:Y:S02]  /*8590*/  FMUL.FTZ R7, R129, R143 ;  /* 0x0000008f81077220 */ /* 0x000fe40000410000 */
[--C-:B------:R-:W-:Y:S02]  /*85a0*/  FFMA.FTZ R101, R101, c[0x0][0x2d0], -R188.reuse ;  /* 0x0000b40065657a23 */ /* 0x100fe400000108bc */
[--C-:B------:R-:W-:Y:S01]  /*85b0*/  FFMA.FTZ R112, R112, c[0x0][0x2d0], -R188.reuse ;  /* 0x0000b40070707a23 */ /* 0x100fe200000108bc */
[----:B------:R2:W2:Y:S01]  /*85c0*/  MUFU.EX2 R225, R19 ;  /* 0x0000001300e17308 */ /* 0x0004a20000000800 */
[----:B------:R-:W-:Y:S02]  /*85d0*/  FFMA.FTZ R188, R113, c[0x0][0x2d0], -R188 ;  /* 0x0000b40071bc7a23 */ /* 0x000fe400000108bc */
[--C-:B------:R-:W-:Y:S02]  /*85e0*/  FFMA.FTZ R102, R102, c[0x0][0x2d0], -R189.reuse ;  /* 0x0000b40066667a23 */ /* 0x100fe400000108bd */
[----:B---3--:R-:W-:Y:S02]  /*85f0*/  FMUL.FTZ R18, R129, R150 ;  /* 0x0000009681127220 */ /* 0x008fe40000410000 */
[--C-:B------:R-:W-:Y:S02]  /*8600*/  FFMA.FTZ R103, R103, c[0x0][0x2d0], -R189.reuse ;  /* 0x0000b40067677a23 */ /* 0x100fe400000108bd */
[--C-:B------:R-:W-:Y:S01]  /*8610*/  FFMA.FTZ R114, R114, c[0x0][0x2d0], -R189.reuse ;  /* 0x0000b40072727a23 */ /* 0x100fe200000108bd */
[----:B------:R-:W-:Y:S01]  /*8620*/  MUFU.EX2 R192, R34 ;  /* 0x0000002200c07308 */ /* 0x000fe20000000800 */
[----:B------:R-:W-:Y:S01]  /*8630*/  FFMA.FTZ R189, R115, c[0x0][0x2d0], -R189 ;  /* 0x0000b40073bd7a23 */ /* 0x000fe200000108bd */
[----:B-1----:R-:W1:Y:S01]  /*8640*/  SHFL.BFLY PT, R2, R0, 0x1, 0x1f ;  /* 0x0c201f0000027f89 */ /* 0x002e6200000e0000 */
[C---:B----4-:R-:W-:Y:S02]  /*8650*/  FMUL.FTZ R120, R128.reuse, R120 ;  /* 0x0000007880787220 */ /* 0x050fe40000410000 */
[----:B------:R-:W-:Y:S05]  /*8660*/  FMUL.FTZ R121, R128, R121 ;  /* 0x0000007980797220 */ /* 0x000fea0000410000 */
[----:B------:R-:W-:Y:S01]  /*8670*/  MUFU.EX2 R226, R35 ;  /* 0x0000002300e27308 */ /* 0x000fe20000000800 */
[----:B--2---:R-:W-:Y:S01]  /*8680*/  FMUL.FTZ R19, R129, R151 ;  /* 0x0000009781137220 */ /* 0x004fe20000410000 */
[----:B------:R-:W-:Y:S01]  /*8690*/  F2FP.BF16.PACK_AB R143, R225, R218 ;  /* 0x000000dae18f723e */ /* 0x000fe200000010ff */
[----:B------:R-:W-:Y:S07]  /*86a0*/  LDSM.16.MT88.4 R148, [R230+0x100] ;  /* 0x00010000e694783b */ /* 0x000fee0000004200 */
[----:B------:R-:W-:Y:S01]  /*86b0*/  MUFU.EX2 R195, R36 ;  /* 0x0000002400c37308 */ /* 0x000fe20000000800 */
[-C--:B------:R-:W-:Y:S05]  /*86c0*/  HMMA.16816.F32.BF16 R4, R140, R20.reuse, R4 ;  /* 0x000000148c04723c */ /* 0x080fea0000041804 */
[----:B-1----:R-:W-:Y:S04]  /*86d0*/  FMNMX.FTZ R2, R0, R2, !PT ;  /* 0x0000000200027209 */ /* 0x002fe80007810000 */
[----:B------:R-:W-:Y:S03]  /*86e0*/  MUFU.EX2 R34, R37 ;  /* 0x0000002500227308 */ /* 0x000fe60000000800 */
[C---:B------:R-:W-:Y:S02]  /*86f0*/  FADD.FTZ R0, -R2.reuse, R134 ;  /* 0x0000008602007221 */ /* 0x040fe40000010100 */
[----:B------:R-:W-:Y:S02]  /*8700*/  FMUL.FTZ R134, R131, c[0x0][0x2d0] ;  /* 0x0000b40083867a20 */ /* 0x000fe40000410000 */
[----:B------:R-:W-:Y:S03]  /*8710*/  FMUL.FTZ R3, R2, c[0x0][0x2d0] ;  /* 0x0000b40002037a20 */ /* 0x000fe60000410000 */
[----:B------:R-:W-:Y:S01]  /*8720*/  MUFU.EX2 R194, R38 ;  /* 0x0000002600c27308 */ /* 0x000fe20000000800 */
[----:B------:R-:W-:Y:S02]  /*8730*/  FMUL.FTZ R0, R0, c[0x0][0x2d0] ;  /* 0x0000b40000007a20 */ /* 0x000fe40000410000 */
        /* <DEDUP_REMOVED lines=10> */
[----:B------:R-:W2:Y:S01]  /*87e0*/  MUFU.EX2 R0, R0 ;  /* 0x0000000000007308 */ /* 0x000ea20000000800 */
[--C-:B------:R-:W-:Y:S02]  /*87f0*/  FFMA.FTZ R57, R57, c[0x0][0x2d0], -R134.reuse ;  /* 0x0000b40039397a23 */ /* 0x100fe40000010886 */
[--C-:B------:R-:W-:Y:S02]  /*8800*/  FFMA.FTZ R58, R58, c[0x0][0x2d0], -R3.reuse ;  /* 0x0000b4003a3a7a23 */ /* 0x100fe40000010803 */
[--C-:B------:R-:W-:Y:S02]  /*8810*/  FFMA.FTZ R59, R59, c[0x0][0x2d0], -R3.reuse ;  /* 0x0000b4003b3b7a23 */ /* 0x100fe40000010803 */
[--C-:B------:R-:W-:Y:S02]  /*8820*/  FFMA.FTZ R60, R60, c[0x0][0x2d0], -R134.reuse ;  /* 0x0000b4003c3c7a23 */ /* 0x100fe40000010886 */
[--C-:B------:R-:W-:Y:S01]  /*8830*/  FFMA.FTZ R61, R61, c[0x0][0x2d0], -R134.reuse ;  /* 0x0000b4003d3d7a23 */ /* 0x100fe20000010886 */
[----:B------:R3:W-:Y:S01]  /*8840*/  MUFU.EX2 R203, R8 ;  /* 0x0000000800cb7308 */ /* 0x0007e20000000800 */
[--C-:B------:R-:W-:Y:S02]  /*8850*/  FFMA.FTZ R62, R62, c[0x0][0x2d0], -R3.reuse ;  /* 0x0000b4003e3e7a23 */ /* 0x100fe40000010803 */
[--C-:B------:R-:W-:Y:S01]  /*8860*/  FFMA.FTZ R63, R63, c[0x0][0x2d0], -R3.reuse ;  /* 0x0000b4003f3f7a23 */ /* 0x100fe20000010803 */
[----:B-1----:R-:W1:Y:S01]  /*8870*/  LDSM.16.MT88.4 R36, [R231+0x100] ;  /* 0x00010000e724783b */ /* 0x002e620000004200 */
[--C-:B------:R-:W-:Y:S02]  /*8880*/  FFMA.FTZ R72, R72, c[0x0][0x2d0], -R134.reuse ;  /* 0x0000b40048487a23 */ /* 0x100fe40000010886 */
[--C-:B------:R-:W-:Y:S02]  /*8890*/  FFMA.FTZ R73, R73, c[0x0][0x2d0], -R134.reuse ;  /* 0x0000b40049497a23 */ /* 0x100fe40000010886 */
[--C-:B------:R-:W-:Y:S01]  /*88a0*/  FFMA.FTZ R74, R74, c[0x0][0x2d0], -R3.reuse ;  /* 0x0000b4004a4a7a23 */ /* 0x100fe20000010803 */
[----:B------:R-:W4:Y:S01]  /*88b0*/  MUFU.EX2 R205, R9 ;  /* 0x0000000900cd7308 */ /* 0x000f220000000800 */
[--C-:B------:R-:W-:Y:S02]  /*88c0*/  FFMA.FTZ R75, R75, c[0x0][0x2d0], -R3.reuse ;  /* 0x0000b4004b4b7a23 */ /* 0x100fe40000010803 */
[--C-:B------:R-:W-:Y:S02]  /*88d0*/  FFMA.FTZ R76, R76, c[0x0][0x2d0], -R134.reuse ;  /* 0x0000b4004c4c7a23 */ /* 0x100fe40000010886 */
[--C-:B------:R-:W-:Y:S02]  /*88e0*/  FFMA.FTZ R77, R77, c[0x0][0x2d0], -R134.reuse ;  /* 0x0000b4004d4d7a23 */ /* 0x100fe40000010886 */
[--C-:B------:R-:W-:Y:S02]  /*88f0*/  FFMA.FTZ R78, R78, c[0x0][0x2d0], -R3.reuse ;  /* 0x0000b4004e4e7a23 */ /* 0x100fe40000010803 */
[--C-:B------:R-:W-:Y:S01]  /*8900*/  FFMA.FTZ R79, R79, c[0x0][0x2d0], -R3.reuse ;  /* 0x0000b4004f4f7a23 */ /* 0x100fe20000010803 */
[----:B------:R1:W-:Y:S01]  /*8910*/  MUFU.EX2 R217, R12 ;  /* 0x0000000c00d97308 */ /* 0x0003e20000000800 */
[C---:B--2---:R-:W-:Y:S02]  /*8920*/  FMUL.FTZ R122, R0.reuse, R122 ;  /* 0x0000007a007a7220 */ /* 0x044fe40000410000 */
[----:B------:R-:W-:Y:S02]  /*8930*/  FMUL.FTZ R123, R0, R123 ;  /* 0x0000007b007b7220 */ /* 0x000fe40000410000 */
[----:B---3--:R-:W-:Y:S02]  /*8940*/  FMUL.FTZ R8, R128, R136 ;  /* 0x0000008880087220 */ /* 0x008fe40000410000 */
[--C-:B------:R-:W-:Y:S02]  /*8950*/  FFMA.FTZ R24, R24, c[0x0][0x2d0], -R134.reuse ;  /* 0x0000b40018187a23 */ /* 0x100fe40000010886 */
[--C-:B------:R-:W-:Y:S01]  /*8960*/  FFMA.FTZ R25, R25, c[0x0][0x2d0], -R134.reuse ;  /* 0x0000b40019197a23 */ /* 0x100fe20000010886 */
[----:B------:R2:W3:Y:S01]  /*8970*/  MUFU.EX2 R220, R13 ;  /* 0x0000000d00dc7308 */ /* 0x0004e20000000800 */
[--C-:B------:R-:W-:Y:S02]  /*8980*/  FFMA.FTZ R26, R26, c[0x0][0x2d0], -R3.reuse ;  /* 0x0000b4001a1a7a23 */ /* 0x100fe40000010803 */
[--C-:B------:R-:W-:Y:S01]  /*8990*/  FFMA.FTZ R28, R28, c[0x0][0x2d0], -R134.reuse ;  /* 0x0000b4001c1c7a23 */ /* 0x100fe20000010886 */
[----:B----4-:R-:W-:Y:S01]  /*89a0*/  F2FP.BF16.PACK_AB R136, R205, R203 ;  /* 0x000000cbcd88723e */ /* 0x010fe200000010ff */
[----:B------:R-:W-:Y:S02]  /*89b0*/  FMUL.FTZ R9, R128, R137 ;  /* 0x0000008980097220 */ /* 0x000fe40000410000 */
[--C-:B------:R-:W-:Y:S02]  /*89c0*/  FFMA.FTZ R30, R30, c[0x0][0x2d0], -R3.reuse ;  /* 0x0000b4001e1e7a23 */ /* 0x100fe40000010803 */
[--C-:B------:R-:W-:Y:S01]  /*89d0*/  FFMA.FTZ R41, R41, c[0x0][0x2d0], -R134.reuse ;  /* 0x0000b40029297a23 */ /* 0x100fe20000010886 */
[----:B------:R4:W-:Y:S01]  /*89e0*/  MUFU.EX2 R201, R10 ;  /* 0x0000000a00c97308 */ /* 0x0009e20000000800 */
[--C-:B------:R-:W-:Y:S02]  /*89f0*/  FFMA.FTZ R42, R42, c[0x0][0x2d0], -R3.reuse ;  /* 0x0000b4002a2a7a23 */ /* 0x100fe40000010803 */
[--C-:B------:R-:W-:Y:S02]  /*8a00*/  FFMA.FTZ R40, R40, c[0x0][0x2d0], -R134.reuse ;  /* 0x0000b40028287a23 */ /* 0x100fe40000010886 */
[----:B-1----:R-:W-:Y:S02]  /*8a10*/  FMUL.FTZ R12, R128, R144 ;  /* 0x00000090800c7220 */ /* 0x002fe40000410000 */
[--C-:B------:R-:W-:Y:S02]  /*8a20*/  FFMA.FTZ R43, R43, c[0x0][0x2d0], -R3.reuse ;  /* 0x0000b4002b2b7a23 */ /* 0x100fe40000010803 */
[--C-:B------:R-:W-:Y:S01]  /*8a30*/  FFMA.FTZ R44, R44, c[0x0][0x2d0], -R134.reuse ;  /* 0x0000b4002c2c7a23 */ /* 0x100fe20000010886 */
[----:B------:R-:W1:Y:S01]  /*8a40*/  MUFU.EX2 R214, R11 ;  /* 0x0000000b00d67308 */ /* 0x000e620000000800 */
[--C-:B------:R-:W-:Y:S02]  /*8a50*/  FFMA.FTZ R27, R27, c[0x0][0x2d0], -R3.reuse ;  /* 0x0000b4001b1b7a23 */ /* 0x100fe40000010803 */
[--C-:B------:R-:W-:Y:S02]  /*8a60*/  FFMA.FTZ R29, R29, c[0x0][0x2d0], -R134.reuse ;  /* 0x0000b4001d1d7a23 */ /* 0x100fe40000010886 */
[----:B--2---:R-:W-:Y:S02]  /*8a70*/  FMUL.FTZ R13, R128, R145 ;  /* 0x00000091800d7220 */ /* 0x004fe40000410000 */
[--C-:B------:R-:W-:Y:S02]  /*8a80*/  FFMA.FTZ R31, R31, c[0x0][0x2d0], -R3.reuse ;  /* 0x0000b4001f1f7a23 */ /* 0x100fe40000010803 */
[--C-:B------:R-:W-:Y:S01]  /*8a90*/  FFMA.FTZ R45, R45, c[0x0][0x2d0], -R134.reuse ;  /* 0x0000b4002d2d7a23 */ /* 0x100fe20000010886 */
[----:B------:R2:W-:Y:S01]  /*8aa0*/  MUFU.EX2 R135, R15 ;  /* 0x0000000f00877308 */ /* 0x0005e20000000800 */
[--C-:B------:R-:W-:Y:S02]  /*8ab0*/  FFMA.FTZ R46, R46, c[0x0][0x2d0], -R3.reuse ;  /* 0x0000b4002e2e7a23 */ /* 0x100fe40000010803 */
[--C-:B------:R-:W-:Y:S02]  /*8ac0*/  FFMA.FTZ R47, R47, c[0x0][0x2d0], -R3.reuse ;  /* 0x0000b4002f2f7a23 */ /* 0x100fe40000010803 */
[----:B----4-:R-:W-:Y:S01]  /*8ad0*/  FMUL.FTZ R10, R0, R138 ;  /* 0x0000008a000a7220 */ /* 0x010fe20000410000 */
[----:B---3--:R-:W-:Y:S01]  /*8ae0*/  F2FP.BF16.PACK_AB R138, R220, R217 ;  /* 0x000000d9dc8a723e */ /* 0x008fe200000010ff */
[--C-:B------:R-:W-:Y:S02]  /*8af0*/  FFMA.FTZ R88, R88, c[0x0][0x2d0], -R134.reuse ;  /* 0x0000b40058587a23 */ /* 0x100fe40000010886 */
[--C-:B------:R-:W-:Y:S01]  /*8b00*/  FFMA.FTZ R89, R89, c[0x0][0x2d0], -R134.reuse ;  /* 0x0000b40059597a23 */ /* 0x100fe20000010886 */
[----:B------:R-:W3:Y:S01]  /*8b10*/  MUFU.EX2 R216, R14 ;  /* 0x0000000e00d87308 */ /* 0x000ee20000000800 */
[--C-:B------:R-:W-:Y:S02]  /*8b20*/  FFMA.FTZ R92, R92, c[0x0][0x2d0], -R134.reuse ;  /* 0x0000b4005c5c7a23 */ /* 0x100fe40000010886 */
[--C-:B------:R-:W-:Y:S01]  /*8b30*/  FFMA.FTZ R93, R93, c[0x0][0x2d0], -R134.reuse ;  /* 0x0000b4005d5d7a23 */ /* 0x100fe20000010886 */
[----:B-1----:R-:W-:Y:S01]  /*8b40*/  F2FP.BF16.PACK_AB R137, R214, R201 ;  /* 0x000000c9d689723e */ /* 0x002fe200000010ff */
[----:B------:R-:W-:Y:S02]  /*8b50*/  FMUL.FTZ R11, R0, R139 ;  /* 0x0000008b000b7220 */ /* 0x000fe40000410000 */
[--C-:B------:R-:W-:Y:S02]  /*8b60*/  FFMA.FTZ R90, R90, c[0x0][0x2d0], -R3.reuse ;  /* 0x0000b4005a5a7a23 */ /* 0x100fe40000010803 */
[--C-:B------:R-:W-:Y:S01]  /*8b70*/  FFMA.FTZ R91, R91, c[0x0][0x2d0], -R3.reuse ;  /* 0x0000b4005b5b7a23 */ /* 0x100fe20000010803 */
[----:B------:R1:W-:Y:S01]  /*8b80*/  MUFU.EX2 R199, R24 ;  /* 0x0000001800c77308 */ /* 0x0003e20000000800 */
[--C-:B------:R-:W-:Y:S02]  /*8b90*/  FFMA.FTZ R94, R94, c[0x0][0x2d0], -R3.reuse ;  /* 0x0000b4005e5e7a23 */ /* 0x100fe40000010803 */
[--C-:B------:R-:W-:Y:S02]  /*8ba0*/  FFMA.FTZ R95, R95, c[0x0][0x2d0], -R3.reuse ;  /* 0x0000b4005f5f7a23 */ /* 0x100fe40000010803 */
[----:B--2---:R-:W-:Y:S02]  /*8bb0*/  FMUL.FTZ R15, R0, R147 ;  /* 0x00000093000f7220 */ /* 0x004fe40000410000 */
[--C-:B------:R-:W-:Y:S02]  /*8bc0*/  FFMA.FTZ R106, R106, c[0x0][0x2d0], -R3.reuse ;  /* 0x0000b4006a6a7a23 */ /* 0x100fe40000010803 */
[--C-:B------:R-:W-:Y:S01]  /*8bd0*/  FFMA.FTZ R107, R107, c[0x0][0x2d0], -R3.reuse ;  /* 0x0000b4006b6b7a23 */ /* 0x100fe20000010803 */
[----:B------:R2:W-:Y:S01]  /*8be0*/  MUFU.EX2 R206, R25 ;  /* 0x0000001900ce7308 */ /* 0x0005e20000000800 */
[--C-:B------:R-:W-:Y:S02]  /*8bf0*/  FFMA.FTZ R110, R110, c[0x0][0x2d0], -R3.reuse ;  /* 0x0000b4006e6e7a23 */ /* 0x100fe40000010803 */
[----:B------:R-:W-:Y:S01]  /*8c00*/  FFMA.FTZ R3, R111, c[0x0][0x2d0], -R3 ;  /* 0x0000b4006f037a23 */ /* 0x000fe20000010803 */
[----:B---3--:R-:W-:Y:S01]  /*8c10*/  F2FP.BF16.PACK_AB R139, R135, R216 ;  /* 0x000000d8878b723e */ /* 0x008fe200000010ff */
[----:B------:R-:W-:Y:S02]  /*8c20*/  FMUL.FTZ R14, R0, R146 ;  /* 0x00000092000e7220 */ /* 0x000fe40000410000 */
[----:B------:R-:W3:Y:S01]  /*8c30*/  LDSM.16.MT88.4 R144, [R229+0x100] ;  /* 0x00010000e590783b */ /* 0x000ee20000004200 */
[--C-:B------:R-:W-:Y:S02]  /*8c40*/  FFMA.FTZ R104, R104, c[0x0][0x2d0], -R134.reuse ;  /* 0x0000b40068687a23 */ /* 0x100fe40000010886 */
[----:B------:R4:W-:Y:S01]  /*8c50*/  MUFU.EX2 R198, R26 ;  /* 0x0000001a00c67308 */ /* 0x0009e20000000800 */
[C---:B------:R-:W-:Y:S04]  /*8c60*/  HMMA.16816.F32.BF16 R8, R136.reuse, R20, R8 ;  /* 0x000000148808723c */ /* 0x040fe80000041808 */
[----:B-1----:R-:W-:Y:S02]  /*8c70*/  FMUL.FTZ R24, R128, R156 ;  /* 0x0000009c80187220 */ /* 0x002fe40000410000 */
[--C-:B------:R-:W-:Y:S02]  /*8c80*/  FFMA.FTZ R105, R105, c[0x0][0x2d0], -R134.reuse ;  /* 0x0000b40069697a23 */ /* 0x100fe40000010886 */
[-C--:B------:R-:W-:Y:S01]  /*8c90*/  HMMA.16816.F32.BF16 R12, R136, R22.reuse, R12 ;  /* 0x00000016880c723c */ /* 0x080fe2000004180c */
[----:B------:R-:W1:Y:S03]  /*8ca0*/  MUFU.EX2 R219, R27 ;  /* 0x0000001b00db7308 */ /* 0x000e660000000800 */
[C---:B------:R-:W-:Y:S02]  /*8cb0*/  FMUL.FTZ R20, R130.reuse, R152 ;  /* 0x0000009882147220 */ /* 0x040fe40000410000 */
[----:B------:R-:W-:Y:S02]  /*8cc0*/  FMUL.FTZ R21, R130, R153 ;  /* 0x0000009982157220 */ /* 0x000fe40000410000 */
[C---:B------:R-:W-:Y:S03]  /*8cd0*/  HMMA.16816.F32.BF16 R16, R140.reuse, R22, R16 ;  /* 0x000000168c10723c */ /* 0x040fe60000041810 */
[----:B------:R3:W-:Y:S01]  /*8ce0*/  MUFU.EX2 R191, R28 ;  /* 0x0000001c00bf7308 */ /* 0x0007e20000000800 */
[----:B--2---:R-:W-:Y:S02]  /*8cf0*/  FMUL.FTZ R25, R128, R157 ;  /* 0x0000009d80197220 */ /* 0x004fe40000410000 */
[--C-:B------:R-:W-:Y:S02]  /*8d00*/  FFMA.FTZ R108, R108, c[0x0][0x2d0], -R134.reuse ;  /* 0x0000b4006c6c7a23 */ /* 0x100fe40000010886 */
[C---:B------:R-:W-:Y:S04]  /*8d10*/  FMUL.FTZ R22, R129.reuse, R154 ;  /* 0x0000009a81167220 */ /* 0x040fe80000410000 */
[----:B------:R-:W-:Y:S01]  /*8d20*/  FMUL.FTZ R23, R129, R155 ;  /* 0x0000009b81177220 */ /* 0x000fe20000410000 */
[----:B------:R2:W-:Y:S01]  /*8d30*/  MUFU.EX2 R190, R30 ;  /* 0x0000001e00be7308 */ /* 0x0005e20000000800 */
[C---:B----4-:R-:W-:Y:S01]  /*8d40*/  FMUL.FTZ R26, R0.reuse, R158 ;  /* 0x0000009e001a7220 */ /* 0x050fe20000410000 */
[----:B------:R-:W-:Y:S01]  /*8d50*/  MOV R158, R226 ;  /* 0x000000e2009e7202 */ /* 0x000fe20000000f00 */
[----:B------:R-:W-:Y:S01]  /*8d60*/  FFMA.FTZ R134, R109, c[0x0][0x2d0], -R134 ;  /* 0x0000b4006d867a23 */ /* 0x000fe20000010886 */
[----:B-1----:R-:W-:Y:S01]  /*8d70*/  MOV R153, R219 ;  /* 0x000000db00997202 */ /* 0x002fe20000000f00 */
[----:B------:R-:W-:Y:S01]  /*8d80*/  FMUL.FTZ R27, R0, R159 ;  /* 0x0000009f001b7220 */ /* 0x000fe20000410000 */
[-C--:B------:R-:W-:Y:S04]  /*8d90*/  HMMA.16816.F32.BF16 R20, R140, R36.reuse, R20 ;  /* 0x000000248c14723c */ /* 0x080fe80000041814 */
[----:B------:R-:W1:Y:S04]  /*8da0*/  MUFU.EX2 R222, R32 ;  /* 0x0000002000de7308 */ /* 0x000e680000000800 */
[C---:B------:R-:W-:Y:S04]  /*8db0*/  HMMA.16816.F32.BF16 R24, R136.reuse, R36, R24 ;  /* 0x000000248818723c */ /* 0x040fe80000041818 */
[----:B---3--:R-:W-:Y:S02]  /*8dc0*/  FMUL.FTZ R28, R128, R160 ;  /* 0x000000a0801c7220 */ /* 0x008fe40000410000 */
[----:B------:R-:W3:Y:S01]  /*8dd0*/  MUFU.EX2 R227, R29 ;  /* 0x0000001d00e37308 */ /* 0x000ee20000000800 */
[C---:B------:R-:W-:Y:S02]  /*8de0*/  FMUL.FTZ R36, R130.reuse, R168 ;  /* 0x000000a882247220 */ /* 0x040fe40000410000 */
[----:B------:R-:W-:Y:S03]  /*8df0*/  FMUL.FTZ R37, R130, R169 ;  /* 0x000000a982257220 */ /* 0x000fe60000410000 */
[C---:B--2---:R-:W-:Y:S01]  /*8e00*/  FMUL.FTZ R30, R0.reuse, R162 ;  /* 0x000000a2001e7220 */ /* 0x044fe20000410000 */
[----:B------:R-:W-:Y:S01]  /*8e10*/  MOV R162, R34 ;  /* 0x0000002200a27202 */ /* 0x000fe20000000f00 */
[C---:B------:R-:W-:Y:S01]  /*8e20*/  FMUL.FTZ R34, R129.reuse, R166 ;  /* 0x000000a681227220 */ /* 0x040fe20000410000 */
[----:B------:R-:W-:Y:S01]  /*8e30*/  MOV R166, R199 ;  /* 0x000000c700a67202 */ /* 0x000fe20000000f00 */
[----:B------:R2:W4:Y:S01]  /*8e40*/  MUFU.EX2 R32, R31 ;  /* 0x0000001f00207308 */ /* 0x0005220000000800 */
[----:B-1----:R-:W-:Y:S09]  /*8e50*/  MOV R152, R222 ;  /* 0x000000de00987202 */ /* 0x002ff20000000f00 */
[----:B------:R-:W1:Y:S01]  /*8e60*/  MUFU.EX2 R29, R41 ;  /* 0x00000029001d7308 */ /* 0x000e620000000800 */
[----:B---3--:R-:W-:Y:S09]  /*8e70*/  MOV R157, R227 ;  /* 0x000000e3009d7202 */ /* 0x008ff20000000f00 */
[----:B------:R-:W3:Y:S01]  /*8e80*/  MUFU.EX2 R224, R33 ;  /* 0x0000002100e07308 */ /* 0x000ee20000000800 */
[----:B--2---:R-:W-:Y:S01]  /*8e90*/  FMUL.FTZ R31, R0, R163 ;  /* 0x000000a3001f7220 */ /* 0x004fe20000410000 */
[----:B----4-:R-:W-:Y:S01]  /*8ea0*/  MOV R156, R32 ;  /* 0x00000020009c7202 */ /* 0x010fe20000000f00 */
[----:B------:R-:W-:Y:S01]  /*8eb0*/  FMUL.FTZ R32, R130, R164 ;  /* 0x000000a482207220 */ /* 0x000fe20000410000 */
[----:B------:R-:W-:Y:S06]  /*8ec0*/  MOV R164, R202 ;  /* 0x000000ca00a47202 */ /* 0x000fec0000000f00 */
[----:B------:R-:W2:Y:S01]  /*8ed0*/  MUFU.EX2 R33, R42 ;  /* 0x0000002a00217308 */ /* 0x000ea20000000800 */
[----:B-1----:R-:W-:Y:S01]  /*8ee0*/  MOV R160, R29 ;  /* 0x0000001d00a07202 */ /* 0x002fe20000000f00 */
[C---:B------:R-:W-:Y:S01]  /*8ef0*/  FMUL.FTZ R29, R128.reuse, R161 ;  /* 0x000000a1801d7220 */ /* 0x040fe20000410000 */
[----:B------:R-:W-:Y:S01]  /*8f00*/  MOV R161, R35 ;  /* 0x0000002300a17202 */ /* 0x000fe20000000f00 */
[C---:B------:R-:W-:Y:S01]  /*8f10*/  FMUL.FTZ R35, R129.reuse, R167 ;  /* 0x000000a781237220 */ /* 0x040fe20000410000 */
[----:B------:R-:W-:Y:S01]  /*8f20*/  MOV R167, R198 ;  /* 0x000000c600a77202 */ /* 0x000fe20000000f00 */
[----:B------:R-:W-:Y:S04]  /*8f30*/  FMUL.FTZ R41, R128, R173 ;  /* 0x000000ad80297220 */ /* 0x000fe80000410000 */
[----:B------:R1:W-:Y:S01]  /*8f40*/  MUFU.EX2 R193, R40 ;  /* 0x0000002800c17308 */ /* 0x0003e20000000800 */
[-C--:B------:R-:W-:Y:S03]  /*8f50*/  HMMA.16816.F32.BF16 R28, R136, R38.reuse, R28 ;  /* 0x00000026881c723c */ /* 0x080fe6000004181c */
[----:B---3--:R-:W-:Y:S06]  /*8f60*/  MOV R159, R224 ;  /* 0x000000e0009f7202 */ /* 0x008fec0000000f00 */
[----:B------:R3:W-:Y:S03]  /*8f70*/  MUFU.EX2 R212, R43 ;  /* 0x0000002b00d47308 */ /* 0x0007e60000000800 */
[----:B--2---:R-:W-:Y:S01]  /*8f80*/  MOV R163, R33 ;  /* 0x0000002100a37202 */ /* 0x004fe20000000f00 */
[----:B------:R-:W-:Y:S01]  /*8f90*/  FMUL.FTZ R33, R130, R165 ;  /* 0x000000a582217220 */ /* 0x000fe20000410000 */
[----:B------:R-:W-:Y:S01]  /*8fa0*/  MOV R165, R200 ;  /* 0x000000c800a57202 */ /* 0x000fe20000000f00 */
[----:B------:R-:W-:Y:S04]  /*8fb0*/  FMUL.FTZ R42, R0, R174 ;  /* 0x000000ae002a7220 */ /* 0x000fe80000410000 */
[----:B------:R2:W-:Y:S01]  /*8fc0*/  MUFU.EX2 R226, R44 ;  /* 0x0000002c00e27308 */ /* 0x0005e20000000800 */
[C---:B------:R-:W-:Y:S04]  /*8fd0*/  HMMA.16816.F32.BF16 R32, R140.reuse, R38, R32 ;  /* 0x000000268c20723c */ /* 0x040fe80000041820 */
[----:B-1----:R-:W-:Y:S03]  /*8fe0*/  FMUL.FTZ R40, R128, R172 ;  /* 0x000000ac80287220 */ /* 0x002fe60000410000 */
[C---:B------:R-:W-:Y:S02]  /*8ff0*/  FMUL.FTZ R38, R129.reuse, R170 ;  /* 0x000000aa81267220 */ /* 0x040fe40000410000 */
[----:B------:R1:W-:Y:S03]  /*9000*/  MUFU.EX2 R227, R45 ;  /* 0x0000002d00e37308 */ /* 0x0003e60000000800 */
[C---:B------:R-:W-:Y:S02]  /*9010*/  FMUL.FTZ R39, R129.reuse, R171 ;  /* 0x000000ab81277220 */ /* 0x040fe40000410000 */
[----:B---3--:R-:W-:Y:S05]  /*9020*/  FMUL.FTZ R43, R0, R175 ;  /* 0x000000af002b7220 */ /* 0x008fea0000410000 */
[-C--:B------:R-:W-:Y:S01]  /*9030*/  HMMA.16816.F32.BF16 R36, R140, R144.reuse, R36 ;  /* 0x000000908c24723c */ /* 0x080fe20000041824 */
[----:B------:R3:W-:Y:S02]  /*9040*/  MUFU.EX2 R222, R46 ;  /* 0x0000002e00de7308 */ /* 0x0007e40000000800 */
[C---:B--2---:R-:W-:Y:S05]  /*9050*/  FMUL.FTZ R44, R128.reuse, R176 ;  /* 0x000000b0802c7220 */ /* 0x044fea0000410000 */
[C---:B------:R-:W-:Y:S03]  /*9060*/  HMMA.16816.F32.BF16 R40, R136.reuse, R144, R40 ;  /* 0x000000908828723c */ /* 0x040fe60000041828 */
[----:B------:R2:W-:Y:S01]  /*9070*/  MUFU.EX2 R224, R47 ;  /* 0x0000002f00e07308 */ /* 0x0005e20000000800 */
[----:B-1----:R-:W-:Y:S09]  /*9080*/  FMUL.FTZ R45, R128, R177 ;  /* 0x000000b1802d7220 */ /* 0x002ff20000410000 */
[----:B------:R-:W1:Y:S01]  /*9090*/  MUFU.EX2 R215, R50 ;  /* 0x0000003200d77308 */ /* 0x000e620000000800 */
[C---:B---3--:R-:W-:Y:S09]  /*90a0*/  FMUL.FTZ R46, R0.reuse, R178 ;  /* 0x000000b2002e7220 */ /* 0x048ff20000410000 */
[----:B------:R3:W4:Y:S01]  /*90b0*/  MUFU.EX2 R213, R48 ;  /* 0x0000003000d57308 */ /* 0x0007220000000800 */
[----:B--2---:R-:W-:Y:S09]  /*90c0*/  FMUL.FTZ R47, R0, R179 ;  /* 0x000000b3002f7220 */ /* 0x004ff20000410000 */
[----:B------:R2:W2:Y:S01]  /*90d0*/  MUFU.EX2 R211, R49 ;  /* 0x0000003100d37308 */ /* 0x0004a20000000800 */
[-C--:B------:R-:W-:Y:S03]  /*90e0*/  HMMA.16816.F32.BF16 R44, R136, R146.reuse, R44 ;  /* 0x00000092882c723c */ /* 0x080fe6000004182c */
[----:B-1----:R-:W-:Y:S01]  /*90f0*/  MOV R154, R215 ;  /* 0x000000d7009a7202 */ /* 0x002fe20000000f00 */
[C---:B------:R-:W-:Y:S03]  /*9100*/  FMUL.FTZ R50, R129.reuse, R182 ;  /* 0x000000b681327220 */ /* 0x040fe60000410000 */
[----:B------:R-:W-:Y:S02]  /*9110*/  MOV R109, R154 ;  /* 0x0000009a006d7202 */ /* 0x000fe40000000f00 */
[----:B------:R1:W1:Y:S03]  /*9120*/  MUFU.EX2 R210, R51 ;  /* 0x0000003300d27308 */ /* 0x0002660000000800 */
[C---:B---3--:R-:W-:Y:S01]  /*9130*/  FMUL.FTZ R48, R130.reuse, R180 ;  /* 0x000000b482307220 */ /* 0x048fe20000410000 */
[----:B------:R-:W-:Y:S02]  /*9140*/  MOV R180, R212 ;  /* 0x000000d400b47202 */ /* 0x000fe40000000f00 */
[----:B----4-:R-:W-:Y:S04]  /*9150*/  MOV R155, R213 ;  /* 0x000000d5009b7202 */ /* 0x010fe80000000f00 */
[----:B------:R3:W-:Y:S01]  /*9160*/  MUFU.EX2 R219, R52 ;  /* 0x0000003400db7308 */ /* 0x0007e20000000800 */
[----:B------:R-:W-:Y:S01]  /*9170*/  MOV R111, R155 ;  /* 0x0000009b006f7202 */ /* 0x000fe20000000f00 */
[C---:B--2---:R-:W-:Y:S01]  /*9180*/  FMUL.FTZ R49, R130.reuse, R181 ;  /* 0x000000b582317220 */ /* 0x044fe20000410000 */
[----:B------:R-:W-:Y:S01]  /*9190*/  MOV R181, R211 ;  /* 0x000000d300b57202 */ /* 0x000fe20000000f00 */
[----:B------:R-:W-:Y:S01]  /*91a0*/  FFMA.FTZ R130, R130, R250, R207 ;  /* 0x000000fa82827223 */ /* 0x000fe200000100cf */
[----:B------:R-:W-:Y:S02]  /*91b0*/  MOV R207, R180 ;  /* 0x000000b400cf7202 */ /* 0x000fe40000000f00 */
[----:B------:R-:W-:Y:S03]  /*91c0*/  MOV R115, R181 ;  /* 0x000000b500737202 */ /* 0x000fe60000000f00 */
[----:B------:R2:W-:Y:S01]  /*91d0*/  MUFU.EX2 R171, R53 ;  /* 0x0000003500ab7308 */ /* 0x0005e20000000800 */
[----:B------:R-:W-:Y:S02]  /*91e0*/  FADD.FTZ R130, R208, R130 ;  /* 0x00000082d0827221 */ /* 0x000fe40000010000 */
[----:B-1----:R-:W-:Y:S01]  /*91f0*/  FMUL.FTZ R51, R129, R183 ;  /* 0x000000b781337220 */ /* 0x002fe20000410000 */
[----:B------:R-:W-:Y:S02]  /*9200*/  MOV R183, R206 ;  /* 0x000000ce00b77202 */ /* 0x000fe40000000f00 */
[----:B------:R-:W-:Y:S04]  /*9210*/  MOV R182, R210 ;  /* 0x000000d200b67202 */ /* 0x000fe80000000f00 */
[----:B------:R1:W-:Y:S01]  /*9220*/  MUFU.EX2 R170, R54 ;  /* 0x0000003600aa7308 */ /* 0x0003e20000000800 */
[C---:B------:R-:W-:Y:S01]  /*9230*/  HMMA.16816.F32.BF16 R48, R140.reuse, R146, R48 ;  /* 0x000000928c30723c */ /* 0x040fe20000041830 */
[----:B------:R-:W4:Y:S03]  /*9240*/  LDSM.16.MT88.4 R144, [R228+0x900] ;  /* 0x00090000e490783b */ /* 0x000f260000004200 */
[----:B------:R-:W-:Y:S01]  /*9250*/  MOV R113, R182 ;  /* 0x000000b600717202 */ /* 0x000fe20000000f00 */
[C---:B---3--:R-:W-:Y:S01]  /*9260*/  FMUL.FTZ R52, R128.reuse, R184 ;  /* 0x000000b880347220 */ /* 0x048fe20000410000 */
[----:B------:R-:W-:Y:S02]  /*9270*/  MOV R184, R197 ;  /* 0x000000c500b87202 */ /* 0x000fe40000000f00 */
[-C--:B------:R-:W-:Y:S01]  /*9280*/  HMMA.16816.F32.BF16 R116, R140, R148.reuse, R116 ;  /* 0x000000948c74723c */ /* 0x080fe20000041874 */
[----:B------:R3:W-:Y:S03]  /*9290*/  MUFU.EX2 R215, R55 ;  /* 0x0000003700d77308 */ /* 0x0007e60000000800 */
[C---:B--2---:R-:W-:Y:S01]  /*92a0*/  FMUL.FTZ R53, R128.reuse, R185 ;  /* 0x000000b980357220 */ /* 0x044fe20000410000 */
[----:B------:R-:W-:Y:S01]  /*92b0*/  MOV R185, R196 ;  /* 0x000000c400b97202 */ /* 0x000fe20000000f00 */
[----:B------:R-:W-:Y:S02]  /*92c0*/  FFMA.FTZ R128, R128, R252, R203 ;  /* 0x000000fc80807223 */ /* 0x000fe400000100cb */
[C---:B------:R-:W-:Y:S03]  /*92d0*/  HMMA.16816.F32.BF16 R120, R136.reuse, R148, R120 ;  /* 0x000000948878723c */ /* 0x040fe60000041878 */
[----:B------:R-:W-:Y:S01]  /*92e0*/  MUFU.EX2 R212, R64 ;  /* 0x0000004000d47308 */ /* 0x000fe20000000800 */
[----:B------:R-:W-:Y:S02]  /*92f0*/  FADD.FTZ R128, R205, R128 ;  /* 0x00000080cd807221 */ /* 0x000fe40000010000 */
[C---:B-1----:R-:W-:Y:S01]  /*9300*/  FMUL.FTZ R54, R0.reuse, R186 ;  /* 0x000000ba00367220 */ /* 0x042fe20000410000 */
[----:B------:R-:W-:Y:S05]  /*9310*/  MOV R186, R195 ;  /* 0x000000c300ba7202 */ /* 0x000fea0000000f00 */
[----:B------:R-:W-:Y:S01]  /*9320*/  MOV R203, R186 ;  /* 0x000000ba00cb7202 */ /* 0x000fe20000000f00 */
[----:B------:R-:W-:Y:S01]  /*9330*/  MUFU.EX2 R213, R65 ;  /* 0x0000004100d57308 */ /* 0x000fe20000000800 */
[C---:B---3--:R-:W-:Y:S01]  /*9340*/  FMUL.FTZ R55, R0.reuse, R187 ;  /* 0x000000bb00377220 */ /* 0x048fe20000410000 */
[----:B------:R-:W-:Y:S01]  /*9350*/  MOV R187, R194 ;  /* 0x000000c200bb7202 */ /* 0x000fe20000000f00 */
[----:B------:R-:W-:Y:S07]  /*9360*/  FFMA.FTZ R0, R0, R251, R201 ;  /* 0x000000fb00007223 */ /* 0x000fee00000100c9 */
[----:B------:R-:W-:Y:S01]  /*9370*/  MUFU.EX2 R210, R66 ;  /* 0x0000004200d27308 */ /* 0x000fe20000000800 */
[-C--:B------:R-:W-:Y:S03]  /*9380*/  HMMA.16816.F32.BF16 R52, R136, R150.reuse, R52 ;  /* 0x000000968834723c */ /* 0x080fe60000041834 */
[----:B------:R-:W-:Y:S04]  /*9390*/  FADD.FTZ R0, R214, R0 ;  /* 0x00000000d6007221 */ /* 0x000fe80000010000 */
[----:B------:R-:W-:Y:S01]  /*93a0*/  F2FP.BF16.PACK_AB R136, R185, R164 ;  /* 0x000000a4b988723e */ /* 0x000fe200000010ff */
[----:B------:R-:W-:Y:S01]  /*93b0*/  HMMA.16816.F32.BF16 R124, R140, R150, R124 ;  /* 0x000000968c7c723c */ /* 0x000fe2000004187c */
[----:B------:R-:W1:Y:S01]  /*93c0*/  LDSM.16.MT88.4 R148, [R231+0x900] ;  /* 0x00090000e794783b */ /* 0x000e620000004200 */
[----:B------:R2:W-:Y:S02]  /*93d0*/  MUFU.EX2 R211, R67 ;  /* 0x0000004300d37308 */ /* 0x0005e40000000800 */
[----:B------:R-:W-:Y:S01]  /*93e0*/  F2FP.BF16.PACK_AB R137, R184, R165 ;  /* 0x000000a5b889723e */ /* 0x000fe200000010ff */
[----:B------:R-:W-:Y:S01]  /*93f0*/  FADD.FTZ R0, R216, R0 ;  /* 0x00000000d8007221 */ /* 0x000fe20000010000 */
[----:B------:R-:W-:Y:S02]  /*9400*/  F2FP.BF16.PACK_AB R138, R159, R152 ;  /* 0x000000989f8a723e */ /* 0x000fe400000010ff */
[----:B------:R-:W-:Y:S01]  /*9410*/  F2FP.BF16.PACK_AB R139, R158, R192 ;  /* 0x000000c09e8b723e */ /* 0x000fe200000010ff */
[----:B------:R-:W-:Y:S03]  /*9420*/  FADD.FTZ R0, R135, R0 ;  /* 0x0000000087007221 */ /* 0x000fe60000010000 */
[----:B------:R-:W-:Y:S01]  /*9430*/  F2FP.BF16.PACK_AB R140, R183, R166 ;  /* 0x000000a6b78c723e */ /* 0x000fe200000010ff */
[----:B------:R-:W-:Y:S01]  /*9440*/  MUFU.EX2 R169, R56 ;  /* 0x0000003800a97308 */ /* 0x000fe20000000800 */
[----:B------:R-:W-:Y:S01]  /*9450*/  F2FP.BF16.PACK_AB R141, R153, R167 ;  /* 0x000000a7998d723e */ /* 0x000fe200000010ff */
[-C--:B----4-:R-:W-:Y:S05]  /*9460*/  HMMA.16816.F32.BF16 R4, R136, R144.reuse, R4 ;  /* 0x000000908804723c */ /* 0x090fea0000041804 */
[----:B------:R-:W-:Y:S02]  /*9470*/  F2FP.BF16.PACK_AB R142, R157, R191 ;  /* 0x000000bf9d8e723e */ /* 0x000fe400000010ff */
[-C--:B------:R-:W-:Y:S01]  /*9480*/  F2FP.BF16.PACK_AB R143, R156, R190.reuse ;  /* 0x000000be9c8f723e */ /* 0x080fe200000010ff */
[----:B------:R-:W3:Y:S01]  /*9490*/  MUFU.EX2 R175, R57 ;  /* 0x0000003900af7308 */ /* 0x000ee20000000800 */
[----:B--2---:R-:W2:Y:S05]  /*94a0*/  LDSM.16.MT88.4 R64, [R229+0x900] ;  /* 0x00090000e540783b */ /* 0x004eaa0000004200 */
[C---:B------:R-:W-:Y:S04]  /*94b0*/  HMMA.16816.F32.BF16 R8, R140.reuse, R144, R8 ;  /* 0x000000908c08723c */ /* 0x040fe80000041808 */
[----:B------:R-:W-:Y:S03]  /*94c0*/  MUFU.EX2 R168, R58 ;  /* 0x0000003a00a87308 */ /* 0x000fe60000000800 */
[----:B------:R-:W-:Y:S01]  /*94d0*/  MOV R145, R193 ;  /* 0x000000c100917202 */ /* 0x000fe20000000f00 */
[-C--:B------:R-:W-:Y:S04]  /*94e0*/  HMMA.16816.F32.BF16 R12, R140, R146.reuse, R12 ;  /* 0x000000928c0c723c */ /* 0x080fe8000004180c */
[----:B------:R-:W-:Y:S02]  /*94f0*/  MOV R144, R190 ;  /* 0x000000be00907202 */ /* 0x000fe40000000f00 */
[----:B------:R4:W2:Y:S01]  /*9500*/  MUFU.EX2 R174, R59 ;  /* 0x0000003b00ae7308 */ /* 0x0008a20000000800 */
[----:B------:R-:W-:Y:S01]  /*9510*/  MOV R250, R145 ;  /* 0x0000009100fa7202 */ /* 0x000fe20000000f00 */
[C---:B------:R-:W-:Y:S04]  /*9520*/  HMMA.16816.F32.BF16 R16, R136.reuse, R146, R16 ;  /* 0x000000928810723c */ /* 0x040fe80000041810 */
[----:B------:R-:W-:Y:S03]  /*9530*/  MOV R252, R144 ;  /* 0x0000009000fc7202 */ /* 0x000fe60000000f00 */
[----:B------:R-:W-:Y:S01]  /*9540*/  MOV R146, R192 ;  /* 0x000000c000927202 */ /* 0x000fe20000000f00 */
[-C--:B-1----:R-:W-:Y:S01]  /*9550*/  HMMA.16816.F32.BF16 R20, R136, R148.reuse, R20 ;  /* 0x000000948814723c */ /* 0x082fe20000041814 */
[----:B------:R-:W-:Y:S03]  /*9560*/  MUFU.EX2 R173, R60 ;  /* 0x0000003c00ad7308 */ /* 0x000fe60000000800 */
[----:B------:R-:W-:Y:S02]  /*9570*/  MOV R147, R191 ;  /* 0x000000bf00937202 */ /* 0x000fe40000000f00 */
[----:B------:R-:W-:Y:S02]  /*9580*/  MOV R251, R146 ;  /* 0x0000009200fb7202 */ /* 0x000fe40000000f00 */
[C---:B------:R-:W-:Y:S01]  /*9590*/  HMMA.16816.F32.BF16 R24, R140.reuse, R148, R24 ;  /* 0x000000948c18723c */ /* 0x040fe20000041818 */
[----:B------:R-:W3:Y:S02]  /*95a0*/  LDL.LU R149, [R1] ;  /* 0x0000000001957983 */ /* 0x000ee40000300800 */
[----:B------:R-:W1:Y:S01]  /*95b0*/  MUFU.EX2 R206, R61 ;  /* 0x0000003d00ce7308 */ /* 0x000e620000000800 */
[----:B------:R-:W-:Y:S01]  /*95c0*/  MOV R201, R147 ;  /* 0x0000009300c97202 */ /* 0x000fe20000000f00 */
[----:B------:R1:W5:Y:S03]  /*95d0*/  LDL.LU R135, [R1+0x18] ;  /* 0x0000180001877983 */ /* 0x0003660000300800 */
[-C--:B------:R-:W-:Y:S01]  /*95e0*/  HMMA.16816.F32.BF16 R28, R140, R150.reuse, R28 ;  /* 0x000000968c1c723c */ /* 0x080fe2000004181c */
[----:B----4-:R-:W4:Y:S04]  /*95f0*/  LDSM.16.MT88.4 R56, [R230+0x900] ;  /* 0x00090000e638783b */ /* 0x010f280000004200 */
[----:B------:R-:W-:Y:S03]  /*9600*/  MUFU.EX2 R172, R62 ;  /* 0x0000003e00ac7308 */ /* 0x000fe60000000800 */
[C---:B------:R-:W-:Y:S07]  /*9610*/  HMMA.16816.F32.BF16 R32, R136.reuse, R150, R32 ;  /* 0x000000968820723c */ /* 0x040fee0000041820 */
[----:B------:R1:W1:Y:S01]  /*9620*/  MUFU.EX2 R179, R63 ;  /* 0x0000003f00b37308 */ /* 0x0002620000000800 */
[-C--:B--2---:R-:W-:Y:S08]  /*9630*/  HMMA.16816.F32.BF16 R36, R136, R64.reuse, R36 ;  /* 0x000000408824723c */ /* 0x084ff00000041824 */
[C---:B------:R-:W-:Y:S01]  /*9640*/  HMMA.16816.F32.BF16 R40, R140.reuse, R64, R40 ;  /* 0x000000408c28723c */ /* 0x040fe20000041828 */
[----:B------:R-:W-:Y:S06]  /*9650*/  MUFU.EX2 R178, R68 ;  /* 0x0000004400b27308 */ /* 0x000fec0000000800 */
[----:B------:R-:W-:Y:S01]  /*9660*/  F2FP.BF16.PACK_AB R64, R160, R145 ;  /* 0x00000091a040723e */ /* 0x000fe200000010ff */
[-C--:B------:R-:W-:Y:S03]  /*9670*/  HMMA.16816.F32.BF16 R44, R140, R66.reuse, R44 ;  /* 0x000000428c2c723c */ /* 0x080fe6000004182c */
[----:B------:R-:W-:Y:S01]  /*9680*/  MUFU.EX2 R202, R69 ;  /* 0x0000004500ca7308 */ /* 0x000fe20000000800 */
[----:B------:R-:W-:Y:S01]  /*9690*/  F2FP.BF16.PACK_AB R65, R180, R163 ;  /* 0x000000a3b441723e */ /* 0x000fe200000010ff */
[----:B-1----:R-:W1:Y:S03]  /*96a0*/  LDSM.16.MT88.4 R60, [R228+0x1100] ;  /* 0x00110000e43c783b */ /* 0x002e660000004200 */
[C---:B------:R-:W-:Y:S05]  /*96b0*/  HMMA.16816.F32.BF16 R48, R136.reuse, R66, R48 ;  /* 0x000000428830723c */ /* 0x040fea0000041830 */
[----:B------:R-:W-:Y:S02]  /*96c0*/  MUFU.EX2 R177, R70 ;  /* 0x0000004600b17308 */ /* 0x000fe40000000800 */
[----:B------:R-:W-:Y:S01]  /*96d0*/  F2FP.BF16.PACK_AB R66, R227, R226 ;  /* 0x000000e2e342723e */ /* 0x000fe200000010ff */
[-C--:B----4-:R-:W-:Y:S04]  /*96e0*/  HMMA.16816.F32.BF16 R116, R136, R56.reuse, R116 ;  /* 0x000000388874723c */ /* 0x090fe80000041874 */
[----:B------:R-:W-:Y:S03]  /*96f0*/  F2FP.BF16.PACK_AB R67, R224, R222 ;  /* 0x000000dee043723e */ /* 0x000fe600000010ff */
[----:B------:R2:W-:Y:S01]  /*9700*/  MUFU.EX2 R200, R71 ;  /* 0x0000004700c87308 */ /* 0x0005e20000000800 */
[C---:B------:R-:W-:Y:S07]  /*9710*/  HMMA.16816.F32.BF16 R120, R140.reuse, R56, R120 ;  /* 0x000000388c78723c */ /* 0x040fee0000041878 */
[----:B------:R-:W-:Y:S01]  /*9720*/  F2FP.BF16.PACK_AB R56, R162, R186 ;  /* 0x000000baa238723e */ /* 0x000fe200000010ff */
[-C--:B------:R-:W-:Y:S01]  /*9730*/  HMMA.16816.F32.BF16 R52, R140, R58.reuse, R52 ;  /* 0x0000003a8c34723c */ /* 0x080fe20000041834 */
[----:B------:R-:W-:Y:S03]  /*9740*/  MUFU.EX2 R176, R72 ;  /* 0x0000004800b07308 */ /* 0x000fe60000000800 */
[----:B------:R-:W-:Y:S03]  /*9750*/  F2FP.BF16.PACK_AB R57, R161, R187 ;  /* 0x000000bba139723e */ /* 0x000fe600000010ff */
[----:B------:R-:W-:Y:S01]  /*9760*/  MOV R143, R167 ;  /* 0x000000a7008f7202 */ /* 0x000fe20000000f00 */
[----:B------:R-:W-:Y:S01]  /*9770*/  HMMA.16816.F32.BF16 R124, R136, R58, R124 ;  /* 0x0000003a887c723c */ /* 0x000fe2000004187c */
[----:B------:R-:W-:Y:S02]  /*9780*/  LDSM.16.MT88.4 R136, [R229+0x1100] ;  /* 0x00110000e588783b */ /* 0x000fe40000004200 */
[----:B------:R-:W4:Y:S01]  /*9790*/  MUFU.EX2 R195, R73 ;  /* 0x0000004900c37308 */ /* 0x000f220000000800 */
[----:B------:R-:W-:Y:S01]  /*97a0*/  MOV R142, R166 ;  /* 0x000000a6008e7202 */ /* 0x000fe20000000f00 */
[----:B------:R-:W-:Y:S01]  /*97b0*/  FADD.FTZ R0, R143, R0 ;  /* 0x000000008f007221 */ /* 0x000fe20000010000 */
[----:B------:R-:W-:Y:S02]  /*97c0*/  MOV R141, R165 ;  /* 0x000000a5008d7202 */ /* 0x000fe40000000f00 */
[----:B------:R-:W-:Y:S01]  /*97d0*/  F2FP.BF16.PACK_AB R58, R181, R155 ;  /* 0x0000009bb53a723e */ /* 0x000fe200000010ff */
[----:B--2---:R-:W2:Y:S03]  /*97e0*/  LDSM.16.MT88.4 R68, [R231+0x1100] ;  /* 0x00110000e744783b */ /* 0x004ea60000004200 */
[----:B------:R-:W-:Y:S01]  /*97f0*/  F2FP.BF16.PACK_AB R59, R182, R154 ;  /* 0x0000009ab63b723e */ /* 0x000fe200000010ff */
[----:B------:R-:W-:Y:S01]  /*9800*/  MUFU.EX2 R194, R74 ;  /* 0x0000004a00c27308 */ /* 0x000fe20000000800 */
[----:B------:R-:W-:Y:S01]  /*9810*/  MOV R140, R164 ;  /* 0x000000a4008c7202 */ /* 0x000fe20000000f00 */
[----:B------:R-:W-:Y:S02]  /*9820*/  FADD.FTZ R0, R153, R0 ;  /* 0x0000000099007221 */ /* 0x000fe40000010000 */
[----:B------:R-:W-:Y:S02]  /*9830*/  LDSM.16.MT88.4 R164, [R231+0x3100] ;  /* 0x00310000e7a4783b */ /* 0x000fe40000004200 */
[-C--:B-1----:R-:W-:Y:S04]  /*9840*/  HMMA.16816.F32.BF16 R4, R56, R60.reuse, R4 ;  /* 0x0000003c3804723c */ /* 0x082fe80000041804 */
[----:B------:R1:W1:Y:S01]  /*9850*/  MUFU.EX2 R193, R75 ;  /* 0x0000004b00c17308 */ /* 0x0002620000000800 */
[----:B------:R-:W-:Y:S03]  /*9860*/  FADD.FTZ R0, R252, R0 ;  /* 0x00000000fc007221 */ /* 0x000fe60000010000 */
[C---:B------:R-:W-:Y:S06]  /*9870*/  HMMA.16816.F32.BF16 R8, R64.reuse, R60, R8 ;  /* 0x0000003c4008723c */ /* 0x040fec0000041808 */
[----:B------:R-:W-:Y:S02]  /*9880*/  MUFU.EX2 R192, R76 ;  /* 0x0000004c00c07308 */ /* 0x000fe40000000800 */
[-C--:B------:R-:W-:Y:S08]  /*9890*/  HMMA.16816.F32.BF16 R12, R64, R62.reuse, R12 ;  /* 0x0000003e400c723c */ /* 0x080ff0000004180c */
[C---:B------:R-:W-:Y:S01]  /*98a0*/  HMMA.16816.F32.BF16 R16, R56.reuse, R62, R16 ;  /* 0x0000003e3810723c */ /* 0x040fe20000041810 */
[----:B------:R-:W4:Y:S01]  /*98b0*/  LDSM.16.MT88.4 R60, [R230+0x1100] ;  /* 0x00110000e63c783b */ /* 0x000f220000004200 */
[----:B------:R-:W3:Y:S06]  /*98c0*/  MUFU.EX2 R191, R77 ;  /* 0x0000004d00bf7308 */ /* 0x000eec0000000800 */
[-C--:B--2---:R-:W-:Y:S01]  /*98d0*/  HMMA.16816.F32.BF16 R20, R56, R68.reuse, R20 ;  /* 0x000000443814723c */ /* 0x084fe20000041814 */
[----:B-1----:R-:W-:Y:S03]  /*98e0*/  LDSM.16.MT88.4 R72, [R229+0x1900] ;  /* 0x00190000e548783b */ /* 0x002fe60000004200 */
[----:B------:R-:W-:Y:S04]  /*98f0*/  MUFU.EX2 R190, R78 ;  /* 0x0000004e00be7308 */ /* 0x000fe80000000800 */
[C---:B------:R-:W-:Y:S06]  /*9900*/  HMMA.16816.F32.BF16 R24, R64.reuse, R68, R24 ;  /* 0x000000444018723c */ /* 0x040fec0000041818 */
[----:B------:R-:W-:Y:S02]  /*9910*/  MUFU.EX2 R196, R83 ;  /* 0x0000005300c47308 */ /* 0x000fe40000000800 */
[-C--:B------:R-:W-:Y:S08]  /*9920*/  HMMA.16816.F32.BF16 R28, R64, R70.reuse, R28 ;  /* 0x00000046401c723c */ /* 0x080ff0000004181c */
[C---:B------:R-:W-:Y:S01]  /*9930*/  HMMA.16816.F32.BF16 R32, R56.reuse, R70, R32 ;  /* 0x000000463820723c */ /* 0x040fe20000041820 */
[----:B------:R-:W1:Y:S01]  /*9940*/  LDSM.16.MT88.4 R68, [R228+0x1900] ;  /* 0x00190000e444783b */ /* 0x000e620000004200 */
[----:B------:R2:W-:Y:S06]  /*9950*/  MUFU.EX2 R83, R79 ;  /* 0x0000004f00537308 */ /* 0x0005ec0000000800 */
[-C--:B------:R-:W-:Y:S04]  /*9960*/  HMMA.16816.F32.BF16 R36, R56, R136.reuse, R36 ;  /* 0x000000883824723c */ /* 0x080fe80000041824 */
[----:B------:R-:W-:Y:S04]  /*9970*/  MUFU.EX2 R189, R189 ;  /* 0x000000bd00bd7308 */ /* 0x000fe80000000800 */
[C---:B------:R-:W-:Y:S06]  /*9980*/  HMMA.16816.F32.BF16 R40, R64.reuse, R136, R40 ;  /* 0x000000884028723c */ /* 0x040fec0000041828 */
[----:B------:R-:W-:Y:S02]  /*9990*/  MUFU.EX2 R199, R80 ;  /* 0x0000005000c77308 */ /* 0x000fe40000000800 */
[-C--:B------:R-:W-:Y:S01]  /*99a0*/  HMMA.16816.F32.BF16 R44, R64, R138.reuse, R44 ;  /* 0x0000008a402c723c */ /* 0x080fe2000004182c */
[----:B--2---:R-:W-:Y:S07]  /*99b0*/  LDSM.16.MT88.4 R76, [R230+0x1900] ;  /* 0x00190000e64c783b */ /* 0x004fee0000004200 */
[C---:B------:R-:W-:Y:S01]  /*99c0*/  HMMA.16816.F32.BF16 R48, R56.reuse, R138, R48 ;  /* 0x0000008a3830723c */ /* 0x040fe20000041830 */
[----:B------:R-:W2:Y:S07]  /*99d0*/  MUFU.EX2 R198, R81 ;  /* 0x0000005100c67308 */ /* 0x000eae0000000800 */
[-C--:B----4-:R-:W-:Y:S03]  /*99e0*/  HMMA.16816.F32.BF16 R116, R56, R60.reuse, R116 ;  /* 0x0000003c3874723c */ /* 0x090fe60000041874 */
[----:B------:R-:W4:Y:S05]  /*99f0*/  MUFU.EX2 R197, R82 ;  /* 0x0000005200c57308 */ /* 0x000f2a0000000800 */
[C---:B------:R-:W-:Y:S05]  /*9a00*/  HMMA.16816.F32.BF16 R120, R64.reuse, R60, R120 ;  /* 0x0000003c4078723c */ /* 0x040fea0000041878 */
[----:B------:R-:W-:Y:S02]  /*9a10*/  MUFU.EX2 R114, R114 ;  /* 0x0000007200727308 */ /* 0x000fe40000000800 */
[----:B---3--:R-:W-:Y:S01]  /*9a20*/  F2FP.BF16.PACK_AB R60, R175, R169 ;  /* 0x000000a9af3c723e */ /* 0x008fe200000010ff */
[-C--:B------:R-:W-:Y:S01]  /*9a30*/  HMMA.16816.F32.BF16 R52, R64, R62.reuse, R52 ;  /* 0x0000003e4034723c */ /* 0x080fe20000041834 */
[----:B------:R-:W3:Y:S03]  /*9a40*/  LDSM.16.MT88.4 R64, [R231+0x1900] ;  /* 0x00190000e740783b */ /* 0x000ee60000004200 */
[----:B------:R-:W-:Y:S03]  /*9a50*/  F2FP.BF16.PACK_AB R61, R174, R168 ;  /* 0x000000a8ae3d723e */ /* 0x000fe600000010ff */
[----:B------:R-:W-:Y:S01]  /*9a60*/  MUFU.EX2 R107, R107 ;  /* 0x0000006b006b7308 */ /* 0x000fe20000000800 */
[----:B------:R-:W-:Y:S07]  /*9a70*/  HMMA.16816.F32.BF16 R124, R56, R62, R124 ;  /* 0x0000003e387c723c */ /* 0x000fee000004187c */
[----:B------:R-:W-:Y:S02]  /*9a80*/  F2FP.BF16.PACK_AB R56, R171, R219 ;  /* 0x000000dbab38723e */ /* 0x000fe400000010ff */
[----:B------:R-:W-:Y:S01]  /*9a90*/  F2FP.BF16.PACK_AB R57, R215, R170 ;  /* 0x000000aad739723e */ /* 0x000fe200000010ff */
[----:B------:R-:W-:Y:S02]  /*9aa0*/  MUFU.EX2 R110, R110 ;  /* 0x0000006e006e7308 */ /* 0x000fe40000000800 */
[----:B------:R-:W-:Y:S02]  /*9ab0*/  F2FP.BF16.PACK_AB R58, R213, R212 ;  /* 0x000000d4d53a723e */ /* 0x000fe400000010ff */
[----:B------:R-:W-:Y:S02]  /*9ac0*/  F2FP.BF16.PACK_AB R59, R211, R210 ;  /* 0x000000d2d33b723e */ /* 0x000fe400000010ff */
[----:B------:R-:W-:Y:S02]  /*9ad0*/  F2FP.BF16.PACK_AB R62, R206, R173 ;  /* 0x000000adce3e723e */ /* 0x000fe400000010ff */
[----:B------:R-:W-:Y:S02]  /*9ae0*/  F2FP.BF16.PACK_AB R63, R179, R172 ;  /* 0x000000acb33f723e */ /* 0x000fe400000010ff */
[----:B------:R-:W-:Y:S01]  /*9af0*/  MUFU.EX2 R88, R88 ;  /* 0x0000005800587308 */ /* 0x000fe20000000800 */
[-C--:B-1----:R-:W-:Y:S08]  /*9b00*/  HMMA.16816.F32.BF16 R4, R56, R68.reuse, R4 ;  /* 0x000000443804723c */ /* 0x082ff00000041804 */
[C---:B------:R-:W-:Y:S01]  /*9b10*/  HMMA.16816.F32.BF16 R8, R60.reuse, R68, R8 ;  /* 0x000000443c08723c */ /* 0x040fe20000041808 */
[----:B------:R-:W-:Y:S07]  /*9b20*/  MUFU.EX2 R89, R89 ;  /* 0x0000005900597308 */ /* 0x000fee0000000800 */
[-C--:B------:R-:W-:Y:S03]  /*9b30*/  HMMA.16816.F32.BF16 R12, R60, R70.reuse, R12 ;  /* 0x000000463c0c723c */ /* 0x080fe6000004180c */
[----:B------:R-:W-:Y:S05]  /*9b40*/  MUFU.EX2 R90, R90 ;  /* 0x0000005a005a7308 */ /* 0x000fea0000000800 */
[C---:B------:R-:W-:Y:S01]  /*9b50*/  HMMA.16816.F32.BF16 R16, R56.reuse, R70, R16 ;  /* 0x000000463810723c */ /* 0x040fe20000041810 */
[----:B------:R-:W-:Y:S04]  /*9b60*/  LDSM.16.MT88.4 R68, [R231+0x2100] ;  /* 0x00210000e744783b */ /* 0x000fe80000004200 */
[----:B------:R-:W-:Y:S03]  /*9b70*/  MUFU.EX2 R91, R91 ;  /* 0x0000005b005b7308 */ /* 0x000fe60000000800 */
[-C--:B---3--:R-:W-:Y:S07]  /*9b80*/  HMMA.16816.F32.BF16 R20, R56, R64.reuse, R20 ;  /* 0x000000403814723c */ /* 0x088fee0000041814 */
[----:B------:R-:W-:Y:S01]  /*9b90*/  MUFU.EX2 R92, R92 ;  /* 0x0000005c005c7308 */ /* 0x000fe20000000800 */
[C---:B------:R-:W-:Y:S08]  /*9ba0*/  HMMA.16816.F32.BF16 R24, R60.reuse, R64, R24 ;  /* 0x000000403c18723c */ /* 0x040ff00000041818 */
[-C--:B------:R-:W-:Y:S01]  /*9bb0*/  HMMA.16816.F32.BF16 R28, R60, R66.reuse, R28 ;  /* 0x000000423c1c723c */ /* 0x080fe2000004181c */
[----:B------:R-:W-:Y:S07]  /*9bc0*/  MUFU.EX2 R93, R93 ;  /* 0x0000005d005d7308 */ /* 0x000fee0000000800 */
[C---:B------:R-:W-:Y:S01]  /*9bd0*/  HMMA.16816.F32.BF16 R32, R56.reuse, R66, R32 ;  /* 0x000000423820723c */ /* 0x040fe20000041820 */
[----:B------:R-:W1:Y:S02]  /*9be0*/  LDSM.16.MT88.4 R64, [R228+0x2100] ;  /* 0x00210000e440783b */ /* 0x000e640000004200 */
[----:B------:R-:W-:Y:S01]  /*9bf0*/  MUFU.EX2 R94, R94 ;  /* 0x0000005e005e7308 */ /* 0x000fe20000000800 */
[----:B------:R-:W-:Y:S01]  /*9c00*/  FFMA.FTZ R129, R129, R149, R204 ;  /* 0x0000009581817223 */ /* 0x000fe200000100cc */
[----:B------:R-:W-:Y:S03]  /*9c10*/  MOV R204, R187 ;  /* 0x000000bb00cc7202 */ /* 0x000fe60000000f00 */
[-C--:B------:R-:W-:Y:S01]  /*9c20*/  HMMA.16816.F32.BF16 R36, R56, R72.reuse, R36 ;  /* 0x000000483824723c */ /* 0x080fe20000041824 */
[----:B------:R-:W-:Y:S03]  /*9c30*/  LDSM.16.MT88.4 R148, [R228+0x3100] ;  /* 0x00310000e494783b */ /* 0x000fe60000004200 */
[----:B------:R-:W-:Y:S01]  /*9c40*/  FADD.FTZ R129, R209, R129 ;  /* 0x00000081d1817221 */ /* 0x000fe20000010000 */
[----:B------:R-:W-:Y:S03]  /*9c50*/  MUFU.EX2 R95, R95 ;  /* 0x0000005f005f7308 */ /* 0x000fe60000000800 */
[C---:B------:R-:W-:Y:S07]  /*9c60*/  HMMA.16816.F32.BF16 R40, R60.reuse, R72, R40 ;  /* 0x000000483c28723c */ /* 0x040fee0000041828 */
[----:B------:R-:W-:Y:S01]  /*9c70*/  MUFU.EX2 R103, R103 ;  /* 0x0000006700677308 */ /* 0x000fe20000000800 */
[-C--:B------:R-:W-:Y:S08]  /*9c80*/  HMMA.16816.F32.BF16 R44, R60, R74.reuse, R44 ;  /* 0x0000004a3c2c723c */ /* 0x080ff0000004182c */
[C---:B------:R-:W-:Y:S01]  /*9c90*/  HMMA.16816.F32.BF16 R48, R56.reuse, R74, R48 ;  /* 0x0000004a3830723c */ /* 0x040fe20000041830 */
[----:B------:R-:W3:Y:S01]  /*9ca0*/  LDSM.16.MT88.4 R72, [R229+0x2100] ;  /* 0x00210000e548783b */ /* 0x000ee20000004200 */
[----:B------:R-:W-:Y:S06]  /*9cb0*/  MUFU.EX2 R104, R104 ;  /* 0x0000006800687308 */ /* 0x000fec0000000800 */
[-C--:B------:R-:W-:Y:S04]  /*9cc0*/  HMMA.16816.F32.BF16 R116, R56, R76.reuse, R116 ;  /* 0x0000004c3874723c */ /* 0x080fe80000041874 */
[----:B------:R-:W-:Y:S04]  /*9cd0*/  MUFU.EX2 R105, R105 ;  /* 0x0000006900697308 */ /* 0x000fe80000000800 */
[C---:B------:R-:W-:Y:S06]  /*9ce0*/  HMMA.16816.F32.BF16 R120, R60.reuse, R76, R120 ;  /* 0x0000004c3c78723c */ /* 0x040fec0000041878 */
[----:B------:R-:W-:Y:S02]  /*9cf0*/  MUFU.EX2 R106, R106 ;  /* 0x0000006a006a7308 */ /* 0x000fe40000000800 */
[-C--:B------:R-:W-:Y:S07]  /*9d00*/  HMMA.16816.F32.BF16 R52, R60, R78.reuse, R52 ;  /* 0x0000004e3c34723c */ /* 0x080fee0000041834 */
[----:B------:R-:W-:Y:S01]  /*9d10*/  F2FP.BF16.PACK_AB R60, R195, R176 ;  /* 0x000000b0c33c723e */ /* 0x000fe200000010ff */
[----:B------:R-:W-:Y:S01]  /*9d20*/  HMMA.16816.F32.BF16 R124, R56, R78, R124 ;  /* 0x0000004e387c723c */ /* 0x000fe2000004187c */
[----:B------:R-:W3:Y:S01]  /*9d30*/  LDSM.16.MT88.4 R76, [R230+0x2100] ;  /* 0x00210000e64c783b */ /* 0x000ee20000004200 */
[----:B------:R-:W-:Y:S02]  /*9d40*/  MUFU.EX2 R108, R108 ;  /* 0x0000006c006c7308 */ /* 0x000fe40000000800 */
[----:B------:R-:W-:Y:S02]  /*9d50*/  F2FP.BF16.PACK_AB R61, R193, R194 ;  /* 0x000000c2c13d723e */ /* 0x000fe400000010ff */
[----:B------:R-:W-:Y:S02]  /*9d60*/  F2FP.BF16.PACK_AB R62, R191, R192 ;  /* 0x000000c0bf3e723e */ /* 0x000fe400000010ff */
[----:B------:R-:W-:Y:S04]  /*9d70*/  F2FP.BF16.PACK_AB R56, R202, R178 ;  /* 0x000000b2ca38723e */ /* 0x000fe800000010ff */
[----:B------:R-:W-:Y:S01]  /*9d80*/  F2FP.BF16.PACK_AB R57, R200, R177 ;  /* 0x000000b1c839723e */ /* 0x000fe200000010ff */
[----:B------:R-:W3:Y:S01]  /*9d90*/  MUFU.EX2 R134, R134 ;  /* 0x0000008600867308 */ /* 0x000ee20000000800 */
[----:B--2---:R-:W-:Y:S02]  /*9da0*/  F2FP.BF16.PACK_AB R58, R198, R199 ;  /* 0x000000c7c63a723e */ /* 0x004fe400000010ff */
[----:B----4-:R-:W-:Y:S02]  /*9db0*/  F2FP.BF16.PACK_AB R59, R196, R197 ;  /* 0x000000c5c43b723e */ /* 0x010fe400000010ff */
[----:B------:R-:W-:Y:S05]  /*9dc0*/  F2FP.BF16.PACK_AB R63, R83, R190 ;  /* 0x000000be533f723e */ /* 0x000fea00000010ff */
[-C--:B-1----:R-:W-:Y:S01]  /*9dd0*/  HMMA.16816.F32.BF16 R4, R56, R64.reuse, R4 ;  /* 0x000000403804723c */ /* 0x082fe20000041804 */
[----:B------:R-:W-:Y:S07]  /*9de0*/  MUFU.EX2 R84, R84 ;  /* 0x0000005400547308 */ /* 0x000fee0000000800 */
[C---:B------:R-:W-:Y:S03]  /*9df0*/  HMMA.16816.F32.BF16 R8, R60.reuse, R64, R8 ;  /* 0x000000403c08723c */ /* 0x040fe60000041808 */
[----:B------:R-:W1:Y:S01]  /*9e00*/  MUFU.EX2 R85, R85 ;  /* 0x0000005500557308 */ /* 0x000e620000000800 */
[----:B---3--:R-:W-:Y:S04]  /*9e10*/  F2FP.BF16.PACK_AB R186, R134, R108 ;  /* 0x0000006c86ba723e */ /* 0x008fe800000010ff */
[-C--:B------:R-:W-:Y:S05]  /*9e20*/  HMMA.16816.F32.BF16 R12, R60, R66.reuse, R12 ;  /* 0x000000423c0c723c */ /* 0x080fea000004180c */
[----:B------:R-:W-:Y:S03]  /*9e30*/  MUFU.EX2 R86, R86 ;  /* 0x0000005600567308 */ /* 0x000fe60000000800 */
[C---:B------:R-:W-:Y:S01]  /*9e40*/  HMMA.16816.F32.BF16 R16, R56.reuse, R66, R16 ;  /* 0x000000423810723c */ /* 0x040fe20000041810 */
[----:B------:R-:W2:Y:S06]  /*9e50*/  LDSM.16.MT88.4 R64, [R228+0x2900] ;  /* 0x00290000e440783b */ /* 0x000eac0000004200 */
[----:B------:R-:W3:Y:S01]  /*9e60*/  MUFU.EX2 R87, R87 ;  /* 0x0000005700577308 */ /* 0x000ee20000000800 */
[-C--:B------:R-:W-:Y:S08]  /*9e70*/  HMMA.16816.F32.BF16 R20, R56, R68.reuse, R20 ;  /* 0x000000443814723c */ /* 0x080ff00000041814 */
[C---:B------:R-:W-:Y:S01]  /*9e80*/  HMMA.16816.F32.BF16 R24, R60.reuse, R68, R24 ;  /* 0x000000443c18723c */ /* 0x040fe20000041818 */
[----:B------:R-:W-:Y:S07]  /*9e90*/  MUFU.EX2 R96, R96 ;  /* 0x0000006000607308 */ /* 0x000fee0000000800 */
[-C--:B------:R-:W-:Y:S03]  /*9ea0*/  HMMA.16816.F32.BF16 R28, R60, R70.reuse, R28 ;  /* 0x000000463c1c723c */ /* 0x080fe6000004181c */
[----:B------:R-:W4:Y:S05]  /*9eb0*/  MUFU.EX2 R97, R97 ;  /* 0x0000006100617308 */ /* 0x000f2a0000000800 */
[C---:B------:R-:W-:Y:S01]  /*9ec0*/  HMMA.16816.F32.BF16 R32, R56.reuse, R70, R32 ;  /* 0x000000463820723c */ /* 0x040fe20000041820 */
[----:B------:R-:W1:Y:S04]  /*9ed0*/  LDSM.16.MT88.4 R68, [R231+0x2900] ;  /* 0x00290000e744783b */ /* 0x000e680000004200 */
[----:B------:R-:W-:Y:S03]  /*9ee0*/  MUFU.EX2 R98, R98 ;  /* 0x0000006200627308 */ /* 0x000fe60000000800 */
[-C--:B------:R-:W-:Y:S07]  /*9ef0*/  HMMA.16816.F32.BF16 R36, R56, R72.reuse, R36 ;  /* 0x000000483824723c */ /* 0x080fee0000041824 */
[----:B------:R-:W1:Y:S01]  /*9f00*/  MUFU.EX2 R99, R99 ;  /* 0x0000006300637308 */ /* 0x000e620000000800 */
[C---:B------:R-:W-:Y:S08]  /*9f10*/  HMMA.16816.F32.BF16 R40, R60.reuse, R72, R40 ;  /* 0x000000483c28723c */ /* 0x040ff00000041828 */
[-C--:B------:R-:W-:Y:S01]  /*9f20*/  HMMA.16816.F32.BF16 R44, R60, R74.reuse, R44 ;  /* 0x0000004a3c2c723c */ /* 0x080fe2000004182c */
[----:B------:R-:W-:Y:S07]  /*9f30*/  MUFU.EX2 R100, R100 ;  /* 0x0000006400647308 */ /* 0x000fee0000000800 */
[C---:B------:R-:W-:Y:S01]  /*9f40*/  HMMA.16816.F32.BF16 R48, R56.reuse, R74, R48 ;  /* 0x0000004a3830723c */ /* 0x040fe20000041830 */
[----:B------:R-:W2:Y:S02]  /*9f50*/  LDSM.16.MT88.4 R72, [R229+0x2900] ;  /* 0x00290000e548783b */ /* 0x000ea40000004200 */
[----:B------:R-:W-:Y:S05]  /*9f60*/  MUFU.EX2 R101, R101 ;  /* 0x0000006500657308 */ /* 0x000fea0000000800 */
[-C--:B------:R-:W-:Y:S05]  /*9f70*/  HMMA.16816.F32.BF16 R116, R56, R76.reuse, R116 ;  /* 0x0000004c3874723c */ /* 0x080fea0000041874 */
[----:B------:R-:W-:Y:S03]  /*9f80*/  MUFU.EX2 R102, R102 ;  /* 0x0000006600667308 */ /* 0x000fe60000000800 */
[C---:B------:R-:W-:Y:S07]  /*9f90*/  HMMA.16816.F32.BF16 R120, R60.reuse, R76, R120 ;  /* 0x0000004c3c78723c */ /* 0x040fee0000041878 */
[----:B------:R-:W-:Y:S01]  /*9fa0*/  MUFU.EX2 R112, R112 ;  /* 0x0000007000707308 */ /* 0x000fe20000000800 */
[-C--:B------:R-:W-:Y:S07]  /*9fb0*/  HMMA.16816.F32.BF16 R52, R60, R78.reuse, R52 ;  /* 0x0000004e3c34723c */ /* 0x080fee0000041834 */
[----:B------:R-:W-:Y:S01]  /*9fc0*/  F2FP.BF16.PACK_AB R63, R95, R94 ;  /* 0x0000005e5f3f723e */ /* 0x000fe200000010ff */
[----:B------:R-:W-:Y:S01]  /*9fd0*/  HMMA.16816.F32.BF16 R124, R56, R78, R124 ;  /* 0x0000004e387c723c */ /* 0x000fe2000004187c */
[----:B------:R-:W2:Y:S01]  /*9fe0*/  LDSM.16.MT88.4 R76, [R230+0x2900] ;  /* 0x00290000e64c783b */ /* 0x000ea20000004200 */
[----:B------:R-:W-:Y:S02]  /*9ff0*/  MUFU.EX2 R188, R188 ;  /* 0x000000bc00bc7308 */ /* 0x000fe40000000800 */
[----:B------:R-:W-:Y:S02]  /*a000*/  FADD.FTZ R60, R221, R130 ;  /* 0x00000082dd3c7221 */ /* 0x000fe40000010000 */
[----:B------:R-:W-:Y:S01]  /*a010*/  FADD.FTZ R62, R218, R129 ;  /* 0x00000081da3e7221 */ /* 0x000fe20000010000 */
[----:B-1----:R-:W-:Y:S01]  /*a020*/  F2FP.BF16.PACK_AB R56, R85, R84 ;  /* 0x000000545538723e */ /* 0x002fe200000010ff */
[----:B------:R-:W-:Y:S01]  /*a030*/  FADD.FTZ R61, R217, R128 ;  /* 0x00000080d93d7221 */ /* 0x000fe20000010000 */
[----:B---3--:R-:W-:Y:S03]  /*a040*/  F2FP.BF16.PACK_AB R57, R87, R86 ;  /* 0x000000565739723e */ /* 0x008fe600000010ff */
[----:B----4-:R-:W-:Y:S01]  /*a050*/  F2FP.BF16.PACK_AB R58, R97, R96 ;  /* 0x00000060613a723e */ /* 0x010fe200000010ff */
[----:B------:R-:W-:Y:S01]  /*a060*/  FADD.FTZ R80, R220, R61 ;  /* 0x0000003ddc507221 */ /* 0x000fe20000010000 */
[----:B------:R-:W-:Y:S01]  /*a070*/  F2FP.BF16.PACK_AB R59, R99, R98 ;  /* 0x00000062633b723e */ /* 0x000fe200000010ff */
[----:B------:R-:W-:Y:S01]  /*a080*/  FADD.FTZ R82, R223, R60 ;  /* 0x0000003cdf527221 */ /* 0x000fe20000010000 */
[----:B------:R-:W-:Y:S01]  /*a090*/  F2FP.BF16.PACK_AB R60, R89, R88 ;  /* 0x00000058593c723e */ /* 0x000fe200000010ff */
[----:B------:R-:W-:Y:S01]  /*a0a0*/  FADD.FTZ R81, R225, R62 ;  /* 0x0000003ee1517221 */ /* 0x000fe20000010000 */
[----:B------:R-:W-:Y:S02]  /*a0b0*/  F2FP.BF16.PACK_AB R61, R91, R90 ;  /* 0x0000005a5b3d723e */ /* 0x000fe400000010ff */
[----:B------:R-:W-:Y:S01]  /*a0c0*/  F2FP.BF16.PACK_AB R62, R93, R92 ;  /* 0x0000005c5d3e723e */ /* 0x000fe200000010ff */
[-C--:B--2---:R-:W-:Y:S03]  /*a0d0*/  HMMA.16816.F32.BF16 R4, R56, R64.reuse, R4 ;  /* 0x000000403804723c */ /* 0x084fe60000041804 */
[----:B------:R-:W-:Y:S05]  /*a0e0*/  MOV R128, R131 ;  /* 0x0000008300807202 */ /* 0x000fea0000000f00 */
[C---:B------:R-:W-:Y:S01]  /*a0f0*/  HMMA.16816.F32.BF16 R8, R60.reuse, R64, R8 ;  /* 0x000000403c08723c */ /* 0x040fe20000041808 */
[----:B------:R1:W2:Y:S07]  /*a100*/  MUFU.EX2 R64, R3 ;  /* 0x0000000300407308 */ /* 0x0002ae0000000800 */
[-C--:B------:R-:W-:Y:S08]  /*a110*/  HMMA.16816.F32.BF16 R12, R60, R66.reuse, R12 ;  /* 0x000000423c0c723c */ /* 0x080ff0000004180c */
[C---:B------:R-:W-:Y:S08]  /*a120*/  HMMA.16816.F32.BF16 R16, R56.reuse, R66, R16 ;  /* 0x000000423810723c */ /* 0x040ff00000041810 */
[-C--:B------:R-:W-:Y:S04]  /*a130*/  HMMA.16816.F32.BF16 R20, R56, R68.reuse, R20 ;  /* 0x000000443814723c */ /* 0x080fe80000041814 */
[----:B-1----:R-:W-:Y:S01]  /*a140*/  FADD.FTZ R3, R142, R80 ;  /* 0x000000508e037221 */ /* 0x002fe20000010000 */
[----:B--2---:R-:W-:Y:S03]  /*a150*/  F2FP.BF16.PACK_AB R187, R64, R110 ;  /* 0x0000006e40bb723e */ /* 0x004fe600000010ff */
[C---:B------:R-:W-:Y:S04]  /*a160*/  HMMA.16816.F32.BF16 R24, R60.reuse, R68, R24 ;  /* 0x000000443c18723c */ /* 0x040fe80000041818 */
[----:B------:R-:W-:Y:S02]  /*a170*/  FADD.FTZ R3, R183, R3 ;  /* 0x00000003b7037221 */ /* 0x000fe40000010000 */
[----:B------:R-:W1:Y:S02]  /*a180*/  LDSM.16.MT88.4 R180, [R229+0x3100] ;  /* 0x00310000e5b4783b */ /* 0x000e640000004200 */
[-C--:B------:R-:W-:Y:S04]  /*a190*/  HMMA.16816.F32.BF16 R28, R60, R70.reuse, R28 ;  /* 0x000000463c1c723c */ /* 0x080fe8000004181c */
[----:B------:R-:W-:Y:S04]  /*a1a0*/  FADD.FTZ R3, R201, R3 ;  /* 0x00000003c9037221 */ /* 0x000fe80000010000 */
[C---:B------:R-:W-:Y:S08]  /*a1b0*/  HMMA.16816.F32.BF16 R32, R56.reuse, R70, R32 ;  /* 0x000000463820723c */ /* 0x040ff00000041820 */
[-C--:B------:R-:W-:Y:S08]  /*a1c0*/  HMMA.16816.F32.BF16 R36, R56, R72.reuse, R36 ;  /* 0x000000483824723c */ /* 0x080ff00000041824 */
[C---:B------:R-:W-:Y:S08]  /*a1d0*/  HMMA.16816.F32.BF16 R40, R60.reuse, R72, R40 ;  /* 0x000000483c28723c */ /* 0x040ff00000041828 */
[-C--:B------:R-:W-:Y:S08]  /*a1e0*/  HMMA.16816.F32.BF16 R44, R60, R74.reuse, R44 ;  /* 0x0000004a3c2c723c */ /* 0x080ff0000004182c */
[C---:B------:R-:W-:Y:S08]  /*a1f0*/  HMMA.16816.F32.BF16 R48, R56.reuse, R74, R48 ;  /* 0x0000004a3830723c */ /* 0x040ff00000041830 */
[-C--:B------:R-:W-:Y:S08]  /*a200*/  HMMA.16816.F32.BF16 R116, R56, R76.reuse, R116 ;  /* 0x0000004c3874723c */ /* 0x080ff00000041874 */
[C---:B------:R-:W-:Y:S08]  /*a210*/  HMMA.16816.F32.BF16 R120, R60.reuse, R76, R120 ;  /* 0x0000004c3c78723c */ /* 0x040ff00000041878 */
[-C--:B------:R-:W-:Y:S07]  /*a220*/  HMMA.16816.F32.BF16 R52, R60, R78.reuse, R52 ;  /* 0x0000004e3c34723c */ /* 0x080fee0000041834 */
[----:B------:R-:W-:Y:S01]  /*a230*/  FADD.FTZ R61, R140, R82 ;  /* 0x000000528c3d7221 */ /* 0x000fe20000010000 */
[----:B------:R-:W-:Y:S04]  /*a240*/  HMMA.16816.F32.BF16 R124, R56, R78, R124 ;  /* 0x0000004e387c723c */ /* 0x000fe8000004187c */
[----:B------:R-:W-:Y:S02]  /*a250*/  FADD.FTZ R60, R141, R81 ;  /* 0x000000518d3c7221 */ /* 0x000fe40000010000 */
[----:B------:R-:W-:Y:S01]  /*a260*/  FADD.FTZ R61, R185, R61 ;  /* 0x0000003db93d7221 */ /* 0x000fe20000010000 */
[----:B------:R-:W-:Y:S01]  /*a270*/  F2FP.BF16.PACK_AB R185, R107, R106 ;  /* 0x0000006a6bb9723e */ /* 0x000fe200000010ff */
[----:B------:R-:W-:Y:S01]  /*a280*/  FADD.FTZ R60, R184, R60 ;  /* 0x0000003cb83c7221 */ /* 0x000fe20000010000 */
[----:B------:R-:W-:Y:S03]  /*a290*/  F2FP.BF16.PACK_AB R184, R105, R104 ;  /* 0x0000006869b8723e */ /* 0x000fe600000010ff */
[----:B------:R-:W-:Y:S02]  /*a2a0*/  F2FP.BF16.PACK_AB R56, R101, R100 ;  /* 0x000000646538723e */ /* 0x000fe400000010ff */
[----:B------:R-:W-:Y:S02]  /*a2b0*/  F2FP.BF16.PACK_AB R57, R103, R102 ;  /* 0x000000666739723e */ /* 0x000fe400000010ff */
[----:B------:R-:W-:Y:S02]  /*a2c0*/  F2FP.BF16.PACK_AB R58, R188, R112 ;  /* 0x00000070bc3a723e */ /* 0x000fe400000010ff */
[----:B------:R-:W-:Y:S07]  /*a2d0*/  F2FP.BF16.PACK_AB R59, R189, R114 ;  /* 0x00000072bd3b723e */ /* 0x000fee00000010ff */
[-C--:B------:R-:W-:Y:S07]  /*a2e0*/  HMMA.16816.F32.BF16 R140, R56, R148.reuse, R4 ;  /* 0x00000094388c723c */ /* 0x080fee0000041804 */
        /* <DEDUP_REMOVED lines=60> */
[-C--:B--2---:R-:W-:Y:S03]  /*a6b0*/  HMMA.16816.F32.BF16 R116, R56, R4.reuse, R116 ;  /* 0x000000043874723c */ /* 0x084fe60000041874 */
        /* <DEDUP_REMOVED lines=40> */
[----:B------:R-:W-:Y:S01]  /*a940*/  MOV R134, R2 ;  /* 0x0000000200867202 */ /* 0x000fe20000000f00 */
[----:B------:R1:W-:Y:S01]  /*a950*/  STL [R1], R4 ;  /* 0x0000000401007387 */ /* 0x0003e20000100800 */
[----:B------:R-:W-:Y:S01]  /*a960*/  MOV R3, R132 ;  /* 0x0000008400037202 */ /* 0x000fe20000000f00 */
[----:B------:R-:W-:Y:S01]  /*a970*/  FADD.FTZ R251, R64, R0 ;  /* 0x0000000040fb7221 */ /* 0x000fe20000010000 */
[----:B------:R-:W-:Y:S01]  /*a980*/  MOV R0, R133 ;  /* 0x0000008500007202 */ /* 0x000fe20000000f00 */
[----:B-1---5:R-:W-:-:S05]  /*a990*/  @P2 BRA `(.L_x_801) ;  /* 0xffffc19000002947 */ /* 0x022fca000383ffff */
.L_x_800:
[----:B-1----:R-:W2:Y:S04]  /*a9a0*/  LDL.LU R4, [R1] ;  /* 0x0000000001047983 */ /* 0x002ea80000300800 */
[----:B------:R-:W1:Y:S04]  /*a9b0*/  SHFL.BFLY PT, R16, R250, 0x2, 0x1f ;  /* 0x0c401f00fa107f89 */ /* 0x000e6800000e0000 */
[----:B------:R-:W3:Y:S04]  /*a9c0*/  SHFL.BFLY PT, R10, R252, 0x2, 0x1f ;  /* 0x0c401f00fc0a7f89 */ /* 0x000ee800000e0000 */
[----:B------:R-:W4:Y:S04]  /*a9d0*/  SHFL.BFLY PT, R15, R251, 0x2, 0x1f ;  /* 0x0c401f00fb0f7f89 */ /* 0x000f2800000e0000 */
[----:B------:R-:W4:Y:S01]  /*a9e0*/  S2R R8, SR_TID.X ;  /* 0x0000000000087919 */ /* 0x000f220000002100 */
[----:B------:R-:W-:Y:S01]  /*a9f0*/  IMAD.MOV.U32 R57, RZ, RZ, c[0x0][0x4e8] ;  /* 0x00013a00ff397624 */ /* 0x000fe200078e00ff */
[----:B------:R-:W4:Y:S01]  /*aa00*/  S2UR UR7, SR_CTAID.Y ;  /* 0x00000000000779c3 */ /* 0x000f220000002600 */
[----:B------:R-:W-:Y:S01]  /*aa10*/  ULDC.64 UR4, c[0x0][0x490] ;  /* 0x0001240000047ab9 */ /* 0x000fe20000000a00 */
[----:B------:R-:W2:Y:S02]  /*aa20*/  LDL.LU R9, [R1+0x10] ;  /* 0x0000100001097983 */ /* 0x000ea40000300800 */
[----:B------:R-:W-:-:S02]  /*aa30*/  ISETP.NE.AND P0, PT, R57, 0x1, PT ;  /* 0x000000013900780c */ /* 0x000fc40003f05270 */
[----:B------:R-:W2:Y:S01]  /*aa40*/  LDL.LU R58, [R1+0x14] ;  /* 0x00001400013a7983 */ /* 0x000ea20000300800 */
[----:B-1----:R-:W-:-:S03]  /*aa50*/  FADD.FTZ R16, R16, R250 ;  /* 0x000000fa10107221 */ /* 0x002fc60000010000 */
[----:B------:R-:W2:Y:S01]  /*aa60*/  LDL.LU R59, [R1+0x8] ;  /* 0x00000800013b7983 */ /* 0x000ea20000300800 */
[----:B---3--:R-:W-:-:S03]  /*aa70*/  FADD.FTZ R10, R10, R252 ;  /* 0x000000fc0a0a7221 */ /* 0x008fc60000010000 */
[----:B------:R-:W1:Y:S01]  /*aa80*/  SHFL.BFLY PT, R5, R16, 0x1, 0x1f ;  /* 0x0c201f0010057f89 */ /* 0x000e6200000e0000 */
[----:B----4-:R-:W-:-:S03]  /*aa90*/  FADD.FTZ R15, R15, R251 ;  /* 0x000000fb0f0f7221 */ /* 0x010fc60000010000 */
[----:B------:R-:W3:Y:S01]  /*aaa0*/  SHFL.BFLY PT, R3, R10, 0x1, 0x1f ;  /* 0x0c201f000a037f89 */ /* 0x000ee200000e0000 */
[----:B------:R-:W-:-:S04]  /*aab0*/  SHF.R.S32.HI R54, RZ, 0x1f, R8 ;  /* 0x0000001fff367819 */ /* 0x000fc80000011408 */
[-C--:B------:R-:W-:Y:S01]  /*aac0*/  LEA.HI R22, R54, R8.reuse, RZ, 0x5 ;  /* 0x0000000836167211 */ /* 0x080fe200078f28ff */
[----:B-1----:R-:W-:Y:S01]  /*aad0*/  FADD.FTZ R16, R16, R5 ;  /* 0x0000000510107221 */ /* 0x002fe20000010000 */
[CC--:B------:R-:W-:Y:S02]  /*aae0*/  LEA.HI R5, R54.reuse, R8.reuse, RZ, 0x2 ;  /* 0x0000000836057211 */ /* 0x0c0fe400078f10ff */
[----:B------:R-:W-:Y:S01]  /*aaf0*/  LEA.HI R54, R54, R8, RZ, 0x3 ;  /* 0x0000000836367211 */ /* 0x000fe200078f18ff */
[----:B---3--:R-:W-:Y:S01]  /*ab00*/  FADD.FTZ R10, R10, R3 ;  /* 0x000000030a0a7221 */ /* 0x008fe20000010000 */
[----:B------:R-:W-:Y:S01]  /*ab10*/  FSETP.NE.FTZ.AND P4, PT, R16, RZ, PT ;  /* 0x000000ff1000720b */ /* 0x000fe20003f95000 */
[----:B------:R-:W-:Y:S01]  /*ab20*/  USHF.R.S32.HI UR6, URZ, 0x1f, UR7 ;  /* 0x0000001f3f067899 */ /* 0x000fe20008011407 */
[----:B------:R-:W-:Y:S02]  /*ab30*/  LOP3.LUT R7, R54, 0xfffffff8, RZ, 0xc0, !PT ;  /* 0xfffffff836077812 */ /* 0x000fe400078ec0ff */
[----:B------:R-:W-:-:S02]  /*ab40*/  FSETP.NE.FTZ.AND P2, PT, R10, RZ, PT ;  /* 0x000000ff0a00720b */ /* 0x000fc40003f55000 */
[----:B------:R-:W-:Y:S01]  /*ab50*/  LOP3.LUT R17, R5, 0xfffffffc, RZ, 0xc0, !PT ;  /* 0xfffffffc05117812 */ /* 0x000fe200078ec0ff */
[----:B------:R-:W-:Y:S01]  /*ab60*/  UIMAD UR8, UR6, UR4, URZ ;  /* 0x00000004060872a4 */ /* 0x000fe2000f8e023f */
[----:B------:R-:W-:Y:S02]  /*ab70*/  IMAD.IADD R55, R8, 0x1, -R7 ;  /* 0x0000000108377824 */ /* 0x000fe400078e0a07 */
[----:B------:R-:W-:Y:S01]  /*ab80*/  IADD3 R17, -R17, R8, RZ ;  /* 0x0000000811117210 */ /* 0x000fe20007ffe1ff */
        /* <DEDUP_REMOVED lines=10> */
[----:B------:R-:W-:-:S05]  /*ac30*/  MOV R7, UR11 ;  /* 0x0000000b00077c02 */ /* 0x000fca0008000f00 */
[----:B------:R-:W-:Y:S01]  /*ac40*/  IMAD.U32 R7, RZ, RZ, UR5 ;  /* 0x00000005ff077e24 */ /* 0x000fe2000f8e00ff */
[----:B------:R-:W1:Y:S04]  /*ac50*/  S2R R56, SR_CTAID.X ;  /* 0x0000000000387919 */ /* 0x000e680000002500 */
[----:B--2---:R-:W2:Y:S01]  /*ac60*/  SHFL.BFLY PT, R13, R4, 0x2, 0x1f ;  /* 0x0c401f00040d7f89 */ /* 0x004ea200000e0000 */
[----:B------:R-:W-:Y:S01]  /*ac70*/  @P0 IMAD.HI.U32 R3, R9, c[0x0][0x4ec], RZ ;  /* 0x00013b0009030a27 */ /* 0x000fe200078e00ff */
[----:B------:R-:W-:-:S03]  /*ac80*/  MOV R25, R9 ;  /* 0x0000000900197202 */ /* 0x000fc60000000f00 */
[----:B--2---:R-:W-:Y:S01]  /*ac90*/  FADD.FTZ R13, R13, R4 ;  /* 0x000000040d0d7221 */ /* 0x004fe20000010000 */
[----:B------:R-:W-:Y:S01]  /*aca0*/  @P0 SHF.R.U32.HI R25, RZ, c[0x0][0x4f0], R3 ;  /* 0x00013c00ff190a19 */ /* 0x000fe20000011603 */
[----:B------:R-:W2:Y:S04]  /*acb0*/  SHFL.BFLY PT, R4, R15, 0x1, 0x1f ;  /* 0x0c201f000f047f89 */ /* 0x000ea800000e0000 */
[----:B------:R-:W3:Y:S01]  /*acc0*/  SHFL.BFLY PT, R0, R13, 0x1, 0x1f ;  /* 0x0c201f000d007f89 */ /* 0x000ee200000e0000 */
[----:B------:R-:W-:-:S04]  /*acd0*/  IMAD.MOV R6, RZ, RZ, -R25 ;  /* 0x000000ffff067224 */ /* 0x000fc800078e0a19 */
[----:B------:R-:W-:Y:S02]  /*ace0*/  IMAD R49, R6, c[0x0][0x4e8], R9 ;  /* 0x00013a0006317a24 */ /* 0x000fe400078e0209 */
[----:B--2---:R-:W-:Y:S01]  /*acf0*/  FADD.FTZ R15, R15, R4 ;  /* 0x000000040f0f7221 */ /* 0x004fe20000010000 */
[----:B------:R-:W-:Y:S01]  /*ad00*/  LOP3.LUT R4, R22, 0xffffffe0, RZ, 0xc0, !PT ;  /* 0xffffffe016047812 */ /* 0x000fe200078ec0ff */
[----:B---3--:R-:W-:-:S04]  /*ad10*/  FADD.FTZ R13, R13, R0 ;  /* 0x000000000d0d7221 */ /* 0x008fc80000010000 */
[----:B------:R-:W-:Y:S02]  /*ad20*/  IMAD.IADD R3, R8, 0x1, -R4 ;  /* 0x0000000108037824 */ /* 0x000fe400078e0a04 */
[----:B------:R-:W-:Y:S01]  /*ad30*/  IMAD.MOV.U32 R0, RZ, RZ, RZ ;  /* 0x000000ffff007224 */ /* 0x000fe200078e00ff */
[----:B------:R-:W-:Y:S01]  /*ad40*/  FSETP.NE.FTZ.AND P3, PT, R13, RZ, PT ;  /* 0x000000ff0d00720b */ /* 0x000fe20003f75000 */
[----:B------:R-:W-:Y:S01]  /*ad50*/  IMAD.MOV.U32 R4, RZ, RZ, RZ ;  /* 0x000000ffff047224 */ /* 0x000fe200078e00ff */
[----:B------:R-:W-:Y:S02]  /*ad60*/  LOP3.LUT P6, RZ, R3, 0x3, RZ, 0xc0, !PT ;  /* 0x0000000303ff7812 */ /* 0x000fe400078cc0ff */
[----:B------:R-:W-:Y:S01]  /*ad70*/  MOV R3, RZ ;  /* 0x000000ff00037202 */ /* 0x000fe20000000f00 */
[----:B------:R-:W2:Y:S01]  /*ad80*/  @P4 MUFU.RCP R0, R16 ;  /* 0x0000001000004308 */ /* 0x000ea20000001000 */
[----:B------:R-:W-:-:S07]  /*ad90*/  FSETP.NE.FTZ.AND P1, PT, R15, RZ, PT ;  /* 0x000000ff0f00720b */ /* 0x000fce0003f35000 */
[----:B------:R-:W3:Y:S01]  /*ada0*/  @P2 MUFU.RCP R3, R10 ;  /* 0x0000000a00032308 */ /* 0x000ee20000001000 */
[----:B------:R-:W-:-:S07]  /*adb0*/  SHF.R.S32.HI R8, RZ, 0x2, R5 ;  /* 0x00000002ff087819 */ /* 0x000fce0000011405 */
[----:B------:R-:W4:Y:S01]  /*adc0*/  @P3 MUFU.RCP R4, R13 ;  /* 0x0000000d00043308 */ /* 0x000f220000001000 */
[C---:B--2---:R-:W-:Y:S02]  /*add0*/  FMUL.FTZ R141, R0.reuse, R141 ;  /* 0x0000008d008d7220 */ /* 0x044fe40000410000 */
        /* <DEDUP_REMOVED lines=33> */
[----:B------:R-:W2:Y:S03]  /*aff0*/  @P1 MUFU.RCP R0, R15 ;  /* 0x0000000f00001308 */ /* 0x000ea60000001000 */
[----:B------:R-:W-:Y:S01]  /*b000*/  LEA.HI R3, R3, R8, RZ, 0x3 ;  /* 0x0000000803037211 */ /* 0x000fe200078f18ff */
[----:B------:R-:W-:-:S04]  /*b010*/  IMAD.U32 R6, RZ, RZ, UR10 ;  /* 0x0000000aff067e24 */ /* 0x000fc8000f8e00ff */
[----:B------:R-:W3:Y:S01]  /*b020*/  @P1 MUFU.LG2 R15, R15 ;  /* 0x0000000f000f1308 */ /* 0x000ee20000000c00 */
[----:B------:R-:W-:Y:S01]  /*b030*/  LOP3.LUT R3, R3, 0xfffffff8, RZ, 0xc0, !PT ;  /* 0xfffffff803037812 */ /* 0x000fe200078ec0ff */
[C---:B----4-:R-:W-:Y:S02]  /*b040*/  FMUL.FTZ R143, R4.reuse, R143 ;  /* 0x0000008f048f7220 */ /* 0x050fe40000410000 */
        /* <DEDUP_REMOVED lines=20> */
[----:B------:R-:W4:Y:S01]  /*b190*/  @P3 MUFU.LG2 R13, R13 ;  /* 0x0000000d000d3308 */ /* 0x000f220000000c00 */
[C---:B--2---:R-:W-:Y:S01]  /*b1a0*/  FMUL.FTZ R139, R0.reuse, R139 ;  /* 0x0000008b008b7220 */ /* 0x044fe20000410000 */
        /* <DEDUP_REMOVED lines=17> */
[----:B------:R-:W2:Y:S01]  /*b2c0*/  @P2 MUFU.LG2 R10, R10 ;  /* 0x0000000a000a2308 */ /* 0x000ea20000000c00 */
[----:B------:R-:W-:Y:S02]  /*b2d0*/  @P2 IMAD.MOV.U32 R0, RZ, RZ, 0x3f317218 ;  /* 0x3f317218ff002424 */ /* 0x000fe400078e00ff */
[----:B------:R-:W-:Y:S02]  /*b2e0*/  IMAD.U32 R5, RZ, RZ, UR15 ;  /* 0x0000000fff057e24 */ /* 0x000fe4000f8e00ff */
[----:B------:R-:W-:Y:S02]  /*b2f0*/  @P4 FMUL.FTZ R14, R4, c[0x0][0x2d0] ;  /* 0x0000b400040e4a20 */ /* 0x000fe40000410000 */
[----:B------:R-:W-:Y:S02]  /*b300*/  @P3 FMUL.FTZ R5, R3, c[0x0][0x2d0] ;  /* 0x0000b40003053a20 */ /* 0x000fe40000410000 */
[----:B---3--:R-:W-:-:S02]  /*b310*/  @P1 FMUL.FTZ R4, R15, 0.69314718246459960938 ;  /* 0x3f3172180f041820 */ /* 0x008fc40000410000 */
[----:B------:R-:W-:Y:S01]  /*b320*/  @P2 FMUL.FTZ R3, R0, c[0x0][0x2d0] ;  /* 0x0000b40000032a20 */ /* 0x000fe20000410000 */
[----:B------:R-:W3:Y:S01]  /*b330*/  S2R R15, SR_CTAID.Z ;  /* 0x00000000000f7919 */ /* 0x000ee20000002700 */
[----:B------:R-:W-:-:S04]  /*b340*/  @P1 FMUL.FTZ R0, R11, c[0x0][0x2d0] ;  /* 0x0000b4000b001a20 */ /* 0x000fc80000410000 */
[----:B------:R-:W-:Y:S01]  /*b350*/  @P1 FFMA.FTZ R53, R0, R2, R4 ;  /* 0x0000000200351223 */ /* 0x000fe20000010004 */
[----:B------:R-:W-:Y:S01]  /*b360*/  SHF.R.S32.HI R0, RZ, 0x5, R22 ;  /* 0x00000005ff007819 */ /* 0x000fe20000011416 */
[----:B----4-:R-:W-:-:S03]  /*b370*/  @P3 FMUL.FTZ R13, R13, 0.69314718246459960938 ;  /* 0x3f3172180d0d3820 */ /* 0x010fc60000410000 */
[----:B------:R-:W-:Y:S01]  /*b380*/  SHF.R.S32.HI R2, RZ, 0x1f, R0 ;  /* 0x0000001fff027819 */ /* 0x000fe20000011400 */
[----:B--2---:R-:W-:Y:S02]  /*b390*/  @P2 FMUL.FTZ R10, R10, 0.69314718246459960938 ;  /* 0x3f3172180a0a2820 */ /* 0x004fe40000410000 */
[----:B------:R-:W-:Y:S01]  /*b3a0*/  @P3 FFMA.FTZ R51, R5, R132, R13 ;  /* 0x0000008405333223 */ /* 0x000fe2000001000d */
[----:B------:R-:W-:Y:S02]  /*b3b0*/  LEA.HI R2, R2, R0, RZ, 0x2 ;  /* 0x0000000002027211 */ /* 0x000fe400078f10ff */
[----:B------:R-:W-:Y:S01]  /*b3c0*/  LEA.HI R5, R17, R17, RZ, 0x1 ;  /* 0x0000001111057211 */ /* 0x000fe200078f08ff */
[----:B------:R-:W-:Y:S01]  /*b3d0*/  @P2 FFMA.FTZ R50, R3, R131, R10 ;  /* 0x0000008303322223 */ /* 0x000fe2000001000a */
[----:B------:R-:W-:Y:S02]  /*b3e0*/  LOP3.LUT R3, R2, 0xffffffc, RZ, 0xc0, !PT ;  /* 0x0ffffffc02037812 */ /* 0x000fe400078ec0ff */
[----:B------:R-:W-:-:S03]  /*b3f0*/  LOP3.LUT R2, R5, 0x1ffffffe, RZ, 0xc0, !PT ;  /* 0x1ffffffe05027812 */ /* 0x000fc600078ec0ff */
[----:B------:R-:W-:Y:S01]  /*b400*/  IMAD.IADD R13, R0, 0x1, -R3 ;  /* 0x00000001000d7824 */ /* 0x000fe200078e0a03 */
[----:B------:R-:W-:Y:S01]  /*b410*/  IADD3 R11, R17, -R2, RZ ;  /* 0x80000002110b7210 */ /* 0x000fe20007ffe0ff */
[----:B---3--:R-:W-:Y:S01]  /*b420*/  IMAD.WIDE.U32 R2, R15, c[0x0][0x3f0], R6 ;  /* 0x0000fc000f027a25 */ /* 0x008fe200078e0006 */
[----:B------:R-:W-:Y:S02]  /*b430*/  SHF.R.S32.HI R7, RZ, 0x2, R58 ;  /* 0x00000002ff077819 */ /* 0x000fe4000001143a */
[----:B------:R-:W2:Y:S01]  /*b440*/  LDL R58, [R1+0xc] ;  /* 0x00000c00013a7983 */ /* 0x000ea20000100800 */
[----:B------:R-:W3:Y:S01]  /*b450*/  @P4 MUFU.LG2 R16, R16 ;  /* 0x0000001000104308 */ /* 0x000ee20000000c00 */
[----:B------:R-:W-:Y:S01]  /*b460*/  IMAD.MOV.U32 R52, RZ, RZ, -0x800000 ;  /* 0xff800000ff347424 */ /* 0x000fe200078e00ff */
[----:B------:R-:W-:Y:S02]  /*b470*/  SHF.R.S32.HI R4, RZ, 0x1f, R15 ;  /* 0x0000001fff047819 */ /* 0x000fe4000001140f */
[----:B------:R-:W-:-:S03]  /*b480*/  LOP3.LUT R6, R12, 0x1, RZ, 0xc0, !PT ;  /* 0x000000010c067812 */ /* 0x000fc600078ec0ff */
[----:B------:R-:W-:Y:S02]  /*b490*/  IMAD R48, R4, c[0x0][0x498], RZ ;  /* 0x0001260004307a24 */ /* 0x000fe400078e02ff */
[----:B---3--:R-:W-:-:S04]  /*b4a0*/  @P4 FMUL.FTZ R16, R16, 0.69314718246459960938 ;  /* 0x3f31721810104820 */ /* 0x008fc80000410000 */
[----:B------:R-:W-:Y:S02]  /*b4b0*/  @P4 FFMA.FTZ R52, R14, R133, R16 ;  /* 0x000000850e344223 */ /* 0x000fe40000010010 */
[----:B------:R-:W-:Y:S02]  /*b4c0*/  IMAD R14, R0, 0x200, R17 ;  /* 0x00000200000e7824 */ /* 0x000fe400078e0211 */
[----:B------:R-:W-:Y:S02]  /*b4d0*/  IMAD.SHL.U32 R0, R5, 0x20, RZ ;  /* 0x0000002005007824 */ /* 0x000fe400078e00ff */
[----:B------:R-:W-:Y:S02]  /*b4e0*/  IMAD R10, R4, c[0x0][0x3f0], RZ ;  /* 0x0000fc00040a7a24 */ /* 0x000fe400078e02ff */
[----:B------:R-:W-:Y:S01]  /*b4f0*/  IMAD.SHL.U32 R4, R12, 0x40, RZ ;  /* 0x000000400c047824 */ /* 0x000fe200078e00ff */
[----:B------:R-:W-:Y:S02]  /*b500*/  LOP3.LUT R5, R0, 0xffffffc0, RZ, 0xc0, !PT ;  /* 0xffffffc000057812 */ /* 0x000fe400078ec0ff */
[----:B------:R-:W-:-:S02]  /*b510*/  R2P PR, R12, 0x6 ;  /* 0x000000060c007804 */ /* 0x000fc40000000000 */
        /* <DEDUP_REMOVED lines=8> */
[----:B-1----:R-:W-:Y:S01]  /*b5a0*/  IMAD R0, R56, 0x80, R0 ;  /* 0x0000008038007824 */ /* 0x002fe200078e0200 */
        /* <DEDUP_REMOVED lines=38> */
[----:B------:R-:W-:Y:S01]  /*b810*/  BAR.SYNC.DEFER_BLOCKING 0x1, 0x80 ;  /* 0x0042000000007b1d */ /* 0x000fe20000010000 */
[----:B------:R-:W-:Y:S01]  /*b820*/  IMAD.MOV.U32 R16, RZ, RZ, 0x20 ;  /* 0x00000020ff107424 */ /* 0x000fe200078e00ff */
[----:B------:R-:W-:Y:S01]  /*b830*/  F2FP.BF16.PACK_AB R19, R143, R19 ;  /* 0x000000138f13723e */ /* 0x000fe200000010ff */
[----:B------:R-:W-:Y:S01]  /*b840*/  IMAD.WIDE.U32 R2, R49, c[0x0][0x3d8], R2 ;  /* 0x0000f60031027a25 */ /* 0x000fe200078e0002 */
[----:B------:R-:W-:Y:S02]  /*b850*/  F2FP.BF16.PACK_AB R21, R149, R21 ;  /* 0x000000159515723e */ /* 0x000fe400000010ff */
[----:B------:R-:W-:-:S02]  /*b860*/  IADD3 R6, R0, R15, RZ ;  /* 0x0000000f00067210 */ /* 0x000fc40007ffe0ff */
[----:B------:R-:W-:Y:S02]  /*b870*/  F2FP.BF16.PACK_AB R20, R151, R20 ;  /* 0x000000149714723e */ /* 0x000fe400000010ff */
[----:B------:R-:W-:Y:S02]  /*b880*/  IADD3.X R9, R7, R17, R48, P0, !PT ;  /* 0x0000001107097210 */ /* 0x000fe400007fe430 */
[----:B------:R-:W-:Y:S02]  /*b890*/  F2FP.BF16.PACK_AB R23, R137, R23 ;  /* 0x000000178917723e */ /* 0x000fe400000010ff */
[----:B------:R-:W-:Y:S02]  /*b8a0*/  F2FP.BF16.PACK_AB R24, R139, R24 ;  /* 0x000000188b18723e */ /* 0x000fe400000010ff */
[----:B------:R-:W-:Y:S02]  /*b8b0*/  SHF.R.S32.HI R7, RZ, 0x1f, R4 ;  /* 0x0000001fff077819 */ /* 0x000fe40000011404 */
[----:B------:R-:W-:-:S02]  /*b8c0*/  F2FP.BF16.PACK_AB R26, R145, R26 ;  /* 0x0000001a911a723e */ /* 0x000fc400000010ff */
[----:B------:R-:W-:Y:S02]  /*b8d0*/  F2FP.BF16.PACK_AB R27, R147, R27 ;  /* 0x0000001b931b723e */ /* 0x000fe400000010ff */
[----:B------:R-:W-:Y:S01]  /*b8e0*/  SEL R16, R16, 0xffffffe0, !P1 ;  /* 0xffffffe010107807 */ /* 0x000fe20004800000 */
[----:B------:R-:W-:Y:S01]  /*b8f0*/  STS [R0+0x80], R18 ;  /* 0x0000801200007388 */ /* 0x000fe20000000800 */
[----:B------:R-:W-:-:S03]  /*b900*/  IADD3 R3, R3, R11, RZ ;  /* 0x0000000b03037210 */ /* 0x000fc60007ffe0ff */
[----:B------:R-:W-:Y:S01]  /*b910*/  STS [R0+0x480], R19 ;  /* 0x0004801300007388 */ /* 0x000fe20000000800 */
[----:B------:R-:W-:-:S03]  /*b920*/  IMAD R7, R7, c[0x0][0x488], RZ ;  /* 0x0001220007077a24 */ /* 0x000fc600078e02ff */
        /* <DEDUP_REMOVED lines=149> */
.L_x_804:
        /* <DEDUP_REMOVED lines=16> */
.L_x_1607:


//--------------------- .text._ZN7cutlass13device_kernelIN5flash19enable_sm80_to_sm89INS1_16FlashAttnFwdSm80INS1_25CollectiveMainloopFwdSm80ILi4ELi1ELb0EN4cute5tupleIJNS5_1CILi128EEENS7_ILi112EEENS7_ILi64EEEEEELi64ENS_10bfloat16_tEfNS_4arch4Sm80ELb0ELb0ELb0ELb1ELb1ELb0ELb1ELb0EEENS1_21CollectiveEpilogueFwdINS6_IJS8_SA_S9_EEENS6_IJNS7_ILi1EEESI_SI_EEESC_SE_Li128ELb1ELb1ELb0ELb0EEENS1_19SingleTileSchedulerILb1ELb0ELb1ELi128EEEEEEEEEvNT_6ParamsE --------------------------
	.section	.text._ZN7cutlass13device_kernelIN5flash19enable_sm80_to_sm89INS1_16FlashAttnFwdSm80INS1_25CollectiveMainloopFwdSm80ILi4ELi1ELb0EN4cute5tupleIJNS5_1CILi128EEENS7_ILi112EEENS7_ILi64EEEEEELi64ENS_10bfloat16_tEfNS_4arch4Sm80ELb0ELb0ELb0ELb1ELb1ELb0ELb1ELb0EEENS1_21CollectiveEpilogueFwdINS6_IJS8_SA_S9_EEENS6_IJNS7_ILi1EEESI_SI_EEESC_SE_Li128ELb1ELb1ELb0ELb0EEENS1_19SingleTileSchedulerILb1ELb0ELb1ELi128EEEEEEEEEvNT_6ParamsE,"ax",@progbits
	.sectioninfo	@"SHI_REGISTERS=255"
	.align	128
.text._ZN7cutlass13device_kernelIN5flash19enable_sm80_to_sm89INS1_16FlashAttnFwdSm80INS1_25CollectiveMainloopFwdSm80ILi4ELi1ELb0EN4cute5tupleIJNS5_1CILi128EEENS7_ILi112EEENS7_ILi64EEEEEELi64ENS_10bfloat16_tEfNS_4arch4Sm80ELb0ELb0ELb0ELb1ELb1ELb0ELb1ELb0EEENS1_21CollectiveEpilogueFwdINS6_IJS8_SA_S9_EEENS6_IJNS7_ILi1EEESI_SI_EEESC_SE_Li128ELb1ELb1ELb0ELb0EEENS1_19SingleTileSchedulerILb1ELb0ELb1ELi128EEEEEEEEEvNT_6ParamsE:
        .type           _ZN7cutlass13device_kernelIN5flash19enable_sm80_to_sm89INS1_16FlashAttnFwdSm80INS1_25CollectiveMainloopFwdSm80ILi4ELi1ELb0EN4cute5tupleIJNS5_1CILi128EEENS7_ILi112EEENS7_ILi64EEEEEELi64ENS_10bfloat16_tEfNS_4arch4Sm80ELb0ELb0ELb0ELb1ELb1ELb0ELb1ELb0EEENS1_21CollectiveEpilogueFwdINS6_IJS8_SA_S9_EEENS6_IJNS7_ILi1EEESI_SI_EEESC_SE_Li128ELb1ELb1ELb0ELb0EEENS1_19SingleTileSchedulerILb1ELb0ELb1ELi128EEEEEEEEEvNT_6ParamsE,@function
        .size           _ZN7cutlass13device_kernelIN5flash19enable_sm80_to_sm89INS1_16FlashAttnFwdSm80INS1_25CollectiveMainloopFwdSm80ILi4ELi1ELb0EN4cute5tupleIJNS5_1CILi128EEENS7_ILi112EEENS7_ILi64EEEEEELi64ENS_10bfloat16_tEfNS_4arch4Sm80ELb0ELb0ELb0ELb1ELb1ELb0ELb1ELb0EEENS1_21CollectiveEpilogueFwdINS6_IJS8_SA_S9_EEENS6_IJNS7_ILi1EEESI_SI_EEESC_SE_Li128ELb1ELb1ELb0ELb0EEENS1_19SingleTileSchedulerILb1ELb0ELb1ELi128EEEEEEEEEvNT_6ParamsE,(.L_x_1608 - _ZN7cutlass13device_kernelIN5flash19enable_sm80_to_sm89INS1_16FlashAttnFwdSm80INS1_25CollectiveMainloopFwdSm80ILi4ELi1ELb0EN4cute5tupleIJNS5_1CILi128EEENS7_ILi112EEENS7_ILi64EEEEEELi64ENS_10bfloat16_tEfNS_4arch4Sm80ELb0ELb0ELb0ELb1ELb1ELb0ELb1ELb0EEENS1_21CollectiveEpilogueFwdINS6_IJS8_SA_S9_EEENS6_IJNS7_ILi1EEESI_SI_EEESC_SE_Li128ELb1ELb1ELb0ELb0EEENS1_19SingleTileSchedulerILb1ELb0ELb1ELi128EEEEEEEEEvNT_6ParamsE)
        .other          _ZN7cutlass13device_kernelIN5flash19enable_sm80_to_sm89INS1_16FlashAttnFwdSm80INS1_25CollectiveMainloopFwdSm80ILi4ELi1ELb0EN4cute5tupleIJNS5_1CILi128EEENS7_ILi112EEENS7_ILi64EEEEEELi64ENS_10bfloat16_tEfNS_4arch4Sm80ELb0ELb0ELb0ELb1ELb1ELb0ELb1ELb0EEENS1_21CollectiveEpilogueFwdINS6_IJS8_SA_S9_EEENS6_IJNS7_ILi1EEESI_SI_EEESC_SE_Li128ELb1ELb1ELb0ELb0EEENS1_19SingleTileSchedulerILb1ELb0ELb1ELi128EEEEEEEEEvNT_6ParamsE,@"STO_CUDA_ENTRY STV_DEFAULT"
_ZN7cutlass13device_kernelIN5flash19enable_sm80_to_sm89INS1_16FlashAttnFwdSm80INS1_25CollectiveMainloopFwdSm80ILi4ELi1ELb0EN4cute5tupleIJNS5_1CILi128EEENS7_ILi112EEENS7_ILi64EEEEEELi64ENS_10bfloat16_tEfNS_4arch4Sm80ELb0ELb0ELb0ELb1ELb1ELb0ELb1ELb0EEENS1_21CollectiveEpilogueFwdINS6_IJS8_SA_S9_EEENS6_IJNS7_ILi1EEESI_SI_EEESC_SE_Li128ELb1ELb1ELb0ELb0EEENS1_19SingleTileSchedulerILb1ELb0ELb1ELi128EEEEEEEEEvNT_6ParamsE:
        /* <DEDUP_REMOVED lines=21> */
.L_x_806:
        /* <DEDUP_REMOVED lines=13> */
.L_x_808:
[----:B------:R-:W-:Y:S02]  /*0220*/  ULDC UR6, c[0x0][0x54c] ;  /* 0x0001530000067ab9 */ /* 0x000fe40000000800 */
.L_x_807:
[----:B------:R-:W-:Y:S02]  /*0230*/  ULDC UR4, c[0x0][0x548] ;  /* 0x0001520000047ab9 */ /* 0x000fe40000000800 */
[----:B------:R-:W-:-:S02]  /*0240*/  USHF.L.U32 UR5, UR5, 0x7, URZ ;  /* 0x0000000705057899 */ /* 0x000fc4000800063f */
[----:B------:R-:W-:-:S04]  /*0250*/  UIMAD UR4, UR6, UR4, URZ ;  /* 0x00000004060472a4 */ /* 0x000fc8000f8e023f */
[----:B------:R-:W-:-:S04]  /*0260*/  UISETP.GE.AND UP0, UPT, UR5, UR4, UPT ;  /* 0x000000040500728c */ /* 0x000fc8000bf06270 */
[----:B------:R-:W-:Y:S01]  /*0270*/  USEL UR11, UR11, 0xffffffff, !UP0 ;  /* 0xffffffff0b0b7887 */ /* 0x000fe2000c000000 */
[----:B------:R-:W-:Y:S05]  /*0280*/  BRA `(.L_x_809) ;  /* 0x000001b000007947 */ /* 0x000fea0003800000 */
.L_x_805:
        /* <DEDUP_REMOVED lines=8> */
.L_x_810:
        /* <DEDUP_REMOVED lines=13> */
.L_x_812:
[----:B------:R-:W-:Y:S02]  /*03e0*/  ULDC UR6, c[0x0][0x54c] ;  /* 0x0001530000067ab9 */ /* 0x000fe40000000800 */
.L_x_811:
[----:B------:R-:W-:Y:S02]  /*03f0*/  ULDC UR4, c[0x0][0x548] ;  /* 0x0001520000047ab9 */ /* 0x000fe40000000800 */
[----:B------:R-:W-:-:S02]  /*0400*/  USHF.L.U32 UR5, UR5, 0x7, URZ ;  /* 0x0000000705057899 */ /* 0x000fc4000800063f */
[----:B------:R-:W-:-:S04]  /*0410*/  UIMAD UR4, UR6, UR4, URZ ;  /* 0x00000004060472a4 */ /* 0x000fc8000f8e023f */
[----:B------:R-:W-:-:S04]  /*0420*/  UISETP.GE.AND UP0, UPT, UR5, UR4, UPT ;  /* 0x000000040500728c */ /* 0x000fc8000bf06270 */
[----:B------:R-:W-:-:S06]  /*0430*/  USEL UR11, UR11, 0xffffffff, !UP0 ;  /* 0xffffffff0b0b7887 */ /* 0x000fcc000c000000 */
.L_x_809:
        /* <DEDUP_REMOVED lines=44> */
.L_x_813:
        /* <DEDUP_REMOVED lines=10> */
.L_x_814:
        /* <DEDUP_REMOVED lines=12> */
.L_x_815:
        /* <DEDUP_REMOVED lines=151> */
.L_x_818:
[----:B--2---:R-:W-:Y:S05]  /*11d0*/  BSYNC B0 ;  /* 0x0000000000007941 */ /* 0x004fea0003800000 */
.L_x_817:
        /* <DEDUP_REMOVED lines=11> */
.L_x_820:
[----:B------:R-:W-:Y:S05]  /*1290*/  BSYNC B0 ;  /* 0x0000000000007941 */ /* 0x000fea0003800000 */
.L_x_819:
        /* <DEDUP_REMOVED lines=11> */
.L_x_822:
[----:B------:R-:W-:Y:S05]  /*1350*/  BSYNC B0 ;  /* 0x0000000000007941 */ /* 0x000fea0003800000 */
.L_x_821:
        /* <DEDUP_REMOVED lines=11> */
.L_x_824:
[----:B------:R-:W-:Y:S05]  /*1410*/  BSYNC B0 ;  /* 0x0000000000007941 */ /* 0x000fea0003800000 */
.L_x_823:
        /* <DEDUP_REMOVED lines=11> */
.L_x_826:
[----:B------:R-:W-:Y:S05]  /*14d0*/  BSYNC B0 ;  /* 0x0000000000007941 */ /* 0x000fea0003800000 */
.L_x_825:
        /* <DEDUP_REMOVED lines=11> */
.L_x_828:
[----:B------:R-:W-:Y:S05]  /*1590*/  BSYNC B0 ;  /* 0x0000000000007941 */ /* 0x000fea0003800000 */
.L_x_827:
        /* <DEDUP_REMOVED lines=11> */
.L_x_830:
[----:B------:R-:W-:Y:S05]  /*1650*/  BSYNC B0 ;  /* 0x0000000000007941 */ /* 0x000fea0003800000 */
.L_x_829:
[----:B-12---:R-:W1:Y:S01]  /*1660*/  SHFL.IDX PT, R9, R9, 0x7, 0x181f ;  /* 0x00f81f0009097f89 */ /* 0x006e6200000e0000 */
[----:B------:R-:W-:Y:S01]  /*1670*/  UMOV UR14, 0x70 ;  /* 0x00000070000e7882 */ /* 0x000fe20000000000 */
[----:B----4-:R-:W-:Y:S01]  /*1680*/  IMAD.MOV.U32 R0, RZ, RZ, c[0x0][0x2b8] ;  /* 0x0000ae00ff007624 */ /* 0x010fe200078e00ff */
[----:B------:R-:W-:Y:S01]  /*1690*/  UIMAD UR14, UR6, UR14, -0x70 ;  /* 0xffffff90060e74a4 */ /* 0x000fe2000f8e020e */
[----:B------:R2:W4:Y:S01]  /*16a0*/  SHFL.IDX PT, R11, R5, 0x7, 0x181f ;  /* 0x00f81f00050b7f89 */ /* 0x00052200000e0000 */
[----:B------:R-:W-:Y:S01]  /*16b0*/  IMAD.SHL.U32 R248, R10, 0x2, RZ ;  /* 0x000000020af87824 */ /* 0x000fe200078e00ff */
[----:B------:R-:W-:Y:S01]  /*16c0*/  USHF.R.S32.HI UR15, URZ, 0x1f, UR18 ;  /* 0x0000001f3f0f7899 */ /* 0x000fe20008011412 */
[----:B------:R-:W-:Y:S01]  /*16d0*/  ISETP.NE.AND P5, PT, R0, 0x1, PT ;  /* 0x000000010000780c */ /* 0x000fe20003fa5270 */
[----:B------:R-:W-:Y:S01]  /*16e0*/  ULDC.64 UR4, c[0x0][0x2b0] ;  /* 0x0000ac0000047ab9 */ /* 0x000fe20000000a00 */
[----:B------:R-:W-:Y:S01]  /*16f0*/  IADD3 R0, R225, UR14, RZ ;  /* 0x0000000ee1007c10 */ /* 0x000fe2000fffe0ff */
[----:B------:R-:W-:Y:S01]  /*1700*/  UIMAD UR15, UR15, UR4, URZ ;  /* 0x000000040f0f72a4 */ /* 0x000fe2000f8e023f */
[----:B------:R-:W-:Y:S01]  /*1710*/  IMAD.MOV.U32 R247, RZ, RZ, RZ ;  /* 0x000000fffff77224 */ /* 0x000fe200078e00ff */
[----:B------:R-:W-:Y:S01]  /*1720*/  UIMAD.WIDE.U32 UR16, UR18, UR4, URZ ;  /* 0x00000004121072a5 */ /* 0x000fe2000f8e003f */
[C---:B------:R-:W-:Y:S01]  /*1730*/  ISETP.GE.AND P4, PT, R0.reuse, UR7, PT ;  /* 0x0000000700007c0c */ /* 0x040fe2000bf86270 */
[----:B------:R-:W-:Y:S01]  /*1740*/  UIMAD UR15, UR18, UR5, UR15 ;  /* 0x00000005120f72a4 */ /* 0x000fe2000f8e020f */
[----:B------:R-:W-:-:S02]  /*1750*/  IADD3 R2, R0, UR10, RZ ;  /* 0x0000000a00027c10 */ /* 0x000fc4000fffe0ff */
[----:B------:R-:W-:Y:S01]  /*1760*/  ISETP.GT.OR P4, PT, R225, 0x6f, P4 ;  /* 0x0000006fe100780c */ /* 0x000fe20002784670 */
[----:B------:R-:W-:Y:S02]  /*1770*/  UIADD3 UR15, UR17, UR15, URZ ;  /* 0x0000000f110f7290 */ /* 0x000fe4000fffe03f */
[----:B------:R-:W-:Y:S01]  /*1780*/  IMAD.MOV.U32 R0, RZ, RZ, R2 ;  /* 0x000000ffff007224 */ /* 0x000fe200078e0002 */
        /* <DEDUP_REMOVED lines=16> */
[----:B------:R-:W-:Y:S01]  /*1890*/  IMAD.MOV R0, RZ, RZ, -R0 ;  /* 0x000000ffff007224 */ /* 0x000fe200078e0a00 */
[----:B------:R-:W-:Y:S01]  /*18a0*/  UIMAD UR18, UR8, UR4, URZ ;  /* 0x00000004081272a4 */ /* 0x000fe2000f8e023f */
[----:B------:R-:W-:Y:S01]  /*18b0*/  IMAD.U32 R10, RZ, RZ, UR9 ;  /* 0x00000009ff0a7e24 */ /* 0x000fe2000f8e00ff */
[----:B------:R-:W-:Y:S01]  /*18c0*/  UIMAD.WIDE.U32 UR20, UR9, UR4, URZ ;  /* 0x00000004091472a5 */ /* 0x000fe2000f8e003f */
[----:B------:R-:W-:Y:S01]  /*18d0*/  IMAD R249, R0, c[0x0][0x2b8], R2 ;  /* 0x0000ae0000f97a24 */ /* 0x000fe200078e0202 */
[----:B------:R-:W-:Y:S01]  /*18e0*/  UIMAD UR5, UR9, UR5, UR18 ;  /* 0x00000005090572a4 */ /* 0x000fe2000f8e0212 */
[C---:B------:R-:W-:Y:S01]  /*18f0*/  ISETP.GE.AND P6, PT, R24.reuse, c[0x0][0x1d4], PT ;  /* 0x0000750018007a0c */ /* 0x040fe20003fc6270 */
[----:B------:R-:W-:Y:S01]  /*1900*/  UIADD3 UR18, UR6, -0x1, URZ ;  /* 0xffffffff06127890 */ /* 0x000fe2000fffe03f */
[----:B------:R-:W-:Y:S01]  /*1910*/  IMAD R5, R249, c[0x0][0x1e0], RZ ;  /* 0x00007800f9057a24 */ /* 0x000fe200078e02ff */
[----:B------:R-:W-:Y:S01]  /*1920*/  SHF.R.S32.HI R25, RZ, 0x1f, R249 ;  /* 0x0000001fff197819 */ /* 0x000fe200000114f9 */
[----:B------:R-:W-:Y:S01]  /*1930*/  UIADD3 UR19, UR21, UR5, URZ ;  /* 0x0000000515137290 */ /* 0x000fe2000fffe03f */
[----:B------:R-:W-:Y:S01]  /*1940*/  LEA.HI R138, R21, R224, RZ, 0x5 ;  /* 0x000000e0158a7211 */ /* 0x000fe200078f28ff */
[----:B------:R-:W-:Y:S01]  /*1950*/  UIMAD UR18, UR18, -0x70, UR7 ;  /* 0xffffff90121278a4 */ /* 0x000fe2000f8e0207 */
[----:B------:R-:W-:Y:S01]  /*1960*/  IMAD.SHL.U32 R246, R24, 0x2, RZ ;  /* 0x0000000218f67824 */ /* 0x000fe200078e00ff */
[----:B------:R-:W-:Y:S01]  /*1970*/  ULDC.64 UR4, c[0x0][0x210] ;  /* 0x0000840000047ab9 */ /* 0x000fe20000000a00 */
[----:B------:R-:W-:Y:S01]  /*1980*/  IMAD R0, R25, c[0x0][0x1e0], RZ ;  /* 0x0000780019007a24 */ /* 0x000fe200078e02ff */
[----:B------:R-:W-:Y:S01]  /*1990*/  UIMAD UR8, UR8, UR4, URZ ;  /* 0x00000004080872a4 */ /* 0x000fe2000f8e023f */
[----:B------:R-:W-:Y:S01]  /*19a0*/  IADD3 R250, R248, 0x100, RZ ;  /* 0x00000100f8fa7810 */ /* 0x000fe20007ffe0ff */
[----:B------:R-:W-:Y:S01]  /*19b0*/  UIMAD.WIDE.U32 UR22, UR9, UR4, URZ ;  /* 0x00000004091672a5 */ /* 0x000fe2000f8e003f */
[----:B------:R-:W-:Y:S01]  /*19c0*/  IMAD R0, R249, c[0x0][0x1e4], R0 ;  /* 0x00007900f9007a24 */ /* 0x000fe200078e0200 */
[----:B------:R-:W-:Y:S01]  /*19d0*/  IADD3 R27, -R16, UR18, RZ ;  /* 0x00000012101b7c10 */ /* 0x000fe2000fffe1ff */
[----:B------:R-:W-:-:S02]  /*19e0*/  UIMAD UR5, UR9, UR5, UR8 ;  /* 0x00000005090572a4 */ /* 0x000fc4000f8e0208 */
[----:B------:R-:W-:Y:S01]  /*19f0*/  UISETP.GE.AND UP0, UPT, UR7, 0x71, UPT ;  /* 0x000000710700788c */ /* 0x000fe2000bf06270 */
[----:B--2---:R-:W-:Y:S01]  /*1a00*/  IMAD.WIDE.U32 R6, R249, c[0x0][0x1e0], RZ ;  /* 0x00007800f9067a25 */ /* 0x004fe200078e00ff */
[C---:B------:R-:W-:Y:S01]  /*1a10*/  ISETP.GE.AND P1, PT, R27.reuse, 0x1, PT ;  /* 0x000000011b00780c */ /* 0x040fe20003f26270 */
[----:B------:R-:W-:Y:S01]  /*1a20*/  UIADD3 UR5, UR23, UR5, URZ ;  /* 0x0000000517057290 */ /* 0x000fe2000fffe03f */
[----:B------:R-:W-:Y:S01]  /*1a30*/  ISETP.GE.AND P3, PT, R27, 0x11, PT ;  /* 0x000000111b00780c */ /* 0x000fe20003f66270 */
[----:B------:R-:W-:Y:S01]  /*1a40*/  IMAD.IADD R7, R7, 0x1, R0 ;  /* 0x0000000107077824 */ /* 0x000fe200078e0200 */
[----:B------:R-:W-:Y:S02]  /*1a50*/  ISETP.GE.AND P2, PT, R27, 0x21, PT ;  /* 0x000000211b00780c */ /* 0x000fe40003f46270 */
        /* <DEDUP_REMOVED lines=21> */
[----:B------:R-:W2:Y:S04]  /*1bb0*/  SHFL.IDX PT, R10, R2, 0x4, 0x181f ;  /* 0x00981f00020a7f89 */ /* 0x000ea800000e0000 */
[----:B------:R1:W-:Y:S01]  /*1bc0*/  @P1 LDGSTS.E.BYPASS.LTC128B.128 [R248+0x3900], [R6.64], !P6 ;  /* 0x0390000006f81fae */ /* 0x0003e2000f101d4c */
[----:B------:R-:W-:-:S03]  /*1bd0*/  ISETP.GE.AND P1, PT, R27, 0x31, PT ;  /* 0x000000311b00780c */ /* 0x000fc60003f26270 */
[----:B------:R-:W-:Y:S04]  /*1be0*/  SHFL.IDX PT, R15, R5, 0x6, 0x181f ;  /* 0x00d81f00050f7f89 */ /* 0x000fe800000e0000 */
[----:B------:R-:W2:Y:S04]  /*1bf0*/  SHFL.IDX PT, R2, R2, 0x5, 0x181f ;  /* 0x00b81f0002027f89 */ /* 0x000ea800000e0000 */
[----:B------:R-:W2:Y:S04]  /*1c00*/  SHFL.IDX PT, R5, R0, 0x4, 0x181f ;  /* 0x00981f0000057f89 */ /* 0x000ea800000e0000 */
[----:B------:R-:W-:Y:S01]  /*1c10*/  SHFL.IDX PT, R13, R0, 0x6, 0x181f ;  /* 0x00d81f00000d7f89 */ /* 0x000fe200000e0000 */
[----:B-1----:R-:W-:-:S02]  /*1c20*/  @P3 LEA R6, P4, R24, R8, 0x1 ;  /* 0x0000000818063211 */ /* 0x002fc400078808ff */
[C---:B---3--:R-:W-:Y:S02]  /*1c30*/  @P2 LEA R8, P0, R24.reuse, R9, 0x1 ;  /* 0x0000000918082211 */ /* 0x048fe400078008ff */
[C-C-:B----4-:R-:W-:Y:S02]  /*1c40*/  @P3 LEA.HI.X R7, R24.reuse, R12, R245.reuse, 0x1, P4 ;  /* 0x0000000c18073211 */ /* 0x150fe400020f0cf5 */
[----:B------:R1:W3:Y:S01]  /*1c50*/  SHFL.IDX PT, R12, R0, 0x5, 0x181f ;  /* 0x00b81f00000c7f89 */ /* 0x0002e200000e0000 */
[----:B-----5:R-:W-:Y:S02]  /*1c60*/  @P2 LEA.HI.X R9, R24, R17, R245, 0x1, P0 ;  /* 0x0000001118092211 */ /* 0x020fe400000f0cf5 */
[C---:B------:R-:W-:Y:S01]  /*1c70*/  ISETP.GE.AND P4, PT, R27.reuse, 0x41, PT ;  /* 0x000000411b00780c */ /* 0x040fe20003f86270 */
[----:B------:R4:W-:Y:S01]  /*1c80*/  @P3 LDGSTS.E.BYPASS.LTC128B.128 [R248+0x4100], [R6.64], !P6 ;  /* 0x0410000006f83fae */ /* 0x0009e2000f101d4c */
[C---:B------:R-:W-:Y:S02]  /*1c90*/  ISETP.GE.AND P3, PT, R27.reuse, 0x51, PT ;  /* 0x000000511b00780c */ /* 0x040fe40003f66270 */
[----:B------:R-:W-:Y:S01]  /*1ca0*/  SHF.R.S32.HI R17, RZ, 0x4, R20 ;  /* 0x00000004ff117819 */ /* 0x000fe20000011414 */
[----:B------:R5:W-:Y:S01]  /*1cb0*/  @P2 LDGSTS.E.BYPASS.LTC128B.128 [R248+0x4900], [R8.64], !P6 ;  /* 0x0490000008f82fae */ /* 0x000be2000f101d4c */
[----:B------:R-:W-:-:S02]  /*1cc0*/  ISETP.GE.AND P2, PT, R27, 0x61, PT ;  /* 0x000000611b00780c */ /* 0x000fc40003f46270 */
[----:B-1----:R-:W-:-:S04]  /*1cd0*/  LEA.HI R0, R20, R17, RZ, 0x1 ;  /* 0x0000001114007211 */ /* 0x002fc800078f08ff */
[----:B------:R-:W-:Y:S02]  /*1ce0*/  LOP3.LUT R0, R0, 0xfffffffe, RZ, 0xc0, !PT ;  /* 0xfffffffe00007812 */ /* 0x000fe400078ec0ff */
[----:B----4-:R-:W-:-:S04]  /*1cf0*/  @P1 LEA R6, P0, R24, R11, 0x1 ;  /* 0x0000000b18061211 */ /* 0x010fc800078008ff */
[C---:B------:R-:W-:Y:S02]  /*1d00*/  @P1 LEA.HI.X R7, R24.reuse, R14, R245, 0x1, P0 ;  /* 0x0000000e18071211 */ /* 0x040fe400000f0cf5 */
[----:B--2---:R-:W-:-:S03]  /*1d10*/  @P4 LEA R10, P0, R24, R10, 0x1 ;  /* 0x0000000a180a4211 */ /* 0x004fc600078008ff */
[----:B------:R1:W-:Y:S01]  /*1d20*/  @P1 LDGSTS.E.BYPASS.LTC128B.128 [R248+0x5100], [R6.64], !P6 ;  /* 0x0510000006f81fae */ /* 0x0003e2000f101d4c */
[----:B-----5:R-:W-:Y:S01]  /*1d30*/  @P3 LEA R8, P1, R24, R2, 0x1 ;  /* 0x0000000218083211 */ /* 0x020fe200078208ff */
[----:B------:R-:W-:Y:S01]  /*1d40*/  IMAD.SHL.U32 R2, R18, 0x40, RZ ;  /* 0x0000004012027824 */ /* 0x000fe200078e00ff */
[C-C-:B------:R-:W-:Y:S02]  /*1d50*/  @P4 LEA.HI.X R11, R24.reuse, R5, R245.reuse, 0x1, P0 ;  /* 0x00000005180b4211 */ /* 0x140fe400000f0cf5 */
[----:B---3--:R-:W-:Y:S01]  /*1d60*/  @P3 LEA.HI.X R9, R24, R12, R245, 0x1, P1 ;  /* 0x0000000c18093211 */ /* 0x008fe200008f0cf5 */
[----:B------:R-:W-:Y:S01]  /*1d70*/  IMAD.IADD R12, R17, 0x1, -R0 ;  /* 0x00000001110c7824 */ /* 0x000fe200078e0a00 */
[----:B------:R-:W-:Y:S01]  /*1d80*/  LOP3.LUT R2, R2, 0x1c0, RZ, 0xc0, !PT ;  /* 0x000001c002027812 */ /* 0x000fe200078ec0ff */
[----:B------:R2:W-:Y:S01]  /*1d90*/  @P4 LDGSTS.E.BYPASS.LTC128B.128 [R248+0x5900], [R10.64], !P6 ;  /* 0x059000000af84fae */ /* 0x0005e2000f101d4c */
[----:B------:R-:W-:Y:S02]  /*1da0*/  IMAD.SHL.U32 R0, R26, 0x40, RZ ;  /* 0x000000401a007824 */ /* 0x000fe400078e00ff */
[----:B------:R-:W-:Y:S01]  /*1db0*/  IMAD.SHL.U32 R5, R12, 0x8, RZ ;  /* 0x000000080c057824 */ /* 0x000fe200078e00ff */
[----:B------:R3:W-:Y:S02]  /*1dc0*/  @P3 LDGSTS.E.BYPASS.LTC128B.128 [R248+0x6100], [R8.64], !P6 ;  /* 0x0610000008f83fae */ /* 0x0007e4000f101d4c */
[----:B------:R-:W-:-:S02]  /*1dd0*/  LOP3.LUT R0, R0, 0x1c0, RZ, 0xc0, !PT ;  /* 0x000001c000007812 */ /* 0x000fc400078ec0ff */
[----:B-1----:R-:W-:-:S04]  /*1de0*/  @P2 LEA R6, P0, R24, R15, 0x1 ;  /* 0x0000000f18062211 */ /* 0x002fc800078008ff */
[--C-:B------:R-:W-:Y:S02]  /*1df0*/  @P2 LEA.HI.X R7, R24, R13, R245.reuse, 0x1, P0 ;  /* 0x0000000d18072211 */ /* 0x100fe400000f0cf5 */
[----:B------:R-:W-:Y:S02]  /*1e00*/  LOP3.LUT P0, RZ, R26, 0x2, RZ, 0xc0, !PT ;  /* 0x000000021aff7812 */ /* 0x000fe4000780c0ff */
[C---:B------:R-:W-:Y:S01]  /*1e10*/  SHF.L.U64.HI R245, R24.reuse, 0x1, R245 ;  /* 0x0000000118f57819 */ /* 0x040fe200000102f5 */
[----:B------:R1:W-:Y:S01]  /*1e20*/  @P2 LDGSTS.E.BYPASS.LTC128B.128 [R248+0x6900], [R6.64], !P6 ;  /* 0x0690000006f82fae */ /* 0x0003e2000f101d4c */
[----:B------:R-:W-:Y:S01]  /*1e30*/  ISETP.GE.AND P2, PT, R24, c[0x0][0x1d4], PT ;  /* 0x0000750018007a0c */ /* 0x000fe20003f46270 */
[----:B---3--:R-:W-:Y:S02]  /*1e40*/  IMAD.SHL.U32 R8, R16, 0x8, RZ ;  /* 0x0000000810087824 */ /* 0x008fe400078e00ff */
[----:B------:R-:W0:Y:S01]  /*1e50*/  LDGDEPBAR ;  /* 0x00000000000079af */ /* 0x000e220000000000 */
[----:B------:R-:W-:-:S02]  /*1e60*/  ISETP.LT.OR P4, PT, R27, 0x1, P2 ;  /* 0x000000011b00780c */ /* 0x000fc40001781670 */
[----:B------:R-:W-:Y:S02]  /*1e70*/  ISETP.LT.OR P1, PT, R27, 0x11, P2 ;  /* 0x000000111b00780c */ /* 0x000fe40001721670 */
[----:B------:R-:W-:Y:S02]  /*1e80*/  LOP3.LUT R8, R0, 0x8, R8, 0xf8, !PT ;  /* 0x0000000800087812 */ /* 0x000fe400078ef808 */
[----:B-1----:R-:W-:Y:S01]  /*1e90*/  SHF.R.U32.HI R6, RZ, 0x3, R0 ;  /* 0x00000003ff067819 */ /* 0x002fe20000011600 */
[----:B------:R-:W-:-:S04]  /*1ea0*/  DEPBAR.LE SB0, 0x1 ;  /* 0x000080400000791a */ /* 0x000fc80000000000 */
[----:B------:R-:W-:-:S04]  /*1eb0*/  DEPBAR.LE SB0, 0x0 ;  /* 0x000080000000791a */ /* 0x000fc80000000000 */
[----:B------:R-:W-:Y:S01]  /*1ec0*/  LOP3.LUT R7, R2, 0x8, R5, 0xf8, !PT ;  /* 0x0000000802077812 */ /* 0x000fe200078ef805 */
[----:B------:R-:W-:Y:S01]  /*1ed0*/  IMAD.SHL.U32 R5, R19, 0x40, RZ ;  /* 0x0000004013057824 */ /* 0x000fe200078e00ff */
[----:B------:R-:W-:Y:S01]  /*1ee0*/  SHF.R.U32.HI R2, RZ, 0x3, R2 ;  /* 0x00000003ff027819 */ /* 0x000fe20000011602 */
[----:B------:R-:W-:Y:S01]  /*1ef0*/  IMAD.SHL.U32 R0, R138, 0x20, RZ ;  /* 0x000000208a007824 */ /* 0x000fe200078e00ff */
[----:B------:R-:W-:Y:S02]  /*1f00*/  LOP3.LUT R6, R8, R6, RZ, 0x3c, !PT ;  /* 0x0000000608067212 */ /* 0x000fe400078e3cff */
[----:B------:R-:W-:Y:S02]  /*1f10*/  LOP3.LUT R137, R7, R2, RZ, 0x3c, !PT ;  /* 0x0000000207897212 */ /* 0x000fe400078e3cff */
[----:B------:R-:W-:Y:S02]  /*1f20*/  LOP3.LUT R136, R5, 0xfffffe00, RZ, 0xc0, !PT ;  /* 0xfffffe0005887812 */ /* 0x000fe400078ec0ff */
[----:B------:R-:W-:Y:S01]  /*1f30*/  LOP3.LUT R2, R0, 0x7ffffc00, RZ, 0xc0, !PT ;  /* 0x7ffffc0000027812 */ /* 0x000fe200078ec0ff */
[----:B------:R-:W-:-:S02]  /*1f40*/  IMAD R0, R12, 0x200, R6 ;  /* 0x000002000c007824 */ /* 0x000fc400078e0206 */
[----:B------:R-:W-:Y:S01]  /*1f50*/  IMAD.WIDE.U32 R6, R249, c[0x0][0x208], RZ ;  /* 0x00008200f9067a25 */ /* 0x000fe200078e00ff */
[----:B------:R-:W-:-:S03]  /*1f60*/  IADD3 R2, R137, R136, R2 ;  /* 0x0000008889027210 */ /* 0x000fc60007ffe002 */
[----:B------:R-:W-:Y:S01]  /*1f70*/  IMAD.SHL.U32 R139, R0, 0x2, RZ ;  /* 0x00000002008b7824 */ /* 0x000fe200078e00ff */
[----:B------:R-:W-:Y:S01]  /*1f80*/  BAR.SYNC.DEFER_BLOCKING 0x0 ;  /* 0x0000000000007b1d */ /* 0x000fe20000010000 */
[----:B------:R-:W-:Y:S02]  /*1f90*/  IMAD.SHL.U32 R234, R2, 0x2, RZ ;  /* 0x0000000202ea7824 */ /* 0x000fe400078e00ff */
[----:B------:R-:W-:Y:S01]  /*1fa0*/  IMAD R2, R56, c[0x0][0x218], RZ ;  /* 0x0000860038027a24 */ /* 0x000fe200078e02ff */
[----:B------:R-:W-:Y:S01]  /*1fb0*/  IADD3 R0, R139, 0x3900, RZ ;  /* 0x000039008b007810 */ /* 0x000fe20007ffe0ff */
        /* <DEDUP_REMOVED lines=8> */
[C---:B------:R-:W-:Y:S01]  /*2040*/  IADD3 R243, R238.reuse, 0x1000, RZ ;  /* 0x00001000eef37810 */ /* 0x040fe20007ffe0ff */
[----:B------:R-:W-:Y:S01]  /*2050*/  IMAD R236, R3, 0x2, R235 ;  /* 0x0000000203ec7824 */ /* 0x000fe200078e02eb */
[C---:B------:R-:W-:Y:S01]  /*2060*/  IADD3 R242, R238.reuse, 0x1800, RZ ;  /* 0x00001800eef27810 */ /* 0x040fe20007ffe0ff */
[----:B------:R-:W-:Y:S01]  /*2070*/  IMAD.IADD R7, R7, 0x1, R0 ;  /* 0x0000000107077824 */ /* 0x000fe200078e0200 */
[C---:B------:R-:W-:Y:S02]  /*2080*/  IADD3 R241, R238.reuse, 0x2000, RZ ;  /* 0x00002000eef17810 */ /* 0x040fe40007ffe0ff */
[C---:B------:R-:W-:Y:S01]  /*2090*/  IADD3 R240, R238.reuse, 0x2800, RZ ;  /* 0x00002800eef07810 */ /* 0x040fe20007ffe0ff */
[----:B------:R-:W-:Y:S01]  /*20a0*/  IMAD.WIDE.U32 R6, R247, c[0x0][0x218], R6 ;  /* 0x00008600f7067a25 */ /* 0x000fe200078e0006 */
[----:B------:R-:W-:Y:S01]  /*20b0*/  IADD3 R239, R238, 0x3000, RZ ;  /* 0x00003000eeef7810 */ /* 0x000fe20007ffe0ff */
[----:B--2---:R-:W-:Y:S03]  /*20c0*/  LDSM.16.M88.4 R8, [R234+0x9100] ;  /* 0x00910000ea08783b */ /* 0x004fe60000000200 */
[----:B------:R-:W-:Y:S01]  /*20d0*/  IADD3 R0, P0, R6, UR22, RZ ;  /* 0x0000001606007c10 */ /* 0x000fe2000ff1e0ff */
[----:B------:R-:W1:Y:S03]  /*20e0*/  LDSM.16.M88.4 R32, [R139+0x3900] ;  /* 0x003900008b20783b */ /* 0x000e660000000200 */
[----:B------:R-:W-:Y:S01]  /*20f0*/  IADD3.X R6, R7, UR5, R2, P0, !PT ;  /* 0x0000000507067c10 */ /* 0x000fe200087fe402 */
[----:B------:R-:W2:Y:S01]  /*2100*/  LDSM.16.M88.4 R28, [R139+0x4100] ;  /* 0x004100008b1c783b */ /* 0x000ea20000000200 */
[----:B------:R-:W-:-:S03]  /*2110*/  LEA R2, P0, R0, c[0x0][0x1f8], 0x1 ;  /* 0x00007e0000027a11 */ /* 0x000fc600078008ff */
[----:B------:R-:W3:Y:S01]  /*2120*/  LDSM.16.M88.4 R20, [R139+0x4900] ;  /* 0x004900008b14783b */ /* 0x000ee20000000200 */
[----:B------:R-:W-:-:S03]  /*2130*/  LEA.HI.X R0, R0, c[0x0][0x1fc], R6, 0x1, P0 ;  /* 0x00007f0000007a11 */ /* 0x000fc600000f0c06 */
[----:B------:R-:W4:Y:S04]  /*2140*/  LDSM.16.M88.4 R16, [R139+0x5100] ;  /* 0x005100008b10783b */ /* 0x000f280000000200 */
[----:B------:R-:W5:Y:S04]  /*2150*/  LDSM.16.M88.4 R36, [R139+0x5900] ;  /* 0x005900008b24783b */ /* 0x000f680000000200 */
[----:B------:R-:W4:Y:S04]  /*2160*/  LDSM.16.M88.4 R40, [R139+0x6100] ;  /* 0x006100008b28783b */ /* 0x000f280000000200 */
[----:B------:R-:W4:Y:S04]  /*2170*/  LDSM.16.M88.4 R44, [R139+0x6900] ;  /* 0x006900008b2c783b */ /* 0x000f280000000200 */
[----:B------:R-:W5:Y:S04]  /*2180*/  LDSM.16.M88.4 R12, [R234+0x7100] ;  /* 0x00710000ea0c783b */ /* 0x000f680000000200 */
[----:B------:R-:W3:Y:S04]  /*2190*/  SHFL.IDX PT, R5, R2, RZ, 0x181f ;  /* 0x00181fff02057589 */ /* 0x000ee800000e0000 */
[----:B------:R-:W-:Y:S01]  /*21a0*/  SHFL.IDX PT, R6, R2, 0x1, 0x181f ;  /* 0x00381f0002067f89 */ /* 0x000fe200000e0000 */
[C---:B-1----:R-:W-:Y:S03]  /*21b0*/  HMMA.16816.F32.BF16 R52, R8.reuse, R32, RZ ;  /* 0x000000200834723c */ /* 0x042fe600000418ff */
[----:B------:R-:W-:Y:S04]  /*21c0*/  SHFL.IDX PT, R7, R2, 0x2, 0x181f ;  /* 0x00581f0002077f89 */ /* 0x000fe800000e0000 */
[----:B------:R-:W-:Y:S01]  /*21d0*/  SHFL.IDX PT, R25, R0, 0x4, 0x181f ;  /* 0x00981f0000197f89 */ /* 0x000fe200000e0000 */
[C---:B--2---:R-:W-:Y:S03]  /*21e0*/  HMMA.16816.F32.BF16 R60, R8.reuse, R28, RZ ;  /* 0x0000001c083c723c */ /* 0x044fe600000418ff */
[----:B------:R-:W-:Y:S04]  /*21f0*/  LDSM.16.M88.4 R76, [R238+0x1000] ;  /* 0x00100000ee4c783b */ /* 0x000fe80000000200 */
[----:B------:R-:W-:Y:S01]  /*2200*/  LDSM.16.M88.4 R48, [R238+0x1800] ;  /* 0x00180000ee30783b */ /* 0x000fe20000000200 */
[C---:B---3--:R-:W-:Y:S03]  /*2210*/  HMMA.16816.F32.BF16 R64, R8.reuse, R20, RZ ;  /* 0x000000140840723c */ /* 0x048fe600000418ff */
[----:B------:R-:W-:Y:S04]  /*2220*/  LDSM.16.M88.4 R80, [R238+0x800] ;  /* 0x00080000ee50783b */ /* 0x000fe80000000200 */
[----:B------:R-:W-:Y:S01]  /*2230*/  LDSM.16.M88.4 R84, [R238] ;  /* 0x00000000ee54783b */ /* 0x000fe20000000200 */
[C---:B----4-:R-:W-:Y:S08]  /*2240*/  HMMA.16816.F32.BF16 R68, R8.reuse, R16, RZ ;  /* 0x000000100844723c */ /* 0x050ff000000418ff */
[C---:B-----5:R-:W-:Y:S08]  /*2250*/  HMMA.16816.F32.BF16 R96, R8.reuse, R36, RZ ;  /* 0x000000240860723c */ /* 0x060ff000000418ff */
        /* <DEDUP_REMOVED lines=9> */
[----:B------:R-:W1:Y:S04]  /*22f0*/  SHFL.IDX PT, R8, R0, RZ, 0x181f ;  /* 0x00181fff00087589 */ /* 0x000e6800000e0000 */
[----:B------:R-:W-:Y:S03]  /*2300*/  SHFL.IDX PT, R10, R0, 0x1, 0x181f ;  /* 0x00381f00000a7f89 */ /* 0x000fe600000e0000 */
[C---:B------:R-:W-:Y:S01]  /*2310*/  HMMA.16816.F32.BF16 R168, R12.reuse, R32, RZ ;  /* 0x000000200ca8723c */ /* 0x040fe200000418ff */
[----:B------:R-:W-:Y:S04]  /*2320*/  SHFL.IDX PT, R9, R2, 0x3, 0x181f ;  /* 0x00781f0002097f89 */ /* 0x000fe800000e0000 */
[----:B------:R-:W-:Y:S03]  /*2330*/  SHFL.IDX PT, R11, R2, 0x4, 0x181f ;  /* 0x00981f00020b7f89 */ /* 0x000fe600000e0000 */
[C---:B------:R-:W-:Y:S01]  /*2340*/  HMMA.16816.F32.BF16 R220, R12.reuse, R34, RZ ;  /* 0x000000220cdc723c */ /* 0x040fe200000418ff */
[----:B------:R-:W-:Y:S07]  /*2350*/  LDSM.16.M88.4 R32, [R238+0x2800] ;  /* 0x00280000ee20783b */ /* 0x000fee0000000200 */
[C---:B------:R-:W-:Y:S08]  /*2360*/  HMMA.16816.F32.BF16 R184, R12.reuse, R28, RZ ;  /* 0x0000001c0cb8723c */ /* 0x040ff000000418ff */
[C---:B------:R-:W-:Y:S01]  /*2370*/  HMMA.16816.F32.BF16 R216, R12.reuse, R30, RZ ;  /* 0x0000001e0cd8723c */ /* 0x040fe200000418ff */
[----:B------:R-:W-:Y:S07]  /*2380*/  LDSM.16.M88.4 R28, [R238+0x3000] ;  /* 0x00300000ee1c783b */ /* 0x000fee0000000200 */
[C---:B------:R-:W-:Y:S07]  /*2390*/  HMMA.16816.F32.BF16 R164, R12.reuse, R20, RZ ;  /* 0x000000140ca4723c */ /* 0x040fee00000418ff */
[-C--:B------:R-:W-:Y:S01]  /*23a0*/  IADD3 R20, P3, R5, R246.reuse, RZ ;  /* 0x000000f605147210 */ /* 0x080fe20007f7e0ff */
[C---:B------:R-:W-:Y:S01]  /*23b0*/  HMMA.16816.F32.BF16 R212, R12.reuse, R22, RZ ;  /* 0x000000160cd4723c */ /* 0x040fe200000418ff */
[----:B------:R-:W-:Y:S03]  /*23c0*/  SHFL.IDX PT, R23, R0, 0x3, 0x181f ;  /* 0x00781f0000177f89 */ /* 0x000fe600000e0000 */
[----:B-1----:R-:W-:Y:S01]  /*23d0*/  IMAD.X R21, R8, 0x1, R245, P3 ;  /* 0x0000000108157824 */ /* 0x002fe200018e06f5 */
[----:B------:R-:W-:Y:S03]  /*23e0*/  SHFL.IDX PT, R22, R2, 0x5, 0x181f ;  /* 0x00b81f0002167f89 */ /* 0x000fe600000e0000 */
[C---:B------:R-:W-:Y:S01]  /*23f0*/  HMMA.16816.F32.BF16 R160, R12.reuse, R16, RZ ;  /* 0x000000100ca0723c */ /* 0x040fe200000418ff */
[----:B------:R-:W-:Y:S04]  /*2400*/  SHFL.IDX PT, R2, R2, 0x6, 0x181f ;  /* 0x00d81f0002027f89 */ /* 0x000fe800000e0000 */
[----:B------:R-:W-:Y:S03]  /*2410*/  SHFL.IDX PT, R5, R0, 0x6, 0x181f ;  /* 0x00d81f0000057f89 */ /* 0x000fe600000e0000 */
[C---:B------:R-:W-:Y:S01]  /*2420*/  HMMA.16816.F32.BF16 R176, R12.reuse, R18, RZ ;  /* 0x000000120cb0723c */ /* 0x040fe200000418ff */
[----:B------:R-:W1:Y:S07]  /*2430*/  LDSM.16.M88.4 R16, [R237+0x9100] ;  /* 0x00910000ed10783b */ /* 0x000e6e0000000200 */
[C---:B------:R-:W-:Y:S08]  /*2440*/  HMMA.16816.F32.BF16 R156, R12.reuse, R36, RZ ;  /* 0x000000240c9c723c */ /* 0x040ff000000418ff */
[C---:B------:R-:W-:Y:S01]  /*2450*/  HMMA.16816.F32.BF16 R172, R12.reuse, R38, RZ ;  /* 0x000000260cac723c */ /* 0x040fe200000418ff */
[----:B------:R-:W-:Y:S07]  /*2460*/  LDSM.16.M88.4 R36, [R238+0x2000] ;  /* 0x00200000ee24783b */ /* 0x000fee0000000200 */
[C---:B------:R-:W-:Y:S01]  /*2470*/  HMMA.16816.F32.BF16 R152, R12.reuse, R40, RZ ;  /* 0x000000280c98723c */ /* 0x040fe200000418ff */
[----:B------:R-:W2:Y:S07]  /*2480*/  SHFL.IDX PT, R40, R0, 0x5, 0x181f ;  /* 0x00b81f0000287f89 */ /* 0x000eae00000e0000 */
[C---:B------:R-:W-:Y:S08]  /*2490*/  HMMA.16816.F32.BF16 R180, R12.reuse, R42, RZ ;  /* 0x0000002a0cb4723c */ /* 0x040ff000000418ff */
[C---:B------:R-:W-:Y:S08]  /*24a0*/  HMMA.16816.F32.BF16 R144, R12.reuse, R44, RZ ;  /* 0x0000002c0c90723c */ /* 0x040ff000000418ff */
[----:B------:R-:W-:Y:S01]  /*24b0*/  HMMA.16816.F32.BF16 R148, R12, R46, RZ ;  /* 0x0000002e0c94723c */ /* 0x000fe200000418ff */
[----:B------:R-:W3:Y:S06]  /*24c0*/  SHFL.IDX PT, R13, R0, 0x2, 0x181f ;  /* 0x00581f00000d7f89 */ /* 0x000eec00000e0000 */
[-C--:B------:R-:W-:Y:S01]  /*24d0*/  IADD3 R14, P0, R6, R246.reuse, RZ ;  /* 0x000000f6060e7210 */ /* 0x080fe20007f1e0ff */
[----:B-1----:R-:W-:Y:S01]  /*24e0*/  HMMA.16816.F32.BF16 R128, R16, R76, R64 ;  /* 0x0000004c1080723c */ /* 0x002fe20000041840 */
[----:B------:R-:W-:-:S03]  /*24f0*/  IADD3 R12, P3, R7, R246, RZ ;  /* 0x000000f6070c7210 */ /* 0x000fc60007f7e0ff */
[----:B------:R-:W-:Y:S01]  /*2500*/  IMAD.X R15, R10, 0x1, R245, P0 ;  /* 0x000000010a0f7824 */ /* 0x000fe200000e06f5 */
[----:B------:R-:W-:-:S03]  /*2510*/  IADD3 R6, P0, R9, R246, RZ ;  /* 0x000000f609067210 */ /* 0x000fc60007f1e0ff */
[----:B------:R-:W-:Y:S02]  /*2520*/  HMMA.16816.F32.BF16 R124, R16, R48, R68 ;  /* 0x00000030107c723c */ /* 0x000fe40000041844 */
[----:B------:R-:W-:Y:S01]  /*2530*/  IMAD.X R7, R23, 0x1, R245, P0 ;  /* 0x0000000117077824 */ /* 0x000fe200000e06f5 */
[----:B------:R-:W-:-:S05]  /*2540*/  IADD3 R22, P0, R22, R246, RZ ;  /* 0x000000f616167210 */ /* 0x000fca0007f1e0ff */
[--C-:B--2---:R-:W-:Y:S01]  /*2550*/  IMAD.X R23, R40, 0x1, R245.reuse, P0 ;  /* 0x0000000128177824 */ /* 0x104fe200000e06f5 */
[----:B------:R-:W-:Y:S01]  /*2560*/  ISETP.LT.OR P0, PT, R27, 0x31, P2 ;  /* 0x000000311b00780c */ /* 0x000fe20001701670 */
[--C-:B---3--:R-:W-:Y:S01]  /*2570*/  IMAD.X R13, R13, 0x1, R245.reuse, P3 ;  /* 0x000000010d0d7824 */ /* 0x108fe200018e06f5 */
[----:B------:R-:W-:Y:S01]  /*2580*/  IADD3 R24, P3, R11, R246, RZ ;  /* 0x000000f60b187210 */ /* 0x000fe20007f7e0ff */
[----:B------:R-:W-:Y:S01]  /*2590*/  IMAD.MOV.U32 R0, RZ, RZ, 0x40 ;  /* 0x00000040ff007424 */ /* 0x000fe200078e00ff */
[----:B------:R-:W1:Y:S01]  /*25a0*/  LDSM.16.M88.4 R8, [R237+0x7100] ;  /* 0x00710000ed08783b */ /* 0x000e620000000200 */
[----:B------:R-:W-:Y:S02]  /*25b0*/  HMMA.16816.F32.BF16 R44, R16, R28, R72 ;  /* 0x0000001c102c723c */ /* 0x000fe40000041848 */
[----:B------:R-:W-:Y:S01]  /*25c0*/  IMAD.X R25, R25, 0x1, R245, P3 ;  /* 0x0000000119197824 */ /* 0x000fe200018e06f5 */
[C---:B------:R-:W-:Y:S01]  /*25d0*/  ISETP.LT.OR P3, PT, R27.reuse, 0x21, P2 ;  /* 0x000000211b00780c */ /* 0x040fe20001761670 */
[----:B------:R-:W-:Y:S01]  /*25e0*/  @!PT LDS RZ, [RZ] ;  /* 0x00000000fffff984 */ /* 0x000fe20000000800 */
[----:B------:R-:W-:Y:S01]  /*25f0*/  @!PT LDS RZ, [RZ] ;  /* 0x00000000fffff984 */ /* 0x000fe20000000800 */
[----:B------:R-:W-:Y:S01]  /*2600*/  @!PT LDS RZ, [RZ] ;  /* 0x00000000fffff984 */ /* 0x000fe20000000800 */
[----:B------:R2:W-:Y:S01]  /*2610*/  LDGSTS.E.BYPASS.LTC128B.128 [R248+0x100], [R20.64], !P4 ;  /* 0x0010000014f87fae */ /* 0x0005e2000e101d4c */
[----:B------:R-:W-:-:S03]  /*2620*/  ISETP.LT.OR P4, PT, R27, 0x41, P2 ;  /* 0x000000411b00780c */ /* 0x000fc60001781670 */
[----:B------:R3:W-:Y:S01]  /*2630*/  LDGSTS.E.BYPASS.LTC128B.128 [R248+0x900], [R14.64], !P1 ;  /* 0x009000000ef87fae */ /* 0x0007e2000c901d4c */
[----:B------:R-:W-:Y:S01]  /*2640*/  LOP3.LUT P1, RZ, R26, 0x4, RZ, 0xc0, !PT ;  /* 0x000000041aff7812 */ /* 0x000fe2000782c0ff */
[----:B------:R-:W-:Y:S03]  /*2650*/  HMMA.16816.F32.BF16 R204, R16, R78, R100 ;  /* 0x0000004e10cc723c */ /* 0x000fe60000041864 */
[----:B------:R-:W-:-:S03]  /*2660*/  SEL R0, R0, 0xffffffc0, !P1 ;  /* 0xffffffc000007807 */ /* 0x000fc60004800000 */
[----:B------:R3:W-:Y:S01]  /*2670*/  LDGSTS.E.BYPASS.LTC128B.128 [R248+0x1100], [R12.64], !P3 ;  /* 0x011000000cf87fae */ /* 0x0007e2000d901d4c */
[----:B------:R-:W-:Y:S01]  /*2680*/  ISETP.LT.OR P3, PT, R27, 0x51, P2 ;  /* 0x000000511b00780c */ /* 0x000fe20001761670 */
[----:B------:R-:W-:Y:S01]  /*2690*/  IMAD.IADD R233, R139, 0x1, R0 ;  /* 0x000000018be97824 */ /* 0x000fe200078e0200 */
[----:B------:R-:W-:Y:S01]  /*26a0*/  ISETP.LT.OR P2, PT, R27, 0x61, P2 ;  /* 0x000000611b00780c */ /* 0x000fe20001741670 */
[----:B------:R4:W-:Y:S01]  /*26b0*/  LDGSTS.E.BYPASS.LTC128B.128 [R248+0x1900], [R6.64], !P0 ;  /* 0x0190000006f87fae */ /* 0x0009e2000c101d4c */
[----:B------:R-:W-:Y:S01]  /*26c0*/  HMMA.16816.F32.BF16 R140, R16, R84, R52 ;  /* 0x00000054108c723c */ /* 0x000fe20000041834 */
[----:B------:R-:W-:Y:S01]  /*26d0*/  IMAD.IADD R232, R0, 0x1, R238 ;  /* 0x0000000100e87824 */ /* 0x000fe200078e02ee */
[----:B------:R-:W-:Y:S01]  /*26e0*/  LOP3.LUT R0, R137, R136, RZ, 0xfc, !PT ;  /* 0x0000008889007212 */ /* 0x000fe200078efcff */
[----:B------:R5:W-:Y:S01]  /*26f0*/  LDGSTS.E.BYPASS.LTC128B.128 [R248+0x2100], [R24.64], !P4 ;  /* 0x0210000018f87fae */ /* 0x000be2000e101d4c */
[----:B------:R-:W-:-:S04]  /*2700*/  ISETP.GT.AND P4, PT, R225, 0x6f, PT ;  /* 0x0000006fe100780c */ /* 0x000fc80003f84270 */
[C---:B------:R-:W-:Y:S01]  /*2710*/  HMMA.16816.F32.BF16 R132, R16.reuse, R80, R60 ;  /* 0x000000501084723c */ /* 0x040fe2000004183c */
[----:B------:R2:W-:Y:S07]  /*2720*/  LDGSTS.E.BYPASS.LTC128B.128 [R248+0x2900], [R22.64], !P3 ;  /* 0x0290000016f87fae */ /* 0x0005ee000d901d4c */
[C---:B------:R-:W-:Y:S08]  /*2730*/  HMMA.16816.F32.BF16 R96, R16.reuse, R36, R96 ;  /* 0x000000241060723c */ /* 0x040ff00000041860 */
[----:B---3--:R-:W-:Y:S01]  /*2740*/  HMMA.16816.F32.BF16 R12, R16, R82, R88 ;  /* 0x00000052100c723c */ /* 0x008fe20000041858 */
[----:B----4-:R-:W-:-:S05]  /*2750*/  IADD3 R6, P0, R2, R246, RZ ;  /* 0x000000f602067210 */ /* 0x010fca0007f1e0ff */
[----:B------:R-:W-:Y:S02]  /*2760*/  IMAD.X R7, R5, 0x1, R245, P0 ;  /* 0x0000000105077824 */ /* 0x000fe400000e06f5 */
[C---:B------:R-:W-:Y:S01]  /*2770*/  HMMA.16816.F32.BF16 R92, R16.reuse, R32, R92 ;  /* 0x00000020105c723c */ /* 0x040fe2000004185c */
[----:B------:R-:W-:Y:S02]  /*2780*/  PLOP3.LUT P0, PT, PT, PT, UP0, 0x80, 0x0 ;  /* 0x000000000000781c */ /* 0x000fe40003f0f008 */
[----:B------:R3:W-:Y:S04]  /*2790*/  LDGSTS.E.BYPASS.LTC128B.128 [R248+0x3100], [R6.64], !P2 ;  /* 0x0310000006f87fae */ /* 0x0007e8000d101d4c */
[----:B--2---:R-:W-:Y:S01]  /*27a0*/  LDSM.16.M88.4 R20, [R235+0x9100] ;  /* 0x00910000eb14783b */ /* 0x004fe20000000200 */
[C---:B------:R-:W-:Y:S03]  /*27b0*/  HMMA.16816.F32.BF16 R104, R16.reuse, R86, R104 ;  /* 0x000000561068723c */ /* 0x040fe60000041868 */
[----:B------:R-:W2:Y:S04]  /*27c0*/  LDSM.16.M88.4 R64, [R233+0x4900] ;  /* 0x00490000e940783b */ /* 0x000ea80000000200 */
[----:B------:R-:W4:Y:S01]  /*27d0*/  LDSM.16.M88.4 R72, [R233+0x3900] ;  /* 0x00390000e948783b */ /* 0x000f220000000200 */
[C---:B------:R-:W-:Y:S03]  /*27e0*/  HMMA.16816.F32.BF16 R116, R16.reuse, R50, R116 ;  /* 0x000000321074723c */ /* 0x040fe60000041874 */
[----:B------:R-:W2:Y:S04]  /*27f0*/  LDSM.16.M88.4 R68, [R233+0x4100] ;  /* 0x00410000e944783b */ /* 0x000ea80000000200 */
[----:B------:R-:W2:Y:S01]  /*2800*/  LDSM.16.M88.4 R88, [R233+0x6900] ;  /* 0x00690000e958783b */ /* 0x000ea20000000200 */
[C---:B------:R-:W-:Y:S03]  /*2810*/  HMMA.16816.F32.BF16 R112, R16.reuse, R38, R112 ;  /* 0x000000261070723c */ /* 0x040fe60000041870 */
[----:B------:R-:W2:Y:S04]  /*2820*/  LDSM.16.M88.4 R56, [R233+0x5900] ;  /* 0x00590000e938783b */ /* 0x000ea80000000200 */
[----:B------:R-:W2:Y:S01]  /*2830*/  LDSM.16.M88.4 R52, [R233+0x6100] ;  /* 0x00610000e934783b */ /* 0x000ea20000000200 */
[C---:B------:R-:W-:Y:S03]  /*2840*/  HMMA.16816.F32.BF16 R108, R16.reuse, R34, R108 ;  /* 0x00000022106c723c */ /* 0x040fe6000004186c */
[----:B------:R-:W-:Y:S04]  /*2850*/  LDSM.16.M88.4 R60, [R233+0x5100] ;  /* 0x00510000e93c783b */ /* 0x000fe80000000200 */
[----:B------:R-:W-:Y:S01]  /*2860*/  LDSM.16.M88.4 R40, [R232+0x1000] ;  /* 0x00100000e828783b */ /* 0x000fe20000000200 */
[----:B------:R-:W-:Y:S03]  /*2870*/  HMMA.16816.F32.BF16 R100, R16, R30, R120 ;  /* 0x0000001e1064723c */ /* 0x000fe60000041878 */
[----:B------:R-:W2:Y:S04]  /*2880*/  LDSM.16.M88.4 R16, [R235+0x7100] ;  /* 0x00710000eb10783b */ /* 0x000ea80000000200 */
[----:B-----5:R-:W-:Y:S01]  /*2890*/  LDSM.16.M88.4 R24, [R232+0x3000] ;  /* 0x00300000e818783b */ /* 0x020fe20000000200 */
[C---:B-1----:R-:W-:Y:S03]  /*28a0*/  HMMA.16816.F32.BF16 R120, R8.reuse, R84, R168 ;  /* 0x000000540878723c */ /* 0x042fe600000418a8 */
        /* <DEDUP_REMOVED lines=18> */
[----:B------:R-:W5:Y:S03]  /*29d0*/  LDSM.16.M88.4 R28, [R232+0x2800] ;  /* 0x00280000e81c783b */ /* 0x000f660000000200 */
[C---:B--2---:R-:W-:Y:S08]  /*29e0*/  HMMA.16816.F32.BF16 R160, R20.reuse, R64, R128 ;  /* 0x0000004014a0723c */ /* 0x044ff00000041880 */
[C---:B----4-:R-:W-:Y:S08]  /*29f0*/  HMMA.16816.F32.BF16 R172, R20.reuse, R72, R140 ;  /* 0x0000004814ac723c */ /* 0x050ff0000004188c */
[C---:B------:R-:W-:Y:S01]  /*2a00*/  HMMA.16816.F32.BF16 R128, R20.reuse, R70, R12 ;  /* 0x000000461480723c */ /* 0x040fe2000004180c */
[----:B------:R-:W2:Y:S07]  /*2a10*/  LDSM.16.M88.4 R12, [R236+0x7100] ;  /* 0x00710000ec0c783b */ /* 0x000eae0000000200 */
[----:B------:R-:W-:Y:S01]  /*2a20*/  HMMA.16816.F32.BF16 R140, R20, R88, R44 ;  /* 0x00000058148c723c */ /* 0x000fe2000004182c */
[----:B------:R-:W4:Y:S01]  /*2a30*/  LDSM.16.M88.4 R44, [R232+0x800] ;  /* 0x00080000e82c783b */ /* 0x000f220000000200 */
[----:B------:R-:W-:-:S06]  /*2a40*/  DEPBAR.LE SB0, 0x0 ;  /* 0x000080000000791a */ /* 0x000fcc0000000000 */
[C---:B------:R-:W-:Y:S08]  /*2a50*/  HMMA.16816.F32.BF16 R164, R20.reuse, R68, R132 ;  /* 0x0000004414a4723c */ /* 0x040ff00000041884 */
[C---:B------:R-:W-:Y:S08]  /*2a60*/  HMMA.16816.F32.BF16 R148, R20.reuse, R56, R96 ;  /* 0x000000381494723c */ /* 0x040ff00000041860 */
[C---:B------:R-:W-:Y:S08]  /*2a70*/  HMMA.16816.F32.BF16 R132, R20.reuse, R74, R104 ;  /* 0x0000004a1484723c */ /* 0x040ff00000041868 */
[C---:B------:R-:W-:Y:S08]  /*2a80*/  HMMA.16816.F32.BF16 R144, R20.reuse, R52, R92 ;  /* 0x000000341490723c */ /* 0x040ff0000004185c */
[----:B------:R-:W-:Y:S08]  /*2a90*/  HMMA.16816.F32.BF16 R104, R20, R90, R100 ;  /* 0x0000005a1468723c */ /* 0x000ff00000041864 */
[----:B------:R-:W-:Y:S08]  /*2aa0*/  HMMA.16816.F32.BF16 R96, R16, R74, R84 ;  /* 0x0000004a1060723c */ /* 0x000ff00000041854 */
[----:B------:R-:W-:Y:S08]  /*2ab0*/  HMMA.16816.F32.BF16 R152, R20, R60, R124 ;  /* 0x0000003c1498723c */ /* 0x000ff0000004187c */
        /* <DEDUP_REMOVED lines=12> */
[----:B------:R-:W-:Y:S08]  /*2b80*/  HMMA.16816.F32.BF16 R108, R20, R54, R108 ;  /* 0x00000036146c723c */ /* 0x000ff0000004186c */
[C---:B------:R-:W-:Y:S08]  /*2b90*/  HMMA.16816.F32.BF16 R56, R16.reuse, R52, R200 ;  /* 0x000000341038723c */ /* 0x040ff000000418c8 */
[C---:B------:R-:W-:Y:S08]  /*2ba0*/  HMMA.16816.F32.BF16 R52, R16.reuse, R54, R180 ;  /* 0x000000361034723c */ /* 0x040ff000000418b4 */
[C---:B------:R-:W-:Y:S08]  /*2bb0*/  HMMA.16816.F32.BF16 R20, R16.reuse, R88, R208 ;  /* 0x000000581014723c */ /* 0x040ff000000418d0 */
[----:B------:R-:W-:Y:S08]  /*2bc0*/  HMMA.16816.F32.BF16 R16, R16, R90, R176 ;  /* 0x0000005a1010723c */ /* 0x000ff000000418b0 */
[C---:B-1----:R-:W-:Y:S08]  /*2bd0*/  HMMA.16816.F32.BF16 R172, R8.reuse, R48, R172 ;  /* 0x0000003008ac723c */ /* 0x042ff000000418ac */
[C---:B------:R-:W-:Y:S08]  /*2be0*/  HMMA.16816.F32.BF16 R132, R8.reuse, R50, R132 ;  /* 0x000000320884723c */ /* 0x040ff00000041884 */
[C---:B------:R-:W-:Y:S08]  /*2bf0*/  HMMA.16816.F32.BF16 R168, R8.reuse, R36, R152 ;  /* 0x0000002408a8723c */ /* 0x040ff00000041898 */
[C---:B-----5:R-:W-:Y:S08]  /*2c00*/  HMMA.16816.F32.BF16 R144, R8.reuse, R28, R144 ;  /* 0x0000001c0890723c */ /* 0x060ff00000041890 */
[----:B------:R-:W-:Y:S08]  /*2c10*/  HMMA.16816.F32.BF16 R108, R8, R30, R108 ;  /* 0x0000001e086c723c */ /* 0x000ff0000004186c */
[C---:B--2---:R-:W-:Y:S08]  /*2c20*/  HMMA.16816.F32.BF16 R100, R12.reuse, R48, R100 ;  /* 0x000000300c64723c */ /* 0x044ff00000041864 */
[C---:B------:R-:W-:Y:S08]  /*2c30*/  HMMA.16816.F32.BF16 R96, R12.reuse, R50, R96 ;  /* 0x000000320c60723c */ /* 0x040ff00000041860 */
[C---:B------:R-:W-:Y:S08]  /*2c40*/  HMMA.16816.F32.BF16 R56, R12.reuse, R28, R56 ;  /* 0x0000001c0c38723c */ /* 0x040ff00000041838 */
[----:B------:R-:W-:Y:S08]  /*2c50*/  HMMA.16816.F32.BF16 R52, R12, R30, R52 ;  /* 0x0000001e0c34723c */ /* 0x000ff00000041834 */
        /* <DEDUP_REMOVED lines=21> */
[----:B---3--:R-:W-:Y:S02]  /*2db0*/  IMAD.U32 R2, RZ, RZ, UR10 ;  /* 0x0000000aff027e24 */ /* 0x008fe4000f8e00ff */
        /* <DEDUP_REMOVED lines=37> */
[----:B------:R-:W1:Y:S01]  /*3010*/  SHFL.IDX PT, R19, R2, 0x3, 0x181f ;  /* 0x00781f0002137f89 */ /* 0x000e6200000e0000 */
        /* <DEDUP_REMOVED lines=9> */
[----:B------:R-:W-:-:S03]  /*30b0*/  IADD3 R10, P3, R13, R246, RZ ;  /* 0x000000f60d0a7210 */ /* 0x000fc60007f7e0ff */
        /* <DEDUP_REMOVED lines=13> */
.L_x_831:
[----:B---3--:R-:W-:Y:S01]  /*3190*/  LOP3.LUT R2, R138, 0xffffffe0, RZ, 0xc0, !PT ;  /* 0xffffffe08a027812 */ /* 0x008fe200078ec0ff */
[----:B-1----:R-:W-:Y:S01]  /*31a0*/  IMAD.MOV.U32 R6, RZ, RZ, -0x2 ;  /* 0xfffffffeff067424 */ /* 0x002fe200078e00ff */
[----:B------:R-:W-:Y:S01]  /*31b0*/  STL [R1+0x18], R234 ;  /* 0x000018ea01007387 */ /* 0x000fe20000100800 */
[----:B------:R-:W-:Y:S02]  /*31c0*/  IMAD.SHL.U32 R228, R0, 0x2, RZ ;  /* 0x0000000200e47824 */ /* 0x000fe400078e00ff */
[----:B------:R-:W-:Y:S01]  /*31d0*/  IMAD.IADD R2, R224, 0x1, -R2 ;  /* 0x00000001e0027824 */ /* 0x000fe200078e0a02 */
[----:B------:R-:W-:Y:S01]  /*31e0*/  STL [R1+0x14], R233 ;  /* 0x000014e901007387 */ /* 0x000fe20000100800 */
[----:B------:R-:W-:Y:S01]  /*31f0*/  IMAD R231, R3, 0x2, R228 ;  /* 0x0000000203e77824 */ /* 0x000fe200078e02e4 */
[----:B------:R-:W-:-:S02]  /*3200*/  LEA R229, R4, R228, 0x1 ;  /* 0x000000e404e57211 */ /* 0x000fc400078e08ff */
[----:B------:R-:W-:Y:S01]  /*3210*/  SHF.R.S32.HI R5, RZ, 0x1f, R2 ;  /* 0x0000001fff057819 */ /* 0x000fe20000011402 */
[----:B------:R-:W-:Y:S02]  /*3220*/  STL [R1+0x10], R232 ;  /* 0x000010e801007387 */ /* 0x000fe40000100800 */
[----:B------:R-:W-:Y:S01]  /*3230*/  IMAD R230, R3, 0x2, R229 ;  /* 0x0000000203e67824 */ /* 0x000fe200078e02e5 */
[----:B------:R-:W-:Y:S01]  /*3240*/  LEA.HI R5, R5, R2, RZ, 0x2 ;  /* 0x0000000205057211 */ /* 0x000fe200078f10ff */
[----:B------:R1:W-:Y:S03]  /*3250*/  STL [R1+0xc], R139 ;  /* 0x00000c8b01007387 */ /* 0x0003e60000100800 */
[----:B------:R-:W-:Y:S01]  /*3260*/  LOP3.LUT R5, R5, 0x7ffffffc, RZ, 0xc0, !PT ;  /* 0x7ffffffc05057812 */ /* 0x000fe200078ec0ff */
[----:B------:R-:W-:Y:S04]  /*3270*/  LDSM.16.MT88.4 R40, [R230+0x100] ;  /* 0x00010000e628783b */ /* 0x000fe80000004200 */
[----:B------:R-:W-:Y:S01]  /*3280*/  IMAD.IADD R2, R2, 0x1, -R5 ;  /* 0x0000000102027824 */ /* 0x000fe200078e0a05 */
[----:B------:R-:W0:Y:S03]  /*3290*/  LDGDEPBAR ;  /* 0x00000000000079af */ /* 0x000e260000000000 */
[----:B------:R-:W-:-:S05]  /*32a0*/  IMAD R2, R2, R6, UR18 ;  /* 0x0000001202027e24 */ /* 0x000fca000f8e0206 */
[C---:B------:R-:W-:Y:S02]  /*32b0*/  ISETP.GT.AND P1, PT, R2.reuse, RZ, PT ;  /* 0x000000ff0200720c */ /* 0x040fe40003f24270 */
[----:B------:R-:W-:Y:S02]  /*32c0*/  ISETP.GT.AND P3, PT, R2, 0x1, PT ;  /* 0x000000010200780c */ /* 0x000fe40003f64270 */
        /* <DEDUP_REMOVED lines=10> */
[----:B------:R-:W-:Y:S02]  /*3370*/  FMNMX.FTZ R5, R10, R25, !PT ;  /* 0x000000190a057209 */ /* 0x000fe40007810000 */
[----:B------:R-:W-:Y:S02]  /*3380*/  FMNMX.FTZ R6, R11, R12, !PT ;  /* 0x0000000c0b067209 */ /* 0x000fe40007810000 */
[----:B------:R-:W-:Y:S02]  /*3390*/  FSEL R16, R175, -INF , P3 ;  /* 0xff800000af107808 */ /* 0x000fe40001800000 */
[----:B------:R-:W-:Y:S02]  /*33a0*/  FSEL R33, R103, -INF , P3 ;  /* 0xff80000067217808 */ /* 0x000fe40001800000 */
[----:B------:R-:W-:Y:S02]  /*33b0*/  FSEL R17, R134, -INF , P2 ;  /* 0xff80000086117808 */ /* 0x000fe40001000000 */
[----:B------:R-:W-:-:S02]  /*33c0*/  ISETP.GT.AND P3, PT, R2, 0x10, PT ;  /* 0x000000100200780c */ /* 0x000fc40003f64270 */
        /* <DEDUP_REMOVED lines=16> */
[----:B------:R-:W-:Y:S02]  /*34d0*/  FSEL R113, R51, -INF , P2 ;  /* 0xff80000033717808 */ /* 0x000fe40001000000 */
[----:B------:R-:W-:-:S02]  /*34e0*/  FSEL R97, R49, -INF , P2 ;  /* 0xff80000031617808 */ /* 0x000fc40001000000 */
        /* <DEDUP_REMOVED lines=12> */
[----:B------:R-:W-:Y:S02]  /*35b0*/  FSEL R121, R162, -INF , P2 ;  /* 0xff800000a2797808 */ /* 0x000fe40001000000 */
[----:B------:R-:W-:Y:S02]  /*35c0*/  FSEL R117, R160, -INF , P2 ;  /* 0xff800000a0757808 */ /* 0x000fe40001000000 */
[----:B------:R-:W-:Y:S02]  /*35d0*/  ISETP.GT.AND P3, PT, R2, 0x28, PT ;  /* 0x000000280200780c */ /* 0x000fe40003f64270 */
[----:B------:R-:W-:Y:S02]  /*35e0*/  FSEL R129, R82, -INF , P2 ;  /* 0xff80000052817808 */ /* 0x000fe40001000000 */
[----:B------:R-:W-:Y:S02]  /*35f0*/  FSEL R116, R80, -INF , P2 ;  /* 0xff80000050747808 */ /* 0x000fe40001000000 */
[----:B------:R-:W-:-:S02]  /*3600*/  FMNMX.FTZ R5, R96, R5, !PT ;  /* 0x0000000560057209 */ /* 0x000fc40007810000 */
[----:B------:R-:W-:Y:S02]  /*3610*/  FMNMX.FTZ R6, R36, R6, !PT ;  /* 0x0000000624067209 */ /* 0x000fe40007810000 */
[----:B------:R-:W-:Y:S02]  /*3620*/  ISETP.GT.AND P2, PT, R2, 0x29, PT ;  /* 0x000000290200780c */ /* 0x000fe40003f44270 */
        /* <DEDUP_REMOVED lines=44> */
[----:B------:R-:W-:Y:S02]  /*38f0*/  ISETP.GT.AND P1, PT, R2, 0x48, PT ;  /* 0x000000480200780c */ /* 0x000fe40003f24270 */
[----:B------:R-:W-:-:S02]  /*3900*/  FSEL R183, R67, -INF , P2 ;  /* 0xff80000043b77808 */ /* 0x000fc40001000000 */
[----:B------:R-:W-:Y:S02]  /*3910*/  FSEL R150, R65, -INF , P2 ;  /* 0xff80000041967808 */ /* 0x000fe40001000000 */
        /* <DEDUP_REMOVED lines=13> */
[----:B------:R-:W-:Y:S02]  /*39f0*/  FMNMX.FTZ R5, R126, R5, !PT ;  /* 0x000000057e057209 */ /* 0x000fe40007810000 */
[----:B------:R-:W-:Y:S02]  /*3a00*/  FMNMX.FTZ R6, R118, R6, !PT ;  /* 0x0000000676067209 */ /* 0x000fe40007810000 */
[----:B------:R-:W-:Y:S02]  /*3a10*/  ISETP.GT.AND P2, PT, R2, 0x58, PT ;  /* 0x000000580200780c */ /* 0x000fe40003f44270 */
[----:B------:R-:W-:-:S02]  /*3a20*/  FMNMX.FTZ R7, R24, R7, !PT ;  /* 0x0000000718077209 */ /* 0x000fc40007810000 */
[----:B------:R-:W-:Y:S02]  /*3a30*/  FSEL R171, R148, -INF , P3 ;  /* 0xff80000094ab7808 */ /* 0x000fe40001800000 */
[----:B------:R-:W-:Y:S02]  /*3a40*/  FSEL R146, R145, -INF , P1 ;  /* 0xff80000091927808 */ /* 0x000fe40000800000 */
        /* <DEDUP_REMOVED lines=28> */
[----:B-1----:R-:W-:Y:S02]  /*3c10*/  FSEL R139, R22, -INF , P2 ;  /* 0xff800000168b7808 */ /* 0x002fe40001000000 */
[----:B------:R-:W-:Y:S02]  /*3c20*/  FSEL R233, R20, -INF , P2 ;  /* 0xff80000014e97808 */ /* 0x000fe40001000000 */
[C---:B------:R-:W-:Y:S02]  /*3c30*/  ISETP.GT.AND P1, PT, R2.reuse, 0x61, PT ;  /* 0x000000610200780c */ /* 0x040fe40003f24270 */
[C---:B------:R-:W-:Y:S02]  /*3c40*/  ISETP.GT.AND P3, PT, R2.reuse, 0x68, PT ;  /* 0x000000680200780c */ /* 0x040fe40003f64270 */
[----:B------:R-:W-:Y:S02]  /*3c50*/  ISETP.GT.AND P2, PT, R2, 0x69, PT ;  /* 0x000000690200780c */ /* 0x000fe40003f44270 */
        /* <DEDUP_REMOVED lines=33> */
[----:B------:R-:W-:Y:S01]  /*3e70*/  FSEL R188, R176, -INF , P3 ;  /* 0xff800000b0bc7808 */ /* 0x000fe20001800000 */
[----:B------:R-:W-:Y:S01]  /*3e80*/  IMAD.MOV.U32 R176, RZ, RZ, R8 ;  /* 0x000000ffffb07224 */ /* 0x000fe200078e0008 */
        /* <DEDUP_REMOVED lines=9> */
[----:B------:R-:W-:Y:S02]  /*3f20*/  FSEL R192, R141, -INF , P1 ;  /* 0xff8000008dc07808 */ /* 0x000fe40000800000 */
[----:B------:R-:W-:Y:S02]  /*3f30*/  FSEL R205, R21, -INF , P1 ;  /* 0xff80000015cd7808 */ /* 0x000fe40000800000 */
[----:B------:R-:W-:Y:S02]  /*3f40*/  FMNMX.FTZ R137, R233, R137, !PT ;  /* 0x00000089e9897209 */ /* 0x000fe40007810000 */
[----:B------:R-:W-:Y:S02]  /*3f50*/  FMNMX.FTZ R2, R201, R2, !PT ;  /* 0x00000002c9027209 */ /* 0x000fe40007810000 */
[----:B------:R-:W-:Y:S02]  /*3f60*/  FMNMX.FTZ R5, R180, R5, !PT ;  /* 0x00000005b4057209 */ /* 0x000fe40007810000 */
[----:B------:R-:W-:-:S02]  /*3f70*/  FMNMX.FTZ R6, R115, R6, !PT ;  /* 0x0000000673067209 */ /* 0x000fc40007810000 */
        /* <DEDUP_REMOVED lines=44> */
[----:B------:R-:W-:-:S03]  /*4240*/  FMNMX.FTZ R6, R162, R6, !PT ;  /* 0x00000006a2067209 */ /* 0x000fc60007810000 */
[----:B------:R-:W-:Y:S01]  /*4250*/  LDSM.16.MT88.4 R28, [R229+0x100] ;  /* 0x00010000e51c783b */ /* 0x000fe20000004200 */
        /* <DEDUP_REMOVED lines=21> */
[----:B------:R1:W-:Y:S01]  /*43b0*/  MUFU.EX2 R178, R2 ;  /* 0x0000000200b27308 */ /* 0x0003e20000000800 */
[----:B--2---:R-:W-:Y:S02]  /*43c0*/  FMNMX.FTZ R8, R8, R10, !PT ;  /* 0x0000000a08087209 */ /* 0x004fe40007810000 */
[----:B-1----:R-:W-:Y:S01]  /*43d0*/  FMNMX.FTZ R2, R9, R5, !PT ;  /* 0x0000000509027209 */ /* 0x002fe20007810000 */
[--C-:B------:R-:W-:Y:S02]  /*43e0*/  FFMA.FTZ R5, R12, c[0x0][0x2d0], -R6.reuse ;  /* 0x0000b4000c057a23 */ /* 0x100fe40000010806 */
[----:B------:R-:W-:Y:S01]  /*43f0*/  FFMA.FTZ R9, R13, c[0x0][0x2d0], -R6 ;  /* 0x0000b4000d097a23 */ /* 0x000fe20000010806 */
[C---:B------:R-:W-:Y:S01]  /*4400*/  FSETP.NEU.FTZ.AND P1, PT, R2.reuse, -INF , PT ;  /* 0xff8000000200780b */ /* 0x040fe20003f3d000 */
[----:B------:R1:W-:Y:S08]  /*4410*/  MUFU.EX2 R177, R5 ;  /* 0x0000000500b17308 */ /* 0x0003f00000000800 */
        /* <DEDUP_REMOVED lines=33> */
[----:B------:R-:W1:Y:S02]  /*4630*/  LDSM.16.MT88.4 R24, [R228+0x900] ;  /* 0x00090000e418783b */ /* 0x000e640000004200 */
[----:B------:R2:W3:Y:S02]  /*4640*/  MUFU.EX2 R163, R3 ;  /* 0x0000000300a37308 */ /* 0x0004e40000000800 */
[C---:B------:R-:W-:Y:S08]  /*4650*/  HMMA.16816.F32.BF16 R68, R8.reuse, R22, RZ ;  /* 0x000000160844723c */ /* 0x040ff000000418ff */
[----:B------:R-:W-:Y:S01]  /*4660*/  HMMA.16816.F32.BF16 R60, R8, R18, RZ ;  /* 0x00000012083c723c */ /* 0x000fe200000418ff */
[----:B--2---:R-:W-:Y:S01]  /*4670*/  FFMA.FTZ R3, R32, c[0x0][0x2d0], -R0 ;  /* 0x0000b40020037a23 */ /* 0x004fe20000010800 */
[----:B---3--:R-:W-:-:S06]  /*4680*/  F2FP.BF16.PACK_AB R14, R163, R196 ;  /* 0x000000c4a30e723e */ /* 0x008fcc00000010ff */
[C---:B------:R-:W-:Y:S01]  /*4690*/  HMMA.16816.F32.BF16 R52, R8.reuse, R30, RZ ;  /* 0x0000001e0834723c */ /* 0x040fe200000418ff */
[----:B------:R2:W-:Y:S07]  /*46a0*/  MUFU.EX2 R223, R3 ;  /* 0x0000000300df7308 */ /* 0x0005ee0000000800 */
[----:B------:R-:W-:Y:S01]  /*46b0*/  HMMA.16816.F32.BF16 R44, R8, R42, RZ ;  /* 0x0000002a082c723c */ /* 0x000fe200000418ff */
[----:B--2---:R-:W-:-:S04]  /*46c0*/  FFMA.FTZ R3, R33, c[0x0][0x2d0], -R0 ;  /* 0x0000b40021037a23 */ /* 0x004fc80000010800 */
[----:B------:R2:W3:Y:S02]  /*46d0*/  MUFU.EX2 R220, R3 ;  /* 0x0000000300dc7308 */ /* 0x0004e40000000800 */
[----:B--2---:R-:W-:Y:S01]  /*46e0*/  FFMA.FTZ R3, R34, c[0x0][0x2d0], -R0 ;  /* 0x0000b40022037a23 */ /* 0x004fe20000010800 */
[----:B---3--:R-:W-:-:S05]  /*46f0*/  F2FP.BF16.PACK_AB R13, R220, R223 ;  /* 0x000000dfdc0d723e */ /* 0x008fca00000010ff */
[----:B------:R2:W-:Y:S02]  /*4700*/  MUFU.EX2 R222, R3 ;  /* 0x0000000300de7308 */ /* 0x0005e40000000800 */
[----:B--2---:R-:W-:Y:S02]  /*4710*/  FFMA.FTZ R3, R35, c[0x0][0x2d0], -R0 ;  /* 0x0000b40023037a23 */ /* 0x004fe40000010800 */
[----:B------:R-:W-:Y:S04]  /*4720*/  LDSM.16.MT88.4 R32, [R230+0x900] ;  /* 0x00090000e620783b */ /* 0x000fe80000004200 */
        /* <DEDUP_REMOVED lines=11> */
[----:B--2---:R-:W-:Y:S01]  /*47e0*/  FFMA.FTZ R3, R38, c[0x0][0x2d0], -R6 ;  /* 0x0000b40026037a23 */ /* 0x004fe20000010806 */
[----:B----4-:R-:W-:-:S06]  /*47f0*/  F2FP.BF16.PACK_AB R8, R198, R4 ;  /* 0x00000004c608723e */ /* 0x010fcc00000010ff */
[C---:B------:R-:W-:Y:S01]  /*4800*/  HMMA.16816.F32.BF16 R16, R12.reuse, R40, RZ ;  /* 0x000000280c10723c */ /* 0x040fe200000418ff */
[----:B------:R2:W-:Y:S07]  /*4810*/  MUFU.EX2 R195, R3 ;  /* 0x0000000300c37308 */ /* 0x0005ee0000000800 */
[C---:B------:R-:W-:Y:S08]  /*4820*/  HMMA.16816.F32.BF16 R108, R12.reuse, R30, RZ ;  /* 0x0000001e0c6c723c */ /* 0x040ff000000418ff */
[----:B------:R-:W-:Y:S01]  /*4830*/  HMMA.16816.F32.BF16 R76, R12, R28, RZ ;  /* 0x0000001c0c4c723c */ /* 0x000fe200000418ff */
[----:B------:R-:W-:Y:S01]  /*4840*/  LDSM.16.MT88.4 R28, [R230+0x1100] ;  /* 0x00110000e61c783b */ /* 0x000fe20000004200 */
[----:B--2---:R-:W-:-:S03]  /*4850*/  FFMA.FTZ R3, R39, c[0x0][0x2d0], -R6 ;  /* 0x0000b40027037a23 */ /* 0x004fc60000010806 */
[----:B------:R-:W2:Y:S01]  /*4860*/  LDSM.16.MT88.4 R36, [R231+0x900] ;  /* 0x00090000e724783b */ /* 0x000ea20000004200 */
[----:B------:R4:W1:Y:S02]  /*4870*/  MUFU.EX2 R189, R3 ;  /* 0x0000000300bd7308 */ /* 0x0008640000000800 */
[----:B----4-:R-:W-:Y:S01]  /*4880*/  FFMA.FTZ R3, R92, c[0x0][0x2d0], -R5 ;  /* 0x0000b4005c037a23 */ /* 0x010fe20000010805 */
[----:B-1----:R-:W-:-:S05]  /*4890*/  F2FP.BF16.PACK_AB R10, R189, R195 ;  /* 0x000000c3bd0a723e */ /* 0x002fca00000010ff */
[----:B------:R1:W-:Y:S02]  /*48a0*/  MUFU.EX2 R206, R3 ;  /* 0x0000000300ce7308 */ /* 0x0003e40000000800 */
[----:B-1----:R-:W-:-:S06]  /*48b0*/  FFMA.FTZ R3, R93, c[0x0][0x2d0], -R5 ;  /* 0x0000b4005d037a23 */ /* 0x002fcc0000010805 */
        /* <DEDUP_REMOVED lines=9> */
[C---:B------:R-:W-:Y:S08]  /*4950*/  HMMA.16816.F32.BF16 R140, R8.reuse, R24, R72 ;  /* 0x00000018088c723c */ /* 0x040ff00000041848 */
[----:B---3--:R-:W-:Y:S01]  /*4960*/  HMMA.16816.F32.BF16 R92, R8, R20, R56 ;  /* 0x00000014085c723c */ /* 0x008fe20000041838 */
[----:B-1----:R-:W-:-:S04]  /*4970*/  FFMA.FTZ R3, R97, c[0x0][0x2d0], -R7 ;  /* 0x0000b40061037a23 */ /* 0x002fc80000010807 */
[----:B------:R1:W3:Y:S03]  /*4980*/  MUFU.EX2 R218, R3 ;  /* 0x0000000300da7308 */ /* 0x0002e60000000800 */
[C---:B------:R-:W-:Y:S08]  /*4990*/  HMMA.16816.F32.BF16 R72, R8.reuse, R32, R48 ;  /* 0x000000200848723c */ /* 0x040ff00000041830 */
[----:B------:R-:W-:Y:S01]  /*49a0*/  HMMA.16816.F32.BF16 R68, R8, R26, R68 ;  /* 0x0000001a0844723c */ /* 0x000fe20000041844 */
[----:B-1----:R-:W-:-:S07]  /*49b0*/  FFMA.FTZ R3, R104, c[0x0][0x2d0], -R7 ;  /* 0x0000b40068037a23 */ /* 0x002fce0000010807 */
[----:B------:R-:W-:Y:S01]  /*49c0*/  HMMA.16816.F32.BF16 R44, R8, R34, R44 ;  /* 0x00000022082c723c */ /* 0x000fe2000004182c */
[----:B------:R1:W-:Y:S07]  /*49d0*/  MUFU.EX2 R215, R3 ;  /* 0x0000000300d77308 */ /* 0x0003ee0000000800 */
[----:B------:R-:W-:Y:S01]  /*49e0*/  HMMA.16816.F32.BF16 R96, R12, R42, RZ ;  /* 0x0000002a0c60723c */ /* 0x000fe200000418ff */
[----:B------:R-:W-:Y:S01]  /*49f0*/  LDSM.16.MT88.4 R12, [R231+0x1100] ;  /* 0x00110000e70c783b */ /* 0x000fe20000004200 */
[----:B-1----:R-:W-:-:S06]  /*4a00*/  FFMA.FTZ R3, R105, c[0x0][0x2d0], -R7 ;  /* 0x0000b40069037a23 */ /* 0x002fcc0000010807 */
[C---:B--2---:R-:W-:Y:S01]  /*4a10*/  HMMA.16816.F32.BF16 R104, R8.reuse, R36, R64 ;  /* 0x000000240868723c */ /* 0x044fe20000041840 */
[----:B------:R1:W2:Y:S07]  /*4a20*/  MUFU.EX2 R217, R3 ;  /* 0x0000000300d97308 */ /* 0x0002ae0000000800 */
[C---:B------:R-:W-:Y:S08]  /*4a30*/  HMMA.16816.F32.BF16 R64, R8.reuse, R38, R60 ;  /* 0x000000260840723c */ /* 0x040ff0000004183c */
[----:B------:R-:W-:Y:S01]  /*4a40*/  HMMA.16816.F32.BF16 R60, R8, R22, R52 ;  /* 0x00000016083c723c */ /* 0x000fe20000041834 */
[----:B-1----:R-:W-:-:S02]  /*4a50*/  FFMA.FTZ R3, R112, c[0x0][0x2d0], -R0 ;  /* 0x0000b40070037a23 */ /* 0x002fc40000010800 */
[----:B------:R-:W-:Y:S02]  /*4a60*/  IMAD.MOV.U32 R112, RZ, RZ, R205 ;  /* 0x000000ffff707224 */ /* 0x000fe400078e00cd */
[----:B------:R1:W-:Y:S02]  /*4a70*/  MUFU.EX2 R205, R3 ;  /* 0x0000000300cd7308 */ /* 0x0003e40000000800 */
[----:B---3--:R-:W-:Y:S02]  /*4a80*/  F2FP.BF16.PACK_AB R8, R218, R219 ;  /* 0x000000dbda08723e */ /* 0x008fe400000010ff */
[----:B--2---:R-:W-:Y:S01]  /*4a90*/  F2FP.BF16.PACK_AB R10, R217, R215 ;  /* 0x000000d7d90a723e */ /* 0x004fe200000010ff */
[----:B-1----:R-:W-:Y:S02]  /*4aa0*/  FFMA.FTZ R3, R113, c[0x0][0x2d0], -R0 ;  /* 0x0000b40071037a23 */ /* 0x002fe40000010800 */
[----:B------:R-:W-:Y:S02]  /*4ab0*/  IMAD.MOV.U32 R113, RZ, RZ, R206 ;  /* 0x000000ffff717224 */ /* 0x000fe400078e00ce */
[----:B------:R1:W2:Y:S02]  /*4ac0*/  MUFU.EX2 R207, R3 ;  /* 0x0000000300cf7308 */ /* 0x0002a40000000800 */
[----:B-1----:R-:W-:Y:S01]  /*4ad0*/  FFMA.FTZ R3, R114, c[0x0][0x2d0], -R0 ;  /* 0x0000b40072037a23 */ /* 0x002fe20000010800 */
[----:B--2---:R-:W-:Y:S01]  /*4ae0*/  F2FP.BF16.PACK_AB R9, R207, R205 ;  /* 0x000000cdcf09723e */ /* 0x004fe200000010ff */
[----:B------:R-:W-:-:S04]  /*4af0*/  IMAD.MOV.U32 R114, RZ, RZ, R204 ;  /* 0x000000ffff727224 */ /* 0x000fc800078e00cc */
        /* <DEDUP_REMOVED lines=10> */
[----:B-1----:R-:W-:Y:S01]  /*4ba0*/  FFMA.FTZ R3, R117, c[0x0][0x2d0], -R6 ;  /* 0x0000b40075037a23 */ /* 0x002fe20000010806 */
[----:B------:R-:W-:-:S05]  /*4bb0*/  MOV R117, R201 ;  /* 0x000000c900757202 */ /* 0x000fca0000000f00 */
[----:B------:R-:W-:Y:S01]  /*4bc0*/  IMAD.MOV.U32 R102, RZ, RZ, R116 ;  /* 0x000000ffff667224 */ /* 0x000fe200078e0074 */
[----:B------:R1:W-:Y:S01]  /*4bd0*/  MUFU.EX2 R203, R3 ;  /* 0x0000000300cb7308 */ /* 0x0003e20000000800 */
[C---:B------:R-:W-:Y:S01]  /*4be0*/  HMMA.16816.F32.BF16 R48, R8.reuse, R24, R84 ;  /* 0x000000180830723c */ /* 0x040fe20000041854 */
[----:B------:R-:W-:Y:S01]  /*4bf0*/  IMAD.MOV.U32 R103, RZ, RZ, R117 ;  /* 0x000000ffff677224 */ /* 0x000fe200078e0075 */
[----:B------:R-:W-:Y:S01]  /*4c00*/  MOV R116, R252 ;  /* 0x000000fc00747202 */ /* 0x000fe20000000f00 */
[----:B------:R-:W-:Y:S02]  /*4c10*/  IMAD.MOV.U32 R117, RZ, RZ, R195 ;  /* 0x000000ffff757224 */ /* 0x000fe400078e00c3 */
[----:B------:R-:W-:Y:S01]  /*4c20*/  IMAD.MOV.U32 R101, RZ, RZ, R112 ;  /* 0x000000ffff657224 */ /* 0x000fe200078e0070 */
[----:B------:R-:W-:Y:S01]  /*4c30*/  MOV R112, R190 ;  /* 0x000000be00707202 */ /* 0x000fe20000000f00 */
[----:B------:R-:W-:Y:S01]  /*4c40*/  IMAD.MOV.U32 R100, RZ, RZ, R115 ;  /* 0x000000ffff647224 */ /* 0x000fe200078e0073 */
[----:B------:R-:W-:Y:S01]  /*4c50*/  HMMA.16816.F32.BF16 R84, R8, R32, R16 ;  /* 0x000000200854723c */ /* 0x000fe20000041810 */
[----:B------:R-:W2:Y:S01]  /*4c60*/  LDSM.16.MT88.4 R16, [R228+0x1100] ;  /* 0x00110000e410783b */ /* 0x000ea20000004200 */
[----:B-1----:R-:W-:-:S06]  /*4c70*/  FFMA.FTZ R3, R118, c[0x0][0x2d0], -R6 ;  /* 0x0000b40076037a23 */ /* 0x002fcc0000010806 */
[C---:B------:R-:W-:Y:S01]  /*4c80*/  HMMA.16816.F32.BF16 R40, R8.reuse, R26, R88 ;  /* 0x0000001a0828723c */ /* 0x040fe20000041858 */
[----:B------:R-:W-:Y:S01]  /*4c90*/  IMAD.MOV.U32 R118, RZ, RZ, R200 ;  /* 0x000000ffff767224 */ /* 0x000fe200078e00c8 */
[----:B------:R-:W1:Y:S01]  /*4ca0*/  LDSM.16.MT88.4 R24, [R229+0x1100] ;  /* 0x00110000e518783b */ /* 0x000e620000004200 */
[----:B------:R3:W4:Y:S05]  /*4cb0*/  MUFU.EX2 R204, R3 ;  /* 0x0000000300cc7308 */ /* 0x00072a0000000800 */
[C---:B------:R-:W-:Y:S07]  /*4cc0*/  HMMA.16816.F32.BF16 R56, R8.reuse, R22, R108 ;  /* 0x000000160838723c */ /* 0x040fee000004186c */
[----:B------:R-:W-:Y:S01]  /*4cd0*/  IMAD.MOV.U32 R111, RZ, RZ, R192 ;  /* 0x000000ffff6f7224 */ /* 0x000fe200078e00c0 */
[----:B------:R-:W-:Y:S01]  /*4ce0*/  HMMA.16816.F32.BF16 R76, R8, R20, R76 ;  /* 0x00000014084c723c */ /* 0x000fe2000004184c */
[----:B------:R-:W-:-:S02]  /*4cf0*/  IMAD.MOV.U32 R110, RZ, RZ, R189 ;  /* 0x000000ffff6e7224 */ /* 0x000fc400078e00bd */
[----:B---3--:R-:W-:Y:S02]  /*4d00*/  FFMA.FTZ R3, R119, c[0x0][0x2d0], -R6 ;  /* 0x0000b40077037a23 */ /* 0x008fe40000010806 */
[----:B------:R-:W-:Y:S02]  /*4d10*/  IMAD.MOV.U32 R119, RZ, RZ, R199 ;  /* 0x000000ffff777224 */ /* 0x000fe400078e00c7 */
[----:B------:R3:W-:Y:S01]  /*4d20*/  MUFU.EX2 R202, R3 ;  /* 0x0000000300ca7308 */ /* 0x0007e20000000800 */
[----:B------:R-:W-:Y:S01]  /*4d30*/  IMAD.MOV.U32 R109, RZ, RZ, R188 ;  /* 0x000000ffff6d7224 */ /* 0x000fe200078e00bc */
[----:B------:R-:W-:Y:S07]  /*4d40*/  HMMA.16816.F32.BF16 R32, R8, R34, R96 ;  /* 0x000000220820723c */ /* 0x000fee0000041860 */
[----:B----4-:R-:W-:Y:S01]  /*4d50*/  F2FP.BF16.PACK_AB R8, R204, R203 ;  /* 0x000000cbcc08723e */ /* 0x010fe200000010ff */
[----:B------:R-:W-:-:S02]  /*4d60*/  IMAD.MOV.U32 R96, RZ, RZ, R100 ;  /* 0x000000ffff607224 */ /* 0x000fc400078e0064 */
[----:B------:R-:W-:Y:S02]  /*4d70*/  IMAD.MOV.U32 R99, RZ, RZ, R161 ;  /* 0x000000ffff637224 */ /* 0x000fe400078e00a1 */
[----:B------:R-:W-:Y:S02]  /*4d80*/  IMAD.MOV.U32 R98, RZ, RZ, R103 ;  /* 0x000000ffff627224 */ /* 0x000fe400078e0067 */
[----:B---3--:R-:W-:Y:S02]  /*4d90*/  FFMA.FTZ R3, R120, c[0x0][0x2d0], -R6 ;  /* 0x0000b40078037a23 */ /* 0x008fe40000010806 */
[----:B------:R-:W-:Y:S02]  /*4da0*/  IMAD.MOV.U32 R120, RZ, RZ, R197 ;  /* 0x000000ffff787224 */ /* 0x000fe400078e00c5 */
[----:B------:R3:W4:Y:S01]  /*4db0*/  MUFU.EX2 R201, R3 ;  /* 0x0000000300c97308 */ /* 0x0007220000000800 */
[----:B------:R-:W-:Y:S02]  /*4dc0*/  IMAD.MOV.U32 R103, RZ, RZ, R167 ;  /* 0x000000ffff677224 */ /* 0x000fe400078e00a7 */
[----:B------:R-:W-:-:S02]  /*4dd0*/  IMAD.MOV.U32 R97, RZ, RZ, R176 ;  /* 0x000000ffff617224 */ /* 0x000fc400078e00b0 */
[--C-:B---3--:R-:W-:Y:S01]  /*4de0*/  FFMA.FTZ R3, R121, c[0x0][0x2d0], -R5.reuse ;  /* 0x0000b40079037a23 */ /* 0x108fe20000010805 */
[----:B----4-:R-:W-:Y:S01]  /*4df0*/  F2FP.BF16.PACK_AB R10, R201, R202 ;  /* 0x000000cac90a723e */ /* 0x010fe200000010ff */
[----:B------:R-:W-:Y:S02]  /*4e00*/  IMAD.MOV.U32 R121, RZ, RZ, R198 ;  /* 0x000000ffff797224 */ /* 0x000fe400078e00c6 */
[----:B------:R3:W-:Y:S02]  /*4e10*/  MUFU.EX2 R200, R3 ;  /* 0x0000000300c87308 */ /* 0x0007e40000000800 */
[----:B---3--:R-:W-:Y:S02]  /*4e20*/  FFMA.FTZ R3, R122, c[0x0][0x2d0], -R5 ;  /* 0x0000b4007a037a23 */ /* 0x008fe40000010805 */
[----:B------:R-:W-:-:S04]  /*4e30*/  IMAD.MOV.U32 R122, RZ, RZ, R113 ;  /* 0x000000ffff7a7224 */ /* 0x000fc800078e0071 */
[----:B------:R3:W4:Y:S01]  /*4e40*/  MUFU.EX2 R199, R3 ;  /* 0x0000000300c77308 */ /* 0x0007220000000800 */
[----:B------:R-:W-:Y:S02]  /*4e50*/  IMAD.MOV.U32 R113, RZ, RZ, R191 ;  /* 0x000000ffff717224 */ /* 0x000fe400078e00bf */
[----:B---3--:R-:W-:Y:S01]  /*4e60*/  FFMA.FTZ R3, R123, c[0x0][0x2d0], -R5 ;  /* 0x0000b4007b037a23 */ /* 0x008fe20000010805 */
[----:B------:R-:W-:Y:S01]  /*4e70*/  MOV R123, R118 ;  /* 0x00000076007b7202 */ /* 0x000fe20000000f00 */
[----:B------:R-:W-:Y:S01]  /*4e80*/  IMAD.MOV.U32 R118, RZ, RZ, R194 ;  /* 0x000000ffff767224 */ /* 0x000fe200078e00c2 */
[----:B----4-:R-:W-:Y:S02]  /*4e90*/  F2FP.BF16.PACK_AB R9, R199, R200 ;  /* 0x000000c8c709723e */ /* 0x010fe400000010ff */
[----:B------:R3:W-:Y:S01]  /*4ea0*/  MUFU.EX2 R198, R3 ;  /* 0x0000000300c67308 */ /* 0x0007e20000000800 */
[----:B------:R-:W-:Y:S02]  /*4eb0*/  IMAD.MOV.U32 R100, RZ, RZ, R123 ;  /* 0x000000ffff647224 */ /* 0x000fe400078e007b */
[----:B------:R-:W-:-:S02]  /*4ec0*/  IMAD.MOV.U32 R123, RZ, RZ, R162 ;  /* 0x000000ffff7b7224 */ /* 0x000fc400078e00a2 */
[----:B---3--:R-:W-:Y:S02]  /*4ed0*/  FFMA.FTZ R3, R124, c[0x0][0x2d0], -R5 ;  /* 0x0000b4007c037a23 */ /* 0x008fe40000010805 */
[----:B------:R-:W-:Y:S02]  /*4ee0*/  IMAD.MOV.U32 R124, RZ, RZ, R114 ;  /* 0x000000ffff7c7224 */ /* 0x000fe400078e0072 */
[----:B------:R3:W4:Y:S02]  /*4ef0*/  MUFU.EX2 R197, R3 ;  /* 0x0000000300c57308 */ /* 0x0007240000000800 */
[----:B---3--:R-:W-:Y:S01]  /*4f00*/  FFMA.FTZ R3, R126, c[0x0][0x2d0], -R7 ;  /* 0x0000b4007e037a23 */ /* 0x008fe20000010807 */
[----:B----4-:R-:W-:Y:S01]  /*4f10*/  F2FP.BF16.PACK_AB R11, R197, R198 ;  /* 0x000000c6c50b723e */ /* 0x010fe200000010ff */
[----:B------:R-:W-:-:S04]  /*4f20*/  IMAD.MOV.U32 R126, RZ, RZ, R196 ;  /* 0x000000ffff7e7224 */ /* 0x000fc800078e00c4 */
[----:B------:R3:W4:Y:S02]  /*4f30*/  MUFU.EX2 R196, R3 ;  /* 0x0000000300c47308 */ /* 0x0007240000000800 */
[C---:B--2---:R-:W-:Y:S08]  /*4f40*/  HMMA.16816.F32.BF16 R80, R8.reuse, R18, R68 ;  /* 0x000000120850723c */ /* 0x044ff00000041844 */
[----:B------:R-:W-:Y:S01]  /*4f50*/  HMMA.16816.F32.BF16 R68, R8, R14, R64 ;  /* 0x0000000e0844723c */ /* 0x000fe20000041840 */
[----:B---3--:R-:W-:-:S02]  /*4f60*/  FFMA.FTZ R3, R125, c[0x0][0x2d0], -R7 ;  /* 0x0000b4007d037a23 */ /* 0x008fc40000010807 */
[----:B------:R-:W-:Y:S02]  /*4f70*/  IMAD.MOV.U32 R125, RZ, RZ, R119 ;  /* 0x000000ffff7d7224 */ /* 0x000fe400078e0077 */
[----:B------:R2:W-:Y:S01]  /*4f80*/  MUFU.EX2 R195, R3 ;  /* 0x0000000300c37308 */ /* 0x0005e20000000800 */
[----:B------:R-:W-:Y:S02]  /*4f90*/  IMAD.MOV.U32 R119, RZ, RZ, R193 ;  /* 0x000000ffff777224 */ /* 0x000fe400078e00c1 */
[C---:B-1----:R-:W-:Y:S08]  /*4fa0*/  HMMA.16816.F32.BF16 R64, R8.reuse, R26, R60 ;  /* 0x0000001a0840723c */ /* 0x042ff0000004183c */
[----:B------:R-:W-:Y:S01]  /*4fb0*/  HMMA.16816.F32.BF16 R140, R8, R16, R140 ;  /* 0x00000010088c723c */ /* 0x000fe2000004188c */
[----:B--2---:R-:W-:-:S07]  /*4fc0*/  FFMA.FTZ R3, R127, c[0x0][0x2d0], -R7 ;  /* 0x0000b4007f037a23 */ /* 0x004fce0000010807 */
[----:B------:R-:W-:Y:S01]  /*4fd0*/  HMMA.16816.F32.BF16 R104, R8, R12, R104 ;  /* 0x0000000c0868723c */ /* 0x000fe20000041868 */
[----:B------:R-:W-:Y:S01]  /*4fe0*/  IMAD.MOV.U32 R127, RZ, RZ, R102 ;  /* 0x000000ffff7f7224 */ /* 0x000fe200078e0066 */
[----:B------:R1:W2:Y:S01]  /*4ff0*/  MUFU.EX2 R194, R3 ;  /* 0x0000000300c27308 */ /* 0x0002a20000000800 */
[----:B------:R-:W-:-:S05]  /*5000*/  MOV R102, R163 ;  /* 0x000000a300667202 */ /* 0x000fca0000000f00 */
[C---:B------:R-:W-:Y:S08]  /*5010*/  HMMA.16816.F32.BF16 R92, R8.reuse, R24, R92 ;  /* 0x00000018085c723c */ /* 0x040ff0000004185c */
[----:B------:R-:W-:Y:S01]  /*5020*/  HMMA.16816.F32.BF16 R88, R8, R28, R72 ;  /* 0x0000001c0858723c */ /* 0x000fe20000041848 */
[----:B-1----:R-:W-:Y:S02]  /*5030*/  FFMA.FTZ R3, R128, c[0x0][0x2d0], -R7 ;  /* 0x0000b40080037a23 */ /* 0x002fe40000010807 */
[----:B------:R-:W-:-:S02]  /*5040*/  IMAD.MOV.U32 R128, RZ, RZ, R110 ;  /* 0x000000ffff807224 */ /* 0x000fc400078e006e */
[----:B------:R1:W-:Y:S03]  /*5050*/  MUFU.EX2 R193, R3 ;  /* 0x0000000300c17308 */ /* 0x0003e60000000800 */
[----:B------:R-:W-:Y:S07]  /*5060*/  HMMA.16816.F32.BF16 R60, R8, R30, R44 ;  /* 0x0000001e083c723c */ /* 0x000fee000004182c */
[----:B----4-:R-:W-:-:S02]  /*5070*/  F2FP.BF16.PACK_AB R8, R196, R251 ;  /* 0x000000fbc408723e */ /* 0x010fc400000010ff */
[----:B--2---:R-:W-:Y:S01]  /*5080*/  F2FP.BF16.PACK_AB R10, R194, R195 ;  /* 0x000000c3c20a723e */ /* 0x004fe200000010ff */
[----:B-1----:R-:W-:Y:S02]  /*5090*/  FFMA.FTZ R3, R129, c[0x0][0x2d0], -R0 ;  /* 0x0000b40081037a23 */ /* 0x002fe40000010800 */
[----:B------:R-:W-:Y:S02]  /*50a0*/  IMAD.MOV.U32 R129, RZ, RZ, R112 ;  /* 0x000000ffff817224 */ /* 0x000fe400078e0070 */
[----:B------:R1:W-:Y:S02]  /*50b0*/  MUFU.EX2 R252, R3 ;  /* 0x0000000300fc7308 */ /* 0x0003e40000000800 */
[----:B-1----:R-:W-:Y:S02]  /*50c0*/  FFMA.FTZ R3, R130, c[0x0][0x2d0], -R0 ;  /* 0x0000b40082037a23 */ /* 0x002fe40000010800 */
[----:B------:R-:W-:-:S04]  /*50d0*/  IMAD.MOV.U32 R130, RZ, RZ, R102 ;  /* 0x000000ffff827224 */ /* 0x000fc800078e0066 */
[----:B------:R1:W2:Y:S01]  /*50e0*/  MUFU.EX2 R192, R3 ;  /* 0x0000000300c07308 */ /* 0x0002a20000000800 */
[----:B------:R-:W-:Y:S02]  /*50f0*/  IMAD.MOV.U32 R102, RZ, RZ, R123 ;  /* 0x000000ffff667224 */ /* 0x000fe400078e007b */
[----:B------:R-:W-:Y:S02]  /*5100*/  IMAD.MOV.U32 R123, RZ, RZ, R179 ;  /* 0x000000ffff7b7224 */ /* 0x000fe400078e00b3 */
[----:B-1----:R-:W-:Y:S01]  /*5110*/  FFMA.FTZ R3, R131, c[0x0][0x2d0], -R0 ;  /* 0x0000b40083037a23 */ /* 0x002fe20000010800 */
[----:B--2---:R-:W-:Y:S01]  /*5120*/  F2FP.BF16.PACK_AB R9, R192, R252 ;  /* 0x000000fcc009723e */ /* 0x004fe200000010ff */
[----:B------:R-:W-:Y:S01]  /*5130*/  IMAD.MOV.U32 R131, RZ, RZ, R100 ;  /* 0x000000ffff837224 */ /* 0x000fe200078e0064 */
[----:B------:R-:W-:Y:S01]  /*5140*/  MOV R100, R178 ;  /* 0x000000b200647202 */ /* 0x000fe20000000f00 */
[----:B------:R1:W-:Y:S02]  /*5150*/  MUFU.EX2 R191, R3 ;  /* 0x0000000300bf7308 */ /* 0x0003e40000000800 */
[----:B-1----:R-:W-:-:S06]  /*5160*/  FFMA.FTZ R3, R134, c[0x0][0x2d0], -R0 ;  /* 0x0000b40086037a23 */ /* 0x002fcc0000010800 */
[----:B------:R1:W2:Y:S02]  /*5170*/  MUFU.EX2 R189, R3 ;  /* 0x0000000300bd7308 */ /* 0x0002a40000000800 */
[----:B-1----:R-:W-:Y:S01]  /*5180*/  FFMA.FTZ R3, R133, c[0x0][0x2d0], -R7 ;  /* 0x0000b40085037a23 */ /* 0x002fe20000010807 */
[----:B--2---:R-:W-:-:S05]  /*5190*/  F2FP.BF16.PACK_AB R11, R189, R191 ;  /* 0x000000bfbd0b723e */ /* 0x004fca00000010ff */
[----:B------:R1:W-:Y:S02]  /*51a0*/  MUFU.EX2 R190, R3 ;  /* 0x0000000300be7308 */ /* 0x0003e40000000800 */
[C---:B------:R-:W-:Y:S07]  /*51b0*/  HMMA.16816.F32.BF16 R20, R8.reuse, R12, R52 ;  /* 0x0000000c0814723c */ /* 0x040fee0000041834 */
[----:B------:R-:W-:Y:S01]  /*51c0*/  IMAD.MOV.U32 R55, RZ, RZ, R165 ;  /* 0x000000ffff377224 */ /* 0x000fe200078e00a5 */
[----:B------:R-:W-:Y:S01]  /*51d0*/  HMMA.16816.F32.BF16 R36, R8, R14, R36 ;  /* 0x0000000e0824723c */ /* 0x000fe20000041824 */
[----:B------:R-:W-:Y:S01]  /*51e0*/  LDSM.16.MT88.4 R12, [R231+0x1900] ;  /* 0x00190000e70c783b */ /* 0x000fe20000004200 */
[----:B-1----:R-:W-:-:S04]  /*51f0*/  FFMA.FTZ R3, R132, c[0x0][0x2d0], -R7 ;  /* 0x0000b40084037a23 */ /* 0x002fc80000010807 */
[----:B------:R1:W-:Y:S02]  /*5200*/  MUFU.EX2 R188, R3 ;  /* 0x0000000300bc7308 */ /* 0x0003e40000000800 */
[C---:B------:R-:W-:Y:S08]  /*5210*/  HMMA.16816.F32.BF16 R44, R8.reuse, R18, R40 ;  /* 0x00000012082c723c */ /* 0x040ff00000041828 */
[----:B------:R-:W-:Y:S01]  /*5220*/  HMMA.16816.F32.BF16 R48, R8, R16, R48 ;  /* 0x000000100830723c */ /* 0x000fe20000041830 */
[----:B------:R-:W2:Y:S01]  /*5230*/  LDSM.16.MT88.4 R16, [R228+0x1900] ;  /* 0x00190000e410783b */ /* 0x000ea20000004200 */
[----:B-1----:R-:W-:-:S06]  /*5240*/  FFMA.FTZ R3, R138, c[0x0][0x2d0], -R6 ;  /* 0x0000b4008a037a23 */ /* 0x002fcc0000010806 */
[C---:B------:R-:W-:Y:S01]  /*5250*/  HMMA.16816.F32.BF16 R40, R8.reuse, R24, R76 ;  /* 0x000000180828723c */ /* 0x040fe2000004184c */
[----:B------:R1:W-:Y:S07]  /*5260*/  MUFU.EX2 R138, R3 ;  /* 0x00000003008a7308 */ /* 0x0003ee0000000800 */
[C---:B------:R-:W-:Y:S01]  /*5270*/  HMMA.16816.F32.BF16 R56, R8.reuse, R26, R56 ;  /* 0x0000001a0838723c */ /* 0x040fe20000041838 */
[----:B------:R-:W-:Y:S07]  /*5280*/  LDSM.16.MT88.4 R24, [R229+0x1900] ;  /* 0x00190000e518783b */ /* 0x000fee0000004200 */
[----:B------:R-:W-:Y:S01]  /*5290*/  HMMA.16816.F32.BF16 R84, R8, R28, R84 ;  /* 0x0000001c0854723c */ /* 0x000fe20000041854 */
[----:B-1----:R-:W-:-:S02]  /*52a0*/  FFMA.FTZ R3, R156, c[0x0][0x2d0], -R6 ;  /* 0x0000b4009c037a23 */ /* 0x002fc40000010806 */
[----:B------:R-:W-:Y:S02]  /*52b0*/  IMAD.MOV.U32 R156, RZ, RZ, R151 ;  /* 0x000000ffff9c7224 */ /* 0x000fe400078e0097 */
[----:B------:R1:W3:Y:S03]  /*52c0*/  MUFU.EX2 R134, R3 ;  /* 0x0000000300867308 */ /* 0x0002e60000000800 */
[----:B------:R-:W-:Y:S01]  /*52d0*/  HMMA.16816.F32.BF16 R72, R8, R30, R32 ;  /* 0x0000001e0848723c */ /* 0x000fe20000041820 */
[----:B------:R-:W4:Y:S04]  /*52e0*/  LDSM.16.MT88.4 R32, [R230+0x1900] ;  /* 0x00190000e620783b */ /* 0x000f280000004200 */
[----:B------:R-:W-:Y:S01]  /*52f0*/  LDSM.16.MT88.4 R28, [R230+0x2100] ;  /* 0x00210000e61c783b */ /* 0x000fe20000004200 */
[----:B-1----:R-:W-:Y:S01]  /*5300*/  FFMA.FTZ R3, R152, c[0x0][0x2d0], -R6 ;  /* 0x0000b40098037a23 */ /* 0x002fe20000010806 */
[----:B---3--:R-:W-:-:S02]  /*5310*/  F2FP.BF16.PACK_AB R8, R134, R138 ;  /* 0x0000008a8608723e */ /* 0x008fc400000010ff */
[----:B------:R-:W-:Y:S01]  /*5320*/  MOV R152, R166 ;  /* 0x000000a600987202 */ /* 0x000fe20000000f00 */
        /* <DEDUP_REMOVED lines=25> */
[----:B------:R1:W-:Y:S02]  /*54c0*/  MUFU.EX2 R110, R3 ;  /* 0x00000003006e7308 */ /* 0x0003e40000000800 */
[----:B-1----:R-:W-:-:S06]  /*54d0*/  FFMA.FTZ R3, R150, c[0x0][0x2d0], -R7 ;  /* 0x0000b40096037a23 */ /* 0x002fcc0000010807 */
[----:B------:R1:W-:Y:S02]  /*54e0*/  MUFU.EX2 R109, R3 ;  /* 0x00000003006d7308 */ /* 0x0003e40000000800 */
[----:B-1----:R-:W-:Y:S02]  /*54f0*/  FFMA.FTZ R3, R149, c[0x0][0x2d0], -R7 ;  /* 0x0000b40095037a23 */ /* 0x002fe40000010807 */
[C---:B------:R-:W-:Y:S04]  /*5500*/  HMMA.16816.F32.BF16 R148, R8.reuse, R18, R80 ;  /* 0x000000120894723c */ /* 0x040fe80000041850 */
[----:B------:R1:W-:Y:S04]  /*5510*/  MUFU.EX2 R108, R3 ;  /* 0x00000003006c7308 */ /* 0x0003e80000000800 */
[----:B------:R-:W-:Y:S01]  /*5520*/  HMMA.16816.F32.BF16 R80, R8, R26, R64 ;  /* 0x0000001a0850723c */ /* 0x000fe20000041840 */
[----:B-1----:R-:W-:-:S07]  /*5530*/  FFMA.FTZ R3, R160, c[0x0][0x2d0], -R0 ;  /* 0x0000b400a0037a23 */ /* 0x002fce0000010800 */
[----:B------:R-:W-:Y:S01]  /*5540*/  HMMA.16816.F32.BF16 R160, R8, R12, R104 ;  /* 0x0000000c08a0723c */ /* 0x000fe20000041868 */
[----:B------:R1:W-:Y:S02]  /*5550*/  MUFU.EX2 R106, R3 ;  /* 0x00000003006a7308 */ /* 0x0003e40000000800 */
[----:B-1----:R-:W-:-:S05]  /*5560*/  FFMA.FTZ R3, R164, c[0x0][0x2d0], -R0 ;  /* 0x0000b400a4037a23 */ /* 0x002fca0000010800 */
[C---:B------:R-:W-:Y:S01]  /*5570*/  HMMA.16816.F32.BF16 R164, R8.reuse, R14, R68 ;  /* 0x0000000e08a4723c */ /* 0x040fe20000041844 */
[----:B------:R1:W2:Y:S07]  /*5580*/  MUFU.EX2 R105, R3 ;  /* 0x0000000300697308 */ /* 0x0002ae0000000800 */
[----:B------:R-:W-:Y:S01]  /*5590*/  HMMA.16816.F32.BF16 R68, R8, R34, R60 ;  /* 0x000000220844723c */ /* 0x000fe2000004183c */
[----:B-1----:R-:W-:Y:S02]  /*55a0*/  FFMA.FTZ R3, R169, c[0x0][0x2d0], -R0 ;  /* 0x0000b400a9037a23 */ /* 0x002fe40000010800 */
[----:B------:R-:W-:-:S02]  /*55b0*/  IMAD.MOV.U32 R169, RZ, RZ, R98 ;  /* 0x000000ffffa97224 */ /* 0x000fc400078e0062 */
[----:B------:R1:W-:Y:S01]  /*55c0*/  MUFU.EX2 R104, R3 ;  /* 0x0000000300687308 */ /* 0x0003e20000000800 */
[----:B------:R-:W-:Y:S02]  /*55d0*/  IMAD.MOV.U32 R98, RZ, RZ, R177 ;  /* 0x000000ffff627224 */ /* 0x000fe400078e00b1 */
[----:B------:R-:W-:Y:S02]  /*55e0*/  HMMA.16816.F32.BF16 R176, R8, R24, R92 ;  /* 0x0000001808b0723c */ /* 0x000fe4000004185c */
[----:B------:R-:W-:-:S05]  /*55f0*/  IMAD.MOV.U32 R127, RZ, RZ, R98 ;  /* 0x000000ffff7f7224 */ /* 0x000fca00078e0062 */
[----:B------:R-:W-:Y:S02]  /*5600*/  F2FP.BF16.PACK_AB R8, R190, R193 ;  /* 0x000000c1be08723e */ /* 0x000fe400000010ff */
[----:B--2---:R-:W-:Y:S02]  /*5610*/  F2FP.BF16.PACK_AB R9, R105, R106 ;  /* 0x0000006a6909723e */ /* 0x004fe400000010ff */
[----:B------:R-:W-:Y:S01]  /*5620*/  F2FP.BF16.PACK_AB R10, R111, R188 ;  /* 0x000000bc6f0a723e */ /* 0x000fe200000010ff */
[----:B-1----:R-:W-:Y:S02]  /*5630*/  FFMA.FTZ R3, R170, c[0x0][0x2d0], -R0 ;  /* 0x0000b400aa037a23 */ /* 0x002fe40000010800 */
[----:B------:R-:W-:Y:S02]  /*5640*/  IMAD.MOV.U32 R170, RZ, RZ, R152 ;  /* 0x000000ffffaa7224 */ /* 0x000fe400078e0098 */
[----:B------:R-:W-:Y:S02]  /*5650*/  IMAD.MOV.U32 R152, RZ, RZ, R156 ;  /* 0x000000ffff987224 */ /* 0x000fe400078e009c */
[----:B------:R-:W-:Y:S01]  /*5660*/  IMAD.MOV.U32 R156, RZ, RZ, R99 ;  /* 0x000000ffff9c7224 */ /* 0x000fe200078e0063 */
[----:B------:R-:W-:-:S02]  /*5670*/  MOV R99, R103 ;  /* 0x0000006700637202 */ /* 0x000fc40000000f00 */
        /* <DEDUP_REMOVED lines=10> */
[----:B------:R-:W-:Y:S02]  /*5720*/  IMAD.MOV.U32 R124, RZ, RZ, R101 ;  /* 0x000000ffff7c7224 */ /* 0x000fe400078e0065 */
[C---:B------:R-:W-:Y:S01]  /*5730*/  HMMA.16816.F32.BF16 R52, R8.reuse, R12, R20 ;  /* 0x0000000c0834723c */ /* 0x040fe20000041814 */
[----:B------:R1:W-:Y:S01]  /*5740*/  MUFU.EX2 R101, R3 ;  /* 0x0000000300657308 */ /* 0x0003e20000000800 */
[----:B------:R-:W2:Y:S06]  /*5750*/  LDSM.16.MT88.4 R20, [R228+0x2100] ;  /* 0x00210000e414783b */ /* 0x000eac0000004200 */
[C---:B------:R-:W-:Y:S01]  /*5760*/  HMMA.16816.F32.BF16 R48, R8.reuse, R14, R36 ;  /* 0x0000000e0830723c */ /* 0x040fe20000041824 */
[----:B------:R-:W3:Y:S07]  /*5770*/  LDSM.16.MT88.4 R12, [R229+0x2100] ;  /* 0x00210000e50c783b */ /* 0x000eee0000004200 */
[----:B------:R-:W-:Y:S01]  /*5780*/  HMMA.16816.F32.BF16 R44, R8, R32, R84 ;  /* 0x00000020082c723c */ /* 0x000fe20000041854 */
[----:B-1----:R-:W-:Y:S01]  /*5790*/  FFMA.FTZ R3, R173, c[0x0][0x2d0], -R6 ;  /* 0x0000b400ad037a23 */ /* 0x002fe20000010806 */
[----:B------:R-:W-:-:S03]  /*57a0*/  MOV R173, R102 ;  /* 0x0000006600ad7202 */ /* 0x000fc60000000f00 */
[----:B------:R1:W4:Y:S03]  /*57b0*/  MUFU.EX2 R102, R3 ;  /* 0x0000000300667308 */ /* 0x0003260000000800 */
[C---:B------:R-:W-:Y:S08]  /*57c0*/  HMMA.16816.F32.BF16 R36, R8.reuse, R24, R40 ;  /* 0x000000180824723c */ /* 0x040ff00000041828 */
[----:B------:R-:W-:Y:S01]  /*57d0*/  HMMA.16816.F32.BF16 R40, R8, R26, R56 ;  /* 0x0000001a0828723c */ /* 0x000fe20000041838 */
[----:B------:R-:W2:Y:S01]  /*57e0*/  LDSM.16.MT88.4 R24, [R228+0x2900] ;  /* 0x00290000e418783b */ /* 0x000ea20000004200 */
[----:B-1----:R-:W-:-:S02]  /*57f0*/  FFMA.FTZ R3, R172, c[0x0][0x2d0], -R6 ;  /* 0x0000b400ac037a23 */ /* 0x002fc40000010806 */
[----:B------:R-:W-:-:S04]  /*5800*/  IMAD.MOV.U32 R172, RZ, RZ, R97 ;  /* 0x000000ffffac7224 */ /* 0x000fc800078e0061 */
[----:B------:R-:W-:Y:S01]  /*5810*/  HMMA.16816.F32.BF16 R32, R8, R34, R72 ;  /* 0x000000220820723c */ /* 0x000fe20000041848 */
[----:B------:R1:W-:Y:S06]  /*5820*/  MUFU.EX2 R100, R3 ;  /* 0x0000000300647308 */ /* 0x0003ec0000000800 */
[----:B----4-:R-:W-:Y:S01]  /*5830*/  F2FP.BF16.PACK_AB R8, R102, R101 ;  /* 0x000000656608723e */ /* 0x010fe200000010ff */
[----:B-1----:R-:W-:Y:S02]  /*5840*/  FFMA.FTZ R3, R174, c[0x0][0x2d0], -R6 ;  /* 0x0000b400ae037a23 */ /* 0x002fe40000010806 */
[----:B------:R-:W-:-:S02]  /*5850*/  IMAD.MOV.U32 R174, RZ, RZ, R99 ;  /* 0x000000ffffae7224 */ /* 0x000fc400078e0063 */
        /* <DEDUP_REMOVED lines=23> */
[C---:B------:R-:W-:Y:S08]  /*59d0*/  HMMA.16816.F32.BF16 R80, R8.reuse, R14, R80 ;  /* 0x0000000e0850723c */ /* 0x040ff00000041850 */
[----:B------:R-:W-:Y:S01]  /*59e0*/  HMMA.16816.F32.BF16 R76, R8, R28, R76 ;  /* 0x0000001c084c723c */ /* 0x000fe2000004184c */
[----:B-1----:R-:W-:-:S04]  /*59f0*/  FFMA.FTZ R3, R186, c[0x0][0x2d0], -R0 ;  /* 0x0000b400ba037a23 */ /* 0x002fc80000010800 */
[----:B------:R1:W3:Y:S03]  /*5a00*/  MUFU.EX2 R91, R3 ;  /* 0x00000003005b7308 */ /* 0x0002e60000000800 */
[----:B------:R-:W-:Y:S07]  /*5a10*/  HMMA.16816.F32.BF16 R68, R8, R30, R68 ;  /* 0x0000001e0844723c */ /* 0x000fee0000041844 */
[----:B------:R-:W-:-:S02]  /*5a20*/  F2FP.BF16.PACK_AB R8, R109, R110 ;  /* 0x0000006e6d08723e */ /* 0x000fc400000010ff */
[----:B--2---:R-:W-:Y:S02]  /*5a30*/  F2FP.BF16.PACK_AB R9, R93, R94 ;  /* 0x0000005e5d09723e */ /* 0x004fe400000010ff */
[----:B------:R-:W-:Y:S01]  /*5a40*/  F2FP.BF16.PACK_AB R10, R107, R108 ;  /* 0x0000006c6b0a723e */ /* 0x000fe200000010ff */
[----:B-1----:R-:W-:Y:S01]  /*5a50*/  FFMA.FTZ R3, R144, c[0x0][0x2d0], -R6 ;  /* 0x0000b40090037a23 */ /* 0x002fe20000010806 */
[----:B---3--:R-:W-:-:S03]  /*5a60*/  F2FP.BF16.PACK_AB R11, R91, R92 ;  /* 0x0000005c5b0b723e */ /* 0x008fc600000010ff */
        /* <DEDUP_REMOVED lines=34> */
[----:B-1----:R-:W-:Y:S02]  /*5c90*/  FFMA.FTZ R3, R174, c[0x0][0x2d0], -R7 ;  /* 0x0000b400ae037a23 */ /* 0x002fe40000010807 */
[----:B------:R-:W-:Y:S01]  /*5ca0*/  IMAD.MOV.U32 R174, RZ, RZ, R172 ;  /* 0x000000ffffae7224 */ /* 0x000fe200078e00ac */
[----:B------:R-:W-:-:S03]  /*5cb0*/  MOV R172, R173 ;  /* 0x000000ad00ac7202 */ /* 0x000fc60000000f00 */
[----:B------:R1:W-:Y:S01]  /*5cc0*/  MUFU.EX2 R72, R3 ;  /* 0x0000000300487308 */ /* 0x0003e20000000800 */
[----:B------:R-:W-:Y:S02]  /*5cd0*/  IMAD.MOV.U32 R173, RZ, RZ, R171 ;  /* 0x000000ffffad7224 */ /* 0x000fe400078e00ab */
[----:B------:R-:W-:Y:S02]  /*5ce0*/  IMAD.MOV.U32 R171, RZ, RZ, R168 ;  /* 0x000000ffffab7224 */ /* 0x000fe400078e00a8 */
[----:B------:R-:W-:Y:S02]  /*5cf0*/  IMAD.MOV.U32 R168, RZ, RZ, R170 ;  /* 0x000000ffffa87224 */ /* 0x000fe400078e00aa */
[----:B------:R-:W-:Y:S02]  /*5d00*/  IMAD.MOV.U32 R170, RZ, RZ, R169 ;  /* 0x000000ffffaa7224 */ /* 0x000fe400078e00a9 */
[----:B------:R-:W-:Y:S01]  /*5d10*/  IMAD.MOV.U32 R169, RZ, RZ, R159 ;  /* 0x000000ffffa97224 */ /* 0x000fe200078e009f */
[----:B------:R-:W-:Y:S01]  /*5d20*/  MOV R159, R155 ;  /* 0x0000009b009f7202 */ /* 0x000fe20000000f00 */
[----:B------:R-:W-:-:S02]  /*5d30*/  IMAD.MOV.U32 R155, RZ, RZ, R154 ;  /* 0x000000ffff9b7224 */ /* 0x000fc400078e009a */
[----:B------:R-:W-:Y:S01]  /*5d40*/  IMAD.MOV.U32 R154, RZ, RZ, R125 ;  /* 0x000000ffff9a7224 */ /* 0x000fe200078e007d */
[C---:B------:R-:W-:Y:S01]  /*5d50*/  HMMA.16816.F32.BF16 R140, R8.reuse, R24, R140 ;  /* 0x00000018088c723c */ /* 0x040fe2000004188c */
[----:B------:R-:W-:Y:S02]  /*5d60*/  IMAD.MOV.U32 R125, RZ, RZ, R234 ;  /* 0x000000ffff7d7224 */ /* 0x000fe400078e00ea */
[----:B-1----:R-:W-:Y:S01]  /*5d70*/  FFMA.FTZ R3, R174, c[0x0][0x2d0], -R7 ;  /* 0x0000b400ae037a23 */ /* 0x002fe20000010807 */
[----:B------:R1:W5:Y:S03]  /*5d80*/  LDL.LU R234, [R1+0x18] ;  /* 0x0000180001ea7983 */ /* 0x0003660000300800 */
[----:B------:R2:W-:Y:S01]  /*5d90*/  MUFU.EX2 R59, R3 ;  /* 0x00000003003b7308 */ /* 0x0005e20000000800 */
[----:B------:R-:W-:Y:S01]  /*5da0*/  HMMA.16816.F32.BF16 R148, R8, R26, R148 ;  /* 0x0000001a0894723c */ /* 0x000fe20000041894 */
[----:B--2---:R-:W-:-:S02]  /*5db0*/  FFMA.FTZ R3, R172, c[0x0][0x2d0], -R0 ;  /* 0x0000b400ac037a23 */ /* 0x004fc40000010800 */
[----:B------:R-:W-:Y:S02]  /*5dc0*/  IMAD.MOV.U32 R172, RZ, RZ, R173 ;  /* 0x000000ffffac7224 */ /* 0x000fe400078e00ad */
[----:B------:R-:W-:Y:S01]  /*5dd0*/  IMAD.MOV.U32 R173, RZ, RZ, R171 ;  /* 0x000000ffffad7224 */ /* 0x000fe200078e00ab */
[----:B------:R-:W-:Y:S01]  /*5de0*/  MOV R171, R168 ;  /* 0x000000a800ab7202 */ /* 0x000fe20000000f00 */
[----:B------:R2:W-:Y:S01]  /*5df0*/  MUFU.EX2 R58, R3 ;  /* 0x00000003003a7308 */ /* 0x0005e20000000800 */
[----:B------:R-:W-:Y:S02]  /*5e00*/  IMAD.MOV.U32 R168, RZ, RZ, R170 ;  /* 0x000000ffffa87224 */ /* 0x000fe400078e00aa */
[----:B------:R-:W-:Y:S02]  /*5e10*/  IMAD.MOV.U32 R170, RZ, RZ, R169 ;  /* 0x000000ffffaa7224 */ /* 0x000fe400078e00a9 */
[----:B------:R-:W-:Y:S02]  /*5e20*/  IMAD.MOV.U32 R169, RZ, RZ, R159 ;  /* 0x000000ffffa97224 */ /* 0x000fe400078e009f */
[----:B------:R-:W-:-:S02]  /*5e30*/  IMAD.MOV.U32 R159, RZ, RZ, R155 ;  /* 0x000000ffff9f7224 */ /* 0x000fc400078e009b */
[----:B------:R-:W-:Y:S01]  /*5e40*/  IMAD.MOV.U32 R155, RZ, RZ, R154 ;  /* 0x000000ffff9b7224 */ /* 0x000fe200078e009a */
[----:B------:R-:W-:Y:S01]  /*5e50*/  HMMA.16816.F32.BF16 R160, R8, R20, R160 ;  /* 0x0000001408a0723c */ /* 0x000fe200000418a0 */
[----:B------:R-:W-:Y:S01]  /*5e60*/  MOV R154, R123 ;  /* 0x0000007b009a7202 */ /* 0x000fe20000000f00 */
[----:B------:R-:W-:Y:S02]  /*5e70*/  IMAD.MOV.U32 R123, RZ, RZ, R4 ;  /* 0x000000ffff7b7224 */ /* 0x000fe400078e0004 */
[----:B------:R-:W-:Y:S02]  /*5e80*/  IMAD.MOV.U32 R4, RZ, RZ, R233 ;  /* 0x000000ffff047224 */ /* 0x000fe400078e00e9 */
[----:B--2---:R-:W-:Y:S01]  /*5e90*/  FFMA.FTZ R3, R172, c[0x0][0x2d0], -R0 ;  /* 0x0000b400ac037a23 */ /* 0x004fe20000010800 */
[----:B------:R1:W5:Y:S01]  /*5ea0*/  LDL.LU R233, [R1+0x14] ;  /* 0x0000140001e97983 */ /* 0x0003620000300800 */
[----:B------:R-:W-:Y:S02]  /*5eb0*/  IMAD.MOV.U32 R172, RZ, RZ, R173 ;  /* 0x000000ffffac7224 */ /* 0x000fe400078e00ad */
[----:B------:R-:W-:Y:S01]  /*5ec0*/  IMAD.MOV.U32 R173, RZ, RZ, R171 ;  /* 0x000000ffffad7224 */ /* 0x000fe200078e00ab */
[----:B------:R2:W1:Y:S01]  /*5ed0*/  MUFU.EX2 R57, R3 ;  /* 0x0000000300397308 */ /* 0x0004620000000800 */
[----:B------:R-:W-:Y:S01]  /*5ee0*/  IMAD.MOV.U32 R171, RZ, RZ, R168 ;  /* 0x000000ffffab7224 */ /* 0x000fe200078e00a8 */
[----:B------:R-:W-:Y:S01]  /*5ef0*/  MOV R168, R170 ;  /* 0x000000aa00a87202 */ /* 0x000fe20000000f00 */
[----:B------:R-:W-:-:S02]  /*5f00*/  IMAD.MOV.U32 R170, RZ, RZ, R169 ;  /* 0x000000ffffaa7224 */ /* 0x000fc400078e00a9 */
[----:B------:R-:W-:Y:S01]  /*5f10*/  IMAD.MOV.U32 R169, RZ, RZ, R159 ;  /* 0x000000ffffa97224 */ /* 0x000fe200078e009f */
[C---:B------:R-:W-:Y:S01]  /*5f20*/  HMMA.16816.F32.BF16 R164, R8.reuse, R22, R164 ;  /* 0x0000001608a4723c */ /* 0x040fe200000418a4 */
[----:B------:R-:W-:Y:S02]  /*5f30*/  IMAD.MOV.U32 R159, RZ, RZ, R155 ;  /* 0x000000ffff9f7224 */ /* 0x000fe400078e009b */
[----:B------:R-:W-:Y:S02]  /*5f40*/  IMAD.MOV.U32 R155, RZ, RZ, R154 ;  /* 0x000000ffff9b7224 */ /* 0x000fe400078e009a */
[----:B------:R-:W-:Y:S01]  /*5f50*/  IMAD.MOV.U32 R154, RZ, RZ, R124 ;  /* 0x000000ffff9a7224 */ /* 0x000fe200078e007c */
[----:B------:R-:W-:Y:S02]  /*5f60*/  MOV R124, R232 ;  /* 0x000000e8007c7202 */ /* 0x000fe40000000f00 */
[C---:B----4-:R-:W-:Y:S08]  /*5f70*/  HMMA.16816.F32.BF16 R176, R8.reuse, R16, R176 ;  /* 0x0000001008b0723c */ /* 0x050ff000000418b0 */
[----:B------:R-:W-:Y:S01]  /*5f80*/  HMMA.16816.F32.BF16 R180, R8, R18, R80 ;  /* 0x0000001208b4723c */ /* 0x000fe20000041850 */
[----:B--2---:R-:W-:Y:S01]  /*5f90*/  FFMA.FTZ R3, R172, c[0x0][0x2d0], -R0 ;  /* 0x0000b400ac037a23 */ /* 0x004fe20000010800 */
[----:B------:R2:W5:Y:S01]  /*5fa0*/  LDL.LU R232, [R1+0x10] ;  /* 0x0000100001e87983 */ /* 0x0005620000300800 */
[----:B------:R-:W-:-:S02]  /*5fb0*/  IMAD.MOV.U32 R172, RZ, RZ, R173 ;  /* 0x000000ffffac7224 */ /* 0x000fc400078e00ad */
[----:B------:R4:W-:Y:S01]  /*5fc0*/  MUFU.EX2 R56, R3 ;  /* 0x0000000300387308 */ /* 0x0009e20000000800 */
[----:B------:R-:W-:Y:S02]  /*5fd0*/  IMAD.MOV.U32 R173, RZ, RZ, R171 ;  /* 0x000000ffffad7224 */ /* 0x000fe400078e00ab */
[----:B------:R-:W-:Y:S02]  /*5fe0*/  IMAD.MOV.U32 R171, RZ, RZ, R168 ;  /* 0x000000ffffab7224 */ /* 0x000fe400078e00a8 */
[----:B------:R-:W-:Y:S01]  /*5ff0*/  IMAD.MOV.U32 R168, RZ, RZ, R169 ;  /* 0x000000ffffa87224 */ /* 0x000fe200078e00a9 */
[----:B------:R-:W-:Y:S01]  /*6000*/  HMMA.16816.F32.BF16 R76, R8, R12, R76 ;  /* 0x0000000c084c723c */ /* 0x000fe2000004184c */
[----:B------:R-:W-:Y:S01]  /*6010*/  IMAD.MOV.U32 R169, RZ, RZ, R159 ;  /* 0x000000ffffa97224 */ /* 0x000fe200078e009f */
[----:B------:R-:W-:Y:S01]  /*6020*/  MOV R159, R155 ;  /* 0x0000009b009f7202 */ /* 0x000fe20000000f00 */
[----:B------:R-:W-:Y:S02]  /*6030*/  IMAD.MOV.U32 R155, RZ, RZ, R154 ;  /* 0x000000ffff9b7224 */ /* 0x000fe400078e009a */
[----:B------:R-:W-:-:S02]  /*6040*/  IMAD.MOV.U32 R154, RZ, RZ, R157 ;  /* 0x000000ffff9a7224 */ /* 0x000fc400078e009d */
[----:B------:R-:W-:Y:S01]  /*6050*/  IMAD.MOV.U32 R157, RZ, RZ, R153 ;  /* 0x000000ffff9d7224 */ /* 0x000fe200078e0099 */
[----:B------:R-:W-:Y:S01]  /*6060*/  HMMA.16816.F32.BF16 R68, R8, R14, R68 ;  /* 0x0000000e0844723c */ /* 0x000fe20000041844 */
[----:B------:R-:W-:Y:S02]  /*6070*/  IMAD.MOV.U32 R153, RZ, RZ, R139 ;  /* 0x000000ffff997224 */ /* 0x000fe400078e008b */
[----:B----4-:R-:W-:Y:S01]  /*6080*/  FFMA.FTZ R3, R172, c[0x0][0x2d0], -R0 ;  /* 0x0000b400ac037a23 */ /* 0x010fe20000010800 */
[----:B------:R-:W-:Y:S01]  /*6090*/  MOV R186, R154 ;  /* 0x0000009a00ba7202 */ /* 0x000fe20000000f00 */
[----:B------:R-:W-:Y:S01]  /*60a0*/  FFMA.FTZ R4, R4, c[0x0][0x2d0], -R7 ;  /* 0x0000b40004047a23 */ /* 0x000fe20000010807 */
[----:B------:R2:W5:Y:S01]  /*60b0*/  LDL.LU R139, [R1+0xc] ;  /* 0x00000c00018b7983 */ /* 0x0005620000300800 */
[----:B------:R4:W4:Y:S01]  /*60c0*/  MUFU.EX2 R31, R3 ;  /* 0x00000003001f7308 */ /* 0x0009220000000800 */
[----:B---3--:R-:W-:Y:S01]  /*60d0*/  F2FP.BF16.PACK_AB R8, R73, R74 ;  /* 0x0000004a4908723e */ /* 0x008fe200000010ff */
[----:B------:R-:W-:Y:S01]  /*60e0*/  IMAD.MOV.U32 R184, RZ, RZ, R153 ;  /* 0x000000ffffb87224 */ /* 0x000fe200078e0099 */
[----:B-1----:R-:W-:Y:S01]  /*60f0*/  F2FP.BF16.PACK_AB R9, R57, R58 ;  /* 0x0000003a3909723e */ /* 0x002fe200000010ff */
[----:B------:R-:W-:Y:S01]  /*6100*/  IMAD.MOV.U32 R174, RZ, RZ, R156 ;  /* 0x000000ffffae7224 */ /* 0x000fe200078e009c */
[----:B------:R-:W-:Y:S01]  /*6110*/  F2FP.BF16.PACK_AB R10, R59, R72 ;  /* 0x000000483b0a723e */ /* 0x000fe200000010ff */
[----:B------:R-:W-:-:S02]  /*6120*/  IMAD.MOV.U32 R144, RZ, RZ, R155 ;  /* 0x000000ffff907224 */ /* 0x000fc400078e009b */
[----:B------:R-:W-:Y:S01]  /*6130*/  IMAD.MOV.U32 R172, RZ, RZ, R131 ;  /* 0x000000ffffac7224 */ /* 0x000fe200078e0083 */
[----:B------:R-:W-:Y:S01]  /*6140*/  MOV R83, R174 ;  /* 0x000000ae00537202 */ /* 0x000fe20000000f00 */
[----:B------:R-:W-:Y:S02]  /*6150*/  IMAD.MOV.U32 R185, RZ, RZ, R157 ;  /* 0x000000ffffb97224 */ /* 0x000fe400078e009d */
[----:B------:R-:W-:Y:S02]  /*6160*/  IMAD.MOV.U32 R82, RZ, RZ, R172 ;  /* 0x000000ffff527224 */ /* 0x000fe400078e00ac */
[----:B------:R-:W-:Y:S01]  /*6170*/  IMAD.MOV.U32 R172, RZ, RZ, R158 ;  /* 0x000000ffffac7224 */ /* 0x000fe200078e009e */
[----:B------:R-:W-:Y:S01]  /*6180*/  MOV R158, R126 ;  /* 0x0000007e009e7202 */ /* 0x000fe20000000f00 */
[----:B----4-:R-:W-:Y:S01]  /*6190*/  FFMA.FTZ R3, R173, c[0x0][0x2d0], -R6 ;  /* 0x0000b400ad037a23 */ /* 0x010fe20000010806 */
[----:B------:R-:W-:Y:S01]  /*61a0*/  F2FP.BF16.PACK_AB R11, R31, R56 ;  /* 0x000000381f0b723e */ /* 0x000fe200000010ff */
[----:B------:R-:W-:Y:S01]  /*61b0*/  IMAD.MOV.U32 R174, RZ, RZ, R127 ;  /* 0x000000ffffae7224 */ /* 0x000fe200078e007f */
[----:B------:R-:W-:Y:S01]  /*61c0*/  MOV R173, R130 ;  /* 0x0000008200ad7202 */ /* 0x000fe20000000f00 */
[----:B------:R1:W-:Y:S01]  /*61d0*/  MUFU.EX2 R29, R3 ;  /* 0x00000003001d7308 */ /* 0x0003e20000000800 */
[----:B------:R-:W-:-:S02]  /*61e0*/  IMAD.MOV.U32 R157, RZ, RZ, R116 ;  /* 0x000000ffff9d7224 */ /* 0x000fc400078e0074 */
[----:B------:R-:W-:Y:S01]  /*61f0*/  IMAD.MOV.U32 R175, RZ, RZ, R152 ;  /* 0x000000ffffaf7224 */ /* 0x000fe200078e0098 */
[C---:B------:R-:W-:Y:S01]  /*6200*/  HMMA.16816.F32.BF16 R64, R8.reuse, R24, R64 ;  /* 0x000000180840723c */ /* 0x040fe20000041840 */
[----:B------:R-:W-:Y:S01]  /*6210*/  IMAD.MOV.U32 R81, RZ, RZ, R173 ;  /* 0x000000ffff517224 */ /* 0x000fe200078e00ad */
[----:B------:R-:W3:Y:S01]  /*6220*/  LDSM.16.MT88.4 R152, [R228+0x3100] ;  /* 0x00310000e498783b */ /* 0x000ee20000004200 */
[----:B------:R-:W-:Y:S02]  /*6230*/  IMAD.MOV.U32 R173, RZ, RZ, R125 ;  /* 0x000000ffffad7224 */ /* 0x000fe400078e007d */
[----:B------:R-:W-:Y:S02]  /*6240*/  IMAD.MOV.U32 R130, RZ, RZ, R119 ;  /* 0x000000ffff827224 */ /* 0x000fe400078e0077 */
[----:B------:R-:W-:Y:S01]  /*6250*/  IMAD.MOV.U32 R225, RZ, RZ, R175 ;  /* 0x000000ffffe17224 */ /* 0x000fe200078e00af */
[----:B------:R-:W-:Y:S01]  /*6260*/  HMMA.16816.F32.BF16 R48, R8, R22, R48 ;  /* 0x000000160830723c */ /* 0x000fe20000041830 */
[----:B------:R-:W-:-:S02]  /*6270*/  IMAD.MOV.U32 R156, RZ, RZ, R117 ;  /* 0x000000ffff9c7224 */ /* 0x000fc400078e0075 */
[----:B------:R-:W-:Y:S02]  /*6280*/  IMAD.MOV.U32 R131, RZ, RZ, R118 ;  /* 0x000000ffff837224 */ /* 0x000fe400078e0076 */
[----:B-1----:R-:W-:Y:S01]  /*6290*/  FFMA.FTZ R3, R171, c[0x0][0x2d0], -R6 ;  /* 0x0000b400ab037a23 */ /* 0x002fe20000010806 */
[----:B------:R-:W-:Y:S01]  /*62a0*/  LDSM.16.MT88.4 R116, [R229+0x3100] ;  /* 0x00310000e574783b */ /* 0x000fe20000004200 */
[----:B------:R-:W-:Y:S01]  /*62b0*/  IMAD.MOV.U32 R226, RZ, RZ, R156 ;  /* 0x000000ffffe27224 */ /* 0x000fe200078e009c */
[----:B------:R-:W-:Y:S01]  /*62c0*/  HMMA.16816.F32.BF16 R52, R8, R20, R52 ;  /* 0x000000140834723c */ /* 0x000fe20000041834 */
[----:B------:R1:W-:Y:S01]  /*62d0*/  MUFU.EX2 R30, R3 ;  /* 0x00000003001e7308 */ /* 0x0003e20000000800 */
[----:B------:R-:W-:Y:S02]  /*62e0*/  IMAD.MOV.U32 R212, RZ, RZ, R131 ;  /* 0x000000ffffd47224 */ /* 0x000fe400078e0083 */
[----:B------:R-:W-:Y:S02]  /*62f0*/  IMAD.MOV.U32 R209, RZ, RZ, R128 ;  /* 0x000000ffffd17224 */ /* 0x000fe400078e0080 */
[----:B------:R-:W-:-:S02]  /*6300*/  IMAD.MOV.U32 R211, RZ, RZ, R129 ;  /* 0x000000ffffd37224 */ /* 0x000fc400078e0081 */
[C---:B------:R-:W-:Y:S01]  /*6310*/  HMMA.16816.F32.BF16 R44, R8.reuse, R12, R44 ;  /* 0x0000000c082c723c */ /* 0x040fe2000004182c */
[----:B------:R4:W-:Y:S06]  /*6320*/  MUFU.EX2 R20, R4 ;  /* 0x0000000400147308 */ /* 0x0009ec0000000800 */
[----:B------:R-:W-:Y:S01]  /*6330*/  FFMA.FTZ R12, R216, c[0x0][0x2d0], -R0 ;  /* 0x0000b400d80c7a23 */ /* 0x000fe20000010800 */
[----:B------:R-:W-:Y:S01]  /*6340*/  HMMA.16816.F32.BF16 R60, R8, R26, R60 ;  /* 0x0000001a083c723c */ /* 0x000fe2000004183c */
[----:B-1----:R-:W-:-:S04]  /*6350*/  FFMA.FTZ R3, R168, c[0x0][0x2d0], -R6 ;  /* 0x0000b400a8037a23 */ /* 0x002fc80000010806 */
[----:B------:R1:W-:Y:S03]  /*6360*/  MUFU.EX2 R28, R3 ;  /* 0x00000003001c7308 */ /* 0x0003e60000000800 */
[----:B------:R-:W-:Y:S01]  /*6370*/  HMMA.16816.F32.BF16 R36, R8, R16, R36 ;  /* 0x000000100824723c */ /* 0x000fe20000041824 */
[----:B----4-:R-:W-:-:S07]  /*6380*/  FFMA.FTZ R4, R186, c[0x0][0x2d0], -R7 ;  /* 0x0000b400ba047a23 */ /* 0x010fce0000010807 */
[----:B------:R-:W-:Y:S01]  /*6390*/  HMMA.16816.F32.BF16 R40, R8, R18, R40 ;  /* 0x000000120828723c */ /* 0x000fe20000041828 */
[----:B------:R-:W-:Y:S01]  /*63a0*/  LDSM.16.MT88.4 R16, [R230+0x3100] ;  /* 0x00310000e610783b */ /* 0x000fe20000004200 */
[----:B-1----:R-:W-:Y:S02]  /*63b0*/  FFMA.FTZ R3, R170, c[0x0][0x2d0], -R6 ;  /* 0x0000b400aa037a23 */ /* 0x002fe40000010806 */
[----:B------:R-:W-:-:S04]  /*63c0*/  FFMA.FTZ R6, R221, c[0x0][0x2d0], -R0 ;  /* 0x0000b400dd067a23 */ /* 0x000fc80000010800 */
[----:B------:R-:W-:Y:S01]  /*63d0*/  HMMA.16816.F32.BF16 R32, R8, R14, R32 ;  /* 0x0000000e0820723c */ /* 0x000fe20000041820 */
[----:B------:R1:W4:Y:S08]  /*63e0*/  MUFU.EX2 R25, R3 ;  /* 0x0000000300197308 */ /* 0x0003300000000800 */
[----:B------:R2:W-:Y:S01]  /*63f0*/  MUFU.EX2 R14, R4 ;  /* 0x00000004000e7308 */ /* 0x0005e20000000800 */
[----:B-1----:R-:W-:-:S07]  /*6400*/  FFMA.FTZ R3, R169, c[0x0][0x2d0], -R5 ;  /* 0x0000b400a9037a23 */ /* 0x002fce0000010805 */
[----:B------:R-:W-:Y:S01]  /*6410*/  MUFU.EX2 R11, R12 ;  /* 0x0000000c000b7308 */ /* 0x000fe20000000800 */
[----:B------:R-:W1:Y:S01]  /*6420*/  LDSM.16.MT88.4 R168, [R231+0x3100] ;  /* 0x00310000e7a8783b */ /* 0x000e620000004200 */
[----:B----4-:R-:W-:Y:S01]  /*6430*/  F2FP.BF16.PACK_AB R186, R25, R28 ;  /* 0x0000001c19ba723e */ /* 0x010fe200000010ff */
[----:B--2---:R-:W-:-:S05]  /*6440*/  FADD.FTZ R4, R223, R220 ;  /* 0x000000dcdf047221 */ /* 0x004fca0000010000 */
[----:B------:R2:W-:Y:S08]  /*6450*/  MUFU.EX2 R24, R3 ;  /* 0x0000000300187308 */ /* 0x0005f00000000800 */
[----:B------:R-:W-:Y:S01]  /*6460*/  MUFU.EX2 R10, R6 ;  /* 0x00000006000a7308 */ /* 0x000fe20000000800 */
[----:B--2---:R-:W-:-:S07]  /*6470*/  FFMA.FTZ R3, R210, c[0x0][0x2d0], -R5 ;  /* 0x0000b400d2037a23 */ /* 0x004fce0000010805 */
[----:B------:R2:W4:Y:S02]  /*6480*/  MUFU.EX2 R23, R3 ;  /* 0x0000000300177308 */ /* 0x0005240000000800 */
[----:B--2---:R-:W-:-:S06]  /*6490*/  FFMA.FTZ R3, R213, c[0x0][0x2d0], -R5 ;  /* 0x0000b400d5037a23 */ /* 0x004fcc0000010805 */
[----:B------:R2:W-:Y:S02]  /*64a0*/  MUFU.EX2 R22, R3 ;  /* 0x0000000300167308 */ /* 0x0005e40000000800 */
[----:B--2---:R-:W-:Y:S02]  /*64b0*/  FFMA.FTZ R3, R224, c[0x0][0x2d0], -R5 ;  /* 0x0000b400e0037a23 */ /* 0x004fe40000010805 */
[----:B------:R-:W-:Y:S01]  /*64c0*/  FFMA.FTZ R5, R184, c[0x0][0x2d0], -R0 ;  /* 0x0000b400b8057a23 */ /* 0x000fe20000010800 */
[----:B------:R-:W-:-:S03]  /*64d0*/  F2FP.BF16.PACK_AB R184, R30, R29 ;  /* 0x0000001d1eb8723e */ /* 0x000fc600000010ff */
[----:B------:R2:W1:Y:S01]  /*64e0*/  MUFU.EX2 R21, R3 ;  /* 0x0000000300157308 */ /* 0x0004620000000800 */
[----:B------:R-:W-:-:S07]  /*64f0*/  FFMA.FTZ R0, R214, c[0x0][0x2d0], -R0 ;  /* 0x0000b400d6007a23 */ /* 0x000fce0000010800 */
[----:B------:R3:W3:Y:S01]  /*6500*/  MUFU.EX2 R9, R5 ;  /* 0x0000000500097308 */ /* 0x0006e20000000800 */
[----:B--2---:R-:W-:-:S07]  /*6510*/  FFMA.FTZ R3, R144, c[0x0][0x2d0], -R7 ;  /* 0x0000b40090037a23 */ /* 0x004fce0000010807 */
[----:B------:R2:W2:Y:S01]  /*6520*/  MUFU.EX2 R12, R0 ;  /* 0x00000000000c7308 */ /* 0x0004a20000000800 */
[----:B------:R-:W-:Y:S01]  /*6530*/  FFMA.FTZ R7, R185, c[0x0][0x2d0], -R7 ;  /* 0x0000b400b9077a23 */ /* 0x000fe20000010807 */
[----:B----4-:R-:W-:Y:S02]  /*6540*/  F2FP.BF16.PACK_AB R185, R23, R24 ;  /* 0x0000001817b9723e */ /* 0x010fe400000010ff */
[----:B-1----:R-:W-:Y:S01]  /*6550*/  F2FP.BF16.PACK_AB R187, R21, R22 ;  /* 0x0000001615bb723e */ /* 0x002fe200000010ff */
[----:B---3--:R-:W-:-:S03]  /*6560*/  FADD.FTZ R5, R124, R227 ;  /* 0x000000e37c057221 */ /* 0x008fc60000010000 */
[----:B------:R1:W3:Y:S01]  /*6570*/  MUFU.EX2 R15, R3 ;  /* 0x00000003000f7308 */ /* 0x0002e20000000800 */
[----:B------:R-:W-:Y:S01]  /*6580*/  F2FP.BF16.PACK_AB R129, R10, R9 ;  /* 0x000000090a81723e */ /* 0x000fe200000010ff */
[----:B------:R-:W-:Y:S01]  /*6590*/  FADD.FTZ R6, R158, R5 ;  /* 0x000000059e067221 */ /* 0x000fe20000010000 */
[C---:B------:R-:W-:Y:S01]  /*65a0*/  HMMA.16816.F32.BF16 R140, R184.reuse, R152, R140 ;  /* 0x00000098b88c723c */ /* 0x040fe2000004188c */
[----:B------:R-:W-:Y:S02]  /*65b0*/  FADD.FTZ R5, R222, R4 ;  /* 0x00000004de057221 */ /* 0x000fe40000010000 */
[----:B--2---:R-:W-:Y:S02]  /*65c0*/  FADD.FTZ R0, R159, R173 ;  /* 0x000000ad9f007221 */ /* 0x004fe40000010000 */
[----:B------:R2:W4:Y:S01]  /*65d0*/  MUFU.EX2 R13, R7 ;  /* 0x00000007000d7308 */ /* 0x0005220000000800 */
[----:B------:R-:W-:Y:S02]  /*65e0*/  F2FP.BF16.PACK_AB R131, R12, R11 ;  /* 0x0000000b0c83723e */ /* 0x000fe400000010ff */
[----:B------:R-:W-:Y:S01]  /*65f0*/  HMMA.16816.F32.BF16 R148, R184, R154, R148 ;  /* 0x0000009ab894723c */ /* 0x000fe20000041894 */
[----:B-1----:R-:W-:Y:S01]  /*6600*/  FADD.FTZ R3, R172, R174 ;  /* 0x000000aeac037221 */ /* 0x002fe20000010000 */
[----:B---3--:R-:W-:-:S03]  /*6610*/  F2FP.BF16.PACK_AB R128, R15, R20 ;  /* 0x000000140f80723e */ /* 0x008fc600000010ff */
[----:B------:R-:W-:-:S03]  /*6620*/  FADD.FTZ R4, R157, R3 ;  /* 0x000000039d047221 */ /* 0x000fc60000010000 */
[C---:B------:R-:W-:Y:S01]  /*6630*/  HMMA.16816.F32.BF16 R160, R184.reuse, R168, R160 ;  /* 0x000000a8b8a0723c */ /* 0x040fe200000418a0 */
[----:B------:R-:W-:Y:S02]  /*6640*/  FADD.FTZ R3, R81, R6 ;  /* 0x0000000651037221 */ /* 0x000fe40000010000 */
[----:B------:R-:W-:Y:S02]  /*6650*/  FADD.FTZ R4, R83, R4 ;  /* 0x0000000453047221 */ /* 0x000fe40000010000 */
[----:B--2---:R-:W-:Y:S01]  /*6660*/  FADD.FTZ R7, R130, R0 ;  /* 0x0000000082077221 */ /* 0x004fe20000010000 */
[----:B----4-:R-:W-:Y:S01]  /*6670*/  F2FP.BF16.PACK_AB R130, R13, R14 ;  /* 0x0000000e0d82723e */ /* 0x010fe200000010ff */
        /* <DEDUP_REMOVED lines=99> */
[----:B------:R1:W-:Y:S01]  /*6cb0*/  STL [R1+0x4], R0 ;  /* 0x0000040001007387 */ /* 0x0003e20000100800 */
[----:B------:R-:W-:Y:S02]  /*6cc0*/  FADD.FTZ R251, R72, R251 ;  /* 0x000000fb48fb7221 */ /* 0x000fe40000010000 */
[----:B------:R-:W-:Y:S01]  /*6cd0*/  FADD.FTZ R252, R56, R252 ;  /* 0x000000fc38fc7221 */ /* 0x000fe20000010000 */
[----:B------:R1:W-:Y:S01]  /*6ce0*/  STL [R1], R4 ;  /* 0x0000000401007387 */ /* 0x0003e20000100800 */
        /* <DEDUP_REMOVED lines=10> */
[----:B------:R-:W-:Y:S05]  /*6d90*/  @!P0 BRA `(.L_x_832) ;  /* 0x0000428000008947 */ /* 0x000fea0003800000 */
[----:B------:R-:W-:Y:S01]  /*6da0*/  IMAD.MOV.U32 R3, RZ, RZ, R136 ;  /* 0x000000ffff037224 */ /* 0x000fe200078e0088 */
[----:B------:R-:W-:Y:S01]  /*6db0*/  MOV R138, R2 ;  /* 0x00000002008a7202 */ /* 0x000fe20000000f00 */
[----:B-1----:R-:W-:Y:S01]  /*6dc0*/  IMAD.MOV.U32 R0, RZ, RZ, R137 ;  /* 0x000000ffff007224 */ /* 0x002fe200078e0089 */
[----:B------:R-:W-:Y:S01]  /*6dd0*/  MOV R133, R135 ;  /* 0x0000008700857202 */ /* 0x000fe20000000f00 */
[----:B------:R-:W-:Y:S01]  /*6de0*/  UIADD3 UR6, UR6, -0x2, URZ ;  /* 0xfffffffe06067890 */ /* 0x000fe2000fffe03f */
[----:B------:R-:W-:Y:S05]  /*6df0*/  BRA `(.L_x_833) ;  /* 0x0000040000007947 */ /* 0x000fea0003800000 */
.L_x_835:
        /* <DEDUP_REMOVED lines=64> */
.L_x_833:
[----:B------:R-:W-:Y:S04]  /*7200*/  DEPBAR.LE SB0, 0x0 ;  /* 0x000080000000791a */ /* 0x000fe80000000000 */
[----:B------:R-:W-:Y:S01]  /*7210*/  BAR.SYNC.DEFER_BLOCKING 0x0 ;  /* 0x0000000000007b1d */ /* 0x000fe20000010000 */
[C---:B------:R-:W-:Y:S01]  /*7220*/  IMAD.WIDE.U32 R68, R249.reuse, c[0x0][0x208], RZ ;  /* 0x00008200f9447a25 */ /* 0x040fe200078e00ff */
[----:B------:R-:W-:Y:S01]  /*7230*/  SHF.R.S32.HI R2, RZ, 0x1f, R249 ;  /* 0x0000001fff027819 */ /* 0x000fe200000114f9 */
[----:B------:R-:W-:Y:S04]  /*7240*/  UISETP.GE.AND UP0, UPT, UR6, 0x1, UPT ;  /* 0x000000010600788c */ /* 0x000fe8000bf06270 */
[----:B------:R-:W-:Y:S04]  /*7250*/  IMAD R2, R2, c[0x0][0x208], RZ ;  /* 0x0000820002027a24 */ /* 0x000fe800078e02ff */
[----:B------:R-:W-:Y:S01]  /*7260*/  IMAD R2, R249, c[0x0][0x20c], R2 ;  /* 0x00008300f9027a24 */ /* 0x000fe200078e0202 */
[----:B-----5:R-:W-:Y:S06]  /*7270*/  LDSM.16.M88.4 R112, [R234+0x7100] ;  /* 0x00710000ea70783b */ /* 0x020fec0000000200 */
[----:B------:R-:W1:Y:S06]  /*7280*/  LDSM.16.M88.4 R16, [R139+0x3900] ;  /* 0x003900008b10783b */ /* 0x000e6c0000000200 */
[----:B------:R-:W2:Y:S06]  /*7290*/  LDSM.16.M88.4 R108, [R234+0x9100] ;  /* 0x00910000ea6c783b */ /* 0x000eac0000000200 */
[----:B------:R-:W3:Y:S06]  /*72a0*/  LDSM.16.M88.4 R32, [R139+0x4100] ;  /* 0x004100008b20783b */ /* 0x000eec0000000200 */
[----:B------:R-:W4:Y:S06]  /*72b0*/  LDSM.16.M88.4 R48, [R139+0x4900] ;  /* 0x004900008b30783b */ /* 0x000f2c0000000200 */
[----:B------:R-:W3:Y:S06]  /*72c0*/  LDSM.16.M88.4 R64, [R139+0x5100] ;  /* 0x005100008b40783b */ /* 0x000eec0000000200 */
        /* <DEDUP_REMOVED lines=24> */
[-C--:B------:R-:W-:Y:S08]  /*7450*/  HMMA.16816.F32.BF16 R52, R112, R64.reuse, RZ ;  /* 0x000000407034723c */ /* 0x080ff000000418ff */
[C---:B------:R-:W-:Y:S07]  /*7460*/  HMMA.16816.F32.BF16 R56, R108.reuse, R64, RZ ;  /* 0x000000406c38723c */ /* 0x040fee00000418ff */
[----:B------:R-:W-:Y:S01]  /*7470*/  IMAD.IADD R65, R69, 0x1, R2 ;  /* 0x0000000145417824 */ /* 0x000fe200078e0202 */
[-C--:B------:R-:W-:Y:S01]  /*7480*/  HMMA.16816.F32.BF16 R60, R108, R66.reuse, RZ ;  /* 0x000000426c3c723c */ /* 0x080fe200000418ff */
[----:B------:R-:W-:Y:S03]  /*7490*/  IMAD.MOV.U32 R64, RZ, RZ, R68 ;  /* 0x000000ffff407224 */ /* 0x000fe600078e0044 */
[----:B------:R-:W-:Y:S01]  /*74a0*/  SHF.R.S32.HI R2, RZ, 0x1f, R247 ;  /* 0x0000001fff027819 */ /* 0x000fe200000114f7 */
[C---:B------:R-:W-:Y:S03]  /*74b0*/  IMAD.WIDE.U32 R72, R247.reuse, c[0x0][0x218], R64 ;  /* 0x00008600f7487a25 */ /* 0x040fe600078e0040 */
[C---:B------:R-:W-:Y:S04]  /*74c0*/  HMMA.16816.F32.BF16 R64, R112.reuse, R66, RZ ;  /* 0x000000427040723c */ /* 0x040fe800000418ff */
[----:B------:R-:W-:Y:S01]  /*74d0*/  IMAD R2, R2, c[0x0][0x218], RZ ;  /* 0x0000860002027a24 */ /* 0x000fe200078e02ff */
[----:B------:R-:W-:Y:S03]  /*74e0*/  IADD3 R132, P1, R72, UR22, RZ ;  /* 0x0000001648847c10 */ /* 0x000fe6000ff3e0ff */
[-C--:B------:R-:W-:Y:S01]  /*74f0*/  HMMA.16816.F32.BF16 R68, R112, R80.reuse, RZ ;  /* 0x000000507044723c */ /* 0x080fe200000418ff */
[----:B------:R-:W-:Y:S03]  /*7500*/  IMAD R72, R247, c[0x0][0x21c], R2 ;  /* 0x00008700f7487a24 */ /* 0x000fe600078e0202 */
[C---:B------:R-:W-:Y:S02]  /*7510*/  LEA R2, P0, R132.reuse, c[0x0][0x1f8], 0x1 ;  /* 0x00007e0084027a11 */ /* 0x040fe400078008ff */
[----:B------:R-:W-:Y:S03]  /*7520*/  IADD3.X R72, R73, UR5, R72, P1, !PT ;  /* 0x0000000549487c10 */ /* 0x000fe60008ffe448 */
[----:B------:R-:W1:Y:S03]  /*7530*/  SHFL.IDX PT, R94, R2, RZ, 0x181f ;  /* 0x00181fff025e7589 */ /* 0x000e6600000e0000 */
[----:B------:R-:W-:Y:S02]  /*7540*/  LEA.HI.X R132, R132, c[0x0][0x1fc], R72, 0x1, P0 ;  /* 0x00007f0084847a11 */ /* 0x000fe400000f0c48 */
[C---:B------:R-:W-:Y:S01]  /*7550*/  HMMA.16816.F32.BF16 R72, R108.reuse, R80, RZ ;  /* 0x000000506c48723c */ /* 0x040fe200000418ff */
[----:B------:R-:W2:Y:S06]  /*7560*/  SHFL.IDX PT, R92, R2, 0x1, 0x181f ;  /* 0x00381f00025c7f89 */ /* 0x000eac00000e0000 */
[----:B------:R-:W3:Y:S01]  /*7570*/  SHFL.IDX PT, R88, R132, RZ, 0x181f ;  /* 0x00181fff84587589 */ /* 0x000ee200000e0000 */
[-C--:B------:R-:W-:Y:S05]  /*7580*/  HMMA.16816.F32.BF16 R76, R108, R82.reuse, RZ ;  /* 0x000000526c4c723c */ /* 0x080fea00000418ff */
[----:B------:R-:W4:Y:S03]  /*7590*/  SHFL.IDX PT, R89, R132, 0x1, 0x181f ;  /* 0x00381f0084597f89 */ /* 0x000f2600000e0000 */
[C---:B------:R-:W-:Y:S03]  /*75a0*/  HMMA.16816.F32.BF16 R80, R112.reuse, R82, RZ ;  /* 0x000000527050723c */ /* 0x040fe600000418ff */
[----:B------:R-:W4:Y:S01]  /*75b0*/  SHFL.IDX PT, R100, R2, 0x2, 0x181f ;  /* 0x00581f0002647f89 */ /* 0x000f2200000e0000 */
[-C--:B-1----:R-:W-:Y:S04]  /*75c0*/  IADD3 R94, P1, R94, R246.reuse, RZ ;  /* 0x000000f65e5e7210 */ /* 0x082fe80007f3e0ff */
[-C--:B------:R-:W-:Y:S01]  /*75d0*/  HMMA.16816.F32.BF16 R84, R112, R96.reuse, RZ ;  /* 0x000000607054723c */ /* 0x080fe200000418ff */
[----:B------:R-:W1:Y:S03]  /*75e0*/  SHFL.IDX PT, R103, R132, 0x2, 0x181f ;  /* 0x00581f0084677f89 */ /* 0x000e6600000e0000 */
[-C--:B--2---:R-:W-:Y:S03]  /*75f0*/  IADD3 R92, P0, R92, R246.reuse, RZ ;  /* 0x000000f65c5c7210 */ /* 0x084fe60007f1e0ff */
[----:B------:R-:W2:Y:S01]  /*7600*/  SHFL.IDX PT, R101, R2, 0x3, 0x181f ;  /* 0x00781f0002657f89 */ /* 0x000ea200000e0000 */
[--C-:B---3--:R-:W-:Y:S05]  /*7610*/  IMAD.X R95, R88, 0x1, R245.reuse, P1 ;  /* 0x00000001585f7824 */ /* 0x108fea00008e06f5 */
[----:B------:R-:W3:Y:S01]  /*7620*/  SHFL.IDX PT, R104, R132, 0x3, 0x181f ;  /* 0x00781f0084687f89 */ /* 0x000ee200000e0000 */
[--C-:B----4-:R-:W-:Y:S02]  /*7630*/  IMAD.X R93, R89, 0x1, R245.reuse, P0 ;  /* 0x00000001595d7824 */ /* 0x110fe400000e06f5 */
[C---:B------:R-:W-:Y:S03]  /*7640*/  HMMA.16816.F32.BF16 R88, R108.reuse, R96, RZ ;  /* 0x000000606c58723c */ /* 0x040fe600000418ff */
[----:B------:R-:W4:Y:S04]  /*7650*/  SHFL.IDX PT, R102, R2, 0x4, 0x181f ;  /* 0x00981f0002667f89 */ /* 0x000f2800000e0000 */
[-C--:B------:R-:W-:Y:S02]  /*7660*/  IADD3 R96, P0, R100, R246.reuse, RZ ;  /* 0x000000f664607210 */ /* 0x080fe40007f1e0ff */
[----:B------:R-:W4:Y:S03]  /*7670*/  SHFL.IDX PT, R106, R132, 0x4, 0x181f ;  /* 0x00981f00846a7f89 */ /* 0x000f2600000e0000 */
[-C--:B-1----:R-:W-:Y:S03]  /*7680*/  IADD3.X R97, R103, R245.reuse, RZ, P0, !PT ;  /* 0x000000f567617210 */ /* 0x082fe600007fe4ff */
[----:B------:R-:W1:Y:S01]  /*7690*/  SHFL.IDX PT, R105, R2, 0x5, 0x181f ;  /* 0x00b81f0002697f89 */ /* 0x000e6200000e0000 */
[-C--:B--2---:R-:W-:Y:S05]  /*76a0*/  IADD3 R100, P1, R101, R246.reuse, RZ ;  /* 0x000000f665647210 */ /* 0x084fea0007f3e0ff */
[----:B------:R2:W-:Y:S01]  /*76b0*/  LDGSTS.E.BYPASS.LTC128B.128 [R250], [R94.64], !P6 ;  /* 0x000000005efa7fae */ /* 0x0005e2000f101d4c */
[--C-:B---3--:R-:W-:Y:S05]  /*76c0*/  IMAD.X R101, R104, 0x1, R245.reuse, P1 ;  /* 0x0000000168657824 */ /* 0x108fea00008e06f5 */
[----:B------:R-:W3:Y:S01]  /*76d0*/  SHFL.IDX PT, R107, R132, 0x5, 0x181f ;  /* 0x00b81f00846b7f89 */ /* 0x000ee200000e0000 */
[-C--:B----4-:R-:W-:Y:S05]  /*76e0*/  IADD3 R102, P0, R102, R246.reuse, RZ ;  /* 0x000000f666667210 */ /* 0x090fea0007f1e0ff */
[----:B------:R2:W-:Y:S01]  /*76f0*/  LDGSTS.E.BYPASS.LTC128B.128 [R250+0x800], [R92.64], !P6 ;  /* 0x008000005cfa7fae */ /* 0x0005e2000f101d4c */
[--C-:B------:R-:W-:Y:S05]  /*7700*/  IMAD.X R103, R106, 0x1, R245.reuse, P0 ;  /* 0x000000016a677824 */ /* 0x100fea00000e06f5 */
[----:B------:R4:W-:Y:S01]  /*7710*/  LDGSTS.E.BYPASS.LTC128B.128 [R250+0x1000], [R96.64], !P6 ;  /* 0x0100000060fa7fae */ /* 0x0009e2000f101d4c */
[-C--:B-1----:R-:W-:Y:S05]  /*7720*/  IADD3 R104, P0, R105, R246.reuse, RZ ;  /* 0x000000f669687210 */ /* 0x082fea0007f1e0ff */
[----:B------:R1:W-:Y:S06]  /*7730*/  LDGSTS.E.BYPASS.LTC128B.128 [R250+0x1800], [R100.64], !P6 ;  /* 0x0180000064fa7fae */ /* 0x0003ec000f101d4c */
[----:B------:R1:W-:Y:S01]  /*7740*/  LDGSTS.E.BYPASS.LTC128B.128 [R250+0x2000], [R102.64], !P6 ;  /* 0x0200000066fa7fae */ /* 0x0003e2000f101d4c */
[----:B---3--:R-:W-:Y:S05]  /*7750*/  IADD3.X R105, R107, R245, RZ, P0, !PT ;  /* 0x000000f56b697210 */ /* 0x008fea00007fe4ff */
[----:B------:R3:W-:Y:S01]  /*7760*/  LDGSTS.E.BYPASS.LTC128B.128 [R250+0x2800], [R104.64], !P6 ;  /* 0x0280000068fa7fae */ /* 0x0007e2000f101d4c */
[-C--:B--2---:R-:W-:Y:S05]  /*7770*/  HMMA.16816.F32.BF16 R92, R108, R98.reuse, RZ ;  /* 0x000000626c5c723c */ /* 0x084fea00000418ff */
[----:B------:R-:W2:Y:S03]  /*7780*/  SHFL.IDX PT, R2, R2, 0x6, 0x181f ;  /* 0x00d81f0002027f89 */ /* 0x000ea600000e0000 */
[C---:B----4-:R-:W-:Y:S03]  /*7790*/  HMMA.16816.F32.BF16 R96, R112.reuse, R98, RZ ;  /* 0x000000627060723c */ /* 0x050fe600000418ff */
[----:B------:R-:W4:Y:S05]  /*77a0*/  SHFL.IDX PT, R132, R132, 0x6, 0x181f ;  /* 0x00d81f0084847f89 */ /* 0x000f2a00000e0000 */
[-C--:B-1----:R-:W-:Y:S08]  /*77b0*/  HMMA.16816.F32.BF16 R100, R112, R188.reuse, RZ ;  /* 0x000000bc7064723c */ /* 0x082ff000000418ff */
[C---:B---3--:R-:W-:Y:S04]  /*77c0*/  HMMA.16816.F32.BF16 R104, R108.reuse, R188, RZ ;  /* 0x000000bc6c68723c */ /* 0x048fe800000418ff */
[----:B--2---:R-:W-:Y:S04]  /*77d0*/  IADD3 R134, P0, R2, R246, RZ ;  /* 0x000000f602867210 */ /* 0x004fe80007f1e0ff */
[-C--:B------:R-:W-:Y:S01]  /*77e0*/  HMMA.16816.F32.BF16 R108, R108, R190.reuse, RZ ;  /* 0x000000be6c6c723c */ /* 0x080fe200000418ff */
[----:B----4-:R-:W-:Y:S01]  /*77f0*/  IMAD.X R135, R132, 0x1, R245, P0 ;  /* 0x0000000184877824 */ /* 0x010fe200000e06f5 */
[----:B------:R-:W-:Y:S04]  /*7800*/  PLOP3.LUT P0, PT, PT, PT, UP0, 0x80, 0x0 ;  /* 0x000000000000781c */ /* 0x000fe80003f0f008 */
[----:B------:R1:W-:Y:S02]  /*7810*/  LDGSTS.E.BYPASS.LTC128B.128 [R250+0x3000], [R134.64], !P6 ;  /* 0x0300000086fa7fae */ /* 0x0003e4000f101d4c */
[----:B------:R-:W-:Y:S04]  /*7820*/  HMMA.16816.F32.BF16 R112, R112, R190, RZ ;  /* 0x000000be7070723c */ /* 0x000fe800000418ff */
[----:B------:R-:W-:Y:S04]  /*7830*/  LDSM.16.M88.4 R188, [R235+0x7100] ;  /* 0x00710000ebbc783b */ /* 0x000fe80000000200 */
[-C--:B------:R-:W-:Y:S02]  /*7840*/  HMMA.16816.F32.BF16 R4, R192, R196.reuse, R4 ;  /* 0x000000c4c004723c */ /* 0x080fe40000041804 */
[----:B------:R-:W0:Y:S06]  /*7850*/  LDGDEPBAR ;  /* 0x00000000000079af */ /* 0x000e2c0000000000 */
        /* <DEDUP_REMOVED lines=32> */
[----:B------:R-:W1:Y:S07]  /*7a60*/  LDSM.16.M88.4 R200, [R233+0x5900] ;  /* 0x00590000e9c8783b */ /* 0x000e6e0000000200 */
[----:B------:R-:W-:Y:S01]  /*7a70*/  HMMA.16816.F32.BF16 R112, R192, R226, R112 ;  /* 0x000000e2c070723c */ /* 0x000fe20000041870 */
[----:B------:R-:W1:Y:S06]  /*7a80*/  LDSM.16.M88.4 R192, [R233+0x6100] ;  /* 0x00610000e9c0783b */ /* 0x000e6c0000000200 */
[----:B------:R-:W-:Y:S01]  /*7a90*/  LDSM.16.M88.4 R224, [R232+0x1800] ;  /* 0x00180000e8e0783b */ /* 0x000fe20000000200 */
        /* <DEDUP_REMOVED lines=9> */
[----:B------:R-:W-:Y:S07]  /*7b30*/  LDSM.16.M88.4 R208, [R232] ;  /* 0x00000000e8d0783b */ /* 0x000fee0000000200 */
[-C--:B-1----:R-:W-:Y:S08]  /*7b40*/  HMMA.16816.F32.BF16 R36, R188, R212.reuse, R36 ;  /* 0x000000d4bc24723c */ /* 0x082ff00000041824 */
        /* <DEDUP_REMOVED lines=18> */
[----:B------:R-:W3:Y:S07]  /*7c70*/  LDSM.16.M88.4 R192, [R232+0x2000] ;  /* 0x00200000e8c0783b */ /* 0x000eee0000000200 */
[-C--:B--2---:R-:W-:Y:S08]  /*7c80*/  HMMA.16816.F32.BF16 R100, R188, R196.reuse, R100 ;  /* 0x000000c4bc64723c */ /* 0x084ff00000041864 */
[C---:B------:R-:W-:Y:S08]  /*7c90*/  HMMA.16816.F32.BF16 R104, R204.reuse, R196, R104 ;  /* 0x000000c4cc68723c */ /* 0x040ff00000041868 */
[-C--:B------:R-:W-:Y:S01]  /*7ca0*/  HMMA.16816.F32.BF16 R108, R204, R198.reuse, R108 ;  /* 0x000000c6cc6c723c */ /* 0x080fe2000004186c */
[----:B------:R-:W2:Y:S07]  /*7cb0*/  LDSM.16.M88.4 R204, [R232+0x2800] ;  /* 0x00280000e8cc783b */ /* 0x000eae0000000200 */
[----:B------:R-:W-:Y:S01]  /*7cc0*/  HMMA.16816.F32.BF16 R112, R188, R198, R112 ;  /* 0x000000c6bc70723c */ /* 0x000fe20000041870 */
[----:B------:R-:W4:Y:S01]  /*7cd0*/  LDSM.16.M88.4 R188, [R232+0x3000] ;  /* 0x00300000e8bc783b */ /* 0x000f220000000200 */
[----:B------:R-:W-:Y:S05]  /*7ce0*/  DEPBAR.LE SB0, 0x0 ;  /* 0x000080000000791a */ /* 0x000fea0000000000 */
[----:B------:R-:W-:Y:S01]  /*7cf0*/  BAR.SYNC.DEFER_BLOCKING 0x0 ;  /* 0x0000000000007b1d */ /* 0x000fe20000010000 */
        /* <DEDUP_REMOVED lines=19> */
[C---:B------:R-:W-:Y:S08]  /*7e30*/  HMMA.16816.F32.BF16 R80, R200.reuse, R194, R80 ;  /* 0x000000c2c850723c */ /* 0x040ff00000041850 */
[-C--:B--2---:R-:W-:Y:S08]  /*7e40*/  HMMA.16816.F32.BF16 R84, R200, R204.reuse, R84 ;  /* 0x000000ccc854723c */ /* 0x084ff00000041854 */
[C---:B------:R-:W-:Y:S08]  /*7e50*/  HMMA.16816.F32.BF16 R88, R212.reuse, R204, R88 ;  /* 0x000000ccd458723c */ /* 0x040ff00000041858 */
[-C--:B------:R-:W-:Y:S08]  /*7e60*/  HMMA.16816.F32.BF16 R92, R212, R206.reuse, R92 ;  /* 0x000000ced45c723c */ /* 0x080ff0000004185c */
[C---:B------:R-:W-:Y:S08]  /*7e70*/  HMMA.16816.F32.BF16 R96, R200.reuse, R206, R96 ;  /* 0x000000cec860723c */ /* 0x040ff00000041860 */
[-C--:B----4-:R-:W-:Y:S08]  /*7e80*/  HMMA.16816.F32.BF16 R100, R200, R188.reuse, R100 ;  /* 0x000000bcc864723c */ /* 0x090ff00000041864 */
[C---:B------:R-:W-:Y:S08]  /*7e90*/  HMMA.16816.F32.BF16 R104, R212.reuse, R188, R104 ;  /* 0x000000bcd468723c */ /* 0x040ff00000041868 */
[-C--:B------:R-:W-:Y:S08]  /*7ea0*/  HMMA.16816.F32.BF16 R108, R212, R190.reuse, R108 ;  /* 0x000000bed46c723c */ /* 0x080ff0000004186c */
[----:B------:R-:W-:Y:S01]  /*7eb0*/  HMMA.16816.F32.BF16 R112, R200, R190, R112 ;  /* 0x000000bec870723c */ /* 0x000fe20000041870 */
[----:B------:R-:W-:-:S07]  /*7ec0*/  @P0 BRA `(.L_x_835) ;  /* 0xffffef3000000947 */ /* 0x000fce000383ffff */
.L_x_834:
[----:B------:R-:W-:Y:S01]  /*7ed0*/  FMNMX.FTZ R2, R4, R0, !PT ;  /* 0x0000000004027209 */ /* 0x000fe20007810000 */
[----:B------:R-:W0:Y:S01]  /*7ee0*/  LDGDEPBAR ;  /* 0x00000000000079af */ /* 0x000e220000000000 */
        /* <DEDUP_REMOVED lines=107> */
[----:B------:R-:W-:Y:S01]  /*85a0*/  ISETP.LT.AND P0, PT, RZ, UR6, PT ;  /* 0x00000006ff007c0c */ /* 0x000fe2000bf01270 */
[----:B------:R-:W-:Y:S01]  /*85b0*/  UIADD3 UR6, UR6, -0x1, URZ ;  /* 0xffffffff06067890 */ /* 0x000fe2000fffe03f */
[----:B------:R-:W-:Y:S01]  /*85c0*/  FMNMX.FTZ R135, R79, R135, !PT ;  /* 0x000000874f877209 */ /* 0x000fe20007810000 */
[----:B------:R-:W-:Y:S03]  /*85d0*/  SHFL.BFLY PT, R188, R134, 0x1, 0x1f ;  /* 0x0c201f0086bc7f89 */ /* 0x000fe600000e0000 */
[----:B------:R-:W-:Y:S04]  /*85e0*/  FMNMX.FTZ R135, R90, R135, !PT ;  /* 0x000000875a877209 */ /* 0x000fe80007810000 */
[----:B------:R-:W-:Y:S01]  /*85f0*/  FMNMX.FTZ R135, R91, R135, !PT ;  /* 0x000000875b877209 */ /* 0x000fe20007810000 */
[----:B------:R-:W2:Y:S03]  /*8600*/  SHFL.BFLY PT, R136, R132, 0x2, 0x1f ;  /* 0x0c401f0084887f89 */ /* 0x000ea600000e0000 */
[----:B------:R-:W-:Y:S02]  /*8610*/  FMNMX.FTZ R135, R94, R135, !PT ;  /* 0x000000875e877209 */ /* 0x000fe40007810000 */
[----:B-1----:R-:W-:Y:S02]  /*8620*/  FMNMX.FTZ R137, R2, R189, !PT ;  /* 0x000000bd02897209 */ /* 0x002fe40007810000 */
[----:B------:R-:W-:Y:S03]  /*8630*/  FMNMX.FTZ R2, R95, R135, !PT ;  /* 0x000000875f027209 */ /* 0x000fe60007810000 */
[C---:B------:R-:W-:Y:S01]  /*8640*/  FMUL.FTZ R193, R137.reuse, c[0x0][0x2d0] ;  /* 0x0000b40089c17a20 */ /* 0x040fe20000410000 */
[----:B------:R-:W-:Y:S01]  /*8650*/  FMNMX.FTZ R135, R106, R2, !PT ;  /* 0x000000026a877209 */ /* 0x000fe20007810000 */
[----:B------:R-:W-:Y:S02]  /*8660*/  FADD.FTZ R0, -R137, R0 ;  /* 0x0000000089007221 */ /* 0x000fe40000010100 */
[--C-:B------:R-:W-:Y:S02]  /*8670*/  FFMA.FTZ R20, R20, c[0x0][0x2d0], -R193.reuse ;  /* 0x0000b40014147a23 */ /* 0x100fe400000108c1 */
[--C-:B------:R-:W-:Y:S02]  /*8680*/  FFMA.FTZ R21, R21, c[0x0][0x2d0], -R193.reuse ;  /* 0x0000b40015157a23 */ /* 0x100fe400000108c1 */
[----:B------:R-:W-:Y:S01]  /*8690*/  MUFU.EX2 R195, R20 ;  /* 0x0000001400c37308 */ /* 0x000fe20000000800 */
[--C-:B------:R-:W-:Y:S02]  /*86a0*/  FFMA.FTZ R52, R52, c[0x0][0x2d0], -R193.reuse ;  /* 0x0000b40034347a23 */ /* 0x100fe400000108c1 */
[--C-:B------:R-:W-:Y:S01]  /*86b0*/  FFMA.FTZ R53, R53, c[0x0][0x2d0], -R193.reuse ;  /* 0x0000b40035357a23 */ /* 0x100fe200000108c1 */
[----:B--2---:R-:W-:Y:S01]  /*86c0*/  FMNMX.FTZ R132, R132, R136, !PT ;  /* 0x0000008884847209 */ /* 0x004fe20007810000 */
[--C-:B------:R-:W-:Y:S01]  /*86d0*/  FFMA.FTZ R64, R64, c[0x0][0x2d0], -R193.reuse ;  /* 0x0000b40040407a23 */ /* 0x100fe200000108c1 */
[----:B------:R-:W-:Y:S01]  /*86e0*/  FMNMX.FTZ R136, R134, R188, !PT ;  /* 0x000000bc86887209 */ /* 0x000fe20007810000 */
[--C-:B------:R-:W-:Y:S02]  /*86f0*/  FFMA.FTZ R65, R65, c[0x0][0x2d0], -R193.reuse ;  /* 0x0000b40041417a23 */ /* 0x100fe400000108c1 */
[----:B------:R-:W1:Y:S01]  /*8700*/  SHFL.BFLY PT, R190, R132, 0x1, 0x1f ;  /* 0x0c201f0084be7f89 */ /* 0x000e6200000e0000 */
[----:B------:R-:W-:Y:S01]  /*8710*/  MUFU.EX2 R194, R21 ;  /* 0x0000001500c27308 */ /* 0x000fe20000000800 */
[--C-:B------:R-:W-:Y:S02]  /*8720*/  FFMA.FTZ R68, R68, c[0x0][0x2d0], -R193.reuse ;  /* 0x0000b40044447a23 */ /* 0x100fe400000108c1 */
[--C-:B------:R-:W-:Y:S02]  /*8730*/  FFMA.FTZ R69, R69, c[0x0][0x2d0], -R193.reuse ;  /* 0x0000b40045457a23 */ /* 0x100fe400000108c1 */
[----:B------:R-:W-:Y:S02]  /*8740*/  FMUL.FTZ R192, R136, c[0x0][0x2d0] ;  /* 0x0000b40088c07a20 */ /* 0x000fe40000410000 */
        /* <DEDUP_REMOVED lines=9> */
[----:B------:R-:W-:Y:S01]  /*87e0*/  FMUL.FTZ R2, R0, c[0x0][0x2d0] ;  /* 0x0000b40000027a20 */ /* 0x000fe20000410000 */
[----:B------:R-:W-:Y:S01]  /*87f0*/  FMNMX.FTZ R0, R107, R135, !PT ;  /* 0x000000876b007209 */ /* 0x000fe20007810000 */
[--C-:B------:R-:W-:Y:S01]  /*8800*/  FFMA.FTZ R70, R70, c[0x0][0x2d0], -R192.reuse ;  /* 0x0000b40046467a23 */ /* 0x100fe200000108c0 */
[----:B-1----:R-:W-:Y:S01]  /*8810*/  FMNMX.FTZ R135, R132, R190, !PT ;  /* 0x000000be84877209 */ /* 0x002fe20007810000 */
[--C-:B------:R-:W-:Y:S01]  /*8820*/  FFMA.FTZ R71, R71, c[0x0][0x2d0], -R192.reuse ;  /* 0x0000b40047477a23 */ /* 0x100fe200000108c0 */
[----:B------:R-:W-:Y:S01]  /*8830*/  FMNMX.FTZ R0, R110, R0, !PT ;  /* 0x000000006e007209 */ /* 0x000fe20007810000 */
[--C-:B------:R-:W-:Y:S02]  /*8840*/  FFMA.FTZ R17, R17, c[0x0][0x2d0], -R193.reuse ;  /* 0x0000b40011117a23 */ /* 0x100fe400000108c1 */
[--C-:B------:R-:W-:Y:S01]  /*8850*/  FFMA.FTZ R18, R18, c[0x0][0x2d0], -R192.reuse ;  /* 0x0000b40012127a23 */ /* 0x100fe200000108c0 */
[----:B------:R1:W2:Y:S01]  /*8860*/  MUFU.EX2 R134, R2 ;  /* 0x0000000200867308 */ /* 0x0002a20000000800 */
[--C-:B------:R-:W-:Y:S01]  /*8870*/  FFMA.FTZ R19, R19, c[0x0][0x2d0], -R192.reuse ;  /* 0x0000b40013137a23 */ /* 0x100fe200000108c0 */
[----:B------:R-:W-:Y:S01]  /*8880*/  FMNMX.FTZ R0, R111, R0, !PT ;  /* 0x000000006f007209 */ /* 0x000fe20007810000 */
        /* <DEDUP_REMOVED lines=10> */
[----:B------:R4:W-:Y:S01]  /*8930*/  MUFU.EX2 R203, R4 ;  /* 0x0000000400cb7308 */ /* 0x0009e20000000800 */
[--C-:B------:R-:W-:Y:S02]  /*8940*/  FFMA.FTZ R39, R39, c[0x0][0x2d0], -R192.reuse ;  /* 0x0000b40027277a23 */ /* 0x100fe400000108c0 */
[----:B------:R-:W-:Y:S02]  /*8950*/  FFMA.FTZ R48, R48, c[0x0][0x2d0], -R193 ;  /* 0x0000b40030307a23 */ /* 0x000fe400000108c1 */
[----:B-1----:R-:W-:Y:S02]  /*8960*/  FADD.FTZ R2, -R136, R3 ;  /* 0x0000000388027221 */ /* 0x002fe40000010100 */
[----:B--2---:R-:W-:Y:S01]  /*8970*/  FMUL.FTZ R16, R134, R152 ;  /* 0x0000009886107220 */ /* 0x004fe20000410000 */
[----:B------:R-:W1:Y:S01]  /*8980*/  SHFL.BFLY PT, R3, R0, 0x2, 0x1f ;  /* 0x0c401f0000037f89 */ /* 0x000e6200000e0000 */
[----:B------:R-:W-:Y:S01]  /*8990*/  FMUL.FTZ R2, R2, c[0x0][0x2d0] ;  /* 0x0000b40002027a20 */ /* 0x000fe20000410000 */
[----:B------:R-:W2:Y:S01]  /*89a0*/  MUFU.EX2 R218, R5 ;  /* 0x0000000500da7308 */ /* 0x000ea20000000800 */
[C---:B------:R-:W-:Y:S02]  /*89b0*/  FMUL.FTZ R116, R134.reuse, R116 ;  /* 0x0000007486747220 */ /* 0x040fe40000410000 */
[C---:B------:R-:W-:Y:S02]  /*89c0*/  FMUL.FTZ R117, R134.reuse, R117 ;  /* 0x0000007586757220 */ /* 0x040fe40000410000 */
[C---:B------:R-:W-:Y:S01]  /*89d0*/  FMUL.FTZ R120, R134.reuse, R120 ;  /* 0x0000007886787220 */ /* 0x040fe20000410000 */
[----:B---3--:R-:W-:Y:S01]  /*89e0*/  LDSM.16.MT88.4 R20, [R228+0x100] ;  /* 0x00010000e414783b */ /* 0x008fe20000004200 */
[C---:B------:R-:W-:Y:S02]  /*89f0*/  FMUL.FTZ R121, R134.reuse, R121 ;  /* 0x0000007986797220 */ /* 0x040fe40000410000 */
[C---:B------:R-:W-:Y:S01]  /*8a00*/  FMUL.FTZ R128, R134.reuse, R128 ;  /* 0x0000008086807220 */ /* 0x040fe20000410000 */
[----:B------:R3:W5:Y:S01]  /*8a10*/  MUFU.EX2 R132, R2 ;  /* 0x0000000200847308 */ /* 0x0007620000000800 */
[C---:B------:R-:W-:Y:S02]  /*8a20*/  FMUL.FTZ R129, R134.reuse, R129 ;  /* 0x0000008186817220 */ /* 0x040fe40000410000 */
[--C-:B------:R-:W-:Y:S02]  /*8a30*/  FFMA.FTZ R49, R49, c[0x0][0x2d0], -R193.reuse ;  /* 0x0000b40031317a23 */ /* 0x100fe400000108c1 */
[----:B----4-:R-:W-:Y:S02]  /*8a40*/  FMUL.FTZ R4, R134, R144 ;  /* 0x0000009086047220 */ /* 0x010fe40000410000 */
[--C-:B------:R-:W-:Y:S02]  /*8a50*/  FFMA.FTZ R50, R50, c[0x0][0x2d0], -R192.reuse ;  /* 0x0000b40032327a23 */ /* 0x100fe400000108c0 */
[--C-:B------:R-:W-:Y:S01]  /*8a60*/  FFMA.FTZ R51, R51, c[0x0][0x2d0], -R192.reuse ;  /* 0x0000b40033337a23 */ /* 0x100fe200000108c0 */
[----:B------:R4:W4:Y:S01]  /*8a70*/  MUFU.EX2 R205, R17 ;  /* 0x0000001100cd7308 */ /* 0x0009220000000800 */
[--C-:B------:R-:W-:Y:S01]  /*8a80*/  FFMA.FTZ R80, R80, c[0x0][0x2d0], -R193.reuse ;  /* 0x0000b40050507a23 */ /* 0x100fe200000108c1 */
[----:B-1----:R-:W-:Y:S01]  /*8a90*/  FMNMX.FTZ R0, R0, R3, !PT ;  /* 0x0000000300007209 */ /* 0x002fe20007810000 */
[--C-:B------:R-:W-:Y:S01]  /*8aa0*/  FFMA.FTZ R81, R81, c[0x0][0x2d0], -R193.reuse ;  /* 0x0000b40051517a23 */ /* 0x100fe200000108c1 */
[----:B--2---:R-:W-:Y:S01]  /*8ab0*/  F2FP.BF16.PACK_AB R144, R218, R203 ;  /* 0x000000cbda90723e */ /* 0x004fe200000010ff */
[----:B------:R-:W-:Y:S02]  /*8ac0*/  FMUL.FTZ R5, R134, R145 ;  /* 0x0000009186057220 */ /* 0x000fe40000410000 */
[--C-:B------:R-:W-:Y:S02]  /*8ad0*/  FFMA.FTZ R84, R84, c[0x0][0x2d0], -R193.reuse ;  /* 0x0000b40054547a23 */ /* 0x100fe400000108c1 */
[--C-:B------:R-:W-:Y:S01]  /*8ae0*/  FFMA.FTZ R85, R85, c[0x0][0x2d0], -R193.reuse ;  /* 0x0000b40055557a23 */ /* 0x100fe200000108c1 */
[----:B------:R1:W-:Y:S01]  /*8af0*/  MUFU.EX2 R202, R6 ;  /* 0x0000000600ca7308 */ /* 0x0003e20000000800 */
[--C-:B------:R-:W-:Y:S02]  /*8b00*/  FFMA.FTZ R96, R96, c[0x0][0x2d0], -R193.reuse ;  /* 0x0000b40060607a23 */ /* 0x100fe400000108c1 */
[----:B------:R-:W-:Y:S02]  /*8b10*/  FFMA.FTZ R97, R97, c[0x0][0x2d0], -R193 ;  /* 0x0000b40061617a23 */ /* 0x000fe400000108c1 */
[----:B---3--:R-:W-:Y:S02]  /*8b20*/  FADD.FTZ R2, -R135, R133 ;  /* 0x0000008587027221 */ /* 0x008fe40000010100 */
[----:B-----5:R-:W-:Y:S02]  /*8b30*/  FMUL.FTZ R118, R132, R118 ;  /* 0x0000007684767220 */ /* 0x020fe40000410000 */
[----:B------:R-:W-:Y:S01]  /*8b40*/  FMUL.FTZ R2, R2, c[0x0][0x2d0] ;  /* 0x0000b40002027a20 */ /* 0x000fe20000410000 */
[----:B------:R2:W-:Y:S01]  /*8b50*/  MUFU.EX2 R220, R18 ;  /* 0x0000001200dc7308 */ /* 0x0005e20000000800 */
[C---:B------:R-:W-:Y:S02]  /*8b60*/  FMUL.FTZ R119, R132.reuse, R119 ;  /* 0x0000007784777220 */ /* 0x040fe40000410000 */
[----:B------:R-:W-:Y:S02]  /*8b70*/  FMUL.FTZ R122, R132, R122 ;  /* 0x0000007a847a7220 */ /* 0x000fe40000410000 */
[----:B----4-:R-:W-:Y:S02]  /*8b80*/  FMUL.FTZ R17, R134, R153 ;  /* 0x0000009986117220 */ /* 0x010fe40000410000 */
[C---:B------:R-:W-:Y:S02]  /*8b90*/  FMUL.FTZ R123, R132.reuse, R123 ;  /* 0x0000007b847b7220 */ /* 0x040fe40000410000 */
[C---:B------:R-:W-:Y:S01]  /*8ba0*/  FMUL.FTZ R130, R132.reuse, R130 ;  /* 0x0000008284827220 */ /* 0x040fe20000410000 */
[----:B------:R3:W4:Y:S01]  /*8bb0*/  MUFU.EX2 R133, R2 ;  /* 0x0000000200857308 */ /* 0x0007220000000800 */
[----:B------:R-:W-:Y:S02]  /*8bc0*/  FMUL.FTZ R131, R132, R131 ;  /* 0x0000008384837220 */ /* 0x000fe40000410000 */
[--C-:B------:R-:W-:Y:S02]  /*8bd0*/  FFMA.FTZ R100, R100, c[0x0][0x2d0], -R193.reuse ;  /* 0x0000b40064647a23 */ /* 0x100fe400000108c1 */
[----:B-1----:R-:W-:Y:S01]  /*8be0*/  FMUL.FTZ R6, R132, R146 ;  /* 0x0000009284067220 */ /* 0x002fe20000410000 */
[----:B------:R-:W-:Y:S01]  /*8bf0*/  F2FP.BF16.PACK_AB R146, R205, R221 ;  /* 0x000000ddcd92723e */ /* 0x000fe200000010ff */
[--C-:B------:R-:W-:Y:S02]  /*8c00*/  FFMA.FTZ R101, R101, c[0x0][0x2d0], -R193.reuse ;  /* 0x0000b40065657a23 */ /* 0x100fe400000108c1 */
[--C-:B------:R-:W-:Y:S01]  /*8c10*/  FFMA.FTZ R112, R112, c[0x0][0x2d0], -R193.reuse ;  /* 0x0000b40070707a23 */ /* 0x100fe200000108c1 */
[----:B------:R1:W-:Y:S01]  /*8c20*/  MUFU.EX2 R204, R19 ;  /* 0x0000001300cc7308 */ /* 0x0003e20000000800 */
[----:B------:R-:W-:Y:S02]  /*8c30*/  FFMA.FTZ R113, R113, c[0x0][0x2d0], -R193 ;  /* 0x0000b40071717a23 */ /* 0x000fe400000108c1 */
[--C-:B------:R-:W-:Y:S02]  /*8c40*/  FFMA.FTZ R7, R7, c[0x0][0x2d0], -R192.reuse ;  /* 0x0000b40007077a23 */ /* 0x100fe400000108c0 */
[----:B--2---:R-:W-:Y:S02]  /*8c50*/  FMUL.FTZ R18, R132, R154 ;  /* 0x0000009a84127220 */ /* 0x004fe40000410000 */
[--C-:B------:R-:W-:Y:S02]  /*8c60*/  FFMA.FTZ R35, R35, c[0x0][0x2d0], -R192.reuse ;  /* 0x0000b40023237a23 */ /* 0x100fe400000108c0 */
[--C-:B------:R-:W-:Y:S01]  /*8c70*/  FFMA.FTZ R82, R82, c[0x0][0x2d0], -R192.reuse ;  /* 0x0000b40052527a23 */ /* 0x100fe200000108c0 */
[----:B------:R-:W2:Y:S01]  /*8c80*/  MUFU.EX2 R215, R7 ;  /* 0x0000000700d77308 */ /* 0x000ea20000000800 */
[--C-:B------:R-:W-:Y:S02]  /*8c90*/  FFMA.FTZ R83, R83, c[0x0][0x2d0], -R192.reuse ;  /* 0x0000b40053537a23 */ /* 0x100fe400000108c0 */
[--C-:B------:R-:W-:Y:S01]  /*8ca0*/  FFMA.FTZ R86, R86, c[0x0][0x2d0], -R192.reuse ;  /* 0x0000b40056567a23 */ /* 0x100fe200000108c0 */
[----:B---3--:R-:W3:Y:S01]  /*8cb0*/  SHFL.BFLY PT, R2, R0, 0x1, 0x1f ;  /* 0x0c201f0000027f89 */ /* 0x008ee200000e0000 */
[C---:B----4-:R-:W-:Y:S02]  /*8cc0*/  FMUL.FTZ R124, R133.reuse, R124 ;  /* 0x0000007c857c7220 */ /* 0x050fe40000410000 */
[----:B------:R-:W-:Y:S02]  /*8cd0*/  FMUL.FTZ R125, R133, R125 ;  /* 0x0000007d857d7220 */ /* 0x000fe40000410000 */
[--C-:B------:R-:W-:Y:S01]  /*8ce0*/  FFMA.FTZ R87, R87, c[0x0][0x2d0], -R192.reuse ;  /* 0x0000b40057577a23 */ /* 0x100fe200000108c0 */
[----:B------:R-:W-:Y:S01]  /*8cf0*/  MUFU.EX2 R208, R36 ;  /* 0x0000002400d07308 */ /* 0x000fe20000000800 */
[--C-:B------:R-:W-:Y:S02]  /*8d00*/  FFMA.FTZ R98, R98, c[0x0][0x2d0], -R192.reuse ;  /* 0x0000b40062627a23 */ /* 0x100fe400000108c0 */
[--C-:B------:R-:W-:Y:S02]  /*8d10*/  FFMA.FTZ R99, R99, c[0x0][0x2d0], -R192.reuse ;  /* 0x0000b40063637a23 */ /* 0x100fe400000108c0 */
[----:B-1----:R-:W-:Y:S02]  /*8d20*/  FMUL.FTZ R19, R132, R155 ;  /* 0x0000009b84137220 */ /* 0x002fe40000410000 */
[----:B------:R-:W-:Y:S01]  /*8d30*/  LDSM.16.MT88.4 R152, [R230+0x100] ;  /* 0x00010000e698783b */ /* 0x000fe20000004200 */
[--C-:B------:R-:W-:Y:S02]  /*8d40*/  FFMA.FTZ R102, R102, c[0x0][0x2d0], -R192.reuse ;  /* 0x0000b40066667a23 */ /* 0x100fe400000108c0 */
[----:B------:R-:W-:Y:S01]  /*8d50*/  MUFU.EX2 R211, R34 ;  /* 0x0000002200d37308 */ /* 0x000fe20000000800 */
[--C-:B------:R-:W-:Y:S02]  /*8d60*/  FFMA.FTZ R103, R103, c[0x0][0x2d0], -R192.reuse ;  /* 0x0000b40067677a23 */ /* 0x100fe400000108c0 */
[--C-:B------:R-:W-:Y:S01]  /*8d70*/  FFMA.FTZ R114, R114, c[0x0][0x2d0], -R192.reuse ;  /* 0x0000b40072727a23 */ /* 0x100fe200000108c0 */
[----:B--2---:R-:W-:Y:S01]  /*8d80*/  F2FP.BF16.PACK_AB R145, R215, R202 ;  /* 0x000000cad791723e */ /* 0x004fe200000010ff */
[----:B------:R-:W-:Y:S01]  /*8d90*/  FMUL.FTZ R7, R132, R147 ;  /* 0x0000009384077220 */ /* 0x000fe20000410000 */
[----:B------:R-:W-:Y:S01]  /*8da0*/  F2FP.BF16.PACK_AB R147, R204, R220 ;  /* 0x000000dccc93723e */ /* 0x000fe200000010ff */
[----:B------:R-:W-:Y:S01]  /*8db0*/  FFMA.FTZ R115, R115, c[0x0][0x2d0], -R192 ;  /* 0x0000b40073737a23 */ /* 0x000fe200000108c0 */
[----:B---3--:R-:W-:Y:S02]  /*8dc0*/  FMNMX.FTZ R2, R2, R0, !PT ;  /* 0x0000000002027209 */ /* 0x008fe40007810000 */
[----:B------:R-:W-:Y:S03]  /*8dd0*/  MUFU.EX2 R34, R35 ;  /* 0x0000002300227308 */ /* 0x000fe60000000800 */
[C---:B------:R-:W-:Y:S01]  /*8de0*/  FMUL.FTZ R3, R2.reuse, c[0x0][0x2d0] ;  /* 0x0000b40002037a20 */ /* 0x040fe20000410000 */
[-C--:B------:R-:W-:Y:S05]  /*8df0*/  HMMA.16816.F32.BF16 R4, R144, R20.reuse, R4 ;  /* 0x000000149004723c */ /* 0x080fea0000041804 */
[----:B------:R-:W-:Y:S01]  /*8e00*/  FADD.FTZ R0, -R2, R138 ;  /* 0x0000008a02007221 */ /* 0x000fe20000010100 */
[----:B------:R-:W-:Y:S01]  /*8e10*/  MUFU.EX2 R32, R32 ;  /* 0x0000002000207308 */ /* 0x000fe20000000800 */
[--C-:B------:R-:W-:Y:S02]  /*8e20*/  FFMA.FTZ R31, R31, c[0x0][0x2d0], -R3.reuse ;  /* 0x0000b4001f1f7a23 */ /* 0x100fe40000010803 */
[----:B------:R-:W-:Y:S03]  /*8e30*/  FMUL.FTZ R138, R135, c[0x0][0x2d0] ;  /* 0x0000b400878a7a20 */ /* 0x000fe60000410000 */
[----:B------:R-:W-:Y:S02]  /*8e40*/  FMUL.FTZ R0, R0, c[0x0][0x2d0] ;  /* 0x0000b40000007a20 */ /* 0x000fe40000410000 */
[--C-:B------:R-:W-:Y:S02]  /*8e50*/  FFMA.FTZ R56, R56, c[0x0][0x2d0], -R138.reuse ;  /* 0x0000b40038387a23 */ /* 0x100fe4000001088a */
[----:B------:R-:W1:Y:S01]  /*8e60*/  MUFU.EX2 R191, R31 ;  /* 0x0000001f00bf7308 */ /* 0x000e620000000800 */
        /* <DEDUP_REMOVED lines=14> */
[----:B-1----:R-:W-:Y:S01]  /*8f50*/  MOV R36, R191 ;  /* 0x000000bf00247202 */ /* 0x002fe20000000f00 */
[--C-:B------:R-:W-:Y:S01]  /*8f60*/  FFMA.FTZ R73, R73, c[0x0][0x2d0], -R138.reuse ;  /* 0x0000b40049497a23 */ /* 0x100fe2000001088a */
[----:B------:R-:W1:Y:S01]  /*8f70*/  LDSM.16.MT88.4 R188, [R231+0x100] ;  /* 0x00010000e7bc783b */ /* 0x000e620000004200 */
[--C-:B------:R-:W-:Y:S02]  /*8f80*/  FFMA.FTZ R74, R74, c[0x0][0x2d0], -R3.reuse ;  /* 0x0000b4004a4a7a23 */ /* 0x100fe40000010803 */
[--C-:B------:R-:W-:Y:S01]  /*8f90*/  FFMA.FTZ R75, R75, c[0x0][0x2d0], -R3.reuse ;  /* 0x0000b4004b4b7a23 */ /* 0x100fe20000010803 */
[----:B------:R-:W4:Y:S01]  /*8fa0*/  MUFU.EX2 R213, R9 ;  /* 0x0000000900d57308 */ /* 0x000f220000000800 */
[--C-:B------:R-:W-:Y:S02]  /*8fb0*/  FFMA.FTZ R60, R60, c[0x0][0x2d0], -R138.reuse ;  /* 0x0000b4003c3c7a23 */ /* 0x100fe4000001088a */
[--C-:B------:R-:W-:Y:S02]  /*8fc0*/  FFMA.FTZ R61, R61, c[0x0][0x2d0], -R138.reuse ;  /* 0x0000b4003d3d7a23 */ /* 0x100fe4000001088a */
[C---:B--2---:R-:W-:Y:S02]  /*8fd0*/  FMUL.FTZ R31, R0.reuse, R167 ;  /* 0x000000a7001f7220 */ /* 0x044fe40000410000 */
[C---:B------:R-:W-:Y:S02]  /*8fe0*/  FMUL.FTZ R126, R0.reuse, R126 ;  /* 0x0000007e007e7220 */ /* 0x040fe40000410000 */
[----:B------:R-:W-:Y:S01]  /*8ff0*/  FMUL.FTZ R127, R0, R127 ;  /* 0x0000007f007f7220 */ /* 0x000fe20000410000 */
[----:B------:R2:W-:Y:S01]  /*9000*/  MUFU.EX2 R219, R12 ;  /* 0x0000000c00db7308 */ /* 0x0005e20000000800 */
[--C-:B------:R-:W-:Y:S02]  /*9010*/  FFMA.FTZ R62, R62, c[0x0][0x2d0], -R3.reuse ;  /* 0x0000b4003e3e7a23 */ /* 0x100fe40000010803 */
[--C-:B------:R-:W-:Y:S02]  /*9020*/  FFMA.FTZ R63, R63, c[0x0][0x2d0], -R3.reuse ;  /* 0x0000b4003f3f7a23 */ /* 0x100fe40000010803 */
[----:B---3--:R-:W-:Y:S02]  /*9030*/  FMUL.FTZ R8, R133, R140 ;  /* 0x0000008c85087220 */ /* 0x008fe40000410000 */
[--C-:B------:R-:W-:Y:S02]  /*9040*/  FFMA.FTZ R79, R79, c[0x0][0x2d0], -R3.reuse ;  /* 0x0000b4004f4f7a23 */ /* 0x100fe40000010803 */
[--C-:B------:R-:W-:Y:S01]  /*9050*/  FFMA.FTZ R24, R24, c[0x0][0x2d0], -R138.reuse ;  /* 0x0000b40018187a23 */ /* 0x100fe2000001088a */
[----:B------:R3:W5:Y:S01]  /*9060*/  MUFU.EX2 R199, R13 ;  /* 0x0000000d00c77308 */ /* 0x0007620000000800 */
        /* <DEDUP_REMOVED lines=12> */
[----:B------:R-:W2:Y:S01]  /*9130*/  MUFU.EX2 R212, R11 ;  /* 0x0000000b00d47308 */ /* 0x000ea20000000800 */
[--C-:B------:R-:W-:Y:S02]  /*9140*/  FFMA.FTZ R42, R42, c[0x0][0x2d0], -R3.reuse ;  /* 0x0000b4002a2a7a23 */ /* 0x100fe40000010803 */
[--C-:B------:R-:W-:Y:S02]  /*9150*/  FFMA.FTZ R43, R43, c[0x0][0x2d0], -R3.reuse ;  /* 0x0000b4002b2b7a23 */ /* 0x100fe40000010803 */
[----:B---3--:R-:W-:Y:S02]  /*9160*/  FMUL.FTZ R13, R133, R149 ;  /* 0x00000095850d7220 */ /* 0x008fe40000410000 */
[--C-:B------:R-:W-:Y:S02]  /*9170*/  FFMA.FTZ R44, R44, c[0x0][0x2d0], -R138.reuse ;  /* 0x0000b4002c2c7a23 */ /* 0x100fe4000001088a */
[--C-:B------:R-:W-:Y:S01]  /*9180*/  FFMA.FTZ R45, R45, c[0x0][0x2d0], -R138.reuse ;  /* 0x0000b4002d2d7a23 */ /* 0x100fe2000001088a */
[----:B------:R3:W-:Y:S01]  /*9190*/  MUFU.EX2 R214, R14 ;  /* 0x0000000e00d67308 */ /* 0x0007e20000000800 */
[--C-:B------:R-:W-:Y:S02]  /*91a0*/  FFMA.FTZ R46, R46, c[0x0][0x2d0], -R3.reuse ;  /* 0x0000b4002e2e7a23 */ /* 0x100fe40000010803 */
[--C-:B------:R-:W-:Y:S02]  /*91b0*/  FFMA.FTZ R47, R47, c[0x0][0x2d0], -R3.reuse ;  /* 0x0000b4002f2f7a23 */ /* 0x100fe40000010803 */
[----:B----4-:R-:W-:Y:S01]  /*91c0*/  FMUL.FTZ R10, R0, R142 ;  /* 0x0000008e000a7220 */ /* 0x010fe20000410000 */
[----:B-----5:R-:W-:Y:S01]  /*91d0*/  F2FP.BF16.PACK_AB R142, R199, R219 ;  /* 0x000000dbc78e723e */ /* 0x020fe200000010ff */
[--C-:B------:R-:W-:Y:S02]  /*91e0*/  FFMA.FTZ R76, R76, c[0x0][0x2d0], -R138.reuse ;  /* 0x0000b4004c4c7a23 */ /* 0x100fe4000001088a */
[--C-:B------:R-:W-:Y:S01]  /*91f0*/  FFMA.FTZ R77, R77, c[0x0][0x2d0], -R138.reuse ;  /* 0x0000b4004d4d7a23 */ /* 0x100fe2000001088a */
[----:B------:R-:W4:Y:S01]  /*9200*/  MUFU.EX2 R196, R15 ;  /* 0x0000000f00c47308 */ /* 0x000f220000000800 */
[--C-:B------:R-:W-:Y:S02]  /*9210*/  FFMA.FTZ R78, R78, c[0x0][0x2d0], -R3.reuse ;  /* 0x0000b4004e4e7a23 */ /* 0x100fe40000010803 */
[--C-:B------:R-:W-:Y:S01]  /*9220*/  FFMA.FTZ R88, R88, c[0x0][0x2d0], -R138.reuse ;  /* 0x0000b40058587a23 */ /* 0x100fe2000001088a */
[----:B--2---:R-:W-:Y:S01]  /*9230*/  F2FP.BF16.PACK_AB R141, R212, R200 ;  /* 0x000000c8d48d723e */ /* 0x004fe200000010ff */
[----:B------:R-:W-:Y:S02]  /*9240*/  FMUL.FTZ R11, R0, R143 ;  /* 0x0000008f000b7220 */ /* 0x000fe40000410000 */
[--C-:B------:R-:W-:Y:S02]  /*9250*/  FFMA.FTZ R89, R89, c[0x0][0x2d0], -R138.reuse ;  /* 0x0000b40059597a23 */ /* 0x100fe4000001088a */
[--C-:B------:R-:W-:Y:S01]  /*9260*/  FFMA.FTZ R90, R90, c[0x0][0x2d0], -R3.reuse ;  /* 0x0000b4005a5a7a23 */ /* 0x100fe20000010803 */
        /* <DEDUP_REMOVED lines=11> */
[----:B------:R-:W4:Y:S01]  /*9320*/  LDSM.16.MT88.4 R148, [R229+0x100] ;  /* 0x00010000e594783b */ /* 0x000f220000004200 */
[--C-:B------:R-:W-:Y:S02]  /*9330*/  FFMA.FTZ R105, R105, c[0x0][0x2d0], -R138.reuse ;  /* 0x0000b40069697a23 */ /* 0x100fe4000001088a */
[----:B------:R1:W-:Y:S01]  /*9340*/  MUFU.EX2 R198, R28 ;  /* 0x0000001c00c67308 */ /* 0x0003e20000000800 */
[C---:B------:R-:W-:Y:S04]  /*9350*/  HMMA.16816.F32.BF16 R8, R140.reuse, R20, R8 ;  /* 0x000000148c08723c */ /* 0x040fe80000041808 */
[C---:B--2---:R-:W-:Y:S01]  /*9360*/  FMUL.FTZ R24, R133.reuse, R160 ;  /* 0x000000a085187220 */ /* 0x044fe20000410000 */
[----:B------:R-:W-:Y:S01]  /*9370*/  MOV R160, R36 ;  /* 0x0000002400a07202 */ /* 0x000fe20000000f00 */
[C---:B------:R-:W-:Y:S02]  /*9380*/  FMUL.FTZ R36, R134.reuse, R172 ;  /* 0x000000ac86247220 */ /* 0x040fe40000410000 */
[-C--:B------:R-:W-:Y:S01]  /*9390*/  HMMA.16816.F32.BF16 R12, R140, R22.reuse, R12 ;  /* 0x000000168c0c723c */ /* 0x080fe2000004180c */
[----:B------:R2:W-:Y:S03]  /*93a0*/  MUFU.EX2 R227, R26 ;  /* 0x0000001a00e37308 */ /* 0x0005e60000000800 */
[C---:B------:R-:W-:Y:S01]  /*93b0*/  FMUL.FTZ R20, R134.reuse, R156 ;  /* 0x0000009c86147220 */ /* 0x040fe20000410000 */
[----:B------:R-:W-:Y:S01]  /*93c0*/  MOV R156, R32 ;  /* 0x00000020009c7202 */ /* 0x000fe20000000f00 */
[C---:B---3--:R-:W-:Y:S02]  /*93d0*/  FMUL.FTZ R25, R133.reuse, R161 ;  /* 0x000000a185197220 */ /* 0x048fe40000410000 */
[C---:B------:R-:W-:Y:S03]  /*93e0*/  HMMA.16816.F32.BF16 R16, R144.reuse, R22, R16 ;  /* 0x000000169010723c */ /* 0x040fe60000041810 */
[----:B------:R-:W3:Y:S01]  /*93f0*/  MUFU.EX2 R222, R27 ;  /* 0x0000001b00de7308 */ /* 0x000ee20000000800 */
[C---:B------:R-:W-:Y:S02]  /*9400*/  FMUL.FTZ R21, R134.reuse, R157 ;  /* 0x0000009d86157220 */ /* 0x040fe40000410000 */
[----:B------:R-:W-:Y:S01]  /*9410*/  FMUL.FTZ R32, R134, R168 ;  /* 0x000000a886207220 */ /* 0x000fe20000410000 */
[----:B------:R-:W-:Y:S01]  /*9420*/  MOV R168, R205 ;  /* 0x000000cd00a87202 */ /* 0x000fe20000000f00 */
[C---:B------:R-:W-:Y:S01]  /*9430*/  FMUL.FTZ R22, R132.reuse, R158 ;  /* 0x0000009e84167220 */ /* 0x040fe20000410000 */
[----:B-----5:R-:W-:Y:S03]  /*9440*/  MOV R158, R217 ;  /* 0x000000d9009e7202 */ /* 0x020fe60000000f00 */
[----:B------:R-:W-:Y:S01]  /*9450*/  FMUL.FTZ R23, R132, R159 ;  /* 0x0000009f84177220 */ /* 0x000fe20000410000 */
[----:B------:R5:W-:Y:S01]  /*9460*/  MUFU.EX2 R197, R30 ;  /* 0x0000001e00c57308 */ /* 0x000be20000000800 */
[----:B-1----:R-:W-:Y:S01]  /*9470*/  FMUL.FTZ R28, R133, R164 ;  /* 0x000000a4851c7220 */ /* 0x002fe20000410000 */
[----:B------:R-:W-:Y:S01]  /*9480*/  MOV R159, R216 ;  /* 0x000000d8009f7202 */ /* 0x000fe20000000f00 */
[--C-:B------:R-:W-:Y:S02]  /*9490*/  FFMA.FTZ R108, R108, c[0x0][0x2d0], -R138.reuse ;  /* 0x0000b4006c6c7a23 */ /* 0x100fe4000001088a */
[----:B--2---:R-:W-:Y:S01]  /*94a0*/  FMUL.FTZ R26, R0, R162 ;  /* 0x000000a2001a7220 */ /* 0x004fe20000410000 */
[-C--:B------:R-:W-:Y:S03]  /*94b0*/  HMMA.16816.F32.BF16 R20, R144, R188.reuse, R20 ;  /* 0x000000bc9014723c */ /* 0x080fe60000041814 */
[----:B------:R-:W-:Y:S01]  /*94c0*/  MOV R162, R34 ;  /* 0x0000002200a27202 */ /* 0x000fe20000000f00 */
[----:B------:R1:W2:Y:S01]  /*94d0*/  MUFU.EX2 R35, R29 ;  /* 0x0000001d00237308 */ /* 0x0002a20000000800 */
[----:B------:R-:W-:Y:S01]  /*94e0*/  FMUL.FTZ R34, R132, R170 ;  /* 0x000000aa84227220 */ /* 0x000fe20000410000 */
[----:B------:R-:W-:Y:S01]  /*94f0*/  MOV R170, R199 ;  /* 0x000000c700aa7202 */ /* 0x000fe20000000f00 */
[----:B------:R-:W-:Y:S01]  /*9500*/  FFMA.FTZ R138, R109, c[0x0][0x2d0], -R138 ;  /* 0x0000b4006d8a7a23 */ /* 0x000fe2000001088a */
[----:B---3--:R-:W-:Y:S01]  /*9510*/  MOV R157, R222 ;  /* 0x000000de009d7202 */ /* 0x008fe20000000f00 */
[----:B------:R-:W-:Y:S03]  /*9520*/  FMUL.FTZ R27, R0, R163 ;  /* 0x000000a3001b7220 */ /* 0x000fe60000410000 */
[--C-:B------:R-:W-:Y:S02]  /*9530*/  FFMA.FTZ R106, R106, c[0x0][0x2d0], -R3.reuse ;  /* 0x0000b4006a6a7a23 */ /* 0x100fe40000010803 */
[----:B------:R-:W3:Y:S01]  /*9540*/  MUFU.EX2 R33, R33 ;  /* 0x0000002100217308 */ /* 0x000ee20000000800 */
[--C-:B------:R-:W-:Y:S01]  /*9550*/  FFMA.FTZ R107, R107, c[0x0][0x2d0], -R3.reuse ;  /* 0x0000b4006b6b7a23 */ /* 0x100fe20000010803 */
[C---:B------:R-:W-:Y:S04]  /*9560*/  HMMA.16816.F32.BF16 R24, R140.reuse, R188, R24 ;  /* 0x000000bc8c18723c */ /* 0x040fe80000041818 */
[----:B-----5:R-:W-:Y:S02]  /*9570*/  FMUL.FTZ R30, R0, R166 ;  /* 0x000000a6001e7220 */ /* 0x020fe40000410000 */
[--C-:B------:R-:W-:Y:S01]  /*9580*/  FFMA.FTZ R110, R110, c[0x0][0x2d0], -R3.reuse ;  /* 0x0000b4006e6e7a23 */ /* 0x100fe20000010803 */
[----:B------:R-:W-:Y:S01]  /*9590*/  MOV R189, R210 ;  /* 0x000000d200bd7202 */ /* 0x000fe20000000f00 */
[----:B------:R-:W-:Y:S01]  /*95a0*/  MUFU.EX2 R206, R37 ;  /* 0x0000002500ce7308 */ /* 0x000fe20000000800 */
[----:B------:R-:W-:Y:S03]  /*95b0*/  FFMA.FTZ R3, R111, c[0x0][0x2d0], -R3 ;  /* 0x0000b4006f037a23 */ /* 0x000fe60000010803 */
[C---:B-1----:R-:W-:Y:S01]  /*95c0*/  FMUL.FTZ R29, R133.reuse, R165 ;  /* 0x000000a5851d7220 */ /* 0x042fe20000410000 */
[----:B--2---:R-:W-:Y:S01]  /*95d0*/  MOV R161, R35 ;  /* 0x0000002300a17202 */ /* 0x004fe20000000f00 */
[----:B------:R-:W-:Y:S01]  /*95e0*/  FMUL.FTZ R35, R132, R171 ;  /* 0x000000ab84237220 */ /* 0x000fe20000410000 */
[----:B------:R-:W-:Y:S03]  /*95f0*/  MOV R171, R211 ;  /* 0x000000d300ab7202 */ /* 0x000fe60000000f00 */
[----:B------:R1:W-:Y:S01]  /*9600*/  MUFU.EX2 R207, R38 ;  /* 0x0000002600cf7308 */ /* 0x0003e20000000800 */
[-C--:B------:R-:W-:Y:S03]  /*9610*/  HMMA.16816.F32.BF16 R28, R140, R190.reuse, R28 ;  /* 0x000000be8c1c723c */ /* 0x080fe6000004181c */
[----:B---3--:R-:W-:Y:S01]  /*9620*/  MOV R163, R33 ;  /* 0x0000002100a37202 */ /* 0x008fe20000000f00 */
[----:B------:R-:W-:Y:S01]  /*9630*/  FMUL.FTZ R33, R134, R169 ;  /* 0x000000a986217220 */ /* 0x000fe20000410000 */
[----:B------:R-:W-:Y:S04]  /*9640*/  MOV R169, R204 ;  /* 0x000000cc00a97202 */ /* 0x000fe80000000f00 */
[----:B------:R-:W2:Y:S02]  /*9650*/  MUFU.EX2 R37, R39 ;  /* 0x0000002700257308 */ /* 0x000ea40000000800 */
[C---:B------:R-:W-:Y:S08]  /*9660*/  HMMA.16816.F32.BF16 R32, R144.reuse, R190, R32 ;  /* 0x000000be9020723c */ /* 0x040ff00000041820 */
[----:B------:R3:W-:Y:S01]  /*9670*/  MUFU.EX2 R226, R48 ;  /* 0x0000003000e27308 */ /* 0x0007e20000000800 */
[----:B-1----:R-:W-:Y:S09]  /*9680*/  FMUL.FTZ R38, R132, R174 ;  /* 0x000000ae84267220 */ /* 0x002ff20000410000 */
[----:B------:R1:W-:Y:S01]  /*9690*/  MUFU.EX2 R224, R50 ;  /* 0x0000003200e07308 */ /* 0x0003e20000000800 */
[----:B--2---:R-:W-:Y:S01]  /*96a0*/  MOV R167, R37 ;  /* 0x0000002500a77202 */ /* 0x004fe20000000f00 */
[----:B------:R-:W-:Y:S02]  /*96b0*/  FMUL.FTZ R37, R134, R173 ;  /* 0x000000ad86257220 */ /* 0x000fe40000410000 */
[C---:B------:R-:W-:Y:S02]  /*96c0*/  FMUL.FTZ R39, R132.reuse, R175 ;  /* 0x000000af84277220 */ /* 0x040fe40000410000 */
[----:B------:R-:W-:Y:S04]  /*96d0*/  FFMA.FTZ R132, R132, R252, R202 ;  /* 0x000000fc84847223 */ /* 0x000fe800000100ca */
[----:B------:R2:W5:Y:S01]  /*96e0*/  MUFU.EX2 R225, R49 ;  /* 0x0000003100e17308 */ /* 0x0005620000000800 */
[----:B------:R-:W-:Y:S01]  /*96f0*/  FFMA.FTZ R134, R134, R251, R203 ;  /* 0x000000fb86867223 */ /* 0x000fe200000100cb */
[-C--:B----4-:R-:W-:Y:S03]  /*9700*/  HMMA.16816.F32.BF16 R36, R144, R148.reuse, R36 ;  /* 0x000000949024723c */ /* 0x090fe60000041824 */
[C---:B---3--:R-:W-:Y:S05]  /*9710*/  FMUL.FTZ R48, R133.reuse, R176 ;  /* 0x000000b085307220 */ /* 0x048fea0000410000 */
[----:B------:R3:W2:Y:S01]  /*9720*/  MUFU.EX2 R223, R51 ;  /* 0x0000003300df7308 */ /* 0x0006a20000000800 */
[C---:B-1----:R-:W-:Y:S09]  /*9730*/  FMUL.FTZ R50, R0.reuse, R178 ;  /* 0x000000b200327220 */ /* 0x042ff20000410000 */
[----:B------:R1:W-:Y:S01]  /*9740*/  MUFU.EX2 R166, R40 ;  /* 0x0000002800a67308 */ /* 0x0003e20000000800 */
[C---:B--2---:R-:W-:Y:S09]  /*9750*/  FMUL.FTZ R49, R133.reuse, R177 ;  /* 0x000000b185317220 */ /* 0x044ff20000410000 */
[----:B------:R2:W2:Y:S01]  /*9760*/  MUFU.EX2 R165, R41 ;  /* 0x0000002900a57308 */ /* 0x0004a20000000800 */
[C---:B---3--:R-:W-:Y:S09]  /*9770*/  FMUL.FTZ R51, R0.reuse, R179 ;  /* 0x000000b300337220 */ /* 0x048ff20000410000 */
[----:B------:R3:W-:Y:S01]  /*9780*/  MUFU.EX2 R164, R42 ;  /* 0x0000002a00a47308 */ /* 0x0007e20000000800 */
[C---:B------:R-:W-:Y:S04]  /*9790*/  HMMA.16816.F32.BF16 R48, R140.reuse, R148, R48 ;  /* 0x000000948c30723c */ /* 0x040fe80000041830 */
[C---:B-1----:R-:W-:Y:S05]  /*97a0*/  FMUL.FTZ R40, R133.reuse, R180 ;  /* 0x000000b485287220 */ /* 0x042fea0000410000 */
[----:B------:R1:W1:Y:S03]  /*97b0*/  MUFU.EX2 R222, R43 ;  /* 0x0000002b00de7308 */ /* 0x0002660000000800 */
[C---:B--2---:R-:W-:Y:S07]  /*97c0*/  FMUL.FTZ R41, R133.reuse, R181 ;  /* 0x000000b585297220 */ /* 0x044fee0000410000 */
[----:B------:R2:W-:Y:S01]  /*97d0*/  MUFU.EX2 R216, R44 ;  /* 0x0000002c00d87308 */ /* 0x0005e20000000800 */
[C---:B---3--:R-:W-:Y:S09]  /*97e0*/  FMUL.FTZ R42, R0.reuse, R182 ;  /* 0x000000b6002a7220 */ /* 0x048ff20000410000 */
[----:B------:R3:W3:Y:S01]  /*97f0*/  MUFU.EX2 R217, R45 ;  /* 0x0000002d00d97308 */ /* 0x0006e20000000800 */
[C---:B-1----:R-:W-:Y:S09]  /*9800*/  FMUL.FTZ R43, R0.reuse, R183 ;  /* 0x000000b7002b7220 */ /* 0x042ff20000410000 */
[----:B------:R-:W-:Y:S01]  /*9810*/  MUFU.EX2 R175, R53 ;  /* 0x0000003500af7308 */ /* 0x000fe20000000800 */
[-C--:B------:R-:W-:Y:S03]  /*9820*/  HMMA.16816.F32.BF16 R40, R140, R150.reuse, R40 ;  /* 0x000000968c28723c */ /* 0x080fe60000041828 */
[C---:B--2---:R-:W-:Y:S01]  /*9830*/  FMUL.FTZ R44, R133.reuse, R184 ;  /* 0x000000b8852c7220 */ /* 0x044fe20000410000 */
[----:B------:R-:W-:Y:S04]  /*9840*/  MOV R184, R189 ;  /* 0x000000bd00b87202 */ /* 0x000fe80000000f00 */
[C---:B------:R-:W-:Y:S01]  /*9850*/  HMMA.16816.F32.BF16 R116, R144.reuse, R150, R116 ;  /* 0x000000969074723c */ /* 0x040fe20000041874 */
[----:B------:R1:W-:Y:S01]  /*9860*/  MUFU.EX2 R211, R46 ;  /* 0x0000002e00d37308 */ /* 0x0003e20000000800 */
[----:B------:R-:W2:Y:S02]  /*9870*/  LDSM.16.MT88.4 R148, [R228+0x900] ;  /* 0x00090000e494783b */ /* 0x000ea40000004200 */
[----:B---3--:R-:W-:Y:S01]  /*9880*/  FMUL.FTZ R45, R133, R185 ;  /* 0x000000b9852d7220 */ /* 0x008fe20000410000 */
[----:B------:R-:W-:Y:S03]  /*9890*/  MOV R185, R209 ;  /* 0x000000d100b97202 */ /* 0x000fe60000000f00 */
[-C--:B------:R-:W-:Y:S03]  /*98a0*/  HMMA.16816.F32.BF16 R120, R144, R152.reuse, R120 ;  /* 0x000000989078723c */ /* 0x080fe60000041878 */
[----:B------:R3:W2:Y:S05]  /*98b0*/  MUFU.EX2 R210, R47 ;  /* 0x0000002f00d27308 */ /* 0x0006aa0000000800 */
[C---:B------:R-:W-:Y:S05]  /*98c0*/  HMMA.16816.F32.BF16 R124, R140.reuse, R152, R124 ;  /* 0x000000988c7c723c */ /* 0x040fea000004187c */
[----:B------:R-:W-:Y:S01]  /*98d0*/  MUFU.EX2 R209, R52 ;  /* 0x0000003400d17308 */ /* 0x000fe20000000800 */
[C---:B-1----:R-:W-:Y:S01]  /*98e0*/  FMUL.FTZ R46, R0.reuse, R186 ;  /* 0x000000ba002e7220 */ /* 0x042fe20000410000 */
[----:B------:R-:W-:Y:S08]  /*98f0*/  MOV R186, R208 ;  /* 0x000000d000ba7202 */ /* 0x000ff00000000f00 */
[----:B------:R-:W-:Y:S01]  /*9900*/  MUFU.EX2 R174, R54 ;  /* 0x0000003600ae7308 */ /* 0x000fe20000000800 */
[----:B------:R-:W-:Y:S01]  /*9910*/  MOV R109, R186 ;  /* 0x000000ba006d7202 */ /* 0x000fe20000000f00 */
[----:B---3--:R-:W-:Y:S01]  /*9920*/  FMUL.FTZ R47, R0, R187 ;  /* 0x000000bb002f7220 */ /* 0x008fe20000410000 */
[----:B------:R-:W-:Y:S04]  /*9930*/  MOV R187, R207 ;  /* 0x000000cf00bb7202 */ /* 0x000fe80000000f00 */
[----:B------:R-:W-:Y:S03]  /*9940*/  MOV R192, R187 ;  /* 0x000000bb00c07202 */ /* 0x000fe60000000f00 */
[----:B------:R1:W-:Y:S01]  /*9950*/  MUFU.EX2 R208, R55 ;  /* 0x0000003700d07308 */ /* 0x0003e20000000800 */
        /* <DEDUP_REMOVED lines=8> */
[----:B------:R-:W-:Y:S01]  /*99e0*/  MUFU.EX2 R204, R66 ;  /* 0x0000004200cc7308 */ /* 0x000fe20000000800 */
[----:B------:R-:W-:Y:S02]  /*99f0*/  F2FP.BF16.PACK_AB R144, R158, R184 ;  /* 0x000000b89e90723e */ /* 0x000fe400000010ff */
[-C--:B--2---:R-:W-:Y:S01]  /*9a00*/  HMMA.16816.F32.BF16 R4, R140, R148.reuse, R4 ;  /* 0x000000948c04723c */ /* 0x084fe20000041804 */
[----:B-1----:R-:W1:Y:S04]  /*9a10*/  LDSM.16.MT88.4 R52, [R229+0x900] ;  /* 0x00090000e534783b */ /* 0x002e680000004200 */
[----:B------:R-:W-:Y:S02]  /*9a20*/  F2FP.BF16.PACK_AB R145, R157, R227 ;  /* 0x000000e39d91723e */ /* 0x000fe400000010ff */
[----:B------:R-:W-:Y:S01]  /*9a30*/  F2FP.BF16.PACK_AB R146, R161, R198 ;  /* 0x000000c6a192723e */ /* 0x000fe200000010ff */
[----:B------:R-:W-:Y:S01]  /*9a40*/  MUFU.EX2 R205, R67 ;  /* 0x0000004300cd7308 */ /* 0x000fe20000000800 */
[----:B------:R-:W-:Y:S07]  /*9a50*/  F2FP.BF16.PACK_AB R147, R160, R197 ;  /* 0x000000c5a093723e */ /* 0x000fee00000010ff */
[C---:B------:R-:W-:Y:S02]  /*9a60*/  HMMA.16816.F32.BF16 R8, R144.reuse, R148, R8 ;  /* 0x000000949008723c */ /* 0x040fe40000041808 */
[----:B------:R-:W-:Y:S05]  /*9a70*/  MUFU.EX2 R173, R56 ;  /* 0x0000003800ad7308 */ /* 0x000fea0000000800 */
[----:B------:R-:W-:Y:S01]  /*9a80*/  MOV R149, R206 ;  /* 0x000000ce00957202 */ /* 0x000fe20000000f00 */
[-C--:B------:R-:W-:Y:S04]  /*9a90*/  HMMA.16816.F32.BF16 R12, R144, R150.reuse, R12 ;  /* 0x00000096900c723c */ /* 0x080fe8000004180c */
[----:B------:R2:W-:Y:S01]  /*9aa0*/  MUFU.EX2 R206, R64 ;  /* 0x0000004000ce7308 */ /* 0x0005e20000000800 */
[----:B------:R-:W-:Y:S02]  /*9ab0*/  MOV R193, R149 ;  /* 0x0000009500c17202 */ /* 0x000fe40000000f00 */
[----:B------:R-:W-:Y:S01]  /*9ac0*/  MOV R148, R195 ;  /* 0x000000c300947202 */ /* 0x000fe20000000f00 */
[C---:B------:R-:W-:Y:S06]  /*9ad0*/  HMMA.16816.F32.BF16 R16, R140.reuse, R150, R16 ;  /* 0x000000968c10723c */ /* 0x040fec0000041810 */
[----:B------:R-:W1:Y:S01]  /*9ae0*/  MUFU.EX2 R179, R57 ;  /* 0x0000003900b37308 */ /* 0x000e620000000800 */
[----:B------:R-:W-:Y:S01]  /*9af0*/  MOV R150, R197 ;  /* 0x000000c500967202 */ /* 0x000fe20000000f00 */
[-C--:B---3--:R-:W-:Y:S04]  /*9b00*/  HMMA.16816.F32.BF16 R20, R140, R152.reuse, R20 ;  /* 0x000000988c14723c */ /* 0x088fe80000041814 */
[----:B------:R-:W-:Y:S02]  /*9b10*/  MOV R151, R196 ;  /* 0x000000c400977202 */ /* 0x000fe40000000f00 */
[----:B------:R-:W-:Y:S02]  /*9b20*/  MOV R111, R150 ;  /* 0x00000096006f7202 */ /* 0x000fe40000000f00 */
[C---:B------:R-:W-:Y:S01]  /*9b30*/  HMMA.16816.F32.BF16 R24, R144.reuse, R152, R24 ;  /* 0x000000989018723c */ /* 0x040fe20000041818 */
[----:B------:R-:W-:Y:S01]  /*9b40*/  MUFU.EX2 R172, R58 ;  /* 0x0000003a00ac7308 */ /* 0x000fe20000000800 */
[----:B--2---:R-:W2:Y:S05]  /*9b50*/  LDSM.16.MT88.4 R64, [R230+0x900] ;  /* 0x00090000e640783b */ /* 0x004eaa0000004200 */
[----:B------:R-:W-:Y:S01]  /*9b60*/  MOV R153, R198 ;  /* 0x000000c600997202 */ /* 0x000fe20000000f00 */
[-C--:B------:R-:W-:Y:S03]  /*9b70*/  HMMA.16816.F32.BF16 R28, R144, R154.reuse, R28 ;  /* 0x0000009a901c723c */ /* 0x080fe6000004181c */
[----:B------:R3:W2:Y:S01]  /*9b80*/  MUFU.EX2 R178, R59 ;  /* 0x0000003b00b27308 */ /* 0x0006a20000000800 */
[----:B------:R-:W-:Y:S04]  /*9b90*/  MOV R152, R194 ;  /* 0x000000c200987202 */ /* 0x000fe80000000f00 */
[C---:B------:R-:W-:Y:S01]  /*9ba0*/  HMMA.16816.F32.BF16 R32, R140.reuse, R154, R32 ;  /* 0x0000009a8c20723c */ /* 0x040fe20000041820 */
[----:B------:R-:W4:Y:S03]  /*9bb0*/  LDL.LU R154, [R1] ;  /* 0x00000000019a7983 */ /* 0x000f260000300800 */
[----:B------:R-:W-:Y:S01]  /*9bc0*/  MOV R202, R152 ;  /* 0x0000009800ca7202 */ /* 0x000fe20000000f00 */
[----:B------:R-:W4:Y:S01]  /*9bd0*/  LDL.LU R155, [R1+0x4] ;  /* 0x00000400019b7983 */ /* 0x000f220000300800 */
[----:B------:R-:W-:Y:S02]  /*9be0*/  MUFU.EX2 R182, R68 ;  /* 0x0000004400b67308 */ /* 0x000fe40000000800 */
[-C--:B-1----:R-:W-:Y:S08]  /*9bf0*/  HMMA.16816.F32.BF16 R36, R140, R52.reuse, R36 ;  /* 0x000000348c24723c */ /* 0x082ff00000041824 */
[C---:B------:R-:W-:Y:S01]  /*9c00*/  HMMA.16816.F32.BF16 R48, R144.reuse, R52, R48 ;  /* 0x000000349030723c */ /* 0x040fe20000041830 */
[----:B------:R-:W-:Y:S01]  /*9c10*/  MUFU.EX2 R198, R69 ;  /* 0x0000004500c67308 */ /* 0x000fe20000000800 */
[----:B---3--:R-:W1:Y:S05]  /*9c20*/  LDSM.16.MT88.4 R56, [R228+0x1100] ;  /* 0x00110000e438783b */ /* 0x008e6a0000004200 */
[----:B------:R-:W-:Y:S01]  /*9c30*/  F2FP.BF16.PACK_AB R52, R149, R186 ;  /* 0x000000ba9534723e */ /* 0x000fe200000010ff */
[-C--:B------:R-:W-:Y:S03]  /*9c40*/  HMMA.16816.F32.BF16 R40, R144, R54.reuse, R40 ;  /* 0x000000369028723c */ /* 0x080fe60000041828 */
[----:B------:R-:W-:Y:S01]  /*9c50*/  MUFU.EX2 R181, R70 ;  /* 0x0000004600b57308 */ /* 0x000fe20000000800 */
[----:B------:R-:W-:Y:S04]  /*9c60*/  F2FP.BF16.PACK_AB R53, R167, R187 ;  /* 0x000000bba735723e */ /* 0x000fe800000010ff */
[C---:B------:R-:W-:Y:S05]  /*9c70*/  HMMA.16816.F32.BF16 R116, R140.reuse, R54, R116 ;  /* 0x000000368c74723c */ /* 0x040fea0000041874 */
[----:B------:R3:W-:Y:S02]  /*9c80*/  MUFU.EX2 R197, R71 ;  /* 0x0000004700c57308 */ /* 0x0007e40000000800 */
[----:B-----5:R-:W-:Y:S01]  /*9c90*/  F2FP.BF16.PACK_AB R54, R225, R226 ;  /* 0x000000e2e136723e */ /* 0x020fe200000010ff */
[-C--:B--2---:R-:W-:Y:S04]  /*9ca0*/  HMMA.16816.F32.BF16 R120, R140, R64.reuse, R120 ;  /* 0x000000408c78723c */ /* 0x084fe80000041878 */
[----:B------:R-:W-:Y:S03]  /*9cb0*/  F2FP.BF16.PACK_AB R55, R223, R224 ;  /* 0x000000e0df37723e */ /* 0x000fe600000010ff */
[----:B------:R-:W-:Y:S01]  /*9cc0*/  MUFU.EX2 R180, R72 ;  /* 0x0000004800b47308 */ /* 0x000fe20000000800 */
[C---:B------:R-:W-:Y:S08]  /*9cd0*/  HMMA.16816.F32.BF16 R124, R144.reuse, R64, R124 ;  /* 0x00000040907c723c */ /* 0x040ff0000004187c */
[-C--:B------:R-:W-:Y:S01]  /*9ce0*/  HMMA.16816.F32.BF16 R44, R144, R66.reuse, R44 ;  /* 0x00000042902c723c */ /* 0x080fe2000004182c */
[----:B------:R2:W-:Y:S01]  /*9cf0*/  MUFU.EX2 R177, R60 ;  /* 0x0000003c00b17308 */ /* 0x0005e20000000800 */
[----:B---3--:R-:W-:Y:S05]  /*9d00*/  LDSM.16.MT88.4 R68, [R229+0x1100] ;  /* 0x00110000e544783b */ /* 0x008fea0000004200 */
[----:B------:R-:W-:Y:S01]  /*9d10*/  MOV R147, R153 ;  /* 0x0000009900937202 */ /* 0x000fe20000000f00 */
[----:B------:R-:W-:Y:S03]  /*9d20*/  HMMA.16816.F32.BF16 R128, R140, R66, R128 ;  /* 0x000000428c80723c */ /* 0x000fe60000041880 */
[----:B------:R3:W5:Y:S01]  /*9d30*/  MUFU.EX2 R199, R61 ;  /* 0x0000003d00c77308 */ /* 0x0007620000000800 */
[----:B------:R-:W-:Y:S01]  /*9d40*/  MOV R146, R171 ;  /* 0x000000ab00927202 */ /* 0x000fe20000000f00 */
[----:B------:R-:W5:Y:S01]  /*9d50*/  LDSM.16.MT88.4 R64, [R231+0x1100] ;  /* 0x00110000e740783b */ /* 0x000f620000004200 */
[----:B------:R-:W-:Y:S02]  /*9d60*/  MOV R145, R170 ;  /* 0x000000aa00917202 */ /* 0x000fe40000000f00 */
[-C--:B-1----:R-:W-:Y:S05]  /*9d70*/  HMMA.16816.F32.BF16 R4, R52, R56.reuse, R4 ;  /* 0x000000383404723c */ /* 0x082fea0000041804 */
[----:B------:R1:W-:Y:S01]  /*9d80*/  MUFU.EX2 R176, R62 ;  /* 0x0000003e00b07308 */ /* 0x0003e20000000800 */
[----:B------:R-:W-:Y:S02]  /*9d90*/  MOV R144, R169 ;  /* 0x000000a900907202 */ /* 0x000fe40000000f00 */
[----:B------:R-:W-:Y:S02]  /*9da0*/  MOV R143, R168 ;  /* 0x000000a8008f7202 */ /* 0x000fe40000000f00 */
[----:B------:R-:W-:Y:S02]  /*9db0*/  LDSM.16.MT88.4 R168, [R231+0x3100] ;  /* 0x00310000e7a8783b */ /* 0x000fe40000004200 */
[----:B--2---:R-:W-:Y:S02]  /*9dc0*/  F2FP.BF16.PACK_AB R60, R165, R166 ;  /* 0x000000a6a53c723e */ /* 0x004fe400000010ff */
[----:B------:R-:W-:Y:S01]  /*9dd0*/  MOV R251, R146 ;  /* 0x0000009200fb7202 */ /* 0x000fe20000000f00 */
[----:B------:R2:W2:Y:S01]  /*9de0*/  MUFU.EX2 R183, R63 ;  /* 0x0000003f00b77308 */ /* 0x0004a20000000800 */
[----:B------:R-:W-:Y:S02]  /*9df0*/  MOV R203, R147 ;  /* 0x0000009300cb7202 */ /* 0x000fe40000000f00 */
[----:B---3--:R-:W-:Y:S07]  /*9e00*/  F2FP.BF16.PACK_AB R61, R222, R164 ;  /* 0x000000a4de3d723e */ /* 0x008fee00000010ff */
[----:B------:R-:W3:Y:S01]  /*9e10*/  MUFU.EX2 R190, R73 ;  /* 0x0000004900be7308 */ /* 0x000ee20000000800 */
[----:B-1----:R-:W-:Y:S09]  /*9e20*/  F2FP.BF16.PACK_AB R62, R217, R216 ;  /* 0x000000d8d93e723e */ /* 0x002ff200000010ff */
[----:B------:R-:W-:Y:S01]  /*9e30*/  MUFU.EX2 R189, R74 ;  /* 0x0000004a00bd7308 */ /* 0x000fe20000000800 */
[----:B--2---:R-:W-:Y:S09]  /*9e40*/  F2FP.BF16.PACK_AB R63, R210, R211 ;  /* 0x000000d3d23f723e */ /* 0x004ff200000010ff */
[----:B------:R1:W2:Y:S01]  /*9e50*/  MUFU.EX2 R188, R75 ;  /* 0x0000004b00bc7308 */ /* 0x0002a20000000800 */
[C---:B------:R-:W-:Y:S08]  /*9e60*/  HMMA.16816.F32.BF16 R8, R60.reuse, R56, R8 ;  /* 0x000000383c08723c */ /* 0x040ff00000041808 */
[-C--:B------:R-:W-:Y:S01]  /*9e70*/  HMMA.16816.F32.BF16 R12, R60, R58.reuse, R12 ;  /* 0x0000003a3c0c723c */ /* 0x080fe2000004180c */
[----:B------:R-:W-:Y:S07]  /*9e80*/  MUFU.EX2 R138, R138 ;  /* 0x0000008a008a7308 */ /* 0x000fee0000000800 */
[C---:B------:R-:W-:Y:S01]  /*9e90*/  HMMA.16816.F32.BF16 R16, R52.reuse, R58, R16 ;  /* 0x0000003a3410723c */ /* 0x040fe20000041810 */
[----:B------:R-:W2:Y:S02]  /*9ea0*/  LDSM.16.MT88.4 R56, [R230+0x1100] ;  /* 0x00110000e638783b */ /* 0x000ea40000004200 */
[----:B------:R-:W-:Y:S05]  /*9eb0*/  MUFU.EX2 R196, R80 ;  /* 0x0000005000c47308 */ /* 0x000fea0000000800 */
[-C--:B-----5:R-:W-:Y:S01]  /*9ec0*/  HMMA.16816.F32.BF16 R20, R52, R64.reuse, R20 ;  /* 0x000000403414723c */ /* 0x0a0fe20000041814 */
[----:B-1----:R-:W-:Y:S04]  /*9ed0*/  LDSM.16.MT88.4 R72, [R229+0x2100] ;  /* 0x00210000e548783b */ /* 0x002fe80000004200 */
[----:B------:R-:W-:Y:S03]  /*9ee0*/  MUFU.EX2 R80, R79 ;  /* 0x0000004f00507308 */ /* 0x000fe60000000800 */
[C---:B------:R-:W-:Y:S07]  /*9ef0*/  HMMA.16816.F32.BF16 R24, R60.reuse, R64, R24 ;  /* 0x000000403c18723c */ /* 0x040fee0000041818 */
[----:B------:R-:W-:Y:S01]  /*9f00*/  MUFU.EX2 R195, R81 ;  /* 0x0000005100c37308 */ /* 0x000fe20000000800 */
[-C--:B------:R-:W-:Y:S08]  /*9f10*/  HMMA.16816.F32.BF16 R28, R60, R66.reuse, R28 ;  /* 0x000000423c1c723c */ /* 0x080ff0000004181c */
[C---:B------:R-:W-:Y:S01]  /*9f20*/  HMMA.16816.F32.BF16 R32, R52.reuse, R66, R32 ;  /* 0x000000423420723c */ /* 0x040fe20000041820 */
[----:B------:R-:W1:Y:S01]  /*9f30*/  LDSM.16.MT88.4 R64, [R228+0x1900] ;  /* 0x00190000e440783b */ /* 0x000e620000004200 */
[----:B------:R-:W-:Y:S06]  /*9f40*/  MUFU.EX2 R194, R82 ;  /* 0x0000005200c27308 */ /* 0x000fec0000000800 */
[-C--:B------:R-:W-:Y:S04]  /*9f50*/  HMMA.16816.F32.BF16 R36, R52, R68.reuse, R36 ;  /* 0x000000443424723c */ /* 0x080fe80000041824 */
[----:B------:R-:W-:Y:S04]  /*9f60*/  MUFU.EX2 R191, R83 ;  /* 0x0000005300bf7308 */ /* 0x000fe80000000800 */
[C---:B------:R-:W-:Y:S06]  /*9f70*/  HMMA.16816.F32.BF16 R48, R60.reuse, R68, R48 ;  /* 0x000000443c30723c */ /* 0x040fec0000041830 */
[----:B------:R5:W-:Y:S02]  /*9f80*/  MUFU.EX2 R83, R76 ;  /* 0x0000004c00537308 */ /* 0x000be40000000800 */
[-C--:B------:R-:W-:Y:S08]  /*9f90*/  HMMA.16816.F32.BF16 R40, R60, R70.reuse, R40 ;  /* 0x000000463c28723c */ /* 0x080ff00000041828 */
[C---:B------:R-:W-:Y:S01]  /*9fa0*/  HMMA.16816.F32.BF16 R116, R52.reuse, R70, R116 ;  /* 0x000000463474723c */ /* 0x040fe20000041874 */
[----:B------:R-:W-:Y:S01]  /*9fb0*/  LDSM.16.MT88.4 R68, [R229+0x1900] ;  /* 0x00190000e544783b */ /* 0x000fe20000004200 */
[----:B------:R-:W1:Y:S06]  /*9fc0*/  MUFU.EX2 R82, R77 ;  /* 0x0000004d00527308 */ /* 0x000e6c0000000800 */
[-C--:B--2---:R-:W-:Y:S04]  /*9fd0*/  HMMA.16816.F32.BF16 R120, R52, R56.reuse, R120 ;  /* 0x000000383478723c */ /* 0x084fe80000041878 */
[----:B------:R-:W2:Y:S04]  /*9fe0*/  MUFU.EX2 R81, R78 ;  /* 0x0000004e00517308 */ /* 0x000ea80000000800 */
[C---:B------:R-:W-:Y:S06]  /*9ff0*/  HMMA.16816.F32.BF16 R124, R60.reuse, R56, R124 ;  /* 0x000000383c7c723c */ /* 0x040fec000004187c */
[----:B------:R-:W-:Y:S01]  /*a000*/  MUFU.EX2 R84, R84 ;  /* 0x0000005400547308 */ /* 0x000fe20000000800 */
[----:B------:R-:W-:Y:S01]  /*a010*/  F2FP.BF16.PACK_AB R56, R179, R173 ;  /* 0x000000adb338723e */ /* 0x000fe200000010ff */
[-C--:B------:R-:W-:Y:S01]  /*a020*/  HMMA.16816.F32.BF16 R44, R60, R58.reuse, R44 ;  /* 0x0000003a3c2c723c */ /* 0x080fe2000004182c */
[----:B------:R-:W2:Y:S03]  /*a030*/  LDSM.16.MT88.4 R60, [R231+0x1900] ;  /* 0x00190000e73c783b */ /* 0x000ea60000004200 */
[----:B------:R-:W-:Y:S04]  /*a040*/  F2FP.BF16.PACK_AB R57, R178, R172 ;  /* 0x000000acb239723e */ /* 0x000fe800000010ff */
[----:B------:R-:W-:Y:S01]  /*a050*/  HMMA.16816.F32.BF16 R128, R52, R58, R128 ;  /* 0x0000003a3480723c */ /* 0x000fe20000041880 */
[----:B------:R-:W-:Y:S06]  /*a060*/  MUFU.EX2 R85, R85 ;  /* 0x0000005500557308 */ /* 0x000fec0000000800 */
[----:B------:R-:W-:Y:S02]  /*a070*/  F2FP.BF16.PACK_AB R52, R175, R209 ;  /* 0x000000d1af34723e */ /* 0x000fe400000010ff */
[----:B------:R-:W-:Y:S02]  /*a080*/  F2FP.BF16.PACK_AB R53, R208, R174 ;  /* 0x000000aed035723e */ /* 0x000fe400000010ff */
[----:B------:R-:W-:Y:S01]  /*a090*/  MUFU.EX2 R86, R86 ;  /* 0x0000005600567308 */ /* 0x000fe20000000800 */
[----:B------:R-:W-:Y:S02]  /*a0a0*/  F2FP.BF16.PACK_AB R54, R207, R206 ;  /* 0x000000cecf36723e */ /* 0x000fe400000010ff */
[----:B------:R-:W-:Y:S02]  /*a0b0*/  F2FP.BF16.PACK_AB R55, R205, R204 ;  /* 0x000000cccd37723e */ /* 0x000fe400000010ff */
[----:B------:R-:W-:Y:S02]  /*a0c0*/  F2FP.BF16.PACK_AB R58, R199, R177 ;  /* 0x000000b1c73a723e */ /* 0x000fe400000010ff */
[----:B------:R-:W-:Y:S03]  /*a0d0*/  F2FP.BF16.PACK_AB R59, R183, R176 ;  /* 0x000000b0b73b723e */ /* 0x000fe600000010ff */
[-C--:B-1----:R-:W-:Y:S01]  /*a0e0*/  HMMA.16816.F32.BF16 R4, R52, R64.reuse, R4 ;  /* 0x000000403404723c */ /* 0x082fe20000041804 */
[----:B------:R-:W-:Y:S07]  /*a0f0*/  MUFU.EX2 R87, R87 ;  /* 0x0000005700577308 */ /* 0x000fee0000000800 */
[C---:B------:R-:W-:Y:S03]  /*a100*/  HMMA.16816.F32.BF16 R8, R56.reuse, R64, R8 ;  /* 0x000000403808723c */ /* 0x040fe60000041808 */
[----:B------:R-:W-:Y:S05]  /*a110*/  MUFU.EX2 R96, R96 ;  /* 0x0000006000607308 */ /* 0x000fea0000000800 */
[-C--:B------:R-:W-:Y:S05]  /*a120*/  HMMA.16816.F32.BF16 R12, R56, R66.reuse, R12 ;  /* 0x00000042380c723c */ /* 0x080fea000004180c */
[----:B------:R-:W-:Y:S03]  /*a130*/  MUFU.EX2 R97, R97 ;  /* 0x0000006100617308 */ /* 0x000fe60000000800 */
[C---:B------:R-:W-:Y:S01]  /*a140*/  HMMA.16816.F32.BF16 R16, R52.reuse, R66, R16 ;  /* 0x000000423410723c */ /* 0x040fe20000041810 */
[----:B------:R-:W1:Y:S06]  /*a150*/  LDSM.16.MT88.4 R64, [R230+0x1900] ;  /* 0x00190000e640783b */ /* 0x000e6c0000004200 */
[----:B------:R-:W-:Y:S01]  /*a160*/  MUFU.EX2 R98, R98 ;  /* 0x0000006200627308 */ /* 0x000fe20000000800 */
[-C--:B--2---:R-:W-:Y:S08]  /*a170*/  HMMA.16816.F32.BF16 R20, R52, R60.reuse, R20 ;  /* 0x0000003c3414723c */ /* 0x084ff00000041814 */
[C---:B------:R-:W-:Y:S01]  /*a180*/  HMMA.16816.F32.BF16 R24, R56.reuse, R60, R24 ;  /* 0x0000003c3818723c */ /* 0x040fe20000041818 */
[----:B------:R-:W-:Y:S07]  /*a190*/  MUFU.EX2 R99, R99 ;  /* 0x0000006300637308 */ /* 0x000fee0000000800 */
[-C--:B------:R-:W-:Y:S03]  /*a1a0*/  HMMA.16816.F32.BF16 R28, R56, R62.reuse, R28 ;  /* 0x0000003e381c723c */ /* 0x080fe6000004181c */
[----:B------:R-:W-:Y:S01]  /*a1b0*/  MUFU.EX2 R100, R100 ;  /* 0x0000006400647308 */ /* 0x000fe20000000800 */
[----:B----4-:R-:W-:Y:S02]  /*a1c0*/  FFMA.FTZ R133, R133, R154, R201 ;  /* 0x0000009a85857223 */ /* 0x010fe400000100c9 */
[----:B------:R-:W-:Y:S02]  /*a1d0*/  FFMA.FTZ R0, R0, R155, R200 ;  /* 0x0000009b00007223 */ /* 0x000fe400000100c8 */
[C---:B------:R-:W-:Y:S01]  /*a1e0*/  HMMA.16816.F32.BF16 R32, R52.reuse, R62, R32 ;  /* 0x0000003e3420723c */ /* 0x040fe20000041820 */
[----:B------:R-:W2:Y:S03]  /*a1f0*/  LDSM.16.MT88.4 R60, [R228+0x2100] ;  /* 0x00210000e43c783b */ /* 0x000ea60000004200 */
[----:B------:R-:W-:Y:S01]  /*a200*/  FADD.FTZ R0, R212, R0 ;  /* 0x00000000d4007221 */ /* 0x000fe20000010000 */
[----:B------:R-:W-:Y:S03]  /*a210*/  MUFU.EX2 R101, R101 ;  /* 0x0000006500657308 */ /* 0x000fe60000000800 */
[-C--:B------:R-:W-:Y:S01]  /*a220*/  HMMA.16816.F32.BF16 R36, R52, R68.reuse, R36 ;  /* 0x000000443424723c */ /* 0x080fe20000041824 */
[----:B------:R-:W-:Y:S03]  /*a230*/  LDSM.16.MT88.4 R152, [R228+0x3100] ;  /* 0x00310000e498783b */ /* 0x000fe60000004200 */
[----:B-----5:R-:W-:Y:S03]  /*a240*/  FADD.FTZ R76, R214, R0 ;  /* 0x00000000d64c7221 */ /* 0x020fe60000010000 */
[----:B------:R-:W-:Y:S01]  /*a250*/  MUFU.EX2 R102, R102 ;  /* 0x0000006600667308 */ /* 0x000fe20000000800 */
[C---:B------:R-:W-:Y:S08]  /*a260*/  HMMA.16816.F32.BF16 R48, R56.reuse, R68, R48 ;  /* 0x000000443830723c */ /* 0x040ff00000041830 */
[-C--:B------:R-:W-:Y:S01]  /*a270*/  HMMA.16816.F32.BF16 R40, R56, R70.reuse, R40 ;  /* 0x000000463828723c */ /* 0x080fe20000041828 */
[----:B------:R-:W-:Y:S07]  /*a280*/  MUFU.EX2 R103, R103 ;  /* 0x0000006700677308 */ /* 0x000fee0000000800 */
[C---:B------:R-:W-:Y:S01]  /*a290*/  HMMA.16816.F32.BF16 R116, R52.reuse, R70, R116 ;  /* 0x000000463474723c */ /* 0x040fe20000041874 */
[----:B------:R-:W4:Y:S02]  /*a2a0*/  LDSM.16.MT88.4 R68, [R231+0x2100] ;  /* 0x00210000e744783b */ /* 0x000f240000004200 */
[----:B------:R-:W-:Y:S05]  /*a2b0*/  MUFU.EX2 R112, R112 ;  /* 0x0000007000707308 */ /* 0x000fea0000000800 */
[-C--:B-1----:R-:W-:Y:S05]  /*a2c0*/  HMMA.16816.F32.BF16 R120, R52, R64.reuse, R120 ;  /* 0x000000403478723c */ /* 0x082fea0000041878 */
[----:B------:R-:W-:Y:S03]  /*a2d0*/  MUFU.EX2 R113, R113 ;  /* 0x0000007100717308 */ /* 0x000fe60000000800 */
[C---:B------:R-:W-:Y:S07]  /*a2e0*/  HMMA.16816.F32.BF16 R124, R56.reuse, R64, R124 ;  /* 0x00000040387c723c */ /* 0x040fee000004187c */
[----:B------:R-:W-:Y:S01]  /*a2f0*/  MUFU.EX2 R114, R114 ;  /* 0x0000007200727308 */ /* 0x000fe20000000800 */
[-C--:B------:R-:W-:Y:S07]  /*a300*/  HMMA.16816.F32.BF16 R44, R56, R66.reuse, R44 ;  /* 0x00000042382c723c */ /* 0x080fee000004182c */
[----:B---3--:R-:W-:Y:S01]  /*a310*/  F2FP.BF16.PACK_AB R56, R190, R180 ;  /* 0x000000b4be38723e */ /* 0x008fe200000010ff */
[----:B------:R-:W-:Y:S01]  /*a320*/  HMMA.16816.F32.BF16 R128, R52, R66, R128 ;  /* 0x000000423480723c */ /* 0x000fe20000041880 */
[----:B------:R-:W1:Y:S01]  /*a330*/  LDSM.16.MT88.4 R64, [R230+0x2100] ;  /* 0x00210000e640783b */ /* 0x000e620000004200 */
[----:B------:R-:W-:Y:S02]  /*a340*/  MUFU.EX2 R115, R115 ;  /* 0x0000007300737308 */ /* 0x000fe40000000800 */
[----:B------:R-:W-:Y:S02]  /*a350*/  F2FP.BF16.PACK_AB R57, R188, R189 ;  /* 0x000000bdbc39723e */ /* 0x000fe400000010ff */
[----:B------:R-:W-:Y:S02]  /*a360*/  F2FP.BF16.PACK_AB R58, R82, R83 ;  /* 0x00000053523a723e */ /* 0x000fe400000010ff */
[----:B------:R-:W-:Y:S04]  /*a370*/  F2FP.BF16.PACK_AB R52, R198, R182 ;  /* 0x000000b6c634723e */ /* 0x000fe800000010ff */
[----:B------:R-:W-:Y:S01]  /*a380*/  F2FP.BF16.PACK_AB R53, R197, R181 ;  /* 0x000000b5c535723e */ /* 0x000fe200000010ff */
[----:B------:R-:W3:Y:S01]  /*a390*/  MUFU.EX2 R108, R108 ;  /* 0x0000006c006c7308 */ /* 0x000ee20000000800 */
[----:B------:R-:W-:Y:S02]  /*a3a0*/  F2FP.BF16.PACK_AB R54, R195, R196 ;  /* 0x000000c4c336723e */ /* 0x000fe400000010ff */
[----:B------:R-:W-:Y:S02]  /*a3b0*/  F2FP.BF16.PACK_AB R55, R191, R194 ;  /* 0x000000c2bf37723e */ /* 0x000fe400000010ff */
[----:B------:R-:W-:Y:S05]  /*a3c0*/  F2FP.BF16.PACK_AB R59, R80, R81 ;  /* 0x00000051503b723e */ /* 0x000fea00000010ff */
[-C--:B--2---:R-:W-:Y:S01]  /*a3d0*/  HMMA.16816.F32.BF16 R4, R52, R60.reuse, R4 ;  /* 0x0000003c3404723c */ /* 0x084fe20000041804 */
[----:B------:R-:W-:Y:S07]  /*a3e0*/  MUFU.EX2 R110, R110 ;  /* 0x0000006e006e7308 */ /* 0x000fee0000000800 */
[C---:B------:R-:W-:Y:S03]  /*a3f0*/  HMMA.16816.F32.BF16 R8, R56.reuse, R60, R8 ;  /* 0x0000003c3808723c */ /* 0x040fe60000041808 */
[----:B------:R-:W-:Y:S01]  /*a400*/  MUFU.EX2 R88, R88 ;  /* 0x0000005800587308 */ /* 0x000fe20000000800 */
[----:B---3--:R-:W-:Y:S04]  /*a410*/  F2FP.BF16.PACK_AB R186, R138, R108 ;  /* 0x0000006c8aba723e */ /* 0x008fe800000010ff */
[-C--:B------:R-:W-:Y:S05]  /*a420*/  HMMA.16816.F32.BF16 R12, R56, R62.reuse, R12 ;  /* 0x0000003e380c723c */ /* 0x080fea000004180c */
[----:B------:R-:W-:Y:S03]  /*a430*/  MUFU.EX2 R89, R89 ;  /* 0x0000005900597308 */ /* 0x000fe60000000800 */
[C---:B------:R-:W-:Y:S01]  /*a440*/  HMMA.16816.F32.BF16 R16, R52.reuse, R62, R16 ;  /* 0x0000003e3410723c */ /* 0x040fe20000041810 */
[----:B------:R-:W2:Y:S06]  /*a450*/  LDSM.16.MT88.4 R60, [R228+0x2900] ;  /* 0x00290000e43c783b */ /* 0x000eac0000004200 */
[----:B------:R-:W-:Y:S01]  /*a460*/  MUFU.EX2 R90, R90 ;  /* 0x0000005a005a7308 */ /* 0x000fe20000000800 */
[-C--:B----4-:R-:W-:Y:S08]  /*a470*/  HMMA.16816.F32.BF16 R20, R52, R68.reuse, R20 ;  /* 0x000000443414723c */ /* 0x090ff00000041814 */
[C---:B------:R-:W-:Y:S01]  /*a480*/  HMMA.16816.F32.BF16 R24, R56.reuse, R68, R24 ;  /* 0x000000443818723c */ /* 0x040fe20000041818 */
[----:B------:R-:W-:Y:S07]  /*a490*/  MUFU.EX2 R91, R91 ;  /* 0x0000005b005b7308 */ /* 0x000fee0000000800 */
[-C--:B------:R-:W-:Y:S03]  /*a4a0*/  HMMA.16816.F32.BF16 R28, R56, R70.reuse, R28 ;  /* 0x00000046381c723c */ /* 0x080fe6000004181c */
[----:B------:R-:W-:Y:S05]  /*a4b0*/  MUFU.EX2 R92, R92 ;  /* 0x0000005c005c7308 */ /* 0x000fea0000000800 */
[C---:B------:R-:W-:Y:S01]  /*a4c0*/  HMMA.16816.F32.BF16 R32, R52.reuse, R70, R32 ;  /* 0x000000463420723c */ /* 0x040fe20000041820 */
[----:B------:R-:W3:Y:S04]  /*a4d0*/  LDSM.16.MT88.4 R68, [R231+0x2900] ;  /* 0x00290000e744783b */ /* 0x000ee80000004200 */
[----:B------:R-:W4:Y:S03]  /*a4e0*/  MUFU.EX2 R93, R93 ;  /* 0x0000005d005d7308 */ /* 0x000f260000000800 */
[-C--:B------:R-:W-:Y:S07]  /*a4f0*/  HMMA.16816.F32.BF16 R36, R52, R72.reuse, R36 ;  /* 0x000000483424723c */ /* 0x080fee0000041824 */
[----:B------:R-:W-:Y:S01]  /*a500*/  MUFU.EX2 R94, R94 ;  /* 0x0000005e005e7308 */ /* 0x000fe20000000800 */
[C---:B------:R-:W-:Y:S08]  /*a510*/  HMMA.16816.F32.BF16 R48, R56.reuse, R72, R48 ;  /* 0x000000483830723c */ /* 0x040ff00000041830 */
[-C--:B------:R-:W-:Y:S01]  /*a520*/  HMMA.16816.F32.BF16 R40, R56, R74.reuse, R40 ;  /* 0x0000004a3828723c */ /* 0x080fe20000041828 */
[----:B------:R-:W5:Y:S07]  /*a530*/  MUFU.EX2 R95, R95 ;  /* 0x0000005f005f7308 */ /* 0x000f6e0000000800 */
[C---:B------:R-:W-:Y:S01]  /*a540*/  HMMA.16816.F32.BF16 R116, R52.reuse, R74, R116 ;  /* 0x0000004a3474723c */ /* 0x040fe20000041874 */
[----:B------:R-:W2:Y:S02]  /*a550*/  LDSM.16.MT88.4 R72, [R229+0x2900] ;  /* 0x00290000e548783b */ /* 0x000ea40000004200 */
[----:B------:R-:W-:Y:S05]  /*a560*/  MUFU.EX2 R104, R104 ;  /* 0x0000006800687308 */ /* 0x000fea0000000800 */
[-C--:B-1----:R-:W-:Y:S05]  /*a570*/  HMMA.16816.F32.BF16 R120, R52, R64.reuse, R120 ;  /* 0x000000403478723c */ /* 0x082fea0000041878 */
[----:B------:R-:W-:Y:S03]  /*a580*/  MUFU.EX2 R105, R105 ;  /* 0x0000006900697308 */ /* 0x000fe60000000800 */
[C---:B------:R-:W-:Y:S07]  /*a590*/  HMMA.16816.F32.BF16 R124, R56.reuse, R64, R124 ;  /* 0x00000040387c723c */ /* 0x040fee000004187c */
[----:B------:R-:W-:Y:S01]  /*a5a0*/  FADD.FTZ R64, R218, R134 ;  /* 0x00000086da407221 */ /* 0x000fe20000010000 */
[-C--:B------:R-:W-:Y:S01]  /*a5b0*/  HMMA.16816.F32.BF16 R44, R56, R66.reuse, R44 ;  /* 0x00000042382c723c */ /* 0x080fe2000004182c */
[----:B------:R-:W-:Y:S03]  /*a5c0*/  MUFU.EX2 R106, R106 ;  /* 0x0000006a006a7308 */ /* 0x000fe60000000800 */
[----:B------:R-:W-:Y:S03]  /*a5d0*/  FADD.FTZ R79, R221, R64 ;  /* 0x00000040dd4f7221 */ /* 0x000fe60000010000 */
[----:B----4-:R-:W-:Y:S01]  /*a5e0*/  F2FP.BF16.PACK_AB R58, R93, R92 ;  /* 0x0000005c5d3a723e */ /* 0x010fe200000010ff */
[----:B------:R-:W-:Y:S01]  /*a5f0*/  HMMA.16816.F32.BF16 R128, R52, R66, R128 ;  /* 0x000000423480723c */ /* 0x000fe20000041880 */
[----:B------:R-:W1:Y:S02]  /*a600*/  LDSM.16.MT88.4 R64, [R230+0x2900] ;  /* 0x00290000e640783b */ /* 0x000e640000004200 */
[----:B------:R-:W-:Y:S01]  /*a610*/  MUFU.EX2 R107, R107 ;  /* 0x0000006b006b7308 */ /* 0x000fe20000000800 */
[----:B------:R-:W-:Y:S01]  /*a620*/  FADD.FTZ R56, R215, R132 ;  /* 0x00000084d7387221 */ /* 0x000fe20000010000 */
[----:B-----5:R-:W-:Y:S01]  /*a630*/  F2FP.BF16.PACK_AB R59, R95, R94 ;  /* 0x0000005e5f3b723e */ /* 0x020fe200000010ff */
[----:B------:R-:W-:Y:S01]  /*a640*/  FADD.FTZ R57, R213, R133 ;  /* 0x00000085d5397221 */ /* 0x000fe20000010000 */
[----:B------:R-:W-:Y:S01]  /*a650*/  F2FP.BF16.PACK_AB R52, R85, R84 ;  /* 0x000000545534723e */ /* 0x000fe200000010ff */
[----:B------:R-:W-:Y:S01]  /*a660*/  FADD.FTZ R78, R220, R56 ;  /* 0x00000038dc4e7221 */ /* 0x000fe20000010000 */
[----:B------:R-:W-:Y:S03]  /*a670*/  F2FP.BF16.PACK_AB R53, R87, R86 ;  /* 0x000000565735723e */ /* 0x000fe600000010ff */
[----:B------:R-:W-:Y:S01]  /*a680*/  F2FP.BF16.PACK_AB R54, R97, R96 ;  /* 0x000000606136723e */ /* 0x000fe200000010ff */
[----:B------:R-:W-:Y:S01]  /*a690*/  FADD.FTZ R77, R219, R57 ;  /* 0x00000039db4d7221 */ /* 0x000fe20000010000 */
[----:B------:R-:W-:Y:S01]  /*a6a0*/  F2FP.BF16.PACK_AB R55, R99, R98 ;  /* 0x000000626337723e */ /* 0x000fe200000010ff */
[----:B------:R-:W-:Y:S01]  /*a6b0*/  FADD.FTZ R0, R143, R79 ;  /* 0x0000004f8f007221 */ /* 0x000fe20000010000 */
[----:B------:R-:W-:Y:S02]  /*a6c0*/  F2FP.BF16.PACK_AB R56, R89, R88 ;  /* 0x000000585938723e */ /* 0x000fe400000010ff */
[----:B------:R-:W-:Y:S01]  /*a6d0*/  F2FP.BF16.PACK_AB R57, R91, R90 ;  /* 0x0000005a5b39723e */ /* 0x000fe200000010ff */
[----:B------:R-:W-:Y:S01]  /*a6e0*/  FADD.FTZ R0, R148, R0 ;  /* 0x0000000094007221 */ /* 0x000fe20000010000 */
[----:B------:R-:W-:Y:S01]  /*a6f0*/  MOV R133, R135 ;  /* 0x0000008700857202 */ /* 0x000fe20000000f00 */
[-C--:B--2---:R-:W-:Y:S03]  /*a700*/  HMMA.16816.F32.BF16 R4, R52, R60.reuse, R4 ;  /* 0x0000003c3404723c */ /* 0x084fe60000041804 */
[----:B------:R-:W-:Y:S05]  /*a710*/  FADD.FTZ R0, R202, R0 ;  /* 0x00000000ca007221 */ /* 0x000fea0000010000 */
[C---:B------:R-:W-:Y:S01]  /*a720*/  HMMA.16816.F32.BF16 R8, R56.reuse, R60, R8 ;  /* 0x0000003c3808723c */ /* 0x040fe20000041808 */
[----:B------:R-:W2:Y:S07]  /*a730*/  MUFU.EX2 R60, R3 ;  /* 0x00000003003c7308 */ /* 0x000eae0000000800 */
[-C--:B------:R-:W-:Y:S08]  /*a740*/  HMMA.16816.F32.BF16 R12, R56, R62.reuse, R12 ;  /* 0x0000003e380c723c */ /* 0x080ff0000004180c */
[C---:B------:R-:W-:Y:S08]  /*a750*/  HMMA.16816.F32.BF16 R16, R52.reuse, R62, R16 ;  /* 0x0000003e3410723c */ /* 0x040ff00000041810 */
[-C--:B---3--:R-:W-:Y:S04]  /*a760*/  HMMA.16816.F32.BF16 R20, R52, R68.reuse, R20 ;  /* 0x000000443414723c */ /* 0x088fe80000041814 */
[----:B--2---:R-:W-:Y:S01]  /*a770*/  F2FP.BF16.PACK_AB R187, R60, R110 ;  /* 0x0000006e3cbb723e */ /* 0x004fe200000010ff */
[----:B------:R-:W-:Y:S03]  /*a780*/  FADD.FTZ R3, R151, R76 ;  /* 0x0000004c97037221 */ /* 0x000fe60000010000 */
[C---:B------:R-:W-:Y:S08]  /*a790*/  HMMA.16816.F32.BF16 R24, R56.reuse, R68, R24 ;  /* 0x000000443818723c */ /* 0x040ff00000041818 */
[-C--:B------:R-:W-:Y:S08]  /*a7a0*/  HMMA.16816.F32.BF16 R28, R56, R70.reuse, R28 ;  /* 0x00000046381c723c */ /* 0x080ff0000004181c */
[C---:B------:R-:W-:Y:S08]  /*a7b0*/  HMMA.16816.F32.BF16 R32, R52.reuse, R70, R32 ;  /* 0x000000463420723c */ /* 0x040ff00000041820 */
[-C--:B------:R-:W-:Y:S08]  /*a7c0*/  HMMA.16816.F32.BF16 R36, R52, R72.reuse, R36 ;  /* 0x000000483424723c */ /* 0x080ff00000041824 */
[C---:B------:R-:W-:Y:S08]  /*a7d0*/  HMMA.16816.F32.BF16 R48, R56.reuse, R72, R48 ;  /* 0x000000483830723c */ /* 0x040ff00000041830 */
[-C--:B------:R-:W-:Y:S08]  /*a7e0*/  HMMA.16816.F32.BF16 R40, R56, R74.reuse, R40 ;  /* 0x0000004a3828723c */ /* 0x080ff00000041828 */
[C---:B------:R-:W-:Y:S08]  /*a7f0*/  HMMA.16816.F32.BF16 R116, R52.reuse, R74, R116 ;  /* 0x0000004a3474723c */ /* 0x040ff00000041874 */
[-C--:B-1----:R-:W-:Y:S08]  /*a800*/  HMMA.16816.F32.BF16 R120, R52, R64.reuse, R120 ;  /* 0x000000403478723c */ /* 0x082ff00000041878 */
        /* <DEDUP_REMOVED lines=9> */
[----:B------:R-:W-:Y:S01]  /*a8a0*/  FADD.FTZ R56, R227, R3 ;  /* 0x00000003e3387221 */ /* 0x000fe20000010000 */
[----:B------:R-:W-:Y:S01]  /*a8b0*/  F2FP.BF16.PACK_AB R54, R113, R112 ;  /* 0x000000707136723e */ /* 0x000fe200000010ff */
[----:B------:R-:W-:Y:S01]  /*a8c0*/  FADD.FTZ R3, R158, R57 ;  /* 0x000000399e037221 */ /* 0x000fe20000010000 */
[----:B------:R-:W-:Y:S02]  /*a8d0*/  F2FP.BF16.PACK_AB R55, R115, R114 ;  /* 0x000000727337723e */ /* 0x000fe400000010ff */
[----:B------:R-:W-:Y:S01]  /*a8e0*/  F2FP.BF16.PACK_AB R184, R105, R104 ;  /* 0x0000006869b8723e */ /* 0x000fe200000010ff */
[----:B------:R-:W-:Y:S01]  /*a8f0*/  FADD.FTZ R3, R203, R3 ;  /* 0x00000003cb037221 */ /* 0x000fe20000010000 */
[----:B------:R-:W-:Y:S03]  /*a900*/  F2FP.BF16.PACK_AB R185, R107, R106 ;  /* 0x0000006a6bb9723e */ /* 0x000fe600000010ff */
[-C--:B------:R-:W-:Y:S01]  /*a910*/  HMMA.16816.F32.BF16 R144, R52, R152.reuse, R4 ;  /* 0x000000983490723c */ /* 0x080fe20000041804 */
[----:B------:R-:W1:Y:S07]  /*a920*/  LDSM.16.MT88.4 R4, [R229+0x3100] ;  /* 0x00310000e504783b */ /* 0x000e6e0000004200 */
[C---:B------:R-:W-:Y:S07]  /*a930*/  HMMA.16816.F32.BF16 R140, R184.reuse, R152, R8 ;  /* 0x00000098b88c723c */ /* 0x040fee0000041808 */
        /* <DEDUP_REMOVED lines=27> */
[----:B------:R-:W-:Y:S01]  /*aaf0*/  FADD.FTZ R14, R225, R3 ;  /* 0x00000003e10e7221 */ /* 0x000fe20000010000 */
[----:B------:R-:W2:Y:S01]  /*ab00*/  LDSM.16.MT88.4 R8, [R230+0x3100] ;  /* 0x00310000e608783b */ /* 0x000ea20000004200 */
        /* <DEDUP_REMOVED lines=72> */
[----:B------:R-:W-:Y:S02]  /*af90*/  FADD.FTZ R0, R60, R0 ;  /* 0x000000003c007221 */ /* 0x000fe40000010000 */
[----:B------:R-:W-:Y:S01]  /*afa0*/  FADD.FTZ R5, R114, R5 ;  /* 0x0000000572057221 */ /* 0x000fe20000010000 */
[----:B------:R1:W-:Y:S01]  /*afb0*/  STL [R1], R3 ;  /* 0x0000000301007387 */ /* 0x0003e20000100800 */
[----:B------:R-:W-:Y:S02]  /*afc0*/  FADD.FTZ R251, R113, R6 ;  /* 0x0000000671fb7221 */ /* 0x000fe40000010000 */
[----:B------:R-:W-:Y:S01]  /*afd0*/  FADD.FTZ R252, R115, R5 ;  /* 0x0000000573fc7221 */ /* 0x000fe20000010000 */
[----:B------:R2:W-:Y:S01]  /*afe0*/  STL [R1+0x4], R0 ;  /* 0x0000040001007387 */ /* 0x0005e20000100800 */
[----:B-1----:R-:W-:Y:S02]  /*aff0*/  MOV R3, R136 ;  /* 0x0000008800037202 */ /* 0x002fe40000000f00 */
[----:B--2---:R-:W-:Y:S01]  /*b000*/  MOV R0, R137 ;  /* 0x0000008900007202 */ /* 0x004fe20000000f00 */
[----:B------:R-:W-:-:S05]  /*b010*/  @P0 BRA `(.L_x_833) ;  /* 0xffffc1e000000947 */ /* 0x000fca000383ffff */
.L_x_832:
[----:B------:R-:W2:Y:S04]  /*b020*/  LDL.LU R10, [R1] ;  /* 0x00000000010a7983 */ /* 0x000ea80000300800 */
[----:B------:R-:W3:Y:S01]  /*b030*/  LDL.LU R9, [R1+0x4] ;  /* 0x0000040001097983 */ /* 0x000ee20000300800 */
[----:B------:R-:W-:-:S02]  /*b040*/  MOV R36, 0xff800000 ;  /* 0xff80000000247802 */ /* 0x000fc40000000f00 */
[----:B------:R-:W-:Y:S01]  /*b050*/  MOV R37, 0xff800000 ;  /* 0xff80000000257802 */ /* 0x000fe20000000f00 */
[----:B------:R-:W4:Y:S01]  /*b060*/  SHFL.BFLY PT, R5, R251, 0x2, 0x1f ;  /* 0x0c401f00fb057f89 */ /* 0x000f2200000e0000 */
[----:B------:R-:W-:Y:S02]  /*b070*/  MOV R38, 0xff800000 ;  /* 0xff80000000267802 */ /* 0x000fe40000000f00 */
[----:B------:R-:W-:Y:S01]  /*b080*/  MOV R39, 0xff800000 ;  /* 0xff80000000277802 */ /* 0x000fe20000000f00 */
[----:B------:R-:W1:Y:S01]  /*b090*/  SHFL.BFLY PT, R6, R252, 0x2, 0x1f ;  /* 0x0c401f00fc067f89 */ /* 0x000e6200000e0000 */
[----:B------:R-:W-:Y:S01]  /*b0a0*/  PLOP3.LUT P4, PT, PT, PT, PT, 0x8, 0x0 ;  /* 0x000000000000781c */ /* 0x000fe20003f8e170 */
[----:B----4-:R-:W-:Y:S02]  /*b0b0*/  FADD.FTZ R5, R5, R251 ;  /* 0x000000fb05057221 */ /* 0x010fe40000010000 */
[----:B-1----:R-:W-:-:S03]  /*b0c0*/  FADD.FTZ R6, R6, R252 ;  /* 0x000000fc06067221 */ /* 0x002fc60000010000 */
[----:B------:R-:W1:Y:S04]  /*b0d0*/  SHFL.BFLY PT, R0, R5, 0x1, 0x1f ;  /* 0x0c201f0005007f89 */ /* 0x000e6800000e0000 */
[----:B------:R-:W4:Y:S01]  /*b0e0*/  SHFL.BFLY PT, R4, R6, 0x1, 0x1f ;  /* 0x0c201f0006047f89 */ /* 0x000f2200000e0000 */
[----:B-1----:R-:W-:Y:S01]  /*b0f0*/  FADD.FTZ R5, R5, R0 ;  /* 0x0000000005057221 */ /* 0x002fe20000010000 */
[----:B------:R-:W-:Y:S01]  /*b100*/  MOV R0, RZ ;  /* 0x000000ff00007202 */ /* 0x000fe20000000f00 */
[----:B----4-:R-:W-:-:S03]  /*b110*/  FADD.FTZ R6, R6, R4 ;  /* 0x0000000406067221 */ /* 0x010fc60000010000 */
[----:B------:R-:W-:Y:S02]  /*b120*/  FSETP.NE.FTZ.AND P3, PT, R5, RZ, PT ;  /* 0x000000ff0500720b */ /* 0x000fe40003f75000 */
[----:B------:R-:W-:Y:S02]  /*b130*/  MOV R4, RZ ;  /* 0x000000ff00047202 */ /* 0x000fe40000000f00 */
[----:B------:R-:W-:-:S09]  /*b140*/  FSETP.NE.FTZ.AND P2, PT, R6, RZ, PT ;  /* 0x000000ff0600720b */ /* 0x000fd20003f55000 */
[----:B------:R-:W1:Y:S08]  /*b150*/  @P3 MUFU.RCP R0, R5 ;  /* 0x0000000500003308 */ /* 0x000e700000001000 */
[----:B------:R-:W4:Y:S01]  /*b160*/  @P2 MUFU.RCP R4, R6 ;  /* 0x0000000600042308 */ /* 0x000f220000001000 */
[----:B-1----:R-:W-:-:S07]  /*b170*/  FMUL.FTZ R144, R0, R144 ;  /* 0x0000009000907220 */ /* 0x002fce0000410000 */
[----:B------:R-:W1:Y:S01]  /*b180*/  @P3 MUFU.LG2 R11, R5 ;  /* 0x00000005000b3308 */ /* 0x000e620000000c00 */
        /* <DEDUP_REMOVED lines=15> */
[----:B------:R-:W-:Y:S01]  /*b280*/  MOV R0, RZ ;  /* 0x000000ff00007202 */ /* 0x000fe20000000f00 */
[C---:B----4-:R-:W-:Y:S02]  /*b290*/  FMUL.FTZ R146, R4.reuse, R146 ;  /* 0x0000009204927220 */ /* 0x050fe40000410000 */
        /* <DEDUP_REMOVED lines=16> */
[----:B-1----:R-:W-:Y:S01]  /*b3a0*/  @P3 FMUL.FTZ R11, R11, 0.69314718246459960938 ;  /* 0x3f3172180b0b3820 */ /* 0x002fe20000410000 */
[----:B--2---:R-:W1:Y:S04]  /*b3b0*/  SHFL.BFLY PT, R7, R10, 0x2, 0x1f ;  /* 0x0c401f000a077f89 */ /* 0x004e6800000e0000 */
[----:B---3--:R-:W2:Y:S01]  /*b3c0*/  SHFL.BFLY PT, R8, R9, 0x2, 0x1f ;  /* 0x0c401f0009087f89 */ /* 0x008ea200000e0000 */
[----:B-1----:R-:W-:Y:S02]  /*b3d0*/  FADD.FTZ R7, R7, R10 ;  /* 0x0000000a07077221 */ /* 0x002fe40000010000 */
[----:B------:R-:W-:-:S02]  /*b3e0*/  @P3 FMUL.FTZ R10, R4, c[0x0][0x2d0] ;  /* 0x0000b400040a3a20 */ /* 0x000fc40000410000 */
[----:B--2---:R-:W-:Y:S01]  /*b3f0*/  FADD.FTZ R8, R8, R9 ;  /* 0x0000000908087221 */ /* 0x004fe20000010000 */
[----:B------:R-:W1:Y:S01]  /*b400*/  SHFL.BFLY PT, R3, R7, 0x1, 0x1f ;  /* 0x0c201f0007037f89 */ /* 0x000e6200000e0000 */
[----:B------:R-:W-:-:S03]  /*b410*/  @P3 FFMA.FTZ R36, R10, R137, R11 ;  /* 0x000000890a243223 */ /* 0x000fc6000001000b */
[----:B------:R-:W2:Y:S01]  /*b420*/  SHFL.BFLY PT, R9, R8, 0x1, 0x1f ;  /* 0x0c201f0008097f89 */ /* 0x000ea200000e0000 */
[----:B-1----:R-:W-:Y:S01]  /*b430*/  FADD.FTZ R7, R7, R3 ;  /* 0x0000000307077221 */ /* 0x002fe20000010000 */
[----:B------:R-:W-:Y:S01]  /*b440*/  MOV R3, RZ ;  /* 0x000000ff00037202 */ /* 0x000fe20000000f00 */
[----:B--2---:R-:W-:-:S03]  /*b450*/  FADD.FTZ R8, R9, R8 ;  /* 0x0000000809087221 */ /* 0x004fc60000010000 */
[----:B------:R-:W-:Y:S01]  /*b460*/  FSETP.NE.FTZ.AND P1, PT, R7, RZ, PT ;  /* 0x000000ff0700720b */ /* 0x000fe20003f35000 */
[----:B------:R-:W1:Y:S01]  /*b470*/  @P2 MUFU.LG2 R9, R6 ;  /* 0x0000000600092308 */ /* 0x000e620000000c00 */
[----:B------:R-:W-:-:S11]  /*b480*/  FSETP.NE.FTZ.AND P0, PT, R8, RZ, PT ;  /* 0x000000ff0800720b */ /* 0x000fd60003f15000 */
[----:B------:R-:W2:Y:S01]  /*b490*/  @P1 MUFU.RCP R3, R7 ;  /* 0x0000000700031308 */ /* 0x000ea20000001000 */
[----:B-1----:R-:W-:-:S07]  /*b4a0*/  @P2 FMUL.FTZ R9, R9, 0.69314718246459960938 ;  /* 0x3f31721809092820 */ /* 0x002fce0000410000 */
[----:B------:R-:W1:Y:S08]  /*b4b0*/  @P0 MUFU.RCP R0, R8 ;  /* 0x0000000800000308 */ /* 0x000e700000001000 */
[----:B------:R-:W3:Y:S01]  /*b4c0*/  @P1 MUFU.LG2 R7, R7 ;  /* 0x0000000700071308 */ /* 0x000ee20000000c00 */
[C---:B--2---:R-:W-:Y:S02]  /*b4d0*/  FMUL.FTZ R140, R3.reuse, R140 ;  /* 0x0000008c038c7220 */ /* 0x044fe40000410000 */
[----:B------:R-:W-:-:S02]  /*b4e0*/  FMUL.FTZ R33, R3, R141 ;  /* 0x0000008d03217220 */ /* 0x000fc40000410000 */
[C---:B------:R-:W-:Y:S02]  /*b4f0*/  FMUL.FTZ R148, R3.reuse, R148 ;  /* 0x0000009403947220 */ /* 0x040fe40000410000 */
[C---:B------:R-:W-:Y:S01]  /*b500*/  FMUL.FTZ R32, R3.reuse, R149 ;  /* 0x0000009503207220 */ /* 0x040fe20000410000 */
[----:B------:R2:W4:Y:S01]  /*b510*/  @P0 MUFU.LG2 R6, R8 ;  /* 0x0000000800060308 */ /* 0x0005220000000c00 */
[C---:B------:R-:W-:Y:S02]  /*b520*/  FMUL.FTZ R160, R3.reuse, R160 ;  /* 0x000000a003a07220 */ /* 0x040fe40000410000 */
[C---:B------:R-:W-:Y:S02]  /*b530*/  FMUL.FTZ R28, R3.reuse, R161 ;  /* 0x000000a1031c7220 */ /* 0x040fe40000410000 */
[C---:B------:R-:W-:Y:S02]  /*b540*/  FMUL.FTZ R164, R3.reuse, R164 ;  /* 0x000000a403a47220 */ /* 0x040fe40000410000 */
[----:B------:R-:W-:-:S02]  /*b550*/  FMUL.FTZ R25, R3, R165 ;  /* 0x000000a503197220 */ /* 0x000fc40000410000 */
[C---:B------:R-:W-:Y:S02]  /*b560*/  FMUL.FTZ R176, R3.reuse, R176 ;  /* 0x000000b003b07220 */ /* 0x040fe40000410000 */
[C---:B------:R-:W-:Y:S02]  /*b570*/  FMUL.FTZ R22, R3.reuse, R177 ;  /* 0x000000b103167220 */ /* 0x040fe40000410000 */
[C---:B------:R-:W-:Y:S02]  /*b580*/  FMUL.FTZ R180, R3.reuse, R180 ;  /* 0x000000b403b47220 */ /* 0x040fe40000410000 */
[C---:B------:R-:W-:Y:S01]  /*b590*/  FMUL.FTZ R12, R3.reuse, R181 ;  /* 0x000000b5030c7220 */ /* 0x040fe20000410000 */
[----:B--2---:R-:W-:Y:S01]  /*b5a0*/  @P0 MOV R8, 0x3f317218 ;  /* 0x3f31721800080802 */ /* 0x004fe20000000f00 */
[C---:B------:R-:W-:Y:S02]  /*b5b0*/  FMUL.FTZ R124, R3.reuse, R124 ;  /* 0x0000007c037c7220 */ /* 0x040fe40000410000 */
[----:B------:R-:W-:-:S02]  /*b5c0*/  FMUL.FTZ R125, R3, R125 ;  /* 0x0000007d037d7220 */ /* 0x000fc40000410000 */
[C---:B------:R-:W-:Y:S02]  /*b5d0*/  FMUL.FTZ R184, R3.reuse, R184 ;  /* 0x000000b803b87220 */ /* 0x040fe40000410000 */
[----:B------:R-:W-:Y:S01]  /*b5e0*/  FMUL.FTZ R185, R3, R185 ;  /* 0x000000b903b97220 */ /* 0x000fe20000410000 */
[----:B------:R-:W-:Y:S01]  /*b5f0*/  @P2 MOV R3, 0x3f317218 ;  /* 0x3f31721800032802 */ /* 0x000fe20000000f00 */
[C---:B-1----:R-:W-:Y:S02]  /*b600*/  FMUL.FTZ R142, R0.reuse, R142 ;  /* 0x0000008e008e7220 */ /* 0x042fe40000410000 */
        /* <DEDUP_REMOVED lines=15> */
[----:B------:R-:W-:Y:S01]  /*b700*/  @P1 MOV R0, 0x3f317218 ;  /* 0x3f31721800001802 */ /* 0x000fe20000000f00 */
[----:B------:R-:W-:-:S02]  /*b710*/  @P2 FMUL.FTZ R5, R3, c[0x0][0x2d0] ;  /* 0x0000b40003052a20 */ /* 0x000fc40000410000 */
[----:B---3--:R-:W-:Y:S02]  /*b720*/  @P1 FMUL.FTZ R7, R7, 0.69314718246459960938 ;  /* 0x3f31721807071820 */ /* 0x008fe40000410000 */
[----:B------:R-:W-:Y:S02]  /*b730*/  @P1 FMUL.FTZ R3, R0, c[0x0][0x2d0] ;  /* 0x0000b40000031a20 */ /* 0x000fe40000410000 */
[----:B----4-:R-:W-:Y:S02]  /*b740*/  @P0 FMUL.FTZ R4, R6, 0.69314718246459960938 ;  /* 0x3f31721806040820 */ /* 0x010fe40000410000 */
[----:B------:R-:W-:Y:S02]  /*b750*/  @P0 FMUL.FTZ R0, R8, c[0x0][0x2d0] ;  /* 0x0000b40008000a20 */ /* 0x000fe40000410000 */
[----:B------:R-:W-:Y:S02]  /*b760*/  @P2 FFMA.FTZ R37, R5, R136, R9 ;  /* 0x0000008805252223 */ /* 0x000fe40000010009 */
[----:B------:R-:W-:-:S02]  /*b770*/  @P1 FFMA.FTZ R38, R3, R135, R7 ;  /* 0x0000008703261223 */ /* 0x000fc40000010007 */
[----:B------:R-:W-:Y:S02]  /*b780*/  @P0 FFMA.FTZ R39, R0, R2, R4 ;  /* 0x0000000200270223 */ /* 0x000fe40000010004 */
.L_x_816:
        /* <DEDUP_REMOVED lines=135> */
.L_x_837:
        /* <DEDUP_REMOVED lines=194> */
.L_x_836:
        /* <DEDUP_REMOVED lines=31> */
.L_x_838:
        /* <DEDUP_REMOVED lines=43> */
.L_x_840:
[----:B------:R-:W-:Y:S05]  /*d0c0*/  BSYNC B0 ;  /* 0x0000000000007941 */ /* 0x000fea0003800000 */
.L_x_839:
        /* <DEDUP_REMOVED lines=107> */
.L_x_841:
        /* <DEDUP_REMOVED lines=16> */
.L_x_1608:


//--------------------- .text._ZN7cutlass13device_kernelIN5flash19enable_sm80_to_sm89INS1_16FlashAttnFwdSm80INS1_25CollectiveMainloopFwdSm80ILi4ELi1ELb0EN4cute5tupleIJNS5_1CILi128EEENS7_ILi112EEENS7_ILi64EEEEEELi64ENS_10bfloat16_tEfNS_4arch4Sm80ELb0ELb0ELb0ELb1ELb1ELb1ELb1ELb0EEENS1_21CollectiveEpilogueFwdINS6_IJS8_SA_S9_EEENS6_IJNS7_ILi1EEESI_SI_EEESC_SE_Li128ELb1ELb1ELb0ELb0EEENS1_19SingleTileSchedulerILb1ELb0ELb1ELi128EEEEEEEEEvNT_6ParamsE --------------------------
	.section	.text._ZN7cutlass13device_kernelIN5flash19enable_sm80_to_sm89INS1_16FlashAttnFwdSm80INS1_25CollectiveMainloopFwdSm80ILi4ELi1ELb0EN4cute5tupleIJNS5_1CILi128EEENS7_ILi112EEENS7_ILi64EEEEEELi64ENS_10bfloat16_tEfNS_4arch4Sm80ELb0ELb0ELb0ELb1ELb1ELb1ELb1ELb0EEENS1_21CollectiveEpilogueFwdINS6_IJS8_SA_S9_EEENS6_IJNS7_ILi1EEESI_SI_EEESC_SE_Li128ELb1ELb1ELb0ELb0EEENS1_19SingleTileSchedulerILb1ELb0ELb1ELi128EEEEEEEEEvNT_6ParamsE,"ax",@progbits
	.sectioninfo	@"SHI_REGISTERS=255"
	.align	128
.text._ZN7cutlass13device_kernelIN5flash19enable_sm80_to_sm89INS1_16FlashAttnFwdSm80INS1_25CollectiveMainloopFwdSm80ILi4ELi1ELb0EN4cute5tupleIJNS5_1CILi128EEENS7_ILi112EEENS7_ILi64EEEEEELi64ENS_10bfloat16_tEfNS_4arch4Sm80ELb0ELb0ELb0ELb1ELb1ELb1ELb1ELb0EEENS1_21CollectiveEpilogueFwdINS6_IJS8_SA_S9_EEENS6_IJNS7_ILi1EEESI_SI_EEESC_SE_Li128ELb1ELb1ELb0ELb0EEENS1_19SingleTileSchedulerILb1ELb0ELb1ELi128EEEEEEEEEvNT_6ParamsE:
        .type           _ZN7cutlass13device_kernelIN5flash19enable_sm80_to_sm89INS1_16FlashAttnFwdSm80INS1_25CollectiveMainloopFwdSm80ILi4ELi1ELb0EN4cute5tupleIJNS5_1CILi128EEENS7_ILi112EEENS7_ILi64EEEEEELi64ENS_10bfloat16_tEfNS_4arch4Sm80ELb0ELb0ELb0ELb1ELb1ELb1ELb1ELb0EEENS1_21CollectiveEpilogueFwdINS6_IJS8_SA_S9_EEENS6_IJNS7_ILi1EEESI_SI_EEESC_SE_Li128ELb1ELb1ELb0ELb0EEENS1_19SingleTileSchedulerILb1ELb0ELb1ELi128EEEEEEEEEvNT_6ParamsE,@function
        .size           _ZN7cutlass13device_kernelIN5flash19enable_sm80_to_sm89INS1_16FlashAttnFwdSm80INS1_25CollectiveMainloopFwdSm80ILi4ELi1ELb0EN4cute5tupleIJNS5_1CILi128EEENS7_ILi112EEENS7_ILi64EEEEEELi64ENS_10bfloat16_tEfNS_4arch4Sm80ELb0ELb0ELb0ELb1ELb1ELb1ELb1ELb0EEENS1_21CollectiveEpilogueFwdINS6_IJS8_SA_S9_EEENS6_IJNS7_ILi1EEESI_SI_EEESC_SE_Li128ELb1ELb1ELb0ELb0EEENS1_19SingleTileSchedulerILb1ELb0ELb1ELi128EEEEEEEEEvNT_6ParamsE,(.L_x_1609 - _ZN7cutlass13device_kernelIN5flash19enable_sm80_to_sm89INS1_16FlashAttnFwdSm80INS1_25CollectiveMainloopFwdSm80ILi4ELi1ELb0EN4cute5tupleIJNS5_1CILi128EEENS7_ILi112EEENS7_ILi64EEEEEELi64ENS_10bfloat16_tEfNS_4arch4Sm80ELb0ELb0ELb0ELb1ELb1ELb1ELb1ELb0EEENS1_21CollectiveEpilogueFwdINS6_IJS8_SA_S9_EEENS6_IJNS7_ILi1EEESI_SI_EEESC_SE_Li128ELb1ELb1ELb0ELb0EEENS1_19SingleTileSchedulerILb1ELb0ELb1ELi128EEEEEEEEEvNT_6ParamsE)
        .other          _ZN7cutlass13device_kernelIN5flash19enable_sm80_to_sm89INS1_16FlashAttnFwdSm80INS1_25CollectiveMainloopFwdSm80ILi4ELi1ELb0EN4cute5tupleIJNS5_1CILi128EEENS7_ILi112EEENS7_ILi64EEEEEELi64ENS_10bfloat16_tEfNS_4arch4Sm80ELb0ELb0ELb0ELb1ELb1ELb1ELb1ELb0EEENS1_21CollectiveEpilogueFwdINS6_IJS8_SA_S9_EEENS6_IJNS7_ILi1EEESI_SI_EEESC_SE_Li128ELb1ELb1ELb0ELb0EEENS1_19SingleTileSchedulerILb1ELb0ELb1ELi128EEEEEEEEEvNT_6ParamsE,@"STO_CUDA_ENTRY STV_DEFAULT"
_ZN7cutlass13device_kernelIN5flash19enable_sm80_to_sm89INS1_16FlashAttnFwdSm80INS1_25CollectiveMainloopFwdSm80ILi4ELi1ELb0EN4cute5tupleIJNS5_1CILi128EEENS7_ILi112EEENS7_ILi64EEEEEELi64ENS_10bfloat16_tEfNS_4arch4Sm80ELb0ELb0ELb0ELb1ELb1ELb1ELb1ELb0EEENS1_21CollectiveEpilogueFwdINS6_IJS8_SA_S9_EEENS6_IJNS7_ILi1EEESI_SI_EEESC_SE_Li128ELb1ELb1ELb0ELb0EEENS1_19SingleTileSchedulerILb1ELb0ELb1ELi128EEEEEEEEEvNT_6ParamsE:
        /* <DEDUP_REMOVED lines=21> */
.L_x_843:
        /* <DEDUP_REMOVED lines=13> */
.L_x_845:
[----:B------:R-:W-:Y:S02]  /*0220*/  ULDC UR6, c[0x0][0x54c] ;  /* 0x0001530000067ab9 */ /* 0x000fe40000000800 */
.L_x_844:
[----:B------:R-:W-:Y:S02]  /*0230*/  ULDC UR4, c[0x0][0x548] ;  /* 0x0001520000047ab9 */ /* 0x000fe40000000800 */
[----:B------:R-:W-:-:S02]  /*0240*/  USHF.L.U32 UR5, UR16, 0x7, URZ ;  /* 0x0000000710057899 */ /* 0x000fc4000800063f */
[----:B------:R-:W-:-:S04]  /*0250*/  UIMAD UR4, UR6, UR4, URZ ;  /* 0x00000004060472a4 */ /* 0x000fc8000f8e023f */
[----:B------:R-:W-:-:S04]  /*0260*/  UISETP.GE.AND UP0, UPT, UR5, UR4, UPT ;  /* 0x000000040500728c */ /* 0x000fc8000bf06270 */
[----:B------:R-:W-:Y:S01]  /*0270*/  USEL UR20, UR20, 0xffffffff, !UP0 ;  /* 0xffffffff14147887 */ /* 0x000fe2000c000000 */
[----:B------:R-:W-:Y:S05]  /*0280*/  BRA `(.L_x_846) ;  /* 0x000001b000007947 */ /* 0x000fea0003800000 */
.L_x_842:
        /* <DEDUP_REMOVED lines=8> */
.L_x_847:
        /* <DEDUP_REMOVED lines=13> */
.L_x_849:
[----:B------:R-:W-:Y:S02]  /*03e0*/  ULDC UR6, c[0x0][0x54c] ;  /* 0x0001530000067ab9 */ /* 0x000fe40000000800 */
.L_x_848:
[----:B------:R-:W-:Y:S02]  /*03f0*/  ULDC UR4, c[0x0][0x548] ;  /* 0x0001520000047ab9 */ /* 0x000fe40000000800 */
[----:B------:R-:W-:-:S02]  /*0400*/  USHF.L.U32 UR5, UR16, 0x7, URZ ;  /* 0x0000000710057899 */ /* 0x000fc4000800063f */
[----:B------:R-:W-:-:S04]  /*0410*/  UIMAD UR4, UR6, UR4, URZ ;  /* 0x00000004060472a4 */ /* 0x000fc8000f8e023f */
[----:B------:R-:W-:-:S04]  /*0420*/  UISETP.GE.AND UP0, UPT, UR5, UR4, UPT ;  /* 0x000000040500728c */ /* 0x000fc8000bf06270 */
[----:B------:R-:W-:-:S06]  /*0430*/  USEL UR20, UR20, 0xffffffff, !UP0 ;  /* 0xffffffff14147887 */ /* 0x000fcc000c000000 */
.L_x_846:
        /* <DEDUP_REMOVED lines=64> */
.L_x_850:
        /* <DEDUP_REMOVED lines=10> */
.L_x_851:
[----:B------:R-:W-:Y:S05]  /*08e0*/  @!P4 BRA `(.L_x_852) ;  /* 0x000000500000c947 */ /* 0x000fea0003800000 */
[----:B-1--4-:R1:W4:Y:S04]  /*08f0*/  LDG.E R0, [R4.64] ;  /* 0x0000001604007981 */ /* 0x012328000c1e1900 */
[----:B-1-3--:R-:W3:Y:S01]  /*0900*/  LDG.E R4, [R4.64+0x4] ;  /* 0x0000041604047981 */ /* 0x00aee2000c1e1900 */
[----:B----4-:R-:W1:Y:S08]  /*0910*/  R2UR UR21, R0 ;  /* 0x00000000001573c2 */ /* 0x010e7000000e0000 */
[----:B---3--:R-:W1:Y:S02]  /*0920*/  R2UR UR5, R4 ;  /* 0x00000000040573c2 */ /* 0x008e6400000e0000 */
[----:B-1----:R-:W-:-:S06]  /*0930*/  UIADD3 UR21, -UR21, UR5, URZ ;  /* 0x0000000515157290 */ /* 0x002fcc000fffe13f */
.L_x_852:
        /* <DEDUP_REMOVED lines=77> */
[-C--:B------:R-:W-:Y:S01]  /*0e10*/  LEA.HI R91, R28, R247.reuse, RZ, 0x6 ;  /* 0x000000f71c5b7211 */ /* 0x080fe200078f30ff */
        /* <DEDUP_REMOVED lines=269> */
.L_x_900:
        /* <DEDUP_REMOVED lines=9> */
[--C-:B------:R-:W-:Y:S01]  /*1f80*/  IMAD.MOV.U32 R2, RZ, RZ, R3.reuse ;  /* 0x000000ffff027224 */ /* 0x100fe200078e0003 */
[----:B------:R-:W-:Y:S05]  /*1f90*/  ISETP.GT.OR P0, PT, R0, 0x6f, P0 ;  /* 0x0000006f0000780c */ /* 0x000fea0000704670 */
[----:B------:R-:W-:Y:S05]  /*1fa0*/  @P1 IMAD.HI.U32 R4, R3, c[0x0][0x2bc], RZ ;  /* 0x0000af0003041a27 */ /* 0x000fea00078e00ff */
        /* <DEDUP_REMOVED lines=8> */
[----:B------:R-:W-:Y:S01]  /*2030*/  SHF.R.S32.HI R118, RZ, 0x1f, R101 ;  /* 0x0000001fff767819 */ /* 0x000fe20000011465 */
[----:B------:R1:W2:Y:S04]  /*2040*/  @!P0 LDG.E R100, [R4.64] ;  /* 0x0000001604648981 */ /* 0x0002a8000c1e1900 */
[----:B------:R-:W-:Y:S01]  /*2050*/  BAR.SYNC.DEFER_BLOCKING 0x0 ;  /* 0x0000000000007b1d */ /* 0x000fe20000010000 */
[----:B-1----:R-:W-:Y:S04]  /*2060*/  IMAD R4, R118, c[0x0][0x1e0], RZ ;  /* 0x0000780076047a24 */ /* 0x002fe800078e02ff */
        /* <DEDUP_REMOVED lines=53> */
.L_x_858:
[----:B------:R-:W-:Y:S05]  /*23c0*/  BSYNC B0 ;  /* 0x0000000000007941 */ /* 0x000fea0003800000 */
.L_x_857:
        /* <DEDUP_REMOVED lines=38> */
.L_x_860:
[----:B------:R-:W-:Y:S05]  /*2630*/  BSYNC B0 ;  /* 0x0000000000007941 */ /* 0x000fea0003800000 */
.L_x_859:
        /* <DEDUP_REMOVED lines=40> */
.L_x_862:
[----:B------:R-:W-:Y:S05]  /*28c0*/  BSYNC B0 ;  /* 0x0000000000007941 */ /* 0x000fea0003800000 */
.L_x_861:
        /* <DEDUP_REMOVED lines=38> */
.L_x_864:
[----:B------:R-:W-:Y:S05]  /*2b30*/  BSYNC B0 ;  /* 0x0000000000007941 */ /* 0x000fea0003800000 */
.L_x_863:
        /* <DEDUP_REMOVED lines=74> */
.L_x_868:
[----:B------:R-:W-:Y:S05]  /*2fe0*/  BSYNC B0 ;  /* 0x0000000000007941 */ /* 0x000fea0003800000 */
.L_x_867:
        /* <DEDUP_REMOVED lines=57> */
.L_x_866:
[----:B------:R-:W-:Y:S05]  /*3380*/  BSYNC B1 ;  /* 0x0000000000017941 */ /* 0x000fea0003800000 */
.L_x_865:
        /* <DEDUP_REMOVED lines=62> */
.L_x_872:
[----:B------:R-:W-:Y:S05]  /*3770*/  BSYNC B0 ;  /* 0x0000000000007941 */ /* 0x000fea0003800000 */
.L_x_871:
        /* <DEDUP_REMOVED lines=57> */
.L_x_870:
[----:B------:R-:W-:Y:S05]  /*3b10*/  BSYNC B1 ;  /* 0x0000000000017941 */ /* 0x000fea0003800000 */
.L_x_869:
        /* <DEDUP_REMOVED lines=62> */
.L_x_876:
[----:B------:R-:W-:Y:S05]  /*3f00*/  BSYNC B0 ;  /* 0x0000000000007941 */ /* 0x000fea0003800000 */
.L_x_875:
        /* <DEDUP_REMOVED lines=57> */
.L_x_874:
[----:B------:R-:W-:Y:S05]  /*42a0*/  BSYNC B1 ;  /* 0x0000000000017941 */ /* 0x000fea0003800000 */
.L_x_873:
        /* <DEDUP_REMOVED lines=61> */
.L_x_879:
[----:B------:R-:W-:Y:S05]  /*4680*/  BSYNC B0 ;  /* 0x0000000000007941 */ /* 0x000fea0003800000 */
.L_x_878:
        /* <DEDUP_REMOVED lines=58> */
.L_x_856:
        /* <DEDUP_REMOVED lines=232> */
.L_x_881:
[----:B------:R-:W-:Y:S05]  /*58b0*/  BSYNC B0 ;  /* 0x0000000000007941 */ /* 0x000fea0003800000 */
.L_x_880:
        /* <DEDUP_REMOVED lines=118> */
.L_x_883:
[----:B------:R-:W-:Y:S05]  /*6020*/  BSYNC B0 ;  /* 0x0000000000007941 */ /* 0x000fea0003800000 */
.L_x_882:
        /* <DEDUP_REMOVED lines=118> */
.L_x_885:
[----:B------:R-:W-:Y:S05]  /*6790*/  BSYNC B0 ;  /* 0x0000000000007941 */ /* 0x000fea0003800000 */
.L_x_884:
        /* <DEDUP_REMOVED lines=120> */
.L_x_855:
        /* <DEDUP_REMOVED lines=22> */
.L_x_887:
[----:B-123--:R-:W-:Y:S05]  /*7080*/  BSYNC B0 ;  /* 0x0000000000007941 */ /* 0x00efea0003800000 */
.L_x_886:
        /* <DEDUP_REMOVED lines=17> */
.L_x_889:
[----:B------:R-:W-:Y:S05]  /*71a0*/  BSYNC B0 ;  /* 0x0000000000007941 */ /* 0x000fea0003800000 */
.L_x_888:
        /* <DEDUP_REMOVED lines=17> */
.L_x_891:
[----:B------:R-:W-:Y:S05]  /*72c0*/  BSYNC B0 ;  /* 0x0000000000007941 */ /* 0x000fea0003800000 */
.L_x_890:
        /* <DEDUP_REMOVED lines=16> */
.L_x_877:
[----:B------:R-:W-:Y:S05]  /*73d0*/  BSYNC B2 ;  /* 0x0000000000027941 */ /* 0x000fea0003800000 */
.L_x_854:
        /* <DEDUP_REMOVED lines=135> */
.L_x_893:
[----:B------:R-:W-:Y:S05]  /*7c50*/  BSYNC B0 ;  /* 0x0000000000007941 */ /* 0x000fea0003800000 */
.L_x_892:
        /* <DEDUP_REMOVED lines=17> */
.L_x_895:
[----:B------:R-:W-:Y:S05]  /*7d70*/  BSYNC B0 ;  /* 0x0000000000007941 */ /* 0x000fea0003800000 */
.L_x_894:
        /* <DEDUP_REMOVED lines=17> */
.L_x_897:
[----:B------:R-:W-:Y:S05]  /*7e90*/  BSYNC B0 ;  /* 0x0000000000007941 */ /* 0x000fea0003800000 */
.L_x_896:
        /* <DEDUP_REMOVED lines=17> */
.L_x_899:
[----:B------:R-:W-:Y:S05]  /*7fb0*/  BSYNC B0 ;  /* 0x0000000000007941 */ /* 0x000fea0003800000 */
.L_x_898:
        /* <DEDUP_REMOVED lines=37> */
.L_x_853:
        /* <DEDUP_REMOVED lines=159> */
[----:B-----5:R-:W-:Y:S01]  /*8c00*/  @!P0 LEA R2, P5, R44, R12, 0x1 ;  /* 0x0000000c2c028211 */ /* 0x020fe200078a08ff */
        /* <DEDUP_REMOVED lines=71> */
[----:B------:R-:W-:Y:S01]  /*9080*/  SHF.R.S32.HI R52, RZ, 0x5, R138 ;  /* 0x00000005ff347819 */ /* 0x000fe2000001148a */
[----:B------:R-:W-:-:S02]  /*9090*/  ULDC.64 UR4, c[0x0][0x210] ;  /* 0x0000840000047ab9 */ /* 0x000fc40000000a00 */
[----:B------:R-:W-:Y:S01]  /*90a0*/  IMAD R0, R49, c[0x0][0x1e0], RZ ;  /* 0x0000780031007a24 */ /* 0x000fe200078e02ff */
[----:B------:R-:W-:Y:S01]  /*90b0*/  UIMAD UR14, UR14, UR4, URZ ;  /* 0x000000040e0e72a4 */ /* 0x000fe2000f8e023f */
[----:B------:R-:W-:Y:S01]  /*90c0*/  IADD3 R68, -R46, UR11, RZ ;  /* 0x0000000b2e447c10 */ /* 0x000fe2000fffe1ff */
[----:B------:R-:W-:Y:S01]  /*90d0*/  UIMAD.WIDE.U32 UR26, UR15, UR4, URZ ;  /* 0x000000040f1a72a5 */ /* 0x000fe2000f8e003f */
[----:B------:R-:W-:Y:S01]  /*90e0*/  IMAD R0, R250, c[0x0][0x1e4], R0 ;  /* 0x00007900fa007a24 */ /* 0x000fe200078e0200 */
[----:B------:R-:W-:Y:S01]  /*90f0*/  UIMAD UR5, UR15, UR5, UR14 ;  /* 0x000000050f0572a4 */ /* 0x000fe2000f8e020e */
[C---:B------:R-:W-:Y:S02]  /*9100*/  ISETP.GE.AND P4, PT, R68.reuse, 0x11, PT ;  /* 0x000000114400780c */ /* 0x040fe40003f86270 */
[----:B------:R-:W-:Y:S01]  /*9110*/  ISETP.GE.AND P2, PT, R68, 0x21, PT ;  /* 0x000000214400780c */ /* 0x000fe20003f46270 */
[----:B----4-:R-:W-:Y:S01]  /*9120*/  IMAD.WIDE.U32 R2, R250, c[0x0][0x1e0], RZ ;  /* 0x00007800fa027a25 */ /* 0x010fe200078e00ff */
[C---:B------:R-:W-:Y:S01]  /*9130*/  ISETP.GE.AND P5, PT, R68.reuse, 0x31, PT ;  /* 0x000000314400780c */ /* 0x040fe20003fa6270 */
[----:B------:R-:W-:Y:S01]  /*9140*/  UIADD3 UR5, UR27, UR5, URZ ;  /* 0x000000051b057290 */ /* 0x000fe2000fffe03f */
[----:B------:R-:W-:Y:S01]  /*9150*/  ISETP.GE.AND P6, PT, R68, 0x41, PT ;  /* 0x000000414400780c */ /* 0x000fe20003fc6270 */
[----:B------:R-:W-:Y:S01]  /*9160*/  IMAD.IADD R3, R3, 0x1, R0 ;  /* 0x0000000103037824 */ /* 0x000fe200078e0200 */
[----:B-----5:R-:W-:-:S03]  /*9170*/  SHF.R.S32.HI R50, RZ, 0x1f, R249 ;  /* 0x0000001fff327819 */ /* 0x020fc600000114f9 */
[----:B------:R-:W-:-:S04]  /*9180*/  IMAD.WIDE.U32 R2, R249, c[0x0][0x1f0], R2 ;  /* 0x00007c00f9027a25 */ /* 0x000fc800078e0002 */
        /* <DEDUP_REMOVED lines=51> */
[C-C-:B--2---:R-:W-:Y:S01]  /*94c0*/  @P1 LEA.HI.X R5, R44.reuse, R16, R245.reuse, 0x1, P4 ;  /* 0x000000102c051211 */ /* 0x144fe200020f0cf5 */
        /* <DEDUP_REMOVED lines=20> */
.L_x_902:
        /* <DEDUP_REMOVED lines=47> */
.L_x_906:
[----:B------:R-:W-:Y:S05]  /*9900*/  BSYNC B0 ;  /* 0x0000000000007941 */ /* 0x000fea0003800000 */
.L_x_905:
        /* <DEDUP_REMOVED lines=88> */
.L_x_910:
[----:B------:R-:W-:Y:S05]  /*9e90*/  BSYNC B0 ;  /* 0x0000000000007941 */ /* 0x000fea0003800000 */
.L_x_909:
        /* <DEDUP_REMOVED lines=41> */
.L_x_908:
[----:B------:R-:W-:Y:S05]  /*a130*/  BSYNC B1 ;  /* 0x0000000000017941 */ /* 0x000fea0003800000 */
.L_x_907:
        /* <DEDUP_REMOVED lines=45> */
.L_x_914:
[----:B------:R-:W-:Y:S05]  /*a410*/  BSYNC B0 ;  /* 0x0000000000007941 */ /* 0x000fea0003800000 */
.L_x_913:
        /* <DEDUP_REMOVED lines=41> */
.L_x_912:
[----:B------:R-:W-:Y:S05]  /*a6b0*/  BSYNC B1 ;  /* 0x0000000000017941 */ /* 0x000fea0003800000 */
.L_x_911:
        /* <DEDUP_REMOVED lines=45> */
.L_x_918:
[----:B------:R-:W-:Y:S05]  /*a990*/  BSYNC B0 ;  /* 0x0000000000007941 */ /* 0x000fea0003800000 */
.L_x_917:
        /* <DEDUP_REMOVED lines=41> */
.L_x_916:
[----:B------:R-:W-:Y:S05]  /*ac30*/  BSYNC B1 ;  /* 0x0000000000017941 */ /* 0x000fea0003800000 */
.L_x_915:
        /* <DEDUP_REMOVED lines=44> */
.L_x_921:
[----:B------:R-:W-:Y:S05]  /*af00*/  BSYNC B0 ;  /* 0x0000000000007941 */ /* 0x000fea0003800000 */
.L_x_920:
        /* <DEDUP_REMOVED lines=42> */
.L_x_904:
        /* <DEDUP_REMOVED lines=14> */
.L_x_923:
[----:B------:R-:W-:Y:S05]  /*b290*/  BSYNC B0 ;  /* 0x0000000000007941 */ /* 0x000fea0003800000 */
.L_x_922:
        /* <DEDUP_REMOVED lines=120> */
.L_x_925:
[----:B------:R-:W-:Y:S05]  /*ba20*/  BSYNC B0 ;  /* 0x0000000000007941 */ /* 0x000fea0003800000 */
.L_x_924:
        /* <DEDUP_REMOVED lines=73> */
[C---:B------:R-:W-:Y:S01]  /*bec0*/  FMUL.FTZ R8, R0.reuse, R18 ;  /* 0x0000001200087220 */ /* 0x040fe20000410000 */
        /* <DEDUP_REMOVED lines=20> */
.L_x_927:
[----:B------:R-:W-:Y:S05]  /*c010*/  BSYNC B0 ;  /* 0x0000000000007941 */ /* 0x000fea0003800000 */
.L_x_926:
        /* <DEDUP_REMOVED lines=94> */
.L_x_929:
[----:B------:R-:W-:Y:S05]  /*c600*/  BSYNC B0 ;  /* 0x0000000000007941 */ /* 0x000fea0003800000 */
.L_x_928:
        /* <DEDUP_REMOVED lines=93> */
.L_x_919:
[----:B------:R-:W-:Y:S05]  /*cbe0*/  BSYNC B2 ;  /* 0x0000000000027941 */ /* 0x000fea0003800000 */
.L_x_903:
[----:B------:R-:W-:Y:S01]  /*cbf0*/  SHF.R.S32.HI R7, RZ, 0x4, R51 ;  /* 0x00000004ff077819 */ /* 0x000fe20000011433 */
        /* <DEDUP_REMOVED lines=18> */
[----:B------:R-:W-:-:S02]  /*cd20*/  SHF.R.U32.HI R0, RZ, 0x3, R0 ;  /* 0x00000003ff007819 */ /* 0x000fc40000011600 */
[----:B------:R-:W-:Y:S02]  /*cd30*/  LOP3.LUT R8, R2, 0x8, R6, 0xf8, !PT ;  /* 0x0000000802087812 */ /* 0x000fe400078ef806 */
        /* <DEDUP_REMOVED lines=16> */
[----:B------:R-:W-:Y:S01]  /*ce40*/  IADD3 R244, R238, 0x800, RZ ;  /* 0x00000800eef47810 */ /* 0x000fe20007ffe0ff */
[----:B------:R-:W-:Y:S01]  /*ce50*/  IMAD R0, R250, c[0x0][0x20c], R0 ;  /* 0x00008300fa007a24 */ /* 0x000fe200078e0200 */
[C---:B------:R-:W-:Y:S01]  /*ce60*/  IADD3 R243, R238.reuse, 0x1000, RZ ;  /* 0x00001000eef37810 */ /* 0x040fe20007ffe0ff */
[----:B------:R-:W-:Y:S01]  /*ce70*/  IMAD R237, R3, 0x2, R234 ;  /* 0x0000000203ed7824 */ /* 0x000fe200078e02ea */
[C---:B------:R-:W-:Y:S01]  /*ce80*/  IADD3 R242, R238.reuse, 0x1800, RZ ;  /* 0x00001800eef27810 */ /* 0x040fe20007ffe0ff */
[----:B------:R-:W-:Y:S01]  /*ce90*/  IMAD.IADD R7, R7, 0x1, R0 ;  /* 0x0000000107077824 */ /* 0x000fe200078e0200 */
[----:B------:R-:W-:Y:S01]  /*cea0*/  IADD3 R241, R238, 0x2000, RZ ;  /* 0x00002000eef17810 */ /* 0x000fe20007ffe0ff */
[----:B------:R-:W-:Y:S01]  /*ceb0*/  IMAD R235, R4, 0x2, R234 ;  /* 0x0000000204eb7824 */ /* 0x000fe200078e02ea */
[C---:B------:R-:W-:Y:S01]  /*cec0*/  IADD3 R240, R238.reuse, 0x2800, RZ ;  /* 0x00002800eef07810 */ /* 0x040fe20007ffe0ff */
[----:B------:R-:W-:Y:S01]  /*ced0*/  IMAD.WIDE.U32 R6, R249, c[0x0][0x218], R6 ;  /* 0x00008600f9067a25 */ /* 0x000fe200078e0006 */
[----:B------:R-:W-:Y:S01]  /*cee0*/  IADD3 R239, R238, 0x3000, RZ ;  /* 0x00003000eeef7810 */ /* 0x000fe20007ffe0ff */
[----:B------:R-:W-:Y:S02]  /*cef0*/  LDSM.16.M88.4 R24, [R139+0x3900] ;  /* 0x003900008b18783b */ /* 0x000fe40000000200 */
        /* <DEDUP_REMOVED lines=20> */
[----:B------:R-:W-:Y:S01]  /*d040*/  LDSM.16.M88.4 R80, [R238+0x800] ;  /* 0x00080000ee50783b */ /* 0x000fe20000000200 */
[C---:B--2---:R-:W-:Y:S03]  /*d050*/  HMMA.16816.F32.BF16 R56, R8.reuse, R20, RZ ;  /* 0x000000140838723c */ /* 0x044fe600000418ff */
[----:B------:R-:W-:Y:S04]  /*d060*/  LDSM.16.M88.4 R84, [R238] ;  /* 0x00000000ee54783b */ /* 0x000fe80000000200 */
        /* <DEDUP_REMOVED lines=36> */
[----:B------:R-:W2:Y:S07]  /*d2b0*/  LDSM.16.M88.4 R32, [R238+0x2000] ;  /* 0x00200000ee20783b */ /* 0x000eae0000000200 */
[C---:B------:R-:W-:Y:S01]  /*d2c0*/  HMMA.16816.F32.BF16 R140, R12.reuse, R36, RZ ;  /* 0x000000240c8c723c */ /* 0x040fe200000418ff */
[----:B------:R-:W-:Y:S04]  /*d2d0*/  SHFL.IDX PT, R36, R2, 0x4, 0x181f ;  /* 0x00981f0002247f89 */ /* 0x000fe800000e0000 */
[----:B------:R-:W-:Y:S03]  /*d2e0*/  SHFL.IDX PT, R37, R0, 0x4, 0x181f ;  /* 0x00981f0000257f89 */ /* 0x000fe600000e0000 */
[C---:B------:R-:W-:Y:S08]  /*d2f0*/  HMMA.16816.F32.BF16 R180, R12.reuse, R38, RZ ;  /* 0x000000260cb4723c */ /* 0x040ff000000418ff */
[C---:B------:R-:W-:Y:S08]  /*d300*/  HMMA.16816.F32.BF16 R120, R12.reuse, R40, RZ ;  /* 0x000000280c78723c */ /* 0x040ff000000418ff */
[----:B------:R-:W-:Y:S01]  /*d310*/  HMMA.16816.F32.BF16 R116, R12, R42, RZ ;  /* 0x0000002a0c74723c */ /* 0x000fe200000418ff */
[----:B------:R-:W3:Y:S04]  /*d320*/  SHFL.IDX PT, R14, R2, 0x3, 0x181f ;  /* 0x00781f00020e7f89 */ /* 0x000ee800000e0000 */
[----:B------:R-:W4:Y:S02]  /*d330*/  SHFL.IDX PT, R15, R0, 0x3, 0x181f ;  /* 0x00781f00000f7f89 */ /* 0x000f2400000e0000 */
[----:B------:R-:W-:Y:S01]  /*d340*/  IADD3 R12, P2, R5, R246, RZ ;  /* 0x000000f6050c7210 */ /* 0x000fe20007f5e0ff */
[C---:B-1----:R-:W-:Y:S01]  /*d350*/  HMMA.16816.F32.BF16 R104, R16.reuse, R80, R56 ;  /* 0x000000501068723c */ /* 0x042fe20000041838 */
[----:B------:R-:W1:Y:S03]  /*d360*/  SHFL.IDX PT, R2, R2, 0x6, 0x181f ;  /* 0x00d81f0002027f89 */ /* 0x000e6600000e0000 */
[----:B------:R-:W-:Y:S01]  /*d370*/  IMAD.X R13, R9, 0x1, R245, P2 ;  /* 0x00000001090d7824 */ /* 0x000fe200010e06f5 */
[C---:B------:R-:W-:Y:S01]  /*d380*/  ISETP.LT.OR P2, PT, R68.reuse, 0x11, P0 ;  /* 0x000000114400780c */ /* 0x040fe20000741670 */
[----:B------:R-:W-:Y:S02]  /*d390*/  LDSM.16.M88.4 R8, [R237+0x7100] ;  /* 0x00710000ed08783b */ /* 0x000fe40000000200 */
[----:B--2---:R-:W-:Y:S02]  /*d3a0*/  HMMA.16816.F32.BF16 R44, R16, R32, R72 ;  /* 0x00000020102c723c */ /* 0x004fe40000041848 */
[----:B------:R-:W-:Y:S01]  /*d3b0*/  @!PT LDS RZ, [RZ] ;  /* 0x00000000fffff984 */ /* 0x000fe20000000800 */
[----:B------:R-:W-:Y:S01]  /*d3c0*/  @!PT LDS RZ, [RZ] ;  /* 0x00000000fffff984 */ /* 0x000fe20000000800 */
[----:B------:R-:W-:Y:S01]  /*d3d0*/  @!PT LDS RZ, [RZ] ;  /* 0x00000000fffff984 */ /* 0x000fe20000000800 */
[----:B------:R2:W-:Y:S01]  /*d3e0*/  LDGSTS.E.BYPASS.LTC128B.128 [R248+0x100], [R12.64], !P6 ;  /* 0x001000000cf87fae */ /* 0x0005e2000f101d56 */
[----:B------:R-:W-:-:S03]  /*d3f0*/  ISETP.LT.OR P6, PT, R68, 0x41, P0 ;  /* 0x000000414400780c */ /* 0x000fc600007c1670 */
[----:B------:R5:W1:Y:S02]  /*d400*/  SHFL.IDX PT, R5, R0, 0x6, 0x181f ;  /* 0x00d81f0000057f89 */ /* 0x000a6400000e0000 */
[----:B------:R-:W-:Y:S01]  /*d410*/  HMMA.16816.F32.BF16 R40, R16, R24, R88 ;  /* 0x000000181028723c */ /* 0x000fe20000041858 */
[----:B---3--:R-:W-:Y:S01]  /*d420*/  IADD3 R14, P1, R14, R246, RZ ;  /* 0x000000f60e0e7210 */ /* 0x008fe20007f3e0ff */
[----:B------:R3:W-:Y:S01]  /*d430*/  LDGSTS.E.BYPASS.LTC128B.128 [R248+0x900], [R6.64], !P2 ;  /* 0x0090000006f87fae */ /* 0x0007e2000d101d56 */
[----:B------:R-:W-:-:S03]  /*d440*/  ISETP.LT.OR P2, PT, R68, 0x31, P0 ;  /* 0x000000314400780c */ /* 0x000fc60000741670 */
[----:B----4-:R-:W-:Y:S01]  /*d450*/  IMAD.X R15, R15, 0x1, R245, P1 ;  /* 0x000000010f0f7824 */ /* 0x010fe200008e06f5 */
        /* <DEDUP_REMOVED lines=9> */
[-C--:B---3--:R-:W-:Y:S02]  /*d4f0*/  IADD3 R6, P1, R36, R246.reuse, RZ ;  /* 0x000000f624067210 */ /* 0x088fe40007f3e0ff */
[----:B------:R-:W-:Y:S02]  /*d500*/  IMAD.IADD R233, R139, 0x1, R0 ;  /* 0x000000018be97824 */ /* 0x000fe400078e0200 */
[----:B------:R-:W-:Y:S01]  /*d510*/  IMAD.IADD R232, R0, 0x1, R238 ;  /* 0x0000000100e87824 */ /* 0x000fe200078e02ee */
[----:B------:R-:W-:Y:S01]  /*d520*/  LOP3.LUT R0, R136, R137, RZ, 0xfc, !PT ;  /* 0x0000008988007212 */ /* 0x000fe200078efcff */
[--C-:B------:R-:W-:Y:S01]  /*d530*/  IMAD.X R7, R37, 0x1, R245.reuse, P1 ;  /* 0x0000000125077824 */ /* 0x100fe200008e06f5 */
[----:B--2---:R-:W-:Y:S01]  /*d540*/  IADD3 R12, P1, R22, R246, RZ ;  /* 0x000000f6160c7210 */ /* 0x004fe20007f3e0ff */
[----:B------:R-:W-:Y:S03]  /*d550*/  HMMA.16816.F32.BF16 R36, R16, R86, R112 ;  /* 0x000000561024723c */ /* 0x000fe60000041870 */
[----:B------:R1:W-:Y:S01]  /*d560*/  LDGSTS.E.BYPASS.LTC128B.128 [R248+0x2100], [R6.64], !P6 ;  /* 0x0210000006f87fae */ /* 0x0003e2000f101d56 */
[----:B------:R-:W-:Y:S01]  /*d570*/  IMAD.X R13, R23, 0x1, R245, P1 ;  /* 0x00000001170d7824 */ /* 0x000fe200008e06f5 */
[----:B------:R-:W-:-:S02]  /*d580*/  ISETP.LT.OR P1, PT, R68, 0x61, P0 ;  /* 0x000000614400780c */ /* 0x000fc40000721670 */
[----:B------:R-:W-:Y:S01]  /*d590*/  PLOP3.LUT P6, PT, PT, PT, UP0, 0x80, 0x0 ;  /* 0x000000000000781c */ /* 0x000fe20003fcf008 */
[C---:B------:R-:W-:Y:S01]  /*d5a0*/  HMMA.16816.F32.BF16 R92, R16.reuse, R28, R92 ;  /* 0x0000001c105c723c */ /* 0x040fe2000004185c */
[----:B------:R2:W-:Y:S07]  /*d5b0*/  LDGSTS.E.BYPASS.LTC128B.128 [R248+0x2900], [R12.64], !P4 ;  /* 0x029000000cf87fae */ /* 0x0005ee000e101d56 */
[C---:B------:R-:W-:Y:S08]  /*d5c0*/  HMMA.16816.F32.BF16 R124, R16.reuse, R82, R124 ;  /* 0x00000052107c723c */ /* 0x040ff0000004187c */
[----:B------:R-:W-:Y:S01]  /*d5d0*/  HMMA.16816.F32.BF16 R216, R16, R78, R128 ;  /* 0x0000004e10d8723c */ /* 0x000fe20000041880 */
[----:B-1----:R-:W-:-:S07]  /*d5e0*/  IADD3 R6, P0, R2, R246, RZ ;  /* 0x000000f602067210 */ /* 0x002fce0007f1e0ff */
[----:B------:R-:W-:Y:S01]  /*d5f0*/  HMMA.16816.F32.BF16 R200, R16, R50, R132 ;  /* 0x0000003210c8723c */ /* 0x000fe20000041884 */
[----:B------:R-:W-:-:S05]  /*d600*/  IMAD.X R7, R5, 0x1, R245, P0 ;  /* 0x0000000105077824 */ /* 0x000fca00000e06f5 */
[----:B------:R1:W-:Y:S02]  /*d610*/  LDGSTS.E.BYPASS.LTC128B.128 [R248+0x3100], [R6.64], !P1 ;  /* 0x0310000006f87fae */ /* 0x0003e4000c901d56 */
[C---:B------:R-:W-:Y:S02]  /*d620*/  HMMA.16816.F32.BF16 R112, R16.reuse, R34, R156 ;  /* 0x000000221070723c */ /* 0x040fe4000004189c */
[----:B----4-:R-:W-:Y:S04]  /*d630*/  LDSM.16.M88.4 R20, [R235+0x9100] ;  /* 0x00910000eb14783b */ /* 0x010fe80000000200 */
[----:B------:R-:W3:Y:S02]  /*d640*/  LDSM.16.M88.4 R72, [R233+0x3900] ;  /* 0x00390000e948783b */ /* 0x000ee40000000200 */
[C---:B------:R-:W-:Y:S02]  /*d650*/  HMMA.16816.F32.BF16 R196, R16.reuse, R30, R160 ;  /* 0x0000001e10c4723c */ /* 0x040fe400000418a0 */
[----:B------:R-:W4:Y:S04]  /*d660*/  LDSM.16.M88.4 R56, [R233+0x5900] ;  /* 0x00590000e938783b */ /* 0x000f280000000200 */
[----:B------:R-:W5:Y:S02]  /*d670*/  LDSM.16.M88.4 R88, [R233+0x6900] ;  /* 0x00690000e958783b */ /* 0x000f640000000200 */
[----:B------:R-:W-:Y:S02]  /*d680*/  HMMA.16816.F32.BF16 R176, R16, R26, R176 ;  /* 0x0000001a10b0723c */ /* 0x000fe400000418b0 */
[----:B------:R-:W1:Y:S04]  /*d690*/  LDSM.16.M88.4 R60, [R233+0x5100] ;  /* 0x00510000e93c783b */ /* 0x000e680000000200 */
        /* <DEDUP_REMOVED lines=26> */
[----:B------:R-:W2:Y:S07]  /*d840*/  LDSM.16.M88.4 R36, [R232+0x1800] ;  /* 0x00180000e824783b */ /* 0x000eae0000000200 */
[C---:B----4-:R-:W-:Y:S01]  /*d850*/  HMMA.16816.F32.BF16 R144, R20.reuse, R56, R44 ;  /* 0x000000381490723c */ /* 0x050fe2000004182c */
[----:B------:R-:W3:Y:S07]  /*d860*/  LDSM.16.M88.4 R44, [R232+0x800] ;  /* 0x00080000e82c783b */ /* 0x000eee0000000200 */
[----:B-----5:R-:W-:Y:S01]  /*d870*/  HMMA.16816.F32.BF16 R132, R20, R88, R40 ;  /* 0x000000581484723c */ /* 0x020fe20000041828 */
[----:B------:R-:W4:Y:S01]  /*d880*/  LDSM.16.M88.4 R40, [R232+0x1000] ;  /* 0x00100000e828783b */ /* 0x000f220000000200 */
[----:B------:R-:W-:-:S06]  /*d890*/  DEPBAR.LE SB0, 0x0 ;  /* 0x000080000000791a */ /* 0x000fcc0000000000 */
[C---:B-1----:R-:W-:Y:S08]  /*d8a0*/  HMMA.16816.F32.BF16 R148, R20.reuse, R60, R96 ;  /* 0x0000003c1494723c */ /* 0x042ff00000041860 */
[C---:B------:R-:W-:Y:S08]  /*d8b0*/  HMMA.16816.F32.BF16 R156, R20.reuse, R64, R100 ;  /* 0x00000040149c723c */ /* 0x040ff00000041864 */
[----:B------:R-:W-:Y:S08]  /*d8c0*/  HMMA.16816.F32.BF16 R140, R20, R52, R92 ;  /* 0x00000034148c723c */ /* 0x000ff0000004185c */
        /* <DEDUP_REMOVED lines=22> */
[C---:B--2---:R-:W-:Y:S08]  /*da30*/  HMMA.16816.F32.BF16 R164, R8.reuse, R36, R148 ;  /* 0x0000002408a4723c */ /* 0x044ff00000041894 */
[C---:B------:R-:W-:Y:S08]  /*da40*/  HMMA.16816.F32.BF16 R168, R8.reuse, R48, R168 ;  /* 0x0000003008a8723c */ /* 0x040ff000000418a8 */
[C---:B------:R-:W-:Y:S08]  /*da50*/  HMMA.16816.F32.BF16 R128, R8.reuse, R50, R128 ;  /* 0x000000320880723c */ /* 0x040ff00000041880 */
[----:B------:R-:W-:Y:S08]  /*da60*/  HMMA.16816.F32.BF16 R148, R8, R38, R116 ;  /* 0x000000260894723c */ /* 0x000ff00000041874 */
[C---:B------:R-:W-:Y:S08]  /*da70*/  HMMA.16816.F32.BF16 R100, R12.reuse, R48, R100 ;  /* 0x000000300c64723c */ /* 0x040ff00000041864 */
[C---:B------:R-:W-:Y:S08]  /*da80*/  HMMA.16816.F32.BF16 R96, R12.reuse, R50, R96 ;  /* 0x000000320c60723c */ /* 0x040ff00000041860 */
[C---:B------:R-:W-:Y:S08]  /*da90*/  HMMA.16816.F32.BF16 R72, R12.reuse, R36, R72 ;  /* 0x000000240c48723c */ /* 0x040ff00000041848 */
[----:B------:R-:W-:Y:S08]  /*daa0*/  HMMA.16816.F32.BF16 R68, R12, R38, R68 ;  /* 0x000000260c44723c */ /* 0x000ff00000041844 */
[C---:B---3--:R-:W-:Y:S08]  /*dab0*/  HMMA.16816.F32.BF16 R160, R8.reuse, R44, R160 ;  /* 0x0000002c08a0723c */ /* 0x048ff000000418a0 */
[C---:B------:R-:W-:Y:S08]  /*dac0*/  HMMA.16816.F32.BF16 R124, R8.reuse, R46, R124 ;  /* 0x0000002e087c723c */ /* 0x040ff0000004187c */
[C---:B------:R-:W-:Y:S08]  /*dad0*/  HMMA.16816.F32.BF16 R172, R8.reuse, R24, R132 ;  /* 0x0000001808ac723c */ /* 0x040ff00000041884 */
[----:B------:R-:W-:Y:S08]  /*dae0*/  HMMA.16816.F32.BF16 R104, R8, R26, R104 ;  /* 0x0000001a0868723c */ /* 0x000ff00000041868 */
[C---:B------:R-:W-:Y:S08]  /*daf0*/  HMMA.16816.F32.BF16 R92, R12.reuse, R44, R92 ;  /* 0x0000002c0c5c723c */ /* 0x040ff0000004185c */
[C---:B------:R-:W-:Y:S08]  /*db00*/  HMMA.16816.F32.BF16 R48, R12.reuse, R46, R84 ;  /* 0x0000002e0c30723c */ /* 0x040ff00000041854 */
[----:B------:R-:W-:Y:S07]  /*db10*/  HMMA.16816.F32.BF16 R36, R12, R24, R20 ;  /* 0x000000180c24723c */ /* 0x000fee0000041814 */
[----:B------:R-:W-:Y:S01]  /*db20*/  P2R R20, PR, RZ, 0x40 ;  /* 0x00000040ff147803 */ /* 0x000fe20000000000 */
[C---:B----4-:R-:W-:Y:S08]  /*db30*/  HMMA.16816.F32.BF16 R156, R8.reuse, R40, R156 ;  /* 0x00000028089c723c */ /* 0x050ff0000004189c */
        /* <DEDUP_REMOVED lines=77> */
.L_x_930:
[----:B------:R-:W-:Y:S01]  /*e010*/  LOP3.LUT R2, R138, 0xffffffe0, RZ, 0xc0, !PT ;  /* 0xffffffe08a027812 */ /* 0x000fe200078ec0ff */
[----:B-1----:R-:W-:Y:S01]  /*e020*/  IMAD.MOV.U32 R6, RZ, RZ, -0x2 ;  /* 0xfffffffeff067424 */ /* 0x002fe200078e00ff */
[----:B------:R-:W-:Y:S01]  /*e030*/  STL [R1+0x34], R241 ;  /* 0x000034f101007387 */ /* 0x000fe20000100800 */
[----:B------:R-:W-:Y:S02]  /*e040*/  SHF.L.U32 R228, R0, 0x1, RZ ;  /* 0x0000000100e47819 */ /* 0x000fe400000006ff */
[----:B------:R-:W-:Y:S01]  /*e050*/  IMAD.IADD R2, R247, 0x1, -R2 ;  /* 0x00000001f7027824 */ /* 0x000fe200078e0a02 */
[----:B------:R-:W-:Y:S02]  /*e060*/  STL [R1+0x30], R240 ;  /* 0x000030f001007387 */ /* 0x000fe40000100800 */
[----:B------:R-:W-:-:S02]  /*e070*/  IMAD R229, R4, 0x2, R228 ;  /* 0x0000000204e57824 */ /* 0x000fc400078e02e4 */
[----:B------:R-:W-:Y:S01]  /*e080*/  SHF.R.S32.HI R5, RZ, 0x1f, R2 ;  /* 0x0000001fff057819 */ /* 0x000fe20000011402 */
[----:B------:R-:W-:Y:S01]  /*e090*/  STL [R1+0x2c], R239 ;  /* 0x00002cef01007387 */ /* 0x000fe20000100800 */
[----:B------:R-:W-:Y:S02]  /*e0a0*/  IMAD R231, R3, 0x2, R228 ;  /* 0x0000000203e77824 */ /* 0x000fe400078e02e4 */
[----:B------:R-:W-:Y:S01]  /*e0b0*/  LEA.HI R5, R5, R2, RZ, 0x2 ;  /* 0x0000000205057211 */ /* 0x000fe200078f10ff */
[----:B------:R1:W-:Y:S01]  /*e0c0*/  STL [R1+0x28], R238 ;  /* 0x000028ee01007387 */ /* 0x0003e20000100800 */
[----:B------:R-:W-:Y:S02]  /*e0d0*/  IMAD R230, R3, 0x2, R229 ;  /* 0x0000000203e67824 */ /* 0x000fe400078e02e5 */
[----:B------:R-:W-:Y:S01]  /*e0e0*/  LOP3.LUT R5, R5, 0x7ffffffc, RZ, 0xc0, !PT ;  /* 0x7ffffffc05057812 */ /* 0x000fe200078ec0ff */
[----:B------:R-:W-:Y:S04]  /*e0f0*/  STL [R1+0x24], R237 ;  /* 0x000024ed01007387 */ /* 0x000fe80000100800 */
[----:B------:R-:W-:Y:S01]  /*e100*/  IMAD.IADD R2, R2, 0x1, -R5 ;  /* 0x0000000102027824 */ /* 0x000fe200078e0a05 */
[----:B------:R-:W-:Y:S03]  /*e110*/  STL [R1+0x20], R236 ;  /* 0x000020ec01007387 */ /* 0x000fe60000100800 */
[----:B------:R-:W-:Y:S01]  /*e120*/  IMAD R2, R2, R6, UR11 ;  /* 0x0000000b02027e24 */ /* 0x000fe2000f8e0206 */
[----:B------:R-:W-:Y:S04]  /*e130*/  STL [R1+0x1c], R235 ;  /* 0x00001ceb01007387 */ /* 0x000fe80000100800 */
[C---:B------:R-:W-:Y:S01]  /*e140*/  ISETP.GT.AND P0, PT, R2.reuse, RZ, PT ;  /* 0x000000ff0200720c */ /* 0x040fe20003f04270 */
[----:B------:R-:W-:Y:S01]  /*e150*/  STL [R1+0x18], R234 ;  /* 0x000018ea01007387 */ /* 0x000fe20000100800 */
[----:B------:R-:W-:-:S02]  /*e160*/  ISETP.GT.AND P1, PT, R2, 0x1, PT ;  /* 0x000000010200780c */ /* 0x000fc40003f24270 */
[----:B------:R-:W-:Y:S01]  /*e170*/  ISETP.GT.AND P2, PT, R2, 0x8, PT ;  /* 0x000000080200780c */ /* 0x000fe20003f44270 */
[----:B------:R-:W-:Y:S01]  /*e180*/  STL [R1+0x14], R233 ;  /* 0x000014e901007387 */ /* 0x000fe20000100800 */
[----:B------:R-:W-:Y:S02]  /*e190*/  FSEL R10, R100, -INF , P0 ;  /* 0xff800000640a7808 */ /* 0x000fe40000000000 */
[----:B------:R-:W-:Y:S01]  /*e1a0*/  FSEL R29, R101, -INF , P1 ;  /* 0xff800000651d7808 */ /* 0x000fe20000800000 */
[----:B------:R2:W-:Y:S01]  /*e1b0*/  STL [R1+0x10], R232 ;  /* 0x000010e801007387 */ /* 0x0005e20000100800 */
[----:B------:R-:W-:Y:S02]  /*e1c0*/  FSEL R16, R170, -INF , P0 ;  /* 0xff800000aa107808 */ /* 0x000fe40000000000 */
[----:B------:R-:W-:Y:S01]  /*e1d0*/  FSEL R12, R168, -INF , P0 ;  /* 0xff800000a80c7808 */ /* 0x000fe20000000000 */
[----:B------:R-:W-:Y:S01]  /*e1e0*/  STL [R1+0xc], R139 ;  /* 0x00000c8b01007387 */ /* 0x000fe20000100800 */
[----:B------:R-:W-:-:S02]  /*e1f0*/  FSEL R32, R102, -INF , P0 ;  /* 0xff80000066207808 */ /* 0x000fc40000000000 */
[----:B------:R-:W-:Y:S01]  /*e200*/  FSEL R13, R169, -INF , P1 ;  /* 0xff800000a90d7808 */ /* 0x000fe20000800000 */
[----:B------:R-:W0:Y:S01]  /*e210*/  LDGDEPBAR ;  /* 0x00000000000079af */ /* 0x000e220000000000 */
[----:B------:R-:W-:Y:S02]  /*e220*/  ISETP.GT.AND P0, PT, R2, 0x9, PT ;  /* 0x000000090200780c */ /* 0x000fe40003f04270 */
[----:B------:R-:W-:Y:S02]  /*e230*/  FSEL R30, R96, -INF , P2 ;  /* 0xff800000601e7808 */ /* 0x000fe40001000000 */
[----:B------:R-:W-:Y:S02]  /*e240*/  FMNMX.FTZ R5, R10, R29, !PT ;  /* 0x0000001d0a057209 */ /* 0x000fe40007810000 */
[----:B------:R-:W-:Y:S02]  /*e250*/  FSEL R17, R171, -INF , P1 ;  /* 0xff800000ab117808 */ /* 0x000fe40000800000 */
[----:B------:R-:W-:-:S02]  /*e260*/  FSEL R33, R103, -INF , P1 ;  /* 0xff80000067217808 */ /* 0x000fc40000800000 */
[----:B------:R-:W-:Y:S02]  /*e270*/  FSEL R14, R128, -INF , P2 ;  /* 0xff800000800e7808 */ /* 0x000fe40001000000 */
[----:B------:R-:W-:Y:S02]  /*e280*/  ISETP.GT.AND P1, PT, R2, 0x10, PT ;  /* 0x000000100200780c */ /* 0x000fe40003f24270 */
[----:B------:R-:W-:Y:S02]  /*e290*/  FSEL R31, R97, -INF , P0 ;  /* 0xff800000611f7808 */ /* 0x000fe40000000000 */
[----:B------:R-:W-:Y:S02]  /*e2a0*/  FMNMX.FTZ R6, R12, R13, !PT ;  /* 0x0000000d0c067209 */ /* 0x000fe40007810000 */
[----:B------:R-:W-:Y:S02]  /*e2b0*/  FMNMX.FTZ R5, R30, R5, !PT ;  /* 0x000000051e057209 */ /* 0x000fe40007810000 */
[----:B------:R-:W-:-:S02]  /*e2c0*/  FSEL R18, R130, -INF , P2 ;  /* 0xff80000082127808 */ /* 0x000fc40001000000 */
[----:B------:R-:W-:Y:S02]  /*e2d0*/  FSEL R34, R98, -INF , P2 ;  /* 0xff80000062227808 */ /* 0x000fe40001000000 */
[----:B------:R-:W-:Y:S02]  /*e2e0*/  FSEL R15, R129, -INF , P0 ;  /* 0xff800000810f7808 */ /* 0x000fe40000000000 */
[----:B------:R-:W-:Y:S02]  /*e2f0*/  ISETP.GT.AND P2, PT, R2, 0x11, PT ;  /* 0x000000110200780c */ /* 0x000fe40003f44270 */
        /* <DEDUP_REMOVED lines=12> */
[----:B------:R-:W-:Y:S02]  /*e3c0*/  ISETP.GT.AND P1, PT, R2, 0x19, PT ;  /* 0x000000190200780c */ /* 0x000fe40003f24270 */
[----:B------:R-:W-:Y:S02]  /*e3d0*/  FSEL R87, R126, -INF , P0 ;  /* 0xff8000007e577808 */ /* 0x000fe40000000000 */
[----:B------:R-:W-:-:S02]  /*e3e0*/  FSEL R80, R124, -INF , P0 ;  /* 0xff8000007c507808 */ /* 0x000fc40000000000 */
[----:B------:R-:W-:Y:S02]  /*e3f0*/  FSEL R117, R50, -INF , P0 ;  /* 0xff80000032757808 */ /* 0x000fe40000000000 */
[----:B------:R-:W-:Y:S02]  /*e400*/  FSEL R91, R48, -INF , P0 ;  /* 0xff800000305b7808 */ /* 0x000fe40000000000 */
[----:B------:R-:W-:Y:S02]  /*e410*/  FSEL R41, R161, -INF , P2 ;  /* 0xff800000a1297808 */ /* 0x000fe40001000000 */
[----:B------:R-:W-:Y:S02]  /*e420*/  ISETP.GT.AND P0, PT, R2, 0x21, PT ;  /* 0x000000210200780c */ /* 0x000fe40003f04270 */
        /* <DEDUP_REMOVED lines=11> */
[----:B------:R-:W-:Y:S02]  /*e4e0*/  ISETP.GT.AND P1, PT, R2, 0x28, PT ;  /* 0x000000280200780c */ /* 0x000fe40003f24270 */
[----:B------:R-:W-:Y:S02]  /*e4f0*/  FSEL R133, R47, -INF , P0 ;  /* 0xff8000002f857808 */ /* 0x000fe40000000000 */
[----:B------:R-:W-:-:S02]  /*e500*/  FSEL R129, R45, -INF , P0 ;  /* 0xff8000002d817808 */ /* 0x000fc40000000000 */
[----:B------:R-:W-:Y:S02]  /*e510*/  FMNMX.FTZ R6, R41, R6, !PT ;  /* 0x0000000629067209 */ /* 0x000fe40007810000 */
[----:B------:R-:W-:Y:S02]  /*e520*/  FMNMX.FTZ R5, R91, R5, !PT ;  /* 0x000000055b057209 */ /* 0x000fe40007810000 */
        /* <DEDUP_REMOVED lines=8> */
[----:B------:R-:W-:Y:S02]  /*e5b0*/  FSEL R159, R74, -INF , P0 ;  /* 0xff8000004a9f7808 */ /* 0x000fe40000000000 */
[----:B------:R-:W-:-:S02]  /*e5c0*/  FSEL R131, R72, -INF , P0 ;  /* 0xff80000048837808 */ /* 0x000fc40000000000 */
[----:B------:R-:W-:Y:S02]  /*e5d0*/  ISETP.GT.AND P0, PT, R2, 0x40, PT ;  /* 0x000000400200780c */ /* 0x000fe40003f04270 */
[----:B------:R-:W-:Y:S02]  /*e5e0*/  FMNMX.FTZ R6, R84, R6, !PT ;  /* 0x0000000654067209 */ /* 0x000fe40007810000 */
        /* <DEDUP_REMOVED lines=29> */
[C---:B------:R-:W-:Y:S02]  /*e7c0*/  ISETP.GT.AND P1, PT, R2.reuse, 0x50, PT ;  /* 0x000000500200780c */ /* 0x040fe40003f24270 */
[----:B------:R-:W-:Y:S02]  /*e7d0*/  ISETP.GT.AND P0, PT, R2, 0x59, PT ;  /* 0x000000590200780c */ /* 0x000fe40003f04270 */
[----:B------:R-:W-:Y:S02]  /*e7e0*/  FMNMX.FTZ R7, R28, R7, !PT ;  /* 0x000000071c077209 */ /* 0x000fe40007810000 */
        /* <DEDUP_REMOVED lines=40> */
[----:B--2---:R-:W-:Y:S02]  /*ea70*/  FSEL R232, R38, -INF , P0 ;  /* 0xff80000026e87808 */ /* 0x004fe40000000000 */
[----:B------:R-:W-:Y:S02]  /*ea80*/  FSEL R234, R36, -INF , P0 ;  /* 0xff80000024ea7808 */ /* 0x000fe40000000000 */
[----:B------:R-:W-:Y:S02]  /*ea90*/  FMNMX.FTZ R7, R86, R7, !PT ;  /* 0x0000000756077209 */ /* 0x000fe40007810000 */
[----:B------:R-:W-:-:S02]  /*eaa0*/  ISETP.GT.AND P4, PT, R2, 0x48, PT ;  /* 0x000000480200780c */ /* 0x000fc40003f84270 */
[C---:B------:R-:W-:Y:S02]  /*eab0*/  ISETP.GT.AND P2, PT, R2.reuse, 0x61, PT ;  /* 0x000000610200780c */ /* 0x040fe40003f44270 */
[C---:B------:R-:W-:Y:S02]  /*eac0*/  ISETP.GT.AND P1, PT, R2.reuse, 0x68, PT ;  /* 0x000000680200780c */ /* 0x040fe40003f24270 */
[----:B------:R-:W-:Y:S02]  /*ead0*/  ISETP.GT.AND P0, PT, R2, 0x69, PT ;  /* 0x000000690200780c */ /* 0x000fe40003f04270 */
        /* <DEDUP_REMOVED lines=13> */
[----:B------:R-:W-:Y:S02]  /*ebb0*/  FSEL R180, R145, -INF , P6 ;  /* 0xff80000091b47808 */ /* 0x000fe40003000000 */
[----:B------:R-:W-:-:S02]  /*ebc0*/  FSEL R145, R60, -INF , P4 ;  /* 0xff8000003c917808 */ /* 0x000fc40002000000 */
        /* <DEDUP_REMOVED lines=27> */
[----:B------:R-:W-:Y:S02]  /*ed80*/  FSEL R192, R37, -INF , P2 ;  /* 0xff80000025c07808 */ /* 0x000fe40001000000 */
[----:B------:R-:W-:Y:S02]  /*ed90*/  FMNMX.FTZ R2, R210, R2, !PT ;  /* 0x00000002d2027209 */ /* 0x000fe40007810000 */
[----:B------:R-:W-:-:S02]  /*eda0*/  FMNMX.FTZ R5, R234, R5, !PT ;  /* 0x00000005ea057209 */ /* 0x000fc40007810000 */
[----:B------:R-:W-:Y:S02]  /*edb0*/  FSEL R183, R114, -INF , P4 ;  /* 0xff80000072b77808 */ /* 0x000fe40002000000 */
        /* <DEDUP_REMOVED lines=35> */
[----:B------:R-:W-:Y:S02]  /*eff0*/  FMNMX.FTZ R6, R173, R6, !PT ;  /* 0x00000006ad067209 */ /* 0x000fe40007810000 */
[----:B------:R-:W-:-:S02]  /*f000*/  FMNMX.FTZ R7, R169, R7, !PT ;  /* 0x00000007a9077209 */ /* 0x000fc40007810000 */
[----:B-1----:R-:W-:Y:S02]  /*f010*/  FMNMX.FTZ R5, R5, R9, !PT ;  /* 0x0000000905057209 */ /* 0x002fe40007810000 */
[----:B------:R-:W-:Y:S02]  /*f020*/  FMNMX.FTZ R6, R172, R6, !PT ;  /* 0x00000006ac067209 */ /* 0x000fe40007810000 */
[----:B------:R-:W-:Y:S01]  /*f030*/  FSEL R186, R67, -INF , P6 ;  /* 0xff80000043ba7808 */ /* 0x000fe20003000000 */
[----:B------:R-:W1:Y:S01]  /*f040*/  SHFL.BFLY PT, R137, R5, 0x1, 0x1f ;  /* 0x0c201f0005897f89 */ /* 0x000e6200000e0000 */
[----:B------:R-:W-:Y:S02]  /*f050*/  FMNMX.FTZ R7, R187, R7, !PT ;  /* 0x00000007bb077209 */ /* 0x000fe40007810000 */
[----:B--2---:R-:W-:Y:S01]  /*f060*/  FMNMX.FTZ R2, R2, R8, !PT ;  /* 0x0000000802027209 */ /* 0x004fe20007810000 */
[----:B------:R-:W2:Y:S01]  /*f070*/  SHFL.BFLY PT, R9, R6, 0x2, 0x1f ;  /* 0x0c401f0006097f89 */ /* 0x000ea200000e0000 */
[----:B------:R-:W-:-:S02]  /*f080*/  FSEL R201, R62, -INF , P4 ;  /* 0xff8000003ec97808 */ /* 0x000fc40002000000 */
[----:B------:R-:W-:Y:S01]  /*f090*/  FMNMX.FTZ R7, R186, R7, !PT ;  /* 0x00000007ba077209 */ /* 0x000fe20007810000 */
[----:B------:R-:W3:Y:S01]  /*f0a0*/  SHFL.BFLY PT, R135, R2, 0x1, 0x1f ;  /* 0x0c201f0002877f89 */ /* 0x000ee200000e0000 */
[----:B------:R-:W-:Y:S02]  /*f0b0*/  FSEL R203, R39, -INF , P2 ;  /* 0xff80000027cb7808 */ /* 0x000fe40001000000 */
[----:B------:R-:W-:Y:S01]  /*f0c0*/  FMNMX.FTZ R7, R201, R7, !PT ;  /* 0x00000007c9077209 */ /* 0x000fe20007810000 */
[----:B------:R-:W-:Y:S01]  /*f0d0*/  LDSM.16.MT88.4 R36, [R230+0x100] ;  /* 0x00010000e624783b */ /* 0x000fe20000004200 */
[----:B------:R-:W-:Y:S02]  /*f0e0*/  FSEL R161, R26, -INF , P1 ;  /* 0xff8000001aa17808 */ /* 0x000fe40000800000 */
[----:B------:R-:W-:Y:S02]  /*f0f0*/  FMNMX.FTZ R7, R202, R7, !PT ;  /* 0x00000007ca077209 */ /* 0x000fe40007810000 */
[----:B------:R-:W-:-:S02]  /*f100*/  FSEL R237, R27, -INF , P0 ;  /* 0xff8000001bed7808 */ /* 0x000fc40000000000 */
[----:B------:R-:W-:Y:S01]  /*f110*/  FMNMX.FTZ R7, R252, R7, !PT ;  /* 0x00000007fc077209 */ /* 0x000fe20007810000 */
[----:B------:R-:W-:Y:S01]  /*f120*/  LDSM.16.MT88.4 R24, [R229+0x100] ;  /* 0x00010000e518783b */ /* 0x000fe20000004200 */
[----:B------:R-:W-:Y:S02]  /*f130*/  ISETP.NE.AND P6, PT, R20, RZ, PT ;  /* 0x000000ff1400720c */ /* 0x000fe40003fc5270 */
[----:B------:R-:W-:Y:S01]  /*f140*/  FMNMX.FTZ R7, R191, R7, !PT ;  /* 0x00000007bf077209 */ /* 0x000fe20007810000 */
[----:B------:R-:W-:Y:S01]  /*f150*/  LDSM.16.MT88.4 R20, [R228+0x100] ;  /* 0x00010000e414783b */ /* 0x000fe20000004200 */
[----:B-1----:R-:W-:Y:S02]  /*f160*/  FMNMX.FTZ R137, R5, R137, !PT ;  /* 0x0000008905897209 */ /* 0x002fe40007810000 */
[----:B------:R-:W-:Y:S02]  /*f170*/  FMNMX.FTZ R7, R190, R7, !PT ;  /* 0x00000007be077209 */ /* 0x000fe40007810000 */
[----:B--2---:R-:W-:-:S02]  /*f180*/  FMNMX.FTZ R9, R6, R9, !PT ;  /* 0x0000000906097209 */ /* 0x004fc40007810000 */
[----:B------:R-:W-:Y:S01]  /*f190*/  FMNMX.FTZ R5, R193, R7, !PT ;  /* 0x00000007c1057209 */ /* 0x000fe20007810000 */
[C---:B------:R-:W-:Y:S01]  /*f1a0*/  FMUL.FTZ R7, R137.reuse, c[0x0][0x2d0] ;  /* 0x0000b40089077a20 */ /* 0x040fe20000410000 */
[----:B---3--:R-:W-:Y:S01]  /*f1b0*/  FMNMX.FTZ R135, R2, R135, !PT ;  /* 0x0000008702877209 */ /* 0x008fe20007810000 */
[----:B------:R-:W-:Y:S01]  /*f1c0*/  SHFL.BFLY PT, R11, R9, 0x1, 0x1f ;  /* 0x0c201f00090b7f89 */ /* 0x000fe200000e0000 */
[----:B------:R-:W-:Y:S02]  /*f1d0*/  FMNMX.FTZ R2, R232, R5, !PT ;  /* 0x00000005e8027209 */ /* 0x000fe40007810000 */
[----:B------:R-:W-:Y:S01]  /*f1e0*/  FSETP.NEU.FTZ.AND P2, PT, R137, -INF , PT ;  /* 0xff8000008900780b */ /* 0x000fe20003f5d000 */
[----:B------:R-:W-:Y:S01]  /*f1f0*/  FMUL.FTZ R6, R135, c[0x0][0x2d0] ;  /* 0x0000b40087067a20 */ /* 0x000fe20000410000 */
[----:B------:R-:W-:Y:S02]  /*f200*/  FMNMX.FTZ R2, R203, R2, !PT ;  /* 0x00000002cb027209 */ /* 0x000fe40007810000 */
[----:B------:R-:W-:-:S02]  /*f210*/  FSEL R7, R7, RZ, P2 ;  /* 0x000000ff07077208 */ /* 0x000fc40001000000 */
[----:B------:R-:W-:Y:S02]  /*f220*/  FMNMX.FTZ R8, R161, R2, !PT ;  /* 0x00000002a1087209 */ /* 0x000fe40007810000 */
[----:B------:R-:W-:Y:S01]  /*f230*/  FSETP.NEU.FTZ.AND P1, PT, R135, -INF , PT ;  /* 0xff8000008700780b */ /* 0x000fe20003f3d000 */
[----:B------:R-:W-:Y:S01]  /*f240*/  FFMA.FTZ R2, R10, c[0x0][0x2d0], -R7 ;  /* 0x0000b4000a027a23 */ /* 0x000fe20000010807 */
[----:B------:R-:W-:Y:S02]  /*f250*/  FMNMX.FTZ R8, R237, R8, !PT ;  /* 0x00000008ed087209 */ /* 0x000fe40007810000 */
[----:B------:R-:W-:Y:S01]  /*f260*/  FSEL R6, R6, RZ, P1 ;  /* 0x000000ff06067208 */ /* 0x000fe20000800000 */
[----:B------:R1:W-:Y:S02]  /*f270*/  MUFU.EX2 R165, R2 ;  /* 0x0000000200a57308 */ /* 0x0003e40000000800 */
[----:B------:R-:W2:Y:S02]  /*f280*/  SHFL.BFLY PT, R10, R8, 0x2, 0x1f ;  /* 0x0c401f00080a7f89 */ /* 0x000ea400000e0000 */
[----:B------:R-:W-:-:S04]  /*f290*/  FFMA.FTZ R5, R13, c[0x0][0x2d0], -R6 ;  /* 0x0000b4000d057a23 */ /* 0x000fc80000010806 */
        /* <DEDUP_REMOVED lines=61> */
[----:B-1----:R-:W-:-:S04]  /*f670*/  FFMA.FTZ R3, R41, c[0x0][0x2d0], -R6 ;  /* 0x0000b40029037a23 */ /* 0x002fc80000010806 */
[----:B------:R1:W2:Y:S03]  /*f680*/  MUFU.EX2 R196, R3 ;  /* 0x0000000300c47308 */ /* 0x0002a60000000800 */
[----:B------:R-:W-:Y:S01]  /*f690*/  HMMA.16816.F32.BF16 R104, R12, R18, RZ ;  /* 0x000000120c68723c */ /* 0x000fe200000418ff */
[----:B------:R-:W-:Y:S07]  /*f6a0*/  LDSM.16.MT88.4 R16, [R229+0x900] ;  /* 0x00090000e510783b */ /* 0x000fee0000004200 */
[----:B------:R-:W-:Y:S01]  /*f6b0*/  HMMA.16816.F32.BF16 R40, R8, R38, RZ ;  /* 0x000000260828723c */ /* 0x000fe200000418ff */
[----:B-1----:R-:W-:-:S07]  /*f6c0*/  FFMA.FTZ R3, R80, c[0x0][0x2d0], -R6 ;  /* 0x0000b40050037a23 */ /* 0x002fce0000010806 */
[C---:B------:R-:W-:Y:S01]  /*f6d0*/  HMMA.16816.F32.BF16 R72, R12.reuse, R24, RZ ;  /* 0x000000180c48723c */ /* 0x040fe200000418ff */
[----:B--2---:R-:W-:Y:S01]  /*f6e0*/  F2FP.BF16.PACK_AB R8, R196, R179 ;  /* 0x000000b3c408723e */ /* 0x004fe200000010ff */
[----:B------:R1:W-:Y:S06]  /*f6f0*/  MUFU.EX2 R236, R3 ;  /* 0x0000000300ec7308 */ /* 0x0003ec0000000800 */
[C---:B------:R-:W-:Y:S01]  /*f700*/  HMMA.16816.F32.BF16 R80, R12.reuse, R20, RZ ;  /* 0x000000140c50723c */ /* 0x040fe200000418ff */
[----:B------:R-:W2:Y:S07]  /*f710*/  LDSM.16.MT88.4 R20, [R228+0x900] ;  /* 0x00090000e414783b */ /* 0x000eae0000004200 */
[----:B------:R-:W-:Y:S01]  /*f720*/  HMMA.16816.F32.BF16 R112, R12, R26, RZ ;  /* 0x0000001a0c70723c */ /* 0x000fe200000418ff */
[----:B-1----:R-:W-:-:S04]  /*f730*/  FFMA.FTZ R3, R84, c[0x0][0x2d0], -R6 ;  /* 0x0000b40054037a23 */ /* 0x002fc80000010806 */
[----:B------:R1:W3:Y:S03]  /*f740*/  MUFU.EX2 R188, R3 ;  /* 0x0000000300bc7308 */ /* 0x0002e60000000800 */
[C---:B------:R-:W-:Y:S08]  /*f750*/  HMMA.16816.F32.BF16 R24, R12.reuse, R36, RZ ;  /* 0x000000240c18723c */ /* 0x040ff000000418ff */
[----:B------:R-:W-:Y:S01]  /*f760*/  HMMA.16816.F32.BF16 R100, R12, R38, RZ ;  /* 0x000000260c64723c */ /* 0x000fe200000418ff */
[----:B------:R-:W-:Y:S01]  /*f770*/  LDSM.16.MT88.4 R12, [R228+0x1100] ;  /* 0x00110000e40c783b */ /* 0x000fe20000004200 */
[----:B-1----:R-:W-:Y:S01]  /*f780*/  FFMA.FTZ R3, R85, c[0x0][0x2d0], -R5 ;  /* 0x0000b40055037a23 */ /* 0x002fe20000010805 */
[----:B---3--:R-:W-:-:S03]  /*f790*/  F2FP.BF16.PACK_AB R10, R188, R236 ;  /* 0x000000ecbc0a723e */ /* 0x008fc600000010ff */
        /* <DEDUP_REMOVED lines=23> */
[----:B------:R1:W3:Y:S02]  /*f910*/  MUFU.EX2 R224, R3 ;  /* 0x0000000300e07308 */ /* 0x0002e40000000800 */
[----:B-1----:R-:W-:Y:S02]  /*f920*/  FFMA.FTZ R3, R97, c[0x0][0x2d0], -R0 ;  /* 0x0000b40061037a23 */ /* 0x002fe40000010800 */
[----:B------:R-:W-:Y:S04]  /*f930*/  HMMA.16816.F32.BF16 R96, R8, R16, R52 ;  /* 0x000000100860723c */ /* 0x000fe80000041834 */
[----:B------:R1:W-:Y:S03]  /*f940*/  MUFU.EX2 R215, R3 ;  /* 0x0000000300d77308 */ /* 0x0003e60000000800 */
[----:B--2---:R-:W-:-:S02]  /*f950*/  F2FP.BF16.PACK_AB R8, R225, R226 ;  /* 0x000000e2e108723e */ /* 0x004fc400000010ff */
[----:B---3--:R-:W-:Y:S01]  /*f960*/  F2FP.BF16.PACK_AB R10, R224, R223 ;  /* 0x000000dfe00a723e */ /* 0x008fe200000010ff */
[----:B-1----:R-:W-:Y:S01]  /*f970*/  FFMA.FTZ R3, R116, c[0x0][0x2d0], -R0 ;  /* 0x0000b40074037a23 */ /* 0x002fe20000010800 */
[----:B------:R-:W-:-:S03]  /*f980*/  MOV R116, R211 ;  /* 0x000000d300747202 */ /* 0x000fc60000000f00 */
        /* <DEDUP_REMOVED lines=12> */
[C---:B------:R-:W-:Y:S07]  /*fa50*/  HMMA.16816.F32.BF16 R72, R8.reuse, R16, R72 ;  /* 0x000000100848723c */ /* 0x040fee0000041848 */
[----:B------:R-:W-:Y:S01]  /*fa60*/  IMAD.MOV.U32 R17, RZ, RZ, R116 ;  /* 0x000000ffff117224 */ /* 0x000fe200078e0074 */
[----:B------:R-:W-:Y:S01]  /*fa70*/  MOV R116, R203 ;  /* 0x000000cb00747202 */ /* 0x000fe20000000f00 */
[----:B------:R-:W-:Y:S01]  /*fa80*/  HMMA.16816.F32.BF16 R48, R8, R20, R80 ;  /* 0x000000140830723c */ /* 0x000fe20000041850 */
[----:B------:R-:W-:-:S02]  /*fa90*/  IMAD.MOV.U32 R16, RZ, RZ, R4 ;  /* 0x000000ffff107224 */ /* 0x000fc400078e0004 */
[----:B-1----:R-:W-:Y:S02]  /*faa0*/  FFMA.FTZ R3, R120, c[0x0][0x2d0], -R6 ;  /* 0x0000b40078037a23 */ /* 0x002fe40000010806 */
[----:B------:R-:W-:Y:S02]  /*fab0*/  IMAD.MOV.U32 R120, RZ, RZ, R195 ;  /* 0x000000ffff787224 */ /* 0x000fe400078e00c3 */
[----:B------:R1:W-:Y:S01]  /*fac0*/  MUFU.EX2 R213, R3 ;  /* 0x0000000300d57308 */ /* 0x0003e20000000800 */
[C---:B------:R-:W-:Y:S01]  /*fad0*/  HMMA.16816.F32.BF16 R80, R8.reuse, R28, R24 ;  /* 0x0000001c0850723c */ /* 0x040fe20000041818 */
[----:B------:R-:W-:Y:S01]  /*fae0*/  IMAD.MOV.U32 R4, RZ, RZ, R192 ;  /* 0x000000ffff047224 */ /* 0x000fe200078e00c0 */
[----:B------:R-:W-:Y:S05]  /*faf0*/  LDSM.16.MT88.4 R24, [R229+0x1100] ;  /* 0x00110000e518783b */ /* 0x000fea0000004200 */
[----:B------:R-:W-:Y:S01]  /*fb00*/  IMAD.MOV.U32 R29, RZ, RZ, R193 ;  /* 0x000000ffff1d7224 */ /* 0x000fe200078e00c1 */
[----:B------:R-:W-:Y:S01]  /*fb10*/  HMMA.16816.F32.BF16 R36, R8, R34, R104 ;  /* 0x000000220824723c */ /* 0x000fe20000041868 */
[----:B-1----:R-:W-:-:S07]  /*fb20*/  FFMA.FTZ R3, R121, c[0x0][0x2d0], -R6 ;  /* 0x0000b40079037a23 */ /* 0x002fce0000010806 */
[C---:B------:R-:W-:Y:S01]  /*fb30*/  HMMA.16816.F32.BF16 R56, R8.reuse, R18, R112 ;  /* 0x000000120838723c */ /* 0x040fe20000041870 */
[----:B------:R-:W-:Y:S01]  /*fb40*/  IMAD.MOV.U32 R121, RZ, RZ, R196 ;  /* 0x000000ffff797224 */ /* 0x000fe200078e00c4 */
[----:B------:R-:W-:Y:S01]  /*fb50*/  MOV R105, R188 ;  /* 0x000000bc00697202 */ /* 0x000fe20000000f00 */
[----:B------:R1:W2:Y:S01]  /*fb60*/  MUFU.EX2 R214, R3 ;  /* 0x0000000300d67308 */ /* 0x0002a20000000800 */
[----:B------:R-:W-:Y:S01]  /*fb70*/  IMAD.MOV.U32 R106, RZ, RZ, R191 ;  /* 0x000000ffff6a7224 */ /* 0x000fe200078e00bf */
[----:B------:R-:W-:Y:S01]  /*fb80*/  MOV R107, R17 ;  /* 0x00000011006b7202 */ /* 0x000fe20000000f00 */
[----:B------:R-:W-:Y:S02]  /*fb90*/  IMAD.MOV.U32 R104, RZ, RZ, R189 ;  /* 0x000000ffff687224 */ /* 0x000fe400078e00bd */
[----:B------:R-:W-:Y:S01]  /*fba0*/  IMAD.MOV.U32 R114, RZ, RZ, R190 ;  /* 0x000000ffff727224 */ /* 0x000fe200078e00be */
[C---:B------:R-:W-:Y:S01]  /*fbb0*/  HMMA.16816.F32.BF16 R40, R8.reuse, R22, R92 ;  /* 0x000000160828723c */ /* 0x040fe2000004185c */
[----:B------:R-:W3:Y:S07]  /*fbc0*/  LDSM.16.MT88.4 R20, [R231+0x1100] ;  /* 0x00110000e714783b */ /* 0x000eee0000004200 */
[----:B------:R-:W-:Y:S01]  /*fbd0*/  HMMA.16816.F32.BF16 R52, R8, R32, R76 ;  /* 0x000000200834723c */ /* 0x000fe2000004184c */
[----:B------:R-:W4:Y:S01]  /*fbe0*/  LDSM.16.MT88.4 R32, [R230+0x1100] ;  /* 0x00110000e620783b */ /* 0x000f220000004200 */
[----:B-1----:R-:W-:-:S02]  /*fbf0*/  FFMA.FTZ R3, R122, c[0x0][0x2d0], -R6 ;  /* 0x0000b4007a037a23 */ /* 0x002fc40000010806 */
[----:B------:R-:W-:Y:S02]  /*fc00*/  IMAD.MOV.U32 R122, RZ, RZ, R200 ;  /* 0x000000ffff7a7224 */ /* 0x000fe400078e00c8 */
[----:B------:R1:W-:Y:S02]  /*fc10*/  MUFU.EX2 R212, R3 ;  /* 0x0000000300d47308 */ /* 0x0003e40000000800 */
[----:B------:R-:W-:Y:S07]  /*fc20*/  HMMA.16816.F32.BF16 R64, R8, R30, R100 ;  /* 0x0000001e0840723c */ /* 0x000fee0000041864 */
[----:B--2---:R-:W-:Y:S01]  /*fc30*/  F2FP.BF16.PACK_AB R8, R214, R213 ;  /* 0x000000d5d608723e */ /* 0x004fe200000010ff */
[----:B-1----:R-:W-:-:S02]  /*fc40*/  FFMA.FTZ R3, R123, c[0x0][0x2d0], -R6 ;  /* 0x0000b4007b037a23 */ /* 0x002fc40000010806 */
        /* <DEDUP_REMOVED lines=8> */
[----:B------:R1:W2:Y:S01]  /*fcd0*/  MUFU.EX2 R205, R3 ;  /* 0x0000000300cd7308 */ /* 0x0002a20000000800 */
[----:B------:R-:W-:Y:S01]  /*fce0*/  LDSM.16.MT88.4 R16, [R228+0x1900] ;  /* 0x00190000e410783b */ /* 0x000fe20000004200 */
[----:B-1----:R-:W-:Y:S01]  /*fcf0*/  FFMA.FTZ R3, R126, c[0x0][0x2d0], -R5 ;  /* 0x0000b4007e037a23 */ /* 0x002fe20000010805 */
[----:B--2---:R-:W-:Y:S01]  /*fd00*/  F2FP.BF16.PACK_AB R9, R205, R206 ;  /* 0x000000cecd09723e */ /* 0x004fe200000010ff */
[----:B------:R-:W-:-:S04]  /*fd10*/  IMAD.MOV.U32 R126, RZ, RZ, R204 ;  /* 0x000000ffff7e7224 */ /* 0x000fc800078e00cc */
[----:B------:R1:W-:Y:S02]  /*fd20*/  MUFU.EX2 R204, R3 ;  /* 0x0000000300cc7308 */ /* 0x0003e40000000800 */
[----:B-1----:R-:W-:Y:S01]  /*fd30*/  FFMA.FTZ R3, R127, c[0x0][0x2d0], -R5 ;  /* 0x0000b4007f037a23 */ /* 0x002fe20000010805 */
[----:B------:R-:W-:Y:S02]  /*fd40*/  MOV R127, R117 ;  /* 0x00000075007f7202 */ /* 0x000fe40000000f00 */
[----:B------:R-:W-:-:S03]  /*fd50*/  MOV R117, R197 ;  /* 0x000000c500757202 */ /* 0x000fc60000000f00 */
[----:B------:R1:W2:Y:S02]  /*fd60*/  MUFU.EX2 R203, R3 ;  /* 0x0000000300cb7308 */ /* 0x0002a40000000800 */
[----:B-1----:R-:W-:Y:S01]  /*fd70*/  FFMA.FTZ R3, R129, c[0x0][0x2d0], -R7 ;  /* 0x0000b40081037a23 */ /* 0x002fe20000010807 */
[----:B--2---:R-:W-:Y:S01]  /*fd80*/  F2FP.BF16.PACK_AB R11, R203, R204 ;  /* 0x000000cccb0b723e */ /* 0x004fe200000010ff */
[----:B------:R-:W-:-:S04]  /*fd90*/  IMAD.MOV.U32 R129, RZ, RZ, R105 ;  /* 0x000000ffff817224 */ /* 0x000fc800078e0069 */
[----:B------:R1:W2:Y:S02]  /*fda0*/  MUFU.EX2 R200, R3 ;  /* 0x0000000300c87308 */ /* 0x0002a40000000800 */
        /* <DEDUP_REMOVED lines=10> */
[----:B------:R1:W3:Y:S01]  /*fe50*/  MUFU.EX2 R198, R3 ;  /* 0x0000000300c67308 */ /* 0x0002e20000000800 */
[----:B------:R-:W-:-:S05]  /*fe60*/  IMAD.MOV.U32 R125, RZ, RZ, R177 ;  /* 0x000000ffff7d7224 */ /* 0x000fca00078e00b1 */
[C---:B----4-:R-:W-:Y:S08]  /*fe70*/  HMMA.16816.F32.BF16 R92, R8.reuse, R32, R88 ;  /* 0x00000020085c723c */ /* 0x050ff00000041858 */
[----:B------:R-:W-:Y:S01]  /*fe80*/  HMMA.16816.F32.BF16 R84, R8, R14, R84 ;  /* 0x0000000e0854723c */ /* 0x000fe20000041854 */
[----:B-1----:R-:W-:Y:S02]  /*fe90*/  FFMA.FTZ R3, R131, c[0x0][0x2d0], -R7 ;  /* 0x0000b40083037a23 */ /* 0x002fe40000010807 */
[----:B------:R-:W-:-:S02]  /*fea0*/  IMAD.MOV.U32 R131, RZ, RZ, R161 ;  /* 0x000000ffff837224 */ /* 0x000fc400078e00a1 */
[----:B------:R1:W-:Y:S03]  /*feb0*/  MUFU.EX2 R197, R3 ;  /* 0x0000000300c57308 */ /* 0x0003e60000000800 */
[----:B------:R-:W-:Y:S07]  /*fec0*/  HMMA.16816.F32.BF16 R60, R8, R34, R44 ;  /* 0x00000022083c723c */ /* 0x000fee000004182c */
[----:B--2---:R-:W-:-:S02]  /*fed0*/  F2FP.BF16.PACK_AB R8, R200, R251 ;  /* 0x000000fbc808723e */ /* 0x004fc400000010ff */
[----:B---3--:R-:W-:Y:S01]  /*fee0*/  F2FP.BF16.PACK_AB R10, R198, R199 ;  /* 0x000000c7c60a723e */ /* 0x008fe200000010ff */
        /* <DEDUP_REMOVED lines=8> */
[----:B------:R-:W-:-:S04]  /*ff70*/  IMAD.MOV.U32 R153, RZ, RZ, R118 ;  /* 0x000000ffff997224 */ /* 0x000fc800078e0076 */
[----:B------:R1:W2:Y:S01]  /*ff80*/  MUFU.EX2 R193, R3 ;  /* 0x0000000300c17308 */ /* 0x0002a20000000800 */
[----:B------:R-:W-:Y:S02]  /*ff90*/  IMAD.MOV.U32 R118, RZ, RZ, R166 ;  /* 0x000000ffff767224 */ /* 0x000fe400078e00a6 */
[--C-:B-1----:R-:W-:Y:S01]  /*ffa0*/  FFMA.FTZ R3, R152, c[0x0][0x2d0], -R7.reuse ;  /* 0x0000b40098037a23 */ /* 0x102fe20000010807 */
[----:B------:R-:W-:Y:S02]  /*ffb0*/  MOV R152, R194 ;  /* 0x000000c200987202 */ /* 0x000fe40000000f00 */
[----:B--2---:R-:W-:Y:S02]  /*ffc0*/  F2FP.BF16.PACK_AB R11, R193, R195 ;  /* 0x000000c3c10b723e */ /* 0x004fe400000010ff */
[----:B------:R1:W-:Y:S05]  /*ffd0*/  MUFU.EX2 R194, R3 ;  /* 0x0000000300c27308 */ /* 0x0003ea0000000800 */
[C---:B------:R-:W-:Y:S08]  /*ffe0*/  HMMA.16816.F32.BF16 R48, R8.reuse, R12, R48 ;  /* 0x0000000c0830723c */ /* 0x040ff00000041830 */
[----:B------:R-:W-:Y:S01]  /*fff0*/  HMMA.16816.F32.BF16 R44, R8, R14, R40 ;  /* 0x0000000e082c723c */ /* 0x000fe20000041828 */
[----:B------:R-:W-:Y:S01]  /*10000*/  LDSM.16.MT88.4 R12, [R231+0x1900] ;  /* 0x00190000e70c783b */ /* 0x000fe20000004200 */
[----:B-1----:R-:W-:-:S04]  /*10010*/  FFMA.FTZ R3, R138, c[0x0][0x2d0], -R7 ;  /* 0x0000b4008a037a23 */ /* 0x002fc80000010807 */
[----:B------:R1:W-:Y:S02]  /*10020*/  MUFU.EX2 R192, R3 ;  /* 0x0000000300c07308 */ /* 0x0003e40000000800 */
[C---:B------:R-:W-:Y:S08]  /*10030*/  HMMA.16816.F32.BF16 R56, R8.reuse, R26, R56 ;  /* 0x0000001a0838723c */ /* 0x040ff00000041838 */
[----:B------:R-:W-:Y:S01]  /*10040*/  HMMA.16816.F32.BF16 R88, R8, R32, R80 ;  /* 0x000000200858723c */ /* 0x000fe20000041850 */
[----:B-1----:R-:W-:-:S02]  /*10050*/  FFMA.FTZ R3, R154, c[0x0][0x2d0], -R6 ;  /* 0x0000b4009a037a23 */ /* 0x002fc40000010806 */
[----:B------:R-:W-:-:S05]  /*10060*/  IMAD.MOV.U32 R154, RZ, RZ, R29 ;  /* 0x000000ffff9a7224 */ /* 0x000fca00078e001d */
[C---:B------:R-:W-:Y:S01]  /*10070*/  HMMA.16816.F32.BF16 R40, R8.reuse, R20, R52 ;  /* 0x000000140828723c */ /* 0x040fe20000041834 */
[----:B------:R1:W-:Y:S07]  /*10080*/  MUFU.EX2 R191, R3 ;  /* 0x0000000300bf7308 */ /* 0x0003ee0000000800 */
[C---:B------:R-:W-:Y:S01]  /*10090*/  HMMA.16816.F32.BF16 R28, R8.reuse, R24, R72 ;  /* 0x00000018081c723c */ /* 0x040fe20000041848 */
[----:B------:R-:W2:Y:S07]  /*100a0*/  LDSM.16.MT88.4 R24, [R229+0x1900] ;  /* 0x00190000e518783b */ /* 0x000eae0000004200 */
[----:B------:R-:W-:Y:S01]  /*100b0*/  HMMA.16816.F32.BF16 R72, R8, R34, R64 ;  /* 0x000000220848723c */ /* 0x000fe20000041840 */
[----:B-1----:R-:W-:Y:S01]  /*100c0*/  FFMA.FTZ R3, R155, c[0x0][0x2d0], -R6 ;  /* 0x0000b4009b037a23 */ /* 0x002fe20000010806 */
[----:B------:R-:W1:Y:S01]  /*100d0*/  LDSM.16.MT88.4 R32, [R230+0x1900] ;  /* 0x00190000e620783b */ /* 0x000e620000004200 */
[----:B------:R-:W-:-:S02]  /*100e0*/  IMAD.MOV.U32 R155, RZ, RZ, R104 ;  /* 0x000000ffff9b7224 */ /* 0x000fc400078e0068 */
[----:B------:R3:W4:Y:S03]  /*100f0*/  MUFU.EX2 R190, R3 ;  /* 0x0000000300be7308 */ /* 0x0007260000000800 */
[----:B------:R-:W-:Y:S01]  /*10100*/  HMMA.16816.F32.BF16 R36, R8, R22, R36 ;  /* 0x000000160824723c */ /* 0x000fe20000041824 */
[----:B------:R-:W1:Y:S01]  /*10110*/  LDSM.16.MT88.4 R20, [R228+0x2100] ;  /* 0x00210000e414783b */ /* 0x000e620000004200 */
[----:B---3--:R-:W-:-:S05]  /*10120*/  FFMA.FTZ R3, R148, c[0x0][0x2d0], -R6 ;  /* 0x0000b40094037a23 */ /* 0x008fca0000010806 */
[----:B----4-:R-:W-:Y:S01]  /*10130*/  F2FP.BF16.PACK_AB R8, R190, R191 ;  /* 0x000000bfbe08723e */ /* 0x010fe200000010ff */
[----:B------:R3:W-:Y:S02]  /*10140*/  MUFU.EX2 R189, R3 ;  /* 0x0000000300bd7308 */ /* 0x0007e40000000800 */
[----:B---3--:R-:W-:-:S06]  /*10150*/  FFMA.FTZ R3, R149, c[0x0][0x2d0], -R6 ;  /* 0x0000b40095037a23 */ /* 0x008fcc0000010806 */
[----:B------:R3:W4:Y:S02]  /*10160*/  MUFU.EX2 R188, R3 ;  /* 0x0000000300bc7308 */ /* 0x0007240000000800 */
[----:B---3--:R-:W-:Y:S01]  /*10170*/  FFMA.FTZ R3, R156, c[0x0][0x2d0], -R5 ;  /* 0x0000b4009c037a23 */ /* 0x008fe20000010805 */
[----:B----4-:R-:W-:Y:S02]  /*10180*/  F2FP.BF16.PACK_AB R10, R188, R189 ;  /* 0x000000bdbc0a723e */ /* 0x010fe400000010ff */
[----:B------:R-:W-:-:S03]  /*10190*/  MOV R156, R116 ;  /* 0x00000074009c7202 */ /* 0x000fc60000000f00 */
[----:B------:R3:W-:Y:S01]  /*101a0*/  MUFU.EX2 R138, R3 ;  /* 0x00000003008a7308 */ /* 0x0007e20000000800 */
[----:B------:R-:W-:Y:S01]  /*101b0*/  MOV R116, R162 ;  /* 0x000000a200747202 */ /* 0x000fe20000000f00 */
[----:B---3--:R-:W-:Y:S02]  /*101c0*/  FFMA.FTZ R3, R157, c[0x0][0x2d0], -R5 ;  /* 0x0000b4009d037a23 */ /* 0x008fe40000010805 */
[----:B------:R-:W-:-:S04]  /*101d0*/  IMAD.MOV.U32 R157, RZ, RZ, R160 ;  /* 0x000000ffff9d7224 */ /* 0x000fc800078e00a0 */
[----:B------:R3:W4:Y:S02]  /*101e0*/  MUFU.EX2 R134, R3 ;  /* 0x0000000300867308 */ /* 0x0007240000000800 */
[----:B---3--:R-:W-:Y:S01]  /*101f0*/  FFMA.FTZ R3, R150, c[0x0][0x2d0], -R5 ;  /* 0x0000b40096037a23 */ /* 0x008fe20000010805 */
[----:B----4-:R-:W-:-:S05]  /*10200*/  F2FP.BF16.PACK_AB R9, R134, R138 ;  /* 0x0000008a8609723e */ /* 0x010fca00000010ff */
        /* <DEDUP_REMOVED lines=8> */
[C---:B--2---:R-:W-:Y:S08]  /*10290*/  HMMA.16816.F32.BF16 R80, R8.reuse, R26, R68 ;  /* 0x0000001a0850723c */ /* 0x044ff00000041844 */
[----:B------:R-:W-:Y:S01]  /*102a0*/  HMMA.16816.F32.BF16 R140, R8, R16, R140 ;  /* 0x00000010088c723c */ /* 0x000fe2000004188c */
[----:B---3--:R-:W-:-:S02]  /*102b0*/  FFMA.FTZ R3, R144, c[0x0][0x2d0], -R7 ;  /* 0x0000b40090037a23 */ /* 0x008fc40000010807 */
[----:B------:R-:W-:Y:S02]  /*102c0*/  IMAD.MOV.U32 R144, RZ, RZ, R114 ;  /* 0x000000ffff907224 */ /* 0x000fe400078e0072 */
[----:B------:R2:W-:Y:S03]  /*102d0*/  MUFU.EX2 R114, R3 ;  /* 0x0000000300727308 */ /* 0x0005e60000000800 */
[C---:B------:R-:W-:Y:S08]  /*102e0*/  HMMA.16816.F32.BF16 R84, R8.reuse, R18, R84 ;  /* 0x000000120854723c */ /* 0x040ff00000041854 */
[----:B-1----:R-:W-:Y:S01]  /*102f0*/  HMMA.16816.F32.BF16 R68, R8, R34, R60 ;  /* 0x000000220844723c */ /* 0x002fe2000004183c */
[----:B--2---:R-:W-:Y:S01]  /*10300*/  FFMA.FTZ R3, R146, c[0x0][0x2d0], -R7 ;  /* 0x0000b40092037a23 */ /* 0x004fe20000010807 */
[----:B------:R-:W-:-:S03]  /*10310*/  MOV R146, R106 ;  /* 0x0000006a00927202 */ /* 0x000fc60000000f00 */
[----:B------:R1:W-:Y:S02]  /*10320*/  MUFU.EX2 R113, R3 ;  /* 0x0000000300717308 */ /* 0x0003e40000000800 */
[----:B-1----:R-:W-:Y:S02]  /*10330*/  FFMA.FTZ R3, R145, c[0x0][0x2d0], -R7 ;  /* 0x0000b40091037a23 */ /* 0x002fe40000010807 */
[----:B------:R-:W-:-:S04]  /*10340*/  IMAD.MOV.U32 R145, RZ, RZ, R124 ;  /* 0x000000ffff917224 */ /* 0x000fc800078e007c */
[----:B------:R1:W-:Y:S01]  /*10350*/  MUFU.EX2 R112, R3 ;  /* 0x0000000300707308 */ /* 0x0003e20000000800 */
[----:B------:R-:W-:Y:S02]  /*10360*/  IMAD.MOV.U32 R124, RZ, RZ, R119 ;  /* 0x000000ffff7c7224 */ /* 0x000fe400078e0077 */
[----:B------:R-:W-:Y:S02]  /*10370*/  IMAD.MOV.U32 R119, RZ, RZ, R165 ;  /* 0x000000ffff777224 */ /* 0x000fe400078e00a5 */
[----:B-1----:R-:W-:Y:S02]  /*10380*/  FFMA.FTZ R3, R159, c[0x0][0x2d0], -R0 ;  /* 0x0000b4009f037a23 */ /* 0x002fe40000010800 */
[----:B------:R-:W-:Y:S02]  /*10390*/  IMAD.MOV.U32 R159, RZ, RZ, R163 ;  /* 0x000000ffff9f7224 */ /* 0x000fe400078e00a3 */
[----:B------:R1:W-:Y:S01]  /*103a0*/  MUFU.EX2 R106, R3 ;  /* 0x00000003006a7308 */ /* 0x0003e20000000800 */
[----:B------:R-:W-:Y:S07]  /*103b0*/  HMMA.16816.F32.BF16 R160, R8, R12, R108 ;  /* 0x0000000c08a0723c */ /* 0x000fee000004186c */
[----:B------:R-:W-:-:S02]  /*103c0*/  IMAD.MOV.U32 R110, RZ, RZ, R178 ;  /* 0x000000ffff6e7224 */ /* 0x000fc400078e00b2 */
[----:B------:R-:W-:Y:S02]  /*103d0*/  IMAD.MOV.U32 R109, RZ, RZ, R176 ;  /* 0x000000ffff6d7224 */ /* 0x000fe400078e00b0 */
[----:B------:R-:W-:Y:S01]  /*103e0*/  HMMA.16816.F32.BF16 R176, R8, R24, R96 ;  /* 0x0000001808b0723c */ /* 0x000fe20000041860 */
[----:B------:R-:W-:Y:S02]  /*103f0*/  IMAD.MOV.U32 R111, RZ, RZ, R122 ;  /* 0x000000ffff6f7224 */ /* 0x000fe400078e007a */
[----:B------:R-:W-:Y:S02]  /*10400*/  IMAD.MOV.U32 R122, RZ, RZ, R167 ;  /* 0x000000ffff7a7224 */ /* 0x000fe400078e00a7 */
[----:B-1----:R-:W-:-:S03]  /*10410*/  FFMA.FTZ R3, R164, c[0x0][0x2d0], -R0 ;  /* 0x0000b400a4037a23 */ /* 0x002fc60000010800 */
[C---:B------:R-:W-:Y:S01]  /*10420*/  HMMA.16816.F32.BF16 R164, R8.reuse, R14, R76 ;  /* 0x0000000e08a4723c */ /* 0x040fe2000004184c */
[----:B------:R1:W2:Y:S07]  /*10430*/  MUFU.EX2 R105, R3 ;  /* 0x0000000300697308 */ /* 0x0002ae0000000800 */
[----:B------:R-:W-:Y:S07]  /*10440*/  HMMA.16816.F32.BF16 R76, R8, R32, R92 ;  /* 0x00000020084c723c */ /* 0x000fee000004185c */
[----:B------:R-:W-:Y:S01]  /*10450*/  F2FP.BF16.PACK_AB R8, R194, R197 ;  /* 0x000000c5c208723e */ /* 0x000fe200000010ff */
[----:B-1----:R-:W-:Y:S01]  /*10460*/  FFMA.FTZ R3, R168, c[0x0][0x2d0], -R0 ;  /* 0x0000b400a8037a23 */ /* 0x002fe20000010800 */
[----:B--2---:R-:W-:-:S02]  /*10470*/  F2FP.BF16.PACK_AB R9, R105, R106 ;  /* 0x0000006a6909723e */ /* 0x004fc400000010ff */
[----:B------:R-:W-:Y:S01]  /*10480*/  F2FP.BF16.PACK_AB R10, R115, R192 ;  /* 0x000000c0730a723e */ /* 0x000fe200000010ff */
        /* <DEDUP_REMOVED lines=11> */
[----:B------:R-:W2:Y:S07]  /*10540*/  LDSM.16.MT88.4 R16, [R231+0x2100] ;  /* 0x00210000e710783b */ /* 0x000eae0000004200 */
[----:B------:R-:W-:Y:S01]  /*10550*/  HMMA.16816.F32.BF16 R52, R8, R12, R40 ;  /* 0x0000000c0834723c */ /* 0x000fe20000041828 */
[----:B-1----:R-:W-:-:S07]  /*10560*/  FFMA.FTZ R3, R180, c[0x0][0x2d0], -R6 ;  /* 0x0000b400b4037a23 */ /* 0x002fce0000010806 */
[C---:B------:R-:W-:Y:S01]  /*10570*/  HMMA.16816.F32.BF16 R48, R8.reuse, R14, R36 ;  /* 0x0000000e0830723c */ /* 0x040fe20000041824 */
[----:B------:R-:W1:Y:S01]  /*10580*/  LDSM.16.MT88.4 R12, [R229+0x2100] ;  /* 0x00210000e50c783b */ /* 0x000e620000004200 */
[----:B------:R3:W4:Y:S06]  /*10590*/  MUFU.EX2 R102, R3 ;  /* 0x0000000300667308 */ /* 0x00072c0000000800 */
[C---:B------:R-:W-:Y:S01]  /*105a0*/  HMMA.16816.F32.BF16 R36, R8.reuse, R24, R28 ;  /* 0x000000180824723c */ /* 0x040fe2000004181c */
[----:B------:R-:W1:Y:S07]  /*105b0*/  LDSM.16.MT88.4 R28, [R230+0x2100] ;  /* 0x00210000e61c783b */ /* 0x000e6e0000004200 */
[----:B------:R-:W-:Y:S01]  /*105c0*/  HMMA.16816.F32.BF16 R40, R8, R26, R56 ;  /* 0x0000001a0828723c */ /* 0x000fe20000041838 */
[----:B------:R-:W1:Y:S01]  /*105d0*/  LDSM.16.MT88.4 R24, [R228+0x2900] ;  /* 0x00290000e418783b */ /* 0x000e620000004200 */
[----:B---3--:R-:W-:-:S03]  /*105e0*/  FFMA.FTZ R3, R171, c[0x0][0x2d0], -R6 ;  /* 0x0000b400ab037a23 */ /* 0x008fc60000010806 */
[----:B------:R-:W-:Y:S01]  /*105f0*/  LDSM.16.MT88.4 R168, [R231+0x3100] ;  /* 0x00310000e7a8783b */ /* 0x000fe20000004200 */
[----:B------:R3:W-:Y:S02]  /*10600*/  MUFU.EX2 R100, R3 ;  /* 0x0000000300647308 */ /* 0x0007e40000000800 */
[----:B------:R-:W-:Y:S07]  /*10610*/  HMMA.16816.F32.BF16 R32, R8, R34, R72 ;  /* 0x000000220820723c */ /* 0x000fee0000041848 */
        /* <DEDUP_REMOVED lines=16> */
[C---:B------:R-:W-:Y:S08]  /*10720*/  HMMA.16816.F32.BF16 R148, R8.reuse, R22, R84 ;  /* 0x000000160894723c */ /* 0x040ff00000041854 */
[----:B------:R-:W-:Y:S01]  /*10730*/  HMMA.16816.F32.BF16 R140, R8, R20, R140 ;  /* 0x00000014088c723c */ /* 0x000fe2000004188c */
[----:B---3--:R-:W-:-:S04]  /*10740*/  FFMA.FTZ R3, R186, c[0x0][0x2d0], -R0 ;  /* 0x0000b400ba037a23 */ /* 0x008fc80000010800 */
[----:B------:R3:W4:Y:S03]  /*10750*/  MUFU.EX2 R93, R3 ;  /* 0x00000003005d7308 */ /* 0x0007260000000800 */
[C---:B--2---:R-:W-:Y:S08]  /*10760*/  HMMA.16816.F32.BF16 R160, R8.reuse, R16, R160 ;  /* 0x0000001008a0723c */ /* 0x044ff000000418a0 */
[----:B------:R-:W-:Y:S01]  /*10770*/  HMMA.16816.F32.BF16 R164, R8, R18, R164 ;  /* 0x0000001208a4723c */ /* 0x000fe200000418a4 */
[----:B---3--:R-:W-:-:S07]  /*10780*/  FFMA.FTZ R3, R201, c[0x0][0x2d0], -R0 ;  /* 0x0000b400c9037a23 */ /* 0x008fce0000010800 */
        /* <DEDUP_REMOVED lines=40> */
[----:B------:R-:W-:Y:S02]  /*10a10*/  IMAD.MOV.U32 R110, RZ, RZ, R111 ;  /* 0x000000ffff6e7224 */ /* 0x000fe400078e006f */
[----:B------:R-:W-:Y:S02]  /*10a20*/  IMAD.MOV.U32 R111, RZ, RZ, R159 ;  /* 0x000000ffff6f7224 */ /* 0x000fe400078e009f */
[----:B------:R1:W-:Y:S01]  /*10a30*/  MUFU.EX2 R74, R3 ;  /* 0x00000003004a7308 */ /* 0x0003e20000000800 */
[----:B------:R-:W-:Y:S01]  /*10a40*/  IMAD.MOV.U32 R159, RZ, RZ, R145 ;  /* 0x000000ffff9f7224 */ /* 0x000fe200078e0091 */
[----:B------:R-:W-:Y:S01]  /*10a50*/  MOV R145, R146 ;  /* 0x0000009200917202 */ /* 0x000fe20000000f00 */
[----:B------:R-:W-:-:S02]  /*10a60*/  IMAD.MOV.U32 R146, RZ, RZ, R144 ;  /* 0x000000ffff927224 */ /* 0x000fc400078e0090 */
[----:B------:R-:W-:Y:S02]  /*10a70*/  IMAD.MOV.U32 R144, RZ, RZ, R154 ;  /* 0x000000ffff907224 */ /* 0x000fe400078e009a */
[----:B------:R-:W-:Y:S01]  /*10a80*/  IMAD.MOV.U32 R154, RZ, RZ, R127 ;  /* 0x000000ffff9a7224 */ /* 0x000fe200078e007f */
[----:B------:R-:W-:Y:S01]  /*10a90*/  MOV R127, R126 ;  /* 0x0000007e007f7202 */ /* 0x000fe20000000f00 */
[----:B------:R-:W-:Y:S01]  /*10aa0*/  IMAD.MOV.U32 R126, RZ, RZ, R241 ;  /* 0x000000ffff7e7224 */ /* 0x000fe200078e00f1 */
[----:B---3--:R-:W-:Y:S01]  /*10ab0*/  F2FP.BF16.PACK_AB R8, R89, R90 ;  /* 0x0000005a5908723e */ /* 0x008fe200000010ff */
[----:B------:R3:W5:Y:S01]  /*10ac0*/  LDL.LU R241, [R1+0x34] ;  /* 0x0000340001f17983 */ /* 0x0007620000300800 */
[----:B-1----:R-:W-:Y:S02]  /*10ad0*/  FFMA.FTZ R3, R109, c[0x0][0x2d0], -R7 ;  /* 0x0000b4006d037a23 */ /* 0x002fe40000010807 */
[----:B------:R-:W-:Y:S02]  /*10ae0*/  IMAD.MOV.U32 R109, RZ, RZ, R110 ;  /* 0x000000ffff6d7224 */ /* 0x000fe400078e006e */
[----:B------:R-:W-:Y:S01]  /*10af0*/  IMAD.MOV.U32 R110, RZ, RZ, R111 ;  /* 0x000000ffff6e7224 */ /* 0x000fe200078e006f */
[----:B------:R-:W-:Y:S01]  /*10b00*/  MOV R111, R159 ;  /* 0x0000009f006f7202 */ /* 0x000fe20000000f00 */
[----:B------:R-:W-:Y:S01]  /*10b10*/  IMAD.MOV.U32 R159, RZ, RZ, R145 ;  /* 0x000000ffff9f7224 */ /* 0x000fe200078e0091 */
[----:B------:R1:W1:Y:S01]  /*10b20*/  MUFU.EX2 R73, R3 ;  /* 0x0000000300497308 */ /* 0x0002620000000800 */
[----:B------:R-:W-:-:S02]  /*10b30*/  IMAD.MOV.U32 R145, RZ, RZ, R146 ;  /* 0x000000ffff917224 */ /* 0x000fc400078e0092 */
[----:B------:R-:W-:Y:S01]  /*10b40*/  IMAD.MOV.U32 R146, RZ, RZ, R144 ;  /* 0x000000ffff927224 */ /* 0x000fe200078e0090 */
[----:B------:R-:W-:Y:S01]  /*10b50*/  MOV R144, R127 ;  /* 0x0000007f00907202 */ /* 0x000fe20000000f00 */
[----:B------:R-:W-:Y:S01]  /*10b60*/  IMAD.MOV.U32 R127, RZ, RZ, R126 ;  /* 0x000000ffff7f7224 */ /* 0x000fe200078e007e */
[----:B------:R-:W-:Y:S01]  /*10b70*/  F2FP.BF16.PACK_AB R9, R85, R86 ;  /* 0x000000565509723e */ /* 0x000fe200000010ff */
[----:B------:R-:W-:Y:S01]  /*10b80*/  IMAD.MOV.U32 R126, RZ, RZ, R125 ;  /* 0x000000ffff7e7224 */ /* 0x000fe200078e007d */
[----:B------:R-:W-:Y:S01]  /*10b90*/  F2FP.BF16.PACK_AB R10, R87, R88 ;  /* 0x00000058570a723e */ /* 0x000fe200000010ff */
[----:B------:R-:W-:Y:S02]  /*10ba0*/  IMAD.MOV.U32 R125, RZ, RZ, R240 ;  /* 0x000000ffff7d7224 */ /* 0x000fe400078e00f0 */
[----:B-1----:R-:W-:Y:S01]  /*10bb0*/  FFMA.FTZ R3, R109, c[0x0][0x2d0], -R7 ;  /* 0x0000b4006d037a23 */ /* 0x002fe20000010807 */
[----:B------:R-:W-:Y:S01]  /*10bc0*/  MOV R109, R110 ;  /* 0x0000006e006d7202 */ /* 0x000fe20000000f00 */
[----:B------:R-:W-:Y:S01]  /*10bd0*/  IMAD.MOV.U32 R110, RZ, RZ, R111 ;  /* 0x000000ffff6e7224 */ /* 0x000fe200078e006f */
[----:B------:R-:W-:Y:S01]  /*10be0*/  F2FP.BF16.PACK_AB R11, R84, R75 ;  /* 0x0000004b540b723e */ /* 0x000fe200000010ff */
[----:B------:R-:W-:Y:S01]  /*10bf0*/  IMAD.MOV.U32 R111, RZ, RZ, R159 ;  /* 0x000000ffff6f7224 */ /* 0x000fe200078e009f */
[----:B------:R1:W-:Y:S01]  /*10c00*/  MUFU.EX2 R72, R3 ;  /* 0x0000000300487308 */ /* 0x0003e20000000800 */
[----:B------:R-:W-:Y:S01]  /*10c10*/  IMAD.MOV.U32 R159, RZ, RZ, R145 ;  /* 0x000000ffff9f7224 */ /* 0x000fe200078e0091 */
[----:B------:R-:W-:Y:S01]  /*10c20*/  MOV R145, R146 ;  /* 0x0000009200917202 */ /* 0x000fe20000000f00 */
[----:B------:R-:W-:Y:S01]  /*10c30*/  IMAD.MOV.U32 R146, RZ, RZ, R144 ;  /* 0x000000ffff927224 */ /* 0x000fe200078e0090 */
[----:B------:R-:W-:Y:S01]  /*10c40*/  MOV R207, R124 ;  /* 0x0000007c00cf7202 */ /* 0x000fe20000000f00 */
[----:B------:R-:W-:Y:S01]  /*10c50*/  IMAD.MOV.U32 R144, RZ, RZ, R158 ;  /* 0x000000ffff907224 */ /* 0x000fe200078e009e */
[----:B------:R-:W-:Y:S01]  /*10c60*/  MOV R202, R127 ;  /* 0x0000007f00ca7202 */ /* 0x000fe20000000f00 */
[----:B------:R-:W-:Y:S01]  /*10c70*/  IMAD.MOV.U32 R158, RZ, RZ, R118 ;  /* 0x000000ffff9e7224 */ /* 0x000fe200078e0076 */
[----:B------:R3:W5:Y:S01]  /*10c80*/  LDL.LU R240, [R1+0x30] ;  /* 0x0000300001f07983 */ /* 0x0007620000300800 */
[----:B------:R-:W-:Y:S01]  /*10c90*/  HMMA.16816.F32.BF16 R140, R8, R24, R140 ;  /* 0x00000018088c723c */ /* 0x000fe2000004188c */
[----:B------:R-:W-:Y:S01]  /*10ca0*/  IMAD.MOV.U32 R208, RZ, RZ, R126 ;  /* 0x000000ffffd07224 */ /* 0x000fe200078e007e */
[----:B------:R-:W-:Y:S01]  /*10cb0*/  MOV R118, R239 ;  /* 0x000000ef00767202 */ /* 0x000fe20000000f00 */
[----:B------:R-:W-:Y:S01]  /*10cc0*/  IMAD.MOV.U32 R209, RZ, RZ, R125 ;  /* 0x000000ffffd17224 */ /* 0x000fe200078e007d */
[----:B------:R3:W5:Y:S01]  /*10cd0*/  LDL.LU R239, [R1+0x2c] ;  /* 0x00002c0001ef7983 */ /* 0x0007620000300800 */
[----:B-1----:R-:W-:-:S02]  /*10ce0*/  FFMA.FTZ R3, R109, c[0x0][0x2d0], -R7 ;  /* 0x0000b4006d037a23 */ /* 0x002fc40000010807 */
[----:B------:R-:W-:Y:S02]  /*10cf0*/  IMAD.MOV.U32 R109, RZ, RZ, R110 ;  /* 0x000000ffff6d7224 */ /* 0x000fe400078e006e */
[----:B------:R-:W-:Y:S01]  /*10d00*/  IMAD.MOV.U32 R110, RZ, RZ, R111 ;  /* 0x000000ffff6e7224 */ /* 0x000fe200078e006f */
[----:B------:R1:W-:Y:S01]  /*10d10*/  MUFU.EX2 R59, R3 ;  /* 0x00000003003b7308 */ /* 0x0003e20000000800 */
[----:B------:R-:W-:Y:S01]  /*10d20*/  IMAD.MOV.U32 R111, RZ, RZ, R159 ;  /* 0x000000ffff6f7224 */ /* 0x000fe200078e009f */
[----:B------:R-:W-:Y:S01]  /*10d30*/  MOV R159, R145 ;  /* 0x00000091009f7202 */ /* 0x000fe20000000f00 */
[----:B------:R-:W-:Y:S02]  /*10d40*/  IMAD.MOV.U32 R145, RZ, RZ, R146 ;  /* 0x000000ffff917224 */ /* 0x000fe400078e0092 */
[----:B------:R-:W-:Y:S02]  /*10d50*/  IMAD.MOV.U32 R146, RZ, RZ, R144 ;  /* 0x000000ffff927224 */ /* 0x000fe400078e0090 */
[----:B------:R-:W-:Y:S01]  /*10d60*/  IMAD.MOV.U32 R144, RZ, RZ, R158 ;  /* 0x000000ffff907224 */ /* 0x000fe200078e009e */
[----:B------:R-:W-:Y:S01]  /*10d70*/  MOV R158, R157 ;  /* 0x0000009d009e7202 */ /* 0x000fe20000000f00 */
[----:B------:R-:W-:Y:S01]  /*10d80*/  IMAD.MOV.U32 R157, RZ, RZ, R238 ;  /* 0x000000ffff9d7224 */ /* 0x000fe200078e00ee */
[----:B------:R-:W-:Y:S01]  /*10d90*/  HMMA.16816.F32.BF16 R148, R8, R26, R148 ;  /* 0x0000001a0894723c */ /* 0x000fe20000041894 */
[----:B------:R3:W5:Y:S01]  /*10da0*/  LDL.LU R238, [R1+0x28] ;  /* 0x0000280001ee7983 */ /* 0x0007620000300800 */
[----:B-1----:R-:W-:-:S02]  /*10db0*/  FFMA.FTZ R3, R109, c[0x0][0x2d0], -R0 ;  /* 0x0000b4006d037a23 */ /* 0x002fc40000010800 */
        /* <DEDUP_REMOVED lines=8> */
[----:B------:R-:W-:-:S02]  /*10e40*/  IMAD.MOV.U32 R158, RZ, RZ, R157 ;  /* 0x000000ffff9e7224 */ /* 0x000fc400078e009d */
[----:B------:R-:W-:Y:S02]  /*10e50*/  IMAD.MOV.U32 R157, RZ, RZ, R156 ;  /* 0x000000ffff9d7224 */ /* 0x000fe400078e009c */
[----:B------:R-:W-:Y:S01]  /*10e60*/  IMAD.MOV.U32 R156, RZ, RZ, R131 ;  /* 0x000000ffff9c7224 */ /* 0x000fe200078e0083 */
[----:B------:R-:W-:Y:S01]  /*10e70*/  MOV R131, R237 ;  /* 0x000000ed00837202 */ /* 0x000fe20000000f00 */
[----:B--2---:R-:W-:Y:S01]  /*10e80*/  HMMA.16816.F32.BF16 R160, R8, R20, R160 ;  /* 0x0000001408a0723c */ /* 0x004fe200000418a0 */
[----:B------:R3:W5:Y:S01]  /*10e90*/  LDL.LU R237, [R1+0x24] ;  /* 0x0000240001ed7983 */ /* 0x0007620000300800 */
[----:B-1----:R-:W-:Y:S02]  /*10ea0*/  FFMA.FTZ R3, R109, c[0x0][0x2d0], -R0 ;  /* 0x0000b4006d037a23 */ /* 0x002fe40000010800 */
[----:B------:R-:W-:Y:S02]  /*10eb0*/  IMAD.MOV.U32 R109, RZ, RZ, R110 ;  /* 0x000000ffff6d7224 */ /* 0x000fe400078e006e */
[----:B------:R-:W-:Y:S01]  /*10ec0*/  IMAD.MOV.U32 R110, RZ, RZ, R111 ;  /* 0x000000ffff6e7224 */ /* 0x000fe200078e006f */
[----:B------:R1:W2:Y:S01]  /*10ed0*/  MUFU.EX2 R57, R3 ;  /* 0x0000000300397308 */ /* 0x0002a20000000800 */
[----:B------:R-:W-:Y:S01]  /*10ee0*/  IMAD.MOV.U32 R111, RZ, RZ, R159 ;  /* 0x000000ffff6f7224 */ /* 0x000fe200078e009f */
[----:B------:R-:W-:Y:S01]  /*10ef0*/  MOV R159, R145 ;  /* 0x00000091009f7202 */ /* 0x000fe20000000f00 */
[----:B------:R-:W-:-:S02]  /*10f00*/  IMAD.MOV.U32 R145, RZ, RZ, R146 ;  /* 0x000000ffff917224 */ /* 0x000fc400078e0092 */
[----:B------:R-:W-:Y:S02]  /*10f10*/  IMAD.MOV.U32 R146, RZ, RZ, R144 ;  /* 0x000000ffff927224 */ /* 0x000fe400078e0090 */
[----:B------:R-:W-:Y:S01]  /*10f20*/  IMAD.MOV.U32 R144, RZ, RZ, R158 ;  /* 0x000000ffff907224 */ /* 0x000fe200078e009e */
[----:B------:R-:W-:Y:S01]  /*10f30*/  MOV R158, R157 ;  /* 0x0000009d009e7202 */ /* 0x000fe20000000f00 */
[----:B------:R-:W-:Y:S02]  /*10f40*/  IMAD.MOV.U32 R157, RZ, RZ, R156 ;  /* 0x000000ffff9d7224 */ /* 0x000fe400078e009c */
[----:B------:R-:W-:Y:S01]  /*10f50*/  IMAD.MOV.U32 R156, RZ, RZ, R131 ;  /* 0x000000ffff9c7224 */ /* 0x000fe200078e0083 */
[----:B------:R-:W-:Y:S01]  /*10f60*/  HMMA.16816.F32.BF16 R164, R8, R22, R164 ;  /* 0x0000001608a4723c */ /* 0x000fe200000418a4 */
[----:B------:R-:W-:Y:S02]  /*10f70*/  IMAD.MOV.U32 R131, RZ, RZ, R236 ;  /* 0x000000ffff837224 */ /* 0x000fe400078e00ec */
[----:B------:R3:W5:Y:S01]  /*10f80*/  LDL.LU R236, [R1+0x20] ;  /* 0x0000200001ec7983 */ /* 0x0007620000300800 */
[----:B-1----:R-:W-:Y:S01]  /*10f90*/  FFMA.FTZ R3, R109, c[0x0][0x2d0], -R0 ;  /* 0x0000b4006d037a23 */ /* 0x002fe20000010800 */
[----:B------:R-:W-:Y:S01]  /*10fa0*/  MOV R109, R110 ;  /* 0x0000006e006d7202 */ /* 0x000fe20000000f00 */
[----:B------:R-:W-:-:S02]  /*10fb0*/  IMAD.MOV.U32 R110, RZ, RZ, R111 ;  /* 0x000000ffff6e7224 */ /* 0x000fc400078e006f */
[----:B------:R1:W-:Y:S01]  /*10fc0*/  MUFU.EX2 R56, R3 ;  /* 0x0000000300387308 */ /* 0x0003e20000000800 */
[----:B------:R-:W-:Y:S02]  /*10fd0*/  IMAD.MOV.U32 R111, RZ, RZ, R159 ;  /* 0x000000ffff6f7224 */ /* 0x000fe400078e009f */
[----:B------:R-:W-:Y:S01]  /*10fe0*/  IMAD.MOV.U32 R159, RZ, RZ, R145 ;  /* 0x000000ffff9f7224 */ /* 0x000fe200078e0091 */
[----:B------:R-:W-:Y:S01]  /*10ff0*/  MOV R145, R146 ;  /* 0x0000009200917202 */ /* 0x000fe20000000f00 */
[----:B------:R-:W-:Y:S02]  /*11000*/  IMAD.MOV.U32 R146, RZ, RZ, R144 ;  /* 0x000000ffff927224 */ /* 0x000fe400078e0090 */
[----:B------:R-:W-:Y:S01]  /*11010*/  IMAD.MOV.U32 R144, RZ, RZ, R158 ;  /* 0x000000ffff907224 */ /* 0x000fe200078e009e */
[----:B----4-:R-:W-:Y:S01]  /*11020*/  HMMA.16816.F32.BF16 R176, R8, R16, R176 ;  /* 0x0000001008b0723c */ /* 0x010fe200000418b0 */
[----:B------:R-:W-:Y:S01]  /*11030*/  IMAD.MOV.U32 R158, RZ, RZ, R157 ;  /* 0x000000ffff9e7224 */ /* 0x000fe200078e009d */
[----:B------:R-:W-:Y:S01]  /*11040*/  MOV R157, R156 ;  /* 0x0000009c009d7202 */ /* 0x000fe20000000f00 */
[----:B------:R-:W-:-:S02]  /*11050*/  IMAD.MOV.U32 R156, RZ, RZ, R155 ;  /* 0x000000ffff9c7224 */ /* 0x000fc400078e009b */
[----:B------:R-:W-:Y:S02]  /*11060*/  IMAD.MOV.U32 R155, RZ, RZ, R235 ;  /* 0x000000ffff9b7224 */ /* 0x000fe400078e00eb */
[----:B------:R3:W5:Y:S01]  /*11070*/  LDL.LU R235, [R1+0x1c] ;  /* 0x00001c0001eb7983 */ /* 0x0007620000300800 */
[----:B-1----:R-:W-:Y:S02]  /*11080*/  FFMA.FTZ R3, R109, c[0x0][0x2d0], -R0 ;  /* 0x0000b4006d037a23 */ /* 0x002fe40000010800 */
[----:B------:R-:W-:Y:S01]  /*11090*/  IMAD.MOV.U32 R109, RZ, RZ, R110 ;  /* 0x000000ffff6d7224 */ /* 0x000fe200078e006e */
[----:B------:R-:W-:Y:S01]  /*110a0*/  MOV R110, R111 ;  /* 0x0000006f006e7202 */ /* 0x000fe20000000f00 */
[----:B------:R1:W4:Y:S01]  /*110b0*/  MUFU.EX2 R31, R3 ;  /* 0x00000003001f7308 */ /* 0x0003220000000800 */
[----:B------:R-:W-:Y:S02]  /*110c0*/  IMAD.MOV.U32 R111, RZ, RZ, R159 ;  /* 0x000000ffff6f7224 */ /* 0x000fe400078e009f */
[----:B------:R-:W-:-:S02]  /*110d0*/  IMAD.MOV.U32 R159, RZ, RZ, R145 ;  /* 0x000000ffff9f7224 */ /* 0x000fc400078e0091 */
[----:B------:R-:W-:Y:S01]  /*110e0*/  IMAD.MOV.U32 R145, RZ, RZ, R146 ;  /* 0x000000ffff917224 */ /* 0x000fe200078e0092 */
[C---:B------:R-:W-:Y:S01]  /*110f0*/  HMMA.16816.F32.BF16 R180, R8.reuse, R18, R80 ;  /* 0x0000001208b4723c */ /* 0x040fe20000041850 */
[----:B------:R-:W-:Y:S01]  /*11100*/  MOV R146, R144 ;  /* 0x0000009000927202 */ /* 0x000fe20000000f00 */
[----:B------:R-:W-:Y:S02]  /*11110*/  IMAD.MOV.U32 R144, RZ, RZ, R158 ;  /* 0x000000ffff907224 */ /* 0x000fe400078e009e */
[----:B------:R-:W-:Y:S02]  /*11120*/  IMAD.MOV.U32 R158, RZ, RZ, R157 ;  /* 0x000000ffff9e7224 */ /* 0x000fe400078e009d */
[----:B------:R-:W-:Y:S01]  /*11130*/  IMAD.MOV.U32 R157, RZ, RZ, R155 ;  /* 0x000000ffff9d7224 */ /* 0x000fe200078e009b */
[----:B------:R-:W-:Y:S01]  /*11140*/  MOV R155, R234 ;  /* 0x000000ea009b7202 */ /* 0x000fe20000000f00 */
[----:B------:R-:W-:Y:S01]  /*11150*/  HMMA.16816.F32.BF16 R76, R8, R12, R76 ;  /* 0x0000000c084c723c */ /* 0x000fe2000004184c */
[----:B------:R3:W5:Y:S01]  /*11160*/  LDL.LU R234, [R1+0x18] ;  /* 0x0000180001ea7983 */ /* 0x0007620000300800 */
[----:B-1----:R-:W-:-:S02]  /*11170*/  FFMA.FTZ R3, R109, c[0x0][0x2d0], -R6 ;  /* 0x0000b4006d037a23 */ /* 0x002fc40000010806 */
[----:B------:R-:W-:Y:S02]  /*11180*/  IMAD.MOV.U32 R109, RZ, RZ, R110 ;  /* 0x000000ffff6d7224 */ /* 0x000fe400078e006e */
[----:B------:R-:W-:Y:S01]  /*11190*/  IMAD.MOV.U32 R110, RZ, RZ, R111 ;  /* 0x000000ffff6e7224 */ /* 0x000fe200078e006f */
[----:B------:R1:W-:Y:S01]  /*111a0*/  MUFU.EX2 R29, R3 ;  /* 0x00000003001d7308 */ /* 0x0003e20000000800 */
[----:B------:R-:W-:Y:S01]  /*111b0*/  IMAD.MOV.U32 R111, RZ, RZ, R159 ;  /* 0x000000ffff6f7224 */ /* 0x000fe200078e009f */
[----:B------:R-:W-:Y:S01]  /*111c0*/  MOV R159, R145 ;  /* 0x00000091009f7202 */ /* 0x000fe20000000f00 */
[----:B------:R-:W-:Y:S01]  /*111d0*/  HMMA.16816.F32.BF16 R68, R8, R14, R68 ;  /* 0x0000000e0844723c */ /* 0x000fe20000041844 */
[----:B------:R-:W-:Y:S02]  /*111e0*/  IMAD.MOV.U32 R145, RZ, RZ, R146 ;  /* 0x000000ffff917224 */ /* 0x000fe400078e0092 */
[----:B------:R-:W-:Y:S02]  /*111f0*/  IMAD.MOV.U32 R146, RZ, RZ, R144 ;  /* 0x000000ffff927224 */ /* 0x000fe400078e0090 */
[----:B------:R-:W-:Y:S01]  /*11200*/  IMAD.MOV.U32 R144, RZ, RZ, R158 ;  /* 0x000000ffff907224 */ /* 0x000fe200078e009e */
[----:B------:R-:W-:Y:S01]  /*11210*/  MOV R158, R155 ;  /* 0x0000009b009e7202 */ /* 0x000fe20000000f00 */
[----:B------:R-:W-:-:S02]  /*11220*/  IMAD.MOV.U32 R155, RZ, RZ, R154 ;  /* 0x000000ffff9b7224 */ /* 0x000fc400078e009a */
[----:B-1----:R-:W-:Y:S02]  /*11230*/  FFMA.FTZ R3, R109, c[0x0][0x2d0], -R6 ;  /* 0x0000b4006d037a23 */ /* 0x002fe40000010806 */
[----:B------:R-:W-:Y:S02]  /*11240*/  IMAD.MOV.U32 R109, RZ, RZ, R110 ;  /* 0x000000ffff6d7224 */ /* 0x000fe400078e006e */
[----:B------:R-:W-:Y:S01]  /*11250*/  IMAD.MOV.U32 R110, RZ, RZ, R111 ;  /* 0x000000ffff6e7224 */ /* 0x000fe200078e006f */
[----:B------:R1:W1:Y:S01]  /*11260*/  MUFU.EX2 R30, R3 ;  /* 0x00000003001e7308 */ /* 0x0002620000000800 */
[----:B------:R-:W-:Y:S01]  /*11270*/  F2FP.BF16.PACK_AB R8, R73, R74 ;  /* 0x0000004a4908723e */ /* 0x000fe200000010ff */
[----:B------:R-:W-:Y:S01]  /*11280*/  IMAD.MOV.U32 R111, RZ, RZ, R159 ;  /* 0x000000ffff6f7224 */ /* 0x000fe200078e009f */
[----:B--2---:R-:W-:Y:S01]  /*11290*/  F2FP.BF16.PACK_AB R9, R57, R58 ;  /* 0x0000003a3909723e */ /* 0x004fe200000010ff */
[----:B------:R-:W-:Y:S01]  /*112a0*/  IMAD.MOV.U32 R154, RZ, RZ, R152 ;  /* 0x000000ffff9a7224 */ /* 0x000fe200078e0098 */
[----:B------:R-:W-:Y:S01]  /*112b0*/  F2FP.BF16.PACK_AB R10, R59, R72 ;  /* 0x000000483b0a723e */ /* 0x000fe200000010ff */
[----:B------:R-:W-:Y:S01]  /*112c0*/  IMAD.MOV.U32 R152, RZ, RZ, R4 ;  /* 0x000000ffff987224 */ /* 0x000fe200078e0004 */
[----:B----4-:R-:W-:Y:S01]  /*112d0*/  F2FP.BF16.PACK_AB R11, R31, R56 ;  /* 0x000000381f0b723e */ /* 0x010fe200000010ff */
[----:B-1----:R-:W-:Y:S01]  /*112e0*/  FFMA.FTZ R3, R109, c[0x0][0x2d0], -R6 ;  /* 0x0000b4006d037a23 */ /* 0x002fe20000010806 */
[----:B------:R-:W-:Y:S01]  /*112f0*/  MOV R159, R145 ;  /* 0x00000091009f7202 */ /* 0x000fe20000000f00 */
[----:B------:R-:W-:Y:S01]  /*11300*/  IMAD.MOV.U32 R109, RZ, RZ, R110 ;  /* 0x000000ffff6d7224 */ /* 0x000fe200078e006e */
[----:B------:R-:W-:Y:S01]  /*11310*/  MOV R4, R233 ;  /* 0x000000e900047202 */ /* 0x000fe20000000f00 */
[----:B------:R1:W-:Y:S01]  /*11320*/  MUFU.EX2 R28, R3 ;  /* 0x00000003001c7308 */ /* 0x0003e20000000800 */
[----:B------:R-:W-:Y:S01]  /*11330*/  IMAD.MOV.U32 R110, RZ, RZ, R111 ;  /* 0x000000ffff6e7224 */ /* 0x000fe200078e006f */
[----:B------:R-:W-:Y:S01]  /*11340*/  HMMA.16816.F32.BF16 R64, R8, R24, R64 ;  /* 0x000000180840723c */ /* 0x000fe20000041840 */
[----:B------:R-:W-:Y:S01]  /*11350*/  IMAD.MOV.U32 R145, RZ, RZ, R146 ;  /* 0x000000ffff917224 */ /* 0x000fe200078e0092 */
[----:B------:R3:W5:Y:S01]  /*11360*/  LDL.LU R233, [R1+0x14] ;  /* 0x0000140001e97983 */ /* 0x0007620000300800 */
[----:B------:R-:W-:-:S02]  /*11370*/  IMAD.MOV.U32 R146, RZ, RZ, R144 ;  /* 0x000000ffff927224 */ /* 0x000fc400078e0090 */
[----:B-1----:R-:W-:Y:S01]  /*11380*/  FFMA.FTZ R3, R109, c[0x0][0x2d0], -R6 ;  /* 0x0000b4006d037a23 */ /* 0x002fe20000010806 */
[----:B------:R-:W-:Y:S01]  /*11390*/  MOV R111, R159 ;  /* 0x0000009f006f7202 */ /* 0x000fe20000000f00 */
[----:B------:R-:W-:Y:S01]  /*113a0*/  IMAD.MOV.U32 R144, RZ, RZ, R158 ;  /* 0x000000ffff907224 */ /* 0x000fe200078e009e */
[----:B------:R-:W-:Y:S01]  /*113b0*/  MOV R158, R155 ;  /* 0x0000009b009e7202 */ /* 0x000fe20000000f00 */
[----:B------:R1:W2:Y:S01]  /*113c0*/  MUFU.EX2 R25, R3 ;  /* 0x0000000300197308 */ /* 0x0002a20000000800 */
[----:B------:R-:W-:Y:S01]  /*113d0*/  IMAD.MOV.U32 R155, RZ, RZ, R154 ;  /* 0x000000ffff9b7224 */ /* 0x000fe200078e009a */
[----:B------:R-:W-:Y:S01]  /*113e0*/  HMMA.16816.F32.BF16 R48, R8, R22, R48 ;  /* 0x000000160830723c */ /* 0x000fe20000041830 */
[----:B------:R-:W-:Y:S02]  /*113f0*/  IMAD.MOV.U32 R159, RZ, RZ, R145 ;  /* 0x000000ffff9f7224 */ /* 0x000fe400078e0091 */
[----:B------:R-:W-:Y:S02]  /*11400*/  IMAD.MOV.U32 R154, RZ, RZ, R152 ;  /* 0x000000ffff9a7224 */ /* 0x000fe400078e0098 */
[----:B------:R-:W-:-:S02]  /*11410*/  IMAD.MOV.U32 R145, RZ, RZ, R146 ;  /* 0x000000ffff917224 */ /* 0x000fc400078e0092 */
[----:B------:R-:W-:Y:S01]  /*11420*/  IMAD.MOV.U32 R152, RZ, RZ, R153 ;  /* 0x000000ffff987224 */ /* 0x000fe200078e0099 */
[----:B------:R-:W-:Y:S01]  /*11430*/  MOV R153, R123 ;  /* 0x0000007b00997202 */ /* 0x000fe20000000f00 */
[----:B-1----:R-:W-:Y:S02]  /*11440*/  FFMA.FTZ R3, R110, c[0x0][0x2d0], -R5 ;  /* 0x0000b4006e037a23 */ /* 0x002fe40000010805 */
[----:B------:R-:W-:Y:S02]  /*11450*/  IMAD.MOV.U32 R146, RZ, RZ, R144 ;  /* 0x000000ffff927224 */ /* 0x000fe400078e0090 */
[----:B------:R1:W-:Y:S01]  /*11460*/  MUFU.EX2 R24, R3 ;  /* 0x0000000300187308 */ /* 0x0003e20000000800 */
[----:B------:R-:W-:Y:S01]  /*11470*/  MOV R144, R158 ;  /* 0x0000009e00907202 */ /* 0x000fe20000000f00 */
[----:B------:R-:W-:Y:S02]  /*11480*/  IMAD.MOV.U32 R123, RZ, RZ, R232 ;  /* 0x000000ffff7b7224 */ /* 0x000fe400078e00e8 */
[----:B------:R-:W-:Y:S01]  /*11490*/  IMAD.MOV.U32 R158, RZ, RZ, R155 ;  /* 0x000000ffff9e7224 */ /* 0x000fe200078e009b */
[----:B------:R-:W-:Y:S01]  /*114a0*/  HMMA.16816.F32.BF16 R52, R8, R20, R52 ;  /* 0x000000140834723c */ /* 0x000fe20000041834 */
[----:B------:R-:W-:-:S02]  /*114b0*/  IMAD.MOV.U32 R155, RZ, RZ, R154 ;  /* 0x000000ffff9b7224 */ /* 0x000fc400078e009a */
[----:B------:R-:W-:-:S05]  /*114c0*/  IMAD.MOV.U32 R147, RZ, RZ, R111 ;  /* 0x000000ffff937224 */ /* 0x000fca00078e006f */
[C---:B------:R-:W-:Y:S01]  /*114d0*/  HMMA.16816.F32.BF16 R32, R8.reuse, R14, R32 ;  /* 0x0000000e0820723c */ /* 0x040fe20000041820 */
[----:B-1----:R-:W-:Y:S01]  /*114e0*/  FFMA.FTZ R3, R175, c[0x0][0x2d0], -R5 ;  /* 0x0000b400af037a23 */ /* 0x002fe20000010805 */
[----:B------:R-:W-:Y:S01]  /*114f0*/  MOV R109, R145 ;  /* 0x00000091006d7202 */ /* 0x000fe20000000f00 */
[----:B------:R-:W-:Y:S01]  /*11500*/  IMAD.MOV.U32 R186, RZ, RZ, R146 ;  /* 0x000000ffffba7224 */ /* 0x000fe200078e0092 */
[----:B------:R3:W5:Y:S01]  /*11510*/  LDL.LU R232, [R1+0x10] ;  /* 0x0000100001e87983 */ /* 0x0007620000300800 */
[----:B------:R1:W-:Y:S01]  /*11520*/  MUFU.EX2 R23, R3 ;  /* 0x0000000300177308 */ /* 0x0003e20000000800 */
[----:B------:R-:W-:Y:S01]  /*11530*/  IMAD.MOV.U32 R154, RZ, RZ, R152 ;  /* 0x000000ffff9a7224 */ /* 0x000fe200078e0098 */
[----:B------:R-:W-:Y:S01]  /*11540*/  MOV R152, R153 ;  /* 0x0000009900987202 */ /* 0x000fe20000000f00 */
[----:B------:R-:W-:Y:S01]  /*11550*/  IMAD.MOV.U32 R153, RZ, RZ, R123 ;  /* 0x000000ffff997224 */ /* 0x000fe200078e007b */
[----:B------:R-:W-:Y:S01]  /*11560*/  MOV R187, R155 ;  /* 0x0000009b00bb7202 */ /* 0x000fe20000000f00 */
[----:B------:R-:W-:Y:S01]  /*11570*/  IMAD.MOV.U32 R123, RZ, RZ, R122 ;  /* 0x000000ffff7b7224 */ /* 0x000fe200078e007a */
[----:B------:R-:W-:Y:S01]  /*11580*/  HMMA.16816.F32.BF16 R60, R8, R26, R60 ;  /* 0x0000001a083c723c */ /* 0x000fe2000004183c */
[----:B------:R-:W-:-:S02]  /*11590*/  IMAD.MOV.U32 R122, RZ, RZ, R119 ;  /* 0x000000ffff7a7224 */ /* 0x000fc400078e0077 */
[----:B-1----:R-:W-:Y:S01]  /*115a0*/  FFMA.FTZ R3, R173, c[0x0][0x2d0], -R5 ;  /* 0x0000b400ad037a23 */ /* 0x002fe20000010805 */
[----:B------:R-:W-:-:S04]  /*115b0*/  MOV R184, R153 ;  /* 0x0000009900b87202 */ /* 0x000fc80000000f00 */
[----:B------:R-:W-:Y:S01]  /*115c0*/  HMMA.16816.F32.BF16 R36, R8, R16, R36 ;  /* 0x000000100824723c */ /* 0x000fe20000041824 */
[----:B------:R-:W-:Y:S01]  /*115d0*/  MOV R119, R139 ;  /* 0x0000008b00777202 */ /* 0x000fe20000000f00 */
[----:B------:R1:W-:Y:S01]  /*115e0*/  MUFU.EX2 R22, R3 ;  /* 0x0000000300167308 */ /* 0x0003e20000000800 */
[----:B------:R-:W-:-:S05]  /*115f0*/  IMAD.MOV.U32 R108, RZ, RZ, R159 ;  /* 0x000000ffff6c7224 */ /* 0x000fca00078e009f */
[----:B------:R-:W-:Y:S01]  /*11600*/  HMMA.16816.F32.BF16 R40, R8, R18, R40 ;  /* 0x000000120828723c */ /* 0x000fe20000041828 */
[----:B------:R-:W-:Y:S01]  /*11610*/  IMAD.MOV.U32 R201, RZ, RZ, R184 ;  /* 0x000000ffffc97224 */ /* 0x000fe200078e00b8 */
[----:B------:R-:W-:-:S06]  /*11620*/  MOV R111, R119 ;  /* 0x00000077006f7202 */ /* 0x000fcc0000000f00 */
[----:B------:R-:W-:Y:S01]  /*11630*/  HMMA.16816.F32.BF16 R44, R8, R12, R44 ;  /* 0x0000000c082c723c */ /* 0x000fe2000004182c */
[----:B------:R-:W-:Y:S02]  /*11640*/  IMAD.MOV.U32 R185, RZ, RZ, R154 ;  /* 0x000000ffffb97224 */ /* 0x000fe400078e009a */
[----:B------:R-:W-:Y:S01]  /*11650*/  FFMA.FTZ R4, R4, c[0x0][0x2d0], -R7 ;  /* 0x0000b40004047a23 */ /* 0x000fe20000010807 */
[----:B------:R-:W-:Y:S01]  /*11660*/  MOV R146, R116 ;  /* 0x0000007400927202 */ /* 0x000fe20000000f00 */
[----:B-1----:R-:W-:Y:S01]  /*11670*/  FFMA.FTZ R3, R172, c[0x0][0x2d0], -R5 ;  /* 0x0000b400ac037a23 */ /* 0x002fe20000010805 */
[----:B------:R-:W-:Y:S03]  /*11680*/  LDSM.16.MT88.4 R16, [R230+0x3100] ;  /* 0x00310000e610783b */ /* 0x000fe60000004200 */
[----:B------:R1:W4:Y:S01]  /*11690*/  MUFU.EX2 R21, R3 ;  /* 0x0000000300157308 */ /* 0x0003220000000800 */
[----:B------:R-:W-:Y:S01]  /*116a0*/  IMAD.MOV.U32 R145, RZ, RZ, R158 ;  /* 0x000000ffff917224 */ /* 0x000fe200078e009e */
[----:B------:R3:W5:Y:S01]  /*116b0*/  LDL.LU R139, [R1+0xc] ;  /* 0x00000c00018b7983 */ /* 0x0007620000300800 */
[----:B------:R-:W-:Y:S01]  /*116c0*/  IMAD.MOV.U32 R159, RZ, RZ, R122 ;  /* 0x000000ffff9f7224 */ /* 0x000fe200078e007a */
[----:B------:R-:W-:Y:S01]  /*116d0*/  F2FP.BF16.PACK_AB R184, R30, R29 ;  /* 0x0000001d1eb8723e */ /* 0x000fe200000010ff */
[----:B------:R-:W-:-:S02]  /*116e0*/  IMAD.MOV.U32 R158, RZ, RZ, R123 ;  /* 0x000000ffff9e7224 */ /* 0x000fc400078e007b */
[----:B------:R-:W-:Y:S01]  /*116f0*/  IMAD.MOV.U32 R110, RZ, RZ, R152 ;  /* 0x000000ffff6e7224 */ /* 0x000fe200078e0098 */
[----:B------:R4:W-:Y:S01]  /*11700*/  MUFU.EX2 R14, R4 ;  /* 0x00000004000e7308 */ /* 0x0009e20000000800 */
[----:B------:R-:W-:Y:S01]  /*11710*/  FADD.FTZ R8, R158, R144 ;  /* 0x000000909e087221 */ /* 0x000fe20000010000 */
[----:B------:R-:W3:Y:S01]  /*11720*/  LDSM.16.MT88.4 R152, [R228+0x3100] ;  /* 0x00310000e498783b */ /* 0x000ee20000004200 */
[----:B------:R-:W-:Y:S02]  /*11730*/  IMAD.MOV.U32 R123, RZ, RZ, R117 ;  /* 0x000000ffff7b7224 */ /* 0x000fe400078e0075 */
[----:B------:R-:W-:Y:S02]  /*11740*/  IMAD.MOV.U32 R122, RZ, RZ, R118 ;  /* 0x000000ffff7a7224 */ /* 0x000fe400078e0076 */
[----:B------:R-:W3:Y:S01]  /*11750*/  LDSM.16.MT88.4 R116, [R229+0x3100] ;  /* 0x00310000e574783b */ /* 0x000ee20000004200 */
[----:B-1----:R-:W-:Y:S01]  /*11760*/  FFMA.FTZ R3, R186, c[0x0][0x2d0], -R7 ;  /* 0x0000b400ba037a23 */ /* 0x002fe20000010807 */
[----:B--2---:R-:W-:-:S03]  /*11770*/  F2FP.BF16.PACK_AB R186, R25, R28 ;  /* 0x0000001c19ba723e */ /* 0x004fc600000010ff */
[----:B------:R1:W-:Y:S01]  /*11780*/  MUFU.EX2 R20, R3 ;  /* 0x0000000300147308 */ /* 0x0003e20000000800 */
[----:B----4-:R-:W-:Y:S01]  /*11790*/  FADD.FTZ R4, R159, R111 ;  /* 0x0000006f9f047221 */ /* 0x010fe20000010000 */
[----:B------:R-:W-:Y:S01]  /*117a0*/  MOV R111, R128 ;  /* 0x00000080006f7202 */ /* 0x000fe20000000f00 */
[--C-:B-1----:R-:W-:Y:S01]  /*117b0*/  FFMA.FTZ R3, R187, c[0x0][0x2d0], -R7.reuse ;  /* 0x0000b400bb037a23 */ /* 0x102fe20000010807 */
[----:B------:R-:W-:Y:S01]  /*117c0*/  F2FP.BF16.PACK_AB R187, R21, R22 ;  /* 0x0000001615bb723e */ /* 0x000fe200000010ff */
[----:B------:R-:W-:Y:S01]  /*117d0*/  FFMA.FTZ R7, R185, c[0x0][0x2d0], -R7 ;  /* 0x0000b400b9077a23 */ /* 0x000fe20000010807 */
[----:B------:R-:W-:Y:S02]  /*117e0*/  F2FP.BF16.PACK_AB R185, R23, R24 ;  /* 0x0000001817b9723e */ /* 0x000fe400000010ff */
[----:B------:R1:W2:Y:S05]  /*117f0*/  MUFU.EX2 R15, R3 ;  /* 0x00000003000f7308 */ /* 0x0002aa0000000800 */
[C---:B------:R-:W-:Y:S03]  /*11800*/  HMMA.16816.F32.BF16 R160, R184.reuse, R168, R160 ;  /* 0x000000a8b8a0723c */ /* 0x040fe600000418a0 */
[----:B------:R4:W-:Y:S05]  /*11810*/  MUFU.EX2 R13, R7 ;  /* 0x00000007000d7308 */ /* 0x0009ea0000000800 */
[----:B---3--:R-:W-:Y:S01]  /*11820*/  HMMA.16816.F32.BF16 R140, R184, R152, R140 ;  /* 0x00000098b88c723c */ /* 0x008fe2000004188c */
[----:B-1----:R-:W-:Y:S01]  /*11830*/  FFMA.FTZ R3, R201, c[0x0][0x2d0], -R0 ;  /* 0x0000b400c9037a23 */ /* 0x002fe20000010800 */
[----:B--2---:R-:W-:Y:S01]  /*11840*/  F2FP.BF16.PACK_AB R128, R15, R20 ;  /* 0x000000140f80723e */ /* 0x004fe200000010ff */
[----:B------:R-:W-:-:S02]  /*11850*/  IMAD.MOV.U32 R201, RZ, RZ, R110 ;  /* 0x000000ffffc97224 */ /* 0x000fc400078e006e */
[----:B------:R1:W-:Y:S01]  /*11860*/  MUFU.EX2 R10, R3 ;  /* 0x00000003000a7308 */ /* 0x0003e20000000800 */
[----:B------:R-:W-:Y:S02]  /*11870*/  IMAD.MOV.U32 R110, RZ, RZ, R129 ;  /* 0x000000ffff6e7224 */ /* 0x000fe400078e0081 */
[----:B------:R-:W-:Y:S01]  /*11880*/  HMMA.16816.F32.BF16 R148, R184, R154, R148 ;  /* 0x0000009ab894723c */ /* 0x000fe20000041894 */
[----:B----4-:R-:W-:Y:S02]  /*11890*/  FADD.FTZ R7, R157, R4 ;  /* 0x000000049d077221 */ /* 0x010fe40000010000 */
[----:B------:R-:W-:-:S05]  /*118a0*/  FADD.FTZ R4, R208, R8 ;  /* 0x00000008d0047221 */ /* 0x000fca0000010000 */
        /* <DEDUP_REMOVED lines=9> */
[----:B------:R1:W-:Y:S01]  /*11940*/  MUFU.EX2 R11, R3 ;  /* 0x00000003000b7308 */ /* 0x0003e20000000800 */
[----:B------:R-:W-:Y:S02]  /*11950*/  IMAD.MOV.U32 R108, RZ, RZ, R131 ;  /* 0x000000ffff6c7224 */ /* 0x000fe400078e0083 */
[----:B------:R-:W-:Y:S01]  /*11960*/  HMMA.16816.F32.BF16 R184, R184, R18, R68 ;  /* 0x00000012b8b8723c */ /* 0x000fe20000041844 */
[----:B------:R-:W-:Y:S01]  /*11970*/  IMAD.MOV.U32 R109, RZ, RZ, R130 ;  /* 0x000000ffff6d7224 */ /* 0x000fe200078e0082 */
[----:B------:R-:W-:-:S03]  /*11980*/  F2FP.BF16.PACK_AB R130, R13, R14 ;  /* 0x0000000e0d82723e */ /* 0x000fc600000010ff */
[----:B------:R2:W3:Y:S01]  /*11990*/  MUFU.EX2 R12, R0 ;  /* 0x00000000000c7308 */ /* 0x0004e20000000800 */
        /* <DEDUP_REMOVED lines=101> */
[----:B------:R1:W-:Y:S01]  /*11ff0*/  STL [R1+0x4], R0 ;  /* 0x0000040001007387 */ /* 0x0003e20000100800 */
[----:B------:R-:W-:Y:S02]  /*12000*/  FADD.FTZ R251, R72, R251 ;  /* 0x000000fb48fb7221 */ /* 0x000fe40000010000 */
[----:B------:R-:W-:Y:S01]  /*12010*/  FADD.FTZ R252, R56, R252 ;  /* 0x000000fc38fc7221 */ /* 0x000fe20000010000 */
[----:B------:R1:W-:Y:S01]  /*12020*/  STL [R1], R4 ;  /* 0x0000000401007387 */ /* 0x0003e20000100800 */
        /* <DEDUP_REMOVED lines=10> */
[----:B------:R-:W-:Y:S05]  /*120d0*/  @!P6 BRA `(.L_x_931) ;  /* 0x000043100000e947 */ /* 0x000fea0003800000 */
[----:B------:R-:W-:Y:S01]  /*120e0*/  IMAD.MOV.U32 R3, RZ, RZ, R136 ;  /* 0x000000ffff037224 */ /* 0x000fe200078e0088 */
[----:B------:R-:W-:Y:S01]  /*120f0*/  MOV R138, R2 ;  /* 0x00000002008a7202 */ /* 0x000fe20000000f00 */
[----:B-1----:R-:W-:Y:S01]  /*12100*/  IMAD.MOV.U32 R0, RZ, RZ, R137 ;  /* 0x000000ffff007224 */ /* 0x002fe200078e0089 */
[----:B------:R-:W-:Y:S01]  /*12110*/  MOV R133, R135 ;  /* 0x0000008700857202 */ /* 0x000fe20000000f00 */
[----:B------:R-:W-:Y:S01]  /*12120*/  ULDC UR6, c[0x0][0x210] ;  /* 0x0000840000067ab9 */ /* 0x000fe20000000800 */
[----:B------:R-:W-:Y:S01]  /*12130*/  IADD3 R247, R248, 0x100, RZ ;  /* 0x00000100f8f77810 */ /* 0x000fe20007ffe0ff */
[----:B------:R-:W-:Y:S02]  /*12140*/  ULDC UR4, c[0x0][0x1e8] ;  /* 0x00007a0000047ab9 */ /* 0x000fe40000000800 */
[----:B------:R-:W-:Y:S02]  /*12150*/  UIADD3 UR12, UR12, -0x2, URZ ;  /* 0xfffffffe0c0c7890 */ /* 0x000fe4000fffe03f */
[----:B------:R-:W-:-:S02]  /*12160*/  UIMAD UR6, UR15, UR6, URZ ;  /* 0x000000060f0672a4 */ /* 0x000fc4000f8e023f */
[----:B------:R-:W-:Y:S02]  /*12170*/  UIMAD UR4, UR15, UR4, URZ ;  /* 0x000000040f0472a4 */ /* 0x000fe4000f8e023f */
[----:B------:R-:W-:Y:S02]  /*12180*/  ULDC.64 UR22, c[0x0][0x118] ;  /* 0x0000460000167ab9 */ /* 0x000fe40000000a00 */
[----:B------:R-:W-:Y:S01]  /*12190*/  ULDC.64 UR18, c[0x0][0x118] ;  /* 0x0000460000127ab9 */ /* 0x000fe20000000a00 */
[----:B------:R-:W-:Y:S05]  /*121a0*/  BRA `(.L_x_932) ;  /* 0x0000042000007947 */ /* 0x000fea0003800000 */
.L_x_934:
[----:B------:R-:W2:Y:S01]  /*121b0*/  LDL R136, [R1+0x8] ;  /* 0x0000080001887983 */ /* 0x000ea20000100800 */
[----:B------:R-:W-:Y:S01]  /*121c0*/  IMAD.MOV.U32 R137, RZ, RZ, c[0x0][0x2b8] ;  /* 0x0000ae00ff897624 */ /* 0x000fe200078e00ff */
[----:B------:R-:W-:Y:S01]  /*121d0*/  UIMAD UR11, UR12, 0x70, UR17 ;  /* 0x000000700c0b78a4 */ /* 0x000fe2000f8e0211 */
[----:B------:R-:W-:Y:S03]  /*121e0*/  IMAD.MOV.U32 R249, RZ, RZ, RZ ;  /* 0x000000fffff97224 */ /* 0x000fe600078e00ff */
        /* <DEDUP_REMOVED lines=36> */
[-C--:B--2---:R-:W-:Y:S03]  /*12430*/  IADD3.X R137, R137, R245.reuse, RZ, P1, !PT ;  /* 0x000000f589897210 */ /* 0x084fe60000ffe4ff */
[----:B------:R-:W2:Y:S01]  /*12440*/  SHFL.IDX PT, R196, R2, 0x3, 0x181f ;  /* 0x00781f0002c47f89 */ /* 0x000ea200000e0000 */
[-C--:B---3--:R-:W-:Y:S03]  /*12450*/  IADD3 R134, P0, R134, R246.reuse, RZ ;  /* 0x000000f686867210 */ /* 0x088fe60007f1e0ff */
[----:B------:R3:W-:Y:S02]  /*12460*/  LDGSTS.E.BYPASS.LTC128B.128 [R248+0x3900], [R136.64], !P3 ;  /* 0x0390000088f87fae */ /* 0x0007e4000d901d52 */
[--C-:B----4-:R-:W-:Y:S01]  /*12470*/  IMAD.X R135, R135, 0x1, R245.reuse, P0 ;  /* 0x0000000187877824 */ /* 0x110fe200000e06f5 */
        /* <DEDUP_REMOVED lines=21> */
.L_x_932:
[----:B------:R-:W-:Y:S04]  /*125d0*/  DEPBAR.LE SB0, 0x0 ;  /* 0x000080000000791a */ /* 0x000fe80000000000 */
[----:B------:R-:W-:Y:S01]  /*125e0*/  BAR.SYNC.DEFER_BLOCKING 0x0 ;  /* 0x0000000000007b1d */ /* 0x000fe20000010000 */
[----:B------:R-:W-:Y:S01]  /*125f0*/  IMAD.WIDE.U32 R68, R250, c[0x0][0x208], RZ ;  /* 0x00008200fa447a25 */ /* 0x000fe200078e00ff */
        /* <DEDUP_REMOVED lines=202> */
.L_x_933:
        /* <DEDUP_REMOVED lines=789> */
.L_x_931:
        /* <DEDUP_REMOVED lines=119> */
.L_x_901:
        /* <DEDUP_REMOVED lines=136> */
.L_x_936:
        /* <DEDUP_REMOVED lines=196> */
.L_x_935:
        /* <DEDUP_REMOVED lines=31> */
.L_x_937:
        /* <DEDUP_REMOVED lines=43> */
.L_x_939:
[----:B------:R-:W-:Y:S05]  /*184c0*/  BSYNC B0 ;  /* 0x0000000000007941 */ /* 0x000fea0003800000 */
.L_x_938:
        /* <DEDUP_REMOVED lines=109> */
.L_x_940:
        /* <DEDUP_REMOVED lines=14> */
.L_x_1609:


//--------------------- .text._ZN7cutlass13device_kernelIN5flash19enable_sm80_to_sm89INS1_16FlashAttnFwdSm80INS1_25CollectiveMainloopFwdSm80ILi4ELi1ELb0EN4cute5tupleIJNS5_1CILi128EEENS7_ILi96EEENS7_ILi64EEEEEELi64ENS_10bfloat16_tEfNS_4arch4Sm80ELb0ELb1ELb0ELb0ELb1ELb0ELb1ELb0EEENS1_21CollectiveEpilogueFwdINS6_IJS8_SA_S9_EEENS6_IJNS7_ILi1EEESI_SI_EEESC_SE_Li128ELb0ELb1ELb0ELb0EEENS1_19SingleTileSchedulerILb0ELb0ELb1ELi128EEEEEEEEEvNT_6ParamsE --------------------------
	.section	.text._ZN7cutlass13device_kernelIN5flash19enable_sm80_to_sm89INS1_16FlashAttnFwdSm80INS1_25CollectiveMainloopFwdSm80ILi4ELi1ELb0EN4cute5tupleIJNS5_1CILi128EEENS7_ILi96EEENS7_ILi64EEEEEELi64ENS_10bfloat16_tEfNS_4arch4Sm80ELb0ELb1ELb0ELb0ELb1ELb0ELb1ELb0EEENS1_21CollectiveEpilogueFwdINS6_IJS8_SA_S9_EEENS6_IJNS7_ILi1EEESI_SI_EEESC_SE_Li128ELb0ELb1ELb0ELb0EEENS1_19SingleTileSchedulerILb0ELb0ELb1ELi128EEEEEEEEEvNT_6ParamsE,"ax",@progbits
	.sectioninfo	@"SHI_REGISTERS=255"
	.align	128
.text._ZN7cutlass13device_kernelIN5flash19enable_sm80_to_sm89INS1_16FlashAttnFwdSm80INS1_25CollectiveMainloopFwdSm80ILi4ELi1ELb0EN4cute5tupleIJNS5_1CILi128EEENS7_ILi96EEENS7_ILi64EEEEEELi64ENS_10bfloat16_tEfNS_4arch4Sm80ELb0ELb1ELb0ELb0ELb1ELb0ELb1ELb0EEENS1_21CollectiveEpilogueFwdINS6_IJS8_SA_S9_EEENS6_IJNS7_ILi1EEESI_SI_EEESC_SE_Li128ELb0ELb1ELb0ELb0EEENS1_19SingleTileSchedulerILb0ELb0ELb1ELi128EEEEEEEEEvNT_6ParamsE:
        .type           _ZN7cutlass13device_kernelIN5flash19enable_sm80_to_sm89INS1_16FlashAttnFwdSm80INS1_25CollectiveMainloopFwdSm80ILi4ELi1ELb0EN4cute5tupleIJNS5_1CILi128EEENS7_ILi96EEENS7_ILi64EEEEEELi64ENS_10bfloat16_tEfNS_4arch4Sm80ELb0ELb1ELb0ELb0ELb1ELb0ELb1ELb0EEENS1_21CollectiveEpilogueFwdINS6_IJS8_SA_S9_EEENS6_IJNS7_ILi1EEESI_SI_EEESC_SE_Li128ELb0ELb1ELb0ELb0EEENS1_19SingleTileSchedulerILb0ELb0ELb1ELi128EEEEEEEEEvNT_6ParamsE,@function
        .size           _ZN7cutlass13device_kernelIN5flash19enable_sm80_to_sm89INS1_16FlashAttnFwdSm80INS1_25CollectiveMainloopFwdSm80ILi4ELi1ELb0EN4cute5tupleIJNS5_1CILi128EEENS7_ILi96EEENS7_ILi64EEEEEELi64ENS_10bfloat16_tEfNS_4arch4Sm80ELb0ELb1ELb0ELb0ELb1ELb0ELb1ELb0EEENS1_21CollectiveEpilogueFwdINS6_IJS8_SA_S9_EEENS6_IJNS7_ILi1EEESI_SI_EEESC_SE_Li128ELb0ELb1ELb0ELb0EEENS1_19SingleTileSchedulerILb0ELb0ELb1ELi128EEEEEEEEEvNT_6ParamsE,(.L_x_1610 - _ZN7cutlass13device_kernelIN5flash19enable_sm80_to_sm89INS1_16FlashAttnFwdSm80INS1_25CollectiveMainloopFwdSm80ILi4ELi1ELb0EN4cute5tupleIJNS5_1CILi128EEENS7_ILi96EEENS7_ILi64EEEEEELi64ENS_10bfloat16_tEfNS_4arch4Sm80ELb0ELb1ELb0ELb0ELb1ELb0ELb1ELb0EEENS1_21CollectiveEpilogueFwdINS6_IJS8_SA_S9_EEENS6_IJNS7_ILi1EEESI_SI_EEESC_SE_Li128ELb0ELb1ELb0ELb0EEENS1_19SingleTileSchedulerILb0ELb0ELb1ELi128EEEEEEEEEvNT_6ParamsE)
        .other          _ZN7cutlass13device_kernelIN5flash19enable_sm80_to_sm89INS1_16FlashAttnFwdSm80INS1_25CollectiveMainloopFwdSm80ILi4ELi1ELb0EN4cute5tupleIJNS5_1CILi128EEENS7_ILi96EEENS7_ILi64EEEEEELi64ENS_10bfloat16_tEfNS_4arch4Sm80ELb0ELb1ELb0ELb0ELb1ELb0ELb1ELb0EEENS1_21CollectiveEpilogueFwdINS6_IJS8_SA_S9_EEENS6_IJNS7_ILi1EEESI_SI_EEESC_SE_Li128ELb0ELb1ELb0ELb0EEENS1_19SingleTileSchedulerILb0ELb0ELb1ELi128EEEEEEEEEvNT_6ParamsE,@"STO_CUDA_ENTRY STV_DEFAULT"
_ZN7cutlass13device_kernelIN5flash19enable_sm80_to_sm89INS1_16FlashAttnFwdSm80INS1_25CollectiveMainloopFwdSm80ILi4ELi1ELb0EN4cute5tupleIJNS5_1CILi128EEENS7_ILi96EEENS7_ILi64EEEEEELi64ENS_10bfloat16_tEfNS_4arch4Sm80ELb0ELb1ELb0ELb0ELb1ELb0ELb1ELb0EEENS1_21CollectiveEpilogueFwdINS6_IJS8_SA_S9_EEENS6_IJNS7_ILi1EEESI_SI_EEESC_SE_Li128ELb0ELb1ELb0ELb0EEENS1_19SingleTileSchedulerILb0ELb0ELb1ELi128EEEEEEEEEvNT_6ParamsE:
[----:B------:R-:W-:-:S03]  /*0000*/  MOV R1, c[0x0][0x28] ;  /* 0x00000a0000017a02 */ /* 0x000fc60000000f00 */
[----:B------:R-:W1:Y:S01]  /*0010*/  S2UR UR16, SR_CTAID.Z ;  /* 0x00000000001079c3 */ /* 0x000e620000002700 */
[----:B------:R-:W-:Y:S02]  /*0020*/  IADD3 R1, R1, -0x8, RZ ;  /* 0xfffffff801017810 */ /* 0x000fe40007ffe0ff */
[----:B-1----:R-:W-:-:S13]  /*0030*/  ISETP.LE.AND P0, PT, RZ, UR16, PT ;  /* 0x00000010ff007c0c */ /* 0x002fda000bf03270 */
[----:B------:R-:W-:Y:S05]  /*0040*/  @!P0 EXIT ;  /* 0x000000000000894d */ /* 0x000fea0003800000 */
[----:B------:R-:W1:Y:S01]  /*0050*/  S2UR UR14, SR_CTAID.X ;  /* 0x00000000000e79c3 */ /* 0x000e620000002500 */
[----:B------:R-:W-:Y:S01]  /*0060*/  ULDC.64 UR4, c[0x0][0x370] ;  /* 0x0000dc0000047ab9 */ /* 0x000fe20000000a00 */
[----:B------:R-:W-:Y:S01]  /*0070*/  IMAD.MOV.U32 R233, RZ, RZ, RZ ;  /* 0x000000ffffe97224 */ /* 0x000fe200078e00ff */
[----:B------:R-:W-:Y:S02]  /*0080*/  UISETP.NE.U32.AND UP0, UPT, URZ, UR4, UPT ;  /* 0x000000043f00728c */ /* 0x000fe4000bf05070 */
[----:B------:R-:W-:Y:S02]  /*0090*/  ULDC.64 UR6, c[0x0][0x370] ;  /* 0x0000dc0000067ab9 */ /* 0x000fe40000000a00 */
[----:B------:R-:W-:Y:S02]  /*00a0*/  UISETP.NE.AND.EX UP0, UPT, URZ, UR5, UPT, UP0 ;  /* 0x000000053f00728c */ /* 0x000fe4000bf05300 */
[----:B------:R-:W-:Y:S02]  /*00b0*/  ULDC UR12, c[0x0][0x2c4] ;  /* 0x0000b100000c7ab9 */ /* 0x000fe40000000800 */
[----:B------:R-:W-:-:S02]  /*00c0*/  UISETP.NE.AND UP2, UPT, UR12, 0x1, UPT ;  /* 0x000000010c00788c */ /* 0x000fc4000bf45270 */
[----:B------:R-:W-:Y:S01]  /*00d0*/  PLOP3.LUT P0, PT, PT, PT, UP0, 0x80, 0x0 ;  /* 0x000000000000781c */ /* 0x000fe20003f0f008 */
[----:B------:R-:W-:-:S04]  /*00e0*/  ULDC.64 UR52, c[0x0][0x118] ;  /* 0x0000460000347ab9 */ /* 0x000fc80000000a00 */
[----:B------:R-:W-:Y:S02]  /*00f0*/  @UP0 UMOV UR4, 0x4 ;  /* 0x0000000400040882 */ /* 0x000fe40000000000 */
[----:B------:R-:W-:Y:S02]  /*0100*/  @UP0 UIMAD.WIDE UR4, UR16, UR4, UR6 ;  /* 0x00000004100402a5 */ /* 0x000fe4000f8e0206 */
[----:B-1----:R-:W-:-:S04]  /*0110*/  USHF.L.U32 UR14, UR14, 0x7, URZ ;  /* 0x000000070e0e7899 */ /* 0x002fc8000800063f */
[----:B------:R-:W-:Y:S01]  /*0120*/  MOV R2, UR4 ;  /* 0x0000000400027c02 */ /* 0x000fe20008000f00 */
[----:B------:R-:W-:Y:S01]  /*0130*/  IMAD.U32 R3, RZ, RZ, UR5 ;  /* 0x00000005ff037e24 */ /* 0x000fe2000f8e00ff */
[----:B------:R-:W-:Y:S02]  /*0140*/  @UP2 UIADD3 UR8, UR14, 0x7f, URZ ;  /* 0x0000007f0e082890 */ /* 0x000fe4000fffe03f */
[----:B------:R-:W-:Y:S02]  /*0150*/  ULDC.64 UR4, c[0x0][0x2c8] ;  /* 0x0000b20000047ab9 */ /* 0x000fe40000000a00 */
[----:B------:R-:W-:Y:S01]  /*0160*/  UIMAD.WIDE.U32 UR8, UR8, UR4, URZ ;  /* 0x00000004080872a5 */ /* 0x000fe2000f8e003f */
[----:B------:R-:W1:Y:S01]  /*0170*/  S2UR UR11, SR_CTAID.Y ;  /* 0x00000000000b79c3 */ /* 0x000e620000002600 */
[----:B------:R-:W-:Y:S01]  /*0180*/  UIADD3 UR6, UR14, 0x7f, URZ ;  /* 0x0000007f0e067890 */ /* 0x000fe2000fffe03f */
[----:B------:R-:W2:Y:S04]  /*0190*/  S2R R7, SR_TID.X ;  /* 0x0000000000077919 */ /* 0x000ea80000002100 */
[----:B------:R-:W-:Y:S01]  /*01a0*/  @UP2 UMOV UR7, UR9 ;  /* 0x0000000900072c82 */ /* 0x000fe20008000000 */
[----:B------:R3:W5:Y:S01]  /*01b0*/  @P0 LDG.E R233, [R2.64] ;  /* 0x0000003402e90981 */ /* 0x000762000c1e1900 */
[----:B------:R-:W-:-:S02]  /*01c0*/  @UP2 USHF.R.U32.HI UR6, URZ, UR5, UR7 ;  /* 0x000000053f062299 */ /* 0x000fc40008011607 */
[----:B------:R-:W-:Y:S02]  /*01d0*/  UMOV UR8, 0x1 ;  /* 0x0000000100087882 */ /* 0x000fe40000000000 */
[----:B------:R-:W-:Y:S02]  /*01e0*/  ULDC.64 UR4, c[0x0][0x328] ;  /* 0x0000ca0000047ab9 */ /* 0x000fe40000000a00 */
[----:B------:R-:W-:Y:S02]  /*01f0*/  UISETP.LE.AND UP0, UPT, UR8, UR5, UPT ;  /* 0x000000050800728c */ /* 0x000fe4000bf03270 */
[----:B------:R-:W-:Y:S02]  /*0200*/  ULDC UR7, c[0x0][0x2ac] ;  /* 0x0000ab0000077ab9 */ /* 0x000fe40000000800 */
[----:B------:R-:W-:Y:S02]  /*0210*/  ULDC UR10, c[0x0][0x1d0] ;  /* 0x00007400000a7ab9 */ /* 0x000fe40000000800 */
[----:B------:R-:W-:Y:S01]  /*0220*/  UIMAD UR10, UR7, UR10, URZ ;  /* 0x0000000a070a72a4 */ /* 0x000fe2000f8e023f */
[----:B------:R-:W-:Y:S01]  /*0230*/  PLOP3.LUT P0, PT, PT, PT, UP0, 0x40, 0x0 ;  /* 0x000000000000781c */ /* 0x000fe20003f0e808 */
[----:B------:R-:W-:-:S02]  /*0240*/  ULDC UR9, c[0x0][0x168] ;  /* 0x00005a0000097ab9 */ /* 0x000fc40000000800 */
[----:B------:R-:W-:Y:S02]  /*0250*/  UIADD3 UR9, UR10, -UR9, UR8 ;  /* 0x800000090a097290 */ /* 0x000fe4000fffe008 */
[----:B-1----:R-:W-:Y:S02]  /*0260*/  USHF.R.S32.HI UR15, URZ, 0x1f, UR11 ;  /* 0x0000001f3f0f7899 */ /* 0x002fe4000801140b */
[----:B------:R-:W-:-:S04]  /*0270*/  UIADD3 UR5, UR9, UR6, URZ ;  /* 0x0000000609057290 */ /* 0x000fc8000fffe03f */
[----:B------:R-:W-:Y:S02]  /*0280*/  UIADD3 UR6, UR5, UR4, URZ ;  /* 0x0000000405067290 */ /* 0x000fe4000fffe03f */
[----:B------:R-:W-:Y:S05]  /*0290*/  @P0 BRA `(.L_x_941) ;  /* 0x0000016000000947 */ /* 0x000fea0003800000 */
[----:B--23--:R-:W-:Y:S01]  /*02a0*/  ISETP.LT.AND P0, PT, RZ, UR5, PT ;  /* 0x00000005ff007c0c */ /* 0x00cfe2000bf01270 */
        /* <DEDUP_REMOVED lines=11> */
.L_x_942:
[----:B------:R-:W-:Y:S02]  /*0360*/  ULDC UR4, c[0x0][0x32c] ;  /* 0x0000cb0000047ab9 */ /* 0x000fe40000000800 */
[----:B------:R-:W-:-:S03]  /*0370*/  UISETP.NE.AND UP1, UPT, UR8, UR4, UPT ;  /* 0x000000040800728c */ /* 0x000fc6000bf25270 */
[----:B------:R-:W-:Y:S02]  /*0380*/  ULDC.64 UR4, c[0x0][0x330] ;  /* 0x0000cc0000047ab9 */ /* 0x000fe40000000a00 */
[----:B------:R-:W-:-:S07]  /*0390*/  UIMAD.WIDE.U32 UR18, UR9, UR4, URZ ;  /* 0x00000004091272a5 */ /* 0x000fce000f8e003f */
[----:B------:R-:W-:Y:S02]  /*03a0*/  @UP1 UMOV UR13, UR19 ;  /* 0x00000013000d1c82 */ /* 0x000fe40008000000 */
[----:B------:R-:W-:Y:S02]  /*03b0*/  @UP1 USHF.R.U32.HI UR9, URZ, UR5, UR13 ;  /* 0x000000053f091299 */ /* 0x000fe4000801160d */
.L_x_943:
[----:B------:R-:W-:Y:S02]  /*03c0*/  ULDC UR4, c[0x0][0x32c] ;  /* 0x0000cb0000047ab9 */ /* 0x000fe40000000800 */
[----:B------:R-:W-:-:S04]  /*03d0*/  UIMAD UR4, UR9, UR4, UR4 ;  /* 0x00000004090472a4 */ /* 0x000fc8000f8e0204 */
[----:B------:R-:W-:-:S04]  /*03e0*/  UISETP.LT.AND UP1, UPT, UR6, UR4, UPT ;  /* 0x000000040600728c */ /* 0x000fc8000bf21270 */
[----:B------:R-:W-:Y:S02]  /*03f0*/  USEL UR6, UR6, UR4, UP1 ;  /* 0x0000000406067287 */ /* 0x000fe40008800000 */
.L_x_941:
[----:B--23--:R-:W-:Y:S01]  /*0400*/  UIADD3 UR8, UR10, 0x5f, URZ ;  /* 0x0000005f0a087890 */ /* 0x00cfe2000fffe03f */
        /* <DEDUP_REMOVED lines=35> */
.L_x_945:
[----:B------:R-:W-:Y:S02]  /*0640*/  ULDC UR4, c[0x0][0x32c] ;  /* 0x0000cb0000047ab9 */ /* 0x000fe40000000800 */
[----:B------:R-:W-:-:S03]  /*0650*/  UISETP.NE.AND UP1, UPT, UR4, 0x1, UPT ;  /* 0x000000010400788c */ /* 0x000fc6000bf25270 */
[----:B------:R-:W-:Y:S02]  /*0660*/  ULDC.64 UR4, c[0x0][0x330] ;  /* 0x0000cc0000047ab9 */ /* 0x000fe40000000a00 */
[----:B------:R-:W-:-:S07]  /*0670*/  UIMAD.WIDE.U32 UR18, UR9, UR4, URZ ;  /* 0x00000004091272a5 */ /* 0x000fce000f8e003f */
[----:B------:R-:W-:Y:S02]  /*0680*/  @UP1 UMOV UR17, UR19 ;  /* 0x0000001300111c82 */ /* 0x000fe40008000000 */
[----:B------:R-:W-:Y:S02]  /*0690*/  @UP1 USHF.R.U32.HI UR9, URZ, UR5, UR17 ;  /* 0x000000053f091299 */ /* 0x000fe40008011611 */
.L_x_946:
[----:B------:R-:W-:Y:S02]  /*06a0*/  ULDC UR4, c[0x0][0x32c] ;  /* 0x0000cb0000047ab9 */ /* 0x000fe40000000800 */
[----:B------:R-:W-:-:S04]  /*06b0*/  UIMAD UR4, UR9, UR4, URZ ;  /* 0x00000004090472a4 */ /* 0x000fc8000f8e023f */
[----:B------:R-:W-:-:S04]  /*06c0*/  UISETP.LT.AND UP1, UPT, UR8, UR4, UPT ;  /* 0x000000040800728c */ /* 0x000fc8000bf21270 */
[----:B------:R-:W-:-:S04]  /*06d0*/  USEL UR8, UR8, UR4, !UP1 ;  /* 0x0000000408087287 */ /* 0x000fc8000c800000 */
.L_x_944:
[----:B------:R-:W-:Y:S01]  /*06e0*/  UIMAD.WIDE UR4, UR8, 0x2aaaaaab, URZ ;  /* 0x2aaaaaab080478a5 */ /* 0x000fe2000f8e023f */
[----:B------:R-:W-:Y:S01]  /*06f0*/  PLOP3.LUT P4, PT, PT, PT, PT, 0x80, 0x0 ;  /* 0x000000000000781c */ /* 0x000fe20003f8f070 */
[----:B------:R-:W-:Y:S01]  /*0700*/  CS2R R10, SRZ ;  /* 0x00000000000a7805 */ /* 0x000fe2000001ff00 */
[----:B------:R-:W-:Y:S01]  /*0710*/  IMAD.MOV.U32 R126, RZ, RZ, RZ ;  /* 0x000000ffff7e7224 */ /* 0x000fe200078e00ff */
[----:B------:R-:W-:Y:S01]  /*0720*/  USHF.R.U32.HI UR4, URZ, 0x1f, UR5 ;  /* 0x0000001f3f047899 */ /* 0x000fe20008011605 */
[----:B------:R-:W-:Y:S01]  /*0730*/  IMAD.MOV.U32 R124, RZ, RZ, RZ ;  /* 0x000000ffff7c7224 */ /* 0x000fe200078e00ff */
[----:B------:R-:W-:Y:S01]  /*0740*/  CS2R R8, SRZ ;  /* 0x0000000000087805 */ /* 0x000fe2000001ff00 */
[----:B------:R-:W-:Y:S01]  /*0750*/  MOV R130, RZ ;  /* 0x000000ff00827202 */ /* 0x000fe20000000f00 */
[----:B------:R-:W-:Y:S01]  /*0760*/  ULEA.HI.SX32 UR4, UR5, UR4, 0x1c ;  /* 0x0000000405047291 */ /* 0x000fe2000f8fe23f */
[----:B------:R-:W-:Y:S01]  /*0770*/  IMAD.MOV.U32 R128, RZ, RZ, RZ ;  /* 0x000000ffff807224 */ /* 0x000fe200078e00ff */
        /* <DEDUP_REMOVED lines=32> */
[----:B------:R-:W-:Y:S01]  /*0980*/  MOV R14, RZ ;  /* 0x000000ff000e7202 */ /* 0x000fe20000000f00 */
[----:B------:R-:W-:Y:S01]  /*0990*/  CS2R R12, SRZ ;  /* 0x00000000000c7805 */ /* 0x000fe2000001ff00 */
[----:B------:R-:W-:Y:S01]  /*09a0*/  IMAD.MOV.U32 R5, RZ, RZ, RZ ;  /* 0x000000ffff057224 */ /* 0x000fe200078e00ff */
        /* <DEDUP_REMOVED lines=13> */
[----:B------:R1:W2:Y:S01]  /*0a80*/  @P2 LDG.E R15, [R2.64] ;  /* 0x00000034020f2981 */ /* 0x0002a2000c1e1900 */
        /* <DEDUP_REMOVED lines=12> */
[----:B------:R-:W-:Y:S01]  /*0b50*/  UIADD3 UR9, UR19, UR9, URZ ;  /* 0x0000000913097290 */ /* 0x000fe2000fffe03f */
[----:B------:R-:W-:Y:S01]  /*0b60*/  IMAD.U32 R9, RZ, RZ, UR19 ;  /* 0x00000013ff097e24 */ /* 0x000fe2000f8e00ff */
[----:B------:R-:W-:Y:S01]  /*0b70*/  UIMAD UR4, UR12, UR4, URZ ;  /* 0x000000040c0472a4 */ /* 0x000fe2000f8e023f */
[----:B------:R-:W-:Y:S01]  /*0b80*/  IMAD.U32 R8, RZ, RZ, UR18 ;  /* 0x00000012ff087e24 */ /* 0x000fe2000f8e00ff */
[----:B------:R-:W-:Y:S01]  /*0b90*/  ULDC UR8, c[0x0][0x2b8] ;  /* 0x0000ae0000087ab9 */ /* 0x000fe20000000800 */
[----:B-1----:R-:W-:Y:S01]  /*0ba0*/  LEA.HI R3, R169, R7, RZ, 0x3 ;  /* 0x00000007a9037211 */ /* 0x002fe200078f18ff */
[----:B------:R-:W-:Y:S01]  /*0bb0*/  IMAD.U32 R9, RZ, RZ, UR9 ;  /* 0x00000009ff097e24 */ /* 0x000fe2000f8e00ff */
[----:B------:R-:W-:Y:S02]  /*0bc0*/  UMOV UR35, 0x60 ;  /* 0x0000006000237882 */ /* 0x000fe40000000000 */
[----:B------:R-:W-:Y:S01]  /*0bd0*/  LOP3.LUT R4, R3, 0xfffffff8, RZ, 0xc0, !PT ;  /* 0xfffffff803047812 */ /* 0x000fe200078ec0ff */
[----:B------:R-:W-:Y:S01]  /*0be0*/  UISETP.NE.AND UP1, UPT, UR8, 0x1, UPT ;  /* 0x000000010800788c */ /* 0x000fe2000bf25270 */
[----:B------:R-:W-:Y:S01]  /*0bf0*/  SHF.R.S32.HI R3, RZ, 0x3, R3 ;  /* 0x00000003ff037819 */ /* 0x000fe20000011403 */
[----:B------:R-:W-:-:S02]  /*0c00*/  UIMAD UR12, UR6, UR35, -0x60 ;  /* 0xffffffa0060c74a4 */ /* 0x000fc4000f8e0223 */
[----:B------:R-:W-:Y:S01]  /*0c10*/  IMAD.IADD R4, R7, 0x1, -R4 ;  /* 0x0000000107047824 */ /* 0x000fe200078e0a04 */
[----:B------:R-:W-:Y:S01]  /*0c20*/  IADD3 R12, R3, UR14, RZ ;  /* 0x0000000e030c7c10 */ /* 0x000fe2000fffe0ff */
[----:B------:R-:W-:Y:S02]  /*0c30*/  ULDC.64 UR8, c[0x0][0x2b0] ;  /* 0x0000ac0000087ab9 */ /* 0x000fe40000000a00 */
[----:B------:R-:W-:Y:S01]  /*0c40*/  IMAD R232, R4, 0x10, R3 ;  /* 0x0000001004e87824 */ /* 0x000fe200078e0203 */
[----:B------:R-:W-:Y:S01]  /*0c50*/  ISETP.GE.AND P3, PT, R12, UR4, PT ;  /* 0x000000040c007c0c */ /* 0x000fe2000bf66270 */
[----:B------:R-:W-:-:S03]  /*0c60*/  IMAD.SHL.U32 R235, R4, 0x8, RZ ;  /* 0x0000000804eb7824 */ /* 0x000fc600078e00ff */
[----:B------:R-:W-:Y:S02]  /*0c70*/  IADD3 R0, R232, UR14, RZ ;  /* 0x0000000ee8007c10 */ /* 0x000fe4000fffe0ff */
[----:B------:R-:W-:Y:S02]  /*0c80*/  ISETP.GE.AND P5, PT, R235, c[0x0][0x198], PT ;  /* 0x00006600eb007a0c */ /* 0x000fe40003fa6270 */
[----:B------:R-:W-:Y:S01]  /*0c90*/  SHF.R.S32.HI R234, RZ, 0x1f, R235 ;  /* 0x0000001fffea7819 */ /* 0x000fe200000114eb */
[----:B------:R-:W-:-:S04]  /*0ca0*/  @P1 IMAD.HI.U32 R2, R0, c[0x0][0x2c8], RZ ;  /* 0x0000b20000021a27 */ /* 0x000fc800078e00ff */
[----:B------:R-:W-:Y:S01]  /*0cb0*/  IMAD.MOV.U32 R6, RZ, RZ, R0 ;  /* 0x000000ffff067224 */ /* 0x000fe200078e0000 */
[----:B------:R-:W-:-:S04]  /*0cc0*/  @P0 SHF.R.U32.HI R6, RZ, c[0x0][0x2cc], R2 ;  /* 0x0000b300ff060a19 */ /* 0x000fc80000011602 */
[--C-:B------:R-:W-:Y:S01]  /*0cd0*/  SHF.R.S32.HI R5, RZ, 0x1f, R6.reuse ;  /* 0x0000001fff057819 */ /* 0x100fe20000011406 */
[----:B------:R-:W-:Y:S02]  /*0ce0*/  IMAD.MOV R2, RZ, RZ, -R6 ;  /* 0x000000ffff027224 */ /* 0x000fe400078e0a06 */
[----:B------:R-:W-:-:S04]  /*0cf0*/  IMAD.WIDE.U32 R8, R6, c[0x0][0x1b0], R8 ;  /* 0x00006c0006087a25 */ /* 0x000fc800078e0008 */
[----:B------:R-:W-:Y:S02]  /*0d00*/  IMAD R2, R2, c[0x0][0x2c4], R0 ;  /* 0x0000b10002027a24 */ /* 0x000fe400078e0200 */
[----:B------:R-:W-:-:S03]  /*0d10*/  IMAD R5, R5, c[0x0][0x1b0], RZ ;  /* 0x00006c0005057a24 */ /* 0x000fc600078e02ff */
[----:B------:R-:W-:Y:S01]  /*0d20*/  SHF.R.S32.HI R0, RZ, 0x1f, R2 ;  /* 0x0000001fff007819 */ /* 0x000fe20000011402 */
[----:B------:R-:W-:Y:S01]  /*0d30*/  IMAD R5, R6, c[0x0][0x1b4], R5 ;  /* 0x00006d0006057a24 */ /* 0x000fe200078e0205 */
[----:B------:R-:W-:-:S03]  /*0d40*/  IADD3 R6, R12, 0x10, RZ ;  /* 0x000000100c067810 */ /* 0x000fc60007ffe0ff */
[----:B------:R-:W-:Y:S01]  /*0d50*/  IMAD.IADD R9, R9, 0x1, R5 ;  /* 0x0000000109097824 */ /* 0x000fe200078e0205 */
[----:B------:R-:W-:Y:S01]  /*0d60*/  ISETP.GE.AND P6, PT, R6, UR4, PT ;  /* 0x0000000406007c0c */ /* 0x000fe2000bfc6270 */
[----:B------:R-:W-:Y:S02]  /*0d70*/  IMAD R0, R0, c[0x0][0x1a8], RZ ;  /* 0x00006a0000007a24 */ /* 0x000fe400078e02ff */
[----:B------:R-:W-:-:S04]  /*0d80*/  IMAD.WIDE.U32 R8, R2, c[0x0][0x1a8], R8 ;  /* 0x00006a0002087a25 */ /* 0x000fc800078e0008 */
[----:B------:R-:W-:Y:S01]  /*0d90*/  IMAD R0, R2, c[0x0][0x1ac], R0 ;  /* 0x00006b0002007a24 */ /* 0x000fe200078e0200 */
[----:B------:R-:W-:Y:S02]  /*0da0*/  LEA R14, P0, R8, c[0x0][0x160], 0x1 ;  /* 0x00005800080e7a11 */ /* 0x000fe400078008ff */
[----:B------:R-:W-:Y:S01]  /*0db0*/  IADD3 R2, R12, 0x20, RZ ;  /* 0x000000200c027810 */ /* 0x000fe20007ffe0ff */
[----:B------:R-:W-:Y:S02]  /*0dc0*/  IMAD.IADD R13, R9, 0x1, R0 ;  /* 0x00000001090d7824 */ /* 0x000fe400078e0200 */
[----:B------:R-:W-:Y:S01]  /*0dd0*/  IMAD.SHL.U32 R0, R3, 0x40, RZ ;  /* 0x0000004003007824 */ /* 0x000fe200078e00ff */
[----:B------:R-:W1:Y:S01]  /*0de0*/  SHFL.IDX PT, R18, R14, RZ, 0x181f ;  /* 0x00181fff0e127589 */ /* 0x000e6200000e0000 */
[----:B------:R-:W-:Y:S02]  /*0df0*/  ISETP.GE.AND P1, PT, R2, UR4, PT ;  /* 0x0000000402007c0c */ /* 0x000fe4000bf26270 */
[----:B------:R-:W-:Y:S01]  /*0e00*/  LEA.HI.X R13, R8, c[0x0][0x164], R13, 0x1, P0 ;  /* 0x00005900080d7a11 */ /* 0x000fe200000f0c0d */
[----:B------:R-:W-:Y:S01]  /*0e10*/  SHFL.IDX PT, R16, R14, 0x1, 0x181f ;  /* 0x00381f000e107f89 */ /* 0x000fe200000e0000 */
[----:B------:R-:W-:-:S02]  /*0e20*/  LOP3.LUT R0, R0, 0x1c0, RZ, 0xc0, !PT ;  /* 0x000001c000007812 */ /* 0x000fc400078ec0ff */
[----:B------:R-:W-:Y:S01]  /*0e30*/  LEA.HI R8, R169, R7, RZ, 0x6 ;  /* 0x00000007a9087211 */ /* 0x000fe200078f30ff */
[----:B------:R-:W3:Y:S01]  /*0e40*/  SHFL.IDX PT, R5, R13, RZ, 0x181f ;  /* 0x00181fff0d057589 */ /* 0x000ee200000e0000 */
[----:B------:R-:W-:Y:S02]  /*0e50*/  SHF.R.U32.HI R229, RZ, 0x3, R0 ;  /* 0x00000003ffe57819 */ /* 0x000fe40000011600 */
[----:B------:R-:W-:Y:S01]  /*0e60*/  LOP3.LUT R0, R0, 0x38, R235, 0xf8, !PT ;  /* 0x0000003800007812 */ /* 0x000fe200078ef8eb */
[----:B------:R-:W-:Y:S01]  /*0e70*/  IMAD.SHL.U32 R8, R8, 0x8, RZ ;  /* 0x0000000808087824 */ /* 0x000fe200078e00ff */
[----:B------:R-:W-:Y:S01]  /*0e80*/  IADD3 R2, R12, 0x30, RZ ;  /* 0x000000300c027810 */ /* 0x000fe20007ffe0ff */
[----:B------:R-:W-:Y:S01]  /*0e90*/  SHFL.IDX PT, R10, R14, 0x2, 0x181f ;  /* 0x00581f000e0a7f89 */ /* 0x000fe200000e0000 */
[----:B------:R-:W-:-:S03]  /*0ea0*/  LOP3.LUT R229, R0, R229, RZ, 0x3c, !PT ;  /* 0x000000e500e57212 */ /* 0x000fc600078e3cff */
[----:B------:R-:W4:Y:S01]  /*0eb0*/  SHFL.IDX PT, R0, R13, 0x1, 0x181f ;  /* 0x00381f000d007f89 */ /* 0x000f2200000e0000 */
[----:B------:R-:W-:-:S03]  /*0ec0*/  LOP3.LUT R229, R229, 0xfffffe00, R8, 0xf8, !PT ;  /* 0xfffffe00e5e57812 */ /* 0x000fc600078ef808 */
[----:B------:R-:W-:Y:S01]  /*0ed0*/  SHFL.IDX PT, R8, R14, 0x3, 0x181f ;  /* 0x00781f000e087f89 */ /* 0x000fe200000e0000 */
[----:B-1----:R-:W-:Y:S01]  /*0ee0*/  @!P3 LEA R18, P0, R235, R18, 0x1 ;  /* 0x00000012eb12b211 */ /* 0x002fe200078008ff */
[----:B------:R-:W-:Y:S02]  /*0ef0*/  IMAD.SHL.U32 R229, R229, 0x2, RZ ;  /* 0x00000002e5e57824 */ /* 0x000fe400078e00ff */
[----:B------:R-:W1:Y:S04]  /*0f00*/  SHFL.IDX PT, R11, R13, 0x2, 0x181f ;  /* 0x00581f000d0b7f89 */ /* 0x000e6800000e0000 */
[----:B------:R-:W-:Y:S01]  /*0f10*/  SHFL.IDX PT, R9, R13, 0x3, 0x181f ;  /* 0x00781f000d097f89 */ /* 0x000fe200000e0000 */
[----:B---3--:R-:W-:Y:S02]  /*0f20*/  @!P3 LEA.HI.X R19, R235, R5, R234, 0x1, P0 ;  /* 0x00000005eb13b211 */ /* 0x008fe400000f0cea */
[----:B------:R-:W-:Y:S01]  /*0f30*/  ISETP.GE.AND P0, PT, R2, UR4, PT ;  /* 0x0000000402007c0c */ /* 0x000fe2000bf06270 */
[----:B------:R-:W-:Y:S01]  /*0f40*/  SHFL.IDX PT, R5, R14, 0x4, 0x181f ;  /* 0x00981f000e057f89 */ /* 0x000fe200000e0000 */
[----:B------:R-:W-:-:S03]  /*0f50*/  IADD3 R2, R12, 0x40, RZ ;  /* 0x000000400c027810 */ /* 0x000fc60007ffe0ff */
[----:B------:R3:W-:Y:S01]  /*0f60*/  @!P3 LDGSTS.E.BYPASS.LTC128B.128 [R229+0x6100], [R18.64], !P5 ;  /* 0x0610000012e5bfae */ /* 0x0007e2000e901d74 */
[C---:B------:R-:W-:Y:S02]  /*0f70*/  @!P6 LEA R16, P3, R235.reuse, R16, 0x1 ;  /* 0x00000010eb10e211 */ /* 0x040fe400078608ff */
[----:B------:R-:W-:Y:S01]  /*0f80*/  ISETP.GE.AND P4, PT, R2, UR4, PT ;  /* 0x0000000402007c0c */ /* 0x000fe2000bf86270 */
[----:B------:R-:W-:Y:S01]  /*0f90*/  SHFL.IDX PT, R6, R13, 0x4, 0x181f ;  /* 0x00981f000d067f89 */ /* 0x000fe200000e0000 */
[----:B------:R-:W-:Y:S02]  /*0fa0*/  IADD3 R2, R12, 0x50, RZ ;  /* 0x000000500c027810 */ /* 0x000fe40007ffe0ff */
[----:B----4-:R-:W-:Y:S02]  /*0fb0*/  @!P6 LEA.HI.X R17, R235, R0, R234, 0x1, P3 ;  /* 0x00000000eb11e211 */ /* 0x010fe400018f0cea */
[----:B------:R-:W4:Y:S01]  /*0fc0*/  SHFL.IDX PT, R0, R14, 0x5, 0x181f ;  /* 0x00b81f000e007f89 */ /* 0x000f2200000e0000 */
[----:B------:R-:W-:-:S03]  /*0fd0*/  ISETP.GE.AND P3, PT, R2, UR4, PT ;  /* 0x0000000402007c0c */ /* 0x000fc6000bf66270 */
[----:B------:R-:W3:Y:S04]  /*0fe0*/  SHFL.IDX PT, R2, R13, 0x5, 0x181f ;  /* 0x00b81f000d027f89 */ /* 0x000ee800000e0000 */
[----:B------:R2:W-:Y:S01]  /*0ff0*/  @!P6 LDGSTS.E.BYPASS.LTC128B.128 [R229+0x6900], [R16.64], !P5 ;  /* 0x0690000010e5efae */ /* 0x0005e2000e901d74 */
[----:B------:R-:W-:-:S04]  /*1000*/  @!P1 LEA R10, P6, R235, R10, 0x1 ;  /* 0x0000000aeb0a9211 */ /* 0x000fc800078c08ff */
[----:B-1----:R-:W-:-:S05]  /*1010*/  @!P1 LEA.HI.X R11, R235, R11, R234, 0x1, P6 ;  /* 0x0000000beb0b9211 */ /* 0x002fca00030f0cea */
[----:B------:R4:W-:Y:S01]  /*1020*/  @!P1 LDGSTS.E.BYPASS.LTC128B.128 [R229+0x7100], [R10.64], !P5 ;  /* 0x071000000ae59fae */ /* 0x0009e2000e901d74 */
[----:B------:R-:W-:Y:S02]  /*1030*/  PLOP3.LUT P1, PT, PT, PT, UP1, 0x80, 0x0 ;  /* 0x000000000000781c */ /* 0x000fe40003f2f018 */
[C---:B----4-:R-:W-:Y:S02]  /*1040*/  @!P3 LEA R10, P6, R235.reuse, R0, 0x1 ;  /* 0x00000000eb0ab211 */ /* 0x050fe400078c08ff */
[----:B------:R-:W1:Y:S02]  /*1050*/  SHFL.IDX PT, R0, R14, 0x6, 0x181f ;  /* 0x00d81f000e007f89 */ /* 0x000e6400000e0000 */
[C-C-:B---3--:R-:W-:Y:S02]  /*1060*/  @!P3 LEA.HI.X R11, R235.reuse, R2, R234.reuse, 0x1, P6 ;  /* 0x00000002eb0bb211 */ /* 0x148fe400030f0cea */
[----:B------:R-:W-:Y:S04]  /*1070*/  SHFL.IDX PT, R14, R14, 0x7, 0x181f ;  /* 0x00f81f000e0e7f89 */ /* 0x000fe800000e0000 */
[----:B------:R-:W3:Y:S04]  /*1080*/  SHFL.IDX PT, R2, R13, 0x6, 0x181f ;  /* 0x00d81f000d027f89 */ /* 0x000ee800000e0000 */
[----:B------:R-:W4:Y:S01]  /*1090*/  SHFL.IDX PT, R13, R13, 0x7, 0x181f ;  /* 0x00f81f000d0d7f89 */ /* 0x000f2200000e0000 */
[----:B--2---:R2:W1:Y:S01]  /*10a0*/  @P2 R2UR UR17, R15 ;  /* 0x000000000f1123c2 */ /* 0x00446200000e0000 */
[C---:B------:R-:W-:Y:S01]  /*10b0*/  @!P0 LEA R16, P2, R235.reuse, R8, 0x1 ;  /* 0x00000008eb108211 */ /* 0x040fe200078408ff */
[----:B-1----:R-:W-:Y:S01]  /*10c0*/  @!UP3 UMOV UR17, UR16 ;  /* 0x000000100011bc82 */ /* 0x002fe20008000000 */
[----:B------:R-:W-:Y:S01]  /*10d0*/  IADD3 R8, R12, 0x60, RZ ;  /* 0x000000600c087810 */ /* 0x000fe20007ffe0ff */
[----:B------:R-:W-:Y:S01]  /*10e0*/  USHF.R.S32.HI UR16, URZ, 0x1f, UR17 ;  /* 0x0000001f3f107899 */ /* 0x000fe20008011411 */
[----:B------:R-:W-:Y:S01]  /*10f0*/  @!P0 LEA.HI.X R17, R235, R9, R234, 0x1, P2 ;  /* 0x00000009eb118211 */ /* 0x000fe200010f0cea */
[----:B------:R-:W-:Y:S01]  /*1100*/  UIMAD.WIDE.U32 UR46, UR17, UR8, URZ ;  /* 0x00000008112e72a5 */ /* 0x000fe2000f8e003f */
[----:B------:R-:W-:Y:S01]  /*1110*/  ISETP.GE.AND P2, PT, R8, UR4, PT ;  /* 0x0000000408007c0c */ /* 0x000fe2000bf46270 */
[----:B------:R-:W-:-:S02]  /*1120*/  UIMAD UR16, UR16, UR8, URZ ;  /* 0x00000008101072a4 */ /* 0x000fc4000f8e023f */
[----:B------:R1:W-:Y:S01]  /*1130*/  @!P0 LDGSTS.E.BYPASS.LTC128B.128 [R229+0x7900], [R16.64], !P5 ;  /* 0x0790000010e58fae */ /* 0x0003e2000e901d74 */
[C---:B------:R-:W-:Y:S02]  /*1140*/  @!P4 LEA R8, P0, R235.reuse, R5, 0x1 ;  /* 0x00000005eb08c211 */ /* 0x040fe400078008ff */
[C---:B------:R-:W-:Y:S02]  /*1150*/  IADD3 R5, R232.reuse, UR12, RZ ;  /* 0x0000000ce8057c10 */ /* 0x040fe4000fffe0ff */
[----:B------:R-:W-:Y:S02]  /*1160*/  @!P4 LEA.HI.X R9, R235, R6, R234, 0x1, P0 ;  /* 0x00000006eb09c211 */ /* 0x000fe400000f0cea */
[----:B------:R-:W-:Y:S02]  /*1170*/  PLOP3.LUT P0, PT, PT, PT, UP1, 0x80, 0x0 ;  /* 0x000000000000781c */ /* 0x000fe40003f0f018 */
[C---:B------:R-:W-:Y:S01]  /*1180*/  ISETP.GE.AND P6, PT, R5.reuse, UR10, PT ;  /* 0x0000000a05007c0c */ /* 0x040fe2000bfc6270 */
[----:B-----5:R-:W-:Y:S01]  /*1190*/  IMAD.IADD R5, R5, 0x1, R233 ;  /* 0x0000000105057824 */ /* 0x020fe200078e02e9 */
[----:B------:R4:W-:Y:S02]  /*11a0*/  @!P4 LDGSTS.E.BYPASS.LTC128B.128 [R229+0x8100], [R8.64], !P5 ;  /* 0x0810000008e5cfae */ /* 0x0009e4000e901d74 */
[----:B------:R-:W-:Y:S01]  /*11b0*/  ISETP.GT.OR P6, PT, R232, 0x5f, P6 ;  /* 0x0000005fe800780c */ /* 0x000fe200037c4670 */
[----:B------:R-:W-:Y:S01]  /*11c0*/  IMAD.MOV.U32 R6, RZ, RZ, R5 ;  /* 0x000000ffff067224 */ /* 0x000fe200078e0005 */
[----:B--2---:R-:W-:Y:S01]  /*11d0*/  IADD3 R15, R12, 0x70, RZ ;  /* 0x000000700c0f7810 */ /* 0x004fe20007ffe0ff */
[----:B------:R-:W-:Y:S01]  /*11e0*/  @P1 IMAD.HI.U32 R12, R5, c[0x0][0x2bc], RZ ;  /* 0x0000af00050c1a27 */ /* 0x000fe200078e00ff */
[----:B------:R2:W-:Y:S02]  /*11f0*/  @!P3 LDGSTS.E.BYPASS.LTC128B.128 [R229+0x8900], [R10.64], !P5 ;  /* 0x089000000ae5bfae */ /* 0x0005e4000e901d74 */
[----:B------:R-:W-:Y:S01]  /*1200*/  ISETP.GE.AND P1, PT, R15, UR4, PT ;  /* 0x000000040f007c0c */ /* 0x000fe2000bf26270 */
[----:B------:R-:W-:Y:S01]  /*1210*/  UIMAD UR4, UR17, UR9, UR16 ;  /* 0x00000009110472a4 */ /* 0x000fe2000f8e0210 */
[----:B------:R-:W-:-:S02]  /*1220*/  @P0 SHF.R.U32.HI R6, RZ, c[0x0][0x2c0], R12 ;  /* 0x0000b000ff060a19 */ /* 0x000fc4000001160c */
[----:B------:R-:W-:Y:S02]  /*1230*/  ULDC.64 UR8, c[0x0][0x1e8] ;  /* 0x00007a0000087ab9 */ /* 0x000fe40000000a00 */
[----:B------:R-:W-:Y:S01]  /*1240*/  UIADD3 UR4, UR47, UR4, URZ ;  /* 0x000000042f047290 */ /* 0x000fe2000fffe03f */
[----:B-1----:R-:W-:-:S04]  /*1250*/  @!P2 LEA R16, P4, R235, R0, 0x1 ;  /* 0x00000000eb10a211 */ /* 0x002fc800078808ff */
[----:B---3--:R-:W-:-:S05]  /*1260*/  @!P2 LEA.HI.X R17, R235, R2, R234, 0x1, P4 ;  /* 0x00000002eb11a211 */ /* 0x008fca00020f0cea */
[----:B------:R1:W-:Y:S01]  /*1270*/  @!P2 LDGSTS.E.BYPASS.LTC128B.128 [R229+0x9100], [R16.64], !P5 ;  /* 0x0910000010e5afae */ /* 0x0003e2000e901d74 */
[----:B----4-:R-:W-:-:S04]  /*1280*/  @!P6 IADD3 R8, P0, R6, UR46, RZ ;  /* 0x0000002e0608ec10 */ /* 0x010fc8000ff1e0ff */
[----:B------:R-:W-:Y:S02]  /*1290*/  @!P6 LEA.HI.X.SX32 R0, R6, UR4, 0x1, P0 ;  /* 0x000000040600ec11 */ /* 0x000fe400080f0eff */
[C---:B------:R-:W-:Y:S02]  /*12a0*/  @!P1 LEA R14, P0, R235.reuse, R14, 0x1 ;  /* 0x0000000eeb0e9211 */ /* 0x040fe400078008ff */
[C---:B--2---:R-:W-:Y:S02]  /*12b0*/  @!P6 LEA R10, P3, R8.reuse, c[0x0][0x2a0], 0x2 ;  /* 0x0000a800080aea11 */ /* 0x044fe400078610ff */
[----:B------:R-:W-:Y:S02]  /*12c0*/  @!P1 LEA.HI.X R15, R235, R13, R234, 0x1, P0 ;  /* 0x0000000deb0f9211 */ /* 0x000fe400000f0cea */
[----:B------:R-:W-:-:S03]  /*12d0*/  @!P6 LEA.HI.X R11, R8, c[0x0][0x2a4], R0, 0x2, P3 ;  /* 0x0000a900080bea11 */ /* 0x000fc600018f1400 */
[----:B------:R2:W-:Y:S04]  /*12e0*/  @!P1 LDGSTS.E.BYPASS.LTC128B.128 [R229+0x9900], [R14.64], !P5 ;  /* 0x099000000ee59fae */ /* 0x0005e8000e901d74 */
[----:B------:R-:W0:Y:S04]  /*12f0*/  LDGDEPBAR ;  /* 0x00000000000079af */ /* 0x000e280000000000 */
[----:B------:R-:W-:Y:S06]  /*1300*/  BAR.SYNC.DEFER_BLOCKING 0x0 ;  /* 0x0000000000007b1d */ /* 0x000fec0000010000 */
[----:B------:R3:W4:Y:S01]  /*1310*/  @!P6 LDG.E R230, [R10.64] ;  /* 0x000000340ae6e981 */ /* 0x000722000c1e1900 */
[----:B------:R-:W-:Y:S01]  /*1320*/  IMAD.MOV R231, RZ, RZ, -R6 ;  /* 0x000000ffffe77224 */ /* 0x000fe200078e0a06 */
[----:B------:R-:W-:Y:S01]  /*1330*/  UIMAD UR16, UR15, UR8, URZ ;  /* 0x000000080f1072a4 */ /* 0x000fe2000f8e023f */
[----:B------:R-:W-:Y:S01]  /*1340*/  ISETP.GE.AND P3, PT, R235, c[0x0][0x1d4], PT ;  /* 0x00007500eb007a0c */ /* 0x000fe20003f66270 */
[----:B------:R-:W-:Y:S01]  /*1350*/  UIMAD.WIDE.U32 UR50, UR11, UR8, URZ ;  /* 0x000000080b3272a5 */ /* 0x000fe2000f8e003f */
[----:B------:R-:W-:Y:S01]  /*1360*/  IMAD R231, R231, c[0x0][0x2b8], R5 ;  /* 0x0000ae00e7e77a24 */ /* 0x000fe200078e0205 */
[----:B------:R-:W-:Y:S01]  /*1370*/  UIMAD UR8, UR11, UR9, UR16 ;  /* 0x000000090b0872a4 */ /* 0x000fe2000f8e0210 */
[CC--:B------:R-:W-:Y:S01]  /*1380*/  LEA.HI R227, R169.reuse, R7.reuse, RZ, 0x4 ;  /* 0x00000007a9e37211 */ /* 0x0c0fe200078f20ff */
[----:B------:R-:W-:Y:S01]  /*1390*/  UIMAD UR35, UR6, -0x60, UR35 ;  /* 0xffffffa0062378a4 */ /* 0x000fe2000f8e0223 */
[----:B------:R-:W-:Y:S01]  /*13a0*/  LEA.HI R168, R169, R7, RZ, 0x5 ;  /* 0x00000007a9a87211 */ /* 0x000fe200078f28ff */
[----:B------:R-:W-:Y:S01]  /*13b0*/  UIADD3 UR8, UR51, UR8, URZ ;  /* 0x0000000833087290 */ /* 0x000fe2000fffe03f */
[----:B------:R-:W-:Y:S01]  /*13c0*/  SHF.R.S32.HI R9, RZ, 0x1f, R231 ;  /* 0x0000001fff097819 */ /* 0x000fe200000114e7 */
[----:B------:R-:W-:Y:S01]  /*13d0*/  UIADD3 UR18, UR35, UR10, URZ ;  /* 0x0000000a23127290 */ /* 0x000fe2000fffe03f */
[----:B-1----:R-:W-:Y:S01]  /*13e0*/  LOP3.LUT R16, R227, 0xfffffff0, RZ, 0xc0, !PT ;  /* 0xfffffff0e3107812 */ /* 0x002fe200078ec0ff */
[----:B------:R-:W-:Y:S01]  /*13f0*/  ULDC.64 UR16, c[0x0][0x210] ;  /* 0x0000840000107ab9 */ /* 0x000fe20000000a00 */
[----:B------:R-:W-:Y:S01]  /*1400*/  SHF.R.S32.HI R20, RZ, 0x4, R227 ;  /* 0x00000004ff147819 */ /* 0x000fe200000114e3 */
[----:B------:R-:W-:Y:S01]  /*1410*/  IMAD R0, R9, c[0x0][0x1e0], RZ ;  /* 0x0000780009007a24 */ /* 0x000fe200078e02ff */
[----:B------:R-:W-:Y:S01]  /*1420*/  UIMAD UR15, UR15, UR16, URZ ;  /* 0x000000100f0f72a4 */ /* 0x000fe2000f8e023f */
[----:B------:R-:W-:Y:S01]  /*1430*/  IADD3 R2, -R3, UR18, RZ ;  /* 0x0000001203027c10 */ /* 0x000fe2000fffe1ff */
[----:B------:R-:W-:Y:S01]  /*1440*/  IMAD.IADD R16, R7, 0x1, -R16 ;  /* 0x0000000107107824 */ /* 0x000fe200078e0a10 */
[----:B------:R-:W-:Y:S01]  /*1450*/  LEA.HI R227, R227, R20, RZ, 0x1 ;  /* 0x00000014e3e37211 */ /* 0x000fe200078f08ff */
[----:B------:R-:W-:Y:S01]  /*1460*/  IMAD R0, R231, c[0x0][0x1e4], R0 ;  /* 0x00007900e7007a24 */ /* 0x000fe200078e0200 */
[C---:B------:R-:W-:Y:S01]  /*1470*/  ISETP.GE.AND P6, PT, R2.reuse, 0x21, PT ;  /* 0x000000210200780c */ /* 0x040fe20003fc6270 */
[----:B------:R-:W-:Y:S01]  /*1480*/  IMAD.SHL.U32 R3, R3, 0x8, RZ ;  /* 0x0000000803037824 */ /* 0x000fe200078e00ff */
[C---:B------:R-:W-:Y:S01]  /*1490*/  ISETP.GE.AND P5, PT, R2.reuse, 0x31, PT ;  /* 0x000000310200780c */ /* 0x040fe20003fa6270 */
[----:B---3--:R-:W-:Y:S01]  /*14a0*/  IMAD.WIDE.U32 R10, R231, c[0x0][0x1e0], RZ ;  /* 0x00007800e70a7a25 */ /* 0x008fe200078e00ff */
[C---:B------:R-:W-:Y:S01]  /*14b0*/  ISETP.GE.AND P4, PT, R2.reuse, 0x41, PT ;  /* 0x000000410200780c */ /* 0x040fe20003f86270 */
[----:B------:R-:W-:Y:S01]  /*14c0*/  UIMAD.WIDE.U32 UR48, UR11, UR16, URZ ;  /* 0x000000100b3072a5 */ /* 0x000fe2000f8e003f */
[----:B------:R-:W-:Y:S01]  /*14d0*/  ISETP.GE.AND P2, PT, R2, 0x51, PT ;  /* 0x000000510200780c */ /* 0x000fe20003f46270 */
[----:B------:R-:W-:Y:S01]  /*14e0*/  IMAD.IADD R11, R11, 0x1, R0 ;  /* 0x000000010b0b7824 */ /* 0x000fe200078e0200 */
[----:B------:R-:W-:Y:S01]  /*14f0*/  LOP3.LUT R227, R227, 0xfffffffe, RZ, 0xc0, !PT ;  /* 0xfffffffee3e37812 */ /* 0x000fe200078ec0ff */
[----:B------:R-:W-:Y:S01]  /*1500*/  IMAD R9, R9, c[0x0][0x208], RZ ;  /* 0x0000820009097a24 */ /* 0x000fe200078e02ff */
[----:B------:R-:W-:Y:S01]  /*1510*/  SHF.R.S32.HI R5, RZ, 0x1f, R16 ;  /* 0x0000001fff057819 */ /* 0x000fe20000011410 */
[----:B------:R-:W-:Y:S01]  /*1520*/  UIMAD UR9, UR11, UR17, UR15 ;  /* 0x000000110b0972a4 */ /* 0x000fe2000f8e020f */
[----:B------:R-:W-:Y:S01]  /*1530*/  IADD3 R238, R229, 0x100, RZ ;  /* 0x00000100e5ee7810 */ /* 0x000fe20007ffe0ff */
[----:B------:R-:W-:Y:S01]  /*1540*/  IMAD.IADD R227, R20, 0x1, -R227 ;  /* 0x0000000114e37824 */ /* 0x000fe200078e0ae3 */
[----:B------:R-:W-:Y:S01]  /*1550*/  LEA.HI R5, R5, R16, RZ, 0x3 ;  /* 0x0000001005057211 */ /* 0x000fe200078f18ff */
[----:B------:R-:W-:Y:S01]  /*1560*/  IMAD R9, R231, c[0x0][0x20c], R9 ;  /* 0x00008300e7097a24 */ /* 0x000fe200078e0209 */
[----:B------:R-:W-:-:S02]  /*1570*/  UIADD3 UR9, UR49, UR9, URZ ;  /* 0x0000000931097290 */ /* 0x000fc4000fffe03f */
[----:B------:R-:W-:-:S04]  /*1580*/  UIADD3 UR15, UR6, -0x1, URZ ;  /* 0xffffffff060f7890 */ /* 0x000fc8000fffe03f */
[----:B------:R-:W-:Y:S01]  /*1590*/  UISETP.GT.AND UP3, UPT, UR15, UR5, UPT ;  /* 0x000000050f00728c */ /* 0x000fe2000bf64270 */
[----:B----4-:R-:W-:Y:S01]  /*15a0*/  SHF.R.S32.HI R8, RZ, 0x1f, R230 ;  /* 0x0000001fff087819 */ /* 0x010fe200000114e6 */
[----:B------:R-:W-:-:S04]  /*15b0*/  IMAD.WIDE.U32 R10, R230, c[0x0][0x1f0], R10 ;  /* 0x00007c00e60a7a25 */ /* 0x000fc800078e000a */
[----:B------:R-:W-:Y:S01]  /*15c0*/  IMAD R0, R8, c[0x0][0x1f0], RZ ;  /* 0x00007c0008007a24 */ /* 0x000fe200078e02ff */
[----:B------:R-:W-:Y:S01]  /*15d0*/  IADD3 R10, P1, R10, UR50, RZ ;  /* 0x000000320a0a7c10 */ /* 0x000fe2000ff3e0ff */
[----:B------:R-:W-:Y:S02]  /*15e0*/  IMAD R8, R8, c[0x0][0x218], RZ ;  /* 0x0000860008087a24 */ /* 0x000fe400078e02ff */
[----:B------:R-:W-:Y:S01]  /*15f0*/  IMAD R0, R230, c[0x0][0x1f4], R0 ;  /* 0x00007d00e6007a24 */ /* 0x000fe200078e0200 */
[----:B------:R-:W-:-:S04]  /*1600*/  LEA R6, P0, R10, c[0x0][0x1c8], 0x1 ;  /* 0x000072000a067a11 */ /* 0x000fc800078008ff */
[----:B------:R-:W-:Y:S01]  /*1610*/  IADD3.X R0, R11, UR8, R0, P1, !PT ;  /* 0x000000080b007c10 */ /* 0x000fe20008ffe400 */
[----:B------:R-:W1:Y:S01]  /*1620*/  SHFL.IDX PT, R12, R6, RZ, 0x181f ;  /* 0x00181fff060c7589 */ /* 0x000e6200000e0000 */
[----:B------:R-:W-:Y:S02]  /*1630*/  ISETP.GE.AND P1, PT, R2, 0x1, PT ;  /* 0x000000010200780c */ /* 0x000fe40003f26270 */
[----:B------:R-:W-:Y:S01]  /*1640*/  LEA.HI.X R10, R10, c[0x0][0x1cc], R0, 0x1, P0 ;  /* 0x000073000a0a7a11 */ /* 0x000fe200000f0c00 */
[----:B------:R-:W-:Y:S04]  /*1650*/  SHFL.IDX PT, R18, R6, 0x1, 0x181f ;  /* 0x00381f0006127f89 */ /* 0x000fe800000e0000 */
[----:B------:R-:W3:Y:S04]  /*1660*/  SHFL.IDX PT, R0, R10, RZ, 0x181f ;  /* 0x00181fff0a007589 */ /* 0x000ee800000e0000 */
[----:B------:R-:W4:Y:S04]  /*1670*/  SHFL.IDX PT, R17, R10, 0x1, 0x181f ;  /* 0x00381f000a117f89 */ /* 0x000f2800000e0000 */
[----:B--2---:R-:W2:Y:S04]  /*1680*/  SHFL.IDX PT, R14, R6, 0x2, 0x181f ;  /* 0x00581f00060e7f89 */ /* 0x004ea800000e0000 */
[----:B------:R-:W2:Y:S01]  /*1690*/  SHFL.IDX PT, R15, R10, 0x2, 0x181f ;  /* 0x00581f000a0f7f89 */ /* 0x000ea200000e0000 */
[----:B-1----:R-:W-:-:S03]  /*16a0*/  @P1 LEA R12, P0, R235, R12, 0x1 ;  /* 0x0000000ceb0c1211 */ /* 0x002fc600078008ff */
[----:B------:R-:W-:Y:S01]  /*16b0*/  SHFL.IDX PT, R11, R10, 0x4, 0x181f ;  /* 0x00981f000a0b7f89 */ /* 0x000fe200000e0000 */
[C---:B---3--:R-:W-:Y:S02]  /*16c0*/  @P1 LEA.HI.X R13, R235.reuse, R0, R234, 0x1, P0 ;  /* 0x00000000eb0d1211 */ /* 0x048fe400000f0cea */
[----:B------:R-:W-:Y:S01]  /*16d0*/  ISETP.GE.AND P0, PT, R2, 0x11, PT ;  /* 0x000000110200780c */ /* 0x000fe20003f06270 */
[----:B------:R-:W1:Y:S04]  /*16e0*/  SHFL.IDX PT, R0, R6, 0x4, 0x181f ;  /* 0x00981f0006007f89 */ /* 0x000e6800000e0000 */
[----:B------:R3:W-:Y:S08]  /*16f0*/  @P1 LDGSTS.E.BYPASS.LTC128B.128 [R229+0x3100], [R12.64], !P3 ;  /* 0x031000000ce51fae */ /* 0x0007f0000d901d74 */
[----:B------:R-:W-:-:S04]  /*1700*/  @P0 LEA R18, P1, R235, R18, 0x1 ;  /* 0x00000012eb120211 */ /* 0x000fc800078208ff */
[C-C-:B----4-:R-:W-:Y:S02]  /*1710*/  @P0 LEA.HI.X R19, R235.reuse, R17, R234.reuse, 0x1, P1 ;  /* 0x00000011eb130211 */ /* 0x150fe400008f0cea */
[----:B--2---:R-:W-:Y:S02]  /*1720*/  @P6 LEA R14, P1, R235, R14, 0x1 ;  /* 0x0000000eeb0e6211 */ /* 0x004fe400078208ff */
[----:B------:R-:W-:Y:S01]  /*1730*/  LOP3.LUT R17, R5, 0xfffffff8, RZ, 0xc0, !PT ;  /* 0xfffffff805117812 */ /* 0x000fe200078ec0ff */
[----:B------:R2:W-:Y:S01]  /*1740*/  @P0 LDGSTS.E.BYPASS.LTC128B.128 [R229+0x3900], [R18.64], !P3 ;  /* 0x0390000012e50fae */ /* 0x0005e2000d901d74 */
[--C-:B------:R-:W-:Y:S01]  /*1750*/  @P6 LEA.HI.X R15, R235, R15, R234.reuse, 0x1, P1 ;  /* 0x0000000feb0f6211 */ /* 0x100fe200008f0cea */
[----:B------:R-:W-:Y:S01]  /*1760*/  IMAD.SHL.U32 R5, R5, 0x40, RZ ;  /* 0x0000004005057824 */ /* 0x000fe200078e00ff */
[C---:B-1----:R-:W-:Y:S01]  /*1770*/  @P4 LEA R20, P1, R235.reuse, R0, 0x1 ;  /* 0x00000000eb144211 */ /* 0x042fe200078208ff */
[----:B------:R-:W-:Y:S02]  /*1780*/  IMAD.IADD R0, R16, 0x1, -R17 ;  /* 0x0000000110007824 */ /* 0x000fe400078e0a11 */
[----:B------:R1:W-:Y:S01]  /*1790*/  @P6 LDGSTS.E.BYPASS.LTC128B.128 [R229+0x4100], [R14.64], !P3 ;  /* 0x041000000ee56fae */ /* 0x0003e2000d901d74 */
[----:B------:R-:W-:Y:S01]  /*17a0*/  @P4 LEA.HI.X R21, R235, R11, R234, 0x1, P1 ;  /* 0x0000000beb154211 */ /* 0x000fe200008f0cea */
[----:B------:R-:W-:Y:S01]  /*17b0*/  IMAD.SHL.U32 R11, R227, 0x8, RZ ;  /* 0x00000008e30b7824 */ /* 0x000fe200078e00ff */
[----:B------:R-:W-:Y:S01]  /*17c0*/  LOP3.LUT R5, R5, 0xfffffe00, RZ, 0xc0, !PT ;  /* 0xfffffe0005057812 */ /* 0x000fe200078ec0ff */
[----:B---3--:R-:W2:Y:S04]  /*17d0*/  SHFL.IDX PT, R13, R6, 0x3, 0x181f ;  /* 0x00781f00060d7f89 */ /* 0x008ea800000e0000 */
[----:B------:R-:W3:Y:S04]  /*17e0*/  SHFL.IDX PT, R12, R10, 0x3, 0x181f ;  /* 0x00781f000a0c7f89 */ /* 0x000ee800000e0000 */
[----:B------:R-:W4:Y:S04]  /*17f0*/  SHFL.IDX PT, R6, R6, 0x5, 0x181f ;  /* 0x00b81f0006067f89 */ /* 0x000f2800000e0000 */
[----:B------:R-:W1:Y:S01]  /*1800*/  SHFL.IDX PT, R10, R10, 0x5, 0x181f ;  /* 0x00b81f000a0a7f89 */ /* 0x000e6200000e0000 */
[----:B--2---:R-:W-:-:S04]  /*1810*/  @P5 LEA R18, P0, R235, R13, 0x1 ;  /* 0x0000000deb125211 */ /* 0x004fc800078008ff */
[C---:B---3--:R-:W-:Y:S02]  /*1820*/  @P5 LEA.HI.X R19, R235.reuse, R12, R234, 0x1, P0 ;  /* 0x0000000ceb135211 */ /* 0x048fe400000f0cea */
[----:B----4-:R-:W-:-:S03]  /*1830*/  @P2 LEA R12, P0, R235, R6, 0x1 ;  /* 0x00000006eb0c2211 */ /* 0x010fc600078008ff */
[----:B------:R2:W-:Y:S01]  /*1840*/  @P5 LDGSTS.E.BYPASS.LTC128B.128 [R229+0x4900], [R18.64], !P3 ;  /* 0x0490000012e55fae */ /* 0x0005e2000d901d74 */
[----:B------:R-:W-:Y:S02]  /*1850*/  SHF.R.S32.HI R6, RZ, 0x5, R168 ;  /* 0x00000005ff067819 */ /* 0x000fe400000114a8 */
[C-C-:B-1----:R-:W-:Y:S01]  /*1860*/  @P2 LEA.HI.X R13, R235.reuse, R10, R234.reuse, 0x1, P0 ;  /* 0x0000000aeb0d2211 */ /* 0x142fe200000f0cea */
[----:B------:R-:W-:Y:S01]  /*1870*/  IMAD.SHL.U32 R10, R4, 0x40, RZ ;  /* 0x00000040040a7824 */ /* 0x000fe200078e00ff */
[----:B------:R1:W-:Y:S01]  /*1880*/  @P4 LDGSTS.E.BYPASS.LTC128B.128 [R229+0x5100], [R20.64], !P3 ;  /* 0x0510000014e54fae */ /* 0x0003e2000d901d74 */
[----:B------:R-:W-:Y:S01]  /*1890*/  IMAD R228, R6, 0x400, R5 ;  /* 0x0000040006e47824 */ /* 0x000fe200078e0205 */
[----:B------:R-:W-:Y:S02]  /*18a0*/  SHF.L.U64.HI R234, R235, 0x1, R234 ;  /* 0x00000001ebea7819 */ /* 0x000fe400000102ea */
[----:B------:R3:W-:Y:S01]  /*18b0*/  @P2 LDGSTS.E.BYPASS.LTC128B.128 [R229+0x5900], [R12.64], !P3 ;  /* 0x059000000ce52fae */ /* 0x0007e2000d901d74 */
[----:B------:R-:W-:-:S03]  /*18c0*/  LOP3.LUT R10, R10, 0x1c0, RZ, 0xc0, !PT ;  /* 0x000001c00a0a7812 */ /* 0x000fc600078ec0ff */
[----:B------:R-:W0:Y:S01]  /*18d0*/  LDGDEPBAR ;  /* 0x00000000000079af */ /* 0x000e220000000000 */
[----:B------:R-:W-:Y:S02]  /*18e0*/  LOP3.LUT R3, R10, 0x8, R3, 0xf8, !PT ;  /* 0x000000080a037812 */ /* 0x000fe400078ef803 */
[----:B------:R-:W-:-:S04]  /*18f0*/  SHF.R.U32.HI R10, RZ, 0x3, R10 ;  /* 0x00000003ff0a7819 */ /* 0x000fc8000001160a */
[----:B------:R-:W-:-:S05]  /*1900*/  LOP3.LUT R10, R3, R10, RZ, 0x3c, !PT ;  /* 0x0000000a030a7212 */ /* 0x000fca00078e3cff */
[----:B------:R-:W-:-:S04]  /*1910*/  IMAD R227, R227, 0x200, R10 ;  /* 0x00000200e3e37824 */ /* 0x000fc800078e020a */
[----:B------:R-:W-:-:S05]  /*1920*/  IMAD.SHL.U32 R227, R227, 0x2, RZ ;  /* 0x00000002e3e37824 */ /* 0x000fca00078e00ff */
[----:B------:R-:W-:Y:S01]  /*1930*/  IADD3 R226, R227, 0x3120, RZ ;  /* 0x00003120e3e27810 */ /* 0x000fe20007ffe0ff */
[----:B---3--:R-:W-:Y:S01]  /*1940*/  IMAD.SHL.U32 R12, R0, 0x40, RZ ;  /* 0x00000040000c7824 */ /* 0x008fe200078e00ff */
[----:B------:R-:W-:-:S04]  /*1950*/  DEPBAR.LE SB0, 0x1 ;  /* 0x000080400000791a */ /* 0x000fc80000000000 */
[----:B------:R-:W-:Y:S01]  /*1960*/  LOP3.LUT R12, R12, 0x1c0, RZ, 0xc0, !PT ;  /* 0x000001c00c0c7812 */ /* 0x000fe200078ec0ff */
[----:B------:R-:W-:-:S04]  /*1970*/  DEPBAR.LE SB0, 0x0 ;  /* 0x000080000000791a */ /* 0x000fc80000000000 */
[----:B------:R-:W-:Y:S01]  /*1980*/  LOP3.LUT R11, R12, 0x8, R11, 0xf8, !PT ;  /* 0x000000080c0b7812 */ /* 0x000fe200078ef80b */
[----:B------:R-:W-:Y:S01]  /*1990*/  BAR.SYNC.DEFER_BLOCKING 0x0 ;  /* 0x0000000000007b1d */ /* 0x000fe20000010000 */
[----:B------:R-:W-:-:S04]  /*19a0*/  SHF.R.U32.HI R12, RZ, 0x3, R12 ;  /* 0x00000003ff0c7819 */ /* 0x000fc8000001160c */
[----:B------:R-:W-:Y:S01]  /*19b0*/  LOP3.LUT R3, R11, R12, RZ, 0x3c, !PT ;  /* 0x0000000c0b037212 */ /* 0x000fe200078e3cff */
[----:B------:R-:W-:Y:S01]  /*19c0*/  IMAD.WIDE.U32 R10, R231, c[0x0][0x208], RZ ;  /* 0x00008200e70a7a25 */ /* 0x000fe200078e00ff */
[----:B------:R-:W-:-:S03]  /*19d0*/  IADD3 R12, R227, 0x3100, RZ ;  /* 0x00003100e30c7810 */ /* 0x000fc60007ffe0ff */
[----:B------:R-:W-:Y:S02]  /*19e0*/  IMAD.IADD R11, R11, 0x1, R9 ;  /* 0x000000010b0b7824 */ /* 0x000fe400078e0209 */
[C---:B------:R-:W-:Y:S02]  /*19f0*/  IMAD R9, R230.reuse, c[0x0][0x21c], R8 ;  /* 0x00008700e6097a24 */ /* 0x040fe400078e0208 */
[----:B------:R-:W-:-:S04]  /*1a00*/  IMAD.WIDE.U32 R24, R230, c[0x0][0x218], R10 ;  /* 0x00008600e6187a25 */ /* 0x000fc800078e000a */
[----:B------:R-:W-:Y:S01]  /*1a10*/  IMAD.IADD R228, R3, 0x1, R228 ;  /* 0x0000000103e47824 */ /* 0x000fe200078e02e4 */
[----:B------:R-:W-:-:S03]  /*1a20*/  IADD3 R8, P0, R24, UR48, RZ ;  /* 0x0000003018087c10 */ /* 0x000fc6000ff1e0ff */
[----:B------:R-:W-:Y:S01]  /*1a30*/  IMAD.SHL.U32 R228, R228, 0x2, RZ ;  /* 0x00000002e4e47824 */ /* 0x000fe200078e00ff */
[----:B------:R-:W-:Y:S01]  /*1a40*/  IADD3.X R24, R25, UR9, R9, P0, !PT ;  /* 0x0000000919187c10 */ /* 0x000fe200087fe409 */
[----:B------:R-:W-:Y:S01]  /*1a50*/  LDSM.16.M88.4 R124, [R227+0x3100] ;  /* 0x00310000e37c783b */ /* 0x000fe20000000200 */
[----:B------:R-:W-:-:S03]  /*1a60*/  LEA R25, P0, R8, c[0x0][0x1f8], 0x1 ;  /* 0x00007e0008197a11 */ /* 0x000fc600078008ff */
[----:B------:R-:W-:Y:S01]  /*1a70*/  LDSM.16.M88.4 R80, [R228+0x6100] ;  /* 0x00610000e450783b */ /* 0x000fe20000000200 */
[----:B------:R-:W-:Y:S02]  /*1a80*/  LEA.HI.X R24, R8, c[0x0][0x1fc], R24, 0x1, P0 ;  /* 0x00007f0008187a11 */ /* 0x000fe400000f0c18 */
[----:B------:R-:W-:Y:S01]  /*1a90*/  LOP3.LUT P0, RZ, R4, 0x2, RZ, 0xc0, !PT ;  /* 0x0000000204ff7812 */ /* 0x000fe2000780c0ff */
[----:B------:R-:W3:Y:S03]  /*1aa0*/  SHFL.IDX PT, R32, R25, 0x1, 0x181f ;  /* 0x00381f0019207f89 */ /* 0x000ee600000e0000 */
[----:B------:R-:W-:Y:S01]  /*1ab0*/  R2P PR, R0, 0x6 ;  /* 0x0000000600007804 */ /* 0x000fe20000000000 */
[----:B------:R-:W4:Y:S01]  /*1ac0*/  SHFL.IDX PT, R8, R25, RZ, 0x181f ;  /* 0x00181fff19087589 */ /* 0x000f2200000e0000 */
[----:B------:R-:W-:Y:S01]  /*1ad0*/  IMAD.MOV.U32 R0, RZ, RZ, 0x10 ;  /* 0x00000010ff007424 */ /* 0x000fe200078e00ff */
[C---:B------:R-:W-:Y:S01]  /*1ae0*/  ISETP.GE.AND P4, PT, R235.reuse, c[0x0][0x1d4], PT ;  /* 0x00007500eb007a0c */ /* 0x040fe20003f86270 */
[----:B------:R-:W-:Y:S01]  /*1af0*/  IMAD.SHL.U32 R235, R235, 0x2, RZ ;  /* 0x00000002ebeb7824 */ /* 0x000fe200078e00ff */
[----:B------:R-:W1:Y:S02]  /*1b00*/  SHFL.IDX PT, R26, R24, 0x1, 0x181f ;  /* 0x00381f00181a7f89 */ /* 0x000e6400000e0000 */
[----:B------:R-:W-:-:S02]  /*1b10*/  SEL R0, R0, 0xfffffff0, !P1 ;  /* 0xfffffff000007807 */ /* 0x000fc40004800000 */
[----:B------:R-:W2:Y:S01]  /*1b20*/  SHFL.IDX PT, R9, R24, RZ, 0x181f ;  /* 0x00181fff18097589 */ /* 0x000ea200000e0000 */
[----:B------:R-:W-:Y:S02]  /*1b30*/  @P0 IADD3 R226, R12, -0x20, RZ ;  /* 0xffffffe00ce20810 */ /* 0x000fe40007ffe0ff */
[C---:B------:R-:W-:Y:S01]  /*1b40*/  ISETP.LT.OR P0, PT, R2.reuse, 0x1, P4 ;  /* 0x000000010200780c */ /* 0x040fe20002701670 */
[----:B------:R-:W2:Y:S01]  /*1b50*/  SHFL.IDX PT, R30, R25, 0x2, 0x181f ;  /* 0x00581f00191e7f89 */ /* 0x000ea200000e0000 */
[----:B------:R-:W-:Y:S01]  /*1b60*/  ISETP.LT.OR P6, PT, R2, 0x11, P4 ;  /* 0x000000110200780c */ /* 0x000fe200027c1670 */
[----:B------:R-:W-:Y:S01]  /*1b70*/  IMAD R224, R0, 0x2, R228 ;  /* 0x0000000200e07824 */ /* 0x000fe200078e02e4 */
[C---:B------:R-:W-:Y:S01]  /*1b80*/  IADD3 R217, R226.reuse, 0x800, RZ ;  /* 0x00000800e2d97810 */ /* 0x040fe20007ffe0ff */
[----:B------:R-:W2:Y:S01]  /*1b90*/  SHFL.IDX PT, R28, R25, 0x3, 0x181f ;  /* 0x00781f00191c7f89 */ /* 0x000ea200000e0000 */
[C---:B------:R-:W-:Y:S02]  /*1ba0*/  IADD3 R216, R226.reuse, 0x1000, RZ ;  /* 0x00001000e2d87810 */ /* 0x040fe40007ffe0ff */
[----:B------:R-:W-:Y:S01]  /*1bb0*/  IADD3 R215, R226, 0x1800, RZ ;  /* 0x00001800e2d77810 */ /* 0x000fe20007ffe0ff */
[----:B------:R-:W2:Y:S01]  /*1bc0*/  SHFL.IDX PT, R11, R24, 0x2, 0x181f ;  /* 0x00581f00180b7f89 */ /* 0x000ea200000e0000 */
[----:B---3--:R-:W-:-:S02]  /*1bd0*/  IADD3 R32, P1, R32, R235, RZ ;  /* 0x000000eb20207210 */ /* 0x008fc40007f3e0ff */
[----:B------:R-:W-:Y:S01]  /*1be0*/  IADD3 R214, R226, 0x2000, RZ ;  /* 0x00002000e2d67810 */ /* 0x000fe20007ffe0ff */
[----:B------:R-:W3:Y:S01]  /*1bf0*/  LDSM.16.M88.4 R84, [R228+0x8100] ;  /* 0x00810000e454783b */ /* 0x000ee20000000200 */
[----:B----4-:R-:W-:Y:S02]  /*1c00*/  IADD3 R8, P5, R8, R235, RZ ;  /* 0x000000eb08087210 */ /* 0x010fe40007fbe0ff */
[----:B------:R-:W-:Y:S01]  /*1c10*/  IADD3 R213, R226, 0x2800, RZ ;  /* 0x00002800e2d57810 */ /* 0x000fe20007ffe0ff */
[----:B------:R-:W-:Y:S01]  /*1c20*/  LDSM.16.M88.4 R116, [R227+0x3900] ;  /* 0x00390000e374783b */ /* 0x000fe20000000200 */
[----:B-1----:R-:W-:-:S03]  /*1c30*/  IMAD.X R33, R26, 0x1, R234, P1 ;  /* 0x000000011a217824 */ /* 0x002fc600008e06ea */
[----:B------:R-:W-:Y:S01]  /*1c40*/  LDSM.16.M88.4 R108, [R227+0x4100] ;  /* 0x00410000e36c783b */ /* 0x000fe20000000200 */
[----:B--2---:R-:W-:Y:S01]  /*1c50*/  IMAD.X R9, R9, 0x1, R234, P5 ;  /* 0x0000000109097824 */ /* 0x004fe200028e06ea */
[----:B------:R-:W-:Y:S02]  /*1c60*/  HMMA.16816.F32.BF16 R128, R80, R124, RZ ;  /* 0x0000007c5080723c */ /* 0x000fe400000418ff */
[----:B------:R-:W-:Y:S01]  /*1c70*/  LDSM.16.M88.4 R100, [R227+0x4900] ;  /* 0x00490000e364783b */ /* 0x000fe20000000200 */
[----:B------:R-:W-:-:S03]  /*1c80*/  IADD3 R30, P5, R30, R235, RZ ;  /* 0x000000eb1e1e7210 */ /* 0x000fc60007fbe0ff */
[----:B------:R-:W-:Y:S01]  /*1c90*/  LDSM.16.M88.4 R92, [R227+0x5100] ;  /* 0x00510000e35c783b */ /* 0x000fe20000000200 */
[----:B------:R-:W-:-:S03]  /*1ca0*/  IADD3 R28, P1, R28, R235, RZ ;  /* 0x000000eb1c1c7210 */ /* 0x000fc60007f3e0ff */
[----:B------:R-:W1:Y:S01]  /*1cb0*/  SHFL.IDX PT, R10, R24, 0x3, 0x181f ;  /* 0x00781f00180a7f89 */ /* 0x000e6200000e0000 */
[--C-:B------:R-:W-:Y:S01]  /*1cc0*/  IMAD.X R31, R11, 0x1, R234.reuse, P5 ;  /* 0x000000010b1f7824 */ /* 0x100fe200028e06ea */
[----:B------:R-:W-:Y:S02]  /*1cd0*/  ISETP.LT.OR P5, PT, R2, 0x21, P4 ;  /* 0x000000210200780c */ /* 0x000fe400027a1670 */
[----:B------:R-:W-:Y:S04]  /*1ce0*/  LDSM.16.M88.4 R164, [R227+0x5900] ;  /* 0x00590000e3a4783b */ /* 0x000fe80000000200 */
[----:B------:R-:W2:Y:S04]  /*1cf0*/  SHFL.IDX PT, R26, R25, 0x4, 0x181f ;  /* 0x00981f00191a7f89 */ /* 0x000ea800000e0000 */
[----:B------:R-:W-:Y:S04]  /*1d00*/  SHFL.IDX PT, R25, R25, 0x5, 0x181f ;  /* 0x00b81f0019197f89 */ /* 0x000fe800000e0000 */
[----:B------:R-:W4:Y:S04]  /*1d10*/  SHFL.IDX PT, R27, R24, 0x4, 0x181f ;  /* 0x00981f00181b7f89 */ /* 0x000f2800000e0000 */
[----:B------:R-:W2:Y:S01]  /*1d20*/  SHFL.IDX PT, R24, R24, 0x5, 0x181f ;  /* 0x00b81f0018187f89 */ /* 0x000ea200000e0000 */
[C---:B---3--:R-:W-:Y:S01]  /*1d30*/  HMMA.16816.F32.BF16 R76, R84.reuse, R124, RZ ;  /* 0x0000007c544c723c */ /* 0x048fe200000418ff */
[----:B-1----:R-:W-:Y:S01]  /*1d40*/  IMAD.X R29, R10, 0x1, R234, P1 ;  /* 0x000000010a1d7824 */ /* 0x002fe200008e06ea */
[----:B------:R-:W-:Y:S01]  /*1d50*/  ISETP.LT.OR P1, PT, R2, 0x31, P4 ;  /* 0x000000310200780c */ /* 0x000fe20002721670 */
[----:B------:R-:W-:Y:S05]  /*1d60*/  LDSM.16.M88.4 R152, [R226] ;  /* 0x00000000e298783b */ /* 0x000fea0000000200 */
[----:B------:R-:W-:Y:S01]  /*1d70*/  HMMA.16816.F32.BF16 R72, R84, R126, RZ ;  /* 0x0000007e5448723c */ /* 0x000fe200000418ff */
[----:B------:R-:W-:Y:S04]  /*1d80*/  LDSM.16.M88.4 R148, [R226+0x800] ;  /* 0x00080000e294783b */ /* 0x000fe80000000200 */
[----:B------:R-:W-:Y:S03]  /*1d90*/  LDSM.16.M88.4 R144, [R226+0x1000] ;  /* 0x00100000e290783b */ /* 0x000fe60000000200 */
[-C--:B------:R-:W-:Y:S01]  /*1da0*/  HMMA.16816.F32.BF16 R120, R80, R116.reuse, RZ ;  /* 0x000000745078723c */ /* 0x080fe200000418ff */
[----:B------:R-:W-:Y:S04]  /*1db0*/  LDSM.16.M88.4 R140, [R226+0x1800] ;  /* 0x00180000e28c783b */ /* 0x000fe80000000200 */
[----:B------:R-:W-:Y:S03]  /*1dc0*/  LDSM.16.M88.4 R136, [R226+0x2000] ;  /* 0x00200000e288783b */ /* 0x000fe60000000200 */
[C---:B------:R-:W-:Y:S01]  /*1dd0*/  HMMA.16816.F32.BF16 R68, R84.reuse, R116, RZ ;  /* 0x000000745444723c */ /* 0x040fe200000418ff */
[----:B------:R-:W-:Y:S04]  /*1de0*/  LDSM.16.M88.4 R132, [R226+0x2800] ;  /* 0x00280000e284783b */ /* 0x000fe80000000200 */
[----:B------:R-:W-:Y:S03]  /*1df0*/  LDSM.16.M88.4 R160, [R224+0x6100] ;  /* 0x00610000e0a0783b */ /* 0x000fe60000000200 */
[----:B------:R-:W-:Y:S01]  /*1e00*/  HMMA.16816.F32.BF16 R20, R84, R118, RZ ;  /* 0x000000765414723c */ /* 0x000fe200000418ff */
[----:B------:R-:W1:Y:S04]  /*1e10*/  LDSM.16.M88.4 R156, [R224+0x8100] ;  /* 0x00810000e09c783b */ /* 0x000e680000000200 */
[----:B------:R-:W-:Y:S01]  /*1e20*/  @!PT LDS RZ, [RZ] ;  /* 0x00000000fffff984 */ /* 0x000fe20000000800 */
[----:B------:R-:W-:Y:S01]  /*1e30*/  @!PT LDS RZ, [RZ] ;  /* 0x00000000fffff984 */ /* 0x000fe20000000800 */
[----:B------:R-:W-:Y:S01]  /*1e40*/  @!PT LDS RZ, [RZ] ;  /* 0x00000000fffff984 */ /* 0x000fe20000000800 */
[----:B------:R3:W-:Y:S01]  /*1e50*/  LDGSTS.E.BYPASS.LTC128B.128 [R229+0x100], [R8.64], !P0 ;  /* 0x0010000008e57fae */ /* 0x0007e2000c101d74 */
[----:B------:R-:W-:Y:S01]  /*1e60*/  LOP3.LUT P0, RZ, R4, 0x4, RZ, 0xc0, !PT ;  /* 0x0000000404ff7812 */ /* 0x000fe2000780c0ff */
[----:B------:R-:W-:Y:S01]  /*1e70*/  IMAD.MOV.U32 R4, RZ, RZ, 0x20 ;  /* 0x00000020ff047424 */ /* 0x000fe200078e00ff */
[----:B------:R-:W-:Y:S01]  /*1e80*/  HMMA.16816.F32.BF16 R112, R80, R108, RZ ;  /* 0x0000006c5070723c */ /* 0x000fe200000418ff */
[----:B------:R1:W-:Y:S01]  /*1e90*/  LDGSTS.E.BYPASS.LTC128B.128 [R229+0x900], [R32.64], !P6 ;  /* 0x0090000020e57fae */ /* 0x0003e2000f101d74 */
[----:B------:R-:W-:-:S02]  /*1ea0*/  ISETP.LT.OR P6, PT, R2, 0x41, P4 ;  /* 0x000000410200780c */ /* 0x000fc400027c1670 */
[----:B------:R-:W-:Y:S01]  /*1eb0*/  ISETP.LT.OR P4, PT, R2, 0x51, P4 ;  /* 0x000000510200780c */ /* 0x000fe20002781670 */
[----:B------:R-:W-:Y:S01]  /*1ec0*/  IMAD.MOV.U32 R2, RZ, RZ, 0x40 ;  /* 0x00000040ff027424 */ /* 0x000fe200078e00ff */
[----:B------:R1:W-:Y:S01]  /*1ed0*/  LDGSTS.E.BYPASS.LTC128B.128 [R229+0x1100], [R30.64], !P5 ;  /* 0x011000001ee57fae */ /* 0x0003e2000e901d74 */
[----:B--2---:R-:W-:Y:S01]  /*1ee0*/  IADD3 R26, P5, R26, R235, RZ ;  /* 0x000000eb1a1a7210 */ /* 0x004fe20007fbe0ff */
[----:B------:R-:W-:Y:S01]  /*1ef0*/  HMMA.16816.F32.BF16 R64, R84, R108, RZ ;  /* 0x0000006c5440723c */ /* 0x000fe200000418ff */
[----:B------:R-:W-:Y:S01]  /*1f00*/  SEL R4, R4, 0xffffffe0, !P2 ;  /* 0xffffffe004047807 */ /* 0x000fe20005000000 */
[----:B------:R2:W-:Y:S01]  /*1f10*/  LDGSTS.E.BYPASS.LTC128B.128 [R229+0x1900], [R28.64], !P1 ;  /* 0x019000001ce57fae */ /* 0x0005e2000c901d74 */
[----:B------:R-:W-:Y:S01]  /*1f20*/  SEL R2, R2, 0xffffffc0, !P0 ;  /* 0xffffffc002027807 */ /* 0x000fe20004000000 */
[----:B----4-:R-:W-:Y:S01]  /*1f30*/  IMAD.X R27, R27, 0x1, R234, P5 ;  /* 0x000000011b1b7824 */ /* 0x010fe200028e06ea */
[----:B------:R-:W-:Y:S01]  /*1f40*/  PLOP3.LUT P0, PT, PT, PT, UP3, 0x80, 0x0 ;  /* 0x000000000000781c */ /* 0x000fe20003f0f038 */
[----:B------:R-:W-:-:S02]  /*1f50*/  IMAD R223, R4, 0x2, R228 ;  /* 0x0000000204df7824 */ /* 0x000fc400078e02e4 */
[----:B------:R-:W-:Y:S01]  /*1f60*/  HMMA.16816.F32.BF16 R16, R84, R110, RZ ;  /* 0x0000006e5410723c */ /* 0x000fe200000418ff */
[----:B------:R-:W-:Y:S01]  /*1f70*/  IMAD.IADD R222, R227, 0x1, R2 ;  /* 0x00000001e3de7824 */ /* 0x000fe200078e0202 */
[----:B------:R4:W-:Y:S01]  /*1f80*/  LDGSTS.E.BYPASS.LTC128B.128 [R229+0x2100], [R26.64], !P6 ;  /* 0x021000001ae57fae */ /* 0x0009e2000f101d74 */
[----:B------:R-:W-:Y:S02]  /*1f90*/  IMAD R221, R0, 0x2, R223 ;  /* 0x0000000200dd7824 */ /* 0x000fe400078e02df */
[----:B------:R-:W-:-:S03]  /*1fa0*/  IMAD.IADD R212, R2, 0x1, R226 ;  /* 0x0000000102d47824 */ /* 0x000fc600078e02e2 */
[-C--:B------:R-:W-:Y:S08]  /*1fb0*/  HMMA.16816.F32.BF16 R104, R80, R100.reuse, RZ ;  /* 0x000000645068723c */ /* 0x080ff000000418ff */
[----:B------:R-:W-:Y:S01]  /*1fc0*/  HMMA.16816.F32.BF16 R60, R84, R100, RZ ;  /* 0x00000064543c723c */ /* 0x000fe200000418ff */
[----:B--2---:R-:W-:-:S07]  /*1fd0*/  IADD3 R28, P1, R25, R235, RZ ;  /* 0x000000eb191c7210 */ /* 0x004fce0007f3e0ff */
[----:B------:R-:W-:Y:S01]  /*1fe0*/  HMMA.16816.F32.BF16 R12, R84, R102, RZ ;  /* 0x00000066540c723c */ /* 0x000fe200000418ff */
[----:B------:R-:W-:-:S05]  /*1ff0*/  IMAD.X R29, R24, 0x1, R234, P1 ;  /* 0x00000001181d7824 */ /* 0x000fca00008e06ea */
[----:B------:R2:W-:Y:S02]  /*2000*/  LDGSTS.E.BYPASS.LTC128B.128 [R229+0x2900], [R28.64], !P4 ;  /* 0x029000001ce57fae */ /* 0x0005e4000e101d74 */
[-C--:B------:R-:W-:Y:S01]  /*2010*/  HMMA.16816.F32.BF16 R96, R80, R92.reuse, RZ ;  /* 0x0000005c5060723c */ /* 0x080fe200000418ff */
[----:B------:R-:W-:Y:S01]  /*2020*/  ISETP.GT.AND P4, PT, R232, 0x5f, PT ;  /* 0x0000005fe800780c */ /* 0x000fe20003f84270 */
[----:B------:R-:W-:Y:S04]  /*2030*/  LDSM.16.M88.4 R48, [R223+0x8100] ;  /* 0x00810000df30783b */ /* 0x000fe80000000200 */
[----:B------:R-:W2:Y:S02]  /*2040*/  LDSM.16.M88.4 R44, [R222+0x3100] ;  /* 0x00310000de2c783b */ /* 0x000ea40000000200 */
[C---:B------:R-:W-:Y:S02]  /*2050*/  HMMA.16816.F32.BF16 R56, R84.reuse, R92, RZ ;  /* 0x0000005c5438723c */ /* 0x040fe400000418ff */
[----:B------:R-:W2:Y:S04]  /*2060*/  LDSM.16.M88.4 R40, [R222+0x3900] ;  /* 0x00390000de28783b */ /* 0x000ea80000000200 */
[----:B------:R-:W2:Y:S02]  /*2070*/  LDSM.16.M88.4 R36, [R222+0x4100] ;  /* 0x00410000de24783b */ /* 0x000ea40000000200 */
[----:B---3--:R-:W-:Y:S02]  /*2080*/  HMMA.16816.F32.BF16 R8, R84, R94, RZ ;  /* 0x0000005e5408723c */ /* 0x008fe400000418ff */
[----:B-1----:R-:W1:Y:S04]  /*2090*/  LDSM.16.M88.4 R32, [R222+0x4900] ;  /* 0x00490000de20783b */ /* 0x002e680000000200 */
[----:B----4-:R-:W-:Y:S02]  /*20a0*/  LDSM.16.M88.4 R24, [R222+0x5900] ;  /* 0x00590000de18783b */ /* 0x010fe40000000200 */
[C---:B------:R-:W-:Y:S02]  /*20b0*/  HMMA.16816.F32.BF16 R124, R80.reuse, R126, RZ ;  /* 0x0000007e507c723c */ /* 0x040fe400000418ff */
[----:B--2---:R-:W2:Y:S04]  /*20c0*/  LDSM.16.M88.4 R28, [R222+0x5100] ;  /* 0x00510000de1c783b */ /* 0x004ea80000000200 */
[----:B------:R-:W0:Y:S02]  /*20d0*/  LDGDEPBAR ;  /* 0x00000000000079af */ /* 0x000e240000000000 */
[C---:B------:R-:W-:Y:S08]  /*20e0*/  HMMA.16816.F32.BF16 R116, R80.reuse, R118, RZ ;  /* 0x000000765074723c */ /* 0x040ff000000418ff */
[C---:B------:R-:W-:Y:S08]  /*20f0*/  HMMA.16816.F32.BF16 R108, R80.reuse, R110, RZ ;  /* 0x0000006e506c723c */ /* 0x040ff000000418ff */
[C---:B------:R-:W-:Y:S08]  /*2100*/  HMMA.16816.F32.BF16 R100, R80.reuse, R102, RZ ;  /* 0x000000665064723c */ /* 0x040ff000000418ff */
[----:B------:R-:W-:Y:S08]  /*2110*/  HMMA.16816.F32.BF16 R92, R80, R94, RZ ;  /* 0x0000005e505c723c */ /* 0x000ff000000418ff */
[-C--:B------:R-:W-:Y:S08]  /*2120*/  HMMA.16816.F32.BF16 R52, R84, R164.reuse, RZ ;  /* 0x000000a45434723c */ /* 0x080ff000000418ff */
[----:B------:R-:W-:Y:S08]  /*2130*/  HMMA.16816.F32.BF16 R88, R80, R164, RZ ;  /* 0x000000a45058723c */ /* 0x000ff000000418ff */
[-C--:B------:R-:W-:Y:S08]  /*2140*/  HMMA.16816.F32.BF16 R84, R84, R166.reuse, RZ ;  /* 0x000000a65454723c */ /* 0x080ff000000418ff */
[----:B------:R-:W-:Y:S08]  /*2150*/  HMMA.16816.F32.BF16 R80, R80, R166, RZ ;  /* 0x000000a65050723c */ /* 0x000ff000000418ff */
        /* <DEDUP_REMOVED lines=13> */
[C---:B------:R-:W-:Y:S08]  /*2230*/  HMMA.16816.F32.BF16 R88, R160.reuse, R132, R88 ;  /* 0x00000084a058723c */ /* 0x040ff00000041858 */
[C---:B------:R-:W-:Y:S01]  /*2240*/  HMMA.16816.F32.BF16 R80, R160.reuse, R134, R80 ;  /* 0x00000086a050723c */ /* 0x040fe20000041850 */
[----:B------:R-:W3:Y:S07]  /*2250*/  LDSM.16.M88.4 R132, [R223+0x6100] ;  /* 0x00610000df84783b */ /* 0x000eee0000000200 */
[C---:B------:R-:W-:Y:S08]  /*2260*/  HMMA.16816.F32.BF16 R128, R160.reuse, R152, R128 ;  /* 0x00000098a080723c */ /* 0x040ff00000041880 */
[C---:B------:R-:W-:Y:S08]  /*2270*/  HMMA.16816.F32.BF16 R120, R160.reuse, R148, R120 ;  /* 0x00000094a078723c */ /* 0x040ff00000041878 */
[C---:B------:R-:W-:Y:S08]  /*2280*/  HMMA.16816.F32.BF16 R112, R160.reuse, R144, R112 ;  /* 0x00000090a070723c */ /* 0x040ff00000041870 */
[C---:B------:R-:W-:Y:S08]  /*2290*/  HMMA.16816.F32.BF16 R104, R160.reuse, R140, R104 ;  /* 0x0000008ca068723c */ /* 0x040ff00000041868 */
[C---:B------:R-:W-:Y:S08]  /*22a0*/  HMMA.16816.F32.BF16 R96, R160.reuse, R136, R96 ;  /* 0x00000088a060723c */ /* 0x040ff00000041860 */
[C---:B------:R-:W-:Y:S01]  /*22b0*/  HMMA.16816.F32.BF16 R124, R160.reuse, R154, R124 ;  /* 0x0000009aa07c723c */ /* 0x040fe2000004187c */
[----:B------:R-:W-:Y:S07]  /*22c0*/  LDSM.16.M88.4 R152, [R212+0x1000] ;  /* 0x00100000d498783b */ /* 0x000fee0000000200 */
[C---:B------:R-:W-:Y:S01]  /*22d0*/  HMMA.16816.F32.BF16 R116, R160.reuse, R150, R116 ;  /* 0x00000096a074723c */ /* 0x040fe20000041874 */
[----:B------:R-:W-:Y:S07]  /*22e0*/  LDSM.16.M88.4 R148, [R212+0x1800] ;  /* 0x00180000d494783b */ /* 0x000fee0000000200 */
[C---:B------:R-:W-:Y:S01]  /*22f0*/  HMMA.16816.F32.BF16 R108, R160.reuse, R146, R108 ;  /* 0x00000092a06c723c */ /* 0x040fe2000004186c */
[----:B------:R-:W-:Y:S07]  /*2300*/  LDSM.16.M88.4 R144, [R212+0x2000] ;  /* 0x00200000d490783b */ /* 0x000fee0000000200 */
[C---:B------:R-:W-:Y:S01]  /*2310*/  HMMA.16816.F32.BF16 R100, R160.reuse, R142, R100 ;  /* 0x0000008ea064723c */ /* 0x040fe20000041864 */
[----:B------:R-:W-:Y:S07]  /*2320*/  LDSM.16.M88.4 R140, [R221+0x8100] ;  /* 0x00810000dd8c783b */ /* 0x000fee0000000200 */
[----:B------:R-:W-:Y:S01]  /*2330*/  HMMA.16816.F32.BF16 R92, R160, R138, R92 ;  /* 0x0000008aa05c723c */ /* 0x000fe2000004185c */
[----:B------:R-:W4:Y:S04]  /*2340*/  LDSM.16.M88.4 R136, [R212] ;  /* 0x00000000d488783b */ /* 0x000f280000000200 */
[----:B------:R-:W3:Y:S03]  /*2350*/  LDSM.16.M88.4 R160, [R212+0x2800] ;  /* 0x00280000d4a0783b */ /* 0x000ee60000000200 */
[C---:B------:R-:W-:Y:S08]  /*2360*/  HMMA.16816.F32.BF16 R76, R48.reuse, R44, R76 ;  /* 0x0000002c304c723c */ /* 0x040ff0000004184c */
[C---:B------:R-:W-:Y:S08]  /*2370*/  HMMA.16816.F32.BF16 R68, R48.reuse, R40, R68 ;  /* 0x000000283044723c */ /* 0x040ff00000041844 */
[C---:B------:R-:W-:Y:S08]  /*2380*/  HMMA.16816.F32.BF16 R64, R48.reuse, R36, R64 ;  /* 0x000000243040723c */ /* 0x040ff00000041840 */
[C---:B-1----:R-:W-:Y:S08]  /*2390*/  HMMA.16816.F32.BF16 R60, R48.reuse, R32, R60 ;  /* 0x00000020303c723c */ /* 0x042ff0000004183c */
[C---:B--2---:R-:W-:Y:S08]  /*23a0*/  HMMA.16816.F32.BF16 R56, R48.reuse, R28, R56 ;  /* 0x0000001c3038723c */ /* 0x044ff00000041838 */
        /* <DEDUP_REMOVED lines=9> */
[C---:B---3--:R-:W-:Y:S08]  /*2440*/  HMMA.16816.F32.BF16 R128, R132.reuse, R44, R128 ;  /* 0x0000002c8480723c */ /* 0x048ff00000041880 */
        /* <DEDUP_REMOVED lines=37> */
[----:B------:R-:W-:Y:S01]  /*26a0*/  PLOP3.LUT P1, PT, PT, PT, UP1, 0x80, 0x0 ;  /* 0x000000000000781c */ /* 0x000fe20003f2f018 */
        /* <DEDUP_REMOVED lines=27> */
[----:B------:R-:W1:Y:S04]  /*2860*/  SHFL.IDX PT, R34, R38, RZ, 0x181f ;  /* 0x00181fff26227589 */ /* 0x000e6800000e0000 */
[----:B------:R-:W2:Y:S04]  /*2870*/  SHFL.IDX PT, R33, R36, RZ, 0x181f ;  /* 0x00181fff24217589 */ /* 0x000ea800000e0000 */
[----:B------:R-:W-:Y:S04]  /*2880*/  SHFL.IDX PT, R31, R38, 0x1, 0x181f ;  /* 0x00381f00261f7f89 */ /* 0x000fe800000e0000 */
[----:B------:R-:W-:Y:S04]  /*2890*/  SHFL.IDX PT, R29, R38, 0x2, 0x181f ;  /* 0x00581f00261d7f89 */ /* 0x000fe800000e0000 */
[----:B------:R-:W-:Y:S04]  /*28a0*/  SHFL.IDX PT, R32, R36, 0x1, 0x181f ;  /* 0x00381f0024207f89 */ /* 0x000fe800000e0000 */
[----:B------:R-:W-:Y:S04]  /*28b0*/  SHFL.IDX PT, R27, R38, 0x3, 0x181f ;  /* 0x00781f00261b7f89 */ /* 0x000fe800000e0000 */
[----:B------:R-:W3:Y:S01]  /*28c0*/  SHFL.IDX PT, R25, R38, 0x4, 0x181f ;  /* 0x00981f0026197f89 */ /* 0x000ee200000e0000 */
[----:B-1----:R-:W-:-:S03]  /*28d0*/  IADD3 R34, P0, R34, R235, RZ ;  /* 0x000000eb22227210 */ /* 0x002fc60007f1e0ff */
[----:B------:R3:W-:Y:S02]  /*28e0*/  SHFL.IDX PT, R2, R38, 0x5, 0x181f ;  /* 0x00b81f0026027f89 */ /* 0x0007e400000e0000 */
[----:B--2---:R-:W-:Y:S02]  /*28f0*/  IMAD.X R35, R33, 0x1, R234, P0 ;  /* 0x0000000121237824 */ /* 0x004fe400000e06ea */
[----:B------:R-:W-:Y:S04]  /*2900*/  SHFL.IDX PT, R30, R36, 0x2, 0x181f ;  /* 0x00581f00241e7f89 */ /* 0x000fe800000e0000 */
[----:B------:R-:W-:Y:S04]  /*2910*/  SHFL.IDX PT, R28, R36, 0x3, 0x181f ;  /* 0x00781f00241c7f89 */ /* 0x000fe800000e0000 */
[----:B------:R-:W1:Y:S04]  /*2920*/  SHFL.IDX PT, R26, R36, 0x4, 0x181f ;  /* 0x00981f00241a7f89 */ /* 0x000e6800000e0000 */
[----:B------:R2:W4:Y:S04]  /*2930*/  SHFL.IDX PT, R24, R36, 0x5, 0x181f ;  /* 0x00b81f0024187f89 */ /* 0x00052800000e0000 */
[----:B------:R5:W-:Y:S01]  /*2940*/  LDGSTS.E.BYPASS.LTC128B.128 [R229+0x3100], [R34.64], !P3 ;  /* 0x0310000022e57fae */ /* 0x000be2000d901d74 */
[----:B---3--:R-:W-:-:S05]  /*2950*/  IADD3 R38, P1, R25, R235, RZ ;  /* 0x000000eb19267210 */ /* 0x008fca0007f3e0ff */
[----:B-1----:R-:W-:Y:S01]  /*2960*/  IMAD.X R39, R26, 0x1, R234, P1 ;  /* 0x000000011a277824 */ /* 0x002fe200008e06ea */
[----:B--2---:R-:W-:-:S05]  /*2970*/  IADD3 R36, P0, R31, R235, RZ ;  /* 0x000000eb1f247210 */ /* 0x004fca0007f1e0ff */
[--C-:B------:R-:W-:Y:S01]  /*2980*/  IMAD.X R37, R32, 0x1, R234.reuse, P0 ;  /* 0x0000000120257824 */ /* 0x100fe200000e06ea */
[-C--:B------:R-:W-:Y:S02]  /*2990*/  IADD3 R32, P2, R27, R235.reuse, RZ ;  /* 0x000000eb1b207210 */ /* 0x080fe40007f5e0ff */
[-C--:B-----5:R-:W-:Y:S02]  /*29a0*/  IADD3 R34, P5, R29, R235.reuse, RZ ;  /* 0x000000eb1d227210 */ /* 0x0a0fe40007fbe0ff */
[----:B------:R-:W-:Y:S01]  /*29b0*/  IADD3 R40, P0, R2, R235, RZ ;  /* 0x000000eb02287210 */ /* 0x000fe20007f1e0ff */
[--C-:B------:R-:W-:Y:S01]  /*29c0*/  IMAD.X R33, R28, 0x1, R234.reuse, P2 ;  /* 0x000000011c217824 */ /* 0x100fe200010e06ea */
[----:B------:R1:W-:Y:S01]  /*29d0*/  LDGSTS.E.BYPASS.LTC128B.128 [R229+0x3900], [R36.64], !P3 ;  /* 0x0390000024e57fae */ /* 0x0003e2000d901d74 */
[--C-:B------:R-:W-:Y:S02]  /*29e0*/  IMAD.X R35, R30, 0x1, R234.reuse, P5 ;  /* 0x000000011e237824 */ /* 0x100fe400028e06ea */
[----:B----4-:R-:W-:-:S03]  /*29f0*/  IMAD.X R41, R24, 0x1, R234, P0 ;  /* 0x0000000118297824 */ /* 0x010fc600000e06ea */
[----:B------:R1:W-:Y:S04]  /*2a00*/  LDGSTS.E.BYPASS.LTC128B.128 [R229+0x4100], [R34.64], !P3 ;  /* 0x0410000022e57fae */ /* 0x0003e8000d901d74 */
[----:B------:R1:W-:Y:S04]  /*2a10*/  LDGSTS.E.BYPASS.LTC128B.128 [R229+0x4900], [R32.64], !P3 ;  /* 0x0490000020e57fae */ /* 0x0003e8000d901d74 */
[----:B------:R1:W-:Y:S04]  /*2a20*/  LDGSTS.E.BYPASS.LTC128B.128 [R229+0x5100], [R38.64], !P3 ;  /* 0x0510000026e57fae */ /* 0x0003e8000d901d74 */
[----:B------:R1:W-:Y:S02]  /*2a30*/  LDGSTS.E.BYPASS.LTC128B.128 [R229+0x5900], [R40.64], !P3 ;  /* 0x0590000028e57fae */ /* 0x0003e4000d901d74 */
.L_x_948:
[----:B------:R-:W-:Y:S01]  /*2a40*/  LOP3.LUT R2, R168, 0xffffffe0, RZ, 0xc0, !PT ;  /* 0xffffffe0a8027812 */ /* 0x000fe200078ec0ff */
[----:B------:R-:W-:Y:S01]  /*2a50*/  ULDC UR12, c[0x0][0x324] ;  /* 0x0000c900000c7ab9 */ /* 0x000fe20000000800 */
[----:B------:R-:W-:Y:S01]  /*2a60*/  LEA.HI R25, R169, R7, RZ, 0x2 ;  /* 0x00000007a9197211 */ /* 0x000fe200078f10ff */
[----:B------:R-:W-:Y:S01]  /*2a70*/  ULDC UR15, c[0x0][0x1d0] ;  /* 0x00007400000f7ab9 */ /* 0x000fe20000000800 */
[----:B------:R-:W-:Y:S01]  /*2a80*/  SHF.R.S32.HI R27, RZ, 0x1f, R6 ;  /* 0x0000001fff1b7819 */ /* 0x000fe20000011406 */
[----:B------:R-:W-:Y:S01]  /*2a90*/  IMAD.IADD R2, R7, 0x1, -R2 ;  /* 0x0000000107027824 */ /* 0x000fe200078e0a02 */
[----:B------:R-:W-:Y:S01]  /*2aa0*/  LOP3.LUT R25, R25, 0xfffffffc, RZ, 0xc0, !PT ;  /* 0xfffffffc19197812 */ /* 0x000fe200078ec0ff */
[----:B------:R-:W-:Y:S01]  /*2ab0*/  ULOP3.LUT UR12, URZ, UR12, URZ, 0x33, !UPT ;  /* 0x0000000c3f0c7292 */ /* 0x000fe2000f8e333f */
[----:B------:R-:W-:Y:S01]  /*2ac0*/  LEA.HI R27, R27, R6, RZ, 0x2 ;  /* 0x000000061b1b7211 */ /* 0x000fe200078f10ff */
[----:B------:R-:W-:Y:S01]  /*2ad0*/  UIMAD UR15, UR7, UR15, UR35 ;  /* 0x0000000f070f72a4 */ /* 0x000fe2000f8e0223 */
[----:B------:R-:W-:Y:S01]  /*2ae0*/  SHF.R.S32.HI R24, RZ, 0x1f, R2 ;  /* 0x0000001fff187819 */ /* 0x000fe20000011402 */
[----:B------:R-:W-:Y:S01]  /*2af0*/  IMAD.IADD R25, R7, 0x1, -R25 ;  /* 0x0000000107197824 */ /* 0x000fe200078e0a19 */
[----:B------:R-:W-:Y:S01]  /*2b00*/  LOP3.LUT R27, R27, 0xffffffc, RZ, 0xc0, !PT ;  /* 0x0ffffffc1b1b7812 */ /* 0x000fe200078ec0ff */
[----:B------:R-:W0:Y:S01]  /*2b10*/  LDGDEPBAR ;  /* 0x00000000000079af */ /* 0x000e220000000000 */
[----:B------:R-:W-:Y:S01]  /*2b20*/  LEA.HI R7, R24, R2, RZ, 0x2 ;  /* 0x0000000218077211 */ /* 0x000fe200078f10ff */
[----:B------:R-:W-:Y:S01]  /*2b30*/  IMAD.IADD R5, R5, 0x1, R3 ;  /* 0x0000000105057824 */ /* 0x000fe200078e0203 */
[----:B------:R-:W-:Y:S01]  /*2b40*/  LEA.HI R24, R25, R25, RZ, 0x1 ;  /* 0x0000001919187211 */ /* 0x000fe200078f08ff */
[----:B------:R-:W-:Y:S01]  /*2b50*/  IMAD.IADD R27, R6, 0x1, -R27 ;  /* 0x00000001061b7824 */ /* 0x000fe200078e0a1b */
[----:B------:R-:W-:-:S02]  /*2b60*/  LEA.HI.SX32 R6, R7, UR14, 0x1e ;  /* 0x0000000e07067c11 */ /* 0x000fc4000f8ff2ff */
[----:B------:R-:W-:Y:S01]  /*2b70*/  PLOP3.LUT P1, PT, PT, PT, UP2, 0x80, 0x0 ;  /* 0x000000000000781c */ /* 0x000fe20003f2f028 */
[C---:B------:R-:W-:Y:S01]  /*2b80*/  IMAD.SHL.U32 R26, R24.reuse, 0x20, RZ ;  /* 0x00000020181a7824 */ /* 0x040fe200078e00ff */
[----:B------:R-:W-:Y:S01]  /*2b90*/  LOP3.LUT R24, R24, 0x1ffffffe, RZ, 0xc0, !PT ;  /* 0x1ffffffe18187812 */ /* 0x000fe200078ec0ff */
[----:B------:R-:W-:Y:S01]  /*2ba0*/  IMAD R6, R27, 0x10, R6 ;  /* 0x000000101b067824 */ /* 0x000fe200078e0206 */
[----:B------:R-:W-:Y:S02]  /*2bb0*/  PLOP3.LUT P0, PT, PT, PT, UP2, 0x80, 0x0 ;  /* 0x000000000000781c */ /* 0x000fe40003f0f028 */
[----:B------:R-:W-:Y:S01]  /*2bc0*/  LOP3.LUT R26, R26, 0xffffffc0, RZ, 0xc0, !PT ;  /* 0xffffffc01a1a7812 */ /* 0x000fe200078ec0ff */
[----:B------:R-:W-:Y:S01]  /*2bd0*/  IMAD.IADD R24, R25, 0x1, -R24 ;  /* 0x0000000119187824 */ /* 0x000fe200078e0a18 */
[----:B------:R-:W-:-:S03]  /*2be0*/  LOP3.LUT R237, R7, 0x7ffffffc, RZ, 0xc0, !PT ;  /* 0x7ffffffc07ed7812 */ /* 0x000fc600078ec0ff */
[----:B------:R-:W-:Y:S02]  /*2bf0*/  IMAD.IADD R6, R26, 0x1, R6 ;  /* 0x000000011a067824 */ /* 0x000fe400078e0206 */
[----:B------:R-:W-:Y:S02]  /*2c00*/  IMAD.IADD R237, R2, 0x1, -R237 ;  /* 0x0000000102ed7824 */ /* 0x000fe400078e0aed */
[----:B------:R-:W-:Y:S02]  /*2c10*/  IMAD R236, R24, 0x8, R6 ;  /* 0x0000000818ec7824 */ /* 0x000fe400078e0206 */
[----:B------:R-:W-:Y:S02]  /*2c20*/  IMAD.U32 R2, RZ, RZ, UR18 ;  /* 0x00000012ff027e24 */ /* 0x000fe4000f8e00ff */
[----:B------:R-:W-:-:S04]  /*2c30*/  @P1 IMAD.HI.U32 R6, R236, c[0x0][0x2c8], RZ ;  /* 0x0000b200ec061a27 */ /* 0x000fc800078e00ff */
[----:B-1----:R-:W-:Y:S01]  /*2c40*/  IMAD.MOV.U32 R33, RZ, RZ, R236 ;  /* 0x000000ffff217224 */ /* 0x002fe200078e00ec */
[----:B------:R-:W-:Y:S01]  /*2c50*/  @P0 SHF.R.U32.HI R33, RZ, c[0x0][0x2cc], R6 ;  /* 0x0000b300ff210a19 */ /* 0x000fe20000011606 */
[----:B------:R-:W-:Y:S01]  /*2c60*/  IMAD.SHL.U32 R237, R237, 0x2, RZ ;  /* 0x00000002eded7824 */ /* 0x000fe200078e00ff */
[----:B------:R-:W-:-:S03]  /*2c70*/  PLOP3.LUT P0, PT, PT, PT, UP0, 0x40, 0x0 ;  /* 0x000000000000781c */ /* 0x000fc60003f0e808 */
[----:B------:R-:W1:Y:S01]  /*2c80*/  SHFL.IDX PT, R6, R33, RZ, 0x1c1f ;  /* 0x001c1fff21067589 */ /* 0x000e6200000e0000 */
[C---:B------:R-:W-:Y:S02]  /*2c90*/  IADD3 R2, -R237.reuse, 0x1, R2 ;  /* 0x00000001ed027810 */ /* 0x040fe40007ffe102 */
[C---:B------:R-:W-:Y:S02]  /*2ca0*/  IADD3 R27, -R237.reuse, UR15, RZ ;  /* 0x0000000fed1b7c10 */ /* 0x040fe4000fffe1ff */
[----:B------:R-:W-:Y:S02]  /*2cb0*/  IADD3 R24, R2, -c[0x0][0x168], RZ ;  /* 0x80005a0002187a10 */ /* 0x000fe40007ffe0ff */
[----:B------:R-:W-:Y:S02]  /*2cc0*/  IADD3 R2, -R237, UR35, RZ ;  /* 0x00000023ed027c10 */ /* 0x000fe4000fffe1ff */
[C---:B------:R-:W-:Y:S02]  /*2cd0*/  IADD3 R32, R24.reuse, c[0x0][0x328], RZ ;  /* 0x0000ca0018207a10 */ /* 0x040fe40007ffe0ff */
[----:B------:R-:W-:-:S03]  /*2ce0*/  IADD3 R24, R24, UR12, RZ ;  /* 0x0000000c18187c10 */ /* 0x000fc6000fffe0ff */
[--C-:B-1----:R-:W-:Y:S02]  /*2cf0*/  IMAD.IADD R30, R32, 0x1, R6.reuse ;  /* 0x00000001201e7824 */ /* 0x102fe400078e0206 */
[----:B------:R-:W-:-:S03]  /*2d00*/  IMAD.IADD R3, R24, 0x1, R6 ;  /* 0x0000000118037824 */ /* 0x000fc600078e0206 */
[----:B------:R-:W-:Y:S01]  /*2d10*/  IMNMX R30, R30, R27, PT ;  /* 0x0000001b1e1e7217 */ /* 0x000fe20003800200 */
[----:B------:R-:W-:Y:S05]  /*2d20*/  @P0 BRA `(.L_x_949) ;  /* 0x0000015000000947 */ /* 0x000fea0003800000 */
[----:B------:R-:W-:Y:S01]  /*2d30*/  IMAD.U32 R7, RZ, RZ, UR10 ;  /* 0x0000000aff077e24 */ /* 0x000fe2000f8e00ff */
        /* <DEDUP_REMOVED lines=11> */
.L_x_951:
[----:B------:R-:W-:-:S04]  /*2df0*/  MOV R6, c[0x0][0x32c] ;  /* 0x0000cb0000067a02 */ /* 0x000fc80000000f00 */
[----:B------:R-:W-:-:S13]  /*2e00*/  ISETP.NE.AND P0, PT, R6, 0x1, PT ;  /* 0x000000010600780c */ /* 0x000fda0003f05270 */
[----:B------:R-:W-:-:S05]  /*2e10*/  @P0 IMAD.HI.U32 R6, R7, c[0x0][0x330], RZ ;  /* 0x0000cc0007060a27 */ /* 0x000fca00078e00ff */
[----:B------:R-:W-:Y:S02]  /*2e20*/  @P0 SHF.R.U32.HI R7, RZ, c[0x0][0x334], R6 ;  /* 0x0000cd00ff070a19 */ /* 0x000fe40000011606 */
.L_x_952:
[----:B------:R-:W-:Y:S05]  /*2e30*/  BSYNC B0 ;  /* 0x0000000000007941 */ /* 0x000fea0003800000 */
.L_x_950:
[----:B------:R-:W-:-:S05]  /*2e40*/  IMAD R7, R7, c[0x0][0x32c], R2 ;  /* 0x0000cb0007077a24 */ /* 0x000fca00078e0202 */
[----:B------:R-:W-:Y:S02]  /*2e50*/  IADD3 R6, R7, c[0x0][0x32c], RZ ;  /* 0x0000cb0007067a10 */ /* 0x000fe40007ffe0ff */
[----:B------:R-:W-:Y:S02]  /*2e60*/  IMNMX R3, R3, R7, !PT ;  /* 0x0000000703037217 */ /* 0x000fe40007800200 */
[----:B------:R-:W-:Y:S02]  /*2e70*/  IMNMX R30, R30, R6, PT ;  /* 0x000000061e1e7217 */ /* 0x000fe40003800200 */
.L_x_949:
[----:B------:R-:W1:Y:S01]  /*2e80*/  SHFL.IDX PT, R6, R33, 0x1, 0x1c1f ;  /* 0x003c1f0021067f89 */ /* 0x000e6200000e0000 */
[----:B------:R-:W-:Y:S01]  /*2e90*/  PLOP3.LUT P0, PT, PT, PT, UP0, 0x40, 0x0 ;  /* 0x000000000000781c */ /* 0x000fe20003f0e808 */
[--C-:B-1----:R-:W-:Y:S02]  /*2ea0*/  IMAD.IADD R26, R32, 0x1, R6.reuse ;  /* 0x00000001201a7824 */ /* 0x102fe400078e0206 */
[----:B------:R-:W-:-:S03]  /*2eb0*/  IMAD.IADD R25, R24, 0x1, R6 ;  /* 0x0000000118197824 */ /* 0x000fc600078e0206 */
[----:B------:R-:W-:-:S07]  /*2ec0*/  IMNMX R26, R26, R27, PT ;  /* 0x0000001b1a1a7217 */ /* 0x000fce0003800200 */
        /* <DEDUP_REMOVED lines=13> */
.L_x_955:
[----:B------:R-:W-:-:S04]  /*2fa0*/  MOV R6, c[0x0][0x32c] ;  /* 0x0000cb0000067a02 */ /* 0x000fc80000000f00 */
[----:B------:R-:W-:-:S13]  /*2fb0*/  ISETP.NE.AND P0, PT, R6, 0x1, PT ;  /* 0x000000010600780c */ /* 0x000fda0003f05270 */
[----:B------:R-:W-:-:S05]  /*2fc0*/  @P0 IMAD.HI.U32 R6, R7, c[0x0][0x330], RZ ;  /* 0x0000cc0007060a27 */ /* 0x000fca00078e00ff */
[----:B------:R-:W-:Y:S02]  /*2fd0*/  @P0 SHF.R.U32.HI R7, RZ, c[0x0][0x334], R6 ;  /* 0x0000cd00ff070a19 */ /* 0x000fe40000011606 */
.L_x_956:
[----:B------:R-:W-:Y:S05]  /*2fe0*/  BSYNC B0 ;  /* 0x0000000000007941 */ /* 0x000fea0003800000 */
.L_x_954:
[----:B------:R-:W-:-:S05]  /*2ff0*/  IMAD R7, R7, c[0x0][0x32c], R2 ;  /* 0x0000cb0007077a24 */ /* 0x000fca00078e0202 */
[----:B------:R-:W-:Y:S02]  /*3000*/  IADD3 R6, R7, c[0x0][0x32c], RZ ;  /* 0x0000cb0007067a10 */ /* 0x000fe40007ffe0ff */
[----:B------:R-:W-:Y:S02]  /*3010*/  IMNMX R25, R25, R7, !PT ;  /* 0x0000000719197217 */ /* 0x000fe40007800200 */
[----:B------:R-:W-:Y:S02]  /*3020*/  IMNMX R26, R26, R6, PT ;  /* 0x000000061a1a7217 */ /* 0x000fe40003800200 */
.L_x_953:
[----:B------:R-:W-:Y:S01]  /*3030*/  UISETP.GE.AND UP3, UPT, UR35, 0xa, UPT ;  /* 0x0000000a2300788c */ /* 0x000fe2000bf66270 */
[----:B------:R-:W1:Y:S01]  /*3040*/  SHFL.IDX PT, R7, R33, 0x2, 0x1c1f ;  /* 0x005c1f0021077f89 */ /* 0x000e6200000e0000 */
[----:B------:R-:W-:Y:S02]  /*3050*/  UISETP.GE.AND UP6, UPT, UR35, 0x1, UPT ;  /* 0x000000012300788c */ /* 0x000fe4000bfc6270 */
[----:B------:R-:W-:Y:S02]  /*3060*/  UP2UR UR31, UPR, URZ, 0x8 ;  /* 0x000000083f1f7883 */ /* 0x000fe40008000000 */
        /* <DEDUP_REMOVED lines=13> */
[----:B------:R-:W-:Y:S01]  /*3140*/  UP2UR UR29, UPR, URZ, 0x8 ;  /* 0x000000083f1d7883 */ /* 0x000fe20008000000 */
[C---:B------:R-:W-:Y:S01]  /*3150*/  ISETP.GT.AND P5, PT, R3.reuse, 0x1, P5 ;  /* 0x000000010300780c */ /* 0x040fe20002fa4270 */
[----:B------:R-:W-:Y:S01]  /*3160*/  UP2UR UR33, UPR, URZ, 0x20 ;  /* 0x000000203f217883 */ /* 0x000fe20008000000 */
[----:B------:R-:W-:Y:S01]  /*3170*/  FSEL R128, R128, -INF , !P6 ;  /* 0xff80000080807808 */ /* 0x000fe20007000000 */
[----:B------:R-:W-:Y:S01]  /*3180*/  UP2UR UR32, UPR, URZ, 0x10 ;  /* 0x000000103f207883 */ /* 0x000fe20008000000 */
[----:B------:R-:W-:Y:S01]  /*3190*/  PLOP3.LUT P6, PT, PT, PT, UP3, 0x40, 0x0 ;  /* 0x000000000000781c */ /* 0x000fe20003fce838 */
[----:B------:R-:W-:Y:S01]  /*31a0*/  UISETP.GE.AND UP3, UPT, UR35, 0x19, UPT ;  /* 0x000000192300788c */ /* 0x000fe2000bf66270 */
[----:B------:R-:W-:Y:S01]  /*31b0*/  PLOP3.LUT P2, PT, PT, PT, UP4, 0x40, 0x0 ;  /* 0x000000000000781c */ /* 0x000fe20003f4e848 */
[----:B------:R-:W-:Y:S01]  /*31c0*/  UISETP.GE.AND UP6, UPT, UR35, 0x51, UPT ;  /* 0x000000512300788c */ /* 0x000fe2000bfc6270 */
[C---:B------:R-:W-:Y:S01]  /*31d0*/  ISETP.LT.OR P5, PT, R30.reuse, 0x2, P5 ;  /* 0x000000021e00780c */ /* 0x040fe20002fa1670 */
[----:B------:R-:W-:Y:S01]  /*31e0*/  UP2UR UR28, UPR, URZ, 0x8 ;  /* 0x000000083f1c7883 */ /* 0x000fe20008000000 */
[----:B------:R-:W-:Y:S01]  /*31f0*/  ISETP.GT.AND P2, PT, R3, 0x8, P2 ;  /* 0x000000080300780c */ /* 0x000fe20001744270 */
[----:B------:R-:W-:Y:S01]  /*3200*/  UISETP.GE.AND UP5, UPT, UR35, 0x52, UPT ;  /* 0x000000522300788c */ /* 0x000fe2000bfa6270 */
[----:B------:R-:W-:Y:S01]  /*3210*/  FSEL R129, R129, -INF , !P5 ;  /* 0xff80000081817808 */ /* 0x000fe20006800000 */
[----:B------:R-:W-:Y:S01]  /*3220*/  UISETP.GE.AND UP4, UPT, UR35, 0x59, UPT ;  /* 0x000000592300788c */ /* 0x000fe2000bf86270 */
[----:B------:R-:W-:Y:S01]  /*3230*/  PLOP3.LUT P5, PT, PT, PT, UP3, 0x40, 0x0 ;  /* 0x000000000000781c */ /* 0x000fe20003fae838 */
[----:B------:R-:W-:Y:S01]  /*3240*/  UISETP.GE.AND UP3, UPT, UR35, 0x1a, UPT ;  /* 0x0000001a2300788c */ /* 0x000fe2000bf66270 */
[----:B------:R-:W-:Y:S01]  /*3250*/  ISETP.LT.OR P2, PT, R30, 0x9, P2 ;  /* 0x000000091e00780c */ /* 0x000fe20001741670 */
[----:B-1----:R-:W-:Y:S01]  /*3260*/  IMAD.IADD R35, R32, 0x1, R7 ;  /* 0x0000000120237824 */ /* 0x002fe200078e0207 */
[----:B------:R-:W-:Y:S01]  /*3270*/  ISETP.LT.OR P1, PT, R30, 0xa, P1 ;  /* 0x0000000a1e00780c */ /* 0x000fe20000f21670 */
[----:B------:R-:W-:Y:S01]  /*3280*/  UP2UR UR27, UPR, URZ, 0x8 ;  /* 0x000000083f1b7883 */ /* 0x000fe20008000000 */
[----:B------:R-:W-:-:S02]  /*3290*/  FSEL R29, R124, -INF , !P2 ;  /* 0xff8000007c1d7808 */ /* 0x000fc40005000000 */
[----:B------:R-:W-:Y:S01]  /*32a0*/  PLOP3.LUT P2, PT, PT, PT, UP3, 0x40, 0x0 ;  /* 0x000000000000781c */ /* 0x000fe20003f4e838 */
[----:B------:R-:W-:Y:S01]  /*32b0*/  UISETP.GE.AND UP3, UPT, UR35, 0x21, UPT ;  /* 0x000000212300788c */ /* 0x000fe2000bf66270 */
[----:B------:R-:W-:Y:S02]  /*32c0*/  ISETP.GT.AND P0, PT, R3, 0x10, P0 ;  /* 0x000000100300780c */ /* 0x000fe40000704270 */
[----:B------:R-:W-:Y:S01]  /*32d0*/  FSEL R28, R125, -INF , !P1 ;  /* 0xff8000007d1c7808 */ /* 0x000fe20004800000 */
[----:B------:R-:W-:Y:S01]  /*32e0*/  UP2UR UR26, UPR, URZ, 0x8 ;  /* 0x000000083f1a7883 */ /* 0x000fe20008000000 */
[----:B------:R-:W-:Y:S02]  /*32f0*/  ISETP.LT.OR P0, PT, R30, 0x11, P0 ;  /* 0x000000111e00780c */ /* 0x000fe40000701670 */
[----:B------:R-:W-:Y:S01]  /*3300*/  PLOP3.LUT P1, PT, PT, PT, UP3, 0x40, 0x0 ;  /* 0x000000000000781c */ /* 0x000fe20003f2e838 */
[----:B------:R-:W-:Y:S01]  /*3310*/  UISETP.GE.AND UP3, UPT, UR35, 0x22, UPT ;  /* 0x000000222300788c */ /* 0x000fe2000bf66270 */
[----:B------:R-:W-:-:S02]  /*3320*/  ISETP.GT.AND P6, PT, R3, 0x11, P6 ;  /* 0x000000110300780c */ /* 0x000fc400037c4270 */
[----:B------:R-:W-:Y:S01]  /*3330*/  FSEL R120, R120, -INF , !P0 ;  /* 0xff80000078787808 */ /* 0x000fe20004000000 */
[----:B------:R-:W-:Y:S01]  /*3340*/  UP2UR UR25, UPR, URZ, 0x8 ;  /* 0x000000083f197883 */ /* 0x000fe20008000000 */
[C---:B------:R-:W-:Y:S02]  /*3350*/  ISETP.LT.OR P6, PT, R30.reuse, 0x12, P6 ;  /* 0x000000121e00780c */ /* 0x040fe400037c1670 */
[----:B------:R-:W-:Y:S01]  /*3360*/  PLOP3.LUT P0, PT, PT, PT, UP3, 0x40, 0x0 ;  /* 0x000000000000781c */ /* 0x000fe20003f0e838 */
[----:B------:R-:W-:Y:S01]  /*3370*/  UISETP.GE.AND UP3, UPT, UR35, 0x29, UPT ;  /* 0x000000292300788c */ /* 0x000fe2000bf66270 */
[----:B------:R-:W-:Y:S02]  /*3380*/  ISETP.GT.AND P5, PT, R3, 0x18, P5 ;  /* 0x000000180300780c */ /* 0x000fe40002fa4270 */
[----:B------:R-:W-:Y:S01]  /*3390*/  FSEL R121, R121, -INF , !P6 ;  /* 0xff80000079797808 */ /* 0x000fe20007000000 */
[----:B------:R-:W-:Y:S01]  /*33a0*/  UP2UR UR24, UPR, URZ, 0x8 ;  /* 0x000000083f187883 */ /* 0x000fe20008000000 */
[----:B------:R-:W-:-:S02]  /*33b0*/  ISETP.LT.OR P5, PT, R30, 0x19, P5 ;  /* 0x000000191e00780c */ /* 0x000fc40002fa1670 */
[----:B------:R-:W-:Y:S01]  /*33c0*/  PLOP3.LUT P6, PT, PT, PT, UP3, 0x40, 0x0 ;  /* 0x000000000000781c */ /* 0x000fe20003fce838 */
[----:B------:R-:W-:Y:S01]  /*33d0*/  UISETP.GE.AND UP3, UPT, UR35, 0x2a, UPT ;  /* 0x0000002a2300788c */ /* 0x000fe2000bf66270 */
[C---:B------:R-:W-:Y:S02]  /*33e0*/  ISETP.GT.AND P2, PT, R3.reuse, 0x19, P2 ;  /* 0x000000190300780c */ /* 0x040fe40001744270 */
        /* <DEDUP_REMOVED lines=8> */
[----:B------:R-:W-:Y:S02]  /*3470*/  ISETP.LT.OR P1, PT, R30, 0x21, P1 ;  /* 0x000000211e00780c */ /* 0x000fe40000f21670 */
        /* <DEDUP_REMOVED lines=38> */
[----:B------:R-:W-:Y:S02]  /*36e0*/  FSEL R168, R100, -INF , !P0 ;  /* 0xff80000064a87808 */ /* 0x000fe40004000000 */
[C---:B------:R-:W-:Y:S01]  /*36f0*/  ISETP.GT.AND P6, PT, R3.reuse, 0x39, P6 ;  /* 0x000000390300780c */ /* 0x040fe200037c4270 */
[----:B------:R-:W-:Y:S01]  /*3700*/  UP2UR UR15, UPR, URZ, 0x8 ;  /* 0x000000083f0f7883 */ /* 0x000fe20008000000 */
[----:B------:R-:W-:-:S02]  /*3710*/  ISETP.GT.AND P5, PT, R3, 0x40, P5 ;  /* 0x000000400300780c */ /* 0x000fc40002fa4270 */
[----:B------:R-:W-:Y:S01]  /*3720*/  PLOP3.LUT P0, PT, PT, PT, UP3, 0x40, 0x0 ;  /* 0x000000000000781c */ /* 0x000fe20003f0e838 */
[----:B------:R-:W-:Y:S01]  /*3730*/  UISETP.GE.AND UP3, UPT, UR35, 0x5a, UPT ;  /* 0x0000005a2300788c */ /* 0x000fe2000bf66270 */
[C---:B------:R-:W-:Y:S02]  /*3740*/  ISETP.GT.AND P2, PT, R3.reuse, 0x41, P2 ;  /* 0x000000410300780c */ /* 0x040fe40001744270 */
[C---:B------:R-:W-:Y:S02]  /*3750*/  ISETP.GT.AND P0, PT, R3.reuse, 0x49, P0 ;  /* 0x000000490300780c */ /* 0x040fe40000704270 */
[----:B------:R-:W-:Y:S02]  /*3760*/  ISETP.GT.AND P1, PT, R3, 0x48, P1 ;  /* 0x000000480300780c */ /* 0x000fe40000f24270 */
[C---:B------:R-:W-:Y:S02]  /*3770*/  ISETP.LT.OR P0, PT, R30.reuse, 0x4a, P0 ;  /* 0x0000004a1e00780c */ /* 0x040fe40000701670 */
[----:B------:R-:W-:-:S02]  /*3780*/  ISETP.LT.OR P6, PT, R30, 0x3a, P6 ;  /* 0x0000003a1e00780c */ /* 0x000fc400037c1670 */
[C---:B------:R-:W-:Y:S02]  /*3790*/  ISETP.LT.OR P5, PT, R30.reuse, 0x41, P5 ;  /* 0x000000411e00780c */ /* 0x040fe40002fa1670 */
[C---:B------:R-:W-:Y:S02]  /*37a0*/  ISETP.LT.OR P2, PT, R30.reuse, 0x42, P2 ;  /* 0x000000421e00780c */ /* 0x040fe40001741670 */
[----:B------:R-:W-:Y:S02]  /*37b0*/  ISETP.LT.OR P1, PT, R30, 0x49, P1 ;  /* 0x000000491e00780c */ /* 0x000fe40000f21670 */
[----:B------:R-:W-:Y:S02]  /*37c0*/  FSEL R154, R93, -INF , !P0 ;  /* 0xff8000005d9a7808 */ /* 0x000fe40004000000 */
[----:B------:R-:W-:Y:S02]  /*37d0*/  PLOP3.LUT P0, PT, PT, PT, UP0, 0x40, 0x0 ;  /* 0x000000000000781c */ /* 0x000fe40003f0e808 */
[----:B------:R-:W-:-:S02]  /*37e0*/  FSEL R169, R101, -INF , !P6 ;  /* 0xff80000065a97808 */ /* 0x000fc40007000000 */
[----:B------:R-:W-:Y:S02]  /*37f0*/  FSEL R208, R96, -INF , !P5 ;  /* 0xff80000060d07808 */ /* 0x000fe40006800000 */
[----:B------:R-:W-:Y:S02]  /*3800*/  FSEL R209, R97, -INF , !P2 ;  /* 0xff80000061d17808 */ /* 0x000fe40005000000 */
[----:B------:R-:W-:Y:S02]  /*3810*/  FSEL R210, R92, -INF , !P1 ;  /* 0xff8000005cd27808 */ /* 0x000fe40004800000 */
[----:B------:R-:W-:Y:S02]  /*3820*/  PLOP3.LUT P6, PT, PT, PT, UP6, 0x40, 0x0 ;  /* 0x000000000000781c */ /* 0x000fe40003fce868 */
[----:B------:R-:W-:Y:S02]  /*3830*/  PLOP3.LUT P5, PT, PT, PT, UP5, 0x40, 0x0 ;  /* 0x000000000000781c */ /* 0x000fe40003fae858 */
[----:B------:R-:W-:-:S02]  /*3840*/  PLOP3.LUT P2, PT, PT, PT, UP4, 0x40, 0x0 ;  /* 0x000000000000781c */ /* 0x000fc40003f4e848 */
[----:B------:R-:W-:Y:S02]  /*3850*/  PLOP3.LUT P1, PT, PT, PT, UP3, 0x40, 0x0 ;  /* 0x000000000000781c */ /* 0x000fe40003f2e838 */
[C---:B------:R-:W-:Y:S02]  /*3860*/  ISETP.GT.AND P6, PT, R3.reuse, 0x50, P6 ;  /* 0x000000500300780c */ /* 0x040fe400037c4270 */
[C---:B------:R-:W-:Y:S02]  /*3870*/  ISETP.GT.AND P5, PT, R3.reuse, 0x51, P5 ;  /* 0x000000510300780c */ /* 0x040fe40002fa4270 */
[C---:B------:R-:W-:Y:S02]  /*3880*/  ISETP.GT.AND P2, PT, R3.reuse, 0x58, P2 ;  /* 0x000000580300780c */ /* 0x040fe40001744270 */
[----:B------:R-:W-:Y:S01]  /*3890*/  ISETP.GT.AND P1, PT, R3, 0x59, P1 ;  /* 0x000000590300780c */ /* 0x000fe20000f24270 */
[----:B------:R-:W-:Y:S01]  /*38a0*/  IMAD.IADD R3, R24, 0x1, R7 ;  /* 0x0000000118037824 */ /* 0x000fe200078e0207 */
[----:B------:R-:W-:-:S02]  /*38b0*/  ISETP.LT.OR P6, PT, R30, 0x51, P6 ;  /* 0x000000511e00780c */ /* 0x000fc400037c1670 */
[C---:B------:R-:W-:Y:S02]  /*38c0*/  ISETP.LT.OR P5, PT, R30.reuse, 0x52, P5 ;  /* 0x000000521e00780c */ /* 0x040fe40002fa1670 */
[C---:B------:R-:W-:Y:S02]  /*38d0*/  ISETP.LT.OR P2, PT, R30.reuse, 0x59, P2 ;  /* 0x000000591e00780c */ /* 0x040fe40001741670 */
[----:B------:R-:W-:Y:S02]  /*38e0*/  ISETP.LT.OR P1, PT, R30, 0x5a, P1 ;  /* 0x0000005a1e00780c */ /* 0x000fe40000f21670 */
[----:B------:R-:W-:Y:S02]  /*38f0*/  IMNMX R35, R35, R27, PT ;  /* 0x0000001b23237217 */ /* 0x000fe40003800200 */
[----:B------:R-:W-:Y:S02]  /*3900*/  FSEL R153, R88, -INF , !P6 ;  /* 0xff80000058997808 */ /* 0x000fe40007000000 */
[----:B------:R-:W-:-:S02]  /*3910*/  FSEL R139, R89, -INF , !P5 ;  /* 0xff800000598b7808 */ /* 0x000fc40006800000 */
[----:B------:R-:W-:Y:S02]  /*3920*/  FSEL R135, R80, -INF , !P2 ;  /* 0xff80000050877808 */ /* 0x000fe40005000000 */
[----:B------:R-:W-:Y:S01]  /*3930*/  FSEL R132, R81, -INF , !P1 ;  /* 0xff80000051847808 */ /* 0x000fe20004800000 */
        /* <DEDUP_REMOVED lines=13> */
.L_x_959:
[----:B------:R-:W-:-:S04]  /*3a10*/  MOV R7, c[0x0][0x32c] ;  /* 0x0000cb0000077a02 */ /* 0x000fc80000000f00 */
[----:B------:R-:W-:-:S13]  /*3a20*/  ISETP.NE.AND P0, PT, R7, 0x1, PT ;  /* 0x000000010700780c */ /* 0x000fda0003f05270 */
[----:B------:R-:W-:-:S05]  /*3a30*/  @P0 IMAD.HI.U32 R7, R30, c[0x0][0x330], RZ ;  /* 0x0000cc001e070a27 */ /* 0x000fca00078e00ff */
[----:B------:R-:W-:Y:S02]  /*3a40*/  @P0 SHF.R.U32.HI R30, RZ, c[0x0][0x334], R7 ;  /* 0x0000cd00ff1e0a19 */ /* 0x000fe40000011607 */
.L_x_960:
[----:B------:R-:W-:Y:S05]  /*3a50*/  BSYNC B0 ;  /* 0x0000000000007941 */ /* 0x000fea0003800000 */
.L_x_958:
[----:B------:R-:W-:-:S05]  /*3a60*/  IMAD R30, R30, c[0x0][0x32c], R2 ;  /* 0x0000cb001e1e7a24 */ /* 0x000fca00078e0202 */
[----:B------:R-:W-:Y:S02]  /*3a70*/  IADD3 R7, R30, c[0x0][0x32c], RZ ;  /* 0x0000cb001e077a10 */ /* 0x000fe40007ffe0ff */
[----:B------:R-:W-:Y:S02]  /*3a80*/  IMNMX R3, R3, R30, !PT ;  /* 0x0000001e03037217 */ /* 0x000fe40007800200 */
[----:B------:R-:W-:Y:S02]  /*3a90*/  IMNMX R35, R35, R7, PT ;  /* 0x0000000723237217 */ /* 0x000fe40003800200 */
.L_x_957:
[----:B------:R-:W-:Y:S02]  /*3aa0*/  UP2UR UR37, UPR, URZ, 0x1 ;  /* 0x000000013f257883 */ /* 0x000fe40008000000 */
[----:B------:R-:W-:Y:S02]  /*3ab0*/  UISETP.NE.AND UP0, UPT, UR17, URZ, UPT ;  /* 0x0000003f1100728c */ /* 0x000fe4000bf05270 */
[----:B------:R-:W-:Y:S02]  /*3ac0*/  UP2UR UR41, UPR, URZ, 0x40 ;  /* 0x000000403f297883 */ /* 0x000fe40008000000 */
[----:B------:R-:W-:-:S02]  /*3ad0*/  UISETP.NE.AND UP6, UPT, UR29, URZ, UPT ;  /* 0x0000003f1d00728c */ /* 0x000fc4000bfc5270 */
[----:B------:R-:W-:Y:S02]  /*3ae0*/  UP2UR UR42, UPR, URZ, 0x1 ;  /* 0x000000013f2a7883 */ /* 0x000fe40008000000 */
        /* <DEDUP_REMOVED lines=12> */
[C---:B------:R-:W-:Y:S01]  /*3bb0*/  ISETP.LT.OR P0, PT, R26.reuse, 0x2, P0 ;  /* 0x000000021a00780c */ /* 0x040fe20000701670 */
[----:B------:R-:W-:Y:S01]  /*3bc0*/  UISETP.NE.AND UP4, UPT, UR31, URZ, UPT ;  /* 0x0000003f1f00728c */ /* 0x000fe2000bf85270 */
[----:B------:R-:W-:Y:S01]  /*3bd0*/  PLOP3.LUT P5, PT, PT, PT, UP3, 0x40, 0x0 ;  /* 0x000000000000781c */ /* 0x000fe20003fae838 */
[----:B------:R-:W-:Y:S01]  /*3be0*/  UISETP.NE.AND UP5, UPT, UR30, URZ, UPT ;  /* 0x0000003f1e00728c */ /* 0x000fe2000bfa5270 */
[----:B------:R-:W-:Y:S01]  /*3bf0*/  ISETP.LT.OR P1, PT, R26, 0x1, P1 ;  /* 0x000000011a00780c */ /* 0x000fe20000f21670 */
[----:B------:R-:W-:Y:S01]  /*3c00*/  UISETP.NE.AND UP0, UPT, UR25, URZ, UPT ;  /* 0x0000003f1900728c */ /* 0x000fe2000bf05270 */
[----:B------:R-:W-:Y:S01]  /*3c10*/  FSEL R131, R131, -INF , !P0 ;  /* 0xff80000083837808 */ /* 0x000fe20004000000 */
[----:B------:R-:W-:Y:S01]  /*3c20*/  UISETP.NE.AND UP3, UPT, UR26, URZ, UPT ;  /* 0x0000003f1a00728c */ /* 0x000fe2000bf65270 */
[----:B------:R-:W-:Y:S01]  /*3c30*/  PLOP3.LUT P0, PT, PT, PT, UP6, 0x40, 0x0 ;  /* 0x000000000000781c */ /* 0x000fe20003f0e868 */
[----:B------:R-:W-:Y:S01]  /*3c40*/  UISETP.NE.AND UP6, UPT, UR21, URZ, UPT ;  /* 0x0000003f1500728c */ /* 0x000fe2000bfc5270 */
[C---:B------:R-:W-:Y:S01]  /*3c50*/  ISETP.GT.AND P5, PT, R25.reuse, 0x8, P5 ;  /* 0x000000081900780c */ /* 0x040fe20002fa4270 */
[----:B------:R-:W-:Y:S01]  /*3c60*/  UP2UR UR36, UPR, URZ, 0x4 ;  /* 0x000000043f247883 */ /* 0x000fe20008000000 */
[----:B------:R-:W-:Y:S01]  /*3c70*/  FSEL R130, R130, -INF , !P1 ;  /* 0xff80000082827808 */ /* 0x000fe20004800000 */
[----:B------:R-:W-:Y:S01]  /*3c80*/  UISETP.NE.AND UP2, UPT, UR16, URZ, UPT ;  /* 0x0000003f1000728c */ /* 0x000fe2000bf45270 */
[----:B------:R-:W-:Y:S01]  /*3c90*/  PLOP3.LUT P2, PT, PT, PT, UP4, 0x40, 0x0 ;  /* 0x000000000000781c */ /* 0x000fe20003f4e848 */
[----:B------:R-:W-:Y:S01]  /*3ca0*/  UISETP.NE.AND UP4, UPT, UR27, URZ, UPT ;  /* 0x0000003f1b00728c */ /* 0x000fe2000bf85270 */
[----:B------:R-:W-:Y:S01]  /*3cb0*/  PLOP3.LUT P1, PT, PT, PT, UP5, 0x40, 0x0 ;  /* 0x000000000000781c */ /* 0x000fe20003f2e858 */
[----:B------:R-:W-:Y:S01]  /*3cc0*/  UISETP.NE.AND UP5, UPT, UR28, URZ, UPT ;  /* 0x0000003f1c00728c */ /* 0x000fe2000bfa5270 */
[C---:B------:R-:W-:Y:S01]  /*3cd0*/  ISETP.GT.AND P0, PT, R25.reuse, 0x11, P0 ;  /* 0x000000111900780c */ /* 0x040fe20000704270 */
[----:B------:R-:W-:Y:S01]  /*3ce0*/  UP2UR UR35, UPR, URZ, 0x2 ;  /* 0x000000023f237883 */ /* 0x000fe20008000000 */
[----:B------:R-:W-:Y:S01]  /*3cf0*/  ISETP.LT.OR P5, PT, R26, 0x9, P5 ;  /* 0x000000091a00780c */ /* 0x000fe20002fa1670 */
[----:B------:R-:W-:Y:S01]  /*3d00*/  UISETP.NE.AND UP1, UPT, UR15, URZ, UPT ;  /* 0x0000003f0f00728c */ /* 0x000fe2000bf25270 */
[----:B------:R-:W-:-:S02]  /*3d10*/  ISETP.GT.AND P2, PT, R25, 0x9, P2 ;  /* 0x000000091900780c */ /* 0x000fc40001744270 */
[----:B------:R-:W-:Y:S02]  /*3d20*/  ISETP.GT.AND P1, PT, R25, 0x10, P1 ;  /* 0x000000101900780c */ /* 0x000fe40000f24270 */
[----:B------:R-:W-:Y:S02]  /*3d30*/  ISETP.LT.OR P0, PT, R26, 0x12, P0 ;  /* 0x000000121a00780c */ /* 0x000fe40000701670 */
[----:B------:R-:W-:Y:S02]  /*3d40*/  FSEL R31, R126, -INF , !P5 ;  /* 0xff8000007e1f7808 */ /* 0x000fe40006800000 */
[C---:B------:R-:W-:Y:S02]  /*3d50*/  ISETP.LT.OR P2, PT, R26.reuse, 0xa, P2 ;  /* 0x0000000a1a00780c */ /* 0x040fe40001741670 */
[----:B------:R-:W-:Y:S01]  /*3d60*/  PLOP3.LUT P5, PT, PT, PT, UP5, 0x40, 0x0 ;  /* 0x000000000000781c */ /* 0x000fe20003fae858 */
[----:B------:R-:W-:Y:S01]  /*3d70*/  UISETP.NE.AND UP5, UPT, UR20, URZ, UPT ;  /* 0x0000003f1400728c */ /* 0x000fe2000bfa5270 */
[----:B------:R-:W-:-:S02]  /*3d80*/  ISETP.LT.OR P1, PT, R26, 0x11, P1 ;  /* 0x000000111a00780c */ /* 0x000fc40000f21670 */
[----:B------:R-:W-:Y:S02]  /*3d90*/  FSEL R50, R123, -INF , !P0 ;  /* 0xff8000007b327808 */ /* 0x000fe40004000000 */
[----:B------:R-:W-:Y:S02]  /*3da0*/  FSEL R30, R127, -INF , !P2 ;  /* 0xff8000007f1e7808 */ /* 0x000fe40005000000 */
[----:B------:R-:W-:Y:S01]  /*3db0*/  PLOP3.LUT P0, PT, PT, PT, UP0, 0x40, 0x0 ;  /* 0x000000000000781c */ /* 0x000fe20003f0e808 */
[----:B------:R-:W-:Y:S01]  /*3dc0*/  UISETP.NE.AND UP0, UPT, UR22, URZ, UPT ;  /* 0x0000003f1600728c */ /* 0x000fe2000bf05270 */
[----:B------:R-:W-:Y:S02]  /*3dd0*/  ISETP.GT.AND P5, PT, R25, 0x18, P5 ;  /* 0x000000181900780c */ /* 0x000fe40002fa4270 */
[----:B------:R-:W-:Y:S01]  /*3de0*/  PLOP3.LUT P2, PT, PT, PT, UP4, 0x40, 0x0 ;  /* 0x000000000000781c */ /* 0x000fe20003f4e848 */
[----:B------:R-:W-:Y:S01]  /*3df0*/  UISETP.NE.AND UP4, UPT, UR24, URZ, UPT ;  /* 0x0000003f1800728c */ /* 0x000fe2000bf85270 */
[----:B------:R-:W-:-:S02]  /*3e00*/  FSEL R122, R122, -INF , !P1 ;  /* 0xff8000007a7a7808 */ /* 0x000fc40004800000 */
[----:B------:R-:W-:Y:S01]  /*3e10*/  PLOP3.LUT P1, PT, PT, PT, UP3, 0x40, 0x0 ;  /* 0x000000000000781c */ /* 0x000fe20003f2e838 */
[----:B------:R-:W-:Y:S01]  /*3e20*/  UISETP.NE.AND UP3, UPT, UR23, URZ, UPT ;  /* 0x0000003f1700728c */ /* 0x000fe2000bf65270 */
[C---:B------:R-:W-:Y:S02]  /*3e30*/  ISETP.GT.AND P0, PT, R25.reuse, 0x21, P0 ;  /* 0x000000211900780c */ /* 0x040fe40000704270 */
[C---:B------:R-:W-:Y:S02]  /*3e40*/  ISETP.LT.OR P5, PT, R26.reuse, 0x19, P5 ;  /* 0x000000191a00780c */ /* 0x040fe40002fa1670 */
[C---:B------:R-:W-:Y:S02]  /*3e50*/  ISETP.GT.AND P2, PT, R25.reuse, 0x19, P2 ;  /* 0x000000191900780c */ /* 0x040fe40001744270 */
[----:B------:R-:W-:Y:S02]  /*3e60*/  ISETP.GT.AND P1, PT, R25, 0x20, P1 ;  /* 0x000000201900780c */ /* 0x000fe40000f24270 */
[----:B------:R-:W-:-:S02]  /*3e70*/  ISETP.LT.OR P0, PT, R26, 0x22, P0 ;  /* 0x000000221a00780c */ /* 0x000fc40000701670 */
[----:B------:R-:W-:Y:S02]  /*3e80*/  FSEL R118, R118, -INF , !P5 ;  /* 0xff80000076767808 */ /* 0x000fe40006800000 */
[C---:B------:R-:W-:Y:S02]  /*3e90*/  ISETP.LT.OR P2, PT, R26.reuse, 0x1a, P2 ;  /* 0x0000001a1a00780c */ /* 0x040fe40001741670 */
[----:B------:R-:W-:Y:S01]  /*3ea0*/  PLOP3.LUT P5, PT, PT, PT, UP4, 0x40, 0x0 ;  /* 0x000000000000781c */ /* 0x000fe20003fae848 */
[----:B------:R-:W-:Y:S01]  /*3eb0*/  UISETP.NE.AND UP4, UPT, UR19, URZ, UPT ;  /* 0x0000003f1300728c */ /* 0x000fe2000bf85270 */
[----:B------:R-:W-:Y:S02]  /*3ec0*/  ISETP.LT.OR P1, PT, R26, 0x21, P1 ;  /* 0x000000211a00780c */ /* 0x000fe40000f21670 */
[----:B------:R-:W-:Y:S02]  /*3ed0*/  FSEL R48, R115, -INF , !P0 ;  /* 0xff80000073307808 */ /* 0x000fe40004000000 */
[----:B------:R-:W-:-:S02]  /*3ee0*/  FSEL R7, R119, -INF , !P2 ;  /* 0xff80000077077808 */ /* 0x000fc40005000000 */
[----:B------:R-:W-:Y:S01]  /*3ef0*/  PLOP3.LUT P0, PT, PT, PT, UP6, 0x40, 0x0 ;  /* 0x000000000000781c */ /* 0x000fe20003f0e868 */
[----:B------:R-:W-:Y:S01]  /*3f00*/  UISETP.NE.AND UP6, UPT, UR41, URZ, UPT ;  /* 0x0000003f2900728c */ /* 0x000fe2000bfc5270 */
[C---:B------:R-:W-:Y:S02]  /*3f10*/  ISETP.GT.AND P5, PT, R25.reuse, 0x28, P5 ;  /* 0x000000281900780c */ /* 0x040fe40002fa4270 */
[----:B------:R-:W-:Y:S01]  /*3f20*/  PLOP3.LUT P2, PT, PT, PT, UP3, 0x40, 0x0 ;  /* 0x000000000000781c */ /* 0x000fe20003f4e838 */
[----:B------:R-:W-:Y:S01]  /*3f30*/  UISETP.NE.AND UP3, UPT, UR18, URZ, UPT ;  /* 0x0000003f1200728c */ /* 0x000fe2000bf65270 */
[----:B------:R-:W-:Y:S01]  /*3f40*/  FSEL R49, R114, -INF , !P1 ;  /* 0xff80000072317808 */ /* 0x000fe20004800000 */
[----:B------:R-:W-:Y:S01]  /*3f50*/  UP2UR UR41, UPR, URZ, 0x40 ;  /* 0x000000403f297883 */ /* 0x000fe20008000000 */
[----:B------:R-:W-:Y:S01]  /*3f60*/  PLOP3.LUT P1, PT, PT, PT, UP0, 0x40, 0x0 ;  /* 0x000000000000781c */ /* 0x000fe20003f2e808 */
[----:B------:R-:W-:Y:S01]  /*3f70*/  UISETP.NE.AND UP0, UPT, UR42, URZ, UPT ;  /* 0x0000003f2a00728c */ /* 0x000fe2000bf05270 */
[----:B------:R-:W-:-:S02]  /*3f80*/  ISETP.GT.AND P0, PT, R25, 0x31, P0 ;  /* 0x000000311900780c */ /* 0x000fc40000704270 */
[C---:B------:R-:W-:Y:S02]  /*3f90*/  ISETP.LT.OR P5, PT, R26.reuse, 0x29, P5 ;  /* 0x000000291a00780c */ /* 0x040fe40002fa1670 */
[C---:B------:R-:W-:Y:S02]  /*3fa0*/  ISETP.GT.AND P2, PT, R25.reuse, 0x29, P2 ;  /* 0x000000291900780c */ /* 0x040fe40001744270 */
[----:B------:R-:W-:Y:S02]  /*3fb0*/  ISETP.GT.AND P1, PT, R25, 0x30, P1 ;  /* 0x000000301900780c */ /* 0x000fe40000f24270 */
[----:B------:R-:W-:Y:S02]  /*3fc0*/  ISETP.LT.OR P0, PT, R26, 0x32, P0 ;  /* 0x000000321a00780c */ /* 0x000fe40000701670 */
[----:B------:R-:W-:Y:S02]  /*3fd0*/  FSEL R96, R110, -INF , !P5 ;  /* 0xff8000006e607808 */ /* 0x000fe40006800000 */
[----:B------:R-:W-:-:S02]  /*3fe0*/  ISETP.LT.OR P2, PT, R26, 0x2a, P2 ;  /* 0x0000002a1a00780c */ /* 0x000fc40001741670 */
[----:B------:R-:W-:Y:S01]  /*3ff0*/  PLOP3.LUT P6, PT, PT, PT, UP5, 0x40, 0x0 ;  /* 0x000000000000781c */ /* 0x000fe20003fce858 */
[----:B------:R-:W-:Y:S01]  /*4000*/  UISETP.NE.AND UP5, UPT, UR40, URZ, UPT ;  /* 0x0000003f2800728c */ /* 0x000fe2000bfa5270 */
[----:B------:R-:W-:Y:S01]  /*4010*/  PLOP3.LUT P5, PT, PT, PT, UP4, 0x40, 0x0 ;  /* 0x000000000000781c */ /* 0x000fe20003fae848 */
[----:B------:R-:W-:Y:S01]  /*4020*/  UISETP.NE.AND UP4, UPT, UR39, URZ, UPT ;  /* 0x0000003f2700728c */ /* 0x000fe2000bf85270 */
[----:B------:R-:W-:Y:S01]  /*4030*/  ISETP.LT.OR P1, PT, R26, 0x31, P1 ;  /* 0x000000311a00780c */ /* 0x000fe20000f21670 */
[----:B------:R-:W-:Y:S01]  /*4040*/  UP2UR UR39, UPR, URZ, 0x4 ;  /* 0x000000043f277883 */ /* 0x000fe20008000000 */
[----:B------:R-:W-:Y:S01]  /*4050*/  FSEL R170, R107, -INF , !P0 ;  /* 0xff8000006baa7808 */ /* 0x000fe20004000000 */
[----:B------:R-:W-:Y:S01]  /*4060*/  UP2UR UR42, UPR, URZ, 0x20 ;  /* 0x000000203f2a7883 */ /* 0x000fe20008000000 */
[----:B------:R-:W-:Y:S01]  /*4070*/  FSEL R47, R111, -INF , !P2 ;  /* 0xff8000006f2f7808 */ /* 0x000fe20005000000 */
[----:B------:R-:W-:Y:S01]  /*4080*/  UP2UR UR43, UPR, URZ, 0x10 ;  /* 0x000000103f2b7883 */ /* 0x000fe20008000000 */
[----:B------:R-:W-:Y:S01]  /*4090*/  PLOP3.LUT P0, PT, PT, PT, UP2, 0x40, 0x0 ;  /* 0x000000000000781c */ /* 0x000fe20003f0e828 */
[----:B------:R-:W-:Y:S01]  /*40a0*/  UISETP.NE.AND UP2, UPT, UR27, URZ, UPT ;  /* 0x0000003f1b00728c */ /* 0x000fe2000bf45270 */
[C---:B------:R-:W-:Y:S01]  /*40b0*/  ISETP.GT.AND P6, PT, R25.reuse, 0x38, P6 ;  /* 0x000000381900780c */ /* 0x040fe200037c4270 */
[----:B------:R-:W-:Y:S01]  /*40c0*/  UP2UR UR40, UPR, URZ, 0x2 ;  /* 0x000000023f287883 */ /* 0x000fe20008000000 */
[C---:B------:R-:W-:Y:S01]  /*40d0*/  ISETP.GT.AND P5, PT, R25.reuse, 0x39, P5 ;  /* 0x000000391900780c */ /* 0x040fe20002fa4270 */
[----:B------:R-:W-:Y:S01]  /*40e0*/  UP2UR UR45, UPR, URZ, 0x4 ;  /* 0x000000043f2d7883 */ /* 0x000fe20008000000 */
[----:B------:R-:W-:Y:S01]  /*40f0*/  PLOP3.LUT P2, PT, PT, PT, UP3, 0x40, 0x0 ;  /* 0x000000000000781c */ /* 0x000fe20003f4e838 */
[----:B------:R-:W-:Y:S01]  /*4100*/  UISETP.NE.AND UP3, UPT, UR38, URZ, UPT ;  /* 0x0000003f2600728c */ /* 0x000fe2000bf65270 */
[----:B------:R-:W-:Y:S01]  /*4110*/  FSEL R187, R106, -INF , !P1 ;  /* 0xff8000006abb7808 */ /* 0x000fe20004800000 */
[----:B------:R-:W-:Y:S01]  /*4120*/  UP2UR UR38, UPR, URZ, 0x1 ;  /* 0x000000013f267883 */ /* 0x000fe20008000000 */
[----:B------:R-:W-:Y:S01]  /*4130*/  PLOP3.LUT P1, PT, PT, PT, UP0, 0x40, 0x0 ;  /* 0x000000000000781c */ /* 0x000fe20003f2e808 */
[----:B------:R-:W-:Y:S01]  /*4140*/  UISETP.NE.AND UP0, UPT, UR34, URZ, UPT ;  /* 0x0000003f2200728c */ /* 0x000fe2000bf05270 */
[C---:B------:R-:W-:Y:S01]  /*4150*/  ISETP.LT.OR P6, PT, R26.reuse, 0x39, P6 ;  /* 0x000000391a00780c */ /* 0x040fe200037c1670 */
[----:B------:R-:W-:Y:S01]  /*4160*/  UISETP.NE.AND UP2, UPT, UR33, URZ, UPT ;  /* 0x0000003f2100728c */ /* 0x000fe2000bf45270 */
[----:B------:R-:W-:Y:S01]  /*4170*/  ISETP.LT.OR P5, PT, R26, 0x3a, P5 ;  /* 0x0000003a1a00780c */ /* 0x000fe20002fa1670 */
[----:B------:R-:W-:Y:S01]  /*4180*/  UP2UR UR44, UPR, URZ, 0x8 ;  /* 0x000000083f2c7883 */ /* 0x000fe20008000000 */
[----:B------:R-:W-:-:S02]  /*4190*/  ISETP.GT.AND P0, PT, R25, 0x48, P0 ;  /* 0x000000481900780c */ /* 0x000fc40000704270 */
[C---:B------:R-:W-:Y:S02]  /*41a0*/  ISETP.GT.AND P2, PT, R25.reuse, 0x40, P2 ;  /* 0x000000401900780c */ /* 0x040fe40001744270 */
[----:B------:R-:W-:Y:S02]  /*41b0*/  ISETP.GT.AND P1, PT, R25, 0x41, P1 ;  /* 0x000000411900780c */ /* 0x000fe40000f24270 */
[----:B------:R-:W-:Y:S02]  /*41c0*/  FSEL R171, R102, -INF , !P6 ;  /* 0xff80000066ab7808 */ /* 0x000fe40007000000 */
[----:B------:R-:W-:Y:S02]  /*41d0*/  FSEL R172, R103, -INF , !P5 ;  /* 0xff80000067ac7808 */ /* 0x000fe40006800000 */
[C---:B------:R-:W-:Y:S02]  /*41e0*/  ISETP.LT.OR P0, PT, R26.reuse, 0x49, P0 ;  /* 0x000000491a00780c */ /* 0x040fe40000701670 */
[----:B------:R-:W-:-:S02]  /*41f0*/  ISETP.LT.OR P2, PT, R26, 0x41, P2 ;  /* 0x000000411a00780c */ /* 0x000fc40001741670 */
[----:B------:R-:W-:Y:S01]  /*4200*/  PLOP3.LUT P6, PT, PT, PT, UP1, 0x40, 0x0 ;  /* 0x000000000000781c */ /* 0x000fe20003fce818 */
[----:B------:R-:W-:Y:S01]  /*4210*/  UISETP.NE.AND UP1, UPT, UR28, URZ, UPT ;  /* 0x0000003f1c00728c */ /* 0x000fe2000bf25270 */
[----:B------:R-:W-:Y:S01]  /*4220*/  PLOP3.LUT P5, PT, PT, PT, UP6, 0x40, 0x0 ;  /* 0x000000000000781c */ /* 0x000fe20003fae868 */
[----:B------:R-:W-:Y:S01]  /*4230*/  UISETP.NE.AND UP6, UPT, UR29, URZ, UPT ;  /* 0x0000003f1d00728c */ /* 0x000fe2000bfc5270 */
[----:B------:R-:W-:Y:S02]  /*4240*/  ISETP.LT.OR P1, PT, R26, 0x42, P1 ;  /* 0x000000421a00780c */ /* 0x000fe40000f21670 */
[----:B------:R-:W-:Y:S02]  /*4250*/  FSEL R206, R94, -INF , !P0 ;  /* 0xff8000005ece7808 */ /* 0x000fe40004000000 */
[----:B------:R-:W-:Y:S02]  /*4260*/  FSEL R211, R98, -INF , !P2 ;  /* 0xff80000062d37808 */ /* 0x000fe40005000000 */
[----:B------:R-:W-:Y:S01]  /*4270*/  PLOP3.LUT P0, PT, PT, PT, UP3, 0x40, 0x0 ;  /* 0x000000000000781c */ /* 0x000fe20003f0e838 */
[----:B------:R-:W-:Y:S01]  /*4280*/  UISETP.NE.AND UP3, UPT, UR32, URZ, UPT ;  /* 0x0000003f2000728c */ /* 0x000fe2000bf65270 */
[----:B------:R-:W-:-:S02]  /*4290*/  ISETP.GT.AND P6, PT, R25, 0x49, P6 ;  /* 0x000000491900780c */ /* 0x000fc400037c4270 */
[----:B------:R-:W-:Y:S02]  /*42a0*/  ISETP.GT.AND P5, PT, R25, 0x50, P5 ;  /* 0x000000501900780c */ /* 0x000fe40002fa4270 */
[----:B------:R-:W-:Y:S01]  /*42b0*/  PLOP3.LUT P2, PT, PT, PT, UP5, 0x40, 0x0 ;  /* 0x000000000000781c */ /* 0x000fe20003f4e858 */
[----:B------:R-:W-:Y:S01]  /*42c0*/  UISETP.NE.AND UP5, UPT, UR30, URZ, UPT ;  /* 0x0000003f1e00728c */ /* 0x000fe2000bfa5270 */
[----:B------:R-:W-:Y:S02]  /*42d0*/  FSEL R155, R99, -INF , !P1 ;  /* 0xff800000639b7808 */ /* 0x000fe40004800000 */
[----:B------:R-:W-:Y:S01]  /*42e0*/  PLOP3.LUT P1, PT, PT, PT, UP4, 0x40, 0x0 ;  /* 0x000000000000781c */ /* 0x000fe20003f2e848 */
[----:B------:R-:W-:Y:S01]  /*42f0*/  UISETP.NE.AND UP4, UPT, UR31, URZ, UPT ;  /* 0x0000003f1f00728c */ /* 0x000fe2000bf85270 */
[----:B------:R-:W-:Y:S02]  /*4300*/  ISETP.GT.AND P0, PT, R25, 0x59, P0 ;  /* 0x000000591900780c */ /* 0x000fe40000704270 */
[----:B------:R-:W-:-:S02]  /*4310*/  ISETP.LT.OR P6, PT, R26, 0x4a, P6 ;  /* 0x0000004a1a00780c */ /* 0x000fc400037c1670 */
[C---:B------:R-:W-:Y:S02]  /*4320*/  ISETP.LT.OR P5, PT, R26.reuse, 0x51, P5 ;  /* 0x000000511a00780c */ /* 0x040fe40002fa1670 */
[C---:B------:R-:W-:Y:S02]  /*4330*/  ISETP.GT.AND P2, PT, R25.reuse, 0x51, P2 ;  /* 0x000000511900780c */ /* 0x040fe40001744270 */
[----:B------:R-:W-:Y:S02]  /*4340*/  ISETP.GT.AND P1, PT, R25, 0x58, P1 ;  /* 0x000000581900780c */ /* 0x000fe40000f24270 */
[----:B------:R-:W-:Y:S02]  /*4350*/  ISETP.LT.OR P0, PT, R26, 0x5a, P0 ;  /* 0x0000005a1a00780c */ /* 0x000fe40000701670 */
[----:B------:R-:W-:Y:S02]  /*4360*/  FSEL R152, R95, -INF , !P6 ;  /* 0xff8000005f987808 */ /* 0x000fe40007000000 */
[----:B------:R-:W-:-:S02]  /*4370*/  FSEL R137, R90, -INF , !P5 ;  /* 0xff8000005a897808 */ /* 0x000fc40006800000 */
[C---:B------:R-:W-:Y:S02]  /*4380*/  ISETP.LT.OR P2, PT, R26.reuse, 0x52, P2 ;  /* 0x000000521a00780c */ /* 0x040fe40001741670 */
[----:B------:R-:W-:Y:S01]  /*4390*/  PLOP3.LUT P6, PT, PT, PT, UP0, 0x40, 0x0 ;  /* 0x000000000000781c */ /* 0x000fe20003fce808 */
[----:B------:R-:W-:Y:S01]  /*43a0*/  UISETP.NE.AND UP0, UPT, UR26, URZ, UPT ;  /* 0x0000003f1a00728c */ /* 0x000fe2000bf05270 */
[----:B------:R-:W-:Y:S01]  /*43b0*/  PLOP3.LUT P5, PT, PT, PT, UP2, 0x40, 0x0 ;  /* 0x000000000000781c */ /* 0x000fe20003fae828 */
[----:B------:R-:W-:Y:S01]  /*43c0*/  UISETP.NE.AND UP2, UPT, UR45, URZ, UPT ;  /* 0x0000003f2d00728c */ /* 0x000fe2000bf45270 */
[----:B------:R-:W-:Y:S02]  /*43d0*/  ISETP.LT.OR P1, PT, R26, 0x59, P1 ;  /* 0x000000591a00780c */ /* 0x000fe40000f21670 */
[----:B------:R-:W-:Y:S02]  /*43e0*/  FSEL R125, R83, -INF , !P0 ;  /* 0xff800000537d7808 */ /* 0x000fe40004000000 */
[----:B------:R-:W-:-:S02]  /*43f0*/  FSEL R134, R91, -INF , !P2 ;  /* 0xff8000005b867808 */ /* 0x000fc40005000000 */
[C---:B------:R-:W-:Y:S02]  /*4400*/  ISETP.GT.AND P6, PT, R3.reuse, RZ, P6 ;  /* 0x000000ff0300720c */ /* 0x040fe400037c4270 */
[----:B------:R-:W-:Y:S02]  /*4410*/  ISETP.GT.AND P5, PT, R3, 0x1, P5 ;  /* 0x000000010300780c */ /* 0x000fe40002fa4270 */
[----:B------:R-:W-:Y:S01]  /*4420*/  PLOP3.LUT P0, PT, PT, PT, UP5, 0x40, 0x0 ;  /* 0x000000000000781c */ /* 0x000fe20003f0e858 */
[----:B------:R-:W-:Y:S01]  /*4430*/  UISETP.NE.AND UP5, UPT, UR22, URZ, UPT ;  /* 0x0000003f1600728c */ /* 0x000fe2000bfa5270 */
[----:B------:R-:W-:Y:S01]  /*4440*/  PLOP3.LUT P2, PT, PT, PT, UP3, 0x40, 0x0 ;  /* 0x000000000000781c */ /* 0x000fe20003f4e838 */
[----:B------:R-:W-:Y:S01]  /*4450*/  UISETP.NE.AND UP3, UPT, UR24, URZ, UPT ;  /* 0x0000003f1800728c */ /* 0x000fe2000bf65270 */
[----:B------:R-:W-:Y:S02]  /*4460*/  FSEL R127, R82, -INF , !P1 ;  /* 0xff800000527f7808 */ /* 0x000fe40004800000 */
[----:B------:R-:W-:Y:S01]  /*4470*/  PLOP3.LUT P1, PT, PT, PT, UP4, 0x40, 0x0 ;  /* 0x000000000000781c */ /* 0x000fe20003f2e848 */
[----:B------:R-:W-:Y:S01]  /*4480*/  UP2UR UR45, UPR, URZ, 0x8 ;  /* 0x000000083f2d7883 */ /* 0x000fe20008000000 */
[C---:B------:R-:W-:Y:S01]  /*4490*/  ISETP.LT.OR P6, PT, R35.reuse, 0x1, P6 ;  /* 0x000000012300780c */ /* 0x040fe200037c1670 */
[----:B------:R-:W-:Y:S01]  /*44a0*/  UISETP.NE.AND UP3, UPT, UR25, URZ, UPT ;  /* 0x0000003f1900728c */ /* 0x000fe2000bf65270 */
[----:B------:R-:W-:Y:S01]  /*44b0*/  ISETP.LT.OR P5, PT, R35, 0x2, P5 ;  /* 0x000000022300780c */ /* 0x000fe20002fa1670 */
[----:B------:R-:W-:Y:S01]  /*44c0*/  UISETP.NE.AND UP4, UPT, UR23, URZ, UPT ;  /* 0x0000003f1700728c */ /* 0x000fe2000bf85270 */
[----:B------:R-:W-:-:S02]  /*44d0*/  ISETP.GT.AND P0, PT, R3, 0x10, P0 ;  /* 0x000000100300780c */ /* 0x000fc40000704270 */
[C---:B------:R-:W-:Y:S02]  /*44e0*/  ISETP.GT.AND P2, PT, R3.reuse, 0x8, P2 ;  /* 0x000000080300780c */ /* 0x040fe40001744270 */
[----:B------:R-:W-:Y:S02]  /*44f0*/  ISETP.GT.AND P1, PT, R3, 0x9, P1 ;  /* 0x000000090300780c */ /* 0x000fe40000f24270 */
[----:B------:R-:W-:Y:S02]  /*4500*/  FSEL R180, R76, -INF , !P6 ;  /* 0xff8000004cb47808 */ /* 0x000fe40007000000 */
[----:B------:R-:W-:Y:S02]  /*4510*/  FSEL R184, R77, -INF , !P5 ;  /* 0xff8000004db87808 */ /* 0x000fe40006800000 */
[C---:B------:R-:W-:Y:S02]  /*4520*/  ISETP.LT.OR P0, PT, R35.reuse, 0x11, P0 ;  /* 0x000000112300780c */ /* 0x040fe40000701670 */
[----:B------:R-:W-:Y:S01]  /*4530*/  PLOP3.LUT P6, PT, PT, PT, UP6, 0x40, 0x0 ;  /* 0x000000000000781c */ /* 0x000fe20003fce868 */
[----:B------:R-:W-:Y:S01]  /*4540*/  UISETP.NE.AND UP6, UPT, UR21, URZ, UPT ;  /* 0x0000003f1500728c */ /* 0x000fe2000bfc5270 */
[----:B------:R-:W-:Y:S01]  /*4550*/  PLOP3.LUT P5, PT, PT, PT, UP1, 0x40, 0x0 ;  /* 0x000000000000781c */ /* 0x000fe20003fae818 */
[----:B------:R-:W-:Y:S01]  /*4560*/  UISETP.NE.AND UP1, UPT, UR20, URZ, UPT ;  /* 0x0000003f1400728c */ /* 0x000fe2000bf25270 */
[----:B------:R-:W-:-:S02]  /*4570*/  ISETP.LT.OR P2, PT, R35, 0x9, P2 ;  /* 0x000000092300780c */ /* 0x000fc40001741670 */
[----:B------:R-:W-:Y:S02]  /*4580*/  ISETP.LT.OR P1, PT, R35, 0xa, P1 ;  /* 0x0000000a2300780c */ /* 0x000fe40000f21670 */
[----:B------:R-:W-:Y:S02]  /*4590*/  FSEL R41, R68, -INF , !P0 ;  /* 0xff80000044297808 */ /* 0x000fe40004000000 */
[C---:B------:R-:W-:Y:S02]  /*45a0*/  ISETP.GT.AND P6, PT, R3.reuse, 0x11, P6 ;  /* 0x000000110300780c */ /* 0x040fe400037c4270 */
[----:B------:R-:W-:Y:S02]  /*45b0*/  ISETP.GT.AND P5, PT, R3, 0x18, P5 ;  /* 0x000000180300780c */ /* 0x000fe40002fa4270 */
[----:B------:R-:W-:Y:S01]  /*45c0*/  PLOP3.LUT P0, PT, PT, PT, UP3, 0x40, 0x0 ;  /* 0x000000000000781c */ /* 0x000fe20003f0e838 */
[----:B------:R-:W-:Y:S01]  /*45d0*/  UISETP.NE.AND UP3, UPT, UR45, URZ, UPT ;  /* 0x0000003f2d00728c */ /* 0x000fe2000bf65270 */
[----:B------:R-:W-:-:S02]  /*45e0*/  FSEL R183, R72, -INF , !P2 ;  /* 0xff80000048b77808 */ /* 0x000fc40005000000 */
[----:B------:R-:W-:Y:S02]  /*45f0*/  FSEL R44, R73, -INF , !P1 ;  /* 0xff800000492c7808 */ /* 0x000fe40004800000 */
[----:B------:R-:W-:Y:S01]  /*4600*/  PLOP3.LUT P2, PT, PT, PT, UP2, 0x40, 0x0 ;  /* 0x000000000000781c */ /* 0x000fe20003f4e828 */
[----:B------:R-:W-:Y:S01]  /*4610*/  UISETP.NE.AND UP2, UPT, UR19, URZ, UPT ;  /* 0x0000003f1300728c */ /* 0x000fe2000bf45270 */
[----:B------:R-:W-:Y:S01]  /*4620*/  PLOP3.LUT P1, PT, PT, PT, UP0, 0x40, 0x0 ;  /* 0x000000000000781c */ /* 0x000fe20003f2e808 */
[----:B------:R-:W-:Y:S01]  /*4630*/  UISETP.NE.AND UP0, UPT, UR18, URZ, UPT ;  /* 0x0000003f1200728c */ /* 0x000fe2000bf05270 */
[C---:B------:R-:W-:Y:S02]  /*4640*/  ISETP.LT.OR P6, PT, R35.reuse, 0x12, P6 ;  /* 0x000000122300780c */ /* 0x040fe400037c1670 */
[----:B------:R-:W-:Y:S02]  /*4650*/  ISETP.LT.OR P5, PT, R35, 0x19, P5 ;  /* 0x000000192300780c */ /* 0x000fe40002fa1670 */
        /* <DEDUP_REMOVED lines=29> */
[----:B------:R-:W-:Y:S01]  /*4830*/  FSEL R240, R17, -INF , !P5 ;  /* 0xff80000011f07808 */ /* 0x000fe20006800000 */
[----:B------:R-:W1:Y:S01]  /*4840*/  SHFL.IDX PT, R16, R33, 0x3, 0x1c1f ;  /* 0x007c1f0021107f89 */ /* 0x000e6200000e0000 */
        /* <DEDUP_REMOVED lines=8> */
[----:B------:R-:W-:Y:S01]  /*48d0*/  PLOP3.LUT P0, PT, PT, PT, UP1, 0x40, 0x0 ;  /* 0x000000000000781c */ /* 0x000fe20003f0e818 */
[----:B------:R-:W-:Y:S01]  /*48e0*/  UISETP.NE.AND UP1, UPT, UR35, URZ, UPT ;  /* 0x0000003f2300728c */ /* 0x000fe2000bf25270 */
[----:B------:R-:W-:Y:S02]  /*48f0*/  FSEL R136, R60, -INF , !P2 ;  /* 0xff8000003c887808 */ /* 0x000fe40005000000 */
[----:B------:R-:W-:Y:S02]  /*4900*/  FSEL R133, R61, -INF , !P1 ;  /* 0xff8000003d857808 */ /* 0x000fe40004800000 */
[----:B------:R-:W-:Y:S01]  /*4910*/  PLOP3.LUT P2, PT, PT, PT, UP0, 0x40, 0x0 ;  /* 0x000000000000781c */ /* 0x000fe20003f4e808 */
[----:B------:R-:W-:Y:S01]  /*4920*/  UISETP.NE.AND UP0, UPT, UR37, URZ, UPT ;  /* 0x0000003f2500728c */ /* 0x000fe2000bf05270 */
[----:B------:R-:W-:Y:S01]  /*4930*/  PLOP3.LUT P1, PT, PT, PT, UP2, 0x40, 0x0 ;  /* 0x000000000000781c */ /* 0x000fe20003f2e828 */
[----:B------:R-:W-:Y:S01]  /*4940*/  UISETP.NE.AND UP2, UPT, UR36, URZ, UPT ;  /* 0x0000003f2400728c */ /* 0x000fe2000bf45270 */
[----:B------:R-:W-:-:S02]  /*4950*/  ISETP.GT.AND P0, PT, R3, 0x49, P0 ;  /* 0x000000490300780c */ /* 0x000fc40000704270 */
[C---:B------:R-:W-:Y:S02]  /*4960*/  ISETP.GT.AND P6, PT, R3.reuse, 0x39, P6 ;  /* 0x000000390300780c */ /* 0x040fe400037c4270 */
        /* <DEDUP_REMOVED lines=8> */
[----:B------:R-:W-:Y:S01]  /*49f0*/  FSEL R174, R9, -INF , !P0 ;  /* 0xff80000009ae7808 */ /* 0x000fe20004000000 */
[----:B-1----:R-:W-:Y:S01]  /*4a00*/  IMAD.IADD R9, R24, 0x1, R16 ;  /* 0x0000000118097824 */ /* 0x002fe200078e0210 */
[----:B------:R-:W-:Y:S02]  /*4a10*/  PLOP3.LUT P0, PT, PT, PT, UP0, 0x40, 0x0 ;  /* 0x000000000000781c */ /* 0x000fe40003f0e808 */
[----:B------:R-:W-:-:S02]  /*4a20*/  FSEL R124, R13, -INF , !P6 ;  /* 0xff8000000d7c7808 */ /* 0x000fc40007000000 */
[----:B------:R-:W-:Y:S02]  /*4a30*/  FSEL R156, R56, -INF , !P5 ;  /* 0xff800000389c7808 */ /* 0x000fe40006800000 */
[----:B------:R-:W-:Y:S02]  /*4a40*/  FSEL R157, R57, -INF , !P2 ;  /* 0xff800000399d7808 */ /* 0x000fe40005000000 */
[----:B------:R-:W-:Y:S01]  /*4a50*/  FSEL R159, R8, -INF , !P1 ;  /* 0xff800000089f7808 */ /* 0x000fe20004800000 */
[----:B------:R-:W-:Y:S01]  /*4a60*/  IMAD.IADD R8, R32, 0x1, R16 ;  /* 0x0000000120087824 */ /* 0x000fe200078e0210 */
[----:B------:R-:W-:Y:S02]  /*4a70*/  PLOP3.LUT P6, PT, PT, PT, UP6, 0x40, 0x0 ;  /* 0x000000000000781c */ /* 0x000fe40003fce868 */
[----:B------:R-:W-:Y:S02]  /*4a80*/  PLOP3.LUT P5, PT, PT, PT, UP5, 0x40, 0x0 ;  /* 0x000000000000781c */ /* 0x000fe40003fae858 */
[----:B------:R-:W-:-:S02]  /*4a90*/  PLOP3.LUT P2, PT, PT, PT, UP4, 0x40, 0x0 ;  /* 0x000000000000781c */ /* 0x000fc40003f4e848 */
[----:B------:R-:W-:Y:S02]  /*4aa0*/  PLOP3.LUT P1, PT, PT, PT, UP3, 0x40, 0x0 ;  /* 0x000000000000781c */ /* 0x000fe40003f2e838 */
[C---:B------:R-:W-:Y:S02]  /*4ab0*/  ISETP.GT.AND P6, PT, R3.reuse, 0x50, P6 ;  /* 0x000000500300780c */ /* 0x040fe400037c4270 */
[C---:B------:R-:W-:Y:S02]  /*4ac0*/  ISETP.GT.AND P5, PT, R3.reuse, 0x51, P5 ;  /* 0x000000510300780c */ /* 0x040fe40002fa4270 */
[C---:B------:R-:W-:Y:S02]  /*4ad0*/  ISETP.GT.AND P2, PT, R3.reuse, 0x58, P2 ;  /* 0x000000580300780c */ /* 0x040fe40001744270 */
[----:B------:R-:W-:Y:S02]  /*4ae0*/  ISETP.GT.AND P1, PT, R3, 0x59, P1 ;  /* 0x000000590300780c */ /* 0x000fe40000f24270 */
        /* <DEDUP_REMOVED lines=22> */
.L_x_963:
[----:B------:R-:W-:-:S04]  /*4c50*/  MOV R3, c[0x0][0x32c] ;  /* 0x0000cb0000037a02 */ /* 0x000fc80000000f00 */
[----:B------:R-:W-:-:S13]  /*4c60*/  ISETP.NE.AND P0, PT, R3, 0x1, PT ;  /* 0x000000010300780c */ /* 0x000fda0003f05270 */
[----:B------:R-:W-:-:S05]  /*4c70*/  @P0 IMAD.HI.U32 R3, R16, c[0x0][0x330], RZ ;  /* 0x0000cc0010030a27 */ /* 0x000fca00078e00ff */
[----:B------:R-:W-:Y:S02]  /*4c80*/  @P0 SHF.R.U32.HI R16, RZ, c[0x0][0x334], R3 ;  /* 0x0000cd00ff100a19 */ /* 0x000fe40000011603 */
.L_x_964:
[----:B------:R-:W-:Y:S05]  /*4c90*/  BSYNC B0 ;  /* 0x0000000000007941 */ /* 0x000fea0003800000 */
.L_x_962:
[----:B------:R-:W-:-:S05]  /*4ca0*/  IMAD R16, R16, c[0x0][0x32c], R2 ;  /* 0x0000cb0010107a24 */ /* 0x000fca00078e0202 */
[----:B------:R-:W-:Y:S02]  /*4cb0*/  IADD3 R2, R16, c[0x0][0x32c], RZ ;  /* 0x0000cb0010027a10 */ /* 0x000fe40007ffe0ff */
[----:B------:R-:W-:Y:S02]  /*4cc0*/  IMNMX R9, R9, R16, !PT ;  /* 0x0000001009097217 */ /* 0x000fe40007800200 */
[----:B------:R-:W-:Y:S02]  /*4cd0*/  IMNMX R8, R8, R2, PT ;  /* 0x0000000208087217 */ /* 0x000fe40003800200 */
.L_x_961:
        /* <DEDUP_REMOVED lines=31> */
[----:B------:R-:W-:Y:S01]  /*4ed0*/  UIADD3 UR6, UR6, -0x2, URZ ;  /* 0xfffffffe06067890 */ /* 0x000fe2000fffe03f */
[----:B------:R-:W-:Y:S01]  /*4ee0*/  FMNMX.FTZ R3, R113, R3, !PT ;  /* 0x0000000371037209 */ /* 0x000fe20007810000 */
[--C-:B------:R-:W-:Y:S01]  /*4ef0*/  IMAD R219, R4, 0x2, R225.reuse ;  /* 0x0000000204db7824 */ /* 0x100fe200078e02e1 */
[----:B------:R-:W-:Y:S01]  /*4f00*/  FMNMX.FTZ R2, R48, R2, !PT ;  /* 0x0000000230027209 */ /* 0x000fe20007810000 */
[----:B------:R-:W-:Y:S01]  /*4f10*/  IMAD R220, R0, 0x2, R225 ;  /* 0x0000000200dc7824 */ /* 0x000fe200078e02e1 */
[----:B------:R-:W-:Y:S01]  /*4f20*/  FMNMX.FTZ R3, R6, R3, !PT ;  /* 0x0000000306037209 */ /* 0x000fe20007810000 */
[----:B------:R-:W-:Y:S01]  /*4f30*/  IMAD R218, R0, 0x2, R219 ;  /* 0x0000000200da7824 */ /* 0x000fe200078e02db */
        /* <DEDUP_REMOVED lines=39> */
[----:B------:R-:W-:Y:S01]  /*51b0*/  PLOP3.LUT P6, PT, PT, PT, UP0, 0x40, 0x0 ;  /* 0x000000000000781c */ /* 0x000fe20003fce808 */
[----:B------:R-:W-:Y:S01]  /*51c0*/  UISETP.NE.AND UP1, UPT, UR26, URZ, UPT ;  /* 0x0000003f1a00728c */ /* 0x000fe2000bf25270 */
[C---:B------:R-:W-:Y:S01]  /*51d0*/  ISETP.GT.AND P5, PT, R9.reuse, RZ, P5 ;  /* 0x000000ff0900720c */ /* 0x040fe20002fa4270 */
[----:B------:R-:W-:Y:S01]  /*51e0*/  UISETP.NE.AND UP0, UPT, UR25, URZ, UPT ;  /* 0x0000003f1900728c */ /* 0x000fe2000bf05270 */
[C---:B------:R-:W-:Y:S01]  /*51f0*/  ISETP.GT.AND P2, PT, R9.reuse, 0x1, P2 ;  /* 0x000000010900780c */ /* 0x040fe20001744270 */
[----:B------:R-:W-:Y:S01]  /*5200*/  UISETP.NE.AND UP5, UPT, UR34, URZ, UPT ;  /* 0x0000003f2200728c */ /* 0x000fe2000bfa5270 */
[----:B------:R-:W-:-:S02]  /*5210*/  ISETP.GT.AND P1, PT, R9, 0x8, P1 ;  /* 0x000000080900780c */ /* 0x000fc40000f24270 */
[C---:B------:R-:W-:Y:S02]  /*5220*/  ISETP.GT.AND P0, PT, R9.reuse, 0x9, P0 ;  /* 0x000000090900780c */ /* 0x040fe40000704270 */
[----:B------:R-:W-:Y:S02]  /*5230*/  ISETP.GT.AND P6, PT, R9, 0x10, P6 ;  /* 0x000000100900780c */ /* 0x000fe400037c4270 */
[C---:B------:R-:W-:Y:S02]  /*5240*/  ISETP.LT.OR P5, PT, R8.reuse, 0x1, P5 ;  /* 0x000000010800780c */ /* 0x040fe40002fa1670 */
[C---:B------:R-:W-:Y:S02]  /*5250*/  ISETP.LT.OR P2, PT, R8.reuse, 0x2, P2 ;  /* 0x000000020800780c */ /* 0x040fe40001741670 */
[----:B------:R-:W-:Y:S02]  /*5260*/  ISETP.LT.OR P1, PT, R8, 0x9, P1 ;  /* 0x000000090800780c */ /* 0x000fe40000f21670 */
[----:B-1----:R-:W-:-:S02]  /*5270*/  FMNMX.FTZ R13, R3, R13, !PT ;  /* 0x0000000d030d7209 */ /* 0x002fc40007810000 */
[C---:B------:R-:W-:Y:S02]  /*5280*/  ISETP.LT.OR P0, PT, R8.reuse, 0xa, P0 ;  /* 0x0000000a0800780c */ /* 0x040fe40000701670 */
[----:B------:R-:W-:Y:S01]  /*5290*/  ISETP.LT.OR P6, PT, R8, 0x11, P6 ;  /* 0x000000110800780c */ /* 0x000fe200037c1670 */
[----:B------:R-:W1:Y:S01]  /*52a0*/  SHFL.BFLY PT, R3, R13, 0x1, 0x1f ;  /* 0x0c201f000d037f89 */ /* 0x000e6200000e0000 */
[----:B------:R-:W-:Y:S02]  /*52b0*/  FSEL R43, R78, -INF , !P5 ;  /* 0xff8000004e2b7808 */ /* 0x000fe40006800000 */
[----:B------:R-:W-:Y:S02]  /*52c0*/  FSEL R42, R79, -INF , !P2 ;  /* 0xff8000004f2a7808 */ /* 0x000fe40005000000 */
[----:B------:R-:W-:Y:S01]  /*52d0*/  FSEL R40, R74, -INF , !P1 ;  /* 0xff8000004a287808 */ /* 0x000fe20004800000 */
[----:B------:R-:W-:Y:S01]  /*52e0*/  LDSM.16.MT88.4 R76, [R218+0x900] ;  /* 0x00090000da4c783b */ /* 0x000fe20000004200 */
[----:B------:R-:W-:-:S02]  /*52f0*/  FSEL R35, R75, -INF , !P0 ;  /* 0xff8000004b237808 */ /* 0x000fc40004000000 */
[----:B--2---:R-:W-:Y:S01]  /*5300*/  FMNMX.FTZ R12, R2, R12, !PT ;  /* 0x0000000c020c7209 */ /* 0x004fe20007810000 */
[----:B------:R-:W-:Y:S01]  /*5310*/  LDSM.16.MT88.4 R72, [R218+0x1100] ;  /* 0x00110000da48783b */ /* 0x000fe20000004200 */
        /* <DEDUP_REMOVED lines=20> */
[----:B------:R-:W-:Y:S02]  /*5460*/  ISETP.LT.OR P0, PT, R8, 0x21, P0 ;  /* 0x000000210800780c */ /* 0x000fe40000701670 */
[----:B------:R-:W-:Y:S02]  /*5470*/  FMNMX.FTZ R0, R180, R184, !PT ;  /* 0x000000b8b4007209 */ /* 0x000fe40007810000 */
[----:B------:R-:W-:Y:S02]  /*5480*/  ISETP.LT.OR P6, PT, R8, 0x22, P6 ;  /* 0x000000220800780c */ /* 0x000fe400037c1670 */
[----:B------:R-:W-:Y:S02]  /*5490*/  FSEL R32, R71, -INF , !P5 ;  /* 0xff80000047207808 */ /* 0x000fe40006800000 */
[----:B------:R-:W-:Y:S01]  /*54a0*/  FSEL R27, R22, -INF , !P2 ;  /* 0xff800000161b7808 */ /* 0x000fe20005000000 */
[----:B------:R-:W-:Y:S01]  /*54b0*/  LDSM.16.MT88.4 R68, [R225+0x1900] ;  /* 0x00190000e144783b */ /* 0x000fe20000004200 */
[----:B------:R-:W-:-:S02]  /*54c0*/  FSEL R24, R23, -INF , !P1 ;  /* 0xff80000017187808 */ /* 0x000fc40004800000 */
[----:B------:R-:W-:Y:S01]  /*54d0*/  FSEL R247, R66, -INF , !P0 ;  /* 0xff80000042f77808 */ /* 0x000fe20004000000 */
[----:B------:R-:W-:Y:S01]  /*54e0*/  LDSM.16.MT88.4 R20, [R218+0x100] ;  /* 0x00010000da14783b */ /* 0x000fe20000004200 */
[----:B------:R-:W-:Y:S01]  /*54f0*/  PLOP3.LUT P5, PT, PT, PT, UP3, 0x40, 0x0 ;  /* 0x000000000000781c */ /* 0x000fe20003fae838 */
[----:B------:R-:W-:Y:S01]  /*5500*/  UISETP.NE.AND UP3, UPT, UR19, URZ, UPT ;  /* 0x0000003f1300728c */ /* 0x000fe2000bf65270 */
[----:B------:R-:W-:Y:S01]  /*5510*/  PLOP3.LUT P2, PT, PT, PT, UP2, 0x40, 0x0 ;  /* 0x000000000000781c */ /* 0x000fe20003f4e828 */
[----:B------:R-:W-:Y:S01]  /*5520*/  UISETP.NE.AND UP2, UPT, UR18, URZ, UPT ;  /* 0x0000003f1200728c */ /* 0x000fe2000bf45270 */
[----:B------:R-:W-:Y:S01]  /*5530*/  PLOP3.LUT P1, PT, PT, PT, UP1, 0x40, 0x0 ;  /* 0x000000000000781c */ /* 0x000fe20003f2e818 */
[----:B------:R-:W-:Y:S01]  /*5540*/  UISETP.NE.AND UP1, UPT, UR16, URZ, UPT ;  /* 0x0000003f1000728c */ /* 0x000fe2000bf25270 */
[----:B------:R-:W-:Y:S01]  /*5550*/  PLOP3.LUT P0, PT, PT, PT, UP0, 0x40, 0x0 ;  /* 0x000000000000781c */ /* 0x000fe20003f0e808 */
[----:B------:R-:W-:Y:S01]  /*5560*/  UISETP.NE.AND UP0, UPT, UR17, URZ, UPT ;  /* 0x0000003f1100728c */ /* 0x000fe2000bf05270 */
[----:B------:R-:W-:-:S02]  /*5570*/  FMNMX.FTZ R0, R183, R0, !PT ;  /* 0x00000000b7007209 */ /* 0x000fc40007810000 */
[----:B------:R-:W-:Y:S01]  /*5580*/  FSEL R246, R67, -INF , !P6 ;  /* 0xff80000043f67808 */ /* 0x000fe20007000000 */
[----:B------:R-:W-:Y:S01]  /*5590*/  ULDC.64 UR16, c[0x0][0x2c8] ;  /* 0x0000b20000107ab9 */ /* 0x000fe20000000a00 */
[----:B------:R-:W-:Y:S01]  /*55a0*/  PLOP3.LUT P6, PT, PT, PT, UP4, 0x40, 0x0 ;  /* 0x000000000000781c */ /* 0x000fe20003fce848 */
[----:B------:R-:W-:Y:S01]  /*55b0*/  UISETP.NE.AND UP4, UPT, UR33, URZ, UPT ;  /* 0x0000003f2100728c */ /* 0x000fe2000bf85270 */
[C---:B------:R-:W-:Y:S01]  /*55c0*/  ISETP.GT.AND P5, PT, R9.reuse, 0x28, P5 ;  /* 0x000000280900780c */ /* 0x040fe20002fa4270 */
[----:B------:R-:W-:Y:S01]  /*55d0*/  LDSM.16.MT88.4 R64, [R220+0x1900] ;  /* 0x00190000dc40783b */ /* 0x000fe20000004200 */
[C---:B------:R-:W-:Y:S01]  /*55e0*/  ISETP.GT.AND P2, PT, R9.reuse, 0x29, P2 ;  /* 0x000000290900780c */ /* 0x040fe20001744270 */
[----:B------:R-:W-:Y:S01]  /*55f0*/  UIMAD.WIDE.U32 UR18, UR14, UR16, URZ ;  /* 0x000000100e1272a5 */ /* 0x000fe2000f8e003f */
[C---:B------:R-:W-:Y:S02]  /*5600*/  ISETP.GT.AND P1, PT, R9.reuse, 0x30, P1 ;  /* 0x000000300900780c */ /* 0x040fe40000f24270 */
[----:B------:R-:W-:-:S02]  /*5610*/  ISETP.GT.AND P0, PT, R9, 0x31, P0 ;  /* 0x000000310900780c */ /* 0x000fc40000704270 */
[----:B------:R-:W-:Y:S02]  /*5620*/  FMNMX.FTZ R0, R44, R0, !PT ;  /* 0x000000002c007209 */ /* 0x000fe40007810000 */
[----:B------:R-:W-:Y:S02]  /*5630*/  ISETP.GT.AND P6, PT, R9, 0x38, P6 ;  /* 0x000000380900780c */ /* 0x000fe400037c4270 */
[C---:B------:R-:W-:Y:S02]  /*5640*/  ISETP.LT.OR P5, PT, R8.reuse, 0x29, P5 ;  /* 0x000000290800780c */ /* 0x040fe40002fa1670 */
[C---:B------:R-:W-:Y:S02]  /*5650*/  ISETP.LT.OR P2, PT, R8.reuse, 0x2a, P2 ;  /* 0x0000002a0800780c */ /* 0x040fe40001741670 */
[C---:B------:R-:W-:Y:S02]  /*5660*/  ISETP.LT.OR P1, PT, R8.reuse, 0x31, P1 ;  /* 0x000000310800780c */ /* 0x040fe40000f21670 */
[----:B------:R-:W-:-:S02]  /*5670*/  ISETP.LT.OR P0, PT, R8, 0x32, P0 ;  /* 0x000000320800780c */ /* 0x000fc40000701670 */
[----:B------:R-:W-:Y:S02]  /*5680*/  FMNMX.FTZ R0, R41, R0, !PT ;  /* 0x0000000029007209 */ /* 0x000fe40007810000 */
[----:B-1----:R-:W-:Y:S02]  /*5690*/  FMNMX.FTZ R3, R13, R3, !PT ;  /* 0x000000030d037209 */ /* 0x002fe40007810000 */
[----:B------:R-:W-:Y:S02]  /*56a0*/  ISETP.LT.OR P6, PT, R8, 0x39, P6 ;  /* 0x000000390800780c */ /* 0x000fe400037c1670 */
[----:B------:R-:W-:Y:S01]  /*56b0*/  FSEL R245, R18, -INF , !P5 ;  /* 0xff80000012f57808 */ /* 0x000fe20006800000 */
[----:B------:R-:W-:Y:S01]  /*56c0*/  FMUL.FTZ R239, R3, c[0x0][0x2d0] ;  /* 0x0000b40003ef7a20 */ /* 0x000fe20000410000 */
[----:B------:R-:W-:Y:S02]  /*56d0*/  FSEL R244, R19, -INF , !P2 ;  /* 0xff80000013f47808 */ /* 0x000fe40005000000 */
[----:B------:R-:W-:Y:S01]  /*56e0*/  FSEL R138, R62, -INF , !P1 ;  /* 0xff8000003e8a7808 */ /* 0x000fe20004800000 */
[----:B------:R-:W-:Y:S01]  /*56f0*/  LDSM.16.MT88.4 R16, [R225+0x100] ;  /* 0x00010000e110783b */ /* 0x000fe20000004200 */
[----:B------:R-:W-:-:S02]  /*5700*/  FSEL R204, R63, -INF , !P0 ;  /* 0xff8000003fcc7808 */ /* 0x000fc40004000000 */
[----:B------:R-:W-:Y:S01]  /*5710*/  PLOP3.LUT P5, PT, PT, PT, UP3, 0x40, 0x0 ;  /* 0x000000000000781c */ /* 0x000fe20003fae838 */
[----:B------:R-:W-:Y:S01]  /*5720*/  UISETP.NE.AND UP3, UPT, UR28, URZ, UPT ;  /* 0x0000003f1c00728c */ /* 0x000fe2000bf65270 */
[----:B------:R-:W-:Y:S01]  /*5730*/  PLOP3.LUT P2, PT, PT, PT, UP2, 0x40, 0x0 ;  /* 0x000000000000781c */ /* 0x000fe20003f4e828 */
[----:B------:R-:W-:Y:S01]  /*5740*/  LDSM.16.MT88.4 R60, [R219+0x1900] ;  /* 0x00190000db3c783b */ /* 0x000fe20000004200 */
[----:B------:R-:W-:Y:S01]  /*5750*/  PLOP3.LUT P1, PT, PT, PT, UP0, 0x40, 0x0 ;  /* 0x000000000000781c */ /* 0x000fe20003f2e808 */
[----:B------:R-:W-:Y:S01]  /*5760*/  UISETP.NE.AND UP2, UPT, UR29, URZ, UPT ;  /* 0x0000003f1d00728c */ /* 0x000fe2000bf45270 */
[----:B------:R-:W-:Y:S01]  /*5770*/  PLOP3.LUT P0, PT, PT, PT, UP1, 0x40, 0x0 ;  /* 0x000000000000781c */ /* 0x000fe20003f0e818 */
[----:B------:R-:W-:Y:S01]  /*5780*/  UISETP.NE.AND UP1, UPT, UR15, URZ, UPT ;  /* 0x0000003f0f00728c */ /* 0x000fe2000bf25270 */
[----:B------:R-:W-:Y:S01]  /*5790*/  FMNMX.FTZ R0, R34, R0, !PT ;  /* 0x0000000022007209 */ /* 0x000fe20007810000 */
[----:B------:R-:W-:Y:S01]  /*57a0*/  UISETP.NE.AND UP0, UPT, UR32, URZ, UPT ;  /* 0x0000003f2000728c */ /* 0x000fe2000bf05270 */
[----:B--2---:R-:W-:-:S02]  /*57b0*/  FMNMX.FTZ R2, R12, R2, !PT ;  /* 0x000000020c027209 */ /* 0x004fc40007810000 */
[----:B------:R-:W-:Y:S02]  /*57c0*/  FSEL R203, R14, -INF , !P6 ;  /* 0xff8000000ecb7808 */ /* 0x000fe40007000000 */
[----:B------:R-:W-:Y:S01]  /*57d0*/  FSETP.NEU.FTZ.AND P6, PT, R3, -INF , PT ;  /* 0xff8000000300780b */ /* 0x000fe20003fdd000 */
[----:B------:R-:W-:Y:S01]  /*57e0*/  FMUL.FTZ R207, R2, c[0x0][0x2d0] ;  /* 0x0000b40002cf7a20 */ /* 0x000fe20000410000 */
[C---:B------:R-:W-:Y:S01]  /*57f0*/  ISETP.GT.AND P5, PT, R9.reuse, 0x39, P5 ;  /* 0x000000390900780c */ /* 0x040fe20002fa4270 */
[----:B------:R-:W-:Y:S01]  /*5800*/  @UP2 UMOV UR15, UR19 ;  /* 0x00000013000f2c82 */ /* 0x000fe20008000000 */
[C---:B------:R-:W-:Y:S01]  /*5810*/  ISETP.GT.AND P2, PT, R9.reuse, 0x40, P2 ;  /* 0x000000400900780c */ /* 0x040fe20001744270 */
[----:B------:R-:W-:Y:S01]  /*5820*/  @UP2 USHF.R.U32.HI UR14, URZ, UR17, UR15 ;  /* 0x000000113f0e2299 */ /* 0x000fe2000801160f */
[C---:B------:R-:W-:Y:S02]  /*5830*/  ISETP.GT.AND P1, PT, R9.reuse, 0x41, P1 ;  /* 0x000000410900780c */ /* 0x040fe40000f24270 */
[----:B------:R-:W-:Y:S01]  /*5840*/  ISETP.GT.AND P0, PT, R9, 0x48, P0 ;  /* 0x000000480900780c */ /* 0x000fe20000704270 */
[----:B------:R-:W-:Y:S01]  /*5850*/  UIADD3 UR14, UR13, UR14, URZ ;  /* 0x0000000e0d0e7290 */ /* 0x000fe2000fffe03f */
[----:B------:R-:W-:-:S02]  /*5860*/  FMNMX.FTZ R0, R26, R0, !PT ;  /* 0x000000001a007209 */ /* 0x000fc40007810000 */
[----:B------:R-:W-:Y:S01]  /*5870*/  FSEL R239, R239, RZ, P6 ;  /* 0x000000ffefef7208 */ /* 0x000fe20003000000 */
[----:B------:R-:W-:Y:S01]  /*5880*/  ULDC UR13, c[0x0][0x328] ;  /* 0x0000ca00000d7ab9 */ /* 0x000fe20000000800 */
[----:B------:R-:W-:Y:S01]  /*5890*/  FSETP.NEU.FTZ.AND P6, PT, R2, -INF , PT ;  /* 0xff8000000200780b */ /* 0x000fe20003fdd000 */
[----:B------:R-:W-:Y:S01]  /*58a0*/  UIADD3 UR13, UR14, UR13, URZ ;  /* 0x0000000d0e0d7290 */ /* 0x000fe2000fffe03f */
[C---:B------:R-:W-:Y:S01]  /*58b0*/  ISETP.LT.OR P5, PT, R8.reuse, 0x3a, P5 ;  /* 0x0000003a0800780c */ /* 0x040fe20002fa1670 */
[--C-:B------:R-:W-:Y:S01]  /*58c0*/  FFMA.FTZ R142, R29, c[0x0][0x2d0], -R239.reuse ;  /* 0x0000b4001d8e7a23 */ /* 0x100fe200000108ef */
[----:B------:R-:W-:Y:S01]  /*58d0*/  ISETP.LT.OR P2, PT, R8, 0x41, P2 ;  /* 0x000000410800780c */ /* 0x000fe20001741670 */
[--C-:B------:R-:W-:Y:S01]  /*58e0*/  FFMA.FTZ R108, R28, c[0x0][0x2d0], -R239.reuse ;  /* 0x0000b4001c6c7a23 */ /* 0x100fe200000108ef */
[----:B------:R-:W-:Y:S01]  /*58f0*/  ISETP.LT.OR P1, PT, R8, 0x42, P1 ;  /* 0x000000420800780c */ /* 0x000fe20000f21670 */
[--C-:B------:R-:W-:Y:S01]  /*5900*/  FFMA.FTZ R166, R128, c[0x0][0x2d0], -R239.reuse ;  /* 0x0000b40080a67a23 */ /* 0x100fe200000108ef */
[----:B------:R-:W-:Y:S01]  /*5910*/  ISETP.LT.OR P0, PT, R8, 0x49, P0 ;  /* 0x000000490800780c */ /* 0x000fe20000701670 */
[--C-:B------:R-:W-:Y:S01]  /*5920*/  FFMA.FTZ R143, R129, c[0x0][0x2d0], -R239.reuse ;  /* 0x0000b400818f7a23 */ /* 0x100fe200000108ef */
[----:B------:R-:W-:Y:S01]  /*5930*/  FMNMX.FTZ R0, R25, R0, !PT ;  /* 0x0000000019007209 */ /* 0x000fe20007810000 */
[----:B------:R-:W-:Y:S01]  /*5940*/  MUFU.EX2 R142, R142 ;  /* 0x0000008e008e7308 */ /* 0x000fe20000000800 */
[----:B------:R-:W-:Y:S01]  /*5950*/  FSEL R207, R207, RZ, P6 ;  /* 0x000000ffcfcf7208 */ /* 0x000fe20003000000 */
[--C-:B------:R-:W-:Y:S01]  /*5960*/  FFMA.FTZ R167, R120, c[0x0][0x2d0], -R239.reuse ;  /* 0x0000b40078a77a23 */ /* 0x100fe200000108ef */
[----:B------:R-:W-:Y:S01]  /*5970*/  FSEL R201, R15, -INF , !P5 ;  /* 0xff8000000fc97808 */ /* 0x000fe20006800000 */
[----:B------:R-:W-:Y:S01]  /*5980*/  FFMA.FTZ R111, R121, c[0x0][0x2d0], -R239 ;  /* 0x0000b400796f7a23 */ /* 0x000fe200000108ef */
[----:B------:R-:W-:Y:S01]  /*5990*/  FSEL R177, R58, -INF , !P2 ;  /* 0xff8000003ab17808 */ /* 0x000fe20005000000 */
[--C-:B------:R-:W-:Y:S01]  /*59a0*/  FFMA.FTZ R109, R31, c[0x0][0x2d0], -R207.reuse ;  /* 0x0000b4001f6d7a23 */ /* 0x100fe200000108cf */
[----:B------:R-:W-:Y:S01]  /*59b0*/  FSEL R178, R59, -INF , !P1 ;  /* 0xff8000003bb27808 */ /* 0x000fe20004800000 */
[--C-:B------:R-:W-:Y:S01]  /*59c0*/  FFMA.FTZ R110, R30, c[0x0][0x2d0], -R207.reuse ;  /* 0x0000b4001e6e7a23 */ /* 0x100fe200000108cf */
[----:B------:R-:W-:Y:S01]  /*59d0*/  FSEL R179, R10, -INF , !P0 ;  /* 0xff8000000ab37808 */ /* 0x000fe20004000000 */
[----:B------:R-:W-:Y:S01]  /*59e0*/  LDSM.16.MT88.4 R28, [R219+0x100] ;  /* 0x00010000db1c783b */ /* 0x000fe20000004200 */
[----:B------:R-:W-:Y:S01]  /*59f0*/  FMNMX.FTZ R0, R243, R0, !PT ;  /* 0x00000000f3007209 */ /* 0x000fe20007810000 */
[--C-:B------:R-:W-:Y:S01]  /*5a00*/  FFMA.FTZ R141, R130, c[0x0][0x2d0], -R207.reuse ;  /* 0x0000b400828d7a23 */ /* 0x100fe200000108cf */
[----:B------:R-:W-:Y:S01]  /*5a10*/  PLOP3.LUT P6, PT, PT, PT, UP1, 0x40, 0x0 ;  /* 0x000000000000781c */ /* 0x000fe20003fce818 */
[--C-:B------:R-:W-:Y:S01]  /*5a20*/  FFMA.FTZ R140, R131, c[0x0][0x2d0], -R207.reuse ;  /* 0x0000b400838c7a23 */ /* 0x100fe200000108cf */
[----:B------:R-:W-:Y:S01]  /*5a30*/  PLOP3.LUT P5, PT, PT, PT, UP6, 0x40, 0x0 ;  /* 0x000000000000781c */ /* 0x000fe20003fae868 */
[----:B------:R-:W-:Y:S01]  /*5a40*/  MUFU.EX2 R166, R166 ;  /* 0x000000a600a67308 */ /* 0x000fe20000000800 */
[----:B------:R-:W-:Y:S01]  /*5a50*/  PLOP3.LUT P2, PT, PT, PT, UP5, 0x40, 0x0 ;  /* 0x000000000000781c */ /* 0x000fe20003f4e858 */
[----:B------:R-:W-:Y:S01]  /*5a60*/  FFMA.FTZ R165, R122, c[0x0][0x2d0], -R207 ;  /* 0x0000b4007aa57a23 */ /* 0x000fe200000108cf */
[----:B------:R-:W-:Y:S01]  /*5a70*/  PLOP3.LUT P1, PT, PT, PT, UP4, 0x40, 0x0 ;  /* 0x000000000000781c */ /* 0x000fe20003f2e848 */
[--C-:B------:R-:W-:Y:S01]  /*5a80*/  FFMA.FTZ R120, R116, c[0x0][0x2d0], -R239.reuse ;  /* 0x0000b40074787a23 */ /* 0x100fe200000108ef */
[----:B------:R-:W-:Y:S01]  /*5a90*/  PLOP3.LUT P0, PT, PT, PT, UP3, 0x40, 0x0 ;  /* 0x000000000000781c */ /* 0x000fe20003f0e838 */
[----:B------:R-:W-:Y:S01]  /*5aa0*/  FFMA.FTZ R123, R117, c[0x0][0x2d0], -R239 ;  /* 0x0000b400757b7a23 */ /* 0x000fe200000108ef */
[----:B------:R-:W-:Y:S01]  /*5ab0*/  FMNMX.FTZ R0, R242, R0, !PT ;  /* 0x00000000f2007209 */ /* 0x000fe20007810000 */
[----:B------:R-:W1:Y:S01]  /*5ac0*/  MUFU.EX2 R143, R143 ;  /* 0x0000008f008f7308 */ /* 0x000e620000000800 */
[C---:B------:R-:W-:Y:S01]  /*5ad0*/  ISETP.GT.AND P6, PT, R9.reuse, 0x49, P6 ;  /* 0x000000490900780c */ /* 0x040fe200037c4270 */
[--C-:B------:R-:W-:Y:S01]  /*5ae0*/  FFMA.FTZ R164, R50, c[0x0][0x2d0], -R207.reuse ;  /* 0x0000b40032a47a23 */ /* 0x100fe200000108cf */
[C---:B------:R-:W-:Y:S01]  /*5af0*/  ISETP.GT.AND P5, PT, R9.reuse, 0x50, P5 ;  /* 0x000000500900780c */ /* 0x040fe20002fa4270 */
[--C-:B------:R-:W-:Y:S01]  /*5b00*/  FFMA.FTZ R122, R118, c[0x0][0x2d0], -R207.reuse ;  /* 0x0000b400767a7a23 */ /* 0x100fe200000108cf */
[----:B------:R-:W-:Y:S01]  /*5b10*/  ISETP.GT.AND P2, PT, R9, 0x51, P2 ;  /* 0x000000510900780c */ /* 0x000fe20001744270 */
[----:B------:R-:W-:Y:S01]  /*5b20*/  FFMA.FTZ R121, R7, c[0x0][0x2d0], -R207 ;  /* 0x0000b40007797a23 */ /* 0x000fe200000108cf */
[C---:B------:R-:W-:Y:S01]  /*5b30*/  ISETP.GT.AND P1, PT, R9.reuse, 0x58, P1 ;  /* 0x000000580900780c */ /* 0x040fe20000f24270 */
[----:B------:R-:W2:Y:S01]  /*5b40*/  MUFU.EX2 R108, R108 ;  /* 0x0000006c006c7308 */ /* 0x000ea20000000800 */
[----:B------:R-:W-:Y:S01]  /*5b50*/  ISETP.GT.AND P0, PT, R9, 0x59, P0 ;  /* 0x000000590900780c */ /* 0x000fe20000704270 */
[--C-:B------:R-:W-:Y:S01]  /*5b60*/  FFMA.FTZ R99, R112, c[0x0][0x2d0], -R239.reuse ;  /* 0x0000b40070637a23 */ /* 0x100fe200000108ef */
[----:B------:R-:W-:Y:S01]  /*5b70*/  FMNMX.FTZ R9, R43, R42, !PT ;  /* 0x0000002a2b097209 */ /* 0x000fe20007810000 */
[----:B------:R-:W-:Y:S01]  /*5b80*/  FFMA.FTZ R98, R113, c[0x0][0x2d0], -R239 ;  /* 0x0000b40071627a23 */ /* 0x000fe200000108ef */
[----:B------:R-:W-:Y:S01]  /*5b90*/  FMNMX.FTZ R0, R241, R0, !PT ;  /* 0x00000000f1007209 */ /* 0x000fe20007810000 */
[--C-:B------:R-:W-:Y:S01]  /*5ba0*/  FFMA.FTZ R97, R49, c[0x0][0x2d0], -R207.reuse ;  /* 0x0000b40031617a23 */ /* 0x100fe200000108cf */
[----:B------:R-:W-:Y:S01]  /*5bb0*/  FMNMX.FTZ R9, R40, R9, !PT ;  /* 0x0000000928097209 */ /* 0x000fe20007810000 */
[----:B------:R-:W-:Y:S01]  /*5bc0*/  MUFU.EX2 R141, R141 ;  /* 0x0000008d008d7308 */ /* 0x000fe20000000800 */
[----:B------:R-:W-:Y:S01]  /*5bd0*/  FMNMX.FTZ R0, R240, R0, !PT ;  /* 0x00000000f0007209 */ /* 0x000fe20007810000 */
[----:B------:R-:W-:Y:S01]  /*5be0*/  FFMA.FTZ R85, R48, c[0x0][0x2d0], -R207 ;  /* 0x0000b40030557a23 */ /* 0x000fe200000108cf */
[----:B------:R-:W-:Y:S01]  /*5bf0*/  FMNMX.FTZ R9, R35, R9, !PT ;  /* 0x0000000923097209 */ /* 0x000fe20007810000 */
[----:B------:R-:W-:Y:S01]  /*5c00*/  LDSM.16.MT88.4 R48, [R225+0x1100] ;  /* 0x00110000e130783b */ /* 0x000fe20000004200 */
[----:B------:R-:W-:Y:S01]  /*5c10*/  FMNMX.FTZ R0, R136, R0, !PT ;  /* 0x0000000088007209 */ /* 0x000fe20007810000 */
[--C-:B------:R-:W-:Y:S01]  /*5c20*/  FFMA.FTZ R84, R6, c[0x0][0x2d0], -R239.reuse ;  /* 0x0000b40006547a23 */ /* 0x100fe200000108ef */
[----:B------:R-:W-:Y:S01]  /*5c30*/  FMNMX.FTZ R9, R33, R9, !PT ;  /* 0x0000000921097209 */ /* 0x000fe20007810000 */
[----:B------:R-:W3:Y:S01]  /*5c40*/  MUFU.EX2 R140, R140 ;  /* 0x0000008c008c7308 */ /* 0x000ee20000000800 */
[----:B------:R-:W-:Y:S01]  /*5c50*/  FMNMX.FTZ R0, R133, R0, !PT ;  /* 0x0000000085007209 */ /* 0x000fe20007810000 */
[----:B------:R-:W-:Y:S01]  /*5c60*/  LDSM.16.MT88.4 R12, [R220+0x1100] ;  /* 0x00110000dc0c783b */ /* 0x000fe20000004200 */
        /* <DEDUP_REMOVED lines=13> */
[----:B------:R-:W4:Y:S01]  /*5d40*/  MUFU.EX2 R110, R110 ;  /* 0x0000006e006e7308 */ /* 0x000f220000000800 */
[----:B------:R-:W-:Y:S01]  /*5d50*/  FMNMX.FTZ R0, R157, R0, !PT ;  /* 0x000000009d007209 */ /* 0x000fe20007810000 */
[----:B------:R-:W-:Y:S01]  /*5d60*/  FFMA.FTZ R168, R168, c[0x0][0x2d0], -R239 ;  /* 0x0000b400a8a87a23 */ /* 0x000fe200000108ef */
[----:B------:R-:W-:Y:S01]  /*5d70*/  FMNMX.FTZ R9, R246, R9, !PT ;  /* 0x00000009f6097209 */ /* 0x000fe20007810000 */
[--C-:B------:R-:W-:Y:S01]  /*5d80*/  FFMA.FTZ R170, R170, c[0x0][0x2d0], -R207.reuse ;  /* 0x0000b400aaaa7a23 */ /* 0x100fe200000108cf */
[----:B------:R-:W-:Y:S01]  /*5d90*/  FMNMX.FTZ R0, R159, R0, !PT ;  /* 0x000000009f007209 */ /* 0x000fe20007810000 */
[--C-:B------:R-:W-:Y:S01]  /*5da0*/  FFMA.FTZ R171, R171, c[0x0][0x2d0], -R207.reuse ;  /* 0x0000b400abab7a23 */ /* 0x100fe200000108cf */
[----:B------:R-:W-:Y:S01]  /*5db0*/  FMNMX.FTZ R9, R245, R9, !PT ;  /* 0x00000009f5097209 */ /* 0x000fe20007810000 */
[----:B------:R-:W-:Y:S01]  /*5dc0*/  MUFU.EX2 R167, R167 ;  /* 0x000000a700a77308 */ /* 0x000fe20000000800 */
[----:B------:R-:W-:Y:S01]  /*5dd0*/  FMNMX.FTZ R0, R174, R0, !PT ;  /* 0x00000000ae007209 */ /* 0x000fe20007810000 */
[--C-:B------:R-:W-:Y:S01]  /*5de0*/  FFMA.FTZ R172, R172, c[0x0][0x2d0], -R207.reuse ;  /* 0x0000b400acac7a23 */ /* 0x100fe200000108cf */
[----:B------:R-:W-:Y:S01]  /*5df0*/  FMNMX.FTZ R9, R244, R9, !PT ;  /* 0x00000009f4097209 */ /* 0x000fe20007810000 */
[----:B------:R-:W-:Y:S01]  /*5e00*/  FFMA.FTZ R206, R206, c[0x0][0x2d0], -R207 ;  /* 0x0000b400cece7a23 */ /* 0x000fe200000108cf */
[----:B------:R-:W-:Y:S01]  /*5e10*/  FMNMX.FTZ R0, R175, R0, !PT ;  /* 0x00000000af007209 */ /* 0x000fe20007810000 */
[----:B------:R-:W-:Y:S01]  /*5e20*/  FFMA.FTZ R210, R210, c[0x0][0x2d0], -R239 ;  /* 0x0000b400d2d27a23 */ /* 0x000fe200000108ef */
[----:B------:R-:W-:Y:S01]  /*5e30*/  FMNMX.FTZ R9, R138, R9, !PT ;  /* 0x000000098a097209 */ /* 0x000fe20007810000 */
[----:B------:R-:W5:Y:S01]  /*5e40*/  MUFU.EX2 R111, R111 ;  /* 0x0000006f006f7308 */ /* 0x000f620000000800 */
[----:B------:R-:W-:Y:S01]  /*5e50*/  FMNMX.FTZ R0, R176, R0, !PT ;  /* 0x00000000b0007209 */ /* 0x000fe20007810000 */
[----:B------:R-:W-:Y:S01]  /*5e60*/  UISETP.NE.AND UP1, UPT, UR30, URZ, UPT ;  /* 0x0000003f1e00728c */ /* 0x000fe2000bf25270 */
[----:B------:R-:W-:-:S02]  /*5e70*/  FMNMX.FTZ R9, R204, R9, !PT ;  /* 0x00000009cc097209 */ /* 0x000fc40007810000 */
[----:B------:R-:W-:Y:S02]  /*5e80*/  FMNMX.FTZ R0, R158, R0, !PT ;  /* 0x000000009e007209 */ /* 0x000fe40007810000 */
[----:B------:R-:W-:Y:S01]  /*5e90*/  FMNMX.FTZ R9, R203, R9, !PT ;  /* 0x00000009cb097209 */ /* 0x000fe20007810000 */
[----:B------:R-:W-:Y:S01]  /*5ea0*/  MUFU.EX2 R120, R120 ;  /* 0x0000007800787308 */ /* 0x000fe20000000800 */
[----:B------:R-:W-:Y:S02]  /*5eb0*/  FMNMX.FTZ R0, R173, R0, !PT ;  /* 0x00000000ad007209 */ /* 0x000fe40007810000 */
[----:B------:R-:W-:Y:S02]  /*5ec0*/  FMNMX.FTZ R9, R201, R9, !PT ;  /* 0x00000009c9097209 */ /* 0x000fe40007810000 */
[C---:B------:R-:W-:Y:S01]  /*5ed0*/  ISETP.LT.OR P6, PT, R8.reuse, 0x4a, P6 ;  /* 0x0000004a0800780c */ /* 0x040fe200037c1670 */
[----:B------:R-:W1:Y:S01]  /*5ee0*/  SHFL.BFLY PT, R52, R0, 0x2, 0x1f ;  /* 0x0c401f0000347f89 */ /* 0x000e6200000e0000 */
[----:B------:R-:W-:Y:S01]  /*5ef0*/  FMNMX.FTZ R53, R177, R9, !PT ;  /* 0x00000009b1357209 */ /* 0x000fe20007810000 */
[----:B------:R-:W-:Y:S01]  /*5f00*/  MUFU.EX2 R123, R123 ;  /* 0x0000007b007b7308 */ /* 0x000fe20000000800 */
[----:B------:R-:W-:-:S02]  /*5f10*/  ISETP.LT.OR P5, PT, R8, 0x51, P5 ;  /* 0x000000510800780c */ /* 0x000fc40002fa1670 */
[----:B------:R-:W-:Y:S02]  /*5f20*/  FMNMX.FTZ R53, R178, R53, !PT ;  /* 0x00000035b2357209 */ /* 0x000fe40007810000 */
[----:B------:R-:W-:Y:S02]  /*5f30*/  FSEL R189, R11, -INF , !P6 ;  /* 0xff8000000bbd7808 */ /* 0x000fe40007000000 */
[----:B------:R-:W-:Y:S01]  /*5f40*/  FMNMX.FTZ R53, R179, R53, !PT ;  /* 0x00000035b3357209 */ /* 0x000fe20007810000 */
[----:B------:R-:W-:Y:S01]  /*5f50*/  MUFU.EX2 R165, R165 ;  /* 0x000000a500a57308 */ /* 0x000fe20000000800 */
[----:B------:R-:W-:Y:S02]  /*5f60*/  ISETP.LT.OR P2, PT, R8, 0x52, P2 ;  /* 0x000000520800780c */ /* 0x000fe40001741670 */
[----:B------:R-:W-:Y:S02]  /*5f70*/  FSEL R186, R54, -INF , !P5 ;  /* 0xff80000036ba7808 */ /* 0x000fe40006800000 */
[----:B------:R-:W-:-:S02]  /*5f80*/  FMNMX.FTZ R53, R189, R53, !PT ;  /* 0x00000035bd357209 */ /* 0x000fc40007810000 */
[----:B------:R-:W-:Y:S01]  /*5f90*/  ISETP.LT.OR P1, PT, R8, 0x59, P1 ;  /* 0x000000590800780c */ /* 0x000fe20000f21670 */
[----:B------:R-:W2:Y:S01]  /*5fa0*/  MUFU.EX2 R164, R164 ;  /* 0x000000a400a47308 */ /* 0x000ea20000000800 */
[----:B------:R-:W-:Y:S02]  /*5fb0*/  FSEL R181, R55, -INF , !P2 ;  /* 0xff80000037b57808 */ /* 0x000fe40005000000 */
[----:B------:R-:W-:Y:S02]  /*5fc0*/  FMNMX.FTZ R53, R186, R53, !PT ;  /* 0x00000035ba357209 */ /* 0x000fe40007810000 */
[----:B------:R-:W-:Y:S02]  /*5fd0*/  ISETP.LT.OR P0, PT, R8, 0x5a, P0 ;  /* 0x0000005a0800780c */ /* 0x000fe40000701670 */
[----:B------:R-:W-:Y:S01]  /*5fe0*/  FSEL R182, R86, -INF , !P1 ;  /* 0xff80000056b67808 */ /* 0x000fe20004800000 */
[----:B------:R-:W-:Y:S01]  /*5ff0*/  MUFU.EX2 R122, R122 ;  /* 0x0000007a007a7308 */ /* 0x000fe20000000800 */
[----:B------:R-:W-:Y:S01]  /*6000*/  FMNMX.FTZ R53, R181, R53, !PT ;  /* 0x00000035b5357209 */ /* 0x000fe20007810000 */
[----:B------:R-:W-:Y:S01]  /*6010*/  LDSM.16.MT88.4 R8, [R219+0x1100] ;  /* 0x00110000db08783b */ /* 0x000fe20000004200 */
[----:B-1----:R-:W-:Y:S01]  /*6020*/  FMNMX.FTZ R0, R0, R52, !PT ;  /* 0x0000003400007209 */ /* 0x002fe20007810000 */
[--C-:B------:R-:W-:Y:S01]  /*6030*/  FFMA.FTZ R86, R188, c[0x0][0x2d0], -R239.reuse ;  /* 0x0000b400bc567a23 */ /* 0x100fe200000108ef */
[----:B------:R-:W-:Y:S01]  /*6040*/  FSEL R185, R87, -INF , !P0 ;  /* 0xff80000057b97808 */ /* 0x000fe20004000000 */
[----:B------:R-:W-:Y:S01]  /*6050*/  FFMA.FTZ R87, R169, c[0x0][0x2d0], -R239 ;  /* 0x0000b400a9577a23 */ /* 0x000fe200000108ef */
[----:B------:R-:W-:Y:S01]  /*6060*/  FMNMX.FTZ R52, R182, R53, !PT ;  /* 0x00000035b6347209 */ /* 0x000fe20007810000 */
[----:B------:R-:W1:Y:S01]  /*6070*/  MUFU.EX2 R121, R121 ;  /* 0x0000007900797308 */ /* 0x000e620000000800 */
[----:B------:R-:W1:Y:S01]  /*6080*/  SHFL.BFLY PT, R53, R0, 0x1, 0x1f ;  /* 0x0c201f0000357f89 */ /* 0x000e6200000e0000 */
[----:B------:R-:W-:Y:S01]  /*6090*/  F2FP.BF16.PACK_AB R128, R143, R166 ;  /* 0x000000a68f80723e */ /* 0x000fe200000010ff */
[----:B------:R-:W-:Y:S01]  /*60a0*/  FFMA.FTZ R169, R187, c[0x0][0x2d0], -R207 ;  /* 0x0000b400bba97a23 */ /* 0x000fe200000108cf */
[----:B------:R-:W-:Y:S01]  /*60b0*/  FMNMX.FTZ R52, R185, R52, !PT ;  /* 0x00000034b9347209 */ /* 0x000fe20007810000 */
[----:B------:R-:W-:Y:S01]  /*60c0*/  FADD.FTZ R143, R166, R143 ;  /* 0x0000008fa68f7221 */ /* 0x000fe20000010000 */
[----:B--2---:R-:W-:-:S02]  /*60d0*/  F2FP.BF16.PACK_AB R130, R108, R142 ;  /* 0x0000008e6c82723e */ /* 0x004fc400000010ff */
[----:B---3--:R-:W-:Y:S01]  /*60e0*/  F2FP.BF16.PACK_AB R129, R140, R141 ;  /* 0x0000008d8c81723e */ /* 0x008fe200000010ff */
[----:B------:R-:W2:Y:S01]  /*60f0*/  SHFL.BFLY PT, R54, R52, 0x2, 0x1f ;  /* 0x0c401f0034367f89 */ /* 0x000ea200000e0000 */
[----:B----4-:R-:W-:Y:S01]  /*6100*/  F2FP.BF16.PACK_AB R131, R110, R109 ;  /* 0x0000006d6e83723e */ /* 0x010fe200000010ff */
[----:B------:R-:W-:Y:S01]  /*6110*/  MUFU.EX2 R99, R99 ;  /* 0x0000006300637308 */ /* 0x000fe20000000800 */
[----:B-----5:R-:W-:Y:S02]  /*6120*/  F2FP.BF16.PACK_AB R4, R111, R167 ;  /* 0x000000a76f04723e */ /* 0x020fe400000010ff */
[----:B------:R-:W-:Y:S02]  /*6130*/  F2FP.BF16.PACK_AB R5, R164, R165 ;  /* 0x000000a5a405723e */ /* 0x000fe400000010ff */
[----:B------:R-:W-:Y:S01]  /*6140*/  F2FP.BF16.PACK_AB R6, R123, R120 ;  /* 0x000000787b06723e */ /* 0x000fe200000010ff */
[C---:B------:R-:W-:Y:S01]  /*6150*/  HMMA.16816.F32.BF16 R160, R128.reuse, R16, RZ ;  /* 0x0000001080a0723c */ /* 0x040fe200000418ff */
[----:B-1----:R-:W-:Y:S01]  /*6160*/  F2FP.BF16.PACK_AB R7, R121, R122 ;  /* 0x0000007a7907723e */ /* 0x002fe200000010ff */
[----:B------:R-:W1:Y:S06]  /*6170*/  MUFU.EX2 R98, R98 ;  /* 0x0000006200627308 */ /* 0x000e6c0000000800 */
[----:B------:R-:W-:Y:S01]  /*6180*/  HMMA.16816.F32.BF16 R144, R128, R36, RZ ;  /* 0x000000248090723c */ /* 0x000fe200000418ff */
[----:B------:R-:W-:Y:S01]  /*6190*/  FMNMX.FTZ R0, R0, R53, !PT ;  /* 0x0000003500007209 */ /* 0x000fe20007810000 */
[----:B------:R-:W-:Y:S03]  /*61a0*/  MUFU.EX2 R84, R84 ;  /* 0x0000005400547308 */ /* 0x000fe60000000800 */
[C---:B------:R-:W-:Y:S01]  /*61b0*/  FSETP.NEU.FTZ.AND P0, PT, R0.reuse, -INF , PT ;  /* 0xff8000000000780b */ /* 0x040fe20003f1d000 */
[----:B------:R-:W-:-:S02]  /*61c0*/  FMUL.FTZ R202, R0, c[0x0][0x2d0] ;  /* 0x0000b40000ca7a20 */ /* 0x000fc40000410000 */
[----:B------:R-:W-:Y:S01]  /*61d0*/  HMMA.16816.F32.BF16 R104, R128, R28, RZ ;  /* 0x0000001c8068723c */ /* 0x000fe200000418ff */
[----:B--2---:R-:W-:Y:S01]  /*61e0*/  FMNMX.FTZ R52, R52, R54, !PT ;  /* 0x0000003634347209 */ /* 0x004fe20007810000 */
[----:B------:R-:W-:Y:S01]  /*61f0*/  MUFU.EX2 R46, R46 ;  /* 0x0000002e002e7308 */ /* 0x000fe20000000800 */
[----:B------:R-:W-:-:S03]  /*6200*/  FSEL R202, R202, RZ, P0 ;  /* 0x000000ffcaca7208 */ /* 0x000fc60000000000 */
[----:B------:R-:W2:Y:S02]  /*6210*/  SHFL.BFLY PT, R53, R52, 0x1, 0x1f ;  /* 0x0c201f0034357f89 */ /* 0x000ea400000e0000 */
[C---:B------:R-:W-:Y:S01]  /*6220*/  HMMA.16816.F32.BF16 R116, R128.reuse, R20, RZ ;  /* 0x000000148074723c */ /* 0x040fe200000418ff */
[--C-:B------:R-:W-:Y:S01]  /*6230*/  FFMA.FTZ R188, R44, c[0x0][0x2d0], -R202.reuse ;  /* 0x0000b4002cbc7a23 */ /* 0x100fe200000108ca */
[----:B------:R-:W-:Y:S01]  /*6240*/  MUFU.EX2 R97, R97 ;  /* 0x0000006100617308 */ /* 0x000fe20000000800 */
[--C-:B------:R-:W-:Y:S02]  /*6250*/  FFMA.FTZ R180, R180, c[0x0][0x2d0], -R202.reuse ;  /* 0x0000b400b4b47a23 */ /* 0x100fe400000108ca */
[--C-:B------:R-:W-:Y:S02]  /*6260*/  FFMA.FTZ R184, R184, c[0x0][0x2d0], -R202.reuse ;  /* 0x0000b400b8b87a23 */ /* 0x100fe400000108ca */
[--C-:B------:R-:W-:Y:S01]  /*6270*/  FFMA.FTZ R183, R183, c[0x0][0x2d0], -R202.reuse ;  /* 0x0000b400b7b77a23 */ /* 0x100fe200000108ca */
[----:B------:R-:W-:Y:S01]  /*6280*/  HMMA.16816.F32.BF16 R148, R128, R18, RZ ;  /* 0x000000128094723c */ /* 0x000fe200000418ff */
[--C-:B------:R-:W-:Y:S01]  /*6290*/  FFMA.FTZ R187, R41, c[0x0][0x2d0], -R202.reuse ;  /* 0x0000b40029bb7a23 */ /* 0x100fe200000108ca */
[----:B------:R-:W3:Y:S01]  /*62a0*/  MUFU.EX2 R85, R85 ;  /* 0x0000005500557308 */ /* 0x000ee20000000800 */
[----:B------:R-:W-:-:S02]  /*62b0*/  FFMA.FTZ R190, R34, c[0x0][0x2d0], -R202 ;  /* 0x0000b40022be7a23 */ /* 0x000fc400000108ca */
[--C-:B------:R-:W-:Y:S02]  /*62c0*/  FFMA.FTZ R195, R26, c[0x0][0x2d0], -R202.reuse ;  /* 0x0000b4001ac37a23 */ /* 0x100fe400000108ca */
[----:B------:R-:W-:Y:S01]  /*62d0*/  FFMA.FTZ R196, R25, c[0x0][0x2d0], -R202 ;  /* 0x0000b40019c47a23 */ /* 0x000fe200000108ca */
[----:B------:R-:W-:Y:S02]  /*62e0*/  HMMA.16816.F32.BF16 R100, R128, R38, RZ ;  /* 0x000000268064723c */ /* 0x000fe400000418ff */
[----:B------:R-:W-:Y:S01]  /*62f0*/  MUFU.EX2 R96, R96 ;  /* 0x0000006000607308 */ /* 0x000fe20000000800 */
[----:B--2---:R-:W-:-:S05]  /*6300*/  FMNMX.FTZ R44, R52, R53, !PT ;  /* 0x00000035342c7209 */ /* 0x004fca0007810000 */
[----:B------:R-:W-:Y:S02]  /*6310*/  HMMA.16816.F32.BF16 R112, R128, R30, RZ ;  /* 0x0000001e8070723c */ /* 0x000fe400000418ff */
[----:B------:R-:W2:Y:S01]  /*6320*/  MUFU.EX2 R47, R47 ;  /* 0x0000002f002f7308 */ /* 0x000ea20000000800 */
[C---:B------:R-:W-:Y:S01]  /*6330*/  FMUL.FTZ R205, R44.reuse, c[0x0][0x2d0] ;  /* 0x0000b4002ccd7a20 */ /* 0x040fe20000410000 */
[----:B------:R-:W-:-:S04]  /*6340*/  FSETP.NEU.FTZ.AND P0, PT, R44, -INF , PT ;  /* 0xff8000002c00780b */ /* 0x000fc80003f1d000 */
[----:B------:R-:W-:Y:S01]  /*6350*/  HMMA.16816.F32.BF16 R128, R128, R22, RZ ;  /* 0x000000168080723c */ /* 0x000fe200000418ff */
[----:B------:R-:W-:Y:S01]  /*6360*/  FSEL R205, R205, RZ, P0 ;  /* 0x000000ffcdcd7208 */ /* 0x000fe20000000000 */
[----:B------:R-:W-:Y:S01]  /*6370*/  MUFU.EX2 R45, R45 ;  /* 0x0000002d002d7308 */ /* 0x000fe20000000800 */
[----:B------:R-:W-:-:S03]  /*6380*/  PLOP3.LUT P0, PT, PT, PT, UP0, 0x40, 0x0 ;  /* 0x000000000000781c */ /* 0x000fc60003f0e808 */
[--C-:B------:R-:W-:Y:S02]  /*6390*/  FFMA.FTZ R191, R43, c[0x0][0x2d0], -R205.reuse ;  /* 0x0000b4002bbf7a23 */ /* 0x100fe400000108cd */
[C---:B------:R-:W-:Y:S01]  /*63a0*/  HMMA.16816.F32.BF16 R160, R4.reuse, R92, R160 ;  /* 0x0000005c04a0723c */ /* 0x040fe200000418a0 */
[--C-:B------:R-:W-:Y:S01]  /*63b0*/  FFMA.FTZ R192, R42, c[0x0][0x2d0], -R205.reuse ;  /* 0x0000b4002ac07a23 */ /* 0x100fe200000108cd */
[----:B------:R-:W4:Y:S01]  /*63c0*/  MUFU.EX2 R86, R86 ;  /* 0x0000005600567308 */ /* 0x000f220000000800 */
[--C-:B------:R-:W-:Y:S02]  /*63d0*/  FFMA.FTZ R194, R40, c[0x0][0x2d0], -R205.reuse ;  /* 0x0000b40028c27a23 */ /* 0x100fe400000108cd */
[--C-:B------:R-:W-:Y:S02]  /*63e0*/  FFMA.FTZ R193, R35, c[0x0][0x2d0], -R205.reuse ;  /* 0x0000b40023c17a23 */ /* 0x100fe400000108cd */
[--C-:B------:R-:W-:Y:S01]  /*63f0*/  FFMA.FTZ R198, R33, c[0x0][0x2d0], -R205.reuse ;  /* 0x0000b40021c67a23 */ /* 0x100fe200000108cd */
[----:B------:R-:W-:Y:S01]  /*6400*/  HMMA.16816.F32.BF16 R144, R4, R88, R144 ;  /* 0x000000580490723c */ /* 0x000fe20000041890 */
[--C-:B------:R-:W-:Y:S01]  /*6410*/  FFMA.FTZ R197, R32, c[0x0][0x2d0], -R205.reuse ;  /* 0x0000b40020c57a23 */ /* 0x100fe200000108cd */
[----:B------:R-:W-:Y:S01]  /*6420*/  MUFU.EX2 R168, R168 ;  /* 0x000000a800a87308 */ /* 0x000fe20000000800 */
[----:B------:R-:W-:-:S02]  /*6430*/  FFMA.FTZ R200, R27, c[0x0][0x2d0], -R205 ;  /* 0x0000b4001bc87a23 */ /* 0x000fc400000108cd */
[--C-:B------:R-:W-:Y:S02]  /*6440*/  FFMA.FTZ R199, R24, c[0x0][0x2d0], -R205.reuse ;  /* 0x0000b40018c77a23 */ /* 0x100fe400000108cd */
[--C-:B------:R-:W-:Y:S01]  /*6450*/  FFMA.FTZ R204, R204, c[0x0][0x2d0], -R205.reuse ;  /* 0x0000b400cccc7a23 */ /* 0x100fe200000108cd */
[----:B------:R-:W-:Y:S01]  /*6460*/  HMMA.16816.F32.BF16 R104, R4, R80, R104 ;  /* 0x000000500468723c */ /* 0x000fe20000041868 */
[--C-:B------:R-:W-:Y:S01]  /*6470*/  FFMA.FTZ R203, R203, c[0x0][0x2d0], -R205.reuse ;  /* 0x0000b400cbcb7a23 */ /* 0x100fe200000108cd */
[----:B------:R-:W-:Y:S01]  /*6480*/  MUFU.EX2 R87, R87 ;  /* 0x0000005700577308 */ /* 0x000fe20000000800 */
[--C-:B------:R-:W-:Y:S02]  /*6490*/  FFMA.FTZ R201, R201, c[0x0][0x2d0], -R205.reuse ;  /* 0x0000b400c9c97a23 */ /* 0x100fe400000108cd */
[----:B------:R-:W-:-:S03]  /*64a0*/  FFMA.FTZ R185, R185, c[0x0][0x2d0], -R205 ;  /* 0x0000b400b9b97a23 */ /* 0x000fc600000108cd */
[C---:B------:R-:W-:Y:S02]  /*64b0*/  HMMA.16816.F32.BF16 R116, R4.reuse, R76, R116 ;  /* 0x0000004c0474723c */ /* 0x040fe40000041874 */
[----:B------:R-:W-:Y:S06]  /*64c0*/  MUFU.EX2 R169, R169 ;  /* 0x000000a900a97308 */ /* 0x000fec0000000800 */
[C---:B------:R-:W-:Y:S02]  /*64d0*/  HMMA.16816.F32.BF16 R148, R4.reuse, R94, R148 ;  /* 0x0000005e0494723c */ /* 0x040fe40000041894 */
[----:B------:R-:W5:Y:S06]  /*64e0*/  MUFU.EX2 R170, R170 ;  /* 0x000000aa00aa7308 */ /* 0x000f6c0000000800 */
[C---:B------:R-:W-:Y:S02]  /*64f0*/  HMMA.16816.F32.BF16 R100, R4.reuse, R90, R100 ;  /* 0x0000005a0464723c */ /* 0x040fe40000041864 */
[----:B------:R-:W-:Y:S06]  /*6500*/  MUFU.EX2 R171, R171 ;  /* 0x000000ab00ab7308 */ /* 0x000fec0000000800 */
[C---:B------:R-:W-:Y:S02]  /*6510*/  HMMA.16816.F32.BF16 R112, R4.reuse, R82, R112 ;  /* 0x000000520470723c */ /* 0x040fe40000041870 */
[----:B------:R-:W2:Y:S06]  /*6520*/  MUFU.EX2 R172, R172 ;  /* 0x000000ac00ac7308 */ /* 0x000eac0000000800 */
[----:B------:R-:W-:Y:S02]  /*6530*/  HMMA.16816.F32.BF16 R128, R4, R78, R128 ;  /* 0x0000004e0480723c */ /* 0x000fe40000041880 */
[----:B------:R-:W-:Y:S05]  /*6540*/  MUFU.EX2 R180, R180 ;  /* 0x000000b400b47308 */ /* 0x000fea0000000800 */
[----:B-1----:R-:W-:-:S02]  /*6550*/  F2FP.BF16.PACK_AB R4, R98, R99 ;  /* 0x000000636204723e */ /* 0x002fc400000010ff */
[----:B---3--:R-:W-:Y:S01]  /*6560*/  F2FP.BF16.PACK_AB R5, R85, R97 ;  /* 0x000000615505723e */ /* 0x008fe200000010ff */
[----:B------:R-:W1:Y:S01]  /*6570*/  MUFU.EX2 R184, R184 ;  /* 0x000000b800b87308 */ /* 0x000e620000000800 */
[----:B------:R-:W-:Y:S02]  /*6580*/  F2FP.BF16.PACK_AB R6, R46, R84 ;  /* 0x000000542e06723e */ /* 0x000fe400000010ff */
[----:B--2---:R-:W-:-:S05]  /*6590*/  F2FP.BF16.PACK_AB R7, R47, R96 ;  /* 0x000000602f07723e */ /* 0x004fca00000010ff */
[----:B------:R-:W-:Y:S02]  /*65a0*/  MUFU.EX2 R183, R183 ;  /* 0x000000b700b77308 */ /* 0x000fe40000000800 */
[C---:B------:R-:W-:Y:S06]  /*65b0*/  HMMA.16816.F32.BF16 R160, R4.reuse, R48, R160 ;  /* 0x0000003004a0723c */ /* 0x040fec00000418a0 */
[----:B------:R-:W2:Y:S02]  /*65c0*/  MUFU.EX2 R188, R188 ;  /* 0x000000bc00bc7308 */ /* 0x000ea40000000800 */
[C---:B------:R-:W-:Y:S06]  /*65d0*/  HMMA.16816.F32.BF16 R144, R4.reuse, R12, R144 ;  /* 0x0000000c0490723c */ /* 0x040fec0000041890 */
[----:B------:R-:W-:Y:S02]  /*65e0*/  MUFU.EX2 R191, R191 ;  /* 0x000000bf00bf7308 */ /* 0x000fe40000000800 */
[C---:B------:R-:W-:Y:S06]  /*65f0*/  HMMA.16816.F32.BF16 R104, R4.reuse, R8, R104 ;  /* 0x000000080468723c */ /* 0x040fec0000041868 */
[----:B------:R-:W3:Y:S02]  /*6600*/  MUFU.EX2 R192, R192 ;  /* 0x000000c000c07308 */ /* 0x000ee40000000800 */
[C---:B------:R-:W-:Y:S06]  /*6610*/  HMMA.16816.F32.BF16 R116, R4.reuse, R72, R116 ;  /* 0x000000480474723c */ /* 0x040fec0000041874 */
[----:B------:R-:W-:Y:S02]  /*6620*/  MUFU.EX2 R194, R194 ;  /* 0x000000c200c27308 */ /* 0x000fe40000000800 */
[C---:B------:R-:W-:Y:S06]  /*6630*/  HMMA.16816.F32.BF16 R148, R4.reuse, R50, R148 ;  /* 0x000000320494723c */ /* 0x040fec0000041894 */
[----:B------:R-:W1:Y:S02]  /*6640*/  MUFU.EX2 R193, R193 ;  /* 0x000000c100c17308 */ /* 0x000e640000000800 */
[C---:B------:R-:W-:Y:S06]  /*6650*/  HMMA.16816.F32.BF16 R100, R4.reuse, R14, R100 ;  /* 0x0000000e0464723c */ /* 0x040fec0000041864 */
[----:B------:R-:W1:Y:S02]  /*6660*/  MUFU.EX2 R187, R187 ;  /* 0x000000bb00bb7308 */ /* 0x000e640000000800 */
[C---:B------:R-:W-:Y:S06]  /*6670*/  HMMA.16816.F32.BF16 R112, R4.reuse, R10, R112 ;  /* 0x0000000a0470723c */ /* 0x040fec0000041870 */
[----:B------:R-:W-:Y:S02]  /*6680*/  MUFU.EX2 R190, R190 ;  /* 0x000000be00be7308 */ /* 0x000fe40000000800 */
[----:B------:R-:W-:Y:S06]  /*6690*/  HMMA.16816.F32.BF16 R128, R4, R74, R128 ;  /* 0x0000004a0480723c */ /* 0x000fec0000041880 */
[----:B------:R-:W-:Y:S01]  /*66a0*/  MUFU.EX2 R195, R195 ;  /* 0x000000c300c37308 */ /* 0x000fe20000000800 */
[----:B----4-:R-:W-:-:S02]  /*66b0*/  F2FP.BF16.PACK_AB R4, R86, R45 ;  /* 0x0000002d5604723e */ /* 0x010fc400000010ff */
[----:B-----5:R-:W-:Y:S02]  /*66c0*/  F2FP.BF16.PACK_AB R5, R170, R169 ;  /* 0x000000a9aa05723e */ /* 0x020fe400000010ff */
[----:B------:R-:W-:Y:S02]  /*66d0*/  F2FP.BF16.PACK_AB R6, R87, R168 ;  /* 0x000000a85706723e */ /* 0x000fe400000010ff */
[----:B------:R-:W-:Y:S01]  /*66e0*/  F2FP.BF16.PACK_AB R7, R172, R171 ;  /* 0x000000abac07723e */ /* 0x000fe200000010ff */
[----:B------:R-:W-:Y:S06]  /*66f0*/  MUFU.EX2 R196, R196 ;  /* 0x000000c400c47308 */ /* 0x000fec0000000800 */
[C---:B------:R-:W-:Y:S02]  /*6700*/  HMMA.16816.F32.BF16 R160, R4.reuse, R68, R160 ;  /* 0x0000004404a0723c */ /* 0x040fe400000418a0 */
[----:B------:R-:W4:Y:S06]  /*6710*/  MUFU.EX2 R198, R198 ;  /* 0x000000c600c67308 */ /* 0x000f2c0000000800 */
[C---:B------:R-:W-:Y:S02]  /*6720*/  HMMA.16816.F32.BF16 R148, R4.reuse, R70, R148 ;  /* 0x000000460494723c */ /* 0x040fe40000041894 */
[----:B------:R-:W5:Y:S06]  /*6730*/  MUFU.EX2 R197, R197 ;  /* 0x000000c500c57308 */ /* 0x000f6c0000000800 */
[C---:B------:R-:W-:Y:S02]  /*6740*/  HMMA.16816.F32.BF16 R144, R4.reuse, R64, R144 ;  /* 0x000000400490723c */ /* 0x040fe40000041890 */
[----:B------:R-:W1:Y:S06]  /*6750*/  MUFU.EX2 R200, R200 ;  /* 0x000000c800c87308 */ /* 0x000e6c0000000800 */
[C---:B------:R-:W-:Y:S02]  /*6760*/  HMMA.16816.F32.BF16 R100, R4.reuse, R66, R100 ;  /* 0x000000420464723c */ /* 0x040fe40000041864 */
[----:B------:R-:W1:Y:S06]  /*6770*/  MUFU.EX2 R199, R199 ;  /* 0x000000c700c77308 */ /* 0x000e6c0000000800 */
[C---:B------:R-:W-:Y:S02]  /*6780*/  HMMA.16816.F32.BF16 R104, R4.reuse, R60, R104 ;  /* 0x0000003c0468723c */ /* 0x040fe40000041868 */
[----:B------:R-:W-:Y:S06]  /*6790*/  MUFU.EX2 R206, R206 ;  /* 0x000000ce00ce7308 */ /* 0x000fec0000000800 */
[C---:B------:R-:W-:Y:S02]  /*67a0*/  HMMA.16816.F32.BF16 R112, R4.reuse, R62, R112 ;  /* 0x0000003e0470723c */ /* 0x040fe40000041870 */
[----:B------:R-:W-:Y:S06]  /*67b0*/  MUFU.EX2 R204, R204 ;  /* 0x000000cc00cc7308 */ /* 0x000fec0000000800 */
[C---:B------:R-:W-:Y:S02]  /*67c0*/  HMMA.16816.F32.BF16 R116, R4.reuse, R56, R116 ;  /* 0x000000380474723c */ /* 0x040fe40000041874 */
[----:B------:R-:W-:Y:S06]  /*67d0*/  MUFU.EX2 R203, R203 ;  /* 0x000000cb00cb7308 */ /* 0x000fec0000000800 */
[----:B------:R-:W-:Y:S02]  /*67e0*/  HMMA.16816.F32.BF16 R128, R4, R58, R128 ;  /* 0x0000003a0480723c */ /* 0x000fe40000041880 */
[----:B------:R-:W-:Y:S05]  /*67f0*/  MUFU.EX2 R201, R201 ;  /* 0x000000c900c97308 */ /* 0x000fea0000000800 */
[----:B-1----:R-:W-:Y:S01]  /*6800*/  F2FP.BF16.PACK_AB R4, R184, R180 ;  /* 0x000000b4b804723e */ /* 0x002fe200000010ff */
[----:B------:R-:W-:Y:S01]  /*6810*/  FADD.FTZ R180, R180, R184 ;  /* 0x000000b8b4b47221 */ /* 0x000fe20000010000 */
[----:B--2---:R-:W-:-:S02]  /*6820*/  F2FP.BF16.PACK_AB R6, R188, R183 ;  /* 0x000000b7bc06723e */ /* 0x004fc400000010ff */
[----:B---3--:R-:W-:Y:S01]  /*6830*/  F2FP.BF16.PACK_AB R5, R192, R191 ;  /* 0x000000bfc005723e */ /* 0x008fe200000010ff */
[----:B------:R-:W-:Y:S01]  /*6840*/  FADD.FTZ R191, R191, R192 ;  /* 0x000000c0bfbf7221 */ /* 0x000fe20000010000 */
[----:B------:R-:W-:Y:S01]  /*6850*/  F2FP.BF16.PACK_AB R7, R193, R194 ;  /* 0x000000c2c107723e */ /* 0x000fe200000010ff */
[----:B------:R-:W-:Y:S02]  /*6860*/  FADD.FTZ R180, R183, R180 ;  /* 0x000000b4b7b47221 */ /* 0x000fe40000010000 */
[----:B------:R-:W-:Y:S02]  /*6870*/  FADD.FTZ R191, R194, R191 ;  /* 0x000000bfc2bf7221 */ /* 0x000fe40000010000 */
[----:B------:R-:W-:Y:S02]  /*6880*/  FADD.FTZ R180, R188, R180 ;  /* 0x000000b4bcb47221 */ /* 0x000fe40000010000 */
[----:B------:R-:W-:Y:S01]  /*6890*/  HMMA.16816.F32.BF16 R40, R4, R36, RZ ;  /* 0x000000240428723c */ /* 0x000fe200000418ff */
[----:B------:R-:W-:-:S02]  /*68a0*/  FADD.FTZ R191, R193, R191 ;  /* 0x000000bfc1bf7221 */ /* 0x000fc40000010000 */
[----:B------:R-:W-:Y:S02]  /*68b0*/  FADD.FTZ R180, R187, R180 ;  /* 0x000000b4bbb47221 */ /* 0x000fe40000010000 */
[----:B----4-:R-:W-:Y:S02]  /*68c0*/  FADD.FTZ R191, R198, R191 ;  /* 0x000000bfc6bf7221 */ /* 0x010fe40000010000 */
[----:B------:R-:W-:Y:S01]  /*68d0*/  FADD.FTZ R180, R190, R180 ;  /* 0x000000b4beb47221 */ /* 0x000fe20000010000 */
[----:B------:R-:W-:Y:S01]  /*68e0*/  HMMA.16816.F32.BF16 R36, R4, R38, RZ ;  /* 0x000000260424723c */ /* 0x000fe200000418ff */
[----:B-----5:R-:W-:Y:S02]  /*68f0*/  FADD.FTZ R191, R197, R191 ;  /* 0x000000bfc5bf7221 */ /* 0x020fe40000010000 */
[----:B------:R-:W-:Y:S02]  /*6900*/  FADD.FTZ R180, R195, R180 ;  /* 0x000000b4c3b47221 */ /* 0x000fe40000010000 */
[----:B------:R-:W-:-:S02]  /*6910*/  FADD.FTZ R191, R200, R191 ;  /* 0x000000bfc8bf7221 */ /* 0x000fc40000010000 */
[----:B------:R-:W-:Y:S01]  /*6920*/  FADD.FTZ R180, R196, R180 ;  /* 0x000000b4c4b47221 */ /* 0x000fe20000010000 */
[----:B------:R-:W-:Y:S01]  /*6930*/  HMMA.16816.F32.BF16 R32, R4, R28, RZ ;  /* 0x0000001c0420723c */ /* 0x000fe200000418ff */
[----:B------:R-:W-:-:S07]  /*6940*/  FADD.FTZ R191, R199, R191 ;  /* 0x000000bfc7bf7221 */ /* 0x000fce0000010000 */
[C---:B------:R-:W-:Y:S08]  /*6950*/  HMMA.16816.F32.BF16 R24, R4.reuse, R20, RZ ;  /* 0x000000140418723c */ /* 0x040ff000000418ff */
[C---:B------:R-:W-:Y:S08]  /*6960*/  HMMA.16816.F32.BF16 R52, R4.reuse, R16, RZ ;  /* 0x000000100434723c */ /* 0x040ff000000418ff */
[C---:B------:R-:W-:Y:S08]  /*6970*/  HMMA.16816.F32.BF16 R16, R4.reuse, R18, RZ ;  /* 0x000000120410723c */ /* 0x040ff000000418ff */
[C---:B------:R-:W-:Y:S08]  /*6980*/  HMMA.16816.F32.BF16 R28, R4.reuse, R30, RZ ;  /* 0x0000001e041c723c */ /* 0x040ff000000418ff */
[----:B------:R-:W-:Y:S07]  /*6990*/  HMMA.16816.F32.BF16 R20, R4, R22, RZ ;  /* 0x000000160414723c */ /* 0x000fee00000418ff */
[----:B------:R-:W-:-:S02]  /*69a0*/  F2FP.BF16.PACK_AB R4, R190, R187 ;  /* 0x000000bbbe04723e */ /* 0x000fc400000010ff */
[----:B------:R-:W-:Y:S02]  /*69b0*/  F2FP.BF16.PACK_AB R6, R196, R195 ;  /* 0x000000c3c406723e */ /* 0x000fe400000010ff */
[----:B------:R-:W-:Y:S02]  /*69c0*/  F2FP.BF16.PACK_AB R5, R197, R198 ;  /* 0x000000c6c505723e */ /* 0x000fe400000010ff */
[----:B------:R-:W-:-:S07]  /*69d0*/  F2FP.BF16.PACK_AB R7, R199, R200 ;  /* 0x000000c8c707723e */ /* 0x000fce00000010ff */
[C---:B------:R-:W-:Y:S07]  /*69e0*/  HMMA.16816.F32.BF16 R40, R4.reuse, R88, R40 ;  /* 0x000000580428723c */ /* 0x040fee0000041828 */
[----:B------:R-:W-:Y:S01]  /*69f0*/  FFMA.FTZ R89, R241, c[0x0][0x2d0], -R202 ;  /* 0x0000b400f1597a23 */ /* 0x000fe200000108ca */
[----:B------:R-:W-:Y:S01]  /*6a00*/  HMMA.16816.F32.BF16 R32, R4, R80, R32 ;  /* 0x000000500420723c */ /* 0x000fe20000041820 */
[----:B------:R-:W-:Y:S02]  /*6a10*/  FFMA.FTZ R88, R247, c[0x0][0x2d0], -R205 ;  /* 0x0000b400f7587a23 */ /* 0x000fe400000108cd */
[----:B------:R-:W-:-:S02]  /*6a20*/  FFMA.FTZ R241, R125, c[0x0][0x2d0], -R207 ;  /* 0x0000b4007df17a23 */ /* 0x000fc400000108cf */
[----:B------:R-:W-:Y:S02]  /*6a30*/  MUFU.EX2 R89, R89 ;  /* 0x0000005900597308 */ /* 0x000fe40000000800 */
[--C-:B------:R-:W-:Y:S01]  /*6a40*/  FFMA.FTZ R81, R240, c[0x0][0x2d0], -R202.reuse ;  /* 0x0000b400f0517a23 */ /* 0x100fe200000108ca */
[C---:B------:R-:W-:Y:S01]  /*6a50*/  HMMA.16816.F32.BF16 R24, R4.reuse, R76, R24 ;  /* 0x0000004c0418723c */ /* 0x040fe20000041818 */
[--C-:B------:R-:W-:Y:S02]  /*6a60*/  FFMA.FTZ R80, R246, c[0x0][0x2d0], -R205.reuse ;  /* 0x0000b400f6507a23 */ /* 0x100fe400000108cd */
[----:B------:R-:W-:Y:S02]  /*6a70*/  FFMA.FTZ R240, R133, c[0x0][0x2d0], -R202 ;  /* 0x0000b40085f07a23 */ /* 0x000fe400000108ca */
[----:B------:R-:W-:Y:S02]  /*6a80*/  MUFU.EX2 R81, R81 ;  /* 0x0000005100517308 */ /* 0x000fe40000000800 */
[--C-:B------:R-:W-:Y:S01]  /*6a90*/  FFMA.FTZ R77, R245, c[0x0][0x2d0], -R205.reuse ;  /* 0x0000b400f54d7a23 */ /* 0x100fe200000108cd */
[----:B------:R-:W-:Y:S01]  /*6aa0*/  HMMA.16816.F32.BF16 R36, R4, R90, R36 ;  /* 0x0000005a0424723c */ /* 0x000fe20000041824 */
[----:B------:R-:W-:-:S02]  /*6ab0*/  FFMA.FTZ R76, R244, c[0x0][0x2d0], -R205 ;  /* 0x0000b400f44c7a23 */ /* 0x000fc400000108cd */
[--C-:B------:R-:W-:Y:S02]  /*6ac0*/  FFMA.FTZ R244, R124, c[0x0][0x2d0], -R202.reuse ;  /* 0x0000b4007cf47a23 */ /* 0x100fe400000108ca */
[----:B------:R-:W1:Y:S01]  /*6ad0*/  MUFU.EX2 R88, R88 ;  /* 0x0000005800587308 */ /* 0x000e620000000800 */
[----:B------:R-:W-:Y:S02]  /*6ae0*/  FFMA.FTZ R245, R138, c[0x0][0x2d0], -R205 ;  /* 0x0000b4008af57a23 */ /* 0x000fe400000108cd */
[--C-:B------:R-:W-:Y:S01]  /*6af0*/  FFMA.FTZ R91, R243, c[0x0][0x2d0], -R202.reuse ;  /* 0x0000b400f35b7a23 */ /* 0x100fe200000108ca */
[----:B------:R-:W-:Y:S01]  /*6b00*/  HMMA.16816.F32.BF16 R52, R4, R92, R52 ;  /* 0x0000005c0434723c */ /* 0x000fe20000041834 */
[--C-:B------:R-:W-:Y:S02]  /*6b10*/  FFMA.FTZ R90, R242, c[0x0][0x2d0], -R202.reuse ;  /* 0x0000b400f25a7a23 */ /* 0x100fe400000108ca */
[----:B------:R-:W-:Y:S01]  /*6b20*/  FFMA.FTZ R242, R132, c[0x0][0x2d0], -R239 ;  /* 0x0000b40084f27a23 */ /* 0x000fe200000108ef */
[----:B------:R-:W2:Y:S01]  /*6b30*/  MUFU.EX2 R80, R80 ;  /* 0x0000005000507308 */ /* 0x000ea20000000800 */
[----:B------:R-:W-:-:S02]  /*6b40*/  FFMA.FTZ R243, R126, c[0x0][0x2d0], -R202 ;  /* 0x0000b4007ef37a23 */ /* 0x000fc400000108ca */
[--C-:B------:R-:W-:Y:S01]  /*6b50*/  FFMA.FTZ R92, R153, c[0x0][0x2d0], -R239.reuse ;  /* 0x0000b400995c7a23 */ /* 0x100fe200000108ef */
[----:B------:R-:W-:Y:S01]  /*6b60*/  HMMA.16816.F32.BF16 R16, R4, R94, R16 ;  /* 0x0000005e0410723c */ /* 0x000fe20000041810 */
[----:B------:R-:W-:-:S03]  /*6b70*/  FFMA.FTZ R93, R139, c[0x0][0x2d0], -R239 ;  /* 0x0000b4008b5d7a23 */ /* 0x000fc600000108ef */
[----:B------:R-:W-:Y:S01]  /*6b80*/  MUFU.EX2 R91, R91 ;  /* 0x0000005b005b7308 */ /* 0x000fe20000000800 */
[----:B-1----:R-:W-:Y:S02]  /*6b90*/  FADD.FTZ R191, R88, R191 ;  /* 0x000000bf58bf7221 */ /* 0x002fe40000010000 */
[--C-:B------:R-:W-:Y:S01]  /*6ba0*/  FFMA.FTZ R94, R211, c[0x0][0x2d0], -R207.reuse ;  /* 0x0000b400d35e7a23 */ /* 0x100fe200000108cf */
[C---:B------:R-:W-:Y:S01]  /*6bb0*/  HMMA.16816.F32.BF16 R28, R4.reuse, R82, R28 ;  /* 0x00000052041c723c */ /* 0x040fe2000004181c */
[--C-:B------:R-:W-:Y:S02]  /*6bc0*/  FFMA.FTZ R95, R155, c[0x0][0x2d0], -R207.reuse ;  /* 0x0000b4009b5f7a23 */ /* 0x100fe400000108cf */
[----:B------:R-:W-:Y:S01]  /*6bd0*/  FFMA.FTZ R211, R134, c[0x0][0x2d0], -R207 ;  /* 0x0000b40086d37a23 */ /* 0x000fe200000108cf */
[----:B------:R-:W1:Y:S01]  /*6be0*/  MUFU.EX2 R90, R90 ;  /* 0x0000005a005a7308 */ /* 0x000e620000000800 */
[----:B--2---:R-:W-:Y:S02]  /*6bf0*/  FADD.FTZ R191, R80, R191 ;  /* 0x000000bf50bf7221 */ /* 0x004fe40000010000 */
[--C-:B------:R-:W-:Y:S01]  /*6c00*/  FFMA.FTZ R82, R208, c[0x0][0x2d0], -R239.reuse ;  /* 0x0000b400d0527a23 */ /* 0x100fe200000108ef */
[----:B------:R-:W-:Y:S01]  /*6c10*/  HMMA.16816.F32.BF16 R20, R4, R78, R20 ;  /* 0x0000004e0414723c */ /* 0x000fe20000041814 */
[----:B------:R-:W-:-:S02]  /*6c20*/  FFMA.FTZ R83, R209, c[0x0][0x2d0], -R239 ;  /* 0x0000b400d1537a23 */ /* 0x000fc400000108ef */
[----:B------:R-:W-:Y:S01]  /*6c30*/  FFMA.FTZ R208, R152, c[0x0][0x2d0], -R207 ;  /* 0x0000b40098d07a23 */ /* 0x000fe200000108cf */
[----:B------:R-:W2:Y:S01]  /*6c40*/  MUFU.EX2 R77, R77 ;  /* 0x0000004d004d7308 */ /* 0x000ea20000000800 */
[--C-:B------:R-:W-:Y:S02]  /*6c50*/  FFMA.FTZ R209, R135, c[0x0][0x2d0], -R239.reuse ;  /* 0x0000b40087d17a23 */ /* 0x100fe400000108ef */
[----:B------:R-:W-:Y:S01]  /*6c60*/  F2FP.BF16.PACK_AB R6, R81, R89 ;  /* 0x000000595106723e */ /* 0x000fe200000010ff */
[----:B------:R-:W-:Y:S01]  /*6c70*/  FFMA.FTZ R79, R154, c[0x0][0x2d0], -R239 ;  /* 0x0000b4009a4f7a23 */ /* 0x000fe200000108ef */
[----:B------:R-:W-:Y:S01]  /*6c80*/  F2FP.BF16.PACK_AB R5, R80, R88 ;  /* 0x000000585005723e */ /* 0x000fe200000010ff */
[----:B------:R-:W-:Y:S01]  /*6c90*/  FFMA.FTZ R239, R127, c[0x0][0x2d0], -R207 ;  /* 0x0000b4007fef7a23 */ /* 0x000fe200000108cf */
[----:B------:R-:W-:Y:S01]  /*6ca0*/  LDSM.16.MT88.4 R152, [R225+0x2900] ;  /* 0x00290000e198783b */ /* 0x000fe20000004200 */
[----:B------:R-:W3:Y:S01]  /*6cb0*/  MUFU.EX2 R76, R76 ;  /* 0x0000004c004c7308 */ /* 0x000ee20000000800 */
[C---:B-1----:R-:W-:Y:S01]  /*6cc0*/  F2FP.BF16.PACK_AB R4, R90.reuse, R91 ;  /* 0x0000005b5a04723e */ /* 0x042fe200000010ff */
[----:B------:R-:W-:Y:S01]  /*6cd0*/  FADD.FTZ R180, R91, R180 ;  /* 0x000000b45bb47221 */ /* 0x000fe20000010000 */
[----:B------:R-:W-:Y:S03]  /*6ce0*/  LDSM.16.MT88.4 R132, [R219+0x2900] ;  /* 0x00290000db84783b */ /* 0x000fe60000004200 */
[----:B------:R-:W-:Y:S01]  /*6cf0*/  FADD.FTZ R180, R90, R180 ;  /* 0x000000b45ab47221 */ /* 0x000fe20000010000 */
[----:B------:R-:W-:Y:S01]  /*6d00*/  LDSM.16.MT88.4 R124, [R218+0x2900] ;  /* 0x00290000da7c783b */ /* 0x000fe20000004200 */
[----:B------:R-:W-:Y:S01]  /*6d10*/  MUFU.EX2 R82, R82 ;  /* 0x0000005200527308 */ /* 0x000fe20000000800 */
[----:B--2---:R-:W-:-:S02]  /*6d20*/  FADD.FTZ R191, R77, R191 ;  /* 0x000000bf4dbf7221 */ /* 0x004fc40000010000 */
[----:B------:R-:W-:-:S04]  /*6d30*/  FADD.FTZ R180, R89, R180 ;  /* 0x000000b459b47221 */ /* 0x000fc80000010000 */
[----:B------:R-:W-:Y:S01]  /*6d40*/  FADD.FTZ R180, R81, R180 ;  /* 0x000000b451b47221 */ /* 0x000fe20000010000 */
[C---:B---3--:R-:W-:Y:S01]  /*6d50*/  F2FP.BF16.PACK_AB R7, R76.reuse, R77 ;  /* 0x0000004d4c07723e */ /* 0x048fe200000010ff */
[----:B------:R-:W1:Y:S01]  /*6d60*/  MUFU.EX2 R83, R83 ;  /* 0x0000005300537308 */ /* 0x000e620000000800 */
[----:B------:R-:W-:-:S05]  /*6d70*/  FADD.FTZ R191, R76, R191 ;  /* 0x000000bf4cbf7221 */ /* 0x000fca0000010000 */
[C---:B------:R-:W-:Y:S02]  /*6d80*/  HMMA.16816.F32.BF16 R52, R4.reuse, R48, R52 ;  /* 0x000000300434723c */ /* 0x040fe40000041834 */
[----:B------:R2:W-:Y:S06]  /*6d90*/  MUFU.EX2 R78, R210 ;  /* 0x000000d2004e7308 */ /* 0x0005ec0000000800 */
[C---:B------:R-:W-:Y:S01]  /*6da0*/  HMMA.16816.F32.BF16 R48, R4.reuse, R50, R16 ;  /* 0x000000320430723c */ /* 0x040fe20000041810 */
[----:B------:R-:W3:Y:S01]  /*6db0*/  LDSM.16.MT88.4 R16, [R225+0x2100] ;  /* 0x00210000e110783b */ /* 0x000ee20000004200 */
[----:B------:R-:W-:Y:S06]  /*6dc0*/  MUFU.EX2 R79, R79 ;  /* 0x0000004f004f7308 */ /* 0x000fec0000000800 */
[----:B------:R-:W-:Y:S02]  /*6dd0*/  HMMA.16816.F32.BF16 R40, R4, R12, R40 ;  /* 0x0000000c0428723c */ /* 0x000fe40000041828 */
[----:B------:R-:W-:Y:S01]  /*6de0*/  MUFU.EX2 R94, R94 ;  /* 0x0000005e005e7308 */ /* 0x000fe20000000800 */
[----:B--2---:R-:W-:-:S02]  /*6df0*/  FFMA.FTZ R210, R137, c[0x0][0x2d0], -R207 ;  /* 0x0000b40089d27a23 */ /* 0x004fc400000108cf */
[----:B------:R-:W-:Y:S02]  /*6e00*/  FFMA.FTZ R207, R136, c[0x0][0x2d0], -R202 ;  /* 0x0000b40088cf7a23 */ /* 0x000fe400000108ca */
[----:B------:R-:W-:Y:S01]  /*6e10*/  LDSM.16.MT88.4 R136, [R220+0x2900] ;  /* 0x00290000dc88783b */ /* 0x000fe20000004200 */
[C---:B------:R-:W-:Y:S02]  /*6e20*/  HMMA.16816.F32.BF16 R36, R4.reuse, R14, R36 ;  /* 0x0000000e0424723c */ /* 0x040fe40000041824 */
[----:B------:R-:W2:Y:S01]  /*6e30*/  MUFU.EX2 R95, R95 ;  /* 0x0000005f005f7308 */ /* 0x000ea20000000800 */
[----:B------:R-:W4:Y:S05]  /*6e40*/  LDSM.16.MT88.4 R12, [R220+0x2100] ;  /* 0x00210000dc0c783b */ /* 0x000f2a0000004200 */
[C---:B------:R-:W-:Y:S02]  /*6e50*/  HMMA.16816.F32.BF16 R32, R4.reuse, R8, R32 ;  /* 0x000000080420723c */ /* 0x040fe40000041820 */
[----:B------:R-:W5:Y:S06]  /*6e60*/  MUFU.EX2 R208, R208 ;  /* 0x000000d000d07308 */ /* 0x000f6c0000000800 */
[C---:B------:R-:W-:Y:S01]  /*6e70*/  HMMA.16816.F32.BF16 R28, R4.reuse, R10, R28 ;  /* 0x0000000a041c723c */ /* 0x040fe2000004181c */
[----:B------:R-:W4:Y:S01]  /*6e80*/  LDSM.16.MT88.4 R8, [R219+0x2100] ;  /* 0x00210000db08783b */ /* 0x000f220000004200 */
[----:B------:R-:W-:Y:S06]  /*6e90*/  MUFU.EX2 R92, R92 ;  /* 0x0000005c005c7308 */ /* 0x000fec0000000800 */
[C---:B------:R-:W-:Y:S02]  /*6ea0*/  HMMA.16816.F32.BF16 R24, R4.reuse, R72, R24 ;  /* 0x000000480418723c */ /* 0x040fe40000041818 */
[----:B------:R-:W-:Y:S05]  /*6eb0*/  MUFU.EX2 R93, R93 ;  /* 0x0000005d005d7308 */ /* 0x000fea0000000800 */
[----:B-1----:R-:W-:Y:S01]  /*6ec0*/  F2FP.BF16.PACK_AB R72, R83, R82 ;  /* 0x000000525348723e */ /* 0x002fe200000010ff */
[----:B------:R-:W-:Y:S01]  /*6ed0*/  HMMA.16816.F32.BF16 R20, R4, R74, R20 ;  /* 0x0000004a0414723c */ /* 0x000fe20000041814 */
[----:B------:R-:W1:Y:S01]  /*6ee0*/  LDSM.16.MT88.4 R4, [R218+0x2100] ;  /* 0x00210000da04783b */ /* 0x000e620000004200 */
[----:B--2---:R-:W-:Y:S01]  /*6ef0*/  F2FP.BF16.PACK_AB R73, R95, R94 ;  /* 0x0000005e5f49723e */ /* 0x004fe200000010ff */
[----:B------:R-:W-:Y:S04]  /*6f00*/  MUFU.EX2 R209, R209 ;  /* 0x000000d100d17308 */ /* 0x000fe80000000800 */
[----:B------:R-:W-:-:S02]  /*6f10*/  F2FP.BF16.PACK_AB R74, R79, R78 ;  /* 0x0000004e4f4a723e */ /* 0x000fc400000010ff */
[----:B-----5:R-:W-:Y:S02]  /*6f20*/  F2FP.BF16.PACK_AB R75, R208, R206 ;  /* 0x000000ced04b723e */ /* 0x020fe400000010ff */
[----:B------:R-:W-:Y:S05]  /*6f30*/  MUFU.EX2 R242, R242 ;  /* 0x000000f200f27308 */ /* 0x000fea0000000800 */
[C---:B---3--:R-:W-:Y:S03]  /*6f40*/  HMMA.16816.F32.BF16 R160, R72.reuse, R16, R160 ;  /* 0x0000001048a0723c */ /* 0x048fe600000418a0 */
[----:B------:R-:W-:Y:S05]  /*6f50*/  MUFU.EX2 R210, R210 ;  /* 0x000000d200d27308 */ /* 0x000fea0000000800 */
[C---:B------:R-:W-:Y:S03]  /*6f60*/  HMMA.16816.F32.BF16 R148, R72.reuse, R18, R148 ;  /* 0x000000124894723c */ /* 0x040fe60000041894 */
[----:B------:R-:W-:Y:S05]  /*6f70*/  MUFU.EX2 R211, R211 ;  /* 0x000000d300d37308 */ /* 0x000fea0000000800 */
[C---:B----4-:R-:W-:Y:S03]  /*6f80*/  HMMA.16816.F32.BF16 R144, R72.reuse, R12, R144 ;  /* 0x0000000c4890723c */ /* 0x050fe60000041890 */
[----:B------:R-:W-:Y:S05]  /*6f90*/  MUFU.EX2 R239, R239 ;  /* 0x000000ef00ef7308 */ /* 0x000fea0000000800 */
[C---:B------:R-:W-:Y:S03]  /*6fa0*/  HMMA.16816.F32.BF16 R100, R72.reuse, R14, R100 ;  /* 0x0000000e4864723c */ /* 0x040fe60000041864 */
[----:B------:R-:W-:Y:S05]  /*6fb0*/  MUFU.EX2 R241, R241 ;  /* 0x000000f100f17308 */ /* 0x000fea0000000800 */
[C---:B------:R-:W-:Y:S03]  /*6fc0*/  HMMA.16816.F32.BF16 R104, R72.reuse, R8, R104 ;  /* 0x000000084868723c */ /* 0x040fe60000041868 */
[----:B------:R-:W2:Y:S05]  /*6fd0*/  MUFU.EX2 R207, R207 ;  /* 0x000000cf00cf7308 */ /* 0x000eaa0000000800 */
[C---:B------:R-:W-:Y:S03]  /*6fe0*/  HMMA.16816.F32.BF16 R112, R72.reuse, R10, R112 ;  /* 0x0000000a4870723c */ /* 0x040fe60000041870 */
[----:B------:R-:W3:Y:S05]  /*6ff0*/  MUFU.EX2 R240, R240 ;  /* 0x000000f000f07308 */ /* 0x000eea0000000800 */
[----:B-1----:R-:W-:Y:S03]  /*7000*/  HMMA.16816.F32.BF16 R116, R72, R4, R116 ;  /* 0x000000044874723c */ /* 0x002fe60000041874 */
[----:B------:R-:W1:Y:S01]  /*7010*/  MUFU.EX2 R243, R243 ;  /* 0x000000f300f37308 */ /* 0x000e620000000800 */
[----:B--2---:R-:W-:-:S04]  /*7020*/  FADD.FTZ R180, R207, R180 ;  /* 0x000000b4cfb47221 */ /* 0x004fc80000010000 */
[----:B------:R-:W-:Y:S03]  /*7030*/  HMMA.16816.F32.BF16 R128, R72, R6, R128 ;  /* 0x000000064880723c */ /* 0x000fe60000041880 */
[----:B------:R-:W2:Y:S01]  /*7040*/  MUFU.EX2 R244, R244 ;  /* 0x000000f400f47308 */ /* 0x000ea20000000800 */
[----:B---3--:R-:W-:-:S03]  /*7050*/  FADD.FTZ R180, R240, R180 ;  /* 0x000000b4f0b47221 */ /* 0x008fc60000010000 */
[----:B------:R-:W-:Y:S02]  /*7060*/  F2FP.BF16.PACK_AB R72, R93, R92 ;  /* 0x0000005c5d48723e */ /* 0x000fe400000010ff */
[----:B------:R-:W-:Y:S02]  /*7070*/  F2FP.BF16.PACK_AB R73, R211, R210 ;  /* 0x000000d2d349723e */ /* 0x000fe400000010ff */
[----:B------:R-:W3:Y:S01]  /*7080*/  MUFU.EX2 R245, R245 ;  /* 0x000000f500f57308 */ /* 0x000ee20000000800 */
[----:B------:R-:W-:Y:S01]  /*7090*/  F2FP.BF16.PACK_AB R74, R242, R209 ;  /* 0x000000d1f24a723e */ /* 0x000fe200000010ff */
[----:B-1----:R-:W-:Y:S01]  /*70a0*/  FADD.FTZ R180, R243, R180 ;  /* 0x000000b4f3b47221 */ /* 0x002fe20000010000 */
[----:B------:R-:W-:-:S03]  /*70b0*/  F2FP.BF16.PACK_AB R75, R241, R239 ;  /* 0x000000eff14b723e */ /* 0x000fc600000010ff */
[----:B--2---:R-:W-:-:S04]  /*70c0*/  FADD.FTZ R180, R244, R180 ;  /* 0x000000b4f4b47221 */ /* 0x004fc80000010000 */
[----:B------:R-:W-:Y:S01]  /*70d0*/  HMMA.16816.F32.BF16 R160, R72, R152, R160 ;  /* 0x0000009848a0723c */ /* 0x000fe200000418a0 */
[----:B---3--:R-:W-:-:S07]  /*70e0*/  FADD.FTZ R191, R245, R191 ;  /* 0x000000bff5bf7221 */ /* 0x008fce0000010000 */
[----:B------:R-:W-:Y:S01]  /*70f0*/  HMMA.16816.F32.BF16 R148, R72, R154, R148 ;  /* 0x0000009a4894723c */ /* 0x000fe20000041894 */
[----:B------:R-:W-:-:S04]  /*7100*/  FADD.FTZ R191, R204, R191 ;  /* 0x000000bfccbf7221 */ /* 0x000fc80000010000 */
[----:B------:R-:W-:-:S03]  /*7110*/  FADD.FTZ R191, R203, R191 ;  /* 0x000000bfcbbf7221 */ /* 0x000fc60000010000 */
[----:B------:R-:W-:Y:S01]  /*7120*/  HMMA.16816.F32.BF16 R144, R72, R136, R144 ;  /* 0x000000884890723c */ /* 0x000fe20000041890 */
[----:B------:R-:W-:-:S07]  /*7130*/  FADD.FTZ R191, R201, R191 ;  /* 0x000000bfc9bf7221 */ /* 0x000fce0000010000 */
[C---:B------:R-:W-:Y:S08]  /*7140*/  HMMA.16816.F32.BF16 R100, R72.reuse, R138, R100 ;  /* 0x0000008a4864723c */ /* 0x040ff00000041864 */
[C---:B------:R-:W-:Y:S08]  /*7150*/  HMMA.16816.F32.BF16 R104, R72.reuse, R132, R104 ;  /* 0x000000844868723c */ /* 0x040ff00000041868 */
[C---:B------:R-:W-:Y:S08]  /*7160*/  HMMA.16816.F32.BF16 R112, R72.reuse, R134, R112 ;  /* 0x000000864870723c */ /* 0x040ff00000041870 */
[C---:B------:R-:W-:Y:S08]  /*7170*/  HMMA.16816.F32.BF16 R116, R72.reuse, R124, R116 ;  /* 0x0000007c4874723c */ /* 0x040ff00000041874 */
[----:B------:R-:W-:Y:S07]  /*7180*/  HMMA.16816.F32.BF16 R128, R72, R126, R128 ;  /* 0x0000007e4880723c */ /* 0x000fee0000041880 */
[----:B------:R-:W-:-:S02]  /*7190*/  F2FP.BF16.PACK_AB R72, R240, R207 ;  /* 0x000000cff048723e */ /* 0x000fc400000010ff */
[----:B------:R-:W-:Y:S01]  /*71a0*/  F2FP.BF16.PACK_AB R74, R244, R243 ;  /* 0x000000f3f44a723e */ /* 0x000fe200000010ff */
[----:B------:R-:W-:Y:S01]  /*71b0*/  IMAD.U32 R243, RZ, RZ, UR6 ;  /* 0x00000006fff37e24 */ /* 0x000fe2000f8e00ff */
[----:B------:R-:W-:Y:S02]  /*71c0*/  F2FP.BF16.PACK_AB R73, R204, R245 ;  /* 0x000000f5cc49723e */ /* 0x000fe400000010ff */
[----:B------:R-:W-:-:S07]  /*71d0*/  F2FP.BF16.PACK_AB R75, R201, R203 ;  /* 0x000000cbc94b723e */ /* 0x000fce00000010ff */
[C---:B------:R-:W-:Y:S07]  /*71e0*/  HMMA.16816.F32.BF16 R52, R72.reuse, R68, R52 ;  /* 0x000000444834723c */ /* 0x040fee0000041834 */
[--C-:B------:R-:W-:Y:S01]  /*71f0*/  FFMA.FTZ R68, R179, c[0x0][0x2d0], -R205.reuse ;  /* 0x0000b400b3447a23 */ /* 0x100fe200000108cd */
[----:B------:R-:W-:Y:S01]  /*7200*/  HMMA.16816.F32.BF16 R36, R72, R66, R36 ;  /* 0x000000424824723c */ /* 0x000fe20000041824 */
[----:B------:R-:W-:-:S04]  /*7210*/  FFMA.FTZ R69, R189, c[0x0][0x2d0], -R205 ;  /* 0x0000b400bd457a23 */ /* 0x000fc800000108cd */
[----:B------:R-:W-:Y:S02]  /*7220*/  MUFU.EX2 R68, R68 ;  /* 0x0000004400447308 */ /* 0x000fe40000000800 */
[--C-:B------:R-:W-:Y:S01]  /*7230*/  FFMA.FTZ R66, R177, c[0x0][0x2d0], -R205.reuse ;  /* 0x0000b400b1427a23 */ /* 0x100fe200000108cd */
[----:B------:R-:W-:Y:S01]  /*7240*/  HMMA.16816.F32.BF16 R32, R72, R60, R32 ;  /* 0x0000003c4820723c */ /* 0x000fe20000041820 */
[----:B------:R-:W-:-:S04]  /*7250*/  FFMA.FTZ R67, R178, c[0x0][0x2d0], -R205 ;  /* 0x0000b400b2437a23 */ /* 0x000fc800000108cd */
[----:B------:R-:W1:Y:S02]  /*7260*/  MUFU.EX2 R66, R66 ;  /* 0x0000004200427308 */ /* 0x000e640000000800 */
[--C-:B------:R-:W-:Y:S01]  /*7270*/  FFMA.FTZ R60, R156, c[0x0][0x2d0], -R202.reuse ;  /* 0x0000b4009c3c7a23 */ /* 0x100fe200000108ca */
[----:B------:R-:W-:Y:S01]  /*7280*/  HMMA.16816.F32.BF16 R28, R72, R62, R28 ;  /* 0x0000003e481c723c */ /* 0x000fe2000004181c */
[----:B------:R-:W-:-:S04]  /*7290*/  FFMA.FTZ R61, R157, c[0x0][0x2d0], -R202 ;  /* 0x0000b4009d3d7a23 */ /* 0x000fc800000108ca */
[----:B------:R-:W2:Y:S02]  /*72a0*/  MUFU.EX2 R60, R60 ;  /* 0x0000003c003c7308 */ /* 0x000ea40000000800 */
[--C-:B------:R-:W-:Y:S01]  /*72b0*/  FFMA.FTZ R62, R159, c[0x0][0x2d0], -R202.reuse ;  /* 0x0000b4009f3e7a23 */ /* 0x100fe200000108ca */
[----:B------:R-:W-:Y:S01]  /*72c0*/  HMMA.16816.F32.BF16 R24, R72, R56, R24 ;  /* 0x000000384818723c */ /* 0x000fe20000041818 */
[----:B------:R-:W-:-:S04]  /*72d0*/  FFMA.FTZ R63, R174, c[0x0][0x2d0], -R202 ;  /* 0x0000b400ae3f7a23 */ /* 0x000fc800000108ca */
[----:B------:R-:W3:Y:S01]  /*72e0*/  MUFU.EX2 R61, R61 ;  /* 0x0000003d003d7308 */ /* 0x000ee20000000800 */
[----:B-1----:R-:W-:Y:S02]  /*72f0*/  FADD.FTZ R191, R66, R191 ;  /* 0x000000bf42bf7221 */ /* 0x002fe40000010000 */
[C---:B------:R-:W-:Y:S05]  /*7300*/  HMMA.16816.F32.BF16 R20, R72.reuse, R58, R20 ;  /* 0x0000003a4814723c */ /* 0x040fea0000041814 */
[----:B------:R-:W-:Y:S01]  /*7310*/  MUFU.EX2 R62, R62 ;  /* 0x0000003e003e7308 */ /* 0x000fe20000000800 */
[----:B--2---:R-:W-:Y:S02]  /*7320*/  FADD.FTZ R180, R60, R180 ;  /* 0x000000b43cb47221 */ /* 0x004fe40000010000 */
[C---:B------:R-:W-:Y:S05]  /*7330*/  HMMA.16816.F32.BF16 R40, R72.reuse, R64, R40 ;  /* 0x000000404828723c */ /* 0x040fea0000041828 */
[----:B------:R-:W1:Y:S01]  /*7340*/  MUFU.EX2 R63, R63 ;  /* 0x0000003f003f7308 */ /* 0x000e620000000800 */
[----:B---3--:R-:W-:Y:S01]  /*7350*/  F2FP.BF16.PACK_AB R56, R61, R60 ;  /* 0x0000003c3d38723e */ /* 0x008fe200000010ff */
[--C-:B------:R-:W-:Y:S01]  /*7360*/  FFMA.FTZ R64, R175, c[0x0][0x2d0], -R202.reuse ;  /* 0x0000b400af407a23 */ /* 0x100fe200000108ca */
[----:B------:R-:W-:Y:S01]  /*7370*/  HMMA.16816.F32.BF16 R48, R72, R70, R48 ;  /* 0x000000464830723c */ /* 0x000fe20000041830 */
[----:B------:R-:W-:-:S02]  /*7380*/  FFMA.FTZ R65, R176, c[0x0][0x2d0], -R202 ;  /* 0x0000b400b0417a23 */ /* 0x000fc400000108ca */
[----:B------:R-:W-:Y:S02]  /*7390*/  FADD.FTZ R180, R61, R180 ;  /* 0x000000b43db47221 */ /* 0x000fe40000010000 */
[----:B------:R-:W2:Y:S02]  /*73a0*/  MUFU.EX2 R67, R67 ;  /* 0x0000004300437308 */ /* 0x000ea40000000800 */
[----:B------:R-:W-:Y:S02]  /*73b0*/  FFMA.FTZ R72, R186, c[0x0][0x2d0], -R205 ;  /* 0x0000b400ba487a23 */ /* 0x000fe400000108cd */
[--C-:B------:R-:W-:Y:S02]  /*73c0*/  FFMA.FTZ R70, R158, c[0x0][0x2d0], -R202.reuse ;  /* 0x0000b4009e467a23 */ /* 0x100fe400000108ca */
[----:B------:R-:W-:Y:S02]  /*73d0*/  FFMA.FTZ R71, R173, c[0x0][0x2d0], -R202 ;  /* 0x0000b400ad477a23 */ /* 0x000fe400000108ca */
[----:B------:R-:W3:Y:S01]  /*73e0*/  MUFU.EX2 R69, R69 ;  /* 0x0000004500457308 */ /* 0x000ee20000000800 */
[----:B-1----:R-:W-:Y:S01]  /*73f0*/  F2FP.BF16.PACK_AB R58, R63, R62 ;  /* 0x0000003e3f3a723e */ /* 0x002fe200000010ff */
[----:B------:R-:W-:-:S04]  /*7400*/  FADD.FTZ R180, R62, R180 ;  /* 0x000000b43eb47221 */ /* 0x000fc80000010000 */
[----:B------:R-:W-:Y:S01]  /*7410*/  FADD.FTZ R180, R63, R180 ;  /* 0x000000b43fb47221 */ /* 0x000fe20000010000 */
[C---:B--2---:R-:W-:Y:S01]  /*7420*/  F2FP.BF16.PACK_AB R57, R67.reuse, R66 ;  /* 0x000000424339723e */ /* 0x044fe200000010ff */
[----:B------:R-:W1:Y:S01]  /*7430*/  MUFU.EX2 R64, R64 ;  /* 0x0000004000407308 */ /* 0x000e620000000800 */
[----:B------:R-:W-:-:S04]  /*7440*/  FADD.FTZ R191, R67, R191 ;  /* 0x000000bf43bf7221 */ /* 0x000fc80000010000 */
[----:B------:R-:W-:Y:S01]  /*7450*/  FADD.FTZ R191, R68, R191 ;  /* 0x000000bf44bf7221 */ /* 0x000fe20000010000 */
[C---:B---3--:R-:W-:Y:S02]  /*7460*/  F2FP.BF16.PACK_AB R59, R69.reuse, R68 ;  /* 0x00000044453b723e */ /* 0x048fe400000010ff */
[----:B------:R-:W-:Y:S01]  /*7470*/  MUFU.EX2 R72, R72 ;  /* 0x0000004800487308 */ /* 0x000fe20000000800 */
[----:B------:R-:W-:-:S04]  /*7480*/  FADD.FTZ R191, R69, R191 ;  /* 0x000000bf45bf7221 */ /* 0x000fc80000010000 */
[----:B------:R-:W-:Y:S03]  /*7490*/  HMMA.16816.F32.BF16 R32, R56, R8, R32 ;  /* 0x000000083820723c */ /* 0x000fe60000041820 */
[----:B------:R-:W2:Y:S01]  /*74a0*/  MUFU.EX2 R65, R65 ;  /* 0x0000004100417308 */ /* 0x000ea20000000800 */
[----:B-1----:R-:W-:-:S03]  /*74b0*/  FADD.FTZ R180, R64, R180 ;  /* 0x000000b440b47221 */ /* 0x002fc60000010000 */
[----:B------:R-:W-:Y:S01]  /*74c0*/  FADD.FTZ R8, R141, R140 ;  /* 0x0000008c8d087221 */ /* 0x000fe20000010000 */
[C---:B------:R-:W-:Y:S01]  /*74d0*/  HMMA.16816.F32.BF16 R52, R56.reuse, R16, R52 ;  /* 0x000000103834723c */ /* 0x040fe20000041834 */
[----:B------:R-:W-:Y:S02]  /*74e0*/  FADD.FTZ R9, R142, R143 ;  /* 0x0000008f8e097221 */ /* 0x000fe40000010000 */
[----:B------:R-:W-:Y:S01]  /*74f0*/  MUFU.EX2 R70, R70 ;  /* 0x0000004600467308 */ /* 0x000fe20000000800 */
[----:B------:R-:W-:Y:S02]  /*7500*/  FADD.FTZ R8, R109, R8 ;  /* 0x000000086d087221 */ /* 0x000fe40000010000 */
[----:B------:R-:W-:Y:S02]  /*7510*/  FADD.FTZ R9, R108, R9 ;  /* 0x000000096c097221 */ /* 0x000fe40000010000 */
[----:B------:R-:W-:Y:S01]  /*7520*/  FADD.FTZ R8, R110, R8 ;  /* 0x000000086e087221 */ /* 0x000fe20000010000 */
[----:B------:R-:W-:Y:S01]  /*7530*/  HMMA.16816.F32.BF16 R40, R56, R12, R40 ;  /* 0x0000000c3828723c */ /* 0x000fe20000041828 */
[----:B------:R-:W-:Y:S01]  /*7540*/  FADD.FTZ R9, R167, R9 ;  /* 0x00000009a7097221 */ /* 0x000fe20000010000 */
[----:B------:R-:W1:Y:S01]  /*7550*/  MUFU.EX2 R71, R71 ;  /* 0x0000004700477308 */ /* 0x000e620000000800 */
[----:B------:R-:W-:-:S02]  /*7560*/  FADD.FTZ R8, R165, R8 ;  /* 0x00000008a5087221 */ /* 0x000fc40000010000 */
[----:B------:R-:W-:Y:S02]  /*7570*/  FADD.FTZ R9, R111, R9 ;  /* 0x000000096f097221 */ /* 0x000fe40000010000 */
[----:B------:R-:W-:Y:S01]  /*7580*/  FADD.FTZ R8, R164, R8 ;  /* 0x00000008a4087221 */ /* 0x000fe20000010000 */
[C---:B------:R-:W-:Y:S01]  /*7590*/  HMMA.16816.F32.BF16 R24, R56.reuse, R4, R24 ;  /* 0x000000043818723c */ /* 0x040fe20000041818 */
[----:B------:R-:W-:Y:S01]  /*75a0*/  FADD.FTZ R9, R120, R9 ;  /* 0x0000000978097221 */ /* 0x000fe20000010000 */
[----:B------:R-:W-:Y:S01]  /*75b0*/  MUFU.EX2 R12, R185 ;  /* 0x000000b9000c7308 */ /* 0x000fe20000000800 */
[----:B------:R-:W-:Y:S02]  /*75c0*/  FADD.FTZ R8, R122, R8 ;  /* 0x000000087a087221 */ /* 0x000fe40000010000 */
[----:B------:R-:W-:Y:S02]  /*75d0*/  FADD.FTZ R9, R123, R9 ;  /* 0x000000097b097221 */ /* 0x000fe40000010000 */
[----:B------:R-:W-:Y:S01]  /*75e0*/  FADD.FTZ R8, R121, R8 ;  /* 0x0000000879087221 */ /* 0x000fe20000010000 */
[----:B------:R-:W-:Y:S01]  /*75f0*/  HMMA.16816.F32.BF16 R48, R56, R18, R48 ;  /* 0x000000123830723c */ /* 0x000fe20000041830 */
[----:B------:R-:W-:Y:S01]  /*7600*/  FADD.FTZ R9, R99, R9 ;  /* 0x0000000963097221 */ /* 0x000fe20000010000 */
[----:B--2---:R-:W-:Y:S01]  /*7610*/  F2FP.BF16.PACK_AB R4, R65, R64 ;  /* 0x000000404104723e */ /* 0x004fe200000010ff */
        /* <DEDUP_REMOVED lines=16> */
[----:B------:R-:W-:-:S02]  /*7720*/  FFMA.FTZ R16, R181, c[0x0][0x2d0], -R205 ;  /* 0x0000b400b5107a23 */ /* 0x000fc400000108cd */
[----:B------:R-:W-:Y:S01]  /*7730*/  FFMA.FTZ R17, R182, c[0x0][0x2d0], -R205 ;  /* 0x0000b400b6117a23 */ /* 0x000fe200000108cd */
[----:B-1----:R-:W-:Y:S01]  /*7740*/  F2FP.BF16.PACK_AB R6, R71, R70 ;  /* 0x000000464706723e */ /* 0x002fe200000010ff */
[----:B------:R-:W-:Y:S02]  /*7750*/  FADD.FTZ R9, R87, R9 ;  /* 0x0000000957097221 */ /* 0x000fe40000010000 */
[----:B------:R-:W-:Y:S01]  /*7760*/  FADD.FTZ R8, R172, R8 ;  /* 0x00000008ac087221 */ /* 0x000fe20000010000 */
[----:B------:R-:W1:Y:S01]  /*7770*/  MUFU.EX2 R16, R16 ;  /* 0x0000001000107308 */ /* 0x000e620000000800 */
[----:B------:R-:W-:Y:S02]  /*7780*/  FADD.FTZ R9, R82, R9 ;  /* 0x0000000952097221 */ /* 0x000fe40000010000 */
[----:B------:R-:W-:Y:S02]  /*7790*/  FADD.FTZ R8, R94, R8 ;  /* 0x000000085e087221 */ /* 0x000fe40000010000 */
[----:B------:R-:W-:-:S02]  /*77a0*/  FADD.FTZ R9, R83, R9 ;  /* 0x0000000953097221 */ /* 0x000fc40000010000 */
[----:B------:R-:W-:Y:S01]  /*77b0*/  FADD.FTZ R8, R95, R8 ;  /* 0x000000085f087221 */ /* 0x000fe20000010000 */
[----:B------:R-:W2:Y:S01]  /*77c0*/  MUFU.EX2 R17, R17 ;  /* 0x0000001100117308 */ /* 0x000ea20000000800 */
[----:B------:R-:W-:Y:S02]  /*77d0*/  FADD.FTZ R9, R78, R9 ;  /* 0x000000094e097221 */ /* 0x000fe40000010000 */
[----:B------:R-:W-:Y:S02]  /*77e0*/  FADD.FTZ R8, R206, R8 ;  /* 0x00000008ce087221 */ /* 0x000fe40000010000 */
[----:B------:R-:W-:Y:S02]  /*77f0*/  FADD.FTZ R9, R79, R9 ;  /* 0x000000094f097221 */ /* 0x000fe40000010000 */
[----:B------:R-:W-:Y:S01]  /*7800*/  FADD.FTZ R8, R208, R8 ;  /* 0x00000008d0087221 */ /* 0x000fe20000010000 */
[----:B-1----:R-:W-:Y:S01]  /*7810*/  F2FP.BF16.PACK_AB R5, R16, R72 ;  /* 0x000000481005723e */ /* 0x002fe200000010ff */
[----:B------:R-:W-:-:S02]  /*7820*/  FADD.FTZ R9, R92, R9 ;  /* 0x000000095c097221 */ /* 0x000fc40000010000 */
[----:B------:R-:W-:Y:S02]  /*7830*/  FADD.FTZ R8, R210, R8 ;  /* 0x00000008d2087221 */ /* 0x000fe40000010000 */
[----:B------:R-:W-:Y:S02]  /*7840*/  FADD.FTZ R191, R72, R191 ;  /* 0x000000bf48bf7221 */ /* 0x000fe40000010000 */
[----:B------:R-:W-:Y:S01]  /*7850*/  FADD.FTZ R9, R93, R9 ;  /* 0x000000095d097221 */ /* 0x000fe20000010000 */
[----:B--2---:R-:W-:Y:S01]  /*7860*/  F2FP.BF16.PACK_AB R7, R12, R17 ;  /* 0x000000110c07723e */ /* 0x004fe200000010ff */
[----:B------:R-:W-:Y:S02]  /*7870*/  FADD.FTZ R8, R211, R8 ;  /* 0x00000008d3087221 */ /* 0x000fe40000010000 */
[----:B------:R-:W-:Y:S02]  /*7880*/  FADD.FTZ R180, R65, R180 ;  /* 0x000000b441b47221 */ /* 0x000fe40000010000 */
[----:B------:R-:W-:-:S02]  /*7890*/  FADD.FTZ R191, R16, R191 ;  /* 0x000000bf10bf7221 */ /* 0x000fc40000010000 */
[C---:B------:R-:W-:Y:S01]  /*78a0*/  HMMA.16816.F32.BF16 R156, R4.reuse, R152, R52 ;  /* 0x00000098049c723c */ /* 0x040fe20000041834 */
[----:B------:R-:W-:Y:S02]  /*78b0*/  FADD.FTZ R9, R209, R9 ;  /* 0x00000009d1097221 */ /* 0x000fe40000010000 */
[----:B------:R-:W-:Y:S02]  /*78c0*/  FADD.FTZ R8, R239, R8 ;  /* 0x00000008ef087221 */ /* 0x000fe40000010000 */
[----:B------:R-:W-:Y:S02]  /*78d0*/  FADD.FTZ R180, R70, R180 ;  /* 0x000000b446b47221 */ /* 0x000fe40000010000 */
[----:B------:R-:W-:Y:S01]  /*78e0*/  FADD.FTZ R17, R17, R191 ;  /* 0x000000bf11117221 */ /* 0x000fe20000010000 */
[----:B------:R-:W-:Y:S01]  /*78f0*/  HMMA.16816.F32.BF16 R140, R4, R136, R40 ;  /* 0x00000088048c723c */ /* 0x000fe20000041828 */
[----:B------:R-:W-:Y:S02]  /*7900*/  FADD.FTZ R242, R242, R9 ;  /* 0x00000009f2f27221 */ /* 0x000fe40000010000 */
[----:B------:R-:W-:-:S02]  /*7910*/  FADD.FTZ R241, R241, R8 ;  /* 0x00000008f1f17221 */ /* 0x000fc40000010000 */
[----:B------:R-:W-:Y:S02]  /*7920*/  FADD.FTZ R240, R71, R180 ;  /* 0x000000b447f07221 */ /* 0x000fe40000010000 */
[----:B------:R-:W-:Y:S01]  /*7930*/  FADD.FTZ R239, R12, R17 ;  /* 0x000000110cef7221 */ /* 0x000fe20000010000 */
[C---:B------:R-:W-:Y:S08]  /*7940*/  HMMA.16816.F32.BF16 R108, R4.reuse, R132, R32 ;  /* 0x00000084046c723c */ /* 0x040ff00000041820 */
[C---:B------:R-:W-:Y:S08]  /*7950*/  HMMA.16816.F32.BF16 R120, R4.reuse, R124, R24 ;  /* 0x0000007c0478723c */ /* 0x040ff00000041818 */
[C---:B------:R-:W-:Y:S08]  /*7960*/  HMMA.16816.F32.BF16 R152, R4.reuse, R154, R48 ;  /* 0x0000009a0498723c */ /* 0x040ff00000041830 */
[C---:B------:R-:W-:Y:S08]  /*7970*/  HMMA.16816.F32.BF16 R136, R4.reuse, R138, R36 ;  /* 0x0000008a0488723c */ /* 0x040ff00000041824 */
[C---:B------:R-:W-:Y:S08]  /*7980*/  HMMA.16816.F32.BF16 R132, R4.reuse, R134, R28 ;  /* 0x000000860484723c */ /* 0x040ff0000004181c */
[----:B------:R-:W-:Y:S01]  /*7990*/  HMMA.16816.F32.BF16 R124, R4, R126, R20 ;  /* 0x0000007e047c723c */ /* 0x000fe20000041814 */
[----:B------:R-:W-:Y:S07]  /*79a0*/  @P0 BRA `(.L_x_965) ;  /* 0x0000015000000947 */ /* 0x000fee0003800000 */
[----:B------:R-:W-:Y:S01]  /*79b0*/  ISETP.LT.AND P0, PT, RZ, UR14, PT ;  /* 0x0000000eff007c0c */ /* 0x000fe2000bf01270 */
        /* <DEDUP_REMOVED lines=11> */
.L_x_966:
[----:B------:R-:W-:Y:S02]  /*7a70*/  UISETP.NE.AND UP3, UPT, UR6, 0x1, UPT ;  /* 0x000000010600788c */ /* 0x000fe4000bf65270 */
[----:B------:R-:W-:Y:S02]  /*7a80*/  ULDC.64 UR14, c[0x0][0x330] ;  /* 0x0000cc00000e7ab9 */ /* 0x000fe40000000a00 */
[----:B------:R-:W-:-:S07]  /*7a90*/  UIMAD.WIDE.U32 UR18, UR16, UR14, URZ ;  /* 0x0000000e101272a5 */ /* 0x000fce000f8e003f */
[----:B------:R-:W-:Y:S02]  /*7aa0*/  @UP3 UMOV UR17, UR19 ;  /* 0x0000001300113c82 */ /* 0x000fe40008000000 */
[----:B------:R-:W-:Y:S02]  /*7ab0*/  @UP3 USHF.R.U32.HI UR16, URZ, UR15, UR17 ;  /* 0x0000000f3f103299 */ /* 0x000fe40008011611 */
.L_x_967:
[----:B------:R-:W-:Y:S02]  /*7ac0*/  ULDC UR14, c[0x0][0x32c] ;  /* 0x0000cb00000e7ab9 */ /* 0x000fe40000000800 */
[----:B------:R-:W-:-:S04]  /*7ad0*/  UIMAD UR14, UR16, UR6, UR14 ;  /* 0x00000006100e72a4 */ /* 0x000fc8000f8e020e */
[----:B------:R-:W-:-:S04]  /*7ae0*/  UISETP.LT.AND UP3, UPT, UR13, UR14, UPT ;  /* 0x0000000e0d00728c */ /* 0x000fc8000bf61270 */
[----:B------:R-:W-:-:S04]  /*7af0*/  USEL UR13, UR13, UR14, UP3 ;  /* 0x0000000e0d0d7287 */ /* 0x000fc80009800000 */
.L_x_965:
[----:B------:R-:W-:-:S07]  /*7b00*/  UIMAD.WIDE UR14, UR13, 0x2aaaaaab, URZ ;  /* 0x2aaaaaab0d0e78a5 */ /* 0x000fce000f8e023f */
        /* <DEDUP_REMOVED lines=11> */
.L_x_987:
[----:B------:R-:W-:Y:S04]  /*7bc0*/  DEPBAR.LE SB0, 0x0 ;  /* 0x000080000000791a */ /* 0x000fe80000000000 */
[----:B------:R-:W-:Y:S01]  /*7bd0*/  BAR.SYNC.DEFER_BLOCKING 0x0 ;  /* 0x0000000000007b1d */ /* 0x000fe20000010000 */
[----:B------:R-:W-:Y:S05]  /*7be0*/  ISETP.LT.AND P0, PT, R243, UR5, PT ;  /* 0x00000005f3007c0c */ /* 0x000fea000bf01270 */
[----:B------:R1:W2:Y:S04]  /*7bf0*/  LDSM.16.M88.4 R96, [R228+0x6100] ;  /* 0x00610000e460783b */ /* 0x0002a80000000200 */
        /* <DEDUP_REMOVED lines=16> */
[----:B--234-:R-:W-:Y:S01]  /*7d00*/  SHF.R.S32.HI R4, RZ, 0x1f, R231 ;  /* 0x0000001fff047819 */ /* 0x01cfe200000114e7 */
[C---:B------:R-:W-:Y:S01]  /*7d10*/  IMAD.WIDE.U32 R2, R231.reuse, c[0x0][0x208], RZ ;  /* 0x00008200e7027a25 */ /* 0x040fe200078e00ff */
        /* <DEDUP_REMOVED lines=11> */
[----:B------:R-:W2:Y:S04]  /*7dd0*/  SHFL.IDX PT, R12, R20, RZ, 0x181f ;  /* 0x00181fff140c7589 */ /* 0x000ea800000e0000 */
[----:B------:R-:W3:Y:S04]  /*7de0*/  SHFL.IDX PT, R11, R14, RZ, 0x181f ;  /* 0x00181fff0e0b7589 */ /* 0x000ee800000e0000 */
[----:B------:R-:W4:Y:S04]  /*7df0*/  SHFL.IDX PT, R9, R20, 0x1, 0x181f ;  /* 0x00381f0014097f89 */ /* 0x000f2800000e0000 */
[----:B------:R-:W5:Y:S04]  /*7e00*/  SHFL.IDX PT, R10, R14, 0x1, 0x181f ;  /* 0x00381f000e0a7f89 */ /* 0x000f6800000e0000 */
[----:B------:R-:W-:Y:S04]  /*7e10*/  SHFL.IDX PT, R8, R14, 0x2, 0x181f ;  /* 0x00581f000e087f89 */ /* 0x000fe800000e0000 */
[----:B------:R-:W-:Y:S04]  /*7e20*/  SHFL.IDX PT, R6, R14, 0x3, 0x181f ;  /* 0x00781f000e067f89 */ /* 0x000fe800000e0000 */
[----:B------:R-:W-:Y:S04]  /*7e30*/  SHFL.IDX PT, R4, R14, 0x4, 0x181f ;  /* 0x00981f000e047f89 */ /* 0x000fe800000e0000 */
[----:B------:R4:W-:Y:S04]  /*7e40*/  SHFL.IDX PT, R2, R14, 0x5, 0x181f ;  /* 0x00b81f000e027f89 */ /* 0x0009e800000e0000 */
[----:B------:R-:W-:Y:S04]  /*7e50*/  SHFL.IDX PT, R7, R20, 0x2, 0x181f ;  /* 0x00581f0014077f89 */ /* 0x000fe800000e0000 */
[----:B------:R-:W1:Y:S04]  /*7e60*/  SHFL.IDX PT, R5, R20, 0x3, 0x181f ;  /* 0x00781f0014057f89 */ /* 0x000e6800000e0000 */
[----:B------:R-:W1:Y:S04]  /*7e70*/  SHFL.IDX PT, R3, R20, 0x4, 0x181f ;  /* 0x00981f0014037f89 */ /* 0x000e6800000e0000 */
[----:B------:R1:W1:Y:S01]  /*7e80*/  SHFL.IDX PT, R0, R20, 0x5, 0x181f ;  /* 0x00b81f0014007f89 */ /* 0x00026200000e0000 */
[-C--:B--2---:R-:W-:Y:S05]  /*7e90*/  IADD3 R12, P0, R12, R235.reuse, RZ ;  /* 0x000000eb0c0c7210 */ /* 0x084fea0007f1e0ff */
[--C-:B---3--:R-:W-:Y:S01]  /*7ea0*/  IMAD.X R13, R11, 0x1, R234.reuse, P0 ;  /* 0x000000010b0d7824 */ /* 0x108fe200000e06ea */
[-C--:B----4-:R-:W-:Y:S04]  /*7eb0*/  IADD3 R14, P0, R9, R235.reuse, RZ ;  /* 0x000000eb090e7210 */ /* 0x090fe80007f1e0ff */
[----:B------:R2:W-:Y:S01]  /*7ec0*/  LDGSTS.E.BYPASS.LTC128B.128 [R238], [R12.64], !P3 ;  /* 0x000000000cee7fae */ /* 0x0005e2000d901d74 */
[--C-:B-----5:R-:W-:Y:S01]  /*7ed0*/  IMAD.X R15, R10, 0x1, R234.reuse, P0 ;  /* 0x000000010a0f7824 */ /* 0x120fe200000e06ea */
[-C--:B-1----:R-:W-:Y:S04]  /*7ee0*/  IADD3 R10, P2, R5, R235.reuse, RZ ;  /* 0x000000eb050a7210 */ /* 0x082fe80007f5e0ff */
[----:B------:R1:W-:Y:S01]  /*7ef0*/  LDGSTS.E.BYPASS.LTC128B.128 [R238+0x800], [R14.64], !P3 ;  /* 0x008000000eee7fae */ /* 0x0003e2000d901d74 */
[--C-:B------:R-:W-:Y:S01]  /*7f00*/  IMAD.X R11, R6, 0x1, R234.reuse, P2 ;  /* 0x00000001060b7824 */ /* 0x100fe200010e06ea */
[-C--:B------:R-:W-:Y:S02]  /*7f10*/  IADD3 R20, P1, R3, R235.reuse, RZ ;  /* 0x000000eb03147210 */ /* 0x080fe40007f3e0ff */
[-C--:B------:R-:W-:Y:S03]  /*7f20*/  IADD3 R22, P0, R0, R235.reuse, RZ ;  /* 0x000000eb00167210 */ /* 0x080fe60007f1e0ff */
[----:B------:R-:W-:Y:S01]  /*7f30*/  IMAD.X R21, R4, 0x1, R234, P1 ;  /* 0x0000000104157824 */ /* 0x000fe200008e06ea */
[-C--:B------:R-:W-:Y:S02]  /*7f40*/  IADD3.X R23, R2, R234.reuse, RZ, P0, !PT ;  /* 0x000000ea02177210 */ /* 0x080fe400007fe4ff */
[----:B--2---:R-:W-:Y:S04]  /*7f50*/  IADD3 R12, P5, R7, R235, RZ ;  /* 0x000000eb070c7210 */ /* 0x004fe80007fbe0ff */
[----:B------:R-:W-:Y:S05]  /*7f60*/  IADD3.X R13, R8, R234, RZ, P5, !PT ;  /* 0x000000ea080d7210 */ /* 0x000fea0002ffe4ff */
[----:B------:R1:W-:Y:S04]  /*7f70*/  LDGSTS.E.BYPASS.LTC128B.128 [R238+0x1000], [R12.64], !P3 ;  /* 0x010000000cee7fae */ /* 0x0003e8000d901d74 */
[----:B------:R1:W-:Y:S04]  /*7f80*/  LDGSTS.E.BYPASS.LTC128B.128 [R238+0x1800], [R10.64], !P3 ;  /* 0x018000000aee7fae */ /* 0x0003e8000d901d74 */
[----:B------:R1:W-:Y:S04]  /*7f90*/  LDGSTS.E.BYPASS.LTC128B.128 [R238+0x2000], [R20.64], !P3 ;  /* 0x0200000014ee7fae */ /* 0x0003e8000d901d74 */
[----:B------:R1:W-:Y:S02]  /*7fa0*/  LDGSTS.E.BYPASS.LTC128B.128 [R238+0x2800], [R22.64], !P3 ;  /* 0x0280000016ee7fae */ /* 0x0003e4000d901d74 */
.L_x_969:
[-C--:B--234-:R-:W-:Y:S01]  /*7fb0*/  HMMA.16816.F32.BF16 R4, R96, R16.reuse, RZ ;  /* 0x000000106004723c */ /* 0x09cfe200000418ff */
[----:B------:R-:W-:Y:S02]  /*7fc0*/  LDSM.16.M88.4 R204, [R222+0x4100] ;  /* 0x00410000decc783b */ /* 0x000fe40000000200 */
[----:B------:R-:W-:Y:S05]  /*7fd0*/  ISETP.GT.AND P0, PT, R243, UR5, PT ;  /* 0x00000005f3007c0c */ /* 0x000fea000bf04270 */
[C---:B-1----:R-:W-:Y:S01]  /*7fe0*/  HMMA.16816.F32.BF16 R8, R92.reuse, R16, RZ ;  /* 0x000000105c08723c */ /* 0x042fe200000418ff */
[----:B------:R-:W0:Y:S07]  /*7ff0*/  LDGDEPBAR ;  /* 0x00000000000079af */ /* 0x000e2e0000000000 */
[-C--:B------:R-:W-:Y:S01]  /*8000*/  HMMA.16816.F32.BF16 R12, R92, R18.reuse, RZ ;  /* 0x000000125c0c723c */ /* 0x080fe200000418ff */
[----:B------:R-:W-:Y:S07]  /*8010*/  LDSM.16.M88.4 R208, [R222+0x4900] ;  /* 0x00490000ded0783b */ /* 0x000fee0000000200 */
        /* <DEDUP_REMOVED lines=54> */
[----:B------:R-:W-:Y:S07]  /*8380*/  LDSM.16.M88.4 R200, [R212+0x1000] ;  /* 0x00100000d4c8783b */ /* 0x000fee0000000200 */
        /* <DEDUP_REMOVED lines=18> */
[----:B------:R-:W5:Y:S07]  /*84b0*/  LDSM.16.M88.4 R208, [R212+0x2000] ;  /* 0x00200000d4d0783b */ /* 0x000f6e0000000200 */
[-C--:B----4-:R-:W-:Y:S08]  /*84c0*/  HMMA.16816.F32.BF16 R68, R168, R172.reuse, R68 ;  /* 0x000000aca844723c */ /* 0x090ff00000041844 */
[C---:B------:R-:W-:Y:S08]  /*84d0*/  HMMA.16816.F32.BF16 R72, R184.reuse, R172, R72 ;  /* 0x000000acb848723c */ /* 0x040ff00000041848 */
[-C--:B------:R-:W-:Y:S08]  /*84e0*/  HMMA.16816.F32.BF16 R76, R184, R174.reuse, R76 ;  /* 0x000000aeb84c723c */ /* 0x080ff0000004184c */
[C---:B------:R-:W-:Y:S01]  /*84f0*/  HMMA.16816.F32.BF16 R80, R168.reuse, R174, R80 ;  /* 0x000000aea850723c */ /* 0x040fe20000041850 */
[----:B------:R-:W4:Y:S01]  /*8500*/  LDSM.16.M88.4 R172, [R212+0x2800] ;  /* 0x00280000d4ac783b */ /* 0x000f220000000200 */
[----:B------:R-:W-:Y:S06]  /*8510*/  DEPBAR.LE SB0, 0x0 ;  /* 0x000080000000791a */ /* 0x000fec0000000000 */
[-C--:B-1----:R-:W-:Y:S01]  /*8520*/  HMMA.16816.F32.BF16 R84, R168, R176.reuse, R84 ;  /* 0x000000b0a854723c */ /* 0x082fe20000041854 */
[----:B------:R-:W-:Y:S07]  /*8530*/  BAR.SYNC.DEFER_BLOCKING 0x0 ;  /* 0x0000000000007b1d */ /* 0x000fee0000010000 */
[C---:B------:R-:W-:Y:S08]  /*8540*/  HMMA.16816.F32.BF16 R88, R184.reuse, R176, R88 ;  /* 0x000000b0b858723c */ /* 0x040ff00000041858 */
[-C--:B------:R-:W-:Y:S08]  /*8550*/  HMMA.16816.F32.BF16 R92, R184, R178.reuse, R92 ;  /* 0x000000b2b85c723c */ /* 0x080ff0000004185c */
[----:B------:R-:W-:Y:S08]  /*8560*/  HMMA.16816.F32.BF16 R96, R168, R178, R96 ;  /* 0x000000b2a860723c */ /* 0x000ff00000041860 */
        /* <DEDUP_REMOVED lines=16> */
[-C--:B-----5:R-:W-:Y:S08]  /*8670*/  HMMA.16816.F32.BF16 R68, R180, R208.reuse, R68 ;  /* 0x000000d0b444723c */ /* 0x0a0ff00000041844 */
[C---:B------:R-:W-:Y:S08]  /*8680*/  HMMA.16816.F32.BF16 R72, R192.reuse, R208, R72 ;  /* 0x000000d0c048723c */ /* 0x040ff00000041848 */
[-C--:B------:R-:W-:Y:S08]  /*8690*/  HMMA.16816.F32.BF16 R76, R192, R210.reuse, R76 ;  /* 0x000000d2c04c723c */ /* 0x080ff0000004184c */
[C---:B------:R-:W-:Y:S08]  /*86a0*/  HMMA.16816.F32.BF16 R80, R180.reuse, R210, R80 ;  /* 0x000000d2b450723c */ /* 0x040ff00000041850 */
[-C--:B----4-:R-:W-:Y:S08]  /*86b0*/  HMMA.16816.F32.BF16 R84, R180, R172.reuse, R84 ;  /* 0x000000acb454723c */ /* 0x090ff00000041854 */
[C---:B------:R-:W-:Y:S08]  /*86c0*/  HMMA.16816.F32.BF16 R88, R192.reuse, R172, R88 ;  /* 0x000000acc058723c */ /* 0x040ff00000041858 */
[-C--:B------:R-:W-:Y:S08]  /*86d0*/  HMMA.16816.F32.BF16 R92, R192, R174.reuse, R92 ;  /* 0x000000aec05c723c */ /* 0x080ff0000004185c */
[----:B------:R-:W-:Y:S01]  /*86e0*/  HMMA.16816.F32.BF16 R96, R180, R174, R96 ;  /* 0x000000aeb460723c */ /* 0x000fe20000041860 */
[----:B------:R-:W-:-:S07]  /*86f0*/  @!P0 BRA `(.L_x_970) ;  /* 0x000003a000008947 */ /* 0x000fce0003800000 */
[----:B------:R-:W-:Y:S01]  /*8700*/  PLOP3.LUT P1, PT, PT, PT, UP1, 0x80, 0x0 ;  /* 0x000000000000781c */ /* 0x000fe20003f2f018 */
[----:B------:R-:W-:Y:S01]  /*8710*/  IMAD R231, R243, 0x60, R233 ;  /* 0x00000060f3e77824 */ /* 0x000fe200078e02e9 */
[----:B------:R-:W-:Y:S01]  /*8720*/  PLOP3.LUT P0, PT, PT, PT, UP1, 0x80, 0x0 ;  /* 0x000000000000781c */ /* 0x000fe20003f0f018 */
[----:B------:R-:W-:Y:S03]  /*8730*/  IMAD.MOV.U32 R230, RZ, RZ, RZ ;  /* 0x000000ffffe67224 */ /* 0x000fe600078e00ff */
[----:B------:R-:W-:Y:S05]  /*8740*/  IADD3 R231, R231, -0x60, R232 ;  /* 0xffffffa0e7e77810 */ /* 0x000fea0007ffe0e8 */
[--C-:B------:R-:W-:Y:S02]  /*8750*/  IMAD.MOV.U32 R0, RZ, RZ, R231.reuse ;  /* 0x000000ffff007224 */ /* 0x100fe400078e00e7 */
[----:B------:R-:W-:Y:S05]  /*8760*/  @P1 IMAD.HI.U32 R2, R231, c[0x0][0x2bc], RZ ;  /* 0x0000af00e7021a27 */ /* 0x000fea00078e00ff */
[----:B------:R-:W-:Y:S04]  /*8770*/  @P0 SHF.R.U32.HI R0, RZ, c[0x0][0x2c0], R2 ;  /* 0x0000b000ff000a19 */ /* 0x000fe80000011602 */
[C---:B------:R-:W-:Y:S04]  /*8780*/  @!P4 IADD3 R168, P0, R0.reuse, UR46, RZ ;  /* 0x0000002e00a8cc10 */ /* 0x040fe8000ff1e0ff */
[----:B------:R-:W-:Y:S01]  /*8790*/  @!P4 LEA.HI.X.SX32 R3, R0, UR4, 0x1, P0 ;  /* 0x000000040003cc11 */ /* 0x000fe200080f0eff */
[----:B------:R-:W-:Y:S01]  /*87a0*/  IMAD.MOV R0, RZ, RZ, -R0 ;  /* 0x000000ffff007224 */ /* 0x000fe200078e0a00 */
[----:B------:R-:W-:Y:S03]  /*87b0*/  @!P4 LEA R2, P0, R168, c[0x0][0x2a0], 0x2 ;  /* 0x0000a800a802ca11 */ /* 0x000fe600078010ff */
        /* <DEDUP_REMOVED lines=16> */
[----:B------:R-:W1:Y:S04]  /*88c0*/  SHFL.IDX PT, R175, R180, RZ, 0x181f ;  /* 0x00181fffb4af7589 */ /* 0x000e6800000e0000 */
[----:B------:R-:W2:Y:S04]  /*88d0*/  SHFL.IDX PT, R176, R0, RZ, 0x181f ;  /* 0x00181fff00b07589 */ /* 0x000ea800000e0000 */
[----:B------:R-:W3:Y:S04]  /*88e0*/  SHFL.IDX PT, R173, R180, 0x1, 0x181f ;  /* 0x00381f00b4ad7f89 */ /* 0x000ee800000e0000 */
[----:B------:R-:W-:Y:S04]  /*88f0*/  SHFL.IDX PT, R171, R180, 0x2, 0x181f ;  /* 0x00581f00b4ab7f89 */ /* 0x000fe800000e0000 */
[----:B------:R-:W4:Y:S04]  /*8900*/  SHFL.IDX PT, R174, R0, 0x1, 0x181f ;  /* 0x00381f0000ae7f89 */ /* 0x000f2800000e0000 */
[----:B------:R-:W5:Y:S04]  /*8910*/  SHFL.IDX PT, R169, R180, 0x3, 0x181f ;  /* 0x00781f00b4a97f89 */ /* 0x000f6800000e0000 */
[----:B------:R-:W-:Y:S01]  /*8920*/  SHFL.IDX PT, R172, R0, 0x2, 0x181f ;  /* 0x00581f0000ac7f89 */ /* 0x000fe200000e0000 */
[-C--:B-1----:R-:W-:Y:S03]  /*8930*/  IADD3 R178, P0, R175, R235.reuse, RZ ;  /* 0x000000ebafb27210 */ /* 0x082fe60007f1e0ff */
[----:B------:R-:W1:Y:S02]  /*8940*/  SHFL.IDX PT, R3, R180, 0x4, 0x181f ;  /* 0x00981f00b4037f89 */ /* 0x000e6400000e0000 */
[--C-:B--2---:R-:W-:Y:S02]  /*8950*/  IMAD.X R179, R176, 0x1, R234.reuse, P0 ;  /* 0x00000001b0b37824 */ /* 0x104fe400000e06ea */
[----:B------:R1:W2:Y:S01]  /*8960*/  SHFL.IDX PT, R2, R180, 0x5, 0x181f ;  /* 0x00b81f00b4027f89 */ /* 0x0002a200000e0000 */
[-C--:B---3--:R-:W-:Y:S03]  /*8970*/  IADD3 R176, P0, R173, R235.reuse, RZ ;  /* 0x000000ebadb07210 */ /* 0x088fe60007f1e0ff */
[----:B------:R3:W-:Y:S04]  /*8980*/  LDGSTS.E.BYPASS.LTC128B.128 [R229+0x3100], [R178.64], !P3 ;  /* 0x03100000b2e57fae */ /* 0x0007e8000d901d74 */
[----:B------:R-:W3:Y:S01]  /*8990*/  SHFL.IDX PT, R170, R0, 0x3, 0x181f ;  /* 0x00781f0000aa7f89 */ /* 0x000ee200000e0000 */
[--C-:B----4-:R-:W-:Y:S03]  /*89a0*/  IMAD.X R177, R174, 0x1, R234.reuse, P0 ;  /* 0x00000001aeb17824 */ /* 0x110fe600000e06ea */
[----:B------:R-:W4:Y:S01]  /*89b0*/  SHFL.IDX PT, R168, R0, 0x4, 0x181f ;  /* 0x00981f0000a87f89 */ /* 0x000f2200000e0000 */
[-C--:B-----5:R-:W-:Y:S03]  /*89c0*/  IADD3 R174, P2, R169, R235.reuse, RZ ;  /* 0x000000eba9ae7210 */ /* 0x0a0fe60007f5e0ff */
[----:B------:R-:W5:Y:S04]  /*89d0*/  SHFL.IDX PT, R0, R0, 0x5, 0x181f ;  /* 0x00b81f0000007f89 */ /* 0x000f6800000e0000 */
[----:B------:R5:W-:Y:S01]  /*89e0*/  LDGSTS.E.BYPASS.LTC128B.128 [R229+0x3900], [R176.64], !P3 ;  /* 0x03900000b0e57fae */ /* 0x000be2000d901d74 */
[-C--:B-1----:R-:W-:Y:S02]  /*89f0*/  IADD3 R180, P1, R3, R235.reuse, RZ ;  /* 0x000000eb03b47210 */ /* 0x082fe40007f3e0ff */
[-C--:B--2---:R-:W-:Y:S02]  /*8a00*/  IADD3 R2, P0, R2, R235.reuse, RZ ;  /* 0x000000eb02027210 */ /* 0x084fe40007f1e0ff */
[----:B---3--:R-:W-:Y:S01]  /*8a10*/  IADD3 R178, P5, R171, R235, RZ ;  /* 0x000000ebabb27210 */ /* 0x008fe20007fbe0ff */
[--C-:B------:R-:W-:Y:S04]  /*8a20*/  IMAD.X R175, R170, 0x1, R234.reuse, P2 ;  /* 0x00000001aaaf7824 */ /* 0x100fe800010e06ea */
[--C-:B------:R-:W-:Y:S02]  /*8a30*/  IMAD.X R179, R172, 0x1, R234.reuse, P5 ;  /* 0x00000001acb37824 */ /* 0x100fe400028e06ea */
[--C-:B----4-:R-:W-:Y:S02]  /*8a40*/  IMAD.X R181, R168, 0x1, R234.reuse, P1 ;  /* 0x00000001a8b57824 */ /* 0x110fe400008e06ea */
[----:B-----5:R-:W-:Y:S01]  /*8a50*/  IMAD.X R3, R0, 0x1, R234, P0 ;  /* 0x0000000100037824 */ /* 0x020fe200000e06ea */
[----:B------:R1:W-:Y:S04]  /*8a60*/  LDGSTS.E.BYPASS.LTC128B.128 [R229+0x4100], [R178.64], !P3 ;  /* 0x04100000b2e57fae */ /* 0x0003e8000d901d74 */
[----:B------:R1:W-:Y:S04]  /*8a70*/  LDGSTS.E.BYPASS.LTC128B.128 [R229+0x4900], [R174.64], !P3 ;  /* 0x04900000aee57fae */ /* 0x0003e8000d901d74 */
[----:B------:R1:W-:Y:S04]  /*8a80*/  LDGSTS.E.BYPASS.LTC128B.128 [R229+0x5100], [R180.64], !P3 ;  /* 0x05100000b4e57fae */ /* 0x0003e8000d901d74 */
[----:B------:R1:W-:Y:S02]  /*8a90*/  LDGSTS.E.BYPASS.LTC128B.128 [R229+0x5900], [R2.64], !P3 ;  /* 0x0590000002e57fae */ /* 0x0003e4000d901d74 */
.L_x_970:
[----:B------:R-:W-:Y:S01]  /*8aa0*/  IMAD.MOV.U32 R171, RZ, RZ, R236 ;  /* 0x000000ffffab7224 */ /* 0x000fe200078e00ec */
[----:B------:R-:W-:Y:S01]  /*8ab0*/  PLOP3.LUT P1, PT, PT, PT, UP2, 0x80, 0x0 ;  /* 0x000000000000781c */ /* 0x000fe20003f2f028 */
[----:B------:R-:W0:Y:S01]  /*8ac0*/  LDGDEPBAR ;  /* 0x00000000000079af */ /* 0x000e220000000000 */
[----:B------:R-:W-:Y:S01]  /*8ad0*/  PLOP3.LUT P0, PT, PT, PT, UP2, 0x80, 0x0 ;  /* 0x000000000000781c */ /* 0x000fe20003f0f028 */
[----:B------:R-:W-:Y:S05]  /*8ae0*/  IMAD R170, R243, -0x60, RZ ;  /* 0xffffffa0f3aa7824 */ /* 0x000fea00078e02ff */
[----:B-1----:R-:W-:Y:S05]  /*8af0*/  IADD3 R2, -R237, 0x1, R170 ;  /* 0x00000001ed027810 */ /* 0x002fea0007ffe1aa */
[----:B------:R-:W-:Y:S05]  /*8b00*/  @P1 IMAD.HI.U32 R0, R236, c[0x0][0x2c8], RZ ;  /* 0x0000b200ec001a27 */ /* 0x000fea00078e00ff */
[----:B------:R-:W-:Y:S01]  /*8b10*/  @P0 SHF.R.U32.HI R171, RZ, c[0x0][0x2cc], R0 ;  /* 0x0000b300ffab0a19 */ /* 0x000fe20000011600 */
[----:B------:R-:W-:Y:S01]  /*8b20*/  IMAD.U32 R0, RZ, RZ, UR7 ;  /* 0x00000007ff007e24 */ /* 0x000fe2000f8e00ff */
[----:B------:R-:W-:Y:S03]  /*8b30*/  PLOP3.LUT P0, PT, PT, PT, UP0, 0x40, 0x0 ;  /* 0x000000000000781c */ /* 0x000fe60003f0e808 */
[----:B------:R-:W1:Y:S01]  /*8b40*/  SHFL.IDX PT, R168, R171, RZ, 0x1c1f ;  /* 0x001c1fffaba87589 */ /* 0x000e6200000e0000 */
        /* <DEDUP_REMOVED lines=22> */
.L_x_973:
[----:B------:R-:W-:Y:S04]  /*8cb0*/  MOV R0, c[0x0][0x32c] ;  /* 0x0000cb0000007a02 */ /* 0x000fe80000000f00 */
[----:B------:R-:W-:Y:S11]  /*8cc0*/  ISETP.NE.AND P0, PT, R0, 0x1, PT ;  /* 0x000000010000780c */ /* 0x000ff60003f05270 */
[----:B------:R-:W-:Y:S02]  /*8cd0*/  @!UPT UIADD3 URZ, URZ, URZ, URZ ;  /* 0x0000003f3f3ff290 */ /* 0x000fe4000fffe03f */
[----:B------:R-:W-:Y:S05]  /*8ce0*/  @P0 IMAD.HI.U32 R0, R168, c[0x0][0x330], RZ ;  /* 0x0000cc00a8000a27 */ /* 0x000fea00078e00ff */
[----:B------:R-:W-:Y:S02]  /*8cf0*/  @P0 SHF.R.U32.HI R168, RZ, c[0x0][0x334], R0 ;  /* 0x0000cd00ffa80a19 */ /* 0x000fe40000011600 */
.L_x_974:
[----:B------:R-:W-:Y:S05]  /*8d00*/  BSYNC B0 ;  /* 0x0000000000007941 */ /* 0x000fea0003800000 */
.L_x_972:
[----:B------:R-:W-:Y:S04]  /*8d10*/  IMAD.IADD R0, R170, 0x1, -R237 ;  /* 0x00000001aa007824 */ /* 0x000fe800078e0aed */
[----:B------:R-:W-:Y:S05]  /*8d20*/  IMAD R168, R168, c[0x0][0x32c], R0 ;  /* 0x0000cb00a8a87a24 */ /* 0x000fea00078e0200 */
[----:B------:R-:W-:Y:S02]  /*8d30*/  IADD3 R0, R168, c[0x0][0x32c], RZ ;  /* 0x0000cb00a8007a10 */ /* 0x000fe40007ffe0ff */
[----:B------:R-:W-:Y:S02]  /*8d40*/  IMNMX R180, R180, R168, !PT ;  /* 0x000000a8b4b47217 */ /* 0x000fe40007800200 */
[----:B------:R-:W-:Y:S02]  /*8d50*/  IMNMX R183, R183, R0, PT ;  /* 0x00000000b7b77217 */ /* 0x000fe40003800200 */
.L_x_971:
[----:B------:R-:W-:Y:S01]  /*8d60*/  PLOP3.LUT P0, PT, PT, PT, UP0, 0x40, 0x0 ;  /* 0x000000000000781c */ /* 0x000fe20003f0e808 */
[----:B------:R-:W1:Y:S02]  /*8d70*/  SHFL.IDX PT, R168, R171, 0x1, 0x1c1f ;  /* 0x003c1f00aba87f89 */ /* 0x000e6400000e0000 */
[----:B-1----:R-:W-:Y:S01]  /*8d80*/  IADD3 R177, R2, R168, RZ ;  /* 0x000000a802b17210 */ /* 0x002fe20007ffe0ff */
[----:B------:R-:W-:Y:S09]  /*8d90*/  IMAD.IADD R181, R3, 0x1, R168 ;  /* 0x0000000103b57824 */ /* 0x000ff200078e02a8 */
        /* <DEDUP_REMOVED lines=16> */
.L_x_977:
[----:B------:R-:W-:Y:S04]  /*8ea0*/  MOV R0, c[0x0][0x32c] ;  /* 0x0000cb0000007a02 */ /* 0x000fe80000000f00 */
[----:B------:R-:W-:Y:S11]  /*8eb0*/  ISETP.NE.AND P0, PT, R0, 0x1, PT ;  /* 0x000000010000780c */ /* 0x000ff60003f05270 */
[----:B------:R-:W-:Y:S02]  /*8ec0*/  @!UPT UIADD3 URZ, URZ, URZ, URZ ;  /* 0x0000003f3f3ff290 */ /* 0x000fe4000fffe03f */
[----:B------:R-:W-:Y:S05]  /*8ed0*/  @P0 IMAD.HI.U32 R0, R168, c[0x0][0x330], RZ ;  /* 0x0000cc00a8000a27 */ /* 0x000fea00078e00ff */
[----:B------:R-:W-:Y:S02]  /*8ee0*/  @P0 SHF.R.U32.HI R168, RZ, c[0x0][0x334], R0 ;  /* 0x0000cd00ffa80a19 */ /* 0x000fe40000011600 */
.L_x_978:
[----:B------:R-:W-:Y:S05]  /*8ef0*/  BSYNC B0 ;  /* 0x0000000000007941 */ /* 0x000fea0003800000 */
.L_x_976:
[----:B------:R-:W-:Y:S04]  /*8f00*/  IMAD.IADD R0, R170, 0x1, -R237 ;  /* 0x00000001aa007824 */ /* 0x000fe800078e0aed */
[----:B------:R-:W-:Y:S05]  /*8f10*/  IMAD R0, R168, c[0x0][0x32c], R0 ;  /* 0x0000cb00a8007a24 */ /* 0x000fea00078e0200 */
[----:B------:R-:W-:Y:S02]  /*8f20*/  IADD3 R168, R0, c[0x0][0x32c], RZ ;  /* 0x0000cb0000a87a10 */ /* 0x000fe40007ffe0ff */
[----:B------:R-:W-:Y:S02]  /*8f30*/  IMNMX R177, R177, R0, !PT ;  /* 0x00000000b1b17217 */ /* 0x000fe40007800200 */
[----:B------:R-:W-:Y:S02]  /*8f40*/  IMNMX R181, R181, R168, PT ;  /* 0x000000a8b5b57217 */ /* 0x000fe40003800200 */
.L_x_975:
        /* <DEDUP_REMOVED lines=20> */
.L_x_981:
[----:B------:R-:W-:Y:S04]  /*9090*/  MOV R0, c[0x0][0x32c] ;  /* 0x0000cb0000007a02 */ /* 0x000fe80000000f00 */
[----:B------:R-:W-:Y:S11]  /*90a0*/  ISETP.NE.AND P0, PT, R0, 0x1, PT ;  /* 0x000000010000780c */ /* 0x000ff60003f05270 */
[----:B------:R-:W-:Y:S02]  /*90b0*/  @!UPT UIADD3 URZ, URZ, URZ, URZ ;  /* 0x0000003f3f3ff290 */ /* 0x000fe4000fffe03f */
[----:B------:R-:W-:Y:S05]  /*90c0*/  @P0 IMAD.HI.U32 R0, R168, c[0x0][0x330], RZ ;  /* 0x0000cc00a8000a27 */ /* 0x000fea00078e00ff */
[----:B------:R-:W-:Y:S02]  /*90d0*/  @P0 SHF.R.U32.HI R168, RZ, c[0x0][0x334], R0 ;  /* 0x0000cd00ffa80a19 */ /* 0x000fe40000011600 */
.L_x_982:
[----:B------:R-:W-:Y:S05]  /*90e0*/  BSYNC B0 ;  /* 0x0000000000007941 */ /* 0x000fea0003800000 */
.L_x_980:
[----:B------:R-:W-:Y:S04]  /*90f0*/  IMAD.IADD R0, R170, 0x1, -R237 ;  /* 0x00000001aa007824 */ /* 0x000fe800078e0aed */
[----:B------:R-:W-:Y:S05]  /*9100*/  IMAD R0, R168, c[0x0][0x32c], R0 ;  /* 0x0000cb00a8007a24 */ /* 0x000fea00078e0200 */
[----:B------:R-:W-:Y:S02]  /*9110*/  IADD3 R168, R0, c[0x0][0x32c], RZ ;  /* 0x0000cb0000a87a10 */ /* 0x000fe40007ffe0ff */
[----:B------:R-:W-:Y:S02]  /*9120*/  IMNMX R174, R174, R0, !PT ;  /* 0x00000000aeae7217 */ /* 0x000fe40007800200 */
[----:B------:R-:W-:Y:S02]  /*9130*/  IMNMX R175, R175, R168, PT ;  /* 0x000000a8afaf7217 */ /* 0x000fe40003800200 */
.L_x_979:
[C---:B------:R-:W-:Y:S02]  /*9140*/  ISETP.GE.AND P1, PT, R170.reuse, 0x9, PT ;  /* 0x00000009aa00780c */ /* 0x040fe40003f26270 */
[----:B------:R-:W-:Y:S02]  /*9150*/  ISETP.GE.AND P5, PT, R170, 0xa, PT ;  /* 0x0000000aaa00780c */ /* 0x000fe40003fa6270 */
[----:B------:R-:W-:Y:S02]  /*9160*/  ISETP.GT.AND P0, PT, R180, 0x8, !P1 ;  /* 0x00000008b400780c */ /* 0x000fe40004f04270 */
[----:B------:R-:W-:Y:S02]  /*9170*/  P2R R173, PR, RZ, 0x2 ;  /* 0x00000002ffad7803 */ /* 0x000fe40000000000 */
[----:B------:R-:W-:Y:S02]  /*9180*/  ISETP.LT.OR P0, PT, R183, 0x9, P0 ;  /* 0x00000009b700780c */ /* 0x000fe40000701670 */
[C---:B------:R-:W-:Y:S02]  /*9190*/  ISETP.GT.AND P1, PT, R177.reuse, 0x8, !P1 ;  /* 0x00000008b100780c */ /* 0x040fe40004f24270 */
[----:B------:R-:W-:Y:S02]  /*91a0*/  P2R R179, PR, RZ, 0x10 ;  /* 0x00000010ffb37803 */ /* 0x000fe40000000000 */
[----:B------:R-:W-:Y:S02]  /*91b0*/  FSEL R169, R16, -INF , !P0 ;  /* 0xff80000010a97808 */ /* 0x000fe40004000000 */
[----:B------:R-:W-:Y:S02]  /*91c0*/  ISETP.GT.AND P0, PT, R177, 0x9, !P5 ;  /* 0x00000009b100780c */ /* 0x000fe40006f04270 */
[C---:B------:R-:W-:Y:S02]  /*91d0*/  ISETP.LT.OR P1, PT, R181.reuse, 0x9, P1 ;  /* 0x00000009b500780c */ /* 0x040fe40000f21670 */
[----:B------:R-:W-:Y:S02]  /*91e0*/  ISETP.GE.AND P4, PT, R170, 0x11, PT ;  /* 0x00000011aa00780c */ /* 0x000fe40003f86270 */
[----:B------:R-:W-:Y:S02]  /*91f0*/  ISETP.LT.OR P0, PT, R181, 0xa, P0 ;  /* 0x0000000ab500780c */ /* 0x000fe40000701670 */
[----:B------:R-:W-:Y:S02]  /*9200*/  FSEL R0, R18, -INF , !P1 ;  /* 0xff80000012007808 */ /* 0x000fe40004800000 */
[----:B------:R-:W-:Y:S02]  /*9210*/  ISETP.GT.AND P1, PT, R180, 0x10, !P4 ;  /* 0x00000010b400780c */ /* 0x000fe40006724270 */
[----:B------:R-:W-:Y:S02]  /*9220*/  P2R R176, PR, RZ, 0x8 ;  /* 0x00000008ffb07803 */ /* 0x000fe40000000000 */
[----:B------:R-:W-:Y:S02]  /*9230*/  FSEL R19, R19, -INF , !P0 ;  /* 0xff80000013137808 */ /* 0x000fe40004000000 */
[C---:B------:R-:W-:Y:S02]  /*9240*/  ISETP.LT.OR P0, PT, R183.reuse, 0x11, P1 ;  /* 0x00000011b700780c */ /* 0x040fe40000f01670 */
[----:B------:R-:W-:Y:S02]  /*9250*/  ISETP.GE.AND P3, PT, R170, 0x12, PT ;  /* 0x00000012aa00780c */ /* 0x000fe40003f66270 */
[----:B------:R-:W-:Y:S02]  /*9260*/  ISETP.GT.AND P2, PT, R180, 0x9, !P5 ;  /* 0x00000009b400780c */ /* 0x000fe40006f44270 */
[----:B------:R-:W-:Y:S02]  /*9270*/  FSEL R20, R20, -INF , !P0 ;  /* 0xff80000014147808 */ /* 0x000fe40004000000 */
[----:B------:R-:W-:Y:S02]  /*9280*/  ISETP.GT.AND P0, PT, R180, 0x11, !P3 ;  /* 0x00000011b400780c */ /* 0x000fe40005f04270 */
[C---:B------:R-:W-:Y:S02]  /*9290*/  ISETP.LT.OR P2, PT, R183.reuse, 0xa, P2 ;  /* 0x0000000ab700780c */ /* 0x040fe40001741670 */
[----:B------:R-:W-:Y:S02]  /*92a0*/  ISETP.LT.OR P0, PT, R183, 0x12, P0 ;  /* 0x00000012b700780c */ /* 0x000fe40000701670 */
[----:B------:R-:W-:Y:S02]  /*92b0*/  FSEL R168, R17, -INF , !P2 ;  /* 0xff80000011a87808 */ /* 0x000fe40005000000 */
[----:B------:R-:W-:Y:S02]  /*92c0*/  FSEL R17, R21, -INF , !P0 ;  /* 0xff80000015117808 */ /* 0x000fe40004000000 */
[----:B------:R-:W-:Y:S02]  /*92d0*/  ISETP.GT.AND P0, PT, R177, 0x10, !P4 ;  /* 0x00000010b100780c */ /* 0x000fe40006704270 */
[C---:B------:R-:W-:Y:S02]  /*92e0*/  ISETP.GE.AND P2, PT, R170.reuse, 0x19, PT ;  /* 0x00000019aa00780c */ /* 0x040fe40003f46270 */
[----:B------:R-:W-:Y:S02]  /*92f0*/  ISETP.LT.OR P0, PT, R181, 0x11, P0 ;  /* 0x00000011b500780c */ /* 0x000fe40000701670 */
[----:B------:R-:W-:Y:S02]  /*9300*/  ISETP.GE.AND P1, PT, R170, 0x1a, PT ;  /* 0x0000001aaa00780c */ /* 0x000fe40003f26270 */
[----:B------:R-:W-:Y:S02]  /*9310*/  FSEL R18, R22, -INF , !P0 ;  /* 0xff80000016127808 */ /* 0x000fe40004000000 */
[----:B------:R-:W-:Y:S02]  /*9320*/  ISETP.GT.AND P0, PT, R177, 0x11, !P3 ;  /* 0x00000011b100780c */ /* 0x000fe40005f04270 */
[----:B------:R-:W-:Y:S02]  /*9330*/  P2R R22, PR, RZ, 0x4 ;  /* 0x00000004ff167803 */ /* 0x000fe40000000000 */
[----:B------:R-:W-:Y:S02]  /*9340*/  ISETP.LT.OR P0, PT, R181, 0x12, P0 ;  /* 0x00000012b500780c */ /* 0x000fe40000701670 */
[----:B------:R-:W-:Y:S02]  /*9350*/  P2R R21, PR, RZ, 0x2 ;  /* 0x00000002ff157803 */ /* 0x000fe40000000000 */
[----:B------:R-:W-:Y:S02]  /*9360*/  FSEL R16, R23, -INF , !P0 ;  /* 0xff80000017107808 */ /* 0x000fe40004000000 */
[----:B------:R-:W-:Y:S02]  /*9370*/  ISETP.GT.AND P0, PT, R180, 0x18, !P2 ;  /* 0x00000018b400780c */ /* 0x000fe40005704270 */
[----:B------:R-:W-:Y:S02]  /*9380*/  P2R R178, PR, RZ, 0x10 ;  /* 0x00000010ffb27803 */ /* 0x000fe40000000000 */
[C---:B------:R-:W-:Y:S02]  /*9390*/  ISETP.LT.OR P0, PT, R183.reuse, 0x19, P0 ;  /* 0x00000019b700780c */ /* 0x040fe40000701670 */
[----:B------:R-:W-:Y:S02]  /*93a0*/  ISETP.GE.AND P4, PT, R170, 0x4a, PT ;  /* 0x0000004aaa00780c */ /* 0x000fe40003f86270 */
[----:B------:R-:W-:Y:S02]  /*93b0*/  FSEL R32, R32, -INF , !P0 ;  /* 0xff80000020207808 */ /* 0x000fe40004000000 */
[----:B------:R-:W-:Y:S02]  /*93c0*/  ISETP.GT.AND P0, PT, R180, 0x19, !P1 ;  /* 0x00000019b400780c */ /* 0x000fe40004f04270 */
[C---:B------:R-:W-:Y:S02]  /*93d0*/  ISETP.GE.AND P6, PT, R170.reuse, 0x52, PT ;  /* 0x00000052aa00780c */ /* 0x040fe40003fc6270 */
[----:B------:R-:W-:Y:S02]  /*93e0*/  ISETP.LT.OR P0, PT, R183, 0x1a, P0 ;  /* 0x0000001ab700780c */ /* 0x000fe40000701670 */
[----:B------:R-:W-:Y:S02]  /*93f0*/  P2R R182, PR, RZ, 0x8 ;  /* 0x00000008ffb67803 */ /* 0x000fe40000000000 */
[----:B------:R-:W-:Y:S02]  /*9400*/  FSEL R33, R33, -INF , !P0 ;  /* 0xff80000021217808 */ /* 0x000fe40004000000 */
[----:B------:R-:W-:Y:S02]  /*9410*/  ISETP.GT.AND P0, PT, R177, 0x18, !P2 ;  /* 0x00000018b100780c */ /* 0x000fe40005704270 */
[----:B------:R-:W-:Y:S02]  /*9420*/  ISETP.GE.AND P2, PT, R170, 0x21, PT ;  /* 0x00000021aa00780c */ /* 0x000fe40003f46270 */
        /* <DEDUP_REMOVED lines=10> */
[C---:B------:R-:W-:Y:S02]  /*94d0*/  ISETP.LT.OR P0, PT, R183.reuse, 0x21, P0 ;  /* 0x00000021b700780c */ /* 0x040fe40000701670 */
[----:B------:R-:W-:Y:S02]  /*94e0*/  P2R R172, PR, RZ, 0x20 ;  /* 0x00000020ffac7803 */ /* 0x000fe40000000000 */
[----:B------:R-:W-:Y:S02]  /*94f0*/  FSEL R188, R36, -INF , !P0 ;  /* 0xff80000024bc7808 */ /* 0x000fe40004000000 */
[----:B------:R-:W-:Y:S02]  /*9500*/  ISETP.GT.AND P0, PT, R180, 0x21, !P1 ;  /* 0x00000021b400780c */ /* 0x000fe40004f04270 */
[C---:B------:R-:W-:Y:S02]  /*9510*/  ISETP.GE.AND P5, PT, R170.reuse, 0x59, PT ;  /* 0x00000059aa00780c */ /* 0x040fe40003fa6270 */
[----:B------:R-:W-:Y:S04]  /*9520*/  ISETP.LT.OR P0, PT, R183, 0x22, P0 ;  /* 0x00000022b700780c */ /* 0x000fe80000701670 */
        /* <DEDUP_REMOVED lines=11> */
[----:B------:R-:W-:Y:S04]  /*95e0*/  ISETP.GT.AND P0, PT, R180, 0x28, !P2 ;  /* 0x00000028b400780c */ /* 0x000fe80005704270 */
[C---:B------:R-:W-:Y:S04]  /*95f0*/  ISETP.LT.OR P0, PT, R183.reuse, 0x29, P0 ;  /* 0x00000029b700780c */ /* 0x040fe80000701670 */
[----:B------:R-:W-:Y:S02]  /*9600*/  FSEL R193, R48, -INF , !P0 ;  /* 0xff80000030c17808 */ /* 0x000fe40004000000 */
[----:B------:R-:W-:Y:S04]  /*9610*/  ISETP.GT.AND P0, PT, R180, 0x29, !P1 ;  /* 0x00000029b400780c */ /* 0x000fe80004f04270 */
        /* <DEDUP_REMOVED lines=28> */
[----:B------:R-:W-:Y:S03]  /*97e0*/  ISETP.GT.AND P0, PT, R180, 0x38, !P2 ;  /* 0x00000038b400780c */ /* 0x000fe60005704270 */
[----:B------:R1:W-:Y:S01]  /*97f0*/  STL [R1], R48 ;  /* 0x0000003001007387 */ /* 0x0003e20000100800 */
[C---:B------:R-:W-:Y:S04]  /*9800*/  ISETP.LT.OR P0, PT, R183.reuse, 0x39, P0 ;  /* 0x00000039b700780c */ /* 0x040fe80000701670 */
[----:B------:R-:W-:Y:S02]  /*9810*/  FSEL R252, R64, -INF , !P0 ;  /* 0xff80000040fc7808 */ /* 0x000fe40004000000 */
[----:B------:R-:W-:Y:S02]  /*9820*/  ISETP.GT.AND P0, PT, R180, 0x39, !P1 ;  /* 0x00000039b400780c */ /* 0x000fe40004f04270 */
[----:B------:R-:W-:Y:S02]  /*9830*/  P2R R64, PR, RZ, 0x10 ;  /* 0x00000010ff407803 */ /* 0x000fe40000000000 */
        /* <DEDUP_REMOVED lines=13> */
[----:B-1----:R-:W-:Y:S02]  /*9910*/  P2R R48, PR, RZ, 0x10 ;  /* 0x00000010ff307803 */ /* 0x002fe40000000000 */
[C---:B------:R-:W-:Y:S02]  /*9920*/  ISETP.LT.OR P0, PT, R183.reuse, 0x41, P0 ;  /* 0x00000041b700780c */ /* 0x040fe40000701670 */
[----:B------:R-:W-:Y:S02]  /*9930*/  P2R R67, PR, RZ, 0x8 ;  /* 0x00000008ff437803 */ /* 0x000fe40000000000 */
[----:B------:R-:W-:Y:S02]  /*9940*/  FSEL R248, R68, -INF , !P0 ;  /* 0xff80000044f87808 */ /* 0x000fe40004000000 */
[----:B------:R-:W-:Y:S04]  /*9950*/  ISETP.GT.AND P0, PT, R180, 0x41, !P1 ;  /* 0x00000041b400780c */ /* 0x000fe80004f04270 */
[----:B------:R-:W-:Y:S04]  /*9960*/  ISETP.LT.OR P0, PT, R183, 0x42, P0 ;  /* 0x00000042b700780c */ /* 0x000fe80000701670 */
        /* <DEDUP_REMOVED lines=36> */
[----:B------:R-:W-:Y:S04]  /*9bb0*/  ISETP.GT.AND P0, PT, R180, RZ, !P3 ;  /* 0x000000ffb400720c */ /* 0x000fe80005f04270 */
        /* <DEDUP_REMOVED lines=9> */
[----:B------:R-:W-:Y:S04]  /*9c50*/  ISETP.LT.OR P0, PT, R181, 0x1, P0 ;  /* 0x00000001b500780c */ /* 0x000fe80000701670 */
[----:B------:R-:W-:Y:S02]  /*9c60*/  FSEL R6, R6, -INF , !P0 ;  /* 0xff80000006067808 */ /* 0x000fe40004000000 */
[----:B------:R-:W-:Y:S04]  /*9c70*/  ISETP.GT.AND P0, PT, R180, 0x58, !P5 ;  /* 0x00000058b400780c */ /* 0x000fe80006f04270 */
[C---:B------:R-:W-:Y:S04]  /*9c80*/  ISETP.LT.OR P0, PT, R183.reuse, 0x59, P0 ;  /* 0x00000059b700780c */ /* 0x040fe80000701670 */
[----:B------:R-:W-:Y:S02]  /*9c90*/  FSEL R186, R96, -INF , !P0 ;  /* 0xff80000060ba7808 */ /* 0x000fe40004000000 */
[----:B------:R-:W-:Y:S04]  /*9ca0*/  ISETP.GE.AND P0, PT, R170, 0x5a, PT ;  /* 0x0000005aaa00780c */ /* 0x000fe80003f06270 */
        /* <DEDUP_REMOVED lines=10> */
[----:B------:R-:W-:Y:S02]  /*9d50*/  ISETP.NE.AND P4, PT, R48, RZ, PT ;  /* 0x000000ff3000720c */ /* 0x000fe40003f85270 */
        /* <DEDUP_REMOVED lines=22> */
[----:B------:R-:W-:Y:S01]  /*9ec0*/  ISETP.NE.AND P2, PT, R21, RZ, PT ;  /* 0x000000ff1500720c */ /* 0x000fe20003f45270 */
[----:B------:R-:W1:Y:S03]  /*9ed0*/  SHFL.IDX PT, R28, R171, 0x3, 0x1c1f ;  /* 0x007c1f00ab1c7f89 */ /* 0x000e6600000e0000 */
[----:B------:R-:W-:Y:S04]  /*9ee0*/  ISETP.GT.AND P2, PT, R174, 0x19, !P2 ;  /* 0x00000019ae00780c */ /* 0x000fe80005744270 */
[----:B------:R-:W-:Y:S04]  /*9ef0*/  ISETP.LT.OR P2, PT, R175, 0x1a, P2 ;  /* 0x0000001aaf00780c */ /* 0x000fe80001741670 */
[----:B------:R-:W-:Y:S02]  /*9f00*/  FSEL R48, R29, -INF , !P2 ;  /* 0xff8000001d307808 */ /* 0x000fe40005000000 */
[----:B------:R-:W-:Y:S04]  /*9f10*/  ISETP.NE.AND P2, PT, R184, RZ, PT ;  /* 0x000000ffb800720c */ /* 0x000fe80003f45270 */
[----:B------:R-:W-:Y:S04]  /*9f20*/  ISETP.GT.AND P2, PT, R174, 0x20, !P2 ;  /* 0x00000020ae00780c */ /* 0x000fe80005744270 */
[----:B------:R-:W-:Y:S01]  /*9f30*/  ISETP.LT.OR P2, PT, R175, 0x21, P2 ;  /* 0x00000021af00780c */ /* 0x000fe20001741670 */
[--C-:B-1----:R-:W-:Y:S03]  /*9f40*/  IMAD.IADD R24, R3, 0x1, R28.reuse ;  /* 0x0000000103187824 */ /* 0x102fe600078e021c */
[----:B------:R-:W-:Y:S01]  /*9f50*/  FSEL R40, R40, -INF , !P2 ;  /* 0xff80000028287808 */ /* 0x000fe20005000000 */
[----:B------:R-:W-:Y:S01]  /*9f60*/  IMAD.IADD R25, R2, 0x1, R28 ;  /* 0x0000000102197824 */ /* 0x000fe200078e021c */
        /* <DEDUP_REMOVED lines=40> */
[C---:B------:R-:W-:Y:S02]  /*a1f0*/  ISETP.GT.AND P2, PT, R174.reuse, 0x49, !P4 ;  /* 0x00000049ae00780c */ /* 0x040fe40006744270 */
[----:B------:R-:W-:Y:S02]  /*a200*/  ISETP.NE.AND P4, PT, R179, RZ, PT ;  /* 0x000000ffb300720c */ /* 0x000fe40003f85270 */
        /* <DEDUP_REMOVED lines=9> */
[C---:B------:R-:W-:Y:S04]  /*a2a0*/  ISETP.LT.OR P2, PT, R175.reuse, 0x59, P2 ;  /* 0x00000059af00780c */ /* 0x040fe80001741670 */
[----:B------:R-:W-:Y:S02]  /*a2b0*/  FSEL R179, R92, -INF , !P2 ;  /* 0xff8000005cb37808 */ /* 0x000fe40005000000 */
[----:B------:R-:W-:Y:S02]  /*a2c0*/  ISETP.GT.AND P2, PT, R174, RZ, !P3 ;  /* 0x000000ffae00720c */ /* 0x000fe40005f44270 */
[----:B------:R-:W-:Y:S02]  /*a2d0*/  ISETP.NE.AND P3, PT, R176, RZ, PT ;  /* 0x000000ffb000720c */ /* 0x000fe40003f65270 */
[C---:B------:R-:W-:Y:S04]  /*a2e0*/  ISETP.LT.OR P2, PT, R175.reuse, 0x1, P2 ;  /* 0x00000001af00780c */ /* 0x040fe80001741670 */
[----:B------:R-:W-:Y:S02]  /*a2f0*/  FSEL R8, R8, -INF , !P2 ;  /* 0xff80000008087808 */ /* 0x000fe40005000000 */
[----:B------:R-:W-:Y:S04]  /*a300*/  ISETP.GT.AND P2, PT, R174, 0x59, !P0 ;  /* 0x00000059ae00780c */ /* 0x000fe80004744270 */
[----:B------:R-:W-:Y:S04]  /*a310*/  ISETP.LT.OR P2, PT, R175, 0x5a, P2 ;  /* 0x0000005aaf00780c */ /* 0x000fe80001741670 */
        /* <DEDUP_REMOVED lines=19> */
.L_x_985:
[----:B------:R-:W-:Y:S04]  /*a450*/  MOV R2, c[0x0][0x32c] ;  /* 0x0000cb0000027a02 */ /* 0x000fe80000000f00 */
[----:B------:R-:W-:Y:S11]  /*a460*/  ISETP.NE.AND P2, PT, R2, 0x1, PT ;  /* 0x000000010200780c */ /* 0x000ff60003f45270 */
[----:B------:R-:W-:Y:S02]  /*a470*/  @!UPT UIADD3 URZ, URZ, URZ, URZ ;  /* 0x0000003f3f3ff290 */ /* 0x000fe4000fffe03f */
[----:B------:R-:W-:Y:S05]  /*a480*/  @P2 IMAD.HI.U32 R2, R28, c[0x0][0x330], RZ ;  /* 0x0000cc001c022a27 */ /* 0x000fea00078e00ff */
[----:B------:R-:W-:Y:S02]  /*a490*/  @P2 SHF.R.U32.HI R28, RZ, c[0x0][0x334], R2 ;  /* 0x0000cd00ff1c2a19 */ /* 0x000fe40000011602 */
.L_x_986:
[----:B------:R-:W-:Y:S05]  /*a4a0*/  BSYNC B0 ;  /* 0x0000000000007941 */ /* 0x000fea0003800000 */
.L_x_984:
[----:B------:R-:W-:Y:S04]  /*a4b0*/  IMAD.IADD R170, R170, 0x1, -R237 ;  /* 0x00000001aaaa7824 */ /* 0x000fe800078e0aed */
[----:B------:R-:W-:Y:S05]  /*a4c0*/  IMAD R170, R28, c[0x0][0x32c], R170 ;  /* 0x0000cb001caa7a24 */ /* 0x000fea00078e02aa */
[----:B------:R-:W-:Y:S02]  /*a4d0*/  IADD3 R2, R170, c[0x0][0x32c], RZ ;  /* 0x0000cb00aa027a10 */ /* 0x000fe40007ffe0ff */
[----:B------:R-:W-:Y:S02]  /*a4e0*/  IMNMX R25, R25, R170, !PT ;  /* 0x000000aa19197217 */ /* 0x000fe40007800200 */
[----:B------:R-:W-:Y:S02]  /*a4f0*/  IMNMX R24, R24, R2, PT ;  /* 0x0000000218187217 */ /* 0x000fe40003800200 */
.L_x_983:
[----:B------:R-:W2:Y:S01]  /*a500*/  LDL.LU R92, [R1] ;  /* 0x00000000015c7983 */ /* 0x000ea20000300800 */
[----:B------:R-:W-:Y:S01]  /*a510*/  ISETP.NE.AND P2, PT, R67, RZ, PT ;  /* 0x000000ff4300720c */ /* 0x000fe20003f45270 */
[----:B------:R-:W-:Y:S01]  /*a520*/  IMAD.MOV.U32 R44, RZ, RZ, R211 ;  /* 0x000000ffff2c7224 */ /* 0x000fe200078e00d3 */
[----:B------:R-:W-:Y:S01]  /*a530*/  MOV R89, R245 ;  /* 0x000000f500597202 */ /* 0x000fe20000000f00 */
[----:B------:R-:W-:Y:S01]  /*a540*/  IMAD.MOV.U32 R61, RZ, RZ, R205 ;  /* 0x000000ffff3d7224 */ /* 0x000fe200078e00cd */
[C---:B------:R-:W-:Y:S02]  /*a550*/  ISETP.GT.AND P2, PT, R25.reuse, RZ, !P2 ;  /* 0x000000ff1900720c */ /* 0x040fe40005744270 */
[----:B------:R-:W-:Y:S02]  /*a560*/  MOV R45, R208 ;  /* 0x000000d0002d7202 */ /* 0x000fe40000000f00 */
[----:B------:R-:W-:Y:S02]  /*a570*/  ISETP.LT.OR P2, PT, R24, 0x1, P2 ;  /* 0x000000011800780c */ /* 0x000fe40001741670 */
[----:B------:R-:W-:Y:S02]  /*a580*/  MOV R85, R199 ;  /* 0x000000c700557202 */ /* 0x000fe40000000f00 */
[----:B------:R-:W-:Y:S02]  /*a590*/  FSEL R10, R10, -INF , !P2 ;  /* 0xff8000000a0a7808 */ /* 0x000fe40005000000 */
[----:B------:R-:W-:Y:S02]  /*a5a0*/  ISETP.NE.AND P2, PT, R66, RZ, PT ;  /* 0x000000ff4200720c */ /* 0x000fe40003f45270 */
[C---:B------:R-:W-:Y:S02]  /*a5b0*/  ISETP.GT.AND P1, PT, R25.reuse, 0x50, !P1 ;  /* 0x000000501900780c */ /* 0x040fe40004f24270 */
[C---:B------:R-:W-:Y:S02]  /*a5c0*/  ISETP.GT.AND P2, PT, R25.reuse, 0x1, !P2 ;  /* 0x000000011900780c */ /* 0x040fe40005744270 */
[C---:B------:R-:W-:Y:S02]  /*a5d0*/  ISETP.LT.OR P1, PT, R24.reuse, 0x51, P1 ;  /* 0x000000511800780c */ /* 0x040fe40000f21670 */
[C---:B------:R-:W-:Y:S02]  /*a5e0*/  ISETP.LT.OR P2, PT, R24.reuse, 0x2, P2 ;  /* 0x000000021800780c */ /* 0x040fe40001741670 */
[----:B------:R-:W-:Y:S02]  /*a5f0*/  ISETP.GT.AND P6, PT, R25, 0x51, !P6 ;  /* 0x000000511900780c */ /* 0x000fe400077c4270 */
[----:B------:R-:W-:Y:S02]  /*a600*/  FSEL R11, R11, -INF , !P2 ;  /* 0xff8000000b0b7808 */ /* 0x000fe40005000000 */
[----:B------:R-:W-:Y:S02]  /*a610*/  ISETP.NE.AND P2, PT, R173, RZ, PT ;  /* 0x000000ffad00720c */ /* 0x000fe40003f45270 */
[C---:B------:R-:W-:Y:S02]  /*a620*/  ISETP.LT.OR P6, PT, R24.reuse, 0x52, P6 ;  /* 0x000000521800780c */ /* 0x040fe400037c1670 */
[C---:B------:R-:W-:Y:S02]  /*a630*/  ISETP.GT.AND P2, PT, R25.reuse, 0x8, !P2 ;  /* 0x000000081900780c */ /* 0x040fe40005744270 */
[C---:B------:R-:W-:Y:S02]  /*a640*/  ISETP.GT.AND P5, PT, R25.reuse, 0x58, !P5 ;  /* 0x000000581900780c */ /* 0x040fe40006fa4270 */
[C---:B------:R-:W-:Y:S02]  /*a650*/  ISETP.LT.OR P2, PT, R24.reuse, 0x9, P2 ;  /* 0x000000091800780c */ /* 0x040fe40001741670 */
[----:B------:R-:W-:Y:S02]  /*a660*/  ISETP.LT.OR P5, PT, R24, 0x59, P5 ;  /* 0x000000591800780c */ /* 0x000fe40002fa1670 */
[----:B------:R-:W-:Y:S02]  /*a670*/  FSEL R14, R14, -INF , !P2 ;  /* 0xff8000000e0e7808 */ /* 0x000fe40005000000 */
[----:B------:R-:W-:Y:S02]  /*a680*/  ISETP.NE.AND P2, PT, R172, RZ, PT ;  /* 0x000000ffac00720c */ /* 0x000fe40003f45270 */
[C---:B------:R-:W-:Y:S02]  /*a690*/  ISETP.GT.AND P0, PT, R25.reuse, 0x59, !P0 ;  /* 0x000000591900780c */ /* 0x040fe40004704270 */
[----:B------:R-:W-:Y:S02]  /*a6a0*/  ISETP.GT.AND P2, PT, R25, 0x9, !P2 ;  /* 0x000000091900780c */ /* 0x000fe40005744270 */
[C---:B------:R-:W-:Y:S02]  /*a6b0*/  ISETP.LT.OR P0, PT, R24.reuse, 0x5a, P0 ;  /* 0x0000005a1800780c */ /* 0x040fe40000701670 */
[----:B------:R-:W-:Y:S02]  /*a6c0*/  ISETP.LT.OR P2, PT, R24, 0xa, P2 ;  /* 0x0000000a1800780c */ /* 0x000fe40001741670 */
[----:B------:R-:W-:Y:S02]  /*a6d0*/  FSEL R73, R95, -INF , !P0 ;  /* 0xff8000005f497808 */ /* 0x000fe40004000000 */
[----:B------:R-:W-:Y:S02]  /*a6e0*/  FSEL R15, R15, -INF , !P2 ;  /* 0xff8000000f0f7808 */ /* 0x000fe40005000000 */
[----:B------:R-:W-:Y:S04]  /*a6f0*/  ISETP.NE.AND P2, PT, R178, RZ, PT ;  /* 0x000000ffb200720c */ /* 0x000fe80003f45270 */
[C---:B------:R-:W-:Y:S04]  /*a700*/  ISETP.GT.AND P2, PT, R25.reuse, 0x10, !P2 ;  /* 0x000000101900780c */ /* 0x040fe80005744270 */
[----:B------:R-:W-:Y:S04]  /*a710*/  ISETP.LT.OR P2, PT, R24, 0x11, P2 ;  /* 0x000000111800780c */ /* 0x000fe80001741670 */
        /* <DEDUP_REMOVED lines=43> */
[----:B------:R-:W-:Y:S01]  /*a9d0*/  IMAD.MOV.U32 R46, RZ, RZ, R198 ;  /* 0x000000ffff2e7224 */ /* 0x000fe200078e00c6 */
        /* <DEDUP_REMOVED lines=8> */
[----:B------:R-:W-:Y:S02]  /*aa60*/  MOV R47, R196 ;  /* 0x000000c4002f7202 */ /* 0x000fe40000000f00 */
[----:B------:R-:W-:Y:S02]  /*aa70*/  ISETP.GT.AND P2, PT, R25, 0x30, !P2 ;  /* 0x000000301900780c */ /* 0x000fe40005744270 */
[----:B------:R-:W-:Y:S02]  /*aa80*/  FMNMX.FTZ R26, R47, R26, !PT ;  /* 0x0000001a2f1a7209 */ /* 0x000fe40007810000 */
[----:B------:R-:W-:Y:S02]  /*aa90*/  ISETP.LT.OR P2, PT, R24, 0x31, P2 ;  /* 0x000000311800780c */ /* 0x000fe40001741670 */
[----:B------:R-:W-:Y:S02]  /*aaa0*/  FMNMX.FTZ R21, R41, R21, !PT ;  /* 0x0000001529157209 */ /* 0x000fe40007810000 */
[----:B------:R-:W-:Y:S01]  /*aab0*/  FSEL R93, R58, -INF , !P2 ;  /* 0xff8000003a5d7808 */ /* 0x000fe20005000000 */
[----:B------:R-:W-:Y:S01]  /*aac0*/  IMAD.MOV.U32 R58, RZ, RZ, R195 ;  /* 0x000000ffff3a7224 */ /* 0x000fe200078e00c3 */
        /* <DEDUP_REMOVED lines=11> */
[----:B------:R-:W-:Y:S02]  /*ab80*/  MOV R59, R192 ;  /* 0x000000c0003b7202 */ /* 0x000fe40000000f00 */
[----:B------:R-:W-:Y:S02]  /*ab90*/  ISETP.LT.OR P2, PT, R24, 0x39, P2 ;  /* 0x000000391800780c */ /* 0x000fe40001741670 */
[----:B------:R-:W-:Y:S02]  /*aba0*/  FMNMX.FTZ R23, R10, R164, !PT ;  /* 0x000000a40a177209 */ /* 0x000fe40007810000 */
[----:B------:R-:W-:Y:S01]  /*abb0*/  FSEL R27, R62, -INF , !P2 ;  /* 0xff8000003e1b7808 */ /* 0x000fe20005000000 */
[----:B------:R-:W-:Y:S01]  /*abc0*/  IMAD.MOV.U32 R62, RZ, RZ, R2 ;  /* 0x000000ffff3e7224 */ /* 0x000fe200078e0002 */
[----:B------:R-:W-:Y:S02]  /*abd0*/  FMNMX.FTZ R2, R4, R167, !PT ;  /* 0x000000a704027209 */ /* 0x000fe40007810000 */
[----:B------:R-:W-:Y:S02]  /*abe0*/  ISETP.NE.AND P2, PT, R52, RZ, PT ;  /* 0x000000ff3400720c */ /* 0x000fe40003f45270 */
[----:B------:R-:W-:Y:S02]  /*abf0*/  FMNMX.FTZ R2, R5, R2, !PT ;  /* 0x0000000205027209 */ /* 0x000fe40007810000 */
[----:B------:R-:W-:Y:S02]  /*ac00*/  ISETP.GT.AND P2, PT, R25, 0x39, !P2 ;  /* 0x000000391900780c */ /* 0x000fe40005744270 */
[----:B------:R-:W-:Y:S02]  /*ac10*/  FMNMX.FTZ R2, R169, R2, !PT ;  /* 0x00000002a9027209 */ /* 0x000fe40007810000 */
[----:B------:R-:W-:Y:S02]  /*ac20*/  ISETP.LT.OR P2, PT, R24, 0x3a, P2 ;  /* 0x0000003a1800780c */ /* 0x000fe40001741670 */
[----:B------:R-:W-:Y:S02]  /*ac30*/  FMNMX.FTZ R2, R168, R2, !PT ;  /* 0x00000002a8027209 */ /* 0x000fe40007810000 */
[----:B------:R-:W-:Y:S02]  /*ac40*/  FSEL R30, R63, -INF , !P2 ;  /* 0xff8000003f1e7808 */ /* 0x000fe40005000000 */
[----:B------:R-:W-:Y:S02]  /*ac50*/  FMNMX.FTZ R2, R20, R2, !PT ;  /* 0x0000000214027209 */ /* 0x000fe40007810000 */
[----:B------:R-:W-:Y:S02]  /*ac60*/  MOV R63, R191 ;  /* 0x000000bf003f7202 */ /* 0x000fe40000000f00 */
        /* <DEDUP_REMOVED lines=9> */
[----:B------:R-:W-:Y:S02]  /*ad00*/  ISETP.NE.AND P2, PT, R54, RZ, PT ;  /* 0x000000ff3600720c */ /* 0x000fe40003f45270 */
[----:B------:R-:W-:Y:S01]  /*ad10*/  FMNMX.FTZ R2, R193, R2, !PT ;  /* 0x00000002c1027209 */ /* 0x000fe20007810000 */
[----:B------:R-:W-:Y:S01]  /*ad20*/  LDSM.16.MT88.4 R52, [R219+0x100] ;  /* 0x00010000db34783b */ /* 0x000fe20000004200 */
[----:B------:R-:W-:Y:S02]  /*ad30*/  ISETP.GT.AND P2, PT, R25, 0x41, !P2 ;  /* 0x000000411900780c */ /* 0x000fe40005744270 */
[----:B------:R-:W-:Y:S02]  /*ad40*/  FMNMX.FTZ R2, R190, R2, !PT ;  /* 0x00000002be027209 */ /* 0x000fe40007810000 */
[----:B------:R-:W-:Y:S02]  /*ad50*/  FMNMX.FTZ R21, R59, R21, !PT ;  /* 0x000000153b157209 */ /* 0x000fe40007810000 */
[----:B------:R-:W-:Y:S02]  /*ad60*/  FMNMX.FTZ R2, R63, R2, !PT ;  /* 0x000000023f027209 */ /* 0x000fe40007810000 */
[----:B------:R-:W-:Y:S02]  /*ad70*/  ISETP.LT.OR P2, PT, R24, 0x42, P2 ;  /* 0x000000421800780c */ /* 0x000fe40001741670 */
[----:B------:R-:W-:Y:S02]  /*ad80*/  FMNMX.FTZ R2, R45, R2, !PT ;  /* 0x000000022d027209 */ /* 0x000fe40007810000 */
[----:B------:R-:W-:Y:S02]  /*ad90*/  FMNMX.FTZ R23, R11, R23, !PT ;  /* 0x000000170b177209 */ /* 0x000fe40007810000 */
[----:B------:R-:W-:Y:S02]  /*ada0*/  FMNMX.FTZ R2, R252, R2, !PT ;  /* 0x00000002fc027209 */ /* 0x000fe40007810000 */
[----:B------:R-:W-:Y:S02]  /*adb0*/  FMNMX.FTZ R21, R58, R21, !PT ;  /* 0x000000153a157209 */ /* 0x000fe40007810000 */
[----:B------:R-:W-:Y:S02]  /*adc0*/  FMNMX.FTZ R2, R251, R2, !PT ;  /* 0x00000002fb027209 */ /* 0x000fe40007810000 */
[----:B------:R-:W-:Y:S02]  /*add0*/  FSEL R211, R75, -INF , !P2 ;  /* 0xff8000004bd37808 */ /* 0x000fe40005000000 */
[----:B------:R-:W-:Y:S02]  /*ade0*/  FMNMX.FTZ R2, R248, R2, !PT ;  /* 0x00000002f8027209 */ /* 0x000fe40007810000 */
[----:B------:R-:W-:Y:S02]  /*adf0*/  ISETP.NE.AND P2, PT, R65, RZ, PT ;  /* 0x000000ff4100720c */ /* 0x000fe40003f45270 */
[----:B------:R-:W-:Y:S02]  /*ae00*/  FMNMX.FTZ R2, R247, R2, !PT ;  /* 0x00000002f7027209 */ /* 0x000fe40007810000 */
[----:B------:R-:W-:Y:S02]  /*ae10*/  FMNMX.FTZ R23, R14, R23, !PT ;  /* 0x000000170e177209 */ /* 0x000fe40007810000 */
[----:B------:R-:W-:Y:S02]  /*ae20*/  FMNMX.FTZ R2, R206, R2, !PT ;  /* 0x00000002ce027209 */ /* 0x000fe40007810000 */
[----:B------:R-:W-:Y:S02]  /*ae30*/  FMNMX.FTZ R21, R244, R21, !PT ;  /* 0x00000015f4157209 */ /* 0x000fe40007810000 */
[----:B------:R-:W-:Y:S02]  /*ae40*/  FMNMX.FTZ R2, R203, R2, !PT ;  /* 0x00000002cb027209 */ /* 0x000fe40007810000 */
[----:B------:R-:W-:Y:S02]  /*ae50*/  ISETP.GT.AND P2, PT, R25, 0x48, !P2 ;  /* 0x000000481900780c */ /* 0x000fe40005744270 */
[----:B------:R-:W-:Y:S02]  /*ae60*/  FMNMX.FTZ R2, R200, R2, !PT ;  /* 0x00000002c8027209 */ /* 0x000fe40007810000 */
[----:B------:R-:W-:Y:S02]  /*ae70*/  FMNMX.FTZ R23, R15, R23, !PT ;  /* 0x000000170f177209 */ /* 0x000fe40007810000 */
[----:B------:R-:W-:Y:S02]  /*ae80*/  FMNMX.FTZ R2, R197, R2, !PT ;  /* 0x00000002c5027209 */ /* 0x000fe40007810000 */
[----:B------:R-:W-:Y:S02]  /*ae90*/  FMNMX.FTZ R21, R210, R21, !PT ;  /* 0x00000015d2157209 */ /* 0x000fe40007810000 */
[----:B------:R-:W-:Y:S02]  /*aea0*/  FMNMX.FTZ R2, R186, R2, !PT ;  /* 0x00000002ba027209 */ /* 0x000fe40007810000 */
[----:B--2---:R-:W-:Y:S02]  /*aeb0*/  FMNMX.FTZ R26, R92, R26, !PT ;  /* 0x0000001a5c1a7209 */ /* 0x004fe40007810000 */
[----:B------:R-:W-:Y:S02]  /*aec0*/  FMNMX.FTZ R2, R183, R2, !PT ;  /* 0x00000002b7027209 */ /* 0x000fe40007810000 */
[----:B------:R-:W-:Y:S02]  /*aed0*/  FMNMX.FTZ R26, R250, R26, !PT ;  /* 0x0000001afa1a7209 */ /* 0x000fe40007810000 */
[----:B------:R-:W-:Y:S01]  /*aee0*/  ISETP.LT.OR P2, PT, R24, 0x49, P2 ;  /* 0x000000491800780c */ /* 0x000fe20001741670 */
[----:B------:R-:W1:Y:S01]  /*aef0*/  SHFL.BFLY PT, R22, R2, 0x2, 0x1f ;  /* 0x0c401f0002167f89 */ /* 0x000e6200000e0000 */
        /* <DEDUP_REMOVED lines=12> */
[----:B-1----:R-:W-:Y:S02]  /*afc0*/  FMNMX.FTZ R22, R2, R22, !PT ;  /* 0x0000001602167209 */ /* 0x002fe40007810000 */
[----:B------:R-:W-:Y:S02]  /*afd0*/  FMNMX.FTZ R26, R189, R26, !PT ;  /* 0x0000001abd1a7209 */ /* 0x000fe40007810000 */
[----:B------:R-:W-:Y:S01]  /*afe0*/  ISETP.GT.AND P2, PT, R25, 0x49, !P2 ;  /* 0x000000491900780c */ /* 0x000fe20005744270 */
[----:B------:R-:W1:Y:S01]  /*aff0*/  SHFL.BFLY PT, R3, R22, 0x1, 0x1f ;  /* 0x0c201f0016037f89 */ /* 0x000e6200000e0000 */
[----:B------:R-:W-:Y:S02]  /*b000*/  FMNMX.FTZ R26, R180, R26, !PT ;  /* 0x0000001ab41a7209 */ /* 0x000fe40007810000 */
[----:B------:R-:W-:Y:S02]  /*b010*/  FMNMX.FTZ R23, R60, R23, !PT ;  /* 0x000000173c177209 */ /* 0x000fe40007810000 */
[----:B------:R-:W-:Y:S02]  /*b020*/  FMNMX.FTZ R26, R177, R26, !PT ;  /* 0x0000001ab11a7209 */ /* 0x000fe40007810000 */
[----:B------:R-:W-:Y:S02]  /*b030*/  FMNMX.FTZ R21, R185, R21, !PT ;  /* 0x00000015b9157209 */ /* 0x000fe40007810000 */
[----:B------:R-:W-:Y:S01]  /*b040*/  ISETP.LT.OR P2, PT, R24, 0x4a, P2 ;  /* 0x0000004a1800780c */ /* 0x000fe20001741670 */
[----:B------:R-:W2:Y:S01]  /*b050*/  SHFL.BFLY PT, R2, R26, 0x2, 0x1f ;  /* 0x0c401f001a027f89 */ /* 0x000ea200000e0000 */
[----:B------:R-:W-:Y:S02]  /*b060*/  FMNMX.FTZ R23, R88, R23, !PT ;  /* 0x0000001758177209 */ /* 0x000fe40007810000 */
[----:B------:R-:W-:Y:S02]  /*b070*/  FMNMX.FTZ R21, R181, R21, !PT ;  /* 0x00000015b5157209 */ /* 0x000fe40007810000 */
[----:B------:R-:W-:Y:S02]  /*b080*/  FSEL R205, R79, -INF , !P2 ;  /* 0xff8000004fcd7808 */ /* 0x000fe40005000000 */
[----:B------:R-:W-:Y:S02]  /*b090*/  FMNMX.FTZ R23, R62, R23, !PT ;  /* 0x000000173e177209 */ /* 0x000fe40007810000 */
[----:B------:R-:W-:Y:S02]  /*b0a0*/  FMNMX.FTZ R21, R179, R21, !PT ;  /* 0x00000015b3157209 */ /* 0x000fe40007810000 */
[----:B------:R-:W-:Y:S02]  /*b0b0*/  FMNMX.FTZ R23, R28, R23, !PT ;  /* 0x000000171c177209 */ /* 0x000fe40007810000 */
[----:B------:R-:W-:Y:S02]  /*b0c0*/  FMNMX.FTZ R21, R176, R21, !PT ;  /* 0x00000015b0157209 */ /* 0x000fe40007810000 */
[----:B-1----:R-:W-:Y:S02]  /*b0d0*/  FMNMX.FTZ R3, R22, R3, !PT ;  /* 0x0000000316037209 */ /* 0x002fe40007810000 */
[----:B------:R-:W-:Y:S02]  /*b0e0*/  FMNMX.FTZ R23, R80, R23, !PT ;  /* 0x0000001750177209 */ /* 0x000fe40007810000 */
[C---:B------:R-:W-:Y:S01]  /*b0f0*/  FSETP.NEU.FTZ.AND P2, PT, R3.reuse, -INF , PT ;  /* 0xff8000000300780b */ /* 0x040fe20003f5d000 */
[----:B------:R-:W-:Y:S01]  /*b100*/  FMUL.FTZ R199, R3, c[0x0][0x2d0] ;  /* 0x0000b40003c77a20 */ /* 0x000fe20000410000 */
[----:B------:R-:W-:Y:S01]  /*b110*/  FSEL R191, R90, -INF , !P1 ;  /* 0xff8000005abf7808 */ /* 0x000fe20004800000 */
[----:B------:R-:W-:Y:S01]  /*b120*/  IMAD.MOV.U32 R90, RZ, RZ, R187 ;  /* 0x000000ffff5a7224 */ /* 0x000fe200078e00bb */
[----:B------:R-:W-:Y:S02]  /*b130*/  FSEL R187, R91, -INF , !P6 ;  /* 0xff8000005bbb7808 */ /* 0x000fe40007000000 */
[----:B------:R-:W-:Y:S02]  /*b140*/  FSEL R199, R199, RZ, P2 ;  /* 0x000000ffc7c77208 */ /* 0x000fe40001000000 */
[----:B--2---:R-:W-:Y:S02]  /*b150*/  FMNMX.FTZ R2, R26, R2, !PT ;  /* 0x000000021a027209 */ /* 0x004fe40007810000 */
[----:B------:R-:W-:Y:S01]  /*b160*/  FSEL R184, R94, -INF , !P5 ;  /* 0xff8000005eb87808 */ /* 0x000fe20006800000 */
[--C-:B------:R-:W-:Y:S01]  /*b170*/  FFMA.FTZ R172, R4, c[0x0][0x2d0], -R199.reuse ;  /* 0x0000b40004ac7a23 */ /* 0x100fe200000108c7 */
[----:B------:R-:W-:Y:S01]  /*b180*/  FSEL R71, R3, RZ, P2 ;  /* 0x000000ff03477208 */ /* 0x000fe20001000000 */
[----:B------:R-:W1:Y:S01]  /*b190*/  SHFL.BFLY PT, R4, R21, 0x2, 0x1f ;  /* 0x0c401f0015047f89 */ /* 0x000e6200000e0000 */
[--C-:B------:R-:W-:Y:S01]  /*b1a0*/  FFMA.FTZ R97, R5, c[0x0][0x2d0], -R199.reuse ;  /* 0x0000b40005617a23 */ /* 0x100fe200000108c7 */
[----:B------:R-:W-:Y:S01]  /*b1b0*/  FMNMX.FTZ R5, R31, R23, !PT ;  /* 0x000000171f057209 */ /* 0x000fe20007810000 */
[----:B------:R-:W-:Y:S01]  /*b1c0*/  FFMA.FTZ R171, R20, c[0x0][0x2d0], -R199 ;  /* 0x0000b40014ab7a23 */ /* 0x000fe200000108c7 */
[----:B------:R-:W-:Y:S01]  /*b1d0*/  MUFU.EX2 R172, R172 ;  /* 0x000000ac00ac7308 */ /* 0x000fe20000000800 */
[----:B------:R-:W-:Y:S01]  /*b1e0*/  FADD.FTZ R71, -R71, R167 ;  /* 0x000000a747477221 */ /* 0x000fe20000010100 */
[----:B------:R-:W-:Y:S01]  /*b1f0*/  FMNMX.FTZ R5, R93, R5, !PT ;  /* 0x000000055d057209 */ /* 0x000fe20007810000 */
[--C-:B------:R-:W-:Y:S01]  /*b200*/  FFMA.FTZ R75, R168, c[0x0][0x2d0], -R199.reuse ;  /* 0x0000b400a84b7a23 */ /* 0x100fe200000108c7 */
[----:B------:R-:W2:Y:S01]  /*b210*/  SHFL.BFLY PT, R22, R2, 0x1, 0x1f ;  /* 0x0c201f0002167f89 */ /* 0x000ea200000e0000 */
[----:B------:R-:W-:Y:S01]  /*b220*/  FMUL.FTZ R71, R71, c[0x0][0x2d0] ;  /* 0x0000b40047477a20 */ /* 0x000fe20000410000 */
[----:B------:R-:W-:Y:S01]  /*b230*/  FMNMX.FTZ R5, R29, R5, !PT ;  /* 0x000000051d057209 */ /* 0x000fe20007810000 */
[--C-:B------:R-:W-:Y:S01]  /*b240*/  FFMA.FTZ R74, R169, c[0x0][0x2d0], -R199.reuse ;  /* 0x0000b400a94a7a23 */ /* 0x100fe200000108c7 */
[----:B------:R-:W-:Y:S01]  /*b250*/  MOV R95, R27 ;  /* 0x0000001b005f7202 */ /* 0x000fe20000000f00 */
[----:B------:R-:W-:Y:S01]  /*b260*/  IMAD.MOV.U32 R94, RZ, RZ, R28 ;  /* 0x000000ffff5e7224 */ /* 0x000fe200078e001c */
[----:B------:R-:W3:Y:S01]  /*b270*/  MUFU.EX2 R97, R97 ;  /* 0x0000006100617308 */ /* 0x000ee20000000800 */
[----:B------:R-:W-:Y:S01]  /*b280*/  FMNMX.FTZ R5, R27, R5, !PT ;  /* 0x000000051b057209 */ /* 0x000fe20007810000 */
[--C-:B------:R-:W-:Y:S01]  /*b290*/  FFMA.FTZ R178, R17, c[0x0][0x2d0], -R199.reuse ;  /* 0x0000b40011b27a23 */ /* 0x100fe200000108c7 */
[----:B------:R-:W-:Y:S01]  /*b2a0*/  MOV R91, R31 ;  /* 0x0000001f005b7202 */ /* 0x000fe20000000f00 */
[--C-:B------:R-:W-:Y:S01]  /*b2b0*/  FFMA.FTZ R252, R252, c[0x0][0x2d0], -R199.reuse ;  /* 0x0000b400fcfc7a23 */ /* 0x100fe200000108c7 */
[----:B------:R-:W-:Y:S01]  /*b2c0*/  FMNMX.FTZ R5, R30, R5, !PT ;  /* 0x000000051e057209 */ /* 0x000fe20007810000 */
[--C-:B------:R-:W-:Y:S02]  /*b2d0*/  FFMA.FTZ R251, R251, c[0x0][0x2d0], -R199.reuse ;  /* 0x0000b400fbfb7a23 */ /* 0x100fe400000108c7 */
[--C-:B------:R-:W-:Y:S01]  /*b2e0*/  FFMA.FTZ R248, R248, c[0x0][0x2d0], -R199.reuse ;  /* 0x0000b400f8f87a23 */ /* 0x100fe200000108c7 */
[----:B------:R-:W-:Y:S01]  /*b2f0*/  FMNMX.FTZ R5, R245, R5, !PT ;  /* 0x00000005f5057209 */ /* 0x000fe20007810000 */
[----:B------:R-:W-:Y:S01]  /*b300*/  MUFU.EX2 R74, R74 ;  /* 0x0000004a004a7308 */ /* 0x000fe20000000800 */
[----:B-1----:R-:W-:Y:S01]  /*b310*/  FMNMX.FTZ R21, R21, R4, !PT ;  /* 0x0000000415157209 */ /* 0x002fe20007810000 */
[--C-:B------:R-:W-:Y:S01]  /*b320*/  FFMA.FTZ R247, R247, c[0x0][0x2d0], -R199.reuse ;  /* 0x0000b400f7f77a23 */ /* 0x100fe200000108c7 */
[----:B------:R-:W-:Y:S01]  /*b330*/  FMNMX.FTZ R5, R211, R5, !PT ;  /* 0x00000005d3057209 */ /* 0x000fe20007810000 */
[--C-:B------:R-:W-:Y:S02]  /*b340*/  FFMA.FTZ R206, R206, c[0x0][0x2d0], -R199.reuse ;  /* 0x0000b400cece7a23 */ /* 0x100fe400000108c7 */
[----:B------:R-:W1:Y:S01]  /*b350*/  SHFL.BFLY PT, R4, R21, 0x1, 0x1f ;  /* 0x0c201f0015047f89 */ /* 0x000e6200000e0000 */
[----:B------:R-:W-:Y:S01]  /*b360*/  FMNMX.FTZ R5, R208, R5, !PT ;  /* 0x00000005d0057209 */ /* 0x000fe20007810000 */
[--C-:B------:R-:W-:Y:S01]  /*b370*/  FFMA.FTZ R203, R203, c[0x0][0x2d0], -R199.reuse ;  /* 0x0000b400cbcb7a23 */ /* 0x100fe200000108c7 */
[----:B--2---:R-:W-:Y:S01]  /*b380*/  FMNMX.FTZ R2, R2, R22, !PT ;  /* 0x0000001602027209 */ /* 0x004fe20007810000 */
[----:B------:R-:W2:Y:S01]  /*b390*/  MUFU.EX2 R75, R75 ;  /* 0x0000004b004b7308 */ /* 0x000ea20000000800 */
[----:B------:R-:W-:Y:S01]  /*b3a0*/  FMNMX.FTZ R5, R205, R5, !PT ;  /* 0x00000005cd057209 */ /* 0x000fe20007810000 */
[--C-:B------:R-:W-:Y:S01]  /*b3b0*/  FFMA.FTZ R200, R200, c[0x0][0x2d0], -R199.reuse ;  /* 0x0000b400c8c87a23 */ /* 0x100fe200000108c7 */
[C---:B------:R-:W-:Y:S01]  /*b3c0*/  FSETP.NEU.FTZ.AND P1, PT, R2.reuse, -INF , PT ;  /* 0xff8000000200780b */ /* 0x040fe20003f3d000 */
[C---:B------:R-:W-:Y:S01]  /*b3d0*/  FMUL.FTZ R198, R2.reuse, c[0x0][0x2d0] ;  /* 0x0000b40002c67a20 */ /* 0x040fe20000410000 */
[----:B------:R-:W-:Y:S01]  /*b3e0*/  FMNMX.FTZ R5, R191, R5, !PT ;  /* 0x00000005bf057209 */ /* 0x000fe20007810000 */
[--C-:B------:R-:W-:Y:S01]  /*b3f0*/  FFMA.FTZ R197, R197, c[0x0][0x2d0], -R199.reuse ;  /* 0x0000b400c5c57a23 */ /* 0x100fe200000108c7 */
[----:B------:R-:W-:Y:S01]  /*b400*/  FSEL R70, R2, RZ, P1 ;  /* 0x000000ff02467208 */ /* 0x000fe20000800000 */
[----:B------:R-:W-:Y:S01]  /*b410*/  FFMA.FTZ R186, R186, c[0x0][0x2d0], -R199 ;  /* 0x0000b400baba7a23 */ /* 0x000fe200000108c7 */
[----:B------:R-:W-:Y:S01]  /*b420*/  FMNMX.FTZ R5, R187, R5, !PT ;  /* 0x00000005bb057209 */ /* 0x000fe20007810000 */
[----:B------:R-:W4:Y:S01]  /*b430*/  MUFU.EX2 R71, R71 ;  /* 0x0000004700477308 */ /* 0x000f220000000800 */
[----:B------:R-:W-:Y:S01]  /*b440*/  FSEL R198, R198, RZ, P1 ;  /* 0x000000ffc6c67208 */ /* 0x000fe20000800000 */
[----:B------:R-:W-:Y:S01]  /*b450*/  FADD.FTZ R70, -R70, R166 ;  /* 0x000000a646467221 */ /* 0x000fe20000010100 */
[----:B------:R-:W-:Y:S02]  /*b460*/  FMNMX.FTZ R5, R184, R5, !PT ;  /* 0x00000005b8057209 */ /* 0x000fe40007810000 */
[----:B---3--:R-:W-:Y:S01]  /*b470*/  F2FP.BF16.PACK_AB R76, R97, R172 ;  /* 0x000000ac614c723e */ /* 0x008fe200000010ff */
[--C-:B------:R-:W-:Y:S01]  /*b480*/  FFMA.FTZ R96, R0, c[0x0][0x2d0], -R198.reuse ;  /* 0x0000b40000607a23 */ /* 0x100fe200000108c6 */
[----:B------:R-:W-:Y:S01]  /*b490*/  FMNMX.FTZ R5, R73, R5, !PT ;  /* 0x0000000549057209 */ /* 0x000fe20007810000 */
[--C-:B------:R-:W-:Y:S02]  /*b4a0*/  FFMA.FTZ R168, R19, c[0x0][0x2d0], -R198.reuse ;  /* 0x0000b40013a87a23 */ /* 0x100fe400000108c6 */
[----:B------:R-:W-:Y:S01]  /*b4b0*/  MUFU.EX2 R171, R171 ;  /* 0x000000ab00ab7308 */ /* 0x000fe20000000800 */
[----:B-1----:R-:W-:Y:S01]  /*b4c0*/  FMNMX.FTZ R0, R21, R4, !PT ;  /* 0x0000000415007209 */ /* 0x002fe20007810000 */
[--C-:B------:R-:W-:Y:S01]  /*b4d0*/  FFMA.FTZ R174, R6, c[0x0][0x2d0], -R198.reuse ;  /* 0x0000b40006ae7a23 */ /* 0x100fe200000108c6 */
[----:B------:R-:W1:Y:S01]  /*b4e0*/  SHFL.BFLY PT, R4, R5, 0x2, 0x1f ;  /* 0x0c401f0005047f89 */ /* 0x000e6200000e0000 */
[--C-:B------:R-:W-:Y:S01]  /*b4f0*/  FFMA.FTZ R169, R7, c[0x0][0x2d0], -R198.reuse ;  /* 0x0000b40007a97a23 */ /* 0x100fe200000108c6 */
[C---:B------:R-:W-:Y:S01]  /*b500*/  FSETP.NEU.FTZ.AND P0, PT, R0.reuse, -INF , PT ;  /* 0xff8000000000780b */ /* 0x040fe20003f1d000 */
[----:B------:R-:W-:Y:S01]  /*b510*/  FMUL.FTZ R195, R0, c[0x0][0x2d0] ;  /* 0x0000b40000c37a20 */ /* 0x000fe20000410000 */
[----:B--2---:R-:W-:Y:S01]  /*b520*/  F2FP.BF16.PACK_AB R78, R75, R74 ;  /* 0x0000004a4b4e723e */ /* 0x004fe200000010ff */
[----:B------:R-:W-:Y:S02]  /*b530*/  FMUL.FTZ R70, R70, c[0x0][0x2d0] ;  /* 0x0000b40046467a20 */ /* 0x000fe40000410000 */
[----:B------:R-:W-:Y:S01]  /*b540*/  MUFU.EX2 R174, R174 ;  /* 0x000000ae00ae7308 */ /* 0x000fe20000000800 */
[----:B------:R-:W-:Y:S01]  /*b550*/  FSEL R195, R195, RZ, P0 ;  /* 0x000000ffc3c37208 */ /* 0x000fe20000000000 */
[----:B------:R-:W-:Y:S01]  /*b560*/  LDSM.16.MT88.4 R20, [R225+0x100] ;  /* 0x00010000e114783b */ /* 0x000fe20000004200 */
[--C-:B------:R-:W-:Y:S02]  /*b570*/  FFMA.FTZ R182, R16, c[0x0][0x2d0], -R198.reuse ;  /* 0x0000b40010b67a23 */ /* 0x100fe400000108c6 */
[C---:B----4-:R-:W-:Y:S02]  /*b580*/  FMUL.FTZ R16, R71.reuse, R148 ;  /* 0x0000009447107220 */ /* 0x050fe40000410000 */
[--C-:B------:R-:W-:Y:S02]  /*b590*/  FFMA.FTZ R173, R8, c[0x0][0x2d0], -R195.reuse ;  /* 0x0000b40008ad7a23 */ /* 0x100fe400000108c3 */
[--C-:B------:R-:W-:Y:S01]  /*b5a0*/  FFMA.FTZ R98, R12, c[0x0][0x2d0], -R195.reuse ;  /* 0x0000b4000c627a23 */ /* 0x100fe200000108c3 */
[----:B------:R-:W2:Y:S01]  /*b5b0*/  MUFU.EX2 R169, R169 ;  /* 0x000000a900a97308 */ /* 0x000ea20000000800 */
[----:B------:R-:W-:Y:S01]  /*b5c0*/  FMUL.FTZ R17, R71, R149 ;  /* 0x0000009547117220 */ /* 0x000fe20000410000 */
[----:B------:R-:W-:Y:S01]  /*b5d0*/  MOV R149, R63 ;  /* 0x0000003f00957202 */ /* 0x000fe20000000f00 */
[--C-:B------:R-:W-:Y:S02]  /*b5e0*/  FFMA.FTZ R196, R35, c[0x0][0x2d0], -R198.reuse ;  /* 0x0000b40023c47a23 */ /* 0x100fe400000108c6 */
[--C-:B------:R-:W-:Y:S01]  /*b5f0*/  FFMA.FTZ R51, R51, c[0x0][0x2d0], -R195.reuse ;  /* 0x0000b40033337a23 */ /* 0x100fe200000108c3 */
[----:B-1----:R-:W-:Y:S01]  /*b600*/  FMNMX.FTZ R4, R5, R4, !PT ;  /* 0x0000000405047209 */ /* 0x002fe20007810000 */
[--C-:B------:R-:W-:Y:S01]  /*b610*/  FFMA.FTZ R49, R49, c[0x0][0x2d0], -R195.reuse ;  /* 0x0000b40031317a23 */ /* 0x100fe200000108c3 */
[----:B------:R-:W-:Y:S02]  /*b620*/  FSEL R5, R0, RZ, P0 ;  /* 0x000000ff00057208 */ /* 0x000fe40000000000 */
[----:B------:R-:W-:Y:S01]  /*b630*/  MUFU.EX2 R96, R96 ;  /* 0x0000006000607308 */ /* 0x000fe20000000800 */
[--C-:B------:R-:W-:Y:S01]  /*b640*/  FFMA.FTZ R99, R9, c[0x0][0x2d0], -R195.reuse ;  /* 0x0000b40009637a23 */ /* 0x100fe200000108c3 */
[----:B------:R-:W1:Y:S01]  /*b650*/  SHFL.BFLY PT, R72, R4, 0x1, 0x1f ;  /* 0x0c201f0004487f89 */ /* 0x000e6200000e0000 */
[----:B------:R-:W-:Y:S02]  /*b660*/  FFMA.FTZ R170, R13, c[0x0][0x2d0], -R195 ;  /* 0x0000b4000daa7a23 */ /* 0x000fe400000108c3 */
[----:B------:R-:W-:Y:S02]  /*b670*/  FADD.FTZ R5, -R5, R165 ;  /* 0x000000a505057221 */ /* 0x000fe40000010100 */
[--C-:B------:R-:W-:Y:S02]  /*b680*/  FFMA.FTZ R250, R250, c[0x0][0x2d0], -R198.reuse ;  /* 0x0000b400fafa7a23 */ /* 0x100fe400000108c6 */
[----:B------:R-:W-:Y:S01]  /*b690*/  FMUL.FTZ R5, R5, c[0x0][0x2d0] ;  /* 0x0000b40005057a20 */ /* 0x000fe20000410000 */
[----:B------:R-:W3:Y:S01]  /*b6a0*/  MUFU.EX2 R168, R168 ;  /* 0x000000a800a87308 */ /* 0x000ee20000000800 */
[--C-:B------:R-:W-:Y:S02]  /*b6b0*/  FFMA.FTZ R249, R249, c[0x0][0x2d0], -R198.reuse ;  /* 0x0000b400f9f97a23 */ /* 0x100fe400000108c6 */
[--C-:B------:R-:W-:Y:S01]  /*b6c0*/  FFMA.FTZ R246, R246, c[0x0][0x2d0], -R198.reuse ;  /* 0x0000b400f6f67a23 */ /* 0x100fe200000108c6 */
[----:B--2---:R-:W-:Y:S01]  /*b6d0*/  F2FP.BF16.PACK_AB R77, R169, R174 ;  /* 0x000000aea94d723e */ /* 0x004fe200000010ff */
[--C-:B------:R-:W-:Y:S02]  /*b6e0*/  FFMA.FTZ R209, R209, c[0x0][0x2d0], -R198.reuse ;  /* 0x0000b400d1d17a23 */ /* 0x100fe400000108c6 */
[--C-:B------:R-:W-:Y:S02]  /*b6f0*/  FFMA.FTZ R202, R202, c[0x0][0x2d0], -R198.reuse ;  /* 0x0000b400caca7a23 */ /* 0x100fe400000108c6 */
[--C-:B------:R-:W-:Y:S01]  /*b700*/  FFMA.FTZ R201, R201, c[0x0][0x2d0], -R198.reuse ;  /* 0x0000b400c9c97a23 */ /* 0x100fe200000108c6 */
[----:B------:R-:W2:Y:S01]  /*b710*/  MUFU.EX2 R70, R70 ;  /* 0x0000004600467308 */ /* 0x000ea20000000800 */
[--C-:B------:R-:W-:Y:S02]  /*b720*/  FFMA.FTZ R244, R244, c[0x0][0x2d0], -R195.reuse ;  /* 0x0000b400f4f47a23 */ /* 0x100fe400000108c3 */
[--C-:B------:R-:W-:Y:S02]  /*b730*/  FFMA.FTZ R210, R210, c[0x0][0x2d0], -R195.reuse ;  /* 0x0000b400d2d27a23 */ /* 0x100fe400000108c3 */
[--C-:B------:R-:W-:Y:S01]  /*b740*/  FFMA.FTZ R207, R207, c[0x0][0x2d0], -R195.reuse ;  /* 0x0000b400cfcf7a23 */ /* 0x100fe200000108c3 */
[----:B-1----:R-:W-:Y:S01]  /*b750*/  FMNMX.FTZ R72, R4, R72, !PT ;  /* 0x0000004804487209 */ /* 0x002fe20007810000 */
[----:B------:R-:W-:Y:S02]  /*b760*/  FFMA.FTZ R204, R204, c[0x0][0x2d0], -R195 ;  /* 0x0000b400cccc7a23 */ /* 0x000fe400000108c3 */
[--C-:B------:R-:W-:Y:S01]  /*b770*/  FFMA.FTZ R194, R194, c[0x0][0x2d0], -R198.reuse ;  /* 0x0000b400c2c27a23 */ /* 0x100fe200000108c6 */
[----:B------:R-:W1:Y:S01]  /*b780*/  MUFU.EX2 R69, R5 ;  /* 0x0000000500457308 */ /* 0x000e620000000800 */
[C---:B------:R-:W-:Y:S01]  /*b790*/  FSETP.NEU.FTZ.AND P0, PT, R72.reuse, -INF , PT ;  /* 0xff8000004800780b */ /* 0x040fe20003f1d000 */
[----:B------:R-:W-:Y:S01]  /*b7a0*/  FMUL.FTZ R192, R72, c[0x0][0x2d0] ;  /* 0x0000b40048c07a20 */ /* 0x000fe20000410000 */
[----:B---3--:R-:W-:Y:S01]  /*b7b0*/  F2FP.BF16.PACK_AB R79, R168, R96 ;  /* 0x00000060a84f723e */ /* 0x008fe200000010ff */
[--C-:B------:R-:W-:Y:S01]  /*b7c0*/  FFMA.FTZ R189, R189, c[0x0][0x2d0], -R198.reuse ;  /* 0x0000b400bdbd7a23 */ /* 0x100fe200000108c6 */
[----:B------:R-:W-:Y:S01]  /*b7d0*/  FSEL R4, R72, RZ, P0 ;  /* 0x000000ff48047208 */ /* 0x000fe20000000000 */
[----:B------:R-:W-:Y:S01]  /*b7e0*/  FFMA.FTZ R180, R180, c[0x0][0x2d0], -R198 ;  /* 0x0000b400b4b47a23 */ /* 0x000fe200000108c6 */
[----:B------:R-:W-:Y:S01]  /*b7f0*/  FSEL R192, R192, RZ, P0 ;  /* 0x000000ffc0c07208 */ /* 0x000fe20000000000 */
[----:B------:R-:W-:Y:S02]  /*b800*/  FFMA.FTZ R172, R71, R242, R172 ;  /* 0x000000f247ac7223 */ /* 0x000fe400000100ac */
[----:B------:R-:W-:Y:S01]  /*b810*/  MUFU.EX2 R173, R173 ;  /* 0x000000ad00ad7308 */ /* 0x000fe20000000800 */
[----:B------:R-:W-:Y:S01]  /*b820*/  FADD.FTZ R4, -R4, R164 ;  /* 0x000000a404047221 */ /* 0x000fe20000010100 */
[C---:B------:R-:W-:Y:S01]  /*b830*/  ISETP.GT.AND P0, PT, R243.reuse, UR6, PT ;  /* 0x00000006f3007c0c */ /* 0x040fe2000bf04270 */
[--C-:B------:R-:W-:Y:S01]  /*b840*/  FFMA.FTZ R175, R10, c[0x0][0x2d0], -R192.reuse ;  /* 0x0000b4000aaf7a23 */ /* 0x100fe200000108c0 */
[----:B------:R-:W-:Y:S01]  /*b850*/  IADD3 R243, R243, -0x1, RZ ;  /* 0xfffffffff3f37810 */ /* 0x000fe20007ffe0ff */
[----:B------:R-:W-:Y:S02]  /*b860*/  FMUL.FTZ R4, R4, c[0x0][0x2d0] ;  /* 0x0000b40004047a20 */ /* 0x000fe40000410000 */
[C---:B--2---:R-:W-:Y:S01]  /*b870*/  FMUL.FTZ R19, R70.reuse, R151 ;  /* 0x0000009746137220 */ /* 0x044fe20000410000 */
[----:B------:R-:W-:Y:S01]  /*b880*/  MOV R151, R87 ;  /* 0x0000005700977202 */ /* 0x000fe20000000f00 */
[----:B------:R-:W-:Y:S01]  /*b890*/  FMUL.FTZ R35, R70, R103 ;  /* 0x0000006746237220 */ /* 0x000fe20000410000 */
[----:B------:R-:W2:Y:S01]  /*b8a0*/  MUFU.EX2 R68, R4 ;  /* 0x0000000400447308 */ /* 0x000ea20000000800 */
[--C-:B------:R-:W-:Y:S02]  /*b8b0*/  FFMA.FTZ R167, R11, c[0x0][0x2d0], -R192.reuse ;  /* 0x0000b4000ba77a23 */ /* 0x100fe400000108c0 */
[--C-:B------:R-:W-:Y:S02]  /*b8c0*/  FFMA.FTZ R166, R14, c[0x0][0x2d0], -R192.reuse ;  /* 0x0000b4000ea67a23 */ /* 0x100fe400000108c0 */
[----:B------:R-:W-:Y:S02]  /*b8d0*/  FFMA.FTZ R165, R15, c[0x0][0x2d0], -R192 ;  /* 0x0000b4000fa57a23 */ /* 0x000fe400000108c0 */
[C---:B-1----:R-:W-:Y:S02]  /*b8e0*/  FMUL.FTZ R8, R69.reuse, R156 ;  /* 0x0000009c45087220 */ /* 0x042fe40000410000 */
[----:B------:R-:W-:Y:S01]  /*b8f0*/  IMAD.MOV.U32 R156, RZ, RZ, R80 ;  /* 0x000000ffff9c7224 */ /* 0x000fe200078e0050 */
[----:B------:R-:W1:Y:S01]  /*b900*/  MUFU.EX2 R99, R99 ;  /* 0x0000006300637308 */ /* 0x000e620000000800 */
[----:B------:R-:W3:Y:S01]  /*b910*/  LDSM.16.MT88.4 R80, [R218+0x100] ;  /* 0x00010000da50783b */ /* 0x000ee20000004200 */
[----:B------:R-:W-:Y:S02]  /*b920*/  FMUL.FTZ R12, R69, R152 ;  /* 0x00000098450c7220 */ /* 0x000fe40000410000 */
[----:B------:R-:W-:Y:S02]  /*b930*/  IMAD.MOV.U32 R148, RZ, RZ, R156 ;  /* 0x000000ffff947224 */ /* 0x000fe400078e009c */
[----:B------:R-:W-:Y:S02]  /*b940*/  IMAD.MOV.U32 R152, RZ, RZ, R90 ;  /* 0x000000ffff987224 */ /* 0x000fe400078e005a */
[----:B------:R-:W-:Y:S02]  /*b950*/  FMUL.FTZ R5, R71, R161 ;  /* 0x000000a147057220 */ /* 0x000fe40000410000 */
[----:B------:R-:W-:Y:S01]  /*b960*/  MUFU.EX2 R98, R98 ;  /* 0x0000006200627308 */ /* 0x000fe20000000800 */
[----:B------:R-:W-:Y:S02]  /*b970*/  IMAD.MOV.U32 R161, RZ, RZ, R29 ;  /* 0x000000ffffa17224 */ /* 0x000fe400078e001d */
[----:B------:R-:W-:Y:S01]  /*b980*/  FMUL.FTZ R6, R70, R162 ;  /* 0x000000a246067220 */ /* 0x000fe20000410000 */
[----:B------:R-:W-:Y:S01]  /*b990*/  MOV R162, R40 ;  /* 0x0000002800a27202 */ /* 0x000fe20000000f00 */
[C---:B--2---:R-:W-:Y:S01]  /*b9a0*/  FMUL.FTZ R15, R68.reuse, R155 ;  /* 0x0000009b440f7220 */ /* 0x044fe20000410000 */
[----:B------:R-:W-:Y:S01]  /*b9b0*/  MOV R155, R91 ;  /* 0x0000005b009b7202 */ /* 0x000fe20000000f00 */
[----:B------:R-:W-:Y:S02]  /*b9c0*/  FMUL.FTZ R42, R68, R110 ;  /* 0x0000006e442a7220 */ /* 0x000fe40000410000 */
[----:B------:R-:W-:Y:S01]  /*b9d0*/  FFMA.FTZ R110, R88, c[0x0][0x2d0], -R192 ;  /* 0x0000b400586e7a23 */ /* 0x000fe200000108c0 */
[----:B------:R-:W2:Y:S01]  /*b9e0*/  MUFU.EX2 R170, R170 ;  /* 0x000000aa00aa7308 */ /* 0x000ea20000000800 */
[----:B------:R-:W-:Y:S02]  /*b9f0*/  FMUL.FTZ R43, R68, R111 ;  /* 0x0000006f442b7220 */ /* 0x000fe40000410000 */
[--C-:B------:R-:W-:Y:S01]  /*ba00*/  FFMA.FTZ R111, R89, c[0x0][0x2d0], -R199.reuse ;  /* 0x0000b400596f7a23 */ /* 0x100fe200000108c7 */
[----:B-1----:R-:W-:Y:S01]  /*ba10*/  F2FP.BF16.PACK_AB R64, R99, R173 ;  /* 0x000000ad6340723e */ /* 0x002fe200000010ff */
[----:B------:R-:W-:Y:S01]  /*ba20*/  LDSM.16.MT88.4 R88, [R220+0x900] ;  /* 0x00090000dc58783b */ /* 0x000fe20000004200 */
[----:B------:R-:W-:Y:S02]  /*ba30*/  FMUL.FTZ R4, R71, R160 ;  /* 0x000000a047047220 */ /* 0x000fe40000410000 */
[----:B------:R-:W-:Y:S02]  /*ba40*/  IMAD.MOV.U32 R160, RZ, RZ, R30 ;  /* 0x000000ffffa07224 */ /* 0x000fe400078e001e */
[----:B------:R-:W-:Y:S01]  /*ba50*/  MUFU.EX2 R175, R175 ;  /* 0x000000af00af7308 */ /* 0x000fe20000000800 */
[----:B------:R-:W-:Y:S01]  /*ba60*/  FMUL.FTZ R7, R70, R163 ;  /* 0x000000a346077220 */ /* 0x000fe20000410000 */
[----:B------:R-:W-:Y:S01]  /*ba70*/  MOV R163, R193 ;  /* 0x000000c100a37202 */ /* 0x000fe20000000f00 */
[C---:B------:R-:W-:Y:S01]  /*ba80*/  FMUL.FTZ R9, R69.reuse, R157 ;  /* 0x0000009d45097220 */ /* 0x040fe20000410000 */
[----:B------:R-:W-:Y:S01]  /*ba90*/  MOV R157, R41 ;  /* 0x00000029009d7202 */ /* 0x000fe20000000f00 */
[C---:B------:R-:W-:Y:S02]  /*baa0*/  FMUL.FTZ R10, R68.reuse, R158 ;  /* 0x0000009e440a7220 */ /* 0x040fe40000410000 */
[----:B------:R-:W-:Y:S01]  /*bab0*/  IMAD.MOV.U32 R158, RZ, RZ, R190 ;  /* 0x000000ffff9e7224 */ /* 0x000fe200078e00be */
[-C--:B------:R-:W-:Y:S01]  /*bac0*/  HMMA.16816.F32.BF16 R4, R76, R20.reuse, R4 ;  /* 0x000000144c04723c */ /* 0x080fe20000041804 */
[C---:B------:R-:W-:Y:S01]  /*bad0*/  FMUL.FTZ R11, R68.reuse, R159 ;  /* 0x0000009f440b7220 */ /* 0x040fe20000410000 */
[----:B------:R-:W1:Y:S01]  /*bae0*/  MUFU.EX2 R167, R167 ;  /* 0x000000a700a77308 */ /* 0x000e620000000800 */
[C---:B------:R-:W-:Y:S01]  /*baf0*/  FMUL.FTZ R13, R69.reuse, R153 ;  /* 0x00000099450d7220 */ /* 0x040fe20000410000 */
[----:B------:R-:W-:Y:S01]  /*bb00*/  MOV R153, R47 ;  /* 0x0000002f00997202 */ /* 0x000fe20000000f00 */
[----:B------:R-:W-:Y:S01]  /*bb10*/  FMUL.FTZ R47, R68, R135 ;  /* 0x00000087442f7220 */ /* 0x000fe20000410000 */
[----:B--2---:R-:W-:Y:S01]  /*bb20*/  F2FP.BF16.PACK_AB R66, R170, R98 ;  /* 0x00000062aa42723e */ /* 0x004fe200000010ff */
[----:B------:R-:W-:Y:S01]  /*bb30*/  FMUL.FTZ R14, R68, R154 ;  /* 0x0000009a440e7220 */ /* 0x000fe20000410000 */
[----:B------:R-:W-:Y:S01]  /*bb40*/  MOV R154, R45 ;  /* 0x0000002d009a7202 */ /* 0x000fe20000000f00 */
[----:B------:R-:W-:Y:S03]  /*bb50*/  FFMA.FTZ R164, R18, c[0x0][0x2d0], -R198 ;  /* 0x0000b40012a47a23 */ /* 0x000fe600000108c6 */
[----:B------:R-:W-:Y:S01]  /*bb60*/  MUFU.EX2 R166, R166 ;  /* 0x000000a600a67308 */ /* 0x000fe20000000800 */
[----:B------:R-:W-:Y:S01]  /*bb70*/  FMUL.FTZ R18, R70, R150 ;  /* 0x0000009646127220 */ /* 0x000fe20000410000 */
[----:B------:R-:W-:Y:S01]  /*bb80*/  MOV R159, R188 ;  /* 0x000000bc009f7202 */ /* 0x000fe20000000f00 */
[----:B------:R-:W-:Y:S02]  /*bb90*/  IMAD.MOV.U32 R150, RZ, RZ, R62 ;  /* 0x000000ffff967224 */ /* 0x000fe400078e003e */
[C---:B------:R-:W-:Y:S02]  /*bba0*/  FMUL.FTZ R24, R69.reuse, R140 ;  /* 0x0000008c45187220 */ /* 0x040fe40000410000 */
[----:B------:R-:W-:Y:S02]  /*bbb0*/  FFMA.FTZ R135, R150, c[0x0][0x2d0], -R192 ;  /* 0x0000b40096877a23 */ /* 0x000fe400000108c0 */
[----:B------:R-:W-:Y:S01]  /*bbc0*/  IMAD.MOV.U32 R140, RZ, RZ, R158 ;  /* 0x000000ffff8c7224 */ /* 0x000fe200078e009e */
[----:B------:R-:W2:Y:S01]  /*bbd0*/  MUFU.EX2 R165, R165 ;  /* 0x000000a500a57308 */ /* 0x000ea20000000800 */
[----:B------:R-:W-:Y:S01]  /*bbe0*/  FMUL.FTZ R25, R69, R141 ;  /* 0x0000008d45197220 */ /* 0x000fe20000410000 */
[----:B------:R-:W-:Y:S01]  /*bbf0*/  MOV R141, R44 ;  /* 0x0000002c008d7202 */ /* 0x000fe20000000f00 */
[C---:B------:R-:W-:Y:S01]  /*bc00*/  FMUL.FTZ R26, R68.reuse, R142 ;  /* 0x0000008e441a7220 */ /* 0x040fe20000410000 */
[----:B-1----:R-:W-:Y:S01]  /*bc10*/  F2FP.BF16.PACK_AB R65, R167, R175 ;  /* 0x000000afa741723e */ /* 0x002fe200000010ff */
[C---:B------:R-:W-:Y:S02]  /*bc20*/  FMUL.FTZ R27, R68.reuse, R143 ;  /* 0x0000008f441b7220 */ /* 0x040fe40000410000 */
[C---:B------:R-:W-:Y:S02]  /*bc30*/  FMUL.FTZ R28, R69.reuse, R136 ;  /* 0x00000088451c7220 */ /* 0x040fe40000410000 */
[----:B------:R-:W-:Y:S01]  /*bc40*/  FMUL.FTZ R29, R69, R137 ;  /* 0x00000089451d7220 */ /* 0x000fe20000410000 */
[----:B------:R1:W-:Y:S01]  /*bc50*/  MUFU.EX2 R136, R51 ;  /* 0x0000003300887308 */ /* 0x0003e20000000800 */
[C---:B------:R-:W-:Y:S02]  /*bc60*/  FMUL.FTZ R30, R68.reuse, R138 ;  /* 0x0000008a441e7220 */ /* 0x040fe40000410000 */
[----:B------:R-:W-:Y:S02]  /*bc70*/  FMUL.FTZ R31, R68, R139 ;  /* 0x0000008b441f7220 */ /* 0x000fe40000410000 */
[--C-:B------:R-:W-:Y:S02]  /*bc80*/  FFMA.FTZ R188, R32, c[0x0][0x2d0], -R199.reuse ;  /* 0x0000b40020bc7a23 */ /* 0x100fe400000108c7 */
[----:B------:R-:W-:Y:S02]  /*bc90*/  FMUL.FTZ R32, R71, R100 ;  /* 0x0000006447207220 */ /* 0x000fe40000410000 */
[----:B------:R-:W-:Y:S01]  /*bca0*/  FFMA.FTZ R190, R33, c[0x0][0x2d0], -R199 ;  /* 0x0000b40021be7a23 */ /* 0x000fe200000108c7 */
[----:B------:R-:W-:Y:S01]  /*bcb0*/  MUFU.EX2 R178, R178 ;  /* 0x000000b200b27308 */ /* 0x000fe20000000800 */
[----:B------:R-:W-:Y:S02]  /*bcc0*/  FMUL.FTZ R33, R71, R101 ;  /* 0x0000006547217220 */ /* 0x000fe40000410000 */
[----:B------:R-:W-:Y:S01]  /*bcd0*/  FFMA.FTZ R193, R34, c[0x0][0x2d0], -R198 ;  /* 0x0000b40022c17a23 */ /* 0x000fe200000108c6 */
[----:B--2---:R-:W-:Y:S01]  /*bce0*/  F2FP.BF16.PACK_AB R67, R165, R166 ;  /* 0x000000a6a543723e */ /* 0x004fe200000010ff */
[C---:B------:R-:W-:Y:S02]  /*bcf0*/  FMUL.FTZ R34, R70.reuse, R102 ;  /* 0x0000006646227220 */ /* 0x040fe40000410000 */
[C---:B------:R-:W-:Y:S02]  /*bd00*/  FMUL.FTZ R40, R69.reuse, R108 ;  /* 0x0000006c45287220 */ /* 0x040fe40000410000 */
[C---:B------:R-:W-:Y:S01]  /*bd10*/  FMUL.FTZ R41, R69.reuse, R109 ;  /* 0x0000006d45297220 */ /* 0x040fe20000410000 */
[----:B------:R-:W-:Y:S01]  /*bd20*/  MUFU.EX2 R164, R164 ;  /* 0x000000a400a47308 */ /* 0x000fe20000000800 */
[C---:B------:R-:W-:Y:S01]  /*bd30*/  HMMA.16816.F32.BF16 R8, R64.reuse, R20, R8 ;  /* 0x000000144008723c */ /* 0x040fe20000041808 */
[C---:B------:R-:W-:Y:S02]  /*bd40*/  FMUL.FTZ R44, R69.reuse, R132 ;  /* 0x00000084452c7220 */ /* 0x040fe40000410000 */
[----:B------:R-:W-:Y:S02]  /*bd50*/  FMUL.FTZ R45, R69, R133 ;  /* 0x00000085452d7220 */ /* 0x000fe40000410000 */
[----:B-1----:R-:W-:Y:S02]  /*bd60*/  FMUL.FTZ R51, R70, R115 ;  /* 0x0000007346337220 */ /* 0x002fe40000410000 */
[C---:B------:R-:W-:Y:S01]  /*bd70*/  FMUL.FTZ R20, R71.reuse, R144 ;  /* 0x0000009047147220 */ /* 0x040fe20000410000 */
[-C--:B------:R-:W-:Y:S01]  /*bd80*/  HMMA.16816.F32.BF16 R12, R64, R22.reuse, R12 ;  /* 0x00000016400c723c */ /* 0x080fe2000004180c */
[----:B------:R-:W-:Y:S03]  /*bd90*/  MUFU.EX2 R182, R182 ;  /* 0x000000b600b67308 */ /* 0x000fe60000000800 */
[----:B------:R-:W-:Y:S01]  /*bda0*/  FMUL.FTZ R21, R71, R145 ;  /* 0x0000009147157220 */ /* 0x000fe20000410000 */
[----:B------:R-:W-:Y:S01]  /*bdb0*/  MOV R144, R85 ;  /* 0x0000005500907202 */ /* 0x000fe20000000f00 */
[----:B------:R-:W-:Y:S02]  /*bdc0*/  FFMA.FTZ R137, R50, c[0x0][0x2d0], -R195 ;  /* 0x0000b40032897a23 */ /* 0x000fe400000108c3 */
[C---:B------:R-:W-:Y:S01]  /*bdd0*/  HMMA.16816.F32.BF16 R16, R76.reuse, R22, R16 ;  /* 0x000000164c10723c */ /* 0x040fe20000041810 */
[----:B------:R-:W-:Y:S02]  /*bde0*/  FMUL.FTZ R50, R70, R114 ;  /* 0x0000007246327220 */ /* 0x000fe40000410000 */
[----:B------:R-:W-:Y:S01]  /*bdf0*/  MUFU.EX2 R188, R188 ;  /* 0x000000bc00bc7308 */ /* 0x000fe20000000800 */
[----:B------:R-:W-:Y:S02]  /*be00*/  IMAD.MOV.U32 R156, RZ, RZ, R58 ;  /* 0x000000ffff9c7224 */ /* 0x000fe400078e003a */
[----:B------:R-:W-:Y:S02]  /*be10*/  FFMA.FTZ R108, R56, c[0x0][0x2d0], -R192 ;  /* 0x0000b400386c7a23 */ /* 0x000fe400000108c0 */
[C---:B------:R-:W-:Y:S01]  /*be20*/  FMUL.FTZ R22, R70.reuse, R146 ;  /* 0x0000009246167220 */ /* 0x040fe20000410000 */
[----:B------:R-:W-:Y:S03]  /*be30*/  MOV R146, R157 ;  /* 0x0000009d00927202 */ /* 0x000fe60000000f00 */
[----:B------:R-:W-:Y:S01]  /*be40*/  FMUL.FTZ R23, R70, R147 ;  /* 0x0000009346177220 */ /* 0x000fe20000410000 */
[----:B------:R-:W-:Y:S01]  /*be50*/  MUFU.EX2 R190, R190 ;  /* 0x000000be00be7308 */ /* 0x000fe20000000800 */
[----:B------:R-:W-:Y:S01]  /*be60*/  IMAD.MOV.U32 R158, RZ, RZ, R86 ;  /* 0x000000ffff9e7224 */ /* 0x000fe200078e0056 */
[----:B------:R-:W-:Y:S01]  /*be70*/  MOV R157, R59 ;  /* 0x0000003b009d7202 */ /* 0x000fe20000000f00 */
[----:B------:R-:W-:Y:S02]  /*be80*/  IMAD.MOV.U32 R145, RZ, RZ, R84 ;  /* 0x000000ffff917224 */ /* 0x000fe400078e0054 */
[----:B------:R-:W1:Y:S01]  /*be90*/  LDSM.16.MT88.4 R84, [R225+0x900] ;  /* 0x00090000e154783b */ /* 0x000e620000004200 */
[-C--:B------:R-:W-:Y:S01]  /*bea0*/  HMMA.16816.F32.BF16 R20, R76, R36.reuse, R20 ;  /* 0x000000244c14723c */ /* 0x080fe20000041814 */
[C---:B------:R-:W-:Y:S02]  /*beb0*/  FMUL.FTZ R56, R69.reuse, R120 ;  /* 0x0000007845387220 */ /* 0x040fe40000410000 */
[C---:B------:R-:W-:Y:S01]  /*bec0*/  FMUL.FTZ R58, R68.reuse, R122 ;  /* 0x0000007a443a7220 */ /* 0x040fe20000410000 */
[----:B------:R-:W-:Y:S01]  /*bed0*/  MUFU.EX2 R193, R193 ;  /* 0x000000c100c17308 */ /* 0x000fe20000000800 */
[----:B------:R-:W-:Y:S02]  /*bee0*/  FMUL.FTZ R59, R68, R123 ;  /* 0x0000007b443b7220 */ /* 0x000fe40000410000 */
[----:B------:R-:W-:Y:S01]  /*bef0*/  IMAD.MOV.U32 R147, RZ, RZ, R61 ;  /* 0x000000ffff937224 */ /* 0x000fe200078e003d */
[C---:B------:R-:W-:Y:S01]  /*bf00*/  HMMA.16816.F32.BF16 R24, R64.reuse, R36, R24 ;  /* 0x000000244018723c */ /* 0x040fe20000041818 */
[----:B------:R-:W-:Y:S03]  /*bf10*/  FMUL.FTZ R61, R69, R125 ;  /* 0x0000007d453d7220 */ /* 0x000fe60000410000 */
[--C-:B------:R-:W-:Y:S02]  /*bf20*/  FFMA.FTZ R109, R60, c[0x0][0x2d0], -R192.reuse ;  /* 0x0000b4003c6d7a23 */ /* 0x100fe400000108c0 */
[----:B------:R-:W-:Y:S01]  /*bf30*/  MUFU.EX2 R196, R196 ;  /* 0x000000c400c47308 */ /* 0x000fe20000000800 */
[C---:B------:R-:W-:Y:S01]  /*bf40*/  FMUL.FTZ R36, R71.reuse, R104 ;  /* 0x0000006847247220 */ /* 0x040fe20000410000 */
[-C--:B------:R-:W-:Y:S01]  /*bf50*/  HMMA.16816.F32.BF16 R28, R64, R38.reuse, R28 ;  /* 0x00000026401c723c */ /* 0x080fe2000004181c */
[C---:B------:R-:W-:Y:S03]  /*bf60*/  FMUL.FTZ R37, R71.reuse, R105 ;  /* 0x0000006947257220 */ /* 0x040fe60000410000 */
[----:B------:R-:W-:Y:S02]  /*bf70*/  FFMA.FTZ R105, R48, c[0x0][0x2d0], -R195 ;  /* 0x0000b40030697a23 */ /* 0x000fe400000108c3 */
[----:B------:R-:W-:Y:S02]  /*bf80*/  FMUL.FTZ R48, R71, R112 ;  /* 0x0000007047307220 */ /* 0x000fe40000410000 */
[C---:B------:R-:W-:Y:S01]  /*bf90*/  HMMA.16816.F32.BF16 R32, R76.reuse, R38, R32 ;  /* 0x000000264c20723c */ /* 0x040fe20000041820 */
[----:B------:R2:W-:Y:S03]  /*bfa0*/  MUFU.EX2 R104, R49 ;  /* 0x0000003100687308 */ /* 0x0005e60000000800 */
[----:B------:R-:W-:Y:S02]  /*bfb0*/  FMUL.FTZ R60, R69, R124 ;  /* 0x0000007c453c7220 */ /* 0x000fe40000410000 */
[----:B------:R-:W-:Y:S02]  /*bfc0*/  FMUL.FTZ R62, R68, R126 ;  /* 0x0000007e443e7220 */ /* 0x000fe40000410000 */
[C---:B------:R-:W-:Y:S03]  /*bfd0*/  FMUL.FTZ R38, R70.reuse, R106 ;  /* 0x0000006a46267220 */ /* 0x040fe60000410000 */
[----:B------:R-:W4:Y:S01]  /*bfe0*/  MUFU.EX2 R137, R137 ;  /* 0x0000008900897308 */ /* 0x000f220000000800 */
[----:B------:R-:W-:Y:S02]  /*bff0*/  FMUL.FTZ R39, R70, R107 ;  /* 0x0000006b46277220 */ /* 0x000fe40000410000 */
[----:B------:R-:W-:Y:S02]  /*c000*/  FFMA.FTZ R107, R57, c[0x0][0x2d0], -R192 ;  /* 0x0000b400396b7a23 */ /* 0x000fe400000108c0 */
[----:B------:R-:W-:Y:S02]  /*c010*/  FMUL.FTZ R57, R69, R121 ;  /* 0x0000007945397220 */ /* 0x000fe40000410000 */
[C---:B------:R-:W-:Y:S01]  /*c020*/  FMUL.FTZ R63, R68.reuse, R127 ;  /* 0x0000007f443f7220 */ /* 0x040fe20000410000 */
[-C--:B------:R-:W-:Y:S01]  /*c030*/  HMMA.16816.F32.BF16 R36, R76, R52.reuse, R36 ;  /* 0x000000344c24723c */ /* 0x080fe20000041824 */
[----:B------:R-:W-:Y:S01]  /*c040*/  IMAD.MOV.U32 R142, RZ, RZ, R140 ;  /* 0x000000ffff8e7224 */ /* 0x000fe200078e008c */
[----:B------:R-:W-:Y:S01]  /*c050*/  MOV R140, R152 ;  /* 0x00000098008c7202 */ /* 0x000fe20000000f00 */
[----:B------:R-:W-:Y:S01]  /*c060*/  MUFU.EX2 R135, R135 ;  /* 0x0000008700877308 */ /* 0x000fe20000000800 */
[----:B------:R-:W-:Y:S01]  /*c070*/  MOV R152, R92 ;  /* 0x0000005c00987202 */ /* 0x000fe20000000f00 */
[----:B------:R-:W-:Y:S02]  /*c080*/  FFMA.FTZ R245, R245, c[0x0][0x2d0], -R192 ;  /* 0x0000b400f5f57a23 */ /* 0x000fe400000108c0 */
[----:B--2---:R-:W-:Y:S01]  /*c090*/  FMUL.FTZ R49, R71, R113 ;  /* 0x0000007147317220 */ /* 0x004fe20000410000 */
[C---:B------:R-:W-:Y:S01]  /*c0a0*/  HMMA.16816.F32.BF16 R40, R64.reuse, R52, R40 ;  /* 0x000000344028723c */ /* 0x040fe20000041828 */
[----:B------:R-:W-:Y:S03]  /*c0b0*/  FFMA.FTZ R106, R159, c[0x0][0x2d0], -R199 ;  /* 0x0000b4009f6a7a23 */ /* 0x000fe600000108c7 */
[----:B------:R-:W-:Y:S01]  /*c0c0*/  IMAD.MOV.U32 R159, RZ, RZ, R46 ;  /* 0x000000ffff9f7224 */ /* 0x000fe200078e002e */
[----:B------:R-:W-:Y:S01]  /*c0d0*/  MUFU.EX2 R105, R105 ;  /* 0x0000006900697308 */ /* 0x000fe20000000800 */
[----:B------:R-:W-:Y:S02]  /*c0e0*/  FMUL.FTZ R46, R68, R134 ;  /* 0x00000086442e7220 */ /* 0x000fe40000410000 */
[C---:B------:R-:W-:Y:S04]  /*c0f0*/  FMUL.FTZ R52, R71.reuse, R116 ;  /* 0x0000007447347220 */ /* 0x040fe80000410000 */
[----:B------:R-:W-:Y:S01]  /*c100*/  FMUL.FTZ R53, R71, R117 ;  /* 0x0000007547357220 */ /* 0x000fe20000410000 */
[-C--:B------:R-:W-:Y:S01]  /*c110*/  HMMA.16816.F32.BF16 R44, R64, R54.reuse, R44 ;  /* 0x00000036402c723c */ /* 0x080fe2000004182c */
[--C-:B------:R-:W-:Y:S01]  /*c120*/  FFMA.FTZ R211, R211, c[0x0][0x2d0], -R192.reuse ;  /* 0x0000b400d3d37a23 */ /* 0x100fe200000108c0 */
[----:B------:R-:W-:Y:S01]  /*c130*/  MUFU.EX2 R107, R107 ;  /* 0x0000006b006b7308 */ /* 0x000fe20000000800 */
[--C-:B------:R-:W-:Y:S02]  /*c140*/  FFMA.FTZ R208, R208, c[0x0][0x2d0], -R192.reuse ;  /* 0x0000b400d0d07a23 */ /* 0x100fe400000108c0 */
[----:B------:R-:W-:Y:S02]  /*c150*/  FFMA.FTZ R205, R205, c[0x0][0x2d0], -R192 ;  /* 0x0000b400cdcd7a23 */ /* 0x000fe400000108c0 */
[--C-:B------:R-:W-:Y:S01]  /*c160*/  FFMA.FTZ R116, R141, c[0x0][0x2d0], -R198.reuse ;  /* 0x0000b4008d747a23 */ /* 0x100fe200000108c6 */
[C---:B------:R-:W-:Y:S01]  /*c170*/  HMMA.16816.F32.BF16 R48, R76.reuse, R54, R48 ;  /* 0x000000364c30723c */ /* 0x040fe20000041830 */
[----:B------:R-:W-:Y:S03]  /*c180*/  MOV R141, R144 ;  /* 0x00000090008d7202 */ /* 0x000fe60000000f00 */
[----:B------:R-:W2:Y:S01]  /*c190*/  MUFU.EX2 R108, R108 ;  /* 0x0000006c006c7308 */ /* 0x000ea20000000800 */
[----:B------:R-:W-:Y:S01]  /*c1a0*/  MOV R144, R151 ;  /* 0x0000009700907202 */ /* 0x000fe20000000f00 */
[----:B------:R-:W-:Y:S01]  /*c1b0*/  IMAD.MOV.U32 R151, RZ, RZ, R149 ;  /* 0x000000ffff977224 */ /* 0x000fe200078e0095 */
[----:B------:R-:W-:Y:S01]  /*c1c0*/  MOV R149, R94 ;  /* 0x0000005e00957202 */ /* 0x000fe20000000f00 */
[C---:B------:R-:W-:Y:S04]  /*c1d0*/  FMUL.FTZ R54, R70.reuse, R118 ;  /* 0x0000007646367220 */ /* 0x040fe80000410000 */
[----:B------:R-:W-:Y:S02]  /*c1e0*/  FMUL.FTZ R55, R70, R119 ;  /* 0x0000007746377220 */ /* 0x000fe40000410000 */
[--C-:B------:R-:W-:Y:S01]  /*c1f0*/  FFMA.FTZ R134, R151, c[0x0][0x2d0], -R199.reuse ;  /* 0x0000b40097867a23 */ /* 0x100fe200000108c7 */
[----:B------:R-:W-:Y:S01]  /*c200*/  MUFU.EX2 R109, R109 ;  /* 0x0000006d006d7308 */ /* 0x000fe20000000800 */
[----:B------:R-:W-:Y:S02]  /*c210*/  FFMA.FTZ R118, R163, c[0x0][0x2d0], -R199 ;  /* 0x0000b400a3767a23 */ /* 0x000fe400000108c7 */
[----:B------:R-:W-:Y:S01]  /*c220*/  IMAD.MOV.U32 R163, RZ, RZ, R93 ;  /* 0x000000ffffa37224 */ /* 0x000fe200078e005d */
[-C--:B---3--:R-:W-:Y:S01]  /*c230*/  HMMA.16816.F32.BF16 R52, R76, R80.reuse, R52 ;  /* 0x000000504c34723c */ /* 0x088fe20000041834 */
[--C-:B------:R-:W-:Y:S01]  /*c240*/  FFMA.FTZ R117, R147, c[0x0][0x2d0], -R198.reuse ;  /* 0x0000b40093757a23 */ /* 0x100fe200000108c6 */
[----:B------:R-:W-:Y:S01]  /*c250*/  MOV R147, R162 ;  /* 0x000000a200937202 */ /* 0x000fe20000000f00 */
[----:B------:R-:W-:Y:S01]  /*c260*/  IMAD.MOV.U32 R162, RZ, RZ, R161 ;  /* 0x000000ffffa27224 */ /* 0x000fe200078e00a1 */
[----:B------:R-:W-:Y:S01]  /*c270*/  MOV R161, R95 ;  /* 0x0000005f00a17202 */ /* 0x000fe20000000f00 */
[----:B------:R-:W-:Y:S01]  /*c280*/  FFMA.FTZ R119, R142, c[0x0][0x2d0], -R199 ;  /* 0x0000b4008e777a23 */ /* 0x000fe200000108c7 */
[----:B------:R-:W3:Y:S01]  /*c290*/  LDSM.16.MT88.4 R92, [R219+0x900] ;  /* 0x00090000db5c783b */ /* 0x000ee20000004200 */
[----:B------:R-:W-:Y:S01]  /*c2a0*/  MUFU.EX2 R134, R134 ;  /* 0x0000008600867308 */ /* 0x000fe20000000800 */
[C---:B------:R-:W-:Y:S01]  /*c2b0*/  HMMA.16816.F32.BF16 R56, R64.reuse, R80, R56 ;  /* 0x000000504038723c */ /* 0x040fe20000041838 */
[--C-:B------:R-:W-:Y:S03]  /*c2c0*/  FFMA.FTZ R120, R141, c[0x0][0x2d0], -R198.reuse ;  /* 0x0000b4008d787a23 */ /* 0x100fe600000108c6 */
[----:B------:R-:W-:Y:S02]  /*c2d0*/  FFMA.FTZ R121, R140, c[0x0][0x2d0], -R198 ;  /* 0x0000b4008c797a23 */ /* 0x000fe400000108c6 */
[--C-:B------:R-:W-:Y:S01]  /*c2e0*/  FFMA.FTZ R122, R147, c[0x0][0x2d0], -R195.reuse ;  /* 0x0000b400937a7a23 */ /* 0x100fe200000108c3 */
[----:B----4-:R-:W-:Y:S01]  /*c2f0*/  F2FP.BF16.PACK_AB R80, R137, R136 ;  /* 0x000000888950723e */ /* 0x010fe200000010ff */
[-C--:B------:R-:W-:Y:S01]  /*c300*/  HMMA.16816.F32.BF16 R60, R64, R82.reuse, R60 ;  /* 0x00000052403c723c */ /* 0x080fe2000004183c */
[----:B------:R-:W4:Y:S03]  /*c310*/  MUFU.EX2 R110, R110 ;  /* 0x0000006e006e7308 */ /* 0x000f260000000800 */
[----:B--2---:R-:W-:Y:S01]  /*c320*/  F2FP.BF16.PACK_AB R81, R108, R107 ;  /* 0x0000006b6c51723e */ /* 0x004fe200000010ff */
[--C-:B------:R-:W-:Y:S02]  /*c330*/  FFMA.FTZ R123, R146, c[0x0][0x2d0], -R195.reuse ;  /* 0x0000b400927b7a23 */ /* 0x100fe400000108c3 */
[C---:B------:R-:W-:Y:S02]  /*c340*/  FMUL.FTZ R64, R71.reuse, R128 ;  /* 0x0000008047407220 */ /* 0x040fe40000410000 */
[----:B------:R-:W-:Y:S02]  /*c350*/  FMUL.FTZ R65, R71, R129 ;  /* 0x0000008147417220 */ /* 0x000fe40000410000 */
[----:B------:R-:W-:Y:S01]  /*c360*/  MUFU.EX2 R106, R106 ;  /* 0x0000006a006a7308 */ /* 0x000fe20000000800 */
[C---:B------:R-:W-:Y:S02]  /*c370*/  FMUL.FTZ R66, R70.reuse, R130 ;  /* 0x0000008246427220 */ /* 0x040fe40000410000 */
[----:B------:R-:W-:Y:S02]  /*c380*/  FMUL.FTZ R67, R70, R131 ;  /* 0x0000008346437220 */ /* 0x000fe40000410000 */
[--C-:B------:R-:W-:Y:S02]  /*c390*/  FFMA.FTZ R132, R145, c[0x0][0x2d0], -R195.reuse ;  /* 0x0000b40091847a23 */ /* 0x100fe400000108c3 */
[----:B------:R-:W-:Y:S02]  /*c3a0*/  FFMA.FTZ R133, R144, c[0x0][0x2d0], -R195 ;  /* 0x0000b40090857a23 */ /* 0x000fe400000108c3 */
[----:B------:R-:W-:Y:S01]  /*c3b0*/  FFMA.FTZ R173, R69, R240, R173 ;  /* 0x000000f045ad7223 */ /* 0x000fe200000100ad */
[----:B------:R-:W-:Y:S01]  /*c3c0*/  HMMA.16816.F32.BF16 R64, R76, R82, R64 ;  /* 0x000000524c40723c */ /* 0x000fe20000041840 */
[----:B------:R-:W-:Y:S01]  /*c3d0*/  MUFU.EX2 R111, R111 ;  /* 0x0000006f006f7308 */ /* 0x000fe20000000800 */
[----:B------:R-:W-:Y:S02]  /*c3e0*/  FADD.FTZ R172, R97, R172 ;  /* 0x000000ac61ac7221 */ /* 0x000fe40000010000 */
[----:B------:R-:W-:Y:S02]  /*c3f0*/  FADD.FTZ R173, R99, R173 ;  /* 0x000000ad63ad7221 */ /* 0x000fe40000010000 */
[----:B------:R-:W-:Y:S01]  /*c400*/  FADD.FTZ R172, R74, R172 ;  /* 0x000000ac4aac7221 */ /* 0x000fe20000010000 */
[----:B------:R-:W-:Y:S01]  /*c410*/  F2FP.BF16.PACK_AB R76, R178, R171 ;  /* 0x000000abb24c723e */ /* 0x000fe200000010ff */
[----:B------:R-:W-:Y:S01]  /*c420*/  FADD.FTZ R173, R98, R173 ;  /* 0x000000ad62ad7221 */ /* 0x000fe20000010000 */
[----:B------:R-:W-:Y:S02]  /*c430*/  F2FP.BF16.PACK_AB R77, R182, R164 ;  /* 0x000000a4b64d723e */ /* 0x000fe400000010ff */
[----:B------:R-:W2:Y:S01]  /*c440*/  MUFU.EX2 R116, R116 ;  /* 0x0000007400747308 */ /* 0x000ea20000000800 */
[----:B------:R-:W-:Y:S01]  /*c450*/  F2FP.BF16.PACK_AB R78, R190, R188 ;  /* 0x000000bcbe4e723e */ /* 0x000fe200000010ff */
[----:B------:R-:W-:Y:S01]  /*c460*/  FFMA.FTZ R175, R68, R239, R175 ;  /* 0x000000ef44af7223 */ /* 0x000fe200000100af */
[----:B------:R-:W-:Y:S01]  /*c470*/  F2FP.BF16.PACK_AB R79, R196, R193 ;  /* 0x000000c1c44f723e */ /* 0x000fe200000010ff */
[----:B------:R-:W-:Y:S01]  /*c480*/  FADD.FTZ R172, R75, R172 ;  /* 0x000000ac4bac7221 */ /* 0x000fe20000010000 */
[----:B------:R-:W-:Y:S01]  /*c490*/  F2FP.BF16.PACK_AB R82, R105, R104 ;  /* 0x000000686952723e */ /* 0x000fe200000010ff */
[----:B------:R-:W-:Y:S01]  /*c4a0*/  FADD.FTZ R173, R170, R173 ;  /* 0x000000adaaad7221 */ /* 0x000fe20000010000 */
[----:B----4-:R-:W-:Y:S01]  /*c4b0*/  F2FP.BF16.PACK_AB R83, R110, R109 ;  /* 0x0000006d6e53723e */ /* 0x010fe200000010ff */
[----:B------:R-:W-:Y:S02]  /*c4c0*/  FADD.FTZ R175, R167, R175 ;  /* 0x000000afa7af7221 */ /* 0x000fe40000010000 */
[-C--:B-1----:R-:W-:Y:S01]  /*c4d0*/  HMMA.16816.F32.BF16 R4, R76, R84.reuse, R4 ;  /* 0x000000544c04723c */ /* 0x082fe20000041804 */
[----:B------:R-:W-:Y:S01]  /*c4e0*/  MUFU.EX2 R117, R117 ;  /* 0x0000007500757308 */ /* 0x000fe20000000800 */
[----:B------:R-:W-:Y:S02]  /*c4f0*/  FADD.FTZ R172, R171, R172 ;  /* 0x000000acabac7221 */ /* 0x000fe40000010000 */
[----:B------:R-:W-:Y:S02]  /*c500*/  FADD.FTZ R173, R136, R173 ;  /* 0x000000ad88ad7221 */ /* 0x000fe40000010000 */
[----:B------:R-:W-:Y:S02]  /*c510*/  FFMA.FTZ R174, R70, R241, R174 ;  /* 0x000000f146ae7223 */ /* 0x000fe400000100ae */
[C---:B------:R-:W-:Y:S01]  /*c520*/  HMMA.16816.F32.BF16 R8, R80.reuse, R84, R8 ;  /* 0x000000545008723c */ /* 0x040fe20000041808 */
[----:B------:R-:W-:Y:S02]  /*c530*/  FADD.FTZ R175, R166, R175 ;  /* 0x000000afa6af7221 */ /* 0x000fe40000010000 */
[----:B------:R-:W-:Y:S01]  /*c540*/  MUFU.EX2 R118, R118 ;  /* 0x0000007600767308 */ /* 0x000fe20000000800 */
[----:B------:R-:W-:Y:S01]  /*c550*/  MOV R166, R2 ;  /* 0x0000000200a67202 */ /* 0x000fe20000000f00 */
[----:B------:R-:W-:Y:S02]  /*c560*/  FADD.FTZ R172, R178, R172 ;  /* 0x000000acb2ac7221 */ /* 0x000fe40000010000 */
[----:B------:R-:W-:Y:S01]  /*c570*/  FADD.FTZ R173, R137, R173 ;  /* 0x000000ad89ad7221 */ /* 0x000fe20000010000 */
[-C--:B------:R-:W-:Y:S01]  /*c580*/  HMMA.16816.F32.BF16 R12, R80, R86.reuse, R12 ;  /* 0x00000056500c723c */ /* 0x080fe2000004180c */
[----:B------:R-:W-:Y:S03]  /*c590*/  FADD.FTZ R174, R169, R174 ;  /* 0x000000aea9ae7221 */ /* 0x000fe60000010000 */
[----:B------:R-:W-:Y:S01]  /*c5a0*/  FADD.FTZ R175, R165, R175 ;  /* 0x000000afa5af7221 */ /* 0x000fe20000010000 */
[----:B------:R-:W-:Y:S01]  /*c5b0*/  MUFU.EX2 R119, R119 ;  /* 0x0000007700777308 */ /* 0x000fe20000000800 */
[----:B------:R-:W-:Y:S01]  /*c5c0*/  FADD.FTZ R172, R188, R172 ;  /* 0x000000acbcac7221 */ /* 0x000fe20000010000 */
[----:B------:R-:W-:Y:S01]  /*c5d0*/  MOV R165, R0 ;  /* 0x0000000000a57202 */ /* 0x000fe20000000f00 */
[C---:B------:R-:W-:Y:S01]  /*c5e0*/  HMMA.16816.F32.BF16 R16, R76.reuse, R86, R16 ;  /* 0x000000564c10723c */ /* 0x040fe20000041810 */
[----:B------:R-:W1:Y:S03]  /*c5f0*/  LDSM.16.MT88.4 R84, [R218+0x900] ;  /* 0x00090000da54783b */ /* 0x000e660000004200 */
[----:B------:R-:W-:Y:S02]  /*c600*/  FADD.FTZ R173, R104, R173 ;  /* 0x000000ad68ad7221 */ /* 0x000fe40000010000 */
[----:B------:R-:W-:Y:S01]  /*c610*/  FADD.FTZ R174, R96, R174 ;  /* 0x000000ae60ae7221 */ /* 0x000fe20000010000 */
[----:B------:R-:W-:Y:S01]  /*c620*/  MUFU.EX2 R120, R120 ;  /* 0x0000007800787308 */ /* 0x000fe20000000800 */
[-C--:B------:R-:W-:Y:S01]  /*c630*/  HMMA.16816.F32.BF16 R20, R76, R88.reuse, R20 ;  /* 0x000000584c14723c */ /* 0x080fe20000041814 */
[----:B------:R-:W-:Y:S03]  /*c640*/  FADD.FTZ R175, R107, R175 ;  /* 0x000000af6baf7221 */ /* 0x000fe60000010000 */
[----:B------:R-:W-:Y:S02]  /*c650*/  FADD.FTZ R172, R190, R172 ;  /* 0x000000acbeac7221 */ /* 0x000fe40000010000 */
[----:B------:R-:W-:Y:S02]  /*c660*/  FADD.FTZ R105, R105, R173 ;  /* 0x000000ad69697221 */ /* 0x000fe40000010000 */
[C---:B------:R-:W-:Y:S01]  /*c670*/  HMMA.16816.F32.BF16 R24, R80.reuse, R88, R24 ;  /* 0x000000585018723c */ /* 0x040fe20000041818 */
[----:B------:R-:W-:Y:S03]  /*c680*/  MUFU.EX2 R121, R121 ;  /* 0x0000007900797308 */ /* 0x000fe60000000800 */
[----:B------:R-:W-:Y:S02]  /*c690*/  FADD.FTZ R174, R168, R174 ;  /* 0x000000aea8ae7221 */ /* 0x000fe40000010000 */
[----:B------:R-:W-:Y:S02]  /*c6a0*/  FADD.FTZ R108, R108, R175 ;  /* 0x000000af6c6c7221 */ /* 0x000fe40000010000 */
[-C--:B------:R-:W-:Y:S01]  /*c6b0*/  HMMA.16816.F32.BF16 R28, R80, R90.reuse, R28 ;  /* 0x0000005a501c723c */ /* 0x080fe2000004181c */
[----:B------:R-:W-:Y:S02]  /*c6c0*/  FADD.FTZ R174, R164, R174 ;  /* 0x000000aea4ae7221 */ /* 0x000fe40000010000 */
[----:B------:R-:W4:Y:S01]  /*c6d0*/  MUFU.EX2 R122, R122 ;  /* 0x0000007a007a7308 */ /* 0x000f220000000800 */
[----:B------:R-:W-:Y:S01]  /*c6e0*/  FADD.FTZ R108, R109, R108 ;  /* 0x0000006c6d6c7221 */ /* 0x000fe20000010000 */
[----:B------:R-:W-:Y:S01]  /*c6f0*/  MOV R164, R72 ;  /* 0x0000004800a47202 */ /* 0x000fe20000000f00 */
[----:B------:R-:W-:Y:S02]  /*c700*/  FADD.FTZ R174, R182, R174 ;  /* 0x000000aeb6ae7221 */ /* 0x000fe40000010000 */
[C---:B------:R-:W-:Y:S01]  /*c710*/  HMMA.16816.F32.BF16 R32, R76.reuse, R90, R32 ;  /* 0x0000005a4c20723c */ /* 0x040fe20000041820 */
[----:B------:R-:W5:Y:S03]  /*c720*/  LDSM.16.MT88.4 R88, [R225+0x1100] ;  /* 0x00110000e158783b */ /* 0x000f660000004200 */
[----:B------:R-:W-:Y:S01]  /*c730*/  FADD.FTZ R108, R110, R108 ;  /* 0x0000006c6e6c7221 */ /* 0x000fe20000010000 */
[----:B------:R-:W-:Y:S01]  /*c740*/  MUFU.EX2 R123, R123 ;  /* 0x0000007b007b7308 */ /* 0x000fe20000000800 */
[----:B------:R-:W-:Y:S02]  /*c750*/  FADD.FTZ R174, R193, R174 ;  /* 0x000000aec1ae7221 */ /* 0x000fe40000010000 */
[-C--:B---3--:R-:W-:Y:S01]  /*c760*/  HMMA.16816.F32.BF16 R36, R76, R92.reuse, R36 ;  /* 0x0000005c4c24723c */ /* 0x088fe20000041824 */
[----:B------:R-:W-:Y:S03]  /*c770*/  IMAD.MOV.U32 R167, RZ, RZ, R3 ;  /* 0x000000ffffa77224 */ /* 0x000fe600078e0003 */
[----:B------:R-:W-:Y:S03]  /*c780*/  FADD.FTZ R174, R196, R174 ;  /* 0x000000aec4ae7221 */ /* 0x000fe60000010000 */
[----:B------:R-:W-:Y:S01]  /*c790*/  MUFU.EX2 R132, R132 ;  /* 0x0000008400847308 */ /* 0x000fe20000000800 */
[C---:B------:R-:W-:Y:S01]  /*c7a0*/  HMMA.16816.F32.BF16 R40, R80.reuse, R92, R40 ;  /* 0x0000005c5028723c */ /* 0x040fe20000041828 */
[----:B--2---:R-:W-:Y:S03]  /*c7b0*/  FADD.FTZ R174, R116, R174 ;  /* 0x000000ae74ae7221 */ /* 0x004fe60000010000 */
[----:B----4-:R-:W-:Y:S02]  /*c7c0*/  FADD.FTZ R105, R122, R105 ;  /* 0x000000697a697221 */ /* 0x010fe40000010000 */
[----:B------:R-:W-:Y:S02]  /*c7d0*/  FADD.FTZ R174, R117, R174 ;  /* 0x000000ae75ae7221 */ /* 0x000fe40000010000 */
[-C--:B------:R-:W-:Y:S01]  /*c7e0*/  HMMA.16816.F32.BF16 R44, R80, R94.reuse, R44 ;  /* 0x0000005e502c723c */ /* 0x080fe2000004182c */
[----:B------:R-:W-:Y:S01]  /*c7f0*/  FFMA.FTZ R92, R149, c[0x0][0x2d0], -R192 ;  /* 0x0000b400955c7a23 */ /* 0x000fe200000108c0 */
[----:B------:R-:W-:Y:S02]  /*c800*/  MUFU.EX2 R133, R133 ;  /* 0x0000008500857308 */ /* 0x000fe40000000800 */
[----:B------:R-:W-:Y:S04]  /*c810*/  FADD.FTZ R174, R120, R174 ;  /* 0x000000ae78ae7221 */ /* 0x000fe80000010000 */
[C---:B------:R-:W-:Y:S01]  /*c820*/  HMMA.16816.F32.BF16 R48, R76.reuse, R94, R48 ;  /* 0x0000005e4c30723c */ /* 0x040fe20000041830 */
[----:B------:R-:W-:Y:S03]  /*c830*/  FADD.FTZ R174, R121, R174 ;  /* 0x000000ae79ae7221 */ /* 0x000fe60000010000 */
[----:B------:R2:W3:Y:S04]  /*c840*/  MUFU.EX2 R100, R92 ;  /* 0x0000005c00647308 */ /* 0x0004e80000000800 */
[-C--:B-1----:R-:W-:Y:S06]  /*c850*/  HMMA.16816.F32.BF16 R52, R76, R84.reuse, R52 ;  /* 0x000000544c34723c */ /* 0x082fec0000041834 */
[----:B------:R-:W-:Y:S02]  /*c860*/  MUFU.EX2 R252, R252 ;  /* 0x000000fc00fc7308 */ /* 0x000fe40000000800 */
[C---:B------:R-:W-:Y:S07]  /*c870*/  HMMA.16816.F32.BF16 R56, R80.reuse, R84, R56 ;  /* 0x000000545038723c */ /* 0x040fee0000041838 */
[--C-:B------:R-:W-:Y:S01]  /*c880*/  FFMA.FTZ R84, R155, c[0x0][0x2d0], -R192.reuse ;  /* 0x0000b4009b547a23 */ /* 0x100fe200000108c0 */
[-C--:B------:R-:W-:Y:S01]  /*c890*/  HMMA.16816.F32.BF16 R60, R80, R86.reuse, R60 ;  /* 0x00000056503c723c */ /* 0x080fe2000004183c */
[----:B------:R-:W-:Y:S03]  /*c8a0*/  MUFU.EX2 R251, R251 ;  /* 0x000000fb00fb7308 */ /* 0x000fe60000000800 */
[----:B--2---:R-:W-:Y:S02]  /*c8b0*/  FFMA.FTZ R92, R148, c[0x0][0x2d0], -R192 ;  /* 0x0000b400945c7a23 */ /* 0x004fe400000108c0 */
[----:B------:R-:W-:Y:S01]  /*c8c0*/  LDSM.16.MT88.4 R148, [R225+0x2900] ;  /* 0x00290000e194783b */ /* 0x000fe20000004200 */
[--C-:B------:R-:W-:Y:S01]  /*c8d0*/  FFMA.FTZ R80, R154, c[0x0][0x2d0], -R199.reuse ;  /* 0x0000b4009a507a23 */ /* 0x100fe200000108c7 */
[----:B------:R-:W-:Y:S01]  /*c8e0*/  HMMA.16816.F32.BF16 R64, R76, R86, R64 ;  /* 0x000000564c40723c */ /* 0x000fe20000041840 */
[----:B---3--:R-:W-:Y:S02]  /*c8f0*/  F2FP.BF16.PACK_AB R81, R100, R135 ;  /* 0x000000876451723e */ /* 0x008fe400000010ff */
[----:B------:R1:W-:Y:S01]  /*c900*/  MUFU.EX2 R112, R80 ;  /* 0x0000005000707308 */ /* 0x0003e20000000800 */
[----:B------:R-:W-:Y:S01]  /*c910*/  F2FP.BF16.PACK_AB R82, R133, R132 ;  /* 0x000000848552723e */ /* 0x000fe200000010ff */
[----:B------:R-:W-:Y:S02]  /*c920*/  FFMA.FTZ R199, R183, c[0x0][0x2d0], -R199 ;  /* 0x0000b400b7c77a23 */ /* 0x000fe400000108c7 */
[----:B------:R-:W-:Y:S01]  /*c930*/  F2FP.BF16.PACK_AB R76, R111, R106 ;  /* 0x0000006a6f4c723e */ /* 0x000fe200000010ff */
[----:B------:R-:W-:Y:S01]  /*c940*/  FADD.FTZ R106, R106, R172 ;  /* 0x000000ac6a6a7221 */ /* 0x000fe20000010000 */
[----:B------:R-:W-:Y:S03]  /*c950*/  F2FP.BF16.PACK_AB R77, R117, R116 ;  /* 0x00000074754d723e */ /* 0x000fe600000010ff */
[----:B------:R-:W-:Y:S01]  /*c960*/  F2FP.BF16.PACK_AB R78, R119, R118 ;  /* 0x00000076774e723e */ /* 0x000fe200000010ff */
[----:B------:R2:W-:Y:S01]  /*c970*/  MUFU.EX2 R115, R84 ;  /* 0x0000005400737308 */ /* 0x0005e20000000800 */
[----:B------:R-:W-:Y:S01]  /*c980*/  F2FP.BF16.PACK_AB R79, R121, R120 ;  /* 0x00000078794f723e */ /* 0x000fe200000010ff */
[----:B------:R-:W-:Y:S02]  /*c990*/  FADD.FTZ R111, R111, R106 ;  /* 0x0000006a6f6f7221 */ /* 0x000fe40000010000 */
[----:B------:R-:W-:Y:S02]  /*c9a0*/  FADD.FTZ R135, R135, R108 ;  /* 0x0000006c87877221 */ /* 0x000fe40000010000 */
[----:B------:R-:W-:Y:S02]  /*c9b0*/  FADD.FTZ R111, R118, R111 ;  /* 0x0000006f766f7221 */ /* 0x000fe40000010000 */
[-C--:B-----5:R-:W-:Y:S02]  /*c9c0*/  HMMA.16816.F32.BF16 R4, R76, R88.reuse, R4 ;  /* 0x000000584c04723c */ /* 0x0a0fe40000041804 */
[----:B------:R-:W3:Y:S01]  /*c9d0*/  MUFU.EX2 R103, R92 ;  /* 0x0000005c00677308 */ /* 0x000ee20000000800 */
[----:B------:R-:W-:Y:S02]  /*c9e0*/  FADD.FTZ R119, R119, R111 ;  /* 0x0000006f77777221 */ /* 0x000fe40000010000 */
[--C-:B-1----:R-:W-:Y:S02]  /*c9f0*/  FFMA.FTZ R80, R153, c[0x0][0x2d0], -R198.reuse ;  /* 0x0000b40099507a23 */ /* 0x102fe400000108c6 */
[----:B------:R-:W-:Y:S05]  /*ca00*/  FADD.FTZ R119, R134, R119 ;  /* 0x0000007786777221 */ /* 0x000fea0000010000 */
[----:B------:R1:W-:Y:S01]  /*ca10*/  MUFU.EX2 R101, R80 ;  /* 0x0000005000657308 */ /* 0x0003e20000000800 */
[----:B--2---:R-:W2:Y:S09]  /*ca20*/  LDSM.16.MT88.4 R84, [R220+0x1100] ;  /* 0x00110000dc54783b */ /* 0x004eb20000004200 */
[----:B------:R-:W-:Y:S01]  /*ca30*/  MUFU.EX2 R250, R250 ;  /* 0x000000fa00fa7308 */ /* 0x000fe20000000800 */
[----:B---3--:R-:W-:Y:S01]  /*ca40*/  F2FP.BF16.PACK_AB R83, R115, R103 ;  /* 0x000000677353723e */ /* 0x008fe200000010ff */
[--C-:B------:R-:W-:Y:S02]  /*ca50*/  FFMA.FTZ R92, R152, c[0x0][0x2d0], -R198.reuse ;  /* 0x0000b400985c7a23 */ /* 0x100fe400000108c6 */
[----:B------:R-:W-:Y:S06]  /*ca60*/  FFMA.FTZ R198, R177, c[0x0][0x2d0], -R198 ;  /* 0x0000b400b1c67a23 */ /* 0x000fec00000108c6 */
[----:B------:R3:W-:Y:S01]  /*ca70*/  MUFU.EX2 R113, R92 ;  /* 0x0000005c00717308 */ /* 0x0007e20000000800 */
[C---:B-1----:R-:W-:Y:S01]  /*ca80*/  F2FP.BF16.PACK_AB R80, R123.reuse, R122 ;  /* 0x0000007a7b50723e */ /* 0x042fe200000010ff */
[----:B------:R-:W-:Y:S04]  /*ca90*/  FADD.FTZ R123, R123, R105 ;  /* 0x000000697b7b7221 */ /* 0x000fe80000010000 */
[----:B------:R-:W-:Y:S04]  /*caa0*/  FADD.FTZ R123, R132, R123 ;  /* 0x0000007b847b7221 */ /* 0x000fe80000010000 */
[----:B------:R-:W-:Y:S01]  /*cab0*/  MUFU.EX2 R249, R249 ;  /* 0x000000f900f97308 */ /* 0x000fe20000000800 */
[C---:B------:R-:W-:Y:S01]  /*cac0*/  HMMA.16816.F32.BF16 R8, R80.reuse, R88, R8 ;  /* 0x000000585008723c */ /* 0x040fe20000041808 */
[----:B------:R-:W-:Y:S07]  /*cad0*/  FADD.FTZ R123, R133, R123 ;  /* 0x0000007b857b7221 */ /* 0x000fee0000010000 */
[-C--:B------:R-:W-:Y:S01]  /*cae0*/  HMMA.16816.F32.BF16 R12, R80, R90.reuse, R12 ;  /* 0x0000005a500c723c */ /* 0x080fe2000004180c */
[----:B------:R-:W-:Y:S01]  /*caf0*/  MUFU.EX2 R248, R248 ;  /* 0x000000f800f87308 */ /* 0x000fe20000000800 */
[----:B---3--:R-:W1:Y:S06]  /*cb00*/  LDSM.16.MT88.4 R92, [R219+0x1100] ;  /* 0x00110000db5c783b */ /* 0x008e6c0000004200 */
[C---:B------:R-:W-:Y:S03]  /*cb10*/  HMMA.16816.F32.BF16 R16, R76.reuse, R90, R16 ;  /* 0x0000005a4c10723c */ /* 0x040fe60000041810 */
[----:B------:R-:W-:Y:S01]  /*cb20*/  MUFU.EX2 R247, R247 ;  /* 0x000000f700f77308 */ /* 0x000fe20000000800 */
[----:B------:R-:W3:Y:S04]  /*cb30*/  LDSM.16.MT88.4 R88, [R218+0x1100] ;  /* 0x00110000da58783b */ /* 0x000ee80000004200 */
[-C--:B--2---:R-:W-:Y:S05]  /*cb40*/  HMMA.16816.F32.BF16 R20, R76, R84.reuse, R20 ;  /* 0x000000544c14723c */ /* 0x084fea0000041814 */
[----:B------:R-:W-:Y:S03]  /*cb50*/  MUFU.EX2 R246, R246 ;  /* 0x000000f600f67308 */ /* 0x000fe60000000800 */
[C---:B------:R-:W-:Y:S07]  /*cb60*/  HMMA.16816.F32.BF16 R24, R80.reuse, R84, R24 ;  /* 0x000000545018723c */ /* 0x040fee0000041818 */
[--C-:B------:R-:W-:Y:S01]  /*cb70*/  FFMA.FTZ R84, R159, c[0x0][0x2d0], -R195.reuse ;  /* 0x0000b4009f547a23 */ /* 0x100fe200000108c3 */
[-C--:B------:R-:W-:Y:S01]  /*cb80*/  HMMA.16816.F32.BF16 R28, R80, R86.reuse, R28 ;  /* 0x00000056501c723c */ /* 0x080fe2000004181c */
[----:B------:R-:W-:Y:S07]  /*cb90*/  MUFU.EX2 R209, R209 ;  /* 0x000000d100d17308 */ /* 0x000fee0000000800 */
[C---:B------:R-:W-:Y:S03]  /*cba0*/  HMMA.16816.F32.BF16 R32, R76.reuse, R86, R32 ;  /* 0x000000564c20723c */ /* 0x040fe60000041820 */
[----:B------:R2:W-:Y:S05]  /*cbb0*/  MUFU.EX2 R102, R84 ;  /* 0x0000005400667308 */ /* 0x0005ea0000000800 */
[-C--:B-1----:R-:W-:Y:S05]  /*cbc0*/  HMMA.16816.F32.BF16 R36, R76, R92.reuse, R36 ;  /* 0x0000005c4c24723c */ /* 0x082fea0000041824 */
[----:B------:R-:W-:Y:S03]  /*cbd0*/  MUFU.EX2 R206, R206 ;  /* 0x000000ce00ce7308 */ /* 0x000fe60000000800 */
[C---:B------:R-:W-:Y:S07]  /*cbe0*/  HMMA.16816.F32.BF16 R40, R80.reuse, R92, R40 ;  /* 0x0000005c5028723c */ /* 0x040fee0000041828 */
[--C-:B------:R-:W-:Y:S01]  /*cbf0*/  FFMA.FTZ R92, R162, c[0x0][0x2d0], -R192.reuse ;  /* 0x0000b400a25c7a23 */ /* 0x100fe200000108c0 */
[-C--:B------:R-:W-:Y:S01]  /*cc00*/  HMMA.16816.F32.BF16 R44, R80, R94.reuse, R44 ;  /* 0x0000005e502c723c */ /* 0x080fe2000004182c */
[----:B------:R-:W-:Y:S03]  /*cc10*/  MUFU.EX2 R203, R203 ;  /* 0x000000cb00cb7308 */ /* 0x000fe60000000800 */
[--C-:B--2---:R-:W-:Y:S04]  /*cc20*/  FFMA.FTZ R84, R158, c[0x0][0x2d0], -R195.reuse ;  /* 0x0000b4009e547a23 */ /* 0x104fe800000108c3 */
[C---:B------:R-:W-:Y:S03]  /*cc30*/  HMMA.16816.F32.BF16 R48, R76.reuse, R94, R48 ;  /* 0x0000005e4c30723c */ /* 0x040fe60000041830 */
[----:B------:R1:W2:Y:S05]  /*cc40*/  MUFU.EX2 R114, R84 ;  /* 0x0000005400727308 */ /* 0x0002aa0000000800 */
[-C--:B---3--:R-:W-:Y:S05]  /*cc50*/  HMMA.16816.F32.BF16 R52, R76, R88.reuse, R52 ;  /* 0x000000584c34723c */ /* 0x088fea0000041834 */
[----:B------:R3:W-:Y:S03]  /*cc60*/  MUFU.EX2 R126, R92 ;  /* 0x0000005c007e7308 */ /* 0x0007e60000000800 */
[C---:B------:R-:W-:Y:S07]  /*cc70*/  HMMA.16816.F32.BF16 R56, R80.reuse, R88, R56 ;  /* 0x000000585038723c */ /* 0x040fee0000041838 */
[--C-:B------:R-:W-:Y:S01]  /*cc80*/  FFMA.FTZ R88, R160, c[0x0][0x2d0], -R192.reuse ;  /* 0x0000b400a0587a23 */ /* 0x100fe200000108c0 */
[-C--:B------:R-:W-:Y:S01]  /*cc90*/  HMMA.16816.F32.BF16 R60, R80, R90.reuse, R60 ;  /* 0x0000005a503c723c */ /* 0x080fe2000004183c */
[----:B------:R-:W-:Y:S03]  /*cca0*/  MUFU.EX2 R202, R202 ;  /* 0x000000ca00ca7308 */ /* 0x000fe60000000800 */
[--C-:B-1----:R-:W-:Y:S03]  /*ccb0*/  FFMA.FTZ R84, R157, c[0x0][0x2d0], -R195.reuse ;  /* 0x0000b4009d547a23 */ /* 0x102fe600000108c3 */
[----:B--2---:R-:W-:Y:S01]  /*ccc0*/  F2FP.BF16.PACK_AB R80, R114, R102 ;  /* 0x000000667250723e */ /* 0x004fe200000010ff */
[----:B------:R-:W-:Y:S03]  /*ccd0*/  HMMA.16816.F32.BF16 R64, R76, R90, R64 ;  /* 0x0000005a4c40723c */ /* 0x000fe60000041840 */
[----:B------:R1:W-:Y:S01]  /*cce0*/  MUFU.EX2 R124, R84 ;  /* 0x00000054007c7308 */ /* 0x0003e20000000800 */
[----:B---3--:R-:W-:Y:S03]  /*ccf0*/  FFMA.FTZ R92, R161, c[0x0][0x2d0], -R192 ;  /* 0x0000b400a15c7a23 */ /* 0x008fe600000108c0 */
[----:B------:R-:W-:Y:S02]  /*cd00*/  F2FP.BF16.PACK_AB R76, R112, R134 ;  /* 0x00000086704c723e */ /* 0x000fe400000010ff */
[----:B------:R-:W-:Y:S03]  /*cd10*/  F2FP.BF16.PACK_AB R77, R113, R101 ;  /* 0x00000065714d723e */ /* 0x000fe600000010ff */
[----:B------:R-:W-:Y:S01]  /*cd20*/  F2FP.BF16.PACK_AB R78, R251, R252 ;  /* 0x000000fcfb4e723e */ /* 0x000fe200000010ff */
[----:B------:R2:W3:Y:S01]  /*cd30*/  MUFU.EX2 R129, R88 ;  /* 0x0000005800817308 */ /* 0x0004e20000000800 */
[----:B------:R-:W-:Y:S09]  /*cd40*/  F2FP.BF16.PACK_AB R79, R249, R250 ;  /* 0x000000faf94f723e */ /* 0x000ff200000010ff */
[----:B------:R-:W4:Y:S01]  /*cd50*/  MUFU.EX2 R128, R92 ;  /* 0x0000005c00807308 */ /* 0x000f220000000800 */
[--C-:B-1----:R-:W-:Y:S09]  /*cd60*/  FFMA.FTZ R84, R156, c[0x0][0x2d0], -R195.reuse ;  /* 0x0000b4009c547a23 */ /* 0x102ff200000108c3 */
[----:B------:R1:W5:Y:S01]  /*cd70*/  MUFU.EX2 R127, R84 ;  /* 0x00000054007f7308 */ /* 0x0003620000000800 */
[----:B--2---:R-:W-:Y:S01]  /*cd80*/  LDSM.16.MT88.4 R88, [R220+0x1900] ;  /* 0x00190000dc58783b */ /* 0x004fe20000004200 */
[----:B---3--:R-:W-:Y:S08]  /*cd90*/  MOV R183, R129 ;  /* 0x0000008100b77202 */ /* 0x008ff00000000f00 */
[----:B------:R-:W-:Y:S01]  /*cda0*/  MUFU.EX2 R201, R201 ;  /* 0x000000c900c97308 */ /* 0x000fe20000000800 */
[----:B----4-:R-:W-:Y:S01]  /*cdb0*/  F2FP.BF16.PACK_AB R83, R129, R128 ;  /* 0x000000808153723e */ /* 0x010fe200000010ff */
[----:B------:R-:W-:Y:S01]  /*cdc0*/  LDSM.16.MT88.4 R92, [R219+0x1900] ;  /* 0x00190000db5c783b */ /* 0x000fe20000004200 */
[----:B------:R-:W-:Y:S07]  /*cdd0*/  IMAD.MOV.U32 R177, RZ, RZ, R128 ;  /* 0x000000ffffb17224 */ /* 0x000fee00078e0080 */
[----:B------:R-:W-:Y:S01]  /*cde0*/  MUFU.EX2 R244, R244 ;  /* 0x000000f400f47308 */ /* 0x000fe20000000800 */
[--C-:B-1----:R-:W-:Y:S01]  /*cdf0*/  FFMA.FTZ R84, R163, c[0x0][0x2d0], -R192.reuse ;  /* 0x0000b400a3547a23 */ /* 0x102fe200000108c0 */
[----:B-----5:R-:W-:Y:S08]  /*ce00*/  F2FP.BF16.PACK_AB R82, R127, R124 ;  /* 0x0000007c7f52723e */ /* 0x020ff000000010ff */
[----:B------:R1:W2:Y:S10]  /*ce10*/  MUFU.EX2 R125, R84 ;  /* 0x00000054007d7308 */ /* 0x0002b40000000800 */
[----:B------:R-:W-:Y:S10]  /*ce20*/  MUFU.EX2 R210, R210 ;  /* 0x000000d200d27308 */ /* 0x000ff40000000800 */
[----:B------:R-:W-:Y:S01]  /*ce30*/  MUFU.EX2 R207, R207 ;  /* 0x000000cf00cf7308 */ /* 0x000fe20000000800 */
[----:B-1----:R-:W1:Y:S01]  /*ce40*/  LDSM.16.MT88.4 R84, [R225+0x1900] ;  /* 0x00190000e154783b */ /* 0x002e620000004200 */
[----:B--2---:R-:W-:Y:S08]  /*ce50*/  F2FP.BF16.PACK_AB R81, R126, R125 ;  /* 0x0000007d7e51723e */ /* 0x004ff000000010ff */
[----:B------:R-:W-:Y:S10]  /*ce60*/  MUFU.EX2 R204, R204 ;  /* 0x000000cc00cc7308 */ /* 0x000ff40000000800 */
[----:B------:R-:W-:Y:S10]  /*ce70*/  MUFU.EX2 R245, R245 ;  /* 0x000000f500f57308 */ /* 0x000ff40000000800 */
[----:B------:R-:W-:Y:S10]  /*ce80*/  MUFU.EX2 R211, R211 ;  /* 0x000000d300d37308 */ /* 0x000ff40000000800 */
[----:B------:R-:W-:Y:S01]  /*ce90*/  MUFU.EX2 R208, R208 ;  /* 0x000000d000d07308 */ /* 0x000fe20000000800 */
[-C--:B-1----:R-:W-:Y:S09]  /*cea0*/  HMMA.16816.F32.BF16 R4, R76, R84.reuse, R4 ;  /* 0x000000544c04723c */ /* 0x082ff20000041804 */
[----:B------:R-:W-:Y:S01]  /*ceb0*/  MUFU.EX2 R205, R205 ;  /* 0x000000cd00cd7308 */ /* 0x000fe20000000800 */
[C---:B------:R-:W-:Y:S08]  /*cec0*/  HMMA.16816.F32.BF16 R8, R80.reuse, R84, R8 ;  /* 0x000000545008723c */ /* 0x040ff00000041808 */
[-C--:B------:R-:W-:Y:S01]  /*ced0*/  HMMA.16816.F32.BF16 R12, R80, R86.reuse, R12 ;  /* 0x00000056500c723c */ /* 0x080fe2000004180c */
[----:B------:R-:W-:Y:S07]  /*cee0*/  MUFU.EX2 R200, R200 ;  /* 0x000000c800c87308 */ /* 0x000fee0000000800 */
[C---:B------:R-:W-:Y:S01]  /*cef0*/  HMMA.16816.F32.BF16 R16, R76.reuse, R86, R16 ;  /* 0x000000564c10723c */ /* 0x040fe20000041810 */
[----:B------:R-:W1:Y:S02]  /*cf00*/  LDSM.16.MT88.4 R84, [R218+0x1900] ;  /* 0x00190000da54783b */ /* 0x000e640000004200 */
[----:B------:R-:W2:Y:S05]  /*cf10*/  MUFU.EX2 R197, R197 ;  /* 0x000000c500c57308 */ /* 0x000eaa0000000800 */
[-C--:B------:R-:W-:Y:S05]  /*cf20*/  HMMA.16816.F32.BF16 R20, R76, R88.reuse, R20 ;  /* 0x000000584c14723c */ /* 0x080fea0000041814 */
[----:B------:R-:W-:Y:S03]  /*cf30*/  MUFU.EX2 R194, R194 ;  /* 0x000000c200c27308 */ /* 0x000fe60000000800 */
[C---:B------:R-:W-:Y:S07]  /*cf40*/  HMMA.16816.F32.BF16 R24, R80.reuse, R88, R24 ;  /* 0x000000585018723c */ /* 0x040fee0000041818 */
[----:B------:R-:W3:Y:S01]  /*cf50*/  MUFU.EX2 R189, R189 ;  /* 0x000000bd00bd7308 */ /* 0x000ee20000000800 */
[-C--:B------:R-:W-:Y:S01]  /*cf60*/  HMMA.16816.F32.BF16 R28, R80, R90.reuse, R28 ;  /* 0x0000005a501c723c */ /* 0x080fe2000004181c */
[----:B--2---:R-:W-:Y:S07]  /*cf70*/  F2FP.BF16.PACK_AB R128, R197, R200 ;  /* 0x000000c8c580723e */ /* 0x004fee00000010ff */
[C---:B------:R-:W-:Y:S01]  /*cf80*/  HMMA.16816.F32.BF16 R32, R76.reuse, R90, R32 ;  /* 0x0000005a4c20723c */ /* 0x040fe20000041820 */
[----:B------:R-:W2:Y:S01]  /*cf90*/  LDSM.16.MT88.4 R88, [R225+0x2100] ;  /* 0x00210000e158783b */ /* 0x000ea20000004200 */
[----:B------:R-:W-:Y:S06]  /*cfa0*/  MUFU.EX2 R186, R186 ;  /* 0x000000ba00ba7308 */ /* 0x000fec0000000800 */
[-C--:B------:R-:W-:Y:S04]  /*cfb0*/  HMMA.16816.F32.BF16 R36, R76, R92.reuse, R36 ;  /* 0x0000005c4c24723c */ /* 0x080fe80000041824 */
[----:B------:R-:W4:Y:S01]  /*cfc0*/  MUFU.EX2 R199, R199 ;  /* 0x000000c700c77308 */ /* 0x000f220000000800 */
[----:B---3--:R-:W-:Y:S03]  /*cfd0*/  F2FP.BF16.PACK_AB R129, R189, R194 ;  /* 0x000000c2bd81723e */ /* 0x008fe600000010ff */
[C---:B------:R-:W-:Y:S06]  /*cfe0*/  HMMA.16816.F32.BF16 R40, R80.reuse, R92, R40 ;  /* 0x0000005c5028723c */ /* 0x040fec0000041828 */
[----:B------:R-:W-:Y:S02]  /*cff0*/  MUFU.EX2 R180, R180 ;  /* 0x000000b400b47308 */ /* 0x000fe40000000800 */
[-C--:B------:R-:W-:Y:S08]  /*d000*/  HMMA.16816.F32.BF16 R44, R80, R94.reuse, R44 ;  /* 0x0000005e502c723c */ /* 0x080ff0000004182c */
[C---:B------:R-:W-:Y:S01]  /*d010*/  HMMA.16816.F32.BF16 R48, R76.reuse, R94, R48 ;  /* 0x0000005e4c30723c */ /* 0x040fe20000041830 */
[----:B------:R-:W-:Y:S01]  /*d020*/  LDSM.16.MT88.4 R92, [R219+0x2100] ;  /* 0x00210000db5c783b */ /* 0x000fe20000004200 */
[----:B------:R-:W3:Y:S02]  /*d030*/  MUFU.EX2 R198, R198 ;  /* 0x000000c600c67308 */ /* 0x000ee40000000800 */
[----:B----4-:R-:W-:Y:S04]  /*d040*/  F2FP.BF16.PACK_AB R130, R199, R186 ;  /* 0x000000bac782723e */ /* 0x010fe800000010ff */
[-C--:B-1----:R-:W-:Y:S08]  /*d050*/  HMMA.16816.F32.BF16 R52, R76, R84.reuse, R52 ;  /* 0x000000544c34723c */ /* 0x082ff00000041834 */
[C---:B------:R-:W-:Y:S08]  /*d060*/  HMMA.16816.F32.BF16 R56, R80.reuse, R84, R56 ;  /* 0x000000545038723c */ /* 0x040ff00000041838 */
[-C--:B------:R-:W-:Y:S01]  /*d070*/  HMMA.16816.F32.BF16 R60, R80, R86.reuse, R60 ;  /* 0x00000056503c723c */ /* 0x080fe2000004183c */
[----:B---3--:R-:W-:Y:S06]  /*d080*/  F2FP.BF16.PACK_AB R131, R198, R180 ;  /* 0x000000b4c683723e */ /* 0x008fec00000010ff */
[----:B------:R-:W-:Y:S01]  /*d090*/  F2FP.BF16.PACK_AB R80, R210, R244 ;  /* 0x000000f4d250723e */ /* 0x000fe200000010ff */
[----:B------:R-:W-:Y:S01]  /*d0a0*/  HMMA.16816.F32.BF16 R64, R76, R86, R64 ;  /* 0x000000564c40723c */ /* 0x000fe20000041840 */
[----:B------:R-:W1:Y:S03]  /*d0b0*/  LDSM.16.MT88.4 R84, [R220+0x2100] ;  /* 0x00210000dc54783b */ /* 0x000e660000004200 */
[----:B------:R-:W-:Y:S02]  /*d0c0*/  F2FP.BF16.PACK_AB R82, R204, R207 ;  /* 0x000000cfcc52723e */ /* 0x000fe400000010ff */
[----:B------:R-:W-:Y:S02]  /*d0d0*/  F2FP.BF16.PACK_AB R81, R211, R245 ;  /* 0x000000f5d351723e */ /* 0x000fe400000010ff */
[----:B------:R-:W-:Y:S04]  /*d0e0*/  F2FP.BF16.PACK_AB R76, R247, R248 ;  /* 0x000000f8f74c723e */ /* 0x000fe800000010ff */
[----:B------:R-:W-:Y:S02]  /*d0f0*/  F2FP.BF16.PACK_AB R77, R209, R246 ;  /* 0x000000f6d14d723e */ /* 0x000fe400000010ff */
[----:B------:R-:W-:Y:S02]  /*d100*/  F2FP.BF16.PACK_AB R78, R203, R206 ;  /* 0x000000cecb4e723e */ /* 0x000fe400000010ff */
[----:B------:R-:W-:Y:S02]  /*d110*/  F2FP.BF16.PACK_AB R79, R201, R202 ;  /* 0x000000cac94f723e */ /* 0x000fe400000010ff */
[----:B------:R-:W-:Y:S05]  /*d120*/  F2FP.BF16.PACK_AB R83, R205, R208 ;  /* 0x000000d0cd53723e */ /* 0x000fea00000010ff */
[-C--:B--2---:R-:W-:Y:S08]  /*d130*/  HMMA.16816.F32.BF16 R4, R76, R88.reuse, R4 ;  /* 0x000000584c04723c */ /* 0x084ff00000041804 */
[C---:B------:R-:W-:Y:S08]  /*d140*/  HMMA.16816.F32.BF16 R8, R80.reuse, R88, R8 ;  /* 0x000000585008723c */ /* 0x040ff00000041808 */
[-C--:B------:R-:W-:Y:S08]  /*d150*/  HMMA.16816.F32.BF16 R12, R80, R90.reuse, R12 ;  /* 0x0000005a500c723c */ /* 0x080ff0000004180c */
[C---:B------:R-:W-:Y:S01]  /*d160*/  HMMA.16816.F32.BF16 R16, R76.reuse, R90, R16 ;  /* 0x0000005a4c10723c */ /* 0x040fe20000041810 */
[----:B------:R-:W2:Y:S07]  /*d170*/  LDSM.16.MT88.4 R88, [R218+0x2100] ;  /* 0x00210000da58783b */ /* 0x000eae0000004200 */
[-C--:B-1----:R-:W-:Y:S08]  /*d180*/  HMMA.16816.F32.BF16 R20, R76, R84.reuse, R20 ;  /* 0x000000544c14723c */ /* 0x082ff00000041814 */
[C---:B------:R-:W-:Y:S07]  /*d190*/  HMMA.16816.F32.BF16 R24, R80.reuse, R84, R24 ;  /* 0x000000545018723c */ /* 0x040fee0000041818 */
[--C-:B------:R-:W-:Y:S01]  /*d1a0*/  FFMA.FTZ R84, R185, c[0x0][0x2d0], -R195.reuse ;  /* 0x0000b400b9547a23 */ /* 0x100fe200000108c3 */
[-C--:B------:R-:W-:Y:S01]  /*d1b0*/  HMMA.16816.F32.BF16 R28, R80, R86.reuse, R28 ;  /* 0x00000056501c723c */ /* 0x080fe2000004181c */
[----:B------:R-:W-:Y:S03]  /*d1c0*/  MOV R185, R127 ;  /* 0x0000007f00b97202 */ /* 0x000fe60000000f00 */
[--C-:B------:R-:W-:Y:S01]  /*d1d0*/  FFMA.FTZ R85, R181, c[0x0][0x2d0], -R195.reuse ;  /* 0x0000b400b5557a23 */ /* 0x100fe200000108c3 */
[----:B------:R-:W-:Y:S01]  /*d1e0*/  MUFU.EX2 R84, R84 ;  /* 0x0000005400547308 */ /* 0x000fe20000000800 */
[----:B------:R-:W-:Y:S02]  /*d1f0*/  MOV R181, R126 ;  /* 0x0000007e00b57202 */ /* 0x000fe40000000f00 */
[C---:B------:R-:W-:Y:S07]  /*d200*/  HMMA.16816.F32.BF16 R32, R76.reuse, R86, R32 ;  /* 0x000000564c20723c */ /* 0x040fee0000041820 */
[--C-:B------:R-:W-:Y:S01]  /*d210*/  FFMA.FTZ R87, R191, c[0x0][0x2d0], -R192.reuse ;  /* 0x0000b400bf577a23 */ /* 0x100fe200000108c0 */
[-C--:B------:R-:W-:Y:S01]  /*d220*/  HMMA.16816.F32.BF16 R36, R76, R92.reuse, R36 ;  /* 0x0000005c4c24723c */ /* 0x080fe20000041824 */
[----:B------:R-:W-:Y:S01]  /*d230*/  MOV R191, R115 ;  /* 0x0000007300bf7202 */ /* 0x000fe20000000f00 */
[----:B------:R-:W1:Y:S02]  /*d240*/  MUFU.EX2 R85, R85 ;  /* 0x0000005500557308 */ /* 0x000e640000000800 */
[--C-:B------:R-:W-:Y:S02]  /*d250*/  FFMA.FTZ R86, R179, c[0x0][0x2d0], -R195.reuse ;  /* 0x0000b400b3567a23 */ /* 0x100fe400000108c3 */
[----:B------:R-:W-:Y:S01]  /*d260*/  FFMA.FTZ R195, R176, c[0x0][0x2d0], -R195 ;  /* 0x0000b400b0c37a23 */ /* 0x000fe200000108c3 */
[----:B------:R-:W-:Y:S01]  /*d270*/  MOV R176, R124 ;  /* 0x0000007c00b07202 */ /* 0x000fe20000000f00 */
[C---:B------:R-:W-:Y:S01]  /*d280*/  HMMA.16816.F32.BF16 R40, R80.reuse, R92, R40 ;  /* 0x0000005c5028723c */ /* 0x040fe20000041828 */
[----:B------:R-:W-:Y:S03]  /*d290*/  IMAD.MOV.U32 R179, RZ, RZ, R125 ;  /* 0x000000ffffb37224 */ /* 0x000fe600078e007d */
[----:B------:R-:W-:Y:S03]  /*d2a0*/  MUFU.EX2 R86, R86 ;  /* 0x0000005600567308 */ /* 0x000fe60000000800 */
[--C-:B------:R-:W-:Y:S01]  /*d2b0*/  FFMA.FTZ R92, R187, c[0x0][0x2d0], -R192.reuse ;  /* 0x0000b400bb5c7a23 */ /* 0x100fe200000108c0 */
[-C--:B------:R-:W-:Y:S01]  /*d2c0*/  HMMA.16816.F32.BF16 R44, R80, R94.reuse, R44 ;  /* 0x0000005e502c723c */ /* 0x080fe2000004182c */
[----:B------:R-:W-:Y:S03]  /*d2d0*/  MOV R187, R112 ;  /* 0x0000007000bb7202 */ /* 0x000fe60000000f00 */
[--C-:B------:R-:W-:Y:S02]  /*d2e0*/  FFMA.FTZ R93, R184, c[0x0][0x2d0], -R192.reuse ;  /* 0x0000b400b85d7a23 */ /* 0x100fe400000108c0 */
[----:B------:R-:W-:Y:S01]  /*d2f0*/  IMAD.MOV.U32 R184, RZ, RZ, R103 ;  /* 0x000000ffffb87224 */ /* 0x000fe200078e0067 */
[----:B------:R-:W3:Y:S01]  /*d300*/  MUFU.EX2 R195, R195 ;  /* 0x000000c300c37308 */ /* 0x000ee20000000800 */
[C---:B------:R-:W-:Y:S01]  /*d310*/  HMMA.16816.F32.BF16 R48, R76.reuse, R94, R48 ;  /* 0x0000005e4c30723c */ /* 0x040fe20000041830 */
[----:B------:R-:W-:Y:S03]  /*d320*/  FFMA.FTZ R192, R73, c[0x0][0x2d0], -R192 ;  /* 0x0000b40049c07a23 */ /* 0x000fe600000108c0 */
[----:B------:R-:W-:Y:S01]  /*d330*/  IMAD.MOV.U32 R73, RZ, RZ, R100 ;  /* 0x000000ffff497224 */ /* 0x000fe200078e0064 */
[----:B-1----:R-:W-:Y:S01]  /*d340*/  F2FP.BF16.PACK_AB R124, R85, R84 ;  /* 0x00000054557c723e */ /* 0x002fe200000010ff */
[----:B------:R-:W-:Y:S01]  /*d350*/  FADD.FTZ R119, R187, R119 ;  /* 0x00000077bb777221 */ /* 0x000fe20000010000 */
[----:B------:R-:W-:Y:S01]  /*d360*/  MOV R94, R113 ;  /* 0x00000071005e7202 */ /* 0x000fe20000000f00 */
[-C--:B--2---:R-:W-:Y:S01]  /*d370*/  HMMA.16816.F32.BF16 R52, R76, R88.reuse, R52 ;  /* 0x000000584c34723c */ /* 0x084fe20000041834 */
[----:B------:R-:W-:Y:S01]  /*d380*/  IMAD.MOV.U32 R95, RZ, RZ, R114 ;  /* 0x000000ffff5f7224 */ /* 0x000fe200078e0072 */
[----:B------:R-:W-:Y:S01]  /*d390*/  MUFU.EX2 R87, R87 ;  /* 0x0000005700577308 */ /* 0x000fe20000000800 */
[----:B------:R-:W-:Y:S01]  /*d3a0*/  LDSM.16.MT88.4 R112, [R219+0x2900] ;  /* 0x00290000db70783b */ /* 0x000fe20000004200 */
[----:B------:R-:W-:Y:S02]  /*d3b0*/  FADD.FTZ R135, R73, R135 ;  /* 0x0000008749877221 */ /* 0x000fe40000010000 */
[----:B------:R-:W-:Y:S02]  /*d3c0*/  FADD.FTZ R119, R252, R119 ;  /* 0x00000077fc777221 */ /* 0x000fe40000010000 */
[C---:B------:R-:W-:Y:S04]  /*d3d0*/  HMMA.16816.F32.BF16 R56, R80.reuse, R88, R56 ;  /* 0x000000585038723c */ /* 0x040fe80000041838 */
[----:B------:R-:W1:Y:S01]  /*d3e0*/  MUFU.EX2 R92, R92 ;  /* 0x0000005c005c7308 */ /* 0x000e620000000800 */
[----:B------:R-:W-:Y:S02]  /*d3f0*/  FADD.FTZ R119, R251, R119 ;  /* 0x00000077fb777221 */ /* 0x000fe40000010000 */
[----:B------:R-:W-:Y:S01]  /*d400*/  MOV R89, R102 ;  /* 0x0000006600597202 */ /* 0x000fe20000000f00 */
[-C--:B------:R-:W-:Y:S01]  /*d410*/  HMMA.16816.F32.BF16 R60, R80, R90.reuse, R60 ;  /* 0x0000005a503c723c */ /* 0x080fe2000004183c */
[----:B------:R-:W-:Y:S02]  /*d420*/  MOV R88, R101 ;  /* 0x0000006500587202 */ /* 0x000fe40000000f00 */
[----:B------:R-:W2:Y:S01]  /*d430*/  LDSM.16.MT88.4 R100, [R220+0x2900] ;  /* 0x00290000dc64783b */ /* 0x000ea20000004200 */
[----:B---3--:R-:W-:Y:S01]  /*d440*/  F2FP.BF16.PACK_AB R126, R195, R86 ;  /* 0x00000056c37e723e */ /* 0x008fe200000010ff */
[----:B------:R-:W-:Y:S01]  /*d450*/  FADD.FTZ R123, R89, R123 ;  /* 0x0000007b597b7221 */ /* 0x000fe20000010000 */
[----:B------:R-:W-:Y:S01]  /*d460*/  MUFU.EX2 R93, R93 ;  /* 0x0000005d005d7308 */ /* 0x000fe20000000800 */
[----:B------:R-:W-:Y:S01]  /*d470*/  FADD.FTZ R174, R88, R174 ;  /* 0x000000ae58ae7221 */ /* 0x000fe20000010000 */
[----:B------:R-:W-:Y:S01]  /*d480*/  HMMA.16816.F32.BF16 R64, R76, R90, R64 ;  /* 0x0000005a4c40723c */ /* 0x000fe20000041840 */
[----:B------:R-:W-:Y:S03]  /*d490*/  FADD.FTZ R123, R95, R123 ;  /* 0x0000007b5f7b7221 */ /* 0x000fe60000010000 */
[----:B------:R-:W-:Y:S02]  /*d4a0*/  FADD.FTZ R248, R248, R119 ;  /* 0x00000077f8f87221 */ /* 0x000fe40000010000 */
[----:B------:R-:W-:Y:S02]  /*d4b0*/  FADD.FTZ R123, R176, R123 ;  /* 0x0000007bb07b7221 */ /* 0x000fe40000010000 */
[-C--:B------:R-:W-:Y:S01]  /*d4c0*/  HMMA.16816.F32.BF16 R160, R128, R148.reuse, R4 ;  /* 0x0000009480a0723c */ /* 0x080fe20000041804 */
[----:B------:R-:W3:Y:S01]  /*d4d0*/  MUFU.EX2 R192, R192 ;  /* 0x000000c000c07308 */ /* 0x000ee20000000800 */
[----:B------:R-:W4:Y:S02]  /*d4e0*/  LDSM.16.MT88.4 R4, [R218+0x2900] ;  /* 0x00290000da04783b */ /* 0x000f240000004200 */
[----:B-1----:R-:W-:Y:S01]  /*d4f0*/  F2FP.BF16.PACK_AB R125, R92, R87 ;  /* 0x000000575c7d723e */ /* 0x002fe200000010ff */
        /* <DEDUP_REMOVED lines=9> */
[----:B------:R-:W-:Y:S01]  /*d590*/  FADD.FTZ R174, R209, R174 ;  /* 0x000000aed1ae7221 */ /* 0x000fe20000010000 */
[----:B---3--:R-:W-:Y:S01]  /*d5a0*/  F2FP.BF16.PACK_AB R127, R192, R93 ;  /* 0x0000005dc07f723e */ /* 0x008fe200000010ff */
[----:B------:R-:W-:Y:S02]  /*d5b0*/  FADD.FTZ R210, R207, R210 ;  /* 0x000000d2cfd27221 */ /* 0x000fe40000010000 */
[----:B------:R-:W-:Y:S02]  /*d5c0*/  FADD.FTZ R174, R202, R174 ;  /* 0x000000aecaae7221 */ /* 0x000fe40000010000 */
[----:B------:R-:W-:Y:S02]  /*d5d0*/  FADD.FTZ R248, R203, R248 ;  /* 0x000000f8cbf87221 */ /* 0x000fe40000010000 */
        /* <DEDUP_REMOVED lines=9> */
[C---:B------:R-:W-:Y:S01]  /*d670*/  HMMA.16816.F32.BF16 R148, R128.reuse, R150, R16 ;  /* 0x000000968094723c */ /* 0x040fe20000041810 */
[----:B------:R-:W-:Y:S03]  /*d680*/  FADD.FTZ R8, R179, R8 ;  /* 0x00000008b3087221 */ /* 0x000fe60000010000 */
[----:B------:R-:W-:Y:S02]  /*d690*/  FADD.FTZ R248, R197, R248 ;  /* 0x000000f8c5f87221 */ /* 0x000fe40000010000 */
[----:B------:R-:W-:Y:S02]  /*d6a0*/  FADD.FTZ R8, R181, R8 ;  /* 0x00000008b5087221 */ /* 0x000fe40000010000 */
[-C--:B--2---:R-:W-:Y:S01]  /*d6b0*/  HMMA.16816.F32.BF16 R144, R128, R100.reuse, R20 ;  /* 0x000000648090723c */ /* 0x084fe20000041814 */
[----:B------:R-:W-:Y:S03]  /*d6c0*/  FADD.FTZ R174, R189, R174 ;  /* 0x000000aebdae7221 */ /* 0x000fe60000010000 */
[----:B------:R-:W-:Y:S02]  /*d6d0*/  FADD.FTZ R8, R177, R8 ;  /* 0x00000008b1087221 */ /* 0x000fe40000010000 */
[----:B------:R-:W-:Y:S02]  /*d6e0*/  FADD.FTZ R210, R85, R210 ;  /* 0x000000d255d27221 */ /* 0x000fe40000010000 */
[C---:B------:R-:W-:Y:S01]  /*d6f0*/  HMMA.16816.F32.BF16 R140, R124.reuse, R100, R24 ;  /* 0x000000647c8c723c */ /* 0x040fe20000041818 */
[----:B------:R-:W-:Y:S03]  /*d700*/  FADD.FTZ R8, R183, R8 ;  /* 0x00000008b7087221 */ /* 0x000fe60000010000 */
[----:B------:R-:W-:Y:S02]  /*d710*/  FADD.FTZ R248, R186, R248 ;  /* 0x000000f8baf87221 */ /* 0x000fe40000010000 */
[----:B------:R-:W-:Y:S02]  /*d720*/  FADD.FTZ R8, R245, R8 ;  /* 0x00000008f5087221 */ /* 0x000fe40000010000 */
        /* <DEDUP_REMOVED lines=13> */
[----:B------:R-:W-:Y:S04]  /*d800*/  FADD.FTZ R8, R92, R8 ;  /* 0x000000085c087221 */ /* 0x000fe80000010000 */
[----:B------:R-:W-:Y:S03]  /*d810*/  FADD.FTZ R8, R93, R8 ;  /* 0x000000085d087221 */ /* 0x000fe60000010000 */
[-C--:B------:R-:W-:Y:S01]  /*d820*/  HMMA.16816.F32.BF16 R132, R124, R114.reuse, R44 ;  /* 0x000000727c84723c */ /* 0x080fe2000004182c */
[----:B------:R-:W-:Y:S06]  /*d830*/  FADD.FTZ R239, R192, R8 ;  /* 0x00000008c0ef7221 */ /* 0x000fec0000010000 */
[----:B------:R-:W-:Y:S01]  /*d840*/  MOV R44, R72 ;  /* 0x00000048002c7202 */ /* 0x000fe20000000f00 */
[C---:B------:R-:W-:Y:S08]  /*d850*/  HMMA.16816.F32.BF16 R112, R128.reuse, R114, R48 ;  /* 0x000000728070723c */ /* 0x040ff00000041830 */
[-C--:B----4-:R-:W-:Y:S08]  /*d860*/  HMMA.16816.F32.BF16 R116, R128, R4.reuse, R52 ;  /* 0x000000048074723c */ /* 0x090ff00000041834 */
[C---:B------:R-:W-:Y:S08]  /*d870*/  HMMA.16816.F32.BF16 R120, R124.reuse, R4, R56 ;  /* 0x000000047c78723c */ /* 0x040ff00000041838 */
[-C--:B------:R-:W-:Y:S08]  /*d880*/  HMMA.16816.F32.BF16 R124, R124, R6.reuse, R60 ;  /* 0x000000067c7c723c */ /* 0x080ff0000004183c */
[----:B------:R-:W-:Y:S01]  /*d890*/  HMMA.16816.F32.BF16 R128, R128, R6, R64 ;  /* 0x000000068080723c */ /* 0x000fe20000041840 */
[----:B------:R-:W-:-:S07]  /*d8a0*/  @P0 BRA `(.L_x_987) ;  /* 0xffffa31000000947 */ /* 0x000fce000383ffff */
.L_x_968:
[----:B------:R-:W1:Y:S01]  /*d8b0*/  S2UR UR6, SR_CTAID.X ;  /* 0x00000000000679c3 */ /* 0x000e620000002500 */
[----:B------:R-:W-:Y:S01]  /*d8c0*/  ULDC.64 UR14, c[0x0][0x2c8] ;  /* 0x0000b200000e7ab9 */ /* 0x000fe20000000a00 */
[----:B------:R-:W-:Y:S01]  /*d8d0*/  PLOP3.LUT P0, PT, PT, PT, UP0, 0x40, 0x0 ;  /* 0x000000000000781c */ /* 0x000fe20003f0e808 */
[----:B------:R-:W-:-:S02]  /*d8e0*/  ULDC UR13, c[0x0][0x168] ;  /* 0x00005a00000d7ab9 */ /* 0x000fc40000000800 */
[----:B-1----:R-:W-:-:S04]  /*d8f0*/  ULEA UR6, UR6, 0x7f, 0x7 ;  /* 0x0000007f06067891 */ /* 0x002fc8000f8e383f */
        /* <DEDUP_REMOVED lines=21> */
.L_x_989:
[----:B------:R-:W-:Y:S02]  /*da50*/  ULDC UR6, c[0x0][0x32c] ;  /* 0x0000cb0000067ab9 */ /* 0x000fe40000000800 */
[----:B------:R-:W-:-:S03]  /*da60*/  UISETP.NE.AND UP3, UPT, UR6, 0x1, UPT ;  /* 0x000000010600788c */ /* 0x000fc6000bf65270 */
[----:B------:R-:W-:Y:S02]  /*da70*/  ULDC.64 UR6, c[0x0][0x330] ;  /* 0x0000cc0000067ab9 */ /* 0x000fe40000000a00 */
[----:B------:R-:W-:-:S07]  /*da80*/  UIMAD.WIDE.U32 UR16, UR14, UR6, URZ ;  /* 0x000000060e1072a5 */ /* 0x000fce000f8e003f */
[----:B------:R-:W-:Y:S02]  /*da90*/  @UP3 UMOV UR15, UR17 ;  /* 0x00000011000f3c82 */ /* 0x000fe40008000000 */
[----:B------:R-:W-:Y:S02]  /*daa0*/  @UP3 USHF.R.U32.HI UR14, URZ, UR7, UR15 ;  /* 0x000000073f0e3299 */ /* 0x000fe4000801160f */
.L_x_990:
[----:B------:R-:W-:Y:S02]  /*dab0*/  ULDC UR6, c[0x0][0x32c] ;  /* 0x0000cb0000067ab9 */ /* 0x000fe40000000800 */
[----:B------:R-:W-:-:S04]  /*dac0*/  UIMAD UR6, UR14, UR6, URZ ;  /* 0x000000060e0672a4 */ /* 0x000fc8000f8e023f */
[----:B------:R-:W-:-:S04]  /*dad0*/  UISETP.LT.AND UP3, UPT, UR13, UR6, UPT ;  /* 0x000000060d00728c */ /* 0x000fc8000bf61270 */
[----:B------:R-:W-:-:S04]  /*dae0*/  USEL UR13, UR13, UR6, !UP3 ;  /* 0x000000060d0d7287 */ /* 0x000fc8000d800000 */
.L_x_988:
        /* <DEDUP_REMOVED lines=12> */
.L_x_994:
        /* <DEDUP_REMOVED lines=36> */
[----:B------:R-:W-:Y:S04]  /*ddf0*/  SHFL.IDX PT, R7, R20, 0x2, 0x181f ;  /* 0x00581f0014077f89 */ /* 0x000fe800000e0000 */
[----:B------:R-:W5:Y:S04]  /*de00*/  SHFL.IDX PT, R10, R0, 0x1, 0x181f ;  /* 0x00381f00000a7f89 */ /* 0x000f6800000e0000 */
[----:B------:R-:W1:Y:S04]  /*de10*/  SHFL.IDX PT, R5, R20, 0x3, 0x181f ;  /* 0x00781f0014057f89 */ /* 0x000e6800000e0000 */
[----:B------:R-:W-:Y:S04]  /*de20*/  SHFL.IDX PT, R8, R0, 0x2, 0x181f ;  /* 0x00581f0000087f89 */ /* 0x000fe800000e0000 */
[----:B------:R-:W1:Y:S04]  /*de30*/  SHFL.IDX PT, R3, R20, 0x4, 0x181f ;  /* 0x00981f0014037f89 */ /* 0x000e6800000e0000 */
[----:B------:R1:W-:Y:S04]  /*de40*/  SHFL.IDX PT, R2, R20, 0x5, 0x181f ;  /* 0x00b81f0014027f89 */ /* 0x0003e800000e0000 */
[----:B------:R-:W1:Y:S04]  /*de50*/  SHFL.IDX PT, R6, R0, 0x3, 0x181f ;  /* 0x00781f0000067f89 */ /* 0x000e6800000e0000 */
[----:B------:R-:W1:Y:S04]  /*de60*/  SHFL.IDX PT, R4, R0, 0x4, 0x181f ;  /* 0x00981f0000047f89 */ /* 0x000e6800000e0000 */
[----:B------:R-:W1:Y:S01]  /*de70*/  SHFL.IDX PT, R0, R0, 0x5, 0x181f ;  /* 0x00b81f0000007f89 */ /* 0x000e6200000e0000 */
[-C--:B--2---:R-:W-:Y:S05]  /*de80*/  IADD3 R14, P0, R11, R235.reuse, RZ ;  /* 0x000000eb0b0e7210 */ /* 0x084fea0007f1e0ff */
[--C-:B---3--:R-:W-:Y:S01]  /*de90*/  IMAD.X R15, R12, 0x1, R234.reuse, P0 ;  /* 0x000000010c0f7824 */ /* 0x108fe200000e06ea */
[-C--:B----4-:R-:W-:Y:S04]  /*dea0*/  IADD3 R12, P0, R9, R235.reuse, RZ ;  /* 0x000000eb090c7210 */ /* 0x090fe80007f1e0ff */
[----:B------:R2:W-:Y:S01]  /*deb0*/  LDGSTS.E.BYPASS.LTC128B.128 [R238], [R14.64], !P3 ;  /* 0x000000000eee7fae */ /* 0x0005e2000d901d74 */
[--C-:B-----5:R-:W-:Y:S01]  /*dec0*/  IMAD.X R13, R10, 0x1, R234.reuse, P0 ;  /* 0x000000010a0d7824 */ /* 0x120fe200000e06ea */
[-C--:B-1----:R-:W-:Y:S02]  /*ded0*/  IADD3 R10, P2, R5, R235.reuse, RZ ;  /* 0x000000eb050a7210 */ /* 0x082fe40007f5e0ff */
[-C--:B------:R-:W-:Y:S02]  /*dee0*/  IADD3 R20, P1, R3, R235.reuse, RZ ;  /* 0x000000eb03147210 */ /* 0x080fe40007f3e0ff */
[----:B------:R1:W-:Y:S01]  /*def0*/  LDGSTS.E.BYPASS.LTC128B.128 [R238+0x800], [R12.64], !P3 ;  /* 0x008000000cee7fae */ /* 0x0003e2000d901d74 */
[--C-:B------:R-:W-:Y:S01]  /*df00*/  IMAD.X R11, R6, 0x1, R234.reuse, P2 ;  /* 0x00000001060b7824 */ /* 0x100fe200010e06ea */
[-C--:B------:R-:W-:Y:S01]  /*df10*/  IADD3 R2, P0, R2, R235.reuse, RZ ;  /* 0x000000eb02027210 */ /* 0x080fe20007f1e0ff */
[----:B------:R-:W-:Y:S03]  /*df20*/  IMAD.X R21, R4, 0x1, R234, P1 ;  /* 0x0000000104157824 */ /* 0x000fe600008e06ea */
[-C--:B------:R-:W-:Y:S02]  /*df30*/  IADD3.X R3, R0, R234.reuse, RZ, P0, !PT ;  /* 0x000000ea00037210 */ /* 0x080fe400007fe4ff */
[----:B--2---:R-:W-:Y:S04]  /*df40*/  IADD3 R14, P5, R7, R235, RZ ;  /* 0x000000eb070e7210 */ /* 0x004fe80007fbe0ff */
[----:B------:R-:W-:Y:S05]  /*df50*/  IADD3.X R15, R8, R234, RZ, P5, !PT ;  /* 0x000000ea080f7210 */ /* 0x000fea0002ffe4ff */
[----:B------:R1:W-:Y:S04]  /*df60*/  LDGSTS.E.BYPASS.LTC128B.128 [R238+0x1000], [R14.64], !P3 ;  /* 0x010000000eee7fae */ /* 0x0003e8000d901d74 */
[----:B------:R1:W-:Y:S04]  /*df70*/  LDGSTS.E.BYPASS.LTC128B.128 [R238+0x1800], [R10.64], !P3 ;  /* 0x018000000aee7fae */ /* 0x0003e8000d901d74 */
[----:B------:R1:W-:Y:S04]  /*df80*/  LDGSTS.E.BYPASS.LTC128B.128 [R238+0x2000], [R20.64], !P3 ;  /* 0x0200000014ee7fae */ /* 0x0003e8000d901d74 */
[----:B------:R1:W-:Y:S02]  /*df90*/  LDGSTS.E.BYPASS.LTC128B.128 [R238+0x2800], [R2.64], !P3 ;  /* 0x0280000002ee7fae */ /* 0x0003e4000d901d74 */
.L_x_992:
        /* <DEDUP_REMOVED lines=175> */
.L_x_993:
[----:B------:R-:W-:Y:S01]  /*ea90*/  FMNMX.FTZ R169, R8, R165, !PT ;  /* 0x000000a508a97209 */ /* 0x000fe20007810000 */
[----:B-1----:R-:W-:Y:S01]  /*eaa0*/  LDSM.16.MT88.4 R172, [R225+0x100] ;  /* 0x00010000e1ac783b */ /* 0x002fe20000004200 */
        /* <DEDUP_REMOVED lines=90> */
[----:B------:R-:W-:Y:S02]  /*f050*/  ISETP.GT.AND P0, PT, R243, UR6, PT ;  /* 0x00000006f3007c0c */ /* 0x000fe4000bf04270 */
[----:B------:R-:W-:Y:S02]  /*f060*/  FMNMX.FTZ R2, R99, R2, !PT ;  /* 0x0000000263027209 */ /* 0x000fe40007810000 */
[----:B------:R-:W-:Y:S03]  /*f070*/  IADD3 R243, R243, -0x1, RZ ;  /* 0xfffffffff3f37810 */ /* 0x000fe60007ffe0ff */
[----:B------:R-:W-:Y:S08]  /*f080*/  SHFL.BFLY PT, R168, R169, 0x2, 0x1f ;  /* 0x0c401f00a9a87f89 */ /* 0x000ff000000e0000 */
[----:B------:R-:W1:Y:S02]  /*f090*/  SHFL.BFLY PT, R170, R2, 0x2, 0x1f ;  /* 0x0c401f0002aa7f89 */ /* 0x000e6400000e0000 */
[----:B-1----:R-:W-:Y:S02]  /*f0a0*/  FMNMX.FTZ R170, R2, R170, !PT ;  /* 0x000000aa02aa7209 */ /* 0x002fe40007810000 */
[----:B------:R-:W-:Y:S02]  /*f0b0*/  FMNMX.FTZ R171, R3, R171, !PT ;  /* 0x000000ab03ab7209 */ /* 0x000fe40007810000 */
[----:B------:R-:W-:Y:S02]  /*f0c0*/  FMNMX.FTZ R168, R169, R168, !PT ;  /* 0x000000a8a9a87209 */ /* 0x000fe40007810000 */
[----:B------:R-:W1:Y:S01]  /*f0d0*/  SHFL.BFLY PT, R2, R170, 0x1, 0x1f ;  /* 0x0c201f00aa027f89 */ /* 0x000e6200000e0000 */
[----:B------:R-:W-:Y:S04]  /*f0e0*/  FMNMX.FTZ R169, R75, R0, !PT ;  /* 0x000000004ba97209 */ /* 0x000fe80007810000 */
[----:B------:R-:W-:Y:S03]  /*f0f0*/  FMNMX.FTZ R169, R78, R169, !PT ;  /* 0x000000a94ea97209 */ /* 0x000fe60007810000 */
[----:B------:R-:W2:Y:S01]  /*f100*/  SHFL.BFLY PT, R3, R171, 0x1, 0x1f ;  /* 0x0c201f00ab037f89 */ /* 0x000ea200000e0000 */
[----:B------:R-:W-:Y:S04]  /*f110*/  FMNMX.FTZ R169, R79, R169, !PT ;  /* 0x000000a94fa97209 */ /* 0x000fe80007810000 */
[----:B------:R-:W-:Y:S03]  /*f120*/  FMNMX.FTZ R169, R90, R169, !PT ;  /* 0x000000a95aa97209 */ /* 0x000fe60007810000 */
[----:B------:R-:W3:Y:S01]  /*f130*/  SHFL.BFLY PT, R0, R168, 0x1, 0x1f ;  /* 0x0c201f00a8007f89 */ /* 0x000ee200000e0000 */
[----:B------:R-:W-:Y:S04]  /*f140*/  FMNMX.FTZ R169, R91, R169, !PT ;  /* 0x000000a95ba97209 */ /* 0x000fe80007810000 */
[----:B------:R-:W-:Y:S02]  /*f150*/  FMNMX.FTZ R169, R94, R169, !PT ;  /* 0x000000a95ea97209 */ /* 0x000fe40007810000 */
[----:B-1----:R-:W-:Y:S02]  /*f160*/  FMNMX.FTZ R2, R170, R2, !PT ;  /* 0x00000002aa027209 */ /* 0x002fe40007810000 */
[----:B------:R-:W-:Y:S03]  /*f170*/  FMNMX.FTZ R169, R95, R169, !PT ;  /* 0x000000a95fa97209 */ /* 0x000fe60007810000 */
[C---:B------:R-:W-:Y:S02]  /*f180*/  FMUL.FTZ R202, R2.reuse, c[0x0][0x2d0] ;  /* 0x0000b40002ca7a20 */ /* 0x040fe40000410000 */
[----:B------:R-:W-:Y:S01]  /*f190*/  FADD.FTZ R166, -R2, R166 ;  /* 0x000000a602a67221 */ /* 0x000fe20000010100 */
[----:B--2---:R-:W-:Y:S01]  /*f1a0*/  FMNMX.FTZ R3, R171, R3, !PT ;  /* 0x00000003ab037209 */ /* 0x004fe20007810000 */
[--C-:B------:R-:W-:Y:S02]  /*f1b0*/  FFMA.FTZ R211, R50, c[0x0][0x2d0], -R202.reuse ;  /* 0x0000b40032d37a23 */ /* 0x100fe400000108ca */
[--C-:B------:R-:W-:Y:S02]  /*f1c0*/  FFMA.FTZ R244, R51, c[0x0][0x2d0], -R202.reuse ;  /* 0x0000b40033f47a23 */ /* 0x100fe400000108ca */
[--C-:B------:R-:W-:Y:S02]  /*f1d0*/  FFMA.FTZ R55, R55, c[0x0][0x2d0], -R202.reuse ;  /* 0x0000b40037377a23 */ /* 0x100fe400000108ca */
[----:B------:R-:W-:Y:S01]  /*f1e0*/  MUFU.EX2 R211, R211 ;  /* 0x000000d300d37308 */ /* 0x000fe20000000800 */
[----:B------:R-:W-:Y:S01]  /*f1f0*/  FMUL.FTZ R203, R3, c[0x0][0x2d0] ;  /* 0x0000b40003cb7a20 */ /* 0x000fe20000410000 */
[----:B---3--:R-:W-:Y:S01]  /*f200*/  FMNMX.FTZ R0, R168, R0, !PT ;  /* 0x00000000a8007209 */ /* 0x008fe20007810000 */
[--C-:B------:R-:W-:Y:S01]  /*f210*/  FFMA.FTZ R182, R18, c[0x0][0x2d0], -R202.reuse ;  /* 0x0000b40012b67a23 */ /* 0x100fe200000108ca */
[----:B------:R-:W1:Y:S01]  /*f220*/  SHFL.BFLY PT, R168, R169, 0x2, 0x1f ;  /* 0x0c401f00a9a87f89 */ /* 0x000e6200000e0000 */
[--C-:B------:R-:W-:Y:S02]  /*f230*/  FFMA.FTZ R209, R48, c[0x0][0x2d0], -R203.reuse ;  /* 0x0000b40030d17a23 */ /* 0x100fe400000108cb */
[--C-:B------:R-:W-:Y:S02]  /*f240*/  FFMA.FTZ R210, R49, c[0x0][0x2d0], -R203.reuse ;  /* 0x0000b40031d27a23 */ /* 0x100fe400000108cb */
[--C-:B------:R-:W-:Y:S01]  /*f250*/  FFMA.FTZ R52, R52, c[0x0][0x2d0], -R203.reuse ;  /* 0x0000b40034347a23 */ /* 0x100fe200000108cb */
[----:B------:R-:W-:Y:S01]  /*f260*/  MUFU.EX2 R182, R182 ;  /* 0x000000b600b67308 */ /* 0x000fe20000000800 */
[--C-:B------:R-:W-:Y:S01]  /*f270*/  FFMA.FTZ R53, R53, c[0x0][0x2d0], -R203.reuse ;  /* 0x0000b40035357a23 */ /* 0x100fe200000108cb */
[----:B------:R-:W-:Y:S01]  /*f280*/  LDSM.16.MT88.4 R48, [R219+0x900] ;  /* 0x00090000db30783b */ /* 0x000fe20000004200 */
[--C-:B------:R-:W-:Y:S02]  /*f290*/  FFMA.FTZ R171, R16, c[0x0][0x2d0], -R203.reuse ;  /* 0x0000b40010ab7a23 */ /* 0x100fe400000108cb */
[----:B------:R-:W-:Y:S02]  /*f2a0*/  FFMA.FTZ R180, R17, c[0x0][0x2d0], -R203 ;  /* 0x0000b40011b47a23 */ /* 0x000fe400000108cb */
[----:B------:R-:W-:Y:S02]  /*f2b0*/  FMUL.FTZ R201, R0, c[0x0][0x2d0] ;  /* 0x0000b40000c97a20 */ /* 0x000fe40000410000 */
[--C-:B------:R-:W-:Y:S01]  /*f2c0*/  FFMA.FTZ R35, R35, c[0x0][0x2d0], -R202.reuse ;  /* 0x0000b40023237a23 */ /* 0x100fe200000108ca */
[----:B------:R-:W-:Y:S01]  /*f2d0*/  MUFU.EX2 R171, R171 ;  /* 0x000000ab00ab7308 */ /* 0x000fe20000000800 */
[--C-:B------:R-:W-:Y:S02]  /*f2e0*/  FFMA.FTZ R249, R44, c[0x0][0x2d0], -R201.reuse ;  /* 0x0000b4002cf97a23 */ /* 0x100fe400000108c9 */
[--C-:B------:R-:W-:Y:S02]  /*f2f0*/  FFMA.FTZ R250, R45, c[0x0][0x2d0], -R201.reuse ;  /* 0x0000b4002dfa7a23 */ /* 0x100fe400000108c9 */
[----:B------:R-:W-:Y:S02]  /*f300*/  FFMA.FTZ R57, R57, c[0x0][0x2d0], -R201 ;  /* 0x0000b40039397a23 */ /* 0x000fe400000108c9 */
[--C-:B------:R-:W-:Y:S01]  /*f310*/  FFMA.FTZ R193, R20, c[0x0][0x2d0], -R203.reuse ;  /* 0x0000b40014c17a23 */ /* 0x100fe200000108cb */
[----:B-1----:R-:W-:Y:S01]  /*f320*/  FMNMX.FTZ R169, R169, R168, !PT ;  /* 0x000000a8a9a97209 */ /* 0x002fe20007810000 */
[--C-:B------:R-:W-:Y:S01]  /*f330*/  FFMA.FTZ R194, R21, c[0x0][0x2d0], -R203.reuse ;  /* 0x0000b40015c27a23 */ /* 0x100fe200000108cb */
[----:B------:R-:W-:Y:S01]  /*f340*/  MUFU.EX2 R180, R180 ;  /* 0x000000b400b47308 */ /* 0x000fe20000000800 */
[--C-:B------:R-:W-:Y:S02]  /*f350*/  FFMA.FTZ R195, R22, c[0x0][0x2d0], -R202.reuse ;  /* 0x0000b40016c37a23 */ /* 0x100fe400000108ca */
[--C-:B------:R-:W-:Y:S01]  /*f360*/  FFMA.FTZ R196, R23, c[0x0][0x2d0], -R202.reuse ;  /* 0x0000b40017c47a23 */ /* 0x100fe200000108ca */
[----:B------:R-:W1:Y:S01]  /*f370*/  SHFL.BFLY PT, R168, R169, 0x1, 0x1f ;  /* 0x0c201f00a9a87f89 */ /* 0x000e6200000e0000 */
[----:B------:R-:W-:Y:S02]  /*f380*/  FFMA.FTZ R198, R33, c[0x0][0x2d0], -R203 ;  /* 0x0000b40021c67a23 */ /* 0x000fe400000108cb */
[--C-:B------:R-:W-:Y:S02]  /*f390*/  FFMA.FTZ R199, R34, c[0x0][0x2d0], -R202.reuse ;  /* 0x0000b40022c77a23 */ /* 0x100fe400000108ca */
[----:B------:R-:W-:Y:S01]  /*f3a0*/  FMUL.FTZ R166, R166, c[0x0][0x2d0] ;  /* 0x0000b400a6a67a20 */ /* 0x000fe20000410000 */
[----:B------:R-:W-:Y:S01]  /*f3b0*/  MUFU.EX2 R193, R193 ;  /* 0x000000c100c17308 */ /* 0x000fe20000000800 */
[--C-:B------:R-:W-:Y:S02]  /*f3c0*/  FFMA.FTZ R186, R12, c[0x0][0x2d0], -R201.reuse ;  /* 0x0000b4000cba7a23 */ /* 0x100fe400000108c9 */
[----:B------:R-:W-:Y:S02]  /*f3d0*/  FFMA.FTZ R187, R13, c[0x0][0x2d0], -R201 ;  /* 0x0000b4000dbb7a23 */ /* 0x000fe400000108c9 */
[--C-:B------:R-:W-:Y:S02]  /*f3e0*/  FFMA.FTZ R197, R32, c[0x0][0x2d0], -R203.reuse ;  /* 0x0000b40020c57a23 */ /* 0x100fe400000108cb */
[--C-:B------:R-:W-:Y:S02]  /*f3f0*/  FFMA.FTZ R205, R36, c[0x0][0x2d0], -R203.reuse ;  /* 0x0000b40024cd7a23 */ /* 0x100fe400000108cb */
[----:B------:R-:W-:Y:S01]  /*f400*/  FFMA.FTZ R206, R37, c[0x0][0x2d0], -R203 ;  /* 0x0000b40025ce7a23 */ /* 0x000fe200000108cb */
[----:B------:R-:W2:Y:S01]  /*f410*/  MUFU.EX2 R166, R166 ;  /* 0x000000a600a67308 */ /* 0x000ea20000000800 */
[--C-:B------:R-:W-:Y:S02]  /*f420*/  FFMA.FTZ R207, R38, c[0x0][0x2d0], -R202.reuse ;  /* 0x0000b40026cf7a23 */ /* 0x100fe400000108ca */
[--C-:B------:R-:W-:Y:S02]  /*f430*/  FFMA.FTZ R208, R39, c[0x0][0x2d0], -R202.reuse ;  /* 0x0000b40027d07a23 */ /* 0x100fe400000108ca */
[--C-:B------:R-:W-:Y:S02]  /*f440*/  FFMA.FTZ R245, R40, c[0x0][0x2d0], -R201.reuse ;  /* 0x0000b40028f57a23 */ /* 0x100fe400000108c9 */
[----:B------:R-:W-:Y:S01]  /*f450*/  FFMA.FTZ R246, R41, c[0x0][0x2d0], -R201 ;  /* 0x0000b40029f67a23 */ /* 0x000fe200000108c9 */
[----:B-1----:R-:W-:Y:S01]  /*f460*/  FMNMX.FTZ R168, R169, R168, !PT ;  /* 0x000000a8a9a87209 */ /* 0x002fe20007810000 */
[----:B------:R-:W-:Y:S01]  /*f470*/  FFMA.FTZ R169, R19, c[0x0][0x2d0], -R202 ;  /* 0x0000b40013a97a23 */ /* 0x000fe200000108ca */
[----:B------:R-:W-:Y:S01]  /*f480*/  MUFU.EX2 R186, R186 ;  /* 0x000000ba00ba7308 */ /* 0x000fe20000000800 */
[----:B------:R-:W-:Y:S02]  /*f490*/  FADD.FTZ R167, -R3, R167 ;  /* 0x000000a703a77221 */ /* 0x000fe40000010100 */
[----:B------:R-:W-:Y:S02]  /*f4a0*/  FMUL.FTZ R200, R168, c[0x0][0x2d0] ;  /* 0x0000b400a8c87a20 */ /* 0x000fe40000410000 */
[----:B------:R-:W-:Y:S02]  /*f4b0*/  FMUL.FTZ R167, R167, c[0x0][0x2d0] ;  /* 0x0000b400a7a77a20 */ /* 0x000fe40000410000 */
[--C-:B------:R-:W-:Y:S02]  /*f4c0*/  FFMA.FTZ R251, R46, c[0x0][0x2d0], -R200.reuse ;  /* 0x0000b4002efb7a23 */ /* 0x100fe400000108c8 */
[--C-:B------:R-:W-:Y:S01]  /*f4d0*/  FFMA.FTZ R252, R47, c[0x0][0x2d0], -R200.reuse ;  /* 0x0000b4002ffc7a23 */ /* 0x100fe200000108c8 */
[----:B------:R-:W-:Y:S01]  /*f4e0*/  MUFU.EX2 R169, R169 ;  /* 0x000000a900a97308 */ /* 0x000fe20000000800 */
[----:B------:R-:W-:Y:S01]  /*f4f0*/  LDSM.16.MT88.4 R44, [R225+0x1100] ;  /* 0x00110000e12c783b */ /* 0x000fe20000004200 */
[--C-:B------:R-:W-:Y:S02]  /*f500*/  FFMA.FTZ R59, R59, c[0x0][0x2d0], -R200.reuse ;  /* 0x0000b4003b3b7a23 */ /* 0x100fe400000108c8 */
[C---:B--2---:R-:W-:Y:S02]  /*f510*/  FMUL.FTZ R18, R166.reuse, R150 ;  /* 0x00000096a6127220 */ /* 0x044fe40000410000 */
[C---:B------:R-:W-:Y:S02]  /*f520*/  FMUL.FTZ R19, R166.reuse, R151 ;  /* 0x00000097a6137220 */ /* 0x040fe40000410000 */
[C---:B------:R-:W-:Y:S02]  /*f530*/  FMUL.FTZ R22, R166.reuse, R146 ;  /* 0x00000092a6167220 */ /* 0x040fe40000410000 */
[----:B------:R-:W1:Y:S01]  /*f540*/  MUFU.EX2 R167, R167 ;  /* 0x000000a700a77308 */ /* 0x000e620000000800 */
[C---:B------:R-:W-:Y:S02]  /*f550*/  FMUL.FTZ R23, R166.reuse, R147 ;  /* 0x00000093a6177220 */ /* 0x040fe40000410000 */
[--C-:B------:R-:W-:Y:S02]  /*f560*/  FFMA.FTZ R204, R31, c[0x0][0x2d0], -R200.reuse ;  /* 0x0000b4001fcc7a23 */ /* 0x100fe400000108c8 */
[C---:B------:R-:W-:Y:S02]  /*f570*/  FMUL.FTZ R38, R166.reuse, R130 ;  /* 0x00000082a6267220 */ /* 0x040fe40000410000 */
[----:B------:R-:W-:Y:S02]  /*f580*/  FMUL.FTZ R39, R166, R131 ;  /* 0x00000083a6277220 */ /* 0x000fe40000410000 */
[--C-:B------:R-:W-:Y:S01]  /*f590*/  FFMA.FTZ R190, R14, c[0x0][0x2d0], -R200.reuse ;  /* 0x0000b4000ebe7a23 */ /* 0x100fe200000108c8 */
[----:B------:R-:W-:Y:S01]  /*f5a0*/  MUFU.EX2 R187, R187 ;  /* 0x000000bb00bb7308 */ /* 0x000fe20000000800 */
        /* <DEDUP_REMOVED lines=8> */
[C---:B-1----:R-:W-:Y:S02]  /*f630*/  FMUL.FTZ R16, R167.reuse, R148 ;  /* 0x00000094a7107220 */ /* 0x042fe40000410000 */
[C---:B------:R-:W-:Y:S02]  /*f640*/  FMUL.FTZ R17, R167.reuse, R149 ;  /* 0x00000095a7117220 */ /* 0x040fe40000410000 */
[----:B------:R-:W-:Y:S01]  /*f650*/  LDSM.16.MT88.4 R148, [R225+0x2900] ;  /* 0x00290000e194783b */ /* 0x000fe20000004200 */
[----:B------:R-:W1:Y:S01]  /*f660*/  MUFU.EX2 R194, R194 ;  /* 0x000000c200c27308 */ /* 0x000e620000000800 */
[C---:B------:R-:W-:Y:S02]  /*f670*/  FMUL.FTZ R20, R167.reuse, R144 ;  /* 0x00000090a7147220 */ /* 0x040fe40000410000 */
[C---:B------:R-:W-:Y:S02]  /*f680*/  FMUL.FTZ R21, R167.reuse, R145 ;  /* 0x00000091a7157220 */ /* 0x040fe40000410000 */
[C---:B------:R-:W-:Y:S02]  /*f690*/  FMUL.FTZ R36, R167.reuse, R128 ;  /* 0x00000080a7247220 */ /* 0x040fe40000410000 */
[----:B------:R-:W2:Y:S01]  /*f6a0*/  LDSM.16.MT88.4 R144, [R219+0x100] ;  /* 0x00010000db90783b */ /* 0x000ea20000004200 */
[C---:B------:R-:W-:Y:S02]  /*f6b0*/  FMUL.FTZ R37, R167.reuse, R129 ;  /* 0x00000081a7257220 */ /* 0x040fe40000410000 */
[----:B------:R-:W-:Y:S01]  /*f6c0*/  MUFU.EX2 R195, R195 ;  /* 0x000000c300c37308 */ /* 0x000fe20000000800 */
[C---:B------:R-:W-:Y:S02]  /*f6d0*/  FMUL.FTZ R100, R167.reuse, R100 ;  /* 0x00000064a7647220 */ /* 0x040fe40000410000 */
[C---:B------:R-:W-:Y:S02]  /*f6e0*/  FMUL.FTZ R101, R167.reuse, R101 ;  /* 0x00000065a7657220 */ /* 0x040fe40000410000 */
[C---:B------:R-:W-:Y:S02]  /*f6f0*/  FMUL.FTZ R104, R167.reuse, R104 ;  /* 0x00000068a7687220 */ /* 0x040fe40000410000 */
[C---:B------:R-:W-:Y:S02]  /*f700*/  FMUL.FTZ R105, R167.reuse, R105 ;  /* 0x00000069a7697220 */ /* 0x040fe40000410000 */
[C---:B------:R-:W-:Y:S01]  /*f710*/  FMUL.FTZ R112, R167.reuse, R112 ;  /* 0x00000070a7707220 */ /* 0x040fe20000410000 */
[----:B------:R-:W3:Y:S01]  /*f720*/  MUFU.EX2 R196, R196 ;  /* 0x000000c400c47308 */ /* 0x000ee20000000800 */
[C---:B------:R-:W-:Y:S02]  /*f730*/  FMUL.FTZ R113, R167.reuse, R113 ;  /* 0x00000071a7717220 */ /* 0x040fe40000410000 */
[C---:B------:R-:W-:Y:S01]  /*f740*/  FMUL.FTZ R116, R167.reuse, R116 ;  /* 0x00000074a7747220 */ /* 0x040fe20000410000 */
[----:B-1----:R-:W-:Y:S01]  /*f750*/  F2FP.BF16.PACK_AB R128, R194, R193 ;  /* 0x000000c1c280723e */ /* 0x002fe200000010ff */
[----:B------:R-:W-:Y:S02]  /*f760*/  FMUL.FTZ R117, R167, R117 ;  /* 0x00000075a7757220 */ /* 0x000fe40000410000 */
[----:B------:R-:W-:Y:S02]  /*f770*/  FMUL.FTZ R119, R166, R119 ;  /* 0x00000077a6777220 */ /* 0x000fe40000410000 */
[--C-:B------:R-:W-:Y:S01]  /*f780*/  FFMA.FTZ R247, R42, c[0x0][0x2d0], -R200.reuse ;  /* 0x0000b4002af77a23 */ /* 0x100fe200000108c8 */
[----:B------:R-:W-:Y:S01]  /*f790*/  MUFU.EX2 R197, R197 ;  /* 0x000000c500c57308 */ /* 0x000fe20000000800 */
[----:B------:R-:W-:Y:S02]  /*f7a0*/  FFMA.FTZ R248, R43, c[0x0][0x2d0], -R200 ;  /* 0x0000b4002bf87a23 */ /* 0x000fe400000108c8 */
[--C-:B------:R-:W-:Y:S02]  /*f7b0*/  FFMA.FTZ R183, R4, c[0x0][0x2d0], -R203.reuse ;  /* 0x0000b40004b77a23 */ /* 0x100fe400000108cb */
[----:B------:R-:W-:Y:S02]  /*f7c0*/  FMUL.FTZ R4, R167, R160 ;  /* 0x000000a0a7047220 */ /* 0x000fe40000410000 */
[----:B------:R-:W-:Y:S02]  /*f7d0*/  FFMA.FTZ R170, R5, c[0x0][0x2d0], -R203 ;  /* 0x0000b40005aa7a23 */ /* 0x000fe400000108cb */
[----:B------:R-:W-:Y:S01]  /*f7e0*/  FMUL.FTZ R5, R167, R161 ;  /* 0x000000a1a7057220 */ /* 0x000fe20000410000 */
[----:B------:R-:W-:Y:S01]  /*f7f0*/  MUFU.EX2 R183, R183 ;  /* 0x000000b700b77308 */ /* 0x000fe20000000800 */
[--C-:B------:R-:W-:Y:S02]  /*f800*/  FFMA.FTZ R184, R6, c[0x0][0x2d0], -R202.reuse ;  /* 0x0000b40006b87a23 */ /* 0x100fe400000108ca */
[----:B------:R-:W-:Y:S01]  /*f810*/  FMUL.FTZ R6, R166, R162 ;  /* 0x000000a2a6067220 */ /* 0x000fe20000410000 */
[----:B---3--:R-:W-:Y:S01]  /*f820*/  F2FP.BF16.PACK_AB R129, R196, R195 ;  /* 0x000000c3c481723e */ /* 0x008fe200000010ff */
[----:B------:R-:W-:Y:S01]  /*f830*/  FFMA.FTZ R181, R7, c[0x0][0x2d0], -R202 ;  /* 0x0000b40007b57a23 */ /* 0x000fe200000108ca */
[----:B------:R-:W-:Y:S01]  /*f840*/  F2FP.BF16.PACK_AB R162, R180, R171 ;  /* 0x000000abb4a2723e */ /* 0x000fe200000010ff */
[----:B------:R-:W-:Y:S01]  /*f850*/  FMUL.FTZ R7, R166, R163 ;  /* 0x000000a3a6077220 */ /* 0x000fe20000410000 */
[----:B------:R-:W-:Y:S01]  /*f860*/  F2FP.BF16.PACK_AB R163, R169, R182 ;  /* 0x000000b6a9a3723e */ /* 0x000fe200000010ff */
[----:B------:R-:W-:Y:S01]  /*f870*/  FADD.FTZ R165, -R0, R165 ;  /* 0x000000a500a57221 */ /* 0x000fe20000010100 */
[----:B------:R-:W1:Y:S01]  /*f880*/  MUFU.EX2 R170, R170 ;  /* 0x000000aa00aa7308 */ /* 0x000e620000000800 */
[----:B------:R-:W-:Y:S02]  /*f890*/  FADD.FTZ R164, -R168, R164 ;  /* 0x000000a4a8a47221 */ /* 0x000fe40000010100 */
[----:B------:R-:W-:Y:S02]  /*f8a0*/  FMUL.FTZ R165, R165, c[0x0][0x2d0] ;  /* 0x0000b400a5a57a20 */ /* 0x000fe40000410000 */
[----:B------:R-:W-:Y:S02]  /*f8b0*/  FMUL.FTZ R164, R164, c[0x0][0x2d0] ;  /* 0x0000b400a4a47a20 */ /* 0x000fe40000410000 */
[--C-:B------:R-:W-:Y:S02]  /*f8c0*/  FFMA.FTZ R188, R8, c[0x0][0x2d0], -R201.reuse ;  /* 0x0000b40008bc7a23 */ /* 0x100fe400000108c9 */
[----:B------:R-:W-:Y:S01]  /*f8d0*/  FFMA.FTZ R185, R9, c[0x0][0x2d0], -R201 ;  /* 0x0000b40009b97a23 */ /* 0x000fe200000108c9 */
[----:B------:R-:W-:Y:S01]  /*f8e0*/  MUFU.EX2 R184, R184 ;  /* 0x000000b800b87308 */ /* 0x000fe20000000800 */
[--C-:B------:R-:W-:Y:S02]  /*f8f0*/  FFMA.FTZ R192, R10, c[0x0][0x2d0], -R200.reuse ;  /* 0x0000b4000ac07a23 */ /* 0x100fe400000108c8 */
[--C-:B------:R-:W-:Y:S02]  /*f900*/  FFMA.FTZ R189, R11, c[0x0][0x2d0], -R200.reuse ;  /* 0x0000b4000bbd7a23 */ /* 0x100fe400000108c8 */
[----:B------:R-:W-:Y:S02]  /*f910*/  FFMA.FTZ R191, R15, c[0x0][0x2d0], -R200 ;  /* 0x0000b4000fbf7a23 */ /* 0x000fe400000108c8 */
[--C-:B------:R-:W-:Y:S02]  /*f920*/  FFMA.FTZ R64, R64, c[0x0][0x2d0], -R203.reuse ;  /* 0x0000b40040407a23 */ /* 0x100fe400000108cb */
[----:B------:R-:W-:Y:S01]  /*f930*/  FFMA.FTZ R65, R65, c[0x0][0x2d0], -R203 ;  /* 0x0000b40041417a23 */ /* 0x000fe200000108cb */
[----:B------:R-:W3:Y:S01]  /*f940*/  MUFU.EX2 R181, R181 ;  /* 0x000000b500b57308 */ /* 0x000ee20000000800 */
[--C-:B------:R-:W-:Y:S02]  /*f950*/  FFMA.FTZ R66, R66, c[0x0][0x2d0], -R202.reuse ;  /* 0x0000b40042427a23 */ /* 0x100fe400000108ca */
[----:B------:R-:W-:Y:S01]  /*f960*/  FFMA.FTZ R67, R67, c[0x0][0x2d0], -R202 ;  /* 0x0000b40043437a23 */ /* 0x000fe200000108ca */
[----:B-1----:R-:W-:Y:S01]  /*f970*/  F2FP.BF16.PACK_AB R160, R170, R183 ;  /* 0x000000b7aaa0723e */ /* 0x002fe200000010ff */
[--C-:B------:R-:W-:Y:S02]  /*f980*/  FFMA.FTZ R60, R60, c[0x0][0x2d0], -R201.reuse ;  /* 0x0000b4003c3c7a23 */ /* 0x100fe400000108c9 */
[----:B------:R-:W-:Y:S02]  /*f990*/  FFMA.FTZ R61, R61, c[0x0][0x2d0], -R201 ;  /* 0x0000b4003d3d7a23 */ /* 0x000fe400000108c9 */
[--C-:B------:R-:W-:Y:S01]  /*f9a0*/  FFMA.FTZ R62, R62, c[0x0][0x2d0], -R200.reuse ;  /* 0x0000b4003e3e7a23 */ /* 0x100fe200000108c8 */
[----:B------:R-:W1:Y:S01]  /*f9b0*/  MUFU.EX2 R165, R165 ;  /* 0x000000a500a57308 */ /* 0x000e620000000800 */
[----:B------:R-:W-:Y:S02]  /*f9c0*/  FFMA.FTZ R63, R63, c[0x0][0x2d0], -R200 ;  /* 0x0000b4003f3f7a23 */ /* 0x000fe400000108c8 */
[--C-:B------:R-:W-:Y:S02]  /*f9d0*/  FFMA.FTZ R68, R68, c[0x0][0x2d0], -R203.reuse ;  /* 0x0000b40044447a23 */ /* 0x100fe400000108cb */
[--C-:B------:R-:W-:Y:S02]  /*f9e0*/  FFMA.FTZ R69, R69, c[0x0][0x2d0], -R203.reuse ;  /* 0x0000b40045457a23 */ /* 0x100fe400000108cb */
[--C-:B------:R-:W-:Y:S02]  /*f9f0*/  FFMA.FTZ R70, R70, c[0x0][0x2d0], -R202.reuse ;  /* 0x0000b40046467a23 */ /* 0x100fe400000108ca */
[--C-:B------:R-:W-:Y:S01]  /*fa00*/  FFMA.FTZ R71, R71, c[0x0][0x2d0], -R202.reuse ;  /* 0x0000b40047477a23 */ /* 0x100fe200000108ca */
[----:B------:R-:W4:Y:S01]  /*fa10*/  MUFU.EX2 R164, R164 ;  /* 0x000000a400a47308 */ /* 0x000f220000000800 */
[--C-:B------:R-:W-:Y:S02]  /*fa20*/  FFMA.FTZ R80, R80, c[0x0][0x2d0], -R203.reuse ;  /* 0x0000b40050507a23 */ /* 0x100fe400000108cb */
[----:B------:R-:W-:Y:S01]  /*fa30*/  FFMA.FTZ R81, R81, c[0x0][0x2d0], -R203 ;  /* 0x0000b40051517a23 */ /* 0x000fe200000108cb */
[----:B---3--:R-:W-:Y:S01]  /*fa40*/  F2FP.BF16.PACK_AB R161, R181, R184 ;  /* 0x000000b8b5a1723e */ /* 0x008fe200000010ff */
[--C-:B------:R-:W-:Y:S02]  /*fa50*/  FFMA.FTZ R82, R82, c[0x0][0x2d0], -R202.reuse ;  /* 0x0000b40052527a23 */ /* 0x100fe400000108ca */
[----:B------:R-:W-:Y:S02]  /*fa60*/  FFMA.FTZ R83, R83, c[0x0][0x2d0], -R202 ;  /* 0x0000b40053537a23 */ /* 0x000fe400000108ca */
[--C-:B------:R-:W-:Y:S01]  /*fa70*/  FFMA.FTZ R72, R72, c[0x0][0x2d0], -R201.reuse ;  /* 0x0000b40048487a23 */ /* 0x100fe200000108c9 */
[----:B------:R-:W-:Y:S01]  /*fa80*/  MUFU.EX2 R188, R188 ;  /* 0x000000bc00bc7308 */ /* 0x000fe20000000800 */
[-C--:B------:R-:W-:Y:S05]  /*fa90*/  HMMA.16816.F32.BF16 R4, R160, R172.reuse, R4 ;  /* 0x000000aca004723c */ /* 0x080fea0000041804 */
[C---:B-1----:R-:W-:Y:S02]  /*faa0*/  FMUL.FTZ R33, R165.reuse, R141 ;  /* 0x0000008da5217220 */ /* 0x042fe40000410000 */
[C---:B------:R-:W-:Y:S02]  /*fab0*/  FMUL.FTZ R12, R165.reuse, R152 ;  /* 0x00000098a50c7220 */ /* 0x040fe40000410000 */
[----:B------:R-:W1:Y:S03]  /*fac0*/  MUFU.EX2 R185, R185 ;  /* 0x000000b900b97308 */ /* 0x000e660000000800 */
[C---:B------:R-:W-:Y:S02]  /*fad0*/  FMUL.FTZ R13, R165.reuse, R153 ;  /* 0x00000099a50d7220 */ /* 0x040fe40000410000 */
[C---:B----4-:R-:W-:Y:S02]  /*fae0*/  FMUL.FTZ R34, R164.reuse, R142 ;  /* 0x0000008ea4227220 */ /* 0x050fe40000410000 */
[C---:B------:R-:W-:Y:S02]  /*faf0*/  FMUL.FTZ R31, R164.reuse, R135 ;  /* 0x00000087a41f7220 */ /* 0x040fe40000410000 */
[C---:B------:R-:W-:Y:S01]  /*fb00*/  FMUL.FTZ R14, R164.reuse, R154 ;  /* 0x0000009aa40e7220 */ /* 0x040fe20000410000 */
[----:B------:R-:W-:Y:S01]  /*fb10*/  MUFU.EX2 R192, R192 ;  /* 0x000000c000c07308 */ /* 0x000fe20000000800 */
[----:B------:R-:W-:Y:S02]  /*fb20*/  FMUL.FTZ R32, R165, R140 ;  /* 0x0000008ca5207220 */ /* 0x000fe40000410000 */
[--C-:B------:R-:W-:Y:S02]  /*fb30*/  FFMA.FTZ R140, R27, c[0x0][0x2d0], -R200.reuse ;  /* 0x0000b4001b8c7a23 */ /* 0x100fe400000108c8 */
[C---:B------:R-:W-:Y:S02]  /*fb40*/  FMUL.FTZ R27, R164.reuse, R139 ;  /* 0x0000008ba41b7220 */ /* 0x040fe40000410000 */
[C---:B------:R-:W-:Y:S02]  /*fb50*/  FMUL.FTZ R8, R165.reuse, R156 ;  /* 0x0000009ca5087220 */ /* 0x040fe40000410000 */
[----:B------:R-:W-:Y:S01]  /*fb60*/  FMUL.FTZ R9, R165, R157 ;  /* 0x0000009da5097220 */ /* 0x000fe20000410000 */
[----:B------:R-:W3:Y:S01]  /*fb70*/  MUFU.EX2 R189, R189 ;  /* 0x000000bd00bd7308 */ /* 0x000ee20000000800 */
[C---:B------:R-:W-:Y:S01]  /*fb80*/  FMUL.FTZ R10, R164.reuse, R158 ;  /* 0x0000009ea40a7220 */ /* 0x040fe20000410000 */
[----:B------:R-:W-:Y:S01]  /*fb90*/  F2FP.BF16.PACK_AB R158, R187, R186 ;  /* 0x000000babb9e723e */ /* 0x000fe200000010ff */
[C---:B------:R-:W-:Y:S01]  /*fba0*/  FMUL.FTZ R11, R164.reuse, R159 ;  /* 0x0000009fa40b7220 */ /* 0x040fe20000410000 */
[----:B-1----:R-:W-:Y:S01]  /*fbb0*/  F2FP.BF16.PACK_AB R156, R185, R188 ;  /* 0x000000bcb99c723e */ /* 0x002fe200000010ff */
[C---:B------:R-:W-:Y:S02]  /*fbc0*/  FMUL.FTZ R15, R164.reuse, R155 ;  /* 0x0000009ba40f7220 */ /* 0x040fe40000410000 */
[C---:B------:R-:W-:Y:S02]  /*fbd0*/  FMUL.FTZ R108, R165.reuse, R108 ;  /* 0x0000006ca56c7220 */ /* 0x040fe40000410000 */
[C---:B------:R-:W-:Y:S01]  /*fbe0*/  FMUL.FTZ R109, R165.reuse, R109 ;  /* 0x0000006da56d7220 */ /* 0x040fe20000410000 */
[----:B------:R-:W1:Y:S01]  /*fbf0*/  MUFU.EX2 R191, R191 ;  /* 0x000000bf00bf7308 */ /* 0x000e620000000800 */
[C---:B------:R-:W-:Y:S02]  /*fc00*/  FMUL.FTZ R110, R164.reuse, R110 ;  /* 0x0000006ea46e7220 */ /* 0x040fe40000410000 */
[C---:B------:R-:W-:Y:S02]  /*fc10*/  FMUL.FTZ R111, R164.reuse, R111 ;  /* 0x0000006fa46f7220 */ /* 0x040fe40000410000 */
[C---:B------:R-:W-:Y:S02]  /*fc20*/  FMUL.FTZ R120, R165.reuse, R120 ;  /* 0x00000078a5787220 */ /* 0x040fe40000410000 */
[C---:B------:R-:W-:Y:S02]  /*fc30*/  FMUL.FTZ R121, R165.reuse, R121 ;  /* 0x00000079a5797220 */ /* 0x040fe40000410000 */
[C---:B------:R-:W-:Y:S01]  /*fc40*/  FMUL.FTZ R122, R164.reuse, R122 ;  /* 0x0000007aa47a7220 */ /* 0x040fe20000410000 */
[----:B------:R-:W-:Y:S01]  /*fc50*/  MUFU.EX2 R154, R52 ;  /* 0x00000034009a7308 */ /* 0x000fe20000000800 */
[C---:B------:R-:W-:Y:S02]  /*fc60*/  FMUL.FTZ R123, R164.reuse, R123 ;  /* 0x0000007ba47b7220 */ /* 0x040fe40000410000 */
[----:B------:R-:W-:Y:S01]  /*fc70*/  FMUL.FTZ R124, R165, R124 ;  /* 0x0000007ca57c7220 */ /* 0x000fe20000410000 */
[----:B---3--:R-:W-:Y:S01]  /*fc80*/  F2FP.BF16.PACK_AB R157, R189, R192 ;  /* 0x000000c0bd9d723e */ /* 0x008fe200000010ff */
[----:B------:R-:W-:Y:S02]  /*fc90*/  FMUL.FTZ R125, R165, R125 ;  /* 0x0000007da57d7220 */ /* 0x000fe40000410000 */
[C---:B------:R-:W-:Y:S02]  /*fca0*/  FMUL.FTZ R126, R164.reuse, R126 ;  /* 0x0000007ea47e7220 */ /* 0x040fe40000410000 */
[----:B------:R-:W-:Y:S01]  /*fcb0*/  FMUL.FTZ R127, R164, R127 ;  /* 0x0000007fa47f7220 */ /* 0x000fe20000410000 */
[----:B------:R-:W-:Y:S01]  /*fcc0*/  MUFU.EX2 R152, R53 ;  /* 0x0000003500987308 */ /* 0x000fe20000000800 */
[--C-:B------:R-:W-:Y:S02]  /*fcd0*/  FFMA.FTZ R73, R73, c[0x0][0x2d0], -R201.reuse ;  /* 0x0000b40049497a23 */ /* 0x100fe400000108c9 */
[--C-:B------:R-:W-:Y:S01]  /*fce0*/  FFMA.FTZ R74, R74, c[0x0][0x2d0], -R200.reuse ;  /* 0x0000b4004a4a7a23 */ /* 0x100fe200000108c8 */
[----:B-1----:R-:W-:Y:S01]  /*fcf0*/  F2FP.BF16.PACK_AB R159, R191, R190 ;  /* 0x000000bebf9f723e */ /* 0x002fe200000010ff */
[--C-:B------:R-:W-:Y:S02]  /*fd00*/  FFMA.FTZ R75, R75, c[0x0][0x2d0], -R200.reuse ;  /* 0x0000b4004b4b7a23 */ /* 0x100fe400000108c8 */
[--C-:B------:R-:W-:Y:S02]  /*fd10*/  FFMA.FTZ R76, R76, c[0x0][0x2d0], -R201.reuse ;  /* 0x0000b4004c4c7a23 */ /* 0x100fe400000108c9 */
[--C-:B------:R-:W-:Y:S01]  /*fd20*/  FFMA.FTZ R77, R77, c[0x0][0x2d0], -R201.reuse ;  /* 0x0000b4004d4d7a23 */ /* 0x100fe200000108c9 */
[----:B------:R-:W-:Y:S01]  /*fd30*/  MUFU.EX2 R153, R55 ;  /* 0x0000003700997308 */ /* 0x000fe20000000800 */
[C---:B------:R-:W-:Y:S04]  /*fd40*/  HMMA.16816.F32.BF16 R8, R156.reuse, R172, R8 ;  /* 0x000000ac9c08723c */ /* 0x040fe80000041808 */
[--C-:B------:R-:W-:Y:S02]  /*fd50*/  FFMA.FTZ R78, R78, c[0x0][0x2d0], -R200.reuse ;  /* 0x0000b4004e4e7a23 */ /* 0x100fe400000108c8 */
[--C-:B------:R-:W-:Y:S02]  /*fd60*/  FFMA.FTZ R79, R79, c[0x0][0x2d0], -R200.reuse ;  /* 0x0000b4004f4f7a23 */ /* 0x100fe400000108c8 */
[-C--:B------:R-:W-:Y:S01]  /*fd70*/  HMMA.16816.F32.BF16 R12, R156, R174.reuse, R12 ;  /* 0x000000ae9c0c723c */ /* 0x080fe2000004180c */
[----:B------:R1:W-:Y:S03]  /*fd80*/  MUFU.EX2 R172, R35 ;  /* 0x0000002300ac7308 */ /* 0x0003e60000000800 */
[----:B------:R-:W-:Y:S02]  /*fd90*/  FFMA.FTZ R173, R24, c[0x0][0x2d0], -R201 ;  /* 0x0000b40018ad7a23 */ /* 0x000fe400000108c9 */
[----:B------:R-:W-:Y:S02]  /*fda0*/  FMUL.FTZ R24, R165, R136 ;  /* 0x00000088a5187220 */ /* 0x000fe40000410000 */
[C---:B------:R-:W-:Y:S03]  /*fdb0*/  HMMA.16816.F32.BF16 R16, R160.reuse, R174, R16 ;  /* 0x000000aea010723c */ /* 0x040fe60000041810 */
[----:B------:R-:W3:Y:S01]  /*fdc0*/  MUFU.EX2 R198, R198 ;  /* 0x000000c600c67308 */ /* 0x000ee20000000800 */
[--C-:B------:R-:W-:Y:S02]  /*fdd0*/  FFMA.FTZ R84, R84, c[0x0][0x2d0], -R203.reuse ;  /* 0x0000b40054547a23 */ /* 0x100fe400000108cb */
[----:B------:R-:W-:Y:S02]  /*fde0*/  FFMA.FTZ R85, R85, c[0x0][0x2d0], -R203 ;  /* 0x0000b40055557a23 */ /* 0x000fe400000108cb */
[-C--:B------:R-:W-:Y:S04]  /*fdf0*/  HMMA.16816.F32.BF16 R20, R160, R176.reuse, R20 ;  /* 0x000000b0a014723c */ /* 0x080fe80000041814 */
[--C-:B------:R-:W-:Y:S01]  /*fe00*/  FFMA.FTZ R174, R25, c[0x0][0x2d0], -R201.reuse ;  /* 0x0000b40019ae7a23 */ /* 0x100fe200000108c9 */
[----:B------:R-:W4:Y:S01]  /*fe10*/  MUFU.EX2 R199, R199 ;  /* 0x000000c700c77308 */ /* 0x000f220000000800 */
[----:B------:R-:W-:Y:S02]  /*fe20*/  FMUL.FTZ R25, R165, R137 ;  /* 0x00000089a5197220 */ /* 0x000fe40000410000 */
[----:B------:R-:W-:Y:S04]  /*fe30*/  FFMA.FTZ R175, R26, c[0x0][0x2d0], -R200 ;  /* 0x0000b4001aaf7a23 */ /* 0x000fe800000108c8 */
[C---:B-1----:R-:W-:Y:S02]  /*fe40*/  FMUL.FTZ R35, R164.reuse, R143 ;  /* 0x0000008fa4237220 */ /* 0x042fe40000410000 */
[----:B------:R-:W-:Y:S01]  /*fe50*/  FMUL.FTZ R26, R164, R138 ;  /* 0x0000008aa41a7220 */ /* 0x000fe20000410000 */
[----:B------:R-:W-:Y:S01]  /*fe60*/  MUFU.EX2 R245, R245 ;  /* 0x000000f500f57308 */ /* 0x000fe20000000800 */
[----:B------:R-:W1:Y:S01]  /*fe70*/  LDSM.16.MT88.4 R136, [R218+0x100] ;  /* 0x00010000da88783b */ /* 0x000e620000004200 */
[--C-:B------:R-:W-:Y:S02]  /*fe80*/  FFMA.FTZ R86, R86, c[0x0][0x2d0], -R202.reuse ;  /* 0x0000b40056567a23 */ /* 0x100fe400000108ca */
[C---:B------:R-:W-:Y:S04]  /*fe90*/  HMMA.16816.F32.BF16 R32, R156.reuse, R176, R32 ;  /* 0x000000b09c20723c */ /* 0x040fe80000041820 */
[----:B---3--:R-:W-:Y:S01]  /*fea0*/  F2FP.BF16.PACK_AB R130, R198, R197 ;  /* 0x000000c5c682723e */ /* 0x008fe200000010ff */
[--C-:B------:R-:W-:Y:S01]  /*feb0*/  FFMA.FTZ R87, R87, c[0x0][0x2d0], -R202.reuse ;  /* 0x0000b40057577a23 */ /* 0x100fe200000108ca */
[----:B------:R3:W-:Y:S01]  /*fec0*/  MUFU.EX2 R176, R140 ;  /* 0x0000008c00b07308 */ /* 0x0007e20000000800 */
[----:B------:R-:W-:Y:S01]  /*fed0*/  FFMA.FTZ R177, R28, c[0x0][0x2d0], -R201 ;  /* 0x0000b4001cb17a23 */ /* 0x000fe200000108c9 */
[-C--:B------:R-:W-:Y:S04]  /*fee0*/  HMMA.16816.F32.BF16 R24, R156, R178.reuse, R24 ;  /* 0x000000b29c18723c */ /* 0x080fe80000041818 */
[----:B------:R-:W-:Y:S01]  /*fef0*/  FMUL.FTZ R28, R165, R132 ;  /* 0x00000084a51c7220 */ /* 0x000fe20000410000 */
[----:B----4-:R-:W-:Y:S01]  /*ff00*/  F2FP.BF16.PACK_AB R131, R172, R199 ;  /* 0x000000c7ac83723e */ /* 0x010fe200000010ff */
[--C-:B------:R-:W-:Y:S02]  /*ff10*/  FFMA.FTZ R96, R96, c[0x0][0x2d0], -R203.reuse ;  /* 0x0000b40060607a23 */ /* 0x100fe400000108cb */
[C---:B------:R-:W-:Y:S01]  /*ff20*/  HMMA.16816.F32.BF16 R100, R160.reuse, R178, R100 ;  /* 0x000000b2a064723c */ /* 0x040fe20000041864 */
[----:B------:R-:W-:Y:S03]  /*ff30*/  MUFU.EX2 R246, R246 ;  /* 0x000000f600f67308 */ /* 0x000fe60000000800 */
[----:B------:R-:W-:Y:S02]  /*ff40*/  FFMA.FTZ R203, R97, c[0x0][0x2d0], -R203 ;  /* 0x0000b40061cb7a23 */ /* 0x000fe400000108cb */
[----:B------:R-:W-:Y:S02]  /*ff50*/  FFMA.FTZ R97, R98, c[0x0][0x2d0], -R202 ;  /* 0x0000b40062617a23 */ /* 0x000fe400000108ca */
[-C--:B--2---:R-:W-:Y:S03]  /*ff60*/  HMMA.16816.F32.BF16 R104, R160, R144.reuse, R104 ;  /* 0x00000090a068723c */ /* 0x084fe60000041868 */
[----:B------:R-:W-:Y:S01]  /*ff70*/  MUFU.EX2 R247, R247 ;  /* 0x000000f700f77308 */ /* 0x000fe20000000800 */
[--C-:B------:R-:W-:Y:S01]  /*ff80*/  FFMA.FTZ R178, R29, c[0x0][0x2d0], -R201.reuse ;  /* 0x0000b4001db27a23 */ /* 0x100fe200000108c9 */
[----:B---3--:R-:W-:Y:S01]  /*ff90*/  LDSM.16.MT88.4 R140, [R220+0x900] ;  /* 0x00090000dc8c783b */ /* 0x008fe20000004200 */
[----:B------:R-:W-:Y:S02]  /*ffa0*/  FMUL.FTZ R29, R165, R133 ;  /* 0x00000085a51d7220 */ /* 0x000fe40000410000 */
[C---:B------:R-:W-:Y:S04]  /*ffb0*/  HMMA.16816.F32.BF16 R108, R156.reuse, R144, R108 ;  /* 0x000000909c6c723c */ /* 0x040fe8000004186c */
[--C-:B------:R-:W-:Y:S01]  /*ffc0*/  FFMA.FTZ R179, R30, c[0x0][0x2d0], -R200.reuse ;  /* 0x0000b4001eb37a23 */ /* 0x100fe200000108c8 */
[----:B------:R-:W-:Y:S01]  /*ffd0*/  MUFU.EX2 R173, R173 ;  /* 0x000000ad00ad7308 */ /* 0x000fe20000000800 */
[----:B------:R-:W-:Y:S02]  /*ffe0*/  FMUL.FTZ R30, R164, R134 ;  /* 0x00000086a41e7220 */ /* 0x000fe40000410000 */
[----:B------:R-:W2:Y:S01]  /*fff0*/  LDSM.16.MT88.4 R132, [R225+0x900] ;  /* 0x00090000e184783b */ /* 0x000ea20000004200 */
[--C-:B------:R-:W-:Y:S03]  /*10000*/  FFMA.FTZ R88, R88, c[0x0][0x2d0], -R201.reuse ;  /* 0x0000b40058587a23 */ /* 0x100fe600000108c9 */
[----:B------:R-:W-:Y:S01]  /*10010*/  FFMA.FTZ R89, R89, c[0x0][0x2d0], -R201 ;  /* 0x0000b40059597a23 */ /* 0x000fe200000108c9 */
[-C--:B------:R-:W-:Y:S02]  /*10020*/  HMMA.16816.F32.BF16 R28, R156, R146.reuse, R28 ;  /* 0x000000929c1c723c */ /* 0x080fe4000004181c */
[----:B------:R-:W-:Y:S01]  /*10030*/  MUFU.EX2 R248, R248 ;  /* 0x000000f800f87308 */ /* 0x000fe20000000800 */
[--C-:B------:R-:W-:Y:S02]  /*10040*/  FFMA.FTZ R90, R90, c[0x0][0x2d0], -R200.reuse ;  /* 0x0000b4005a5a7a23 */ /* 0x100fe400000108c8 */
[----:B------:R-:W-:Y:S02]  /*10050*/  FFMA.FTZ R91, R91, c[0x0][0x2d0], -R200 ;  /* 0x0000b4005b5b7a23 */ /* 0x000fe400000108c8 */
[----:B------:R-:W-:Y:S01]  /*10060*/  FFMA.FTZ R183, R167, R242, R183 ;  /* 0x000000f2a7b77223 */ /* 0x000fe200000100b7 */
[C---:B------:R-:W-:Y:S04]  /*10070*/  HMMA.16816.F32.BF16 R112, R160.reuse, R146, R112 ;  /* 0x00000092a070723c */ /* 0x040fe80000041870 */
[----:B------:R-:W-:Y:S01]  /*10080*/  MUFU.EX2 R249, R249 ;  /* 0x000000f900f97308 */ /* 0x000fe20000000800 */
[----:B------:R-:W-:Y:S01]  /*10090*/  MOV R167, R3 ;  /* 0x0000000300a77202 */ /* 0x000fe20000000f00 */
[----:B------:R-:W-:Y:S01]  /*100a0*/  FFMA.FTZ R184, R166, R241, R184 ;  /* 0x000000f1a6b87223 */ /* 0x000fe200000100b8 */
[----:B------:R-:W-:Y:S01]  /*100b0*/  MOV R166, R2 ;  /* 0x0000000200a67202 */ /* 0x000fe20000000f00 */
[-C--:B-1----:R-:W-:Y:S04]  /*100c0*/  HMMA.16816.F32.BF16 R116, R160, R136.reuse, R116 ;  /* 0x00000088a074723c */ /* 0x082fe80000041874 */
[----:B------:R-:W-:Y:S01]  /*100d0*/  FFMA.FTZ R188, R165, R240, R188 ;  /* 0x000000f0a5bc7223 */ /* 0x000fe200000100bc */
[----:B------:R-:W-:Y:S01]  /*100e0*/  MOV R165, R0 ;  /* 0x0000000000a57202 */ /* 0x000fe20000000f00 */
[----:B------:R-:W-:Y:S01]  /*100f0*/  MUFU.EX2 R250, R250 ;  /* 0x000000fa00fa7308 */ /* 0x000fe20000000800 */
[----:B------:R-:W-:Y:S01]  /*10100*/  FFMA.FTZ R192, R164, R239, R192 ;  /* 0x000000efa4c07223 */ /* 0x000fe200000100c0 */
[C---:B------:R-:W-:Y:S04]  /*10110*/  HMMA.16816.F32.BF16 R120, R156.reuse, R136, R120 ;  /* 0x000000889c78723c */ /* 0x040fe80000041878 */
[----:B------:R-:W-:Y:S01]  /*10120*/  FADD.FTZ R183, R170, R183 ;  /* 0x000000b7aab77221 */ /* 0x000fe20000010000 */
[----:B------:R-:W-:Y:S01]  /*10130*/  MOV R164, R168 ;  /* 0x000000a800a47202 */ /* 0x000fe20000000f00 */
[----:B------:R-:W-:Y:S02]  /*10140*/  FADD.FTZ R184, R181, R184 ;  /* 0x000000b8b5b87221 */ /* 0x000fe40000010000 */
[-C--:B------:R-:W-:Y:S01]  /*10150*/  HMMA.16816.F32.BF16 R124, R156, R138.reuse, R124 ;  /* 0x0000008a9c7c723c */ /* 0x080fe2000004187c */
[----:B------:R-:W1:Y:S03]  /*10160*/  MUFU.EX2 R174, R174 ;  /* 0x000000ae00ae7308 */ /* 0x000e660000000800 */
[----:B------:R-:W-:Y:S02]  /*10170*/  FADD.FTZ R188, R185, R188 ;  /* 0x000000bcb9bc7221 */ /* 0x000fe40000010000 */
[----:B------:R-:W-:Y:S02]  /*10180*/  FADD.FTZ R192, R189, R192 ;  /* 0x000000c0bdc07221 */ /* 0x000fe40000010000 */
[----:B------:R-:W-:Y:S03]  /*10190*/  HMMA.16816.F32.BF16 R36, R160, R138, R36 ;  /* 0x0000008aa024723c */ /* 0x000fe60000041824 */
[----:B------:R-:W3:Y:S01]  /*101a0*/  MUFU.EX2 R175, R175 ;  /* 0x000000af00af7308 */ /* 0x000ee20000000800 */
[----:B------:R-:W-:Y:S02]  /*101b0*/  FADD.FTZ R183, R171, R183 ;  /* 0x000000b7abb77221 */ /* 0x000fe40000010000 */
[----:B------:R-:W-:Y:S02]  /*101c0*/  FADD.FTZ R184, R182, R184 ;  /* 0x000000b8b6b87221 */ /* 0x000fe40000010000 */
[-C--:B--2---:R-:W-:Y:S05]  /*101d0*/  HMMA.16816.F32.BF16 R4, R128, R132.reuse, R4 ;  /* 0x000000848004723c */ /* 0x084fea0000041804 */
[----:B------:R-:W-:Y:S01]  /*101e0*/  MUFU.EX2 R177, R177 ;  /* 0x000000b100b17308 */ /* 0x000fe20000000800 */
[----:B------:R-:W-:Y:S02]  /*101f0*/  FADD.FTZ R188, R186, R188 ;  /* 0x000000bcbabc7221 */ /* 0x000fe40000010000 */
[----:B------:R-:W-:Y:S01]  /*10200*/  FADD.FTZ R192, R190, R192 ;  /* 0x000000c0bec07221 */ /* 0x000fe20000010000 */
[----:B-1----:R-:W-:Y:S03]  /*10210*/  F2FP.BF16.PACK_AB R136, R174, R173 ;  /* 0x000000adae88723e */ /* 0x002fe600000010ff */
[----:B------:R-:W-:Y:S02]  /*10220*/  FADD.FTZ R183, R180, R183 ;  /* 0x000000b7b4b77221 */ /* 0x000fe40000010000 */
[----:B------:R-:W-:Y:S01]  /*10230*/  FADD.FTZ R184, R169, R184 ;  /* 0x000000b8a9b87221 */ /* 0x000fe20000010000 */
[----:B------:R-:W1:Y:S01]  /*10240*/  MUFU.EX2 R178, R178 ;  /* 0x000000b200b27308 */ /* 0x000e620000000800 */
[----:B------:R-:W-:Y:S02]  /*10250*/  FADD.FTZ R188, R187, R188 ;  /* 0x000000bcbbbc7221 */ /* 0x000fe40000010000 */
[----:B------:R-:W-:Y:S01]  /*10260*/  FADD.FTZ R192, R191, R192 ;  /* 0x000000c0bfc07221 */ /* 0x000fe20000010000 */
[----:B---3--:R-:W-:Y:S01]  /*10270*/  F2FP.BF16.PACK_AB R137, R176, R175 ;  /* 0x000000afb089723e */ /* 0x008fe200000010ff */
[----:B------:R-:W-:Y:S02]  /*10280*/  FADD.FTZ R183, R193, R183 ;  /* 0x000000b7c1b77221 */ /* 0x000fe40000010000 */
[----:B------:R-:W-:Y:S02]  /*10290*/  FADD.FTZ R184, R195, R184 ;  /* 0x000000b8c3b87221 */ /* 0x000fe40000010000 */
[----:B------:R-:W-:Y:S01]  /*102a0*/  FADD.FTZ R188, R173, R188 ;  /* 0x000000bcadbc7221 */ /* 0x000fe20000010000 */
[----:B------:R-:W2:Y:S01]  /*102b0*/  MUFU.EX2 R179, R179 ;  /* 0x000000b300b37308 */ /* 0x000ea20000000800 */
[----:B------:R-:W-:Y:S02]  /*102c0*/  FADD.FTZ R192, R175, R192 ;  /* 0x000000c0afc07221 */ /* 0x000fe40000010000 */
[----:B------:R-:W-:Y:S02]  /*102d0*/  FADD.FTZ R183, R194, R183 ;  /* 0x000000b7c2b77221 */ /* 0x000fe40000010000 */
[----:B------:R-:W-:Y:S02]  /*102e0*/  FADD.FTZ R184, R196, R184 ;  /* 0x000000b8c4b87221 */ /* 0x000fe40000010000 */
[----:B------:R-:W-:Y:S02]  /*102f0*/  FADD.FTZ R188, R174, R188 ;  /* 0x000000bcaebc7221 */ /* 0x000fe40000010000 */
[----:B------:R-:W-:Y:S01]  /*10300*/  FADD.FTZ R192, R176, R192 ;  /* 0x000000c0b0c07221 */ /* 0x000fe20000010000 */
[----:B------:R-:W3:Y:S01]  /*10310*/  MUFU.EX2 R204, R204 ;  /* 0x000000cc00cc7308 */ /* 0x000ee20000000800 */
[----:B------:R-:W-:Y:S02]  /*10320*/  FADD.FTZ R183, R197, R183 ;  /* 0x000000b7c5b77221 */ /* 0x000fe40000010000 */
[----:B------:R-:W-:Y:S01]  /*10330*/  FADD.FTZ R184, R199, R184 ;  /* 0x000000b8c7b87221 */ /* 0x000fe20000010000 */
[----:B-1----:R-:W-:Y:S01]  /*10340*/  F2FP.BF16.PACK_AB R138, R178, R177 ;  /* 0x000000b1b28a723e */ /* 0x002fe200000010ff */
[----:B------:R-:W-:Y:S02]  /*10350*/  FADD.FTZ R188, R177, R188 ;  /* 0x000000bcb1bc7221 */ /* 0x000fe40000010000 */
[----:B------:R-:W-:Y:S02]  /*10360*/  FADD.FTZ R198, R198, R183 ;  /* 0x000000b7c6c67221 */ /* 0x000fe40000010000 */
[----:B------:R-:W-:Y:S01]  /*10370*/  FADD.FTZ R172, R172, R184 ;  /* 0x000000b8acac7221 */ /* 0x000fe20000010000 */
[----:B------:R-:W1:Y:S01]  /*10380*/  MUFU.EX2 R251, R251 ;  /* 0x000000fb00fb7308 */ /* 0x000e620000000800 */
[----:B------:R-:W-:Y:S02]  /*10390*/  FADD.FTZ R178, R178, R188 ;  /* 0x000000bcb2b27221 */ /* 0x000fe40000010000 */
[----:B--2---:R-:W-:Y:S02]  /*103a0*/  FADD.FTZ R192, R179, R192 ;  /* 0x000000c0b3c07221 */ /* 0x004fe40000010000 */
[----:B------:R-:W-:Y:S05]  /*103b0*/  FADD.FTZ R178, R245, R178 ;  /* 0x000000b2f5b27221 */ /* 0x000fea0000010000 */
[----:B------:R-:W2:Y:S01]  /*103c0*/  MUFU.EX2 R252, R252 ;  /* 0x000000fc00fc7308 */ /* 0x000ea20000000800 */
[----:B------:R-:W-:Y:S01]  /*103d0*/  FADD.FTZ R178, R246, R178 ;  /* 0x000000b2f6b27221 */ /* 0x000fe20000010000 */
[C---:B---3--:R-:W-:Y:S01]  /*103e0*/  F2FP.BF16.PACK_AB R139, R204.reuse, R179 ;  /* 0x000000b3cc8b723e */ /* 0x048fe200000010ff */
[----:B------:R-:W-:Y:S02]  /*103f0*/  FADD.FTZ R192, R204, R192 ;  /* 0x000000c0ccc07221 */ /* 0x000fe40000010000 */
[----:B------:R-:W-:Y:S02]  /*10400*/  FADD.FTZ R178, R249, R178 ;  /* 0x000000b2f9b27221 */ /* 0x000fe40000010000 */
[----:B------:R-:W-:Y:S03]  /*10410*/  FADD.FTZ R192, R247, R192 ;  /* 0x000000c0f7c07221 */ /* 0x000fe60000010000 */
[----:B------:R-:W3:Y:S01]  /*10420*/  MUFU.EX2 R205, R205 ;  /* 0x000000cd00cd7308 */ /* 0x000ee20000000800 */
[C---:B------:R-:W-:Y:S04]  /*10430*/  HMMA.16816.F32.BF16 R8, R136.reuse, R132, R8 ;  /* 0x000000848808723c */ /* 0x040fe80000041808 */
[----:B------:R-:W-:Y:S02]  /*10440*/  FADD.FTZ R192, R248, R192 ;  /* 0x000000c0f8c07221 */ /* 0x000fe40000010000 */
[----:B------:R-:W-:Y:S02]  /*10450*/  FADD.FTZ R178, R250, R178 ;  /* 0x000000b2fab27221 */ /* 0x000fe40000010000 */
[-C--:B------:R-:W-:Y:S01]  /*10460*/  HMMA.16816.F32.BF16 R12, R136, R134.reuse, R12 ;  /* 0x00000086880c723c */ /* 0x080fe2000004180c */
[----:B------:R-:W4:Y:S03]  /*10470*/  MUFU.EX2 R206, R206 ;  /* 0x000000ce00ce7308 */ /* 0x000f260000000800 */
[----:B-1----:R-:W-:Y:S04]  /*10480*/  FADD.FTZ R192, R251, R192 ;  /* 0x000000c0fbc07221 */ /* 0x002fe80000010000 */
[C---:B------:R-:W-:Y:S01]  /*10490*/  HMMA.16816.F32.BF16 R16, R128.reuse, R134, R16 ;  /* 0x000000868010723c */ /* 0x040fe20000041810 */
[----:B------:R-:W1:Y:S02]  /*104a0*/  LDSM.16.MT88.4 R132, [R218+0x900] ;  /* 0x00090000da84783b */ /* 0x000e640000004200 */
[----:B------:R-:W5:Y:S01]  /*104b0*/  MUFU.EX2 R207, R207 ;  /* 0x000000cf00cf7308 */ /* 0x000f620000000800 */
[----:B--2---:R-:W-:Y:S02]  /*104c0*/  FADD.FTZ R192, R252, R192 ;  /* 0x000000c0fcc07221 */ /* 0x004fe40000010000 */
[----:B---3--:R-:W-:Y:S02]  /*104d0*/  FADD.FTZ R198, R205, R198 ;  /* 0x000000c6cdc67221 */ /* 0x008fe40000010000 */
[-C--:B------:R-:W-:Y:S05]  /*104e0*/  HMMA.16816.F32.BF16 R20, R128, R140.reuse, R20 ;  /* 0x0000008c8014723c */ /* 0x080fea0000041814 */
[----:B------:R-:W2:Y:S03]  /*104f0*/  MUFU.EX2 R208, R208 ;  /* 0x000000d000d07308 */ /* 0x000ea60000000800 */
[C---:B------:R-:W-:Y:S04]  /*10500*/  HMMA.16816.F32.BF16 R32, R136.reuse, R140, R32 ;  /* 0x0000008c8820723c */ /* 0x040fe80000041820 */
[C---:B----4-:R-:W-:Y:S01]  /*10510*/  F2FP.BF16.PACK_AB R40, R206.reuse, R205 ;  /* 0x000000cdce28723e */ /* 0x050fe200000010ff */
[----:B------:R-:W-:Y:S02]  /*10520*/  FADD.FTZ R198, R206, R198 ;  /* 0x000000c6cec67221 */ /* 0x000fe40000010000 */
[----:B------:R-:W3:Y:S01]  /*10530*/  MUFU.EX2 R209, R209 ;  /* 0x000000d100d17308 */ /* 0x000ee20000000800 */
[-C--:B------:R-:W-:Y:S04]  /*10540*/  HMMA.16816.F32.BF16 R24, R136, R142.reuse, R24 ;  /* 0x0000008e8818723c */ /* 0x080fe80000041818 */
[----:B-----5:R-:W-:Y:S04]  /*10550*/  FADD.FTZ R172, R207, R172 ;  /* 0x000000accfac7221 */ /* 0x020fe80000010000 */
[C---:B------:R-:W-:Y:S01]  /*10560*/  HMMA.16816.F32.BF16 R100, R128.reuse, R142, R100 ;  /* 0x0000008e8064723c */ /* 0x040fe20000041864 */
[----:B------:R-:W4:Y:S03]  /*10570*/  MUFU.EX2 R210, R210 ;  /* 0x000000d200d27308 */ /* 0x000f260000000800 */
[C---:B--2---:R-:W-:Y:S01]  /*10580*/  F2FP.BF16.PACK_AB R41, R208.reuse, R207 ;  /* 0x000000cfd029723e */ /* 0x044fe200000010ff */
[----:B------:R-:W-:Y:S03]  /*10590*/  FADD.FTZ R172, R208, R172 ;  /* 0x000000acd0ac7221 */ /* 0x000fe60000010000 */
[-C--:B------:R-:W-:Y:S03]  /*105a0*/  HMMA.16816.F32.BF16 R104, R128, R48.reuse, R104 ;  /* 0x000000308068723c */ /* 0x080fe60000041868 */
[----:B------:R-:W2:Y:S01]  /*105b0*/  MUFU.EX2 R244, R244 ;  /* 0x000000f400f47308 */ /* 0x000ea20000000800 */
[----:B------:R-:W-:Y:S02]  /*105c0*/  FADD.FTZ R172, R211, R172 ;  /* 0x000000acd3ac7221 */ /* 0x000fe40000010000 */
[----:B---3--:R-:W-:Y:S02]  /*105d0*/  FADD.FTZ R198, R209, R198 ;  /* 0x000000c6d1c67221 */ /* 0x008fe40000010000 */
[C---:B------:R-:W-:Y:S05]  /*105e0*/  HMMA.16816.F32.BF16 R108, R136.reuse, R48, R108 ;  /* 0x00000030886c723c */ /* 0x040fea000004186c */
[----:B------:R-:W-:Y:S02]  /*105f0*/  MUFU.EX2 R64, R64 ;  /* 0x0000004000407308 */ /* 0x000fe40000000800 */
[----:B------:R-:W-:Y:S01]  /*10600*/  F2FP.BF16.PACK_AB R48, R246, R245 ;  /* 0x000000f5f630723e */ /* 0x000fe200000010ff */
[-C--:B------:R-:W-:Y:S04]  /*10610*/  HMMA.16816.F32.BF16 R28, R136, R50.reuse, R28 ;  /* 0x00000032881c723c */ /* 0x080fe8000004181c */
[----:B------:R-:W-:Y:S01]  /*10620*/  F2FP.BF16.PACK_AB R49, R248, R247 ;  /* 0x000000f7f831723e */ /* 0x000fe200000010ff */
[C---:B----4-:R-:W-:Y:S01]  /*10630*/  FADD.FTZ R198, R210.reuse, R198 ;  /* 0x000000c6d2c67221 */ /* 0x050fe20000010000 */
[----:B------:R-:W-:Y:S01]  /*10640*/  F2FP.BF16.PACK_AB R42, R210, R209 ;  /* 0x000000d1d22a723e */ /* 0x000fe200000010ff */
[----:B------:R-:W-:Y:S01]  /*10650*/  MUFU.EX2 R65, R65 ;  /* 0x0000004100417308 */ /* 0x000fe20000000800 */
[C---:B------:R-:W-:Y:S04]  /*10660*/  HMMA.16816.F32.BF16 R112, R128.reuse, R50, R112 ;  /* 0x000000328070723c */ /* 0x040fe80000041870 */
[C---:B--2---:R-:W-:Y:S01]  /*10670*/  F2FP.BF16.PACK_AB R43, R244.reuse, R211 ;  /* 0x000000d3f42b723e */ /* 0x044fe200000010ff */
[----:B------:R-:W-:Y:S02]  /*10680*/  FADD.FTZ R172, R244, R172 ;  /* 0x000000acf4ac7221 */ /* 0x000fe40000010000 */
[----:B------:R-:W-:Y:S01]  /*10690*/  F2FP.BF16.PACK_AB R50, R250, R249 ;  /* 0x000000f9fa32723e */ /* 0x000fe200000010ff */
[-C--:B-1----:R-:W-:Y:S01]  /*106a0*/  HMMA.16816.F32.BF16 R116, R128, R132.reuse, R116 ;  /* 0x000000848074723c */ /* 0x082fe20000041874 */
[----:B------:R-:W-:Y:S03]  /*106b0*/  MUFU.EX2 R66, R66 ;  /* 0x0000004200427308 */ /* 0x000fe60000000800 */
[----:B------:R-:W-:Y:S04]  /*106c0*/  F2FP.BF16.PACK_AB R51, R252, R251 ;  /* 0x000000fbfc33723e */ /* 0x000fe800000010ff */
[C---:B------:R-:W-:Y:S03]  /*106d0*/  HMMA.16816.F32.BF16 R120, R136.reuse, R132, R120 ;  /* 0x000000848878723c */ /* 0x040fe60000041878 */
[----:B------:R-:W-:Y:S04]  /*106e0*/  MUFU.EX2 R67, R67 ;  /* 0x0000004300437308 */ /* 0x000fe80000000800 */
[--C-:B------:R-:W-:Y:S01]  /*106f0*/  FFMA.FTZ R132, R54, c[0x0][0x2d0], -R202.reuse ;  /* 0x0000b40036847a23 */ /* 0x100fe200000108ca */
[-C--:B------:R-:W-:Y:S01]  /*10700*/  HMMA.16816.F32.BF16 R124, R136, R134.reuse, R124 ;  /* 0x00000086887c723c */ /* 0x080fe2000004187c */
[----:B------:R-:W1:Y:S03]  /*10710*/  LDSM.16.MT88.4 R52, [R220+0x1100] ;  /* 0x00110000dc34783b */ /* 0x000e660000004200 */
[--C-:B------:R-:W-:Y:S01]  /*10720*/  FFMA.FTZ R133, R56, c[0x0][0x2d0], -R201.reuse ;  /* 0x0000b40038857a23 */ /* 0x100fe200000108c9 */
[----:B------:R-:W2:Y:S01]  /*10730*/  MUFU.EX2 R136, R57 ;  /* 0x0000003900887308 */ /* 0x000ea20000000800 */
[----:B------:R-:W-:Y:S02]  /*10740*/  FFMA.FTZ R202, R99, c[0x0][0x2d0], -R202 ;  /* 0x0000b40063ca7a23 */ /* 0x000fe400000108ca */
[----:B------:R-:W-:Y:S01]  /*10750*/  HMMA.16816.F32.BF16 R36, R128, R134, R36 ;  /* 0x000000868024723c */ /* 0x000fe20000041824 */
[----:B------:R-:W3:Y:S06]  /*10760*/  LDSM.16.MT88.4 R128, [R219+0x1100] ;  /* 0x00110000db80783b */ /* 0x000eec0000004200 */
[----:B------:R-:W-:Y:S01]  /*10770*/  FFMA.FTZ R134, R58, c[0x0][0x2d0], -R200 ;  /* 0x0000b4003a867a23 */ /* 0x000fe200000108c8 */
[-C--:B------:R-:W-:Y:S01]  /*10780*/  HMMA.16816.F32.BF16 R4, R40, R44.reuse, R4 ;  /* 0x0000002c2804723c */ /* 0x080fe20000041804 */
[----:B------:R-:W4:Y:S04]  /*10790*/  MUFU.EX2 R137, R59 ;  /* 0x0000003b00897308 */ /* 0x000f280000000800 */
[----:B------:R-:W-:Y:S03]  /*107a0*/  MOV R135, R154 ;  /* 0x0000009a00877202 */ /* 0x000fe60000000f00 */
[C---:B------:R-:W-:Y:S03]  /*107b0*/  HMMA.16816.F32.BF16 R8, R48.reuse, R44, R8 ;  /* 0x0000002c3008723c */ /* 0x040fe60000041808 */
[----:B------:R-:W5:Y:S01]  /*107c0*/  MUFU.EX2 R132, R132 ;  /* 0x0000008400847308 */ /* 0x000f620000000800 */
[----:B------:R-:W-:Y:S01]  /*107d0*/  FADD.FTZ R198, R135, R198 ;  /* 0x000000c687c67221 */ /* 0x000fe20000010000 */
[----:B--2---:R-:W-:Y:S03]  /*107e0*/  MOV R99, R136 ;  /* 0x0000008800637202 */ /* 0x004fe60000000f00 */
[-C--:B------:R-:W-:Y:S05]  /*107f0*/  HMMA.16816.F32.BF16 R12, R48, R46.reuse, R12 ;  /* 0x0000002e300c723c */ /* 0x080fea000004180c */
[----:B------:R-:W2:Y:S03]  /*10800*/  MUFU.EX2 R133, R133 ;  /* 0x0000008500857308 */ /* 0x000ea60000000800 */
[C---:B------:R-:W-:Y:S01]  /*10810*/  HMMA.16816.F32.BF16 R16, R40.reuse, R46, R16 ;  /* 0x0000002e2810723c */ /* 0x040fe20000041810 */
[----:B------:R-:W3:Y:S03]  /*10820*/  LDSM.16.MT88.4 R44, [R218+0x1100] ;  /* 0x00110000da2c783b */ /* 0x000ee60000004200 */
[----:B----4-:R-:W-:Y:S03]  /*10830*/  MOV R98, R137 ;  /* 0x0000008900627202 */ /* 0x010fe60000000f00 */
[----:B------:R-:W4:Y:S01]  /*10840*/  MUFU.EX2 R134, R134 ;  /* 0x0000008600867308 */ /* 0x000f220000000800 */
[-C--:B-1----:R-:W-:Y:S01]  /*10850*/  HMMA.16816.F32.BF16 R20, R40, R52.reuse, R20 ;  /* 0x000000342814723c */ /* 0x082fe20000041814 */
[----:B------:R-:W-:Y:S03]  /*10860*/  LDSM.16.MT88.4 R56, [R219+0x1900] ;  /* 0x00190000db38783b */ /* 0x000fe60000004200 */
[----:B-----5:R-:W-:Y:S04]  /*10870*/  FADD.FTZ R172, R132, R172 ;  /* 0x000000ac84ac7221 */ /* 0x020fe80000010000 */
[C---:B------:R-:W-:Y:S01]  /*10880*/  HMMA.16816.F32.BF16 R32, R48.reuse, R52, R32 ;  /* 0x000000343020723c */ /* 0x040fe20000041820 */
[----:B------:R-:W1:Y:S03]  /*10890*/  MUFU.EX2 R60, R60 ;  /* 0x0000003c003c7308 */ /* 0x000e660000000800 */
[----:B--2---:R-:W-:Y:S04]  /*108a0*/  FADD.FTZ R178, R133, R178 ;  /* 0x000000b285b27221 */ /* 0x004fe80000010000 */
[-C--:B------:R-:W-:Y:S03]  /*108b0*/  HMMA.16816.F32.BF16 R24, R48, R54.reuse, R24 ;  /* 0x000000363018723c */ /* 0x080fe60000041818 */
[----:B------:R-:W2:Y:S01]  /*108c0*/  MUFU.EX2 R61, R61 ;  /* 0x0000003d003d7308 */ /* 0x000ea20000000800 */
[----:B------:R-:W-:Y:S02]  /*108d0*/  FADD.FTZ R178, R99, R178 ;  /* 0x000000b263b27221 */ /* 0x000fe40000010000 */
[----:B----4-:R-:W-:Y:S02]  /*108e0*/  FADD.FTZ R192, R134, R192 ;  /* 0x000000c086c07221 */ /* 0x010fe40000010000 */
[C---:B------:R-:W-:Y:S01]  /*108f0*/  HMMA.16816.F32.BF16 R100, R40.reuse, R54, R100 ;  /* 0x000000362864723c */ /* 0x040fe20000041864 */
[----:B------:R-:W4:Y:S03]  /*10900*/  LDSM.16.MT88.4 R52, [R225+0x1900] ;  /* 0x00190000e134783b */ /* 0x000f260000004200 */
[----:B------:R-:W-:Y:S01]  /*10910*/  FADD.FTZ R192, R98, R192 ;  /* 0x000000c062c07221 */ /* 0x000fe20000010000 */
[----:B------:R-:W5:Y:S03]  /*10920*/  MUFU.EX2 R62, R62 ;  /* 0x0000003e003e7308 */ /* 0x000f660000000800 */
[-C--:B---3--:R-:W-:Y:S04]  /*10930*/  HMMA.16816.F32.BF16 R104, R40, R128.reuse, R104 ;  /* 0x000000802868723c */ /* 0x088fe80000041868 */
[----:B-1----:R-:W-:Y:S03]  /*10940*/  FADD.FTZ R178, R60, R178 ;  /* 0x000000b23cb27221 */ /* 0x002fe60000010000 */
[----:B------:R-:W1:Y:S01]  /*10950*/  MUFU.EX2 R63, R63 ;  /* 0x0000003f003f7308 */ /* 0x000e620000000800 */
[C---:B------:R-:W-:Y:S04]  /*10960*/  HMMA.16816.F32.BF16 R108, R48.reuse, R128, R108 ;  /* 0x00000080306c723c */ /* 0x040fe8000004186c */
[----:B--2---:R-:W-:Y:S04]  /*10970*/  FADD.FTZ R178, R61, R178 ;  /* 0x000000b23db27221 */ /* 0x004fe80000010000 */
[-C--:B------:R-:W-:Y:S01]  /*10980*/  HMMA.16816.F32.BF16 R28, R48, R130.reuse, R28 ;  /* 0x00000082301c723c */ /* 0x080fe2000004181c */
[----:B------:R-:W-:Y:S03]  /*10990*/  MUFU.EX2 R68, R68 ;  /* 0x0000004400447308 */ /* 0x000fe60000000800 */
[----:B-----5:R-:W-:Y:S04]  /*109a0*/  FADD.FTZ R192, R62, R192 ;  /* 0x000000c03ec07221 */ /* 0x020fe80000010000 */
[C---:B------:R-:W-:Y:S03]  /*109b0*/  HMMA.16816.F32.BF16 R112, R40.reuse, R130, R112 ;  /* 0x000000822870723c */ /* 0x040fe60000041870 */
[----:B------:R-:W-:Y:S01]  /*109c0*/  MUFU.EX2 R69, R69 ;  /* 0x0000004500457308 */ /* 0x000fe20000000800 */
[----:B-1----:R-:W-:Y:S04]  /*109d0*/  FADD.FTZ R192, R63, R192 ;  /* 0x000000c03fc07221 */ /* 0x002fe80000010000 */
[-C--:B------:R-:W-:Y:S05]  /*109e0*/  HMMA.16816.F32.BF16 R116, R40, R44.reuse, R116 ;  /* 0x0000002c2874723c */ /* 0x080fea0000041874 */
[----:B------:R-:W-:Y:S03]  /*109f0*/  MUFU.EX2 R70, R70 ;  /* 0x0000004600467308 */ /* 0x000fe60000000800 */
        /* <DEDUP_REMOVED lines=15> */
[-C--:B----4-:R-:W-:Y:S04]  /*10af0*/  HMMA.16816.F32.BF16 R4, R40, R52.reuse, R4 ;  /* 0x000000342804723c */ /* 0x090fe80000041804 */
[----:B------:R-:W-:Y:S04]  /*10b00*/  MUFU.EX2 R82, R82 ;  /* 0x0000005200527308 */ /* 0x000fe80000000800 */
[C---:B------:R-:W-:Y:S06]  /*10b10*/  HMMA.16816.F32.BF16 R8, R44.reuse, R52, R8 ;  /* 0x000000342c08723c */ /* 0x040fec0000041808 */
[----:B------:R-:W-:Y:S02]  /*10b20*/  MUFU.EX2 R83, R83 ;  /* 0x0000005300537308 */ /* 0x000fe40000000800 */
[-C--:B------:R-:W-:Y:S08]  /*10b30*/  HMMA.16816.F32.BF16 R12, R44, R54.reuse, R12 ;  /* 0x000000362c0c723c */ /* 0x080ff0000004180c */
[C---:B------:R-:W-:Y:S01]  /*10b40*/  HMMA.16816.F32.BF16 R16, R40.reuse, R54, R16 ;  /* 0x000000362810723c */ /* 0x040fe20000041810 */
[----:B------:R-:W2:Y:S01]  /*10b50*/  LDSM.16.MT88.4 R52, [R218+0x1900] ;  /* 0x00190000da34783b */ /* 0x000ea20000004200 */
[----:B------:R-:W3:Y:S06]  /*10b60*/  MUFU.EX2 R72, R72 ;  /* 0x0000004800487308 */ /* 0x000eec0000000800 */
[-C--:B-1----:R-:W-:Y:S04]  /*10b70*/  HMMA.16816.F32.BF16 R20, R40, R48.reuse, R20 ;  /* 0x000000302814723c */ /* 0x082fe80000041814 */
[----:B------:R-:W1:Y:S04]  /*10b80*/  MUFU.EX2 R73, R73 ;  /* 0x0000004900497308 */ /* 0x000e680000000800 */
[C---:B------:R-:W-:Y:S06]  /*10b90*/  HMMA.16816.F32.BF16 R32, R44.reuse, R48, R32 ;  /* 0x000000302c20723c */ /* 0x040fec0000041820 */
[----:B------:R-:W4:Y:S02]  /*10ba0*/  MUFU.EX2 R74, R74 ;  /* 0x0000004a004a7308 */ /* 0x000f240000000800 */
[-C--:B------:R-:W-:Y:S04]  /*10bb0*/  HMMA.16816.F32.BF16 R24, R44, R50.reuse, R24 ;  /* 0x000000322c18723c */ /* 0x080fe80000041818 */
[----:B---3--:R-:W-:Y:S04]  /*10bc0*/  FADD.FTZ R178, R72, R178 ;  /* 0x000000b248b27221 */ /* 0x008fe80000010000 */
[C---:B------:R-:W-:Y:S01]  /*10bd0*/  HMMA.16816.F32.BF16 R100, R40.reuse, R50, R100 ;  /* 0x000000322864723c */ /* 0x040fe20000041864 */
[----:B------:R-:W3:Y:S01]  /*10be0*/  LDSM.16.MT88.4 R48, [R225+0x2100] ;  /* 0x00210000e130783b */ /* 0x000ee20000004200 */
[----:B------:R-:W5:Y:S02]  /*10bf0*/  MUFU.EX2 R75, R75 ;  /* 0x0000004b004b7308 */ /* 0x000f640000000800 */
[----:B-1----:R-:W-:Y:S04]  /*10c00*/  FADD.FTZ R178, R73, R178 ;  /* 0x000000b249b27221 */ /* 0x002fe80000010000 */
[-C--:B------:R-:W-:Y:S04]  /*10c10*/  HMMA.16816.F32.BF16 R104, R40, R56.reuse, R104 ;  /* 0x000000382868723c */ /* 0x080fe80000041868 */
[----:B------:R-:W1:Y:S01]  /*10c20*/  MUFU.EX2 R76, R76 ;  /* 0x0000004c004c7308 */ /* 0x000e620000000800 */
[----:B----4-:R-:W-:Y:S03]  /*10c30*/  FADD.FTZ R192, R74, R192 ;  /* 0x000000c04ac07221 */ /* 0x010fe60000010000 */
[C---:B------:R-:W-:Y:S06]  /*10c40*/  HMMA.16816.F32.BF16 R108, R44.reuse, R56, R108 ;  /* 0x000000382c6c723c */ /* 0x040fec000004186c */
[----:B------:R-:W4:Y:S02]  /*10c50*/  MUFU.EX2 R77, R77 ;  /* 0x0000004d004d7308 */ /* 0x000f240000000800 */
[-C--:B------:R-:W-:Y:S04]  /*10c60*/  HMMA.16816.F32.BF16 R28, R44, R58.reuse, R28 ;  /* 0x0000003a2c1c723c */ /* 0x080fe8000004181c */
[----:B-----5:R-:W-:Y:S04]  /*10c70*/  FADD.FTZ R192, R75, R192 ;  /* 0x000000c04bc07221 */ /* 0x020fe80000010000 */
[C---:B------:R-:W-:Y:S01]  /*10c80*/  HMMA.16816.F32.BF16 R112, R40.reuse, R58, R112 ;  /* 0x0000003a2870723c */ /* 0x040fe20000041870 */
[----:B------:R-:W-:Y:S01]  /*10c90*/  LDSM.16.MT88.4 R56, [R219+0x2100] ;  /* 0x00210000db38783b */ /* 0x000fe20000004200 */
[----:B------:R-:W5:Y:S02]  /*10ca0*/  MUFU.EX2 R78, R78 ;  /* 0x0000004e004e7308 */ /* 0x000f640000000800 */
[----:B-1----:R-:W-:Y:S04]  /*10cb0*/  FADD.FTZ R178, R76, R178 ;  /* 0x000000b24cb27221 */ /* 0x002fe80000010000 */
[-C--:B--2---:R-:W-:Y:S04]  /*10cc0*/  HMMA.16816.F32.BF16 R116, R40, R52.reuse, R116 ;  /* 0x000000342874723c */ /* 0x084fe80000041874 */
[----:B------:R-:W1:Y:S01]  /*10cd0*/  MUFU.EX2 R79, R79 ;  /* 0x0000004f004f7308 */ /* 0x000e620000000800 */
[----:B----4-:R-:W-:Y:S03]  /*10ce0*/  FADD.FTZ R178, R77, R178 ;  /* 0x000000b24db27221 */ /* 0x010fe60000010000 */
[C---:B------:R-:W-:Y:S06]  /*10cf0*/  HMMA.16816.F32.BF16 R120, R44.reuse, R52, R120 ;  /* 0x000000342c78723c */ /* 0x040fec0000041878 */
[----:B------:R-:W-:Y:S02]  /*10d00*/  MUFU.EX2 R84, R84 ;  /* 0x0000005400547308 */ /* 0x000fe40000000800 */
[-C--:B------:R-:W-:Y:S04]  /*10d10*/  HMMA.16816.F32.BF16 R124, R44, R54.reuse, R124 ;  /* 0x000000362c7c723c */ /* 0x080fe8000004187c */
[----:B-----5:R-:W-:Y:S03]  /*10d20*/  FADD.FTZ R192, R78, R192 ;  /* 0x000000c04ec07221 */ /* 0x020fe60000010000 */
[----:B------:R-:W-:Y:S01]  /*10d30*/  F2FP.BF16.PACK_AB R44, R73, R72 ;  /* 0x00000048492c723e */ /* 0x000fe200000010ff */
[----:B------:R-:W-:Y:S01]  /*10d40*/  HMMA.16816.F32.BF16 R36, R40, R54, R36 ;  /* 0x000000362824723c */ /* 0x000fe20000041824 */
[----:B------:R-:W2:Y:S01]  /*10d50*/  LDSM.16.MT88.4 R52, [R220+0x2100] ;  /* 0x00210000dc34783b */ /* 0x000ea20000004200 */
[----:B------:R-:W4:Y:S02]  /*10d60*/  MUFU.EX2 R85, R85 ;  /* 0x0000005500557308 */ /* 0x000f240000000800 */
[----:B------:R-:W-:Y:S01]  /*10d70*/  F2FP.BF16.PACK_AB R45, R75, R74 ;  /* 0x0000004a4b2d723e */ /* 0x000fe200000010ff */
[----:B-1----:R-:W-:Y:S01]  /*10d80*/  FADD.FTZ R192, R79, R192 ;  /* 0x000000c04fc07221 */ /* 0x002fe20000010000 */
[----:B------:R-:W-:Y:S02]  /*10d90*/  F2FP.BF16.PACK_AB R46, R77, R76 ;  /* 0x0000004c4d2e723e */ /* 0x000fe400000010ff */
[----:B------:R-:W-:Y:S04]  /*10da0*/  F2FP.BF16.PACK_AB R40, R69, R68 ;  /* 0x000000444528723e */ /* 0x000fe800000010ff */
[----:B------:R-:W-:Y:S01]  /*10db0*/  F2FP.BF16.PACK_AB R41, R71, R70 ;  /* 0x000000464729723e */ /* 0x000fe200000010ff */
[----:B------:R-:W-:Y:S01]  /*10dc0*/  MUFU.EX2 R86, R86 ;  /* 0x0000005600567308 */ /* 0x000fe20000000800 */
[----:B------:R-:W-:Y:S02]  /*10dd0*/  F2FP.BF16.PACK_AB R42, R81, R80 ;  /* 0x00000050512a723e */ /* 0x000fe400000010ff */
[----:B------:R-:W-:Y:S02]  /*10de0*/  F2FP.BF16.PACK_AB R43, R83, R82 ;  /* 0x00000052532b723e */ /* 0x000fe400000010ff */
[----:B------:R-:W-:Y:S05]  /*10df0*/  F2FP.BF16.PACK_AB R47, R79, R78 ;  /* 0x0000004e4f2f723e */ /* 0x000fea00000010ff */
[-C--:B---3--:R-:W-:Y:S01]  /*10e00*/  HMMA.16816.F32.BF16 R4, R40, R48.reuse, R4 ;  /* 0x000000302804723c */ /* 0x088fe20000041804 */
[----:B------:R-:W1:Y:S02]  /*10e10*/  MUFU.EX2 R87, R87 ;  /* 0x0000005700577308 */ /* 0x000e640000000800 */
[----:B----4-:R-:W-:Y:S05]  /*10e20*/  F2FP.BF16.PACK_AB R128, R85, R84 ;  /* 0x000000545580723e */ /* 0x010fea00000010ff */
[C---:B------:R-:W-:Y:S03]  /*10e30*/  HMMA.16816.F32.BF16 R8, R44.reuse, R48, R8 ;  /* 0x000000302c08723c */ /* 0x040fe60000041808 */
[----:B------:R-:W-:Y:S05]  /*10e40*/  MUFU.EX2 R96, R96 ;  /* 0x0000006000607308 */ /* 0x000fea0000000800 */
[-C--:B------:R-:W-:Y:S05]  /*10e50*/  HMMA.16816.F32.BF16 R12, R44, R50.reuse, R12 ;  /* 0x000000322c0c723c */ /* 0x080fea000004180c */
[----:B------:R-:W3:Y:S03]  /*10e60*/  MUFU.EX2 R203, R203 ;  /* 0x000000cb00cb7308 */ /* 0x000ee60000000800 */
[C---:B------:R-:W-:Y:S01]  /*10e70*/  HMMA.16816.F32.BF16 R16, R40.reuse, R50, R16 ;  /* 0x000000322810723c */ /* 0x040fe20000041810 */
[----:B------:R-:W4:Y:S03]  /*10e80*/  LDSM.16.MT88.4 R48, [R218+0x2100] ;  /* 0x00210000da30783b */ /* 0x000f260000004200 */
[----:B-1----:R-:W-:Y:S03]  /*10e90*/  F2FP.BF16.PACK_AB R129, R87, R86 ;  /* 0x000000565781723e */ /* 0x002fe600000010ff */
[----:B------:R-:W-:Y:S01]  /*10ea0*/  MUFU.EX2 R97, R97 ;  /* 0x0000006100617308 */ /* 0x000fe20000000800 */
[-C--:B--2---:R-:W-:Y:S08]  /*10eb0*/  HMMA.16816.F32.BF16 R20, R40, R52.reuse, R20 ;  /* 0x000000342814723c */ /* 0x084ff00000041814 */
[C---:B------:R-:W-:Y:S01]  /*10ec0*/  HMMA.16816.F32.BF16 R32, R44.reuse, R52, R32 ;  /* 0x000000342c20723c */ /* 0x040fe20000041820 */
[----:B------:R-:W1:Y:S03]  /*10ed0*/  MUFU.EX2 R202, R202 ;  /* 0x000000ca00ca7308 */ /* 0x000e660000000800 */
[----:B---3--:R-:W-:Y:S04]  /*10ee0*/  F2FP.BF16.PACK_AB R130, R203, R96 ;  /* 0x00000060cb82723e */ /* 0x008fe800000010ff */
[-C--:B------:R-:W-:Y:S03]  /*10ef0*/  HMMA.16816.F32.BF16 R24, R44, R54.reuse, R24 ;  /* 0x000000362c18723c */ /* 0x080fe60000041818 */
[----:B------:R-:W2:Y:S05]  /*10f00*/  MUFU.EX2 R88, R88 ;  /* 0x0000005800587308 */ /* 0x000eaa0000000800 */
[C---:B------:R-:W-:Y:S01]  /*10f10*/  HMMA.16816.F32.BF16 R100, R40.reuse, R54, R100 ;  /* 0x000000362864723c */ /* 0x040fe20000041864 */
[----:B------:R-:W3:Y:S04]  /*10f20*/  LDSM.16.MT88.4 R52, [R220+0x2900] ;  /* 0x00290000dc34783b */ /* 0x000ee80000004200 */
[----:B------:R-:W5:Y:S03]  /*10f30*/  MUFU.EX2 R89, R89 ;  /* 0x0000005900597308 */ /* 0x000f660000000800 */
[-C--:B------:R-:W-:Y:S04]  /*10f40*/  HMMA.16816.F32.BF16 R104, R40, R56.reuse, R104 ;  /* 0x000000382868723c */ /* 0x080fe80000041868 */
[----:B-1----:R-:W-:Y:S03]  /*10f50*/  F2FP.BF16.PACK_AB R131, R202, R97 ;  /* 0x00000061ca83723e */ /* 0x002fe600000010ff */
[----:B------:R-:W-:Y:S01]  /*10f60*/  MUFU.EX2 R90, R90 ;  /* 0x0000005a005a7308 */ /* 0x000fe20000000800 */
[C---:B------:R-:W-:Y:S04]  /*10f70*/  HMMA.16816.F32.BF16 R108, R44.reuse, R56, R108 ;  /* 0x000000382c6c723c */ /* 0x040fe8000004186c */
[----:B--2---:R-:W-:Y:S03]  /*10f80*/  FADD.FTZ R178, R88, R178 ;  /* 0x000000b258b27221 */ /* 0x004fe60000010000 */
[--C-:B------:R-:W-:Y:S01]  /*10f90*/  FFMA.FTZ R56, R92, c[0x0][0x2d0], -R201.reuse ;  /* 0x0000b4005c387a23 */ /* 0x100fe200000108c9 */
[-C--:B------:R-:W-:Y:S01]  /*10fa0*/  HMMA.16816.F32.BF16 R28, R44, R58.reuse, R28 ;  /* 0x0000003a2c1c723c */ /* 0x080fe2000004181c */
[----:B------:R-:W1:Y:S03]  /*10fb0*/  MUFU.EX2 R91, R91 ;  /* 0x0000005b005b7308 */ /* 0x000e660000000800 */
[----:B------:R-:W-:Y:S01]  /*10fc0*/  FFMA.FTZ R201, R93, c[0x0][0x2d0], -R201 ;  /* 0x0000b4005dc97a23 */ /* 0x000fe200000108c9 */
[----:B------:R-:W-:Y:S01]  /*10fd0*/  MOV R92, R153 ;  /* 0x00000099005c7202 */ /* 0x000fe20000000f00 */
[--C-:B------:R-:W-:Y:S01]  /*10fe0*/  FFMA.FTZ R57, R94, c[0x0][0x2d0], -R200.reuse ;  /* 0x0000b4005e397a23 */ /* 0x100fe200000108c8 */
[----:B------:R-:W-:Y:S01]  /*10ff0*/  MOV R93, R152 ;  /* 0x00000098005d7202 */ /* 0x000fe20000000f00 */
[C---:B------:R-:W-:Y:S03]  /*11000*/  HMMA.16816.F32.BF16 R112, R40.reuse, R58, R112 ;  /* 0x0000003a2870723c */ /* 0x040fe60000041870 */
[----:B------:R-:W-:Y:S01]  /*11010*/  MUFU.EX2 R56, R56 ;  /* 0x0000003800387308 */ /* 0x000fe20000000800 */
[----:B------:R-:W-:Y:S02]  /*11020*/  FFMA.FTZ R200, R95, c[0x0][0x2d0], -R200 ;  /* 0x0000b4005fc87a23 */ /* 0x000fe400000108c8 */
[----:B------:R-:W-:Y:S02]  /*11030*/  FADD.FTZ R198, R93, R198 ;  /* 0x000000c65dc67221 */ /* 0x000fe40000010000 */
[-C--:B----4-:R-:W-:Y:S04]  /*11040*/  HMMA.16816.F32.BF16 R116, R40, R48.reuse, R116 ;  /* 0x000000302874723c */ /* 0x090fe80000041874 */
[----:B------:R-:W-:Y:S01]  /*11050*/  FADD.FTZ R172, R92, R172 ;  /* 0x000000ac5cac7221 */ /* 0x000fe20000010000 */
[----:B------:R-:W2:Y:S01]  /*11060*/  MUFU.EX2 R201, R201 ;  /* 0x000000c900c97308 */ /* 0x000ea20000000800 */
[----:B------:R-:W-:Y:S02]  /*11070*/  FADD.FTZ R198, R64, R198 ;  /* 0x000000c640c67221 */ /* 0x000fe40000010000 */
[C---:B------:R-:W-:Y:S04]  /*11080*/  HMMA.16816.F32.BF16 R120, R44.reuse, R48, R120 ;  /* 0x000000302c78723c */ /* 0x040fe80000041878 */
[----:B------:R-:W-:Y:S02]  /*11090*/  FADD.FTZ R172, R66, R172 ;  /* 0x000000ac42ac7221 */ /* 0x000fe40000010000 */
[----:B------:R-:W-:Y:S01]  /*110a0*/  FADD.FTZ R198, R65, R198 ;  /* 0x000000c641c67221 */ /* 0x000fe20000010000 */
[----:B------:R-:W-:Y:S01]  /*110b0*/  MUFU.EX2 R57, R57 ;  /* 0x0000003900397308 */ /* 0x000fe20000000800 */
[-C--:B------:R-:W-:Y:S04]  /*110c0*/  HMMA.16816.F32.BF16 R124, R44, R50.reuse, R124 ;  /* 0x000000322c7c723c */ /* 0x080fe8000004187c */
[----:B------:R-:W-:Y:S02]  /*110d0*/  FADD.FTZ R172, R67, R172 ;  /* 0x000000ac43ac7221 */ /* 0x000fe40000010000 */
[----:B------:R-:W-:Y:S01]  /*110e0*/  FADD.FTZ R198, R68, R198 ;  /* 0x000000c644c67221 */ /* 0x000fe20000010000 */
[----:B------:R-:W-:Y:S01]  /*110f0*/  MOV R44, R168 ;  /* 0x000000a8002c7202 */ /* 0x000fe20000000f00 */
[----:B------:R-:W-:Y:S01]  /*11100*/  HMMA.16816.F32.BF16 R36, R40, R50, R36 ;  /* 0x000000322824723c */ /* 0x000fe20000041824 */
[----:B------:R-:W4:Y:S03]  /*11110*/  MUFU.EX2 R200, R200 ;  /* 0x000000c800c87308 */ /* 0x000f260000000800 */
[----:B------:R-:W-:Y:S02]  /*11120*/  FADD.FTZ R172, R70, R172 ;  /* 0x000000ac46ac7221 */ /* 0x000fe40000010000 */
[----:B------:R-:W-:Y:S01]  /*11130*/  FADD.FTZ R198, R69, R198 ;  /* 0x000000c645c67221 */ /* 0x000fe20000010000 */
[----:B-----5:R-:W-:Y:S01]  /*11140*/  F2FP.BF16.PACK_AB R40, R89, R88 ;  /* 0x000000585928723e */ /* 0x020fe200000010ff */
[-C--:B------:R-:W-:Y:S01]  /*11150*/  HMMA.16816.F32.BF16 R160, R128, R148.reuse, R4 ;  /* 0x0000009480a0723c */ /* 0x080fe20000041804 */
[----:B------:R-:W5:Y:S04]  /*11160*/  LDSM.16.MT88.4 R4, [R219+0x2900] ;  /* 0x00290000db04783b */ /* 0x000f680000004200 */
[----:B-1----:R-:W-:Y:S01]  /*11170*/  F2FP.BF16.PACK_AB R41, R91, R90 ;  /* 0x0000005a5b29723e */ /* 0x002fe200000010ff */
[----:B------:R-:W-:Y:S01]  /*11180*/  FADD.FTZ R172, R71, R172 ;  /* 0x000000ac47ac7221 */ /* 0x000fe20000010000 */
[----:B--2---:R-:W-:Y:S01]  /*11190*/  F2FP.BF16.PACK_AB R42, R201, R56 ;  /* 0x00000038c92a723e */ /* 0x004fe200000010ff */
[----:B------:R-:W-:Y:S04]  /*111a0*/  FADD.FTZ R198, R80, R198 ;  /* 0x000000c650c67221 */ /* 0x000fe80000010000 */
[----:B------:R-:W-:Y:S02]  /*111b0*/  FADD.FTZ R172, R82, R172 ;  /* 0x000000ac52ac7221 */ /* 0x000fe40000010000 */
[----:B------:R-:W-:Y:S02]  /*111c0*/  FADD.FTZ R198, R81, R198 ;  /* 0x000000c651c67221 */ /* 0x000fe40000010000 */
[----:B------:R-:W-:Y:S01]  /*111d0*/  FADD.FTZ R172, R83, R172 ;  /* 0x000000ac53ac7221 */ /* 0x000fe20000010000 */
[----:B----4-:R-:W-:Y:S01]  /*111e0*/  F2FP.BF16.PACK_AB R43, R200, R57 ;  /* 0x00000039c82b723e */ /* 0x010fe200000010ff */
[----:B------:R-:W-:Y:S02]  /*111f0*/  FADD.FTZ R198, R84, R198 ;  /* 0x000000c654c67221 */ /* 0x000fe40000010000 */
[----:B------:R-:W-:Y:S02]  /*11200*/  FADD.FTZ R172, R86, R172 ;  /* 0x000000ac56ac7221 */ /* 0x000fe40000010000 */
[----:B------:R-:W-:Y:S02]  /*11210*/  FADD.FTZ R192, R90, R192 ;  /* 0x000000c05ac07221 */ /* 0x000fe40000010000 */
[C---:B------:R-:W-:Y:S01]  /*11220*/  HMMA.16816.F32.BF16 R156, R40.reuse, R148, R8 ;  /* 0x00000094289c723c */ /* 0x040fe20000041808 */
[----:B------:R-:W1:Y:S03]  /*11230*/  LDSM.16.MT88.4 R8, [R218+0x2900] ;  /* 0x00290000da08783b */ /* 0x000e660000004200 */
[----:B------:R-:W-:Y:S02]  /*11240*/  FADD.FTZ R198, R85, R198 ;  /* 0x000000c655c67221 */ /* 0x000fe40000010000 */
[----:B------:R-:W-:Y:S02]  /*11250*/  FADD.FTZ R172, R87, R172 ;  /* 0x000000ac57ac7221 */ /* 0x000fe40000010000 */
[-C--:B------:R-:W-:Y:S04]  /*11260*/  HMMA.16816.F32.BF16 R152, R40, R150.reuse, R12 ;  /* 0x000000962898723c */ /* 0x080fe8000004180c */
[----:B------:R-:W-:Y:S02]  /*11270*/  FADD.FTZ R178, R89, R178 ;  /* 0x000000b259b27221 */ /* 0x000fe40000010000 */
[----:B------:R-:W-:Y:S02]  /*11280*/  FADD.FTZ R192, R91, R192 ;  /* 0x000000c05bc07221 */ /* 0x000fe40000010000 */
[C---:B------:R-:W-:Y:S04]  /*11290*/  HMMA.16816.F32.BF16 R148, R128.reuse, R150, R16 ;  /* 0x000000968094723c */ /* 0x040fe80000041810 */
[----:B------:R-:W-:Y:S02]  /*112a0*/  FADD.FTZ R198, R96, R198 ;  /* 0x000000c660c67221 */ /* 0x000fe40000010000 */
[----:B------:R-:W-:Y:S02]  /*112b0*/  FADD.FTZ R172, R97, R172 ;  /* 0x000000ac61ac7221 */ /* 0x000fe40000010000 */
[-C--:B---3--:R-:W-:Y:S04]  /*112c0*/  HMMA.16816.F32.BF16 R144, R128, R52.reuse, R20 ;  /* 0x000000348090723c */ /* 0x088fe80000041814 */
[----:B------:R-:W-:Y:S02]  /*112d0*/  FADD.FTZ R178, R56, R178 ;  /* 0x000000b238b27221 */ /* 0x000fe40000010000 */
[----:B------:R-:W-:Y:S02]  /*112e0*/  FADD.FTZ R192, R57, R192 ;  /* 0x000000c039c07221 */ /* 0x000fe40000010000 */
[C---:B------:R-:W-:Y:S04]  /*112f0*/  HMMA.16816.F32.BF16 R140, R40.reuse, R52, R32 ;  /* 0x00000034288c723c */ /* 0x040fe80000041820 */
[----:B------:R-:W-:Y:S02]  /*11300*/  FADD.FTZ R242, R203, R198 ;  /* 0x000000c6cbf27221 */ /* 0x000fe40000010000 */
[----:B------:R-:W-:Y:S02]  /*11310*/  FADD.FTZ R241, R202, R172 ;  /* 0x000000accaf17221 */ /* 0x000fe40000010000 */
[-C--:B------:R-:W-:Y:S04]  /*11320*/  HMMA.16816.F32.BF16 R136, R40, R54.reuse, R24 ;  /* 0x000000362888723c */ /* 0x080fe80000041818 */
[----:B------:R-:W-:Y:S02]  /*11330*/  FADD.FTZ R240, R201, R178 ;  /* 0x000000b2c9f07221 */ /* 0x000fe40000010000 */
[----:B------:R-:W-:Y:S02]  /*11340*/  FADD.FTZ R239, R200, R192 ;  /* 0x000000c0c8ef7221 */ /* 0x000fe40000010000 */
[C---:B------:R-:W-:Y:S08]  /*11350*/  HMMA.16816.F32.BF16 R100, R128.reuse, R54, R100 ;  /* 0x000000368064723c */ /* 0x040ff00000041864 */
[-C--:B-----5:R-:W-:Y:S08]  /*11360*/  HMMA.16816.F32.BF16 R104, R128, R4.reuse, R104 ;  /* 0x000000048068723c */ /* 0x0a0ff00000041868 */
[C---:B------:R-:W-:Y:S08]  /*11370*/  HMMA.16816.F32.BF16 R108, R40.reuse, R4, R108 ;  /* 0x00000004286c723c */ /* 0x040ff0000004186c */
[-C--:B------:R-:W-:Y:S08]  /*11380*/  HMMA.16816.F32.BF16 R132, R40, R6.reuse, R28 ;  /* 0x000000062884723c */ /* 0x080ff0000004181c */
[C---:B------:R-:W-:Y:S08]  /*11390*/  HMMA.16816.F32.BF16 R112, R128.reuse, R6, R112 ;  /* 0x000000068070723c */ /* 0x040ff00000041870 */
[-C--:B-1----:R-:W-:Y:S08]  /*113a0*/  HMMA.16816.F32.BF16 R116, R128, R8.reuse, R116 ;  /* 0x000000088074723c */ /* 0x082ff00000041874 */
[C---:B------:R-:W-:Y:S08]  /*113b0*/  HMMA.16816.F32.BF16 R120, R40.reuse, R8, R120 ;  /* 0x000000082878723c */ /* 0x040ff00000041878 */
[-C--:B------:R-:W-:Y:S08]  /*113c0*/  HMMA.16816.F32.BF16 R124, R40, R10.reuse, R124 ;  /* 0x0000000a287c723c */ /* 0x080ff0000004187c */
[----:B------:R-:W-:Y:S01]  /*113d0*/  HMMA.16816.F32.BF16 R128, R128, R10, R36 ;  /* 0x0000000a8080723c */ /* 0x000fe20000041824 */
[----:B------:R-:W-:-:S07]  /*113e0*/  @P0 BRA `(.L_x_994) ;  /* 0xffffc7c000000947 */ /* 0x000fce000383ffff */
.L_x_991:
[----:B------:R-:W-:-:S13]  /*113f0*/  ISETP.GE.AND P0, PT, R243, UR5, PT ;  /* 0x00000005f3007c0c */ /* 0x000fda000bf06270 */
[----:B------:R-:W-:Y:S05]  /*11400*/  @!P0 BRA `(.L_x_995) ;  /* 0x00005ac000008947 */ /* 0x000fea0003800000 */
[----:B------:R-:W-:Y:S01]  /*11410*/  IMAD.MOV.U32 R166, RZ, RZ, R2 ;  /* 0x000000ffffa67224 */ /* 0x000fe200078e0002 */
[----:B------:R-:W-:Y:S01]  /*11420*/  MOV R164, R44 ;  /* 0x0000002c00a47202 */ /* 0x000fe20000000f00 */
[----:B------:R-:W-:Y:S01]  /*11430*/  IMAD.MOV.U32 R167, RZ, RZ, R3 ;  /* 0x000000ffffa77224 */ /* 0x000fe200078e0003 */
[----:B------:R-:W-:Y:S02]  /*11440*/  MOV R165, R0 ;  /* 0x0000000000a57202 */ /* 0x000fe40000000f00 */
.L_x_1013:
[----:B------:R-:W-:Y:S04]  /*11450*/  DEPBAR.LE SB0, 0x0 ;  /* 0x000080000000791a */ /* 0x000fe80000000000 */
[----:B------:R-:W-:Y:S01]  /*11460*/  BAR.SYNC.DEFER_BLOCKING 0x0 ;  /* 0x0000000000007b1d */ /* 0x000fe20000010000 */
[C---:B------:R-:W-:Y:S01]  /*11470*/  IMAD.WIDE.U32 R2, R231.reuse, c[0x0][0x208], RZ ;  /* 0x00008200e7027a25 */ /* 0x040fe200078e00ff */
[----:B------:R-:W-:Y:S05]  /*11480*/  SHF.R.S32.HI R0, RZ, 0x1f, R231 ;  /* 0x0000001fff007819 */ /* 0x000fea00000114e7 */
        /* <DEDUP_REMOVED lines=9> */
[----:B------:R-:W1:Y:S02]  /*11520*/  LDSM.16.M88.4 R16, [R227+0x3100] ;  /* 0x00310000e310783b */ /* 0x000e640000000200 */
[----:B------:R-:W-:Y:S02]  /*11530*/  IADD3.X R2, R3, UR9, R0, P0, !PT ;  /* 0x0000000903027c10 */ /* 0x000fe400087fe400 */
[C---:B------:R-:W-:Y:S02]  /*11540*/  LEA R0, P0, R188.reuse, c[0x0][0x1f8], 0x1 ;  /* 0x00007e00bc007a11 */ /* 0x040fe400078008ff */
[----:B------:R-:W2:Y:S02]  /*11550*/  LDSM.16.M88.4 R92, [R228+0x8100] ;  /* 0x00810000e45c783b */ /* 0x000ea40000000200 */
[----:B------:R-:W-:Y:S04]  /*11560*/  LEA.HI.X R188, R188, c[0x0][0x1fc], R2, 0x1, P0 ;  /* 0x00007f00bcbc7a11 */ /* 0x000fe800000f0c02 */
[----:B------:R-:W3:Y:S06]  /*11570*/  LDSM.16.M88.4 R32, [R227+0x3900] ;  /* 0x00390000e320783b */ /* 0x000eec0000000200 */
[----:B------:R-:W-:Y:S06]  /*11580*/  LDSM.16.M88.4 R48, [R227+0x4100] ;  /* 0x00410000e330783b */ /* 0x000fec0000000200 */
[----:B------:R-:W-:Y:S06]  /*11590*/  LDSM.16.M88.4 R64, [R227+0x4900] ;  /* 0x00490000e340783b */ /* 0x000fec0000000200 */
[----:B------:R-:W-:Y:S06]  /*115a0*/  LDSM.16.M88.4 R80, [R227+0x5100] ;  /* 0x00510000e350783b */ /* 0x000fec0000000200 */
[----:B------:R-:W-:Y:S01]  /*115b0*/  LDSM.16.M88.4 R168, [R227+0x5900] ;  /* 0x00590000e3a8783b */ /* 0x000fe20000000200 */
[-C--:B-1----:R-:W-:Y:S05]  /*115c0*/  HMMA.16816.F32.BF16 R4, R96, R16.reuse, RZ ;  /* 0x000000106004723c */ /* 0x082fea00000418ff */
[----:B------:R-:W-:Y:S03]  /*115d0*/  LDSM.16.M88.4 R172, [R224+0x6100] ;  /* 0x00610000e0ac783b */ /* 0x000fe60000000200 */
[C---:B--2---:R-:W-:Y:S03]  /*115e0*/  HMMA.16816.F32.BF16 R8, R92.reuse, R16, RZ ;  /* 0x000000105c08723c */ /* 0x044fe600000418ff */
[----:B------:R-:W-:Y:S06]  /*115f0*/  LDSM.16.M88.4 R176, [R226] ;  /* 0x00000000e2b0783b */ /* 0x000fec0000000200 */
[----:B------:R-:W-:Y:S01]  /*11600*/  LDSM.16.M88.4 R180, [R224+0x8100] ;  /* 0x00810000e0b4783b */ /* 0x000fe20000000200 */
[-C--:B------:R-:W-:Y:S05]  /*11610*/  HMMA.16816.F32.BF16 R12, R92, R18.reuse, RZ ;  /* 0x000000125c0c723c */ /* 0x080fea00000418ff */
[----:B------:R-:W-:Y:S03]  /*11620*/  LDSM.16.M88.4 R184, [R217] ;  /* 0x00000000d9b8783b */ /* 0x000fe60000000200 */
[C---:B------:R-:W-:Y:S03]  /*11630*/  HMMA.16816.F32.BF16 R16, R96.reuse, R18, RZ ;  /* 0x000000126010723c */ /* 0x040fe600000418ff */
[----:B------:R-:W1:Y:S05]  /*11640*/  SHFL.IDX PT, R190, R0, RZ, 0x181f ;  /* 0x00181fff00be7589 */ /* 0x000e6a00000e0000 */
[-C--:B---3--:R-:W-:Y:S01]  /*11650*/  HMMA.16816.F32.BF16 R20, R96, R32.reuse, RZ ;  /* 0x000000206014723c */ /* 0x088fe200000418ff */
[----:B------:R-:W2:Y:S06]  /*11660*/  SHFL.IDX PT, R189, R0, 0x1, 0x181f ;  /* 0x00381f0000bd7f89 */ /* 0x000eac00000e0000 */
[----:B------:R-:W3:Y:S01]  /*11670*/  SHFL.IDX PT, R191, R188, RZ, 0x181f ;  /* 0x00181fffbcbf7589 */ /* 0x000ee200000e0000 */
[C---:B------:R-:W-:Y:S05]  /*11680*/  HMMA.16816.F32.BF16 R24, R92.reuse, R32, RZ ;  /* 0x000000205c18723c */ /* 0x040fea00000418ff */
[----:B------:R-:W4:Y:S03]  /*11690*/  SHFL.IDX PT, R195, R188, 0x1, 0x181f ;  /* 0x00381f00bcc37f89 */ /* 0x000f2600000e0000 */
[-C--:B------:R-:W-:Y:S03]  /*116a0*/  HMMA.16816.F32.BF16 R28, R92, R34.reuse, RZ ;  /* 0x000000225c1c723c */ /* 0x080fe600000418ff */
[----:B------:R-:W-:Y:S01]  /*116b0*/  SHFL.IDX PT, R194, R188, 0x2, 0x181f ;  /* 0x00581f00bcc27f89 */ /* 0x000fe200000e0000 */
[-C--:B-1----:R-:W-:Y:S04]  /*116c0*/  IADD3 R198, P1, R190, R235.reuse, RZ ;  /* 0x000000ebbec67210 */ /* 0x082fe80007f3e0ff */
[C---:B------:R-:W-:Y:S01]  /*116d0*/  HMMA.16816.F32.BF16 R32, R96.reuse, R34, RZ ;  /* 0x000000226020723c */ /* 0x040fe200000418ff */
[----:B------:R-:W-:Y:S03]  /*116e0*/  SHFL.IDX PT, R3, R188, 0x3, 0x181f ;  /* 0x00781f00bc037f89 */ /* 0x000fe600000e0000 */
[-C--:B--2---:R-:W-:Y:S01]  /*116f0*/  IADD3 R200, P0, R189, R235.reuse, RZ ;  /* 0x000000ebbdc87210 */ /* 0x084fe20007f1e0ff */
[--C-:B---3--:R-:W-:Y:S03]  /*11700*/  IMAD.X R199, R191, 0x1, R234.reuse, P1 ;  /* 0x00000001bfc77824 */ /* 0x108fe600008e06ea */
[-C--:B------:R-:W-:Y:S01]  /*11710*/  HMMA.16816.F32.BF16 R36, R96, R48.reuse, RZ ;  /* 0x000000306024723c */ /* 0x080fe200000418ff */
[----:B------:R-:W-:Y:S03]  /*11720*/  SHFL.IDX PT, R196, R188, 0x4, 0x181f ;  /* 0x00981f00bcc47f89 */ /* 0x000fe600000e0000 */
[--C-:B----4-:R-:W-:Y:S03]  /*11730*/  IMAD.X R201, R195, 0x1, R234.reuse, P0 ;  /* 0x00000001c3c97824 */ /* 0x110fe600000e06ea */
[----:B------:R-:W-:Y:S01]  /*11740*/  SHFL.IDX PT, R197, R188, 0x5, 0x181f ;  /* 0x00b81f00bcc57f89 */ /* 0x000fe200000e0000 */
[C---:B------:R-:W-:Y:S05]  /*11750*/  HMMA.16816.F32.BF16 R40, R92.reuse, R48, RZ ;  /* 0x000000305c28723c */ /* 0x040fea00000418ff */
[----:B------:R-:W-:Y:S03]  /*11760*/  LDSM.16.M88.4 R188, [R213] ;  /* 0x00000000d5bc783b */ /* 0x000fe60000000200 */
[-C--:B------:R-:W-:Y:S03]  /*11770*/  HMMA.16816.F32.BF16 R44, R92, R50.reuse, RZ ;  /* 0x000000325c2c723c */ /* 0x080fe600000418ff */
[----:B------:R-:W-:Y:S05]  /*11780*/  SHFL.IDX PT, R192, R0, 0x2, 0x181f ;  /* 0x00581f0000c07f89 */ /* 0x000fea00000e0000 */
[C---:B------:R-:W-:Y:S01]  /*11790*/  HMMA.16816.F32.BF16 R48, R96.reuse, R50, RZ ;  /* 0x000000326030723c */ /* 0x040fe200000418ff */
[----:B------:R-:W-:Y:S06]  /*117a0*/  SHFL.IDX PT, R193, R0, 0x3, 0x181f ;  /* 0x00781f0000c17f89 */ /* 0x000fec00000e0000 */
[----:B------:R-:W1:Y:S01]  /*117b0*/  SHFL.IDX PT, R2, R0, 0x4, 0x181f ;  /* 0x00981f0000027f89 */ /* 0x000e6200000e0000 */
[-C--:B------:R-:W-:Y:S05]  /*117c0*/  HMMA.16816.F32.BF16 R52, R96, R64.reuse, RZ ;  /* 0x000000406034723c */ /* 0x080fea00000418ff */
[----:B------:R-:W-:Y:S03]  /*117d0*/  SHFL.IDX PT, R0, R0, 0x5, 0x181f ;  /* 0x00b81f0000007f89 */ /* 0x000fe600000e0000 */
[C---:B------:R-:W-:Y:S08]  /*117e0*/  HMMA.16816.F32.BF16 R56, R92.reuse, R64, RZ ;  /* 0x000000405c38723c */ /* 0x040ff000000418ff */
[-C--:B------:R-:W-:Y:S01]  /*117f0*/  HMMA.16816.F32.BF16 R60, R92, R66.reuse, RZ ;  /* 0x000000425c3c723c */ /* 0x080fe200000418ff */
[-C--:B-1----:R-:W-:Y:S07]  /*11800*/  IADD3 R2, P1, R2, R235.reuse, RZ ;  /* 0x000000eb02027210 */ /* 0x082fee0007f3e0ff */
        /* <DEDUP_REMOVED lines=19> */
[----:B------:R-:W3:Y:S06]  /*11940*/  LDSM.16.M88.4 R184, [R214] ;  /* 0x00000000d6b8783b */ /* 0x000eec0000000200 */
[----:B------:R-:W-:Y:S01]  /*11950*/  @!PT LDS RZ, [RZ] ;  /* 0x00000000fffff984 */ /* 0x000fe20000000800 */
[----:B------:R-:W-:Y:S01]  /*11960*/  @!PT LDS RZ, [RZ] ;  /* 0x00000000fffff984 */ /* 0x000fe20000000800 */
[----:B------:R-:W-:Y:S01]  /*11970*/  @!PT LDS RZ, [RZ] ;  /* 0x00000000fffff984 */ /* 0x000fe20000000800 */
[----:B------:R4:W-:Y:S01]  /*11980*/  LDGSTS.E.BYPASS.LTC128B.128 [R238], [R198.64], !P3 ;  /* 0x00000000c6ee7fae */ /* 0x0009e2000d901d74 */
[-C--:B-1----:R-:W-:Y:S05]  /*11990*/  HMMA.16816.F32.BF16 R36, R172, R168.reuse, R36 ;  /* 0x000000a8ac24723c */ /* 0x082fea0000041824 */
[----:B------:R1:W-:Y:S03]  /*119a0*/  LDGSTS.E.BYPASS.LTC128B.128 [R238+0x800], [R200.64], !P3 ;  /* 0x00800000c8ee7fae */ /* 0x0003e6000d901d74 */
[C---:B------:R-:W-:Y:S08]  /*119b0*/  HMMA.16816.F32.BF16 R40, R180.reuse, R168, R40 ;  /* 0x000000a8b428723c */ /* 0x040ff00000041828 */
[-C--:B------:R-:W-:Y:S08]  /*119c0*/  HMMA.16816.F32.BF16 R44, R180, R170.reuse, R44 ;  /* 0x000000aab42c723c */ /* 0x080ff0000004182c */
[C---:B------:R-:W-:Y:S04]  /*119d0*/  HMMA.16816.F32.BF16 R48, R172.reuse, R170, R48 ;  /* 0x000000aaac30723c */ /* 0x040fe80000041830 */
[-C--:B----4-:R-:W-:Y:S02]  /*119e0*/  IADD3 R198, P0, R192, R235.reuse, RZ ;  /* 0x000000ebc0c67210 */ /* 0x090fe40007f1e0ff */
[-C--:B------:R-:W-:Y:S02]  /*119f0*/  IADD3 R192, P2, R193, R235.reuse, RZ ;  /* 0x000000ebc1c07210 */ /* 0x080fe40007f5e0ff */
[-C--:B--2---:R-:W-:Y:S04]  /*11a00*/  HMMA.16816.F32.BF16 R52, R172, R176.reuse, R52 ;  /* 0x000000b0ac34723c */ /* 0x084fe80000041834 */
[--C-:B------:R-:W-:Y:S01]  /*11a10*/  IMAD.X R199, R194, 0x1, R234.reuse, P0 ;  /* 0x00000001c2c77824 */ /* 0x100fe200000e06ea */
[----:B------:R-:W-:Y:S01]  /*11a20*/  IADD3 R168, P0, R0, R235, RZ ;  /* 0x000000eb00a87210 */ /* 0x000fe20007f1e0ff */
[--C-:B------:R-:W-:Y:S02]  /*11a30*/  IMAD.X R193, R3, 0x1, R234.reuse, P2 ;  /* 0x0000000103c17824 */ /* 0x100fe400010e06ea */
[C---:B------:R-:W-:Y:S01]  /*11a40*/  HMMA.16816.F32.BF16 R56, R180.reuse, R176, R56 ;  /* 0x000000b0b438723c */ /* 0x040fe20000041838 */
[----:B------:R2:W-:Y:S03]  /*11a50*/  LDGSTS.E.BYPASS.LTC128B.128 [R238+0x1000], [R198.64], !P3 ;  /* 0x01000000c6ee7fae */ /* 0x0005e6000d901d74 */
[--C-:B------:R-:W-:Y:S02]  /*11a60*/  IMAD.X R3, R196, 0x1, R234.reuse, P1 ;  /* 0x00000001c4037824 */ /* 0x100fe400008e06ea */
[----:B------:R-:W-:Y:S01]  /*11a70*/  IMAD.X R169, R197, 0x1, R234, P0 ;  /* 0x00000001c5a97824 */ /* 0x000fe200000e06ea */
[----:B------:R4:W-:Y:S01]  /*11a80*/  LDGSTS.E.BYPASS.LTC128B.128 [R238+0x1800], [R192.64], !P3 ;  /* 0x01800000c0ee7fae */ /* 0x0009e2000d901d74 */
[-C--:B------:R-:W-:Y:S03]  /*11a90*/  HMMA.16816.F32.BF16 R60, R180, R178.reuse, R60 ;  /* 0x000000b2b43c723c */ /* 0x080fe6000004183c */
[----:B------:R-:W-:Y:S02]  /*11aa0*/  ISETP.GT.AND P0, PT, R243, UR5, PT ;  /* 0x00000005f3007c0c */ /* 0x000fe4000bf04270 */
[----:B------:R2:W-:Y:S03]  /*11ab0*/  LDGSTS.E.BYPASS.LTC128B.128 [R238+0x2000], [R2.64], !P3 ;  /* 0x0200000002ee7fae */ /* 0x0005e6000d901d74 */
[C---:B------:R-:W-:Y:S03]  /*11ac0*/  HMMA.16816.F32.BF16 R64, R172.reuse, R178, R64 ;  /* 0x000000b2ac40723c */ /* 0x040fe60000041840 */
[----:B------:R5:W-:Y:S05]  /*11ad0*/  LDGSTS.E.BYPASS.LTC128B.128 [R238+0x2800], [R168.64], !P3 ;  /* 0x02800000a8ee7fae */ /* 0x000bea000d901d74 */
[-C--:B---3--:R-:W-:Y:S01]  /*11ae0*/  HMMA.16816.F32.BF16 R68, R172, R184.reuse, R68 ;  /* 0x000000b8ac44723c */ /* 0x088fe20000041844 */
[----:B-1----:R-:W-:Y:S06]  /*11af0*/  LDSM.16.M88.4 R200, [R222+0x3900] ;  /* 0x00390000dec8783b */ /* 0x002fec0000000200 */
[----:B------:R-:W0:Y:S01]  /*11b00*/  LDGDEPBAR ;  /* 0x00000000000079af */ /* 0x000e220000000000 */
[C---:B------:R-:W-:Y:S05]  /*11b10*/  HMMA.16816.F32.BF16 R72, R180.reuse, R184, R72 ;  /* 0x000000b8b448723c */ /* 0x040fea0000041848 */
[----:B----4-:R-:W-:Y:S03]  /*11b20*/  LDSM.16.M88.4 R192, [R223+0x6100] ;  /* 0x00610000dfc0783b */ /* 0x010fe60000000200 */
[-C--:B------:R-:W-:Y:S03]  /*11b30*/  HMMA.16816.F32.BF16 R76, R180, R186.reuse, R76 ;  /* 0x000000bab44c723c */ /* 0x080fe6000004184c */
[----:B--2---:R-:W-:Y:S05]  /*11b40*/  LDSM.16.M88.4 R196, [R223+0x8100] ;  /* 0x00810000dfc4783b */ /* 0x004fea0000000200 */
[C---:B------:R-:W-:Y:S01]  /*11b50*/  HMMA.16816.F32.BF16 R80, R172.reuse, R186, R80 ;  /* 0x000000baac50723c */ /* 0x040fe20000041850 */
[----:B-----5:R-:W1:Y:S06]  /*11b60*/  LDSM.16.M88.4 R168, [R222+0x3100] ;  /* 0x00310000dea8783b */ /* 0x020e6c0000000200 */
[----:B------:R-:W2:Y:S01]  /*11b70*/  LDSM.16.M88.4 R204, [R222+0x4100] ;  /* 0x00410000decc783b */ /* 0x000ea20000000200 */
[-C--:B------:R-:W-:Y:S05]  /*11b80*/  HMMA.16816.F32.BF16 R84, R172, R188.reuse, R84 ;  /* 0x000000bcac54723c */ /* 0x080fea0000041854 */
[----:B------:R-:W3:Y:S03]  /*11b90*/  LDSM.16.M88.4 R208, [R222+0x4900] ;  /* 0x00490000ded0783b */ /* 0x000ee60000000200 */
[C---:B------:R-:W-:Y:S03]  /*11ba0*/  HMMA.16816.F32.BF16 R88, R180.reuse, R188, R88 ;  /* 0x000000bcb458723c */ /* 0x040fe60000041858 */
[----:B------:R-:W-:Y:S05]  /*11bb0*/  LDSM.16.M88.4 R176, [R221+0x6100] ;  /* 0x00610000ddb0783b */ /* 0x000fea0000000200 */
[-C--:B------:R-:W-:Y:S01]  /*11bc0*/  HMMA.16816.F32.BF16 R92, R180, R190.reuse, R92 ;  /* 0x000000beb45c723c */ /* 0x080fe2000004185c */
[----:B------:R-:W-:Y:S06]  /*11bd0*/  LDSM.16.M88.4 R180, [R212] ;  /* 0x00000000d4b4783b */ /* 0x000fec0000000200 */
[----:B------:R-:W-:Y:S01]  /*11be0*/  LDSM.16.M88.4 R184, [R221+0x8100] ;  /* 0x00810000ddb8783b */ /* 0x000fe20000000200 */
[----:B------:R-:W-:Y:S05]  /*11bf0*/  HMMA.16816.F32.BF16 R96, R172, R190, R96 ;  /* 0x000000beac60723c */ /* 0x000fea0000041860 */
[----:B------:R-:W4:Y:S03]  /*11c00*/  LDSM.16.M88.4 R172, [R222+0x5100] ;  /* 0x00510000deac783b */ /* 0x000f260000000200 */
[-C--:B-1----:R-:W-:Y:S03]  /*11c10*/  HMMA.16816.F32.BF16 R4, R192, R168.reuse, R4 ;  /* 0x000000a8c004723c */ /* 0x082fe60000041804 */
[----:B------:R-:W-:Y:S05]  /*11c20*/  LDSM.16.M88.4 R188, [R212+0x800] ;  /* 0x00080000d4bc783b */ /* 0x000fea0000000200 */
        /* <DEDUP_REMOVED lines=8> */
[----:B------:R-:W5:Y:S07]  /*11cb0*/  LDSM.16.M88.4 R200, [R212+0x1000] ;  /* 0x00100000d4c8783b */ /* 0x000f6e0000000200 */
[-C--:B--2---:R-:W-:Y:S08]  /*11cc0*/  HMMA.16816.F32.BF16 R36, R192, R204.reuse, R36 ;  /* 0x000000ccc024723c */ /* 0x084ff00000041824 */
[C---:B------:R-:W-:Y:S08]  /*11cd0*/  HMMA.16816.F32.BF16 R40, R196.reuse, R204, R40 ;  /* 0x000000ccc428723c */ /* 0x040ff00000041828 */
[-C--:B------:R-:W-:Y:S08]  /*11ce0*/  HMMA.16816.F32.BF16 R44, R196, R206.reuse, R44 ;  /* 0x000000cec42c723c */ /* 0x080ff0000004182c */
[C---:B------:R-:W-:Y:S01]  /*11cf0*/  HMMA.16816.F32.BF16 R48, R192.reuse, R206, R48 ;  /* 0x000000cec030723c */ /* 0x040fe20000041830 */
[----:B------:R-:W2:Y:S07]  /*11d00*/  LDSM.16.M88.4 R204, [R212+0x1800] ;  /* 0x00180000d4cc783b */ /* 0x000eae0000000200 */
[-C--:B---3--:R-:W-:Y:S08]  /*11d10*/  HMMA.16816.F32.BF16 R52, R192, R208.reuse, R52 ;  /* 0x000000d0c034723c */ /* 0x088ff00000041834 */
[C---:B------:R-:W-:Y:S08]  /*11d20*/  HMMA.16816.F32.BF16 R56, R196.reuse, R208, R56 ;  /* 0x000000d0c438723c */ /* 0x040ff00000041838 */
[-C--:B------:R-:W-:Y:S08]  /*11d30*/  HMMA.16816.F32.BF16 R60, R196, R210.reuse, R60 ;  /* 0x000000d2c43c723c */ /* 0x080ff0000004183c */
[C---:B------:R-:W-:Y:S01]  /*11d40*/  HMMA.16816.F32.BF16 R64, R192.reuse, R210, R64 ;  /* 0x000000d2c040723c */ /* 0x040fe20000041840 */
[----:B------:R-:W3:Y:S07]  /*11d50*/  LDSM.16.M88.4 R208, [R212+0x2000] ;  /* 0x00200000d4d0783b */ /* 0x000eee0000000200 */
[-C--:B----4-:R-:W-:Y:S08]  /*11d60*/  HMMA.16816.F32.BF16 R68, R192, R172.reuse, R68 ;  /* 0x000000acc044723c */ /* 0x090ff00000041844 */
[C---:B------:R-:W-:Y:S08]  /*11d70*/  HMMA.16816.F32.BF16 R72, R196.reuse, R172, R72 ;  /* 0x000000acc448723c */ /* 0x040ff00000041848 */
[-C--:B------:R-:W-:Y:S08]  /*11d80*/  HMMA.16816.F32.BF16 R76, R196, R174.reuse, R76 ;  /* 0x000000aec44c723c */ /* 0x080ff0000004184c */
[C---:B------:R-:W-:Y:S01]  /*11d90*/  HMMA.16816.F32.BF16 R80, R192.reuse, R174, R80 ;  /* 0x000000aec050723c */ /* 0x040fe20000041850 */
[----:B------:R-:W4:Y:S01]  /*11da0*/  LDSM.16.M88.4 R172, [R212+0x2800] ;  /* 0x00280000d4ac783b */ /* 0x000f220000000200 */
[----:B------:R-:W-:Y:S05]  /*11db0*/  DEPBAR.LE SB0, 0x0 ;  /* 0x000080000000791a */ /* 0x000fea0000000000 */
[----:B------:R-:W-:Y:S01]  /*11dc0*/  BAR.SYNC.DEFER_BLOCKING 0x0 ;  /* 0x0000000000007b1d */ /* 0x000fe20000010000 */
[-C--:B-1----:R-:W-:Y:S08]  /*11dd0*/  HMMA.16816.F32.BF16 R84, R192, R168.reuse, R84 ;  /* 0x000000a8c054723c */ /* 0x082ff00000041854 */
[C---:B------:R-:W-:Y:S08]  /*11de0*/  HMMA.16816.F32.BF16 R88, R196.reuse, R168, R88 ;  /* 0x000000a8c458723c */ /* 0x040ff00000041858 */
[-C--:B------:R-:W-:Y:S08]  /*11df0*/  HMMA.16816.F32.BF16 R92, R196, R170.reuse, R92 ;  /* 0x000000aac45c723c */ /* 0x080ff0000004185c */
[----:B------:R-:W-:Y:S08]  /*11e00*/  HMMA.16816.F32.BF16 R96, R192, R170, R96 ;  /* 0x000000aac060723c */ /* 0x000ff00000041860 */
        /* <DEDUP_REMOVED lines=8> */
[-C--:B-----5:R-:W-:Y:S08]  /*11e90*/  HMMA.16816.F32.BF16 R36, R176, R200.reuse, R36 ;  /* 0x000000c8b024723c */ /* 0x0a0ff00000041824 */
[C---:B------:R-:W-:Y:S08]  /*11ea0*/  HMMA.16816.F32.BF16 R40, R184.reuse, R200, R40 ;  /* 0x000000c8b828723c */ /* 0x040ff00000041828 */
[-C--:B------:R-:W-:Y:S08]  /*11eb0*/  HMMA.16816.F32.BF16 R44, R184, R202.reuse, R44 ;  /* 0x000000cab82c723c */ /* 0x080ff0000004182c */
[C---:B------:R-:W-:Y:S08]  /*11ec0*/  HMMA.16816.F32.BF16 R48, R176.reuse, R202, R48 ;  /* 0x000000cab030723c */ /* 0x040ff00000041830 */
        /* <DEDUP_REMOVED lines=71> */
.L_x_996:
[----:B-1----:R-:W-:Y:S01]  /*12340*/  IMAD.MOV.U32 R174, RZ, RZ, R236 ;  /* 0x000000ffffae7224 */ /* 0x002fe200078e00ec */
[----:B------:R-:W-:Y:S01]  /*12350*/  PLOP3.LUT P1, PT, PT, PT, UP2, 0x80, 0x0 ;  /* 0x000000000000781c */ /* 0x000fe20003f2f028 */
[----:B------:R-:W0:Y:S01]  /*12360*/  LDGDEPBAR ;  /* 0x00000000000079af */ /* 0x000e220000000000 */
[----:B------:R-:W-:Y:S01]  /*12370*/  PLOP3.LUT P0, PT, PT, PT, UP2, 0x80, 0x0 ;  /* 0x000000000000781c */ /* 0x000fe20003f0f028 */
[----:B------:R-:W-:Y:S02]  /*12380*/  IMAD R169, R243, -0x60, RZ ;  /* 0xffffffa0f3a97824 */ /* 0x000fe400078e02ff */
[----:B------:R-:W-:Y:S02]  /*12390*/  IMAD.U32 R170, RZ, RZ, UR10 ;  /* 0x0000000affaa7e24 */ /* 0x000fe4000f8e00ff */
[----:B------:R-:W-:Y:S06]  /*123a0*/  IMAD.IADD R3, R169, 0x1, -R237 ;  /* 0x00000001a9037824 */ /* 0x000fec00078e0aed */
[----:B------:R-:W-:Y:S05]  /*123b0*/  @P1 IMAD.HI.U32 R0, R236, c[0x0][0x2c8], RZ ;  /* 0x0000b200ec001a27 */ /* 0x000fea00078e00ff */
[----:B------:R-:W-:Y:S02]  /*123c0*/  @P0 SHF.R.U32.HI R174, RZ, c[0x0][0x2cc], R0 ;  /* 0x0000b300ffae0a19 */ /* 0x000fe40000011600 */
[----:B------:R-:W-:Y:S02]  /*123d0*/  PLOP3.LUT P0, PT, PT, PT, UP0, 0x40, 0x0 ;  /* 0x000000000000781c */ /* 0x000fe40003f0e808 */
[----:B------:R-:W-:Y:S01]  /*123e0*/  IADD3 R0, -R237, 0x1, R169 ;  /* 0x00000001ed007810 */ /* 0x000fe20007ffe1a9 */
[----:B------:R-:W1:Y:S03]  /*123f0*/  SHFL.IDX PT, R2, R174, RZ, 0x1c1f ;  /* 0x001c1fffae027589 */ /* 0x000e6600000e0000 */
        /* <DEDUP_REMOVED lines=21> */
.L_x_999:
[----:B------:R-:W-:Y:S04]  /*12550*/  MOV R0, c[0x0][0x32c] ;  /* 0x0000cb0000007a02 */ /* 0x000fe80000000f00 */
[----:B------:R-:W-:Y:S11]  /*12560*/  ISETP.NE.AND P0, PT, R0, 0x1, PT ;  /* 0x000000010000780c */ /* 0x000ff60003f05270 */
[----:B------:R-:W-:Y:S02]  /*12570*/  @!UPT UIADD3 URZ, URZ, URZ, URZ ;  /* 0x0000003f3f3ff290 */ /* 0x000fe4000fffe03f */
[----:B------:R-:W-:Y:S05]  /*12580*/  @P0 IMAD.HI.U32 R0, R2, c[0x0][0x330], RZ ;  /* 0x0000cc0002000a27 */ /* 0x000fea00078e00ff */
[----:B------:R-:W-:Y:S02]  /*12590*/  @P0 SHF.R.U32.HI R2, RZ, c[0x0][0x334], R0 ;  /* 0x0000cd00ff020a19 */ /* 0x000fe40000011600 */
.L_x_1000:
[----:B------:R-:W-:Y:S05]  /*125a0*/  BSYNC B0 ;  /* 0x0000000000007941 */ /* 0x000fea0003800000 */
.L_x_998:
[----:B------:R-:W-:Y:S05]  /*125b0*/  IMAD R2, R2, c[0x0][0x32c], R3 ;  /* 0x0000cb0002027a24 */ /* 0x000fea00078e0203 */
[----:B------:R-:W-:Y:S02]  /*125c0*/  IADD3 R0, R2, c[0x0][0x32c], RZ ;  /* 0x0000cb0002007a10 */ /* 0x000fe40007ffe0ff */
[----:B------:R-:W-:Y:S02]  /*125d0*/  IMNMX R171, R171, R2, !PT ;  /* 0x00000002abab7217 */ /* 0x000fe40007800200 */
[----:B------:R-:W-:Y:S02]  /*125e0*/  IMNMX R177, R177, R0, PT ;  /* 0x00000000b1b17217 */ /* 0x000fe40003800200 */
.L_x_997:
[----:B------:R-:W-:Y:S01]  /*125f0*/  PLOP3.LUT P0, PT, PT, PT, UP0, 0x40, 0x0 ;  /* 0x000000000000781c */ /* 0x000fe20003f0e808 */
[----:B------:R-:W1:Y:S02]  /*12600*/  SHFL.IDX PT, R2, R174, 0x1, 0x1c1f ;  /* 0x003c1f00ae027f89 */ /* 0x000e6400000e0000 */
[----:B-1----:R-:W-:Y:S01]  /*12610*/  IADD3 R179, R170, R2, RZ ;  /* 0x00000002aab37210 */ /* 0x002fe20007ffe0ff */
[----:B------:R-:W-:Y:S09]  /*12620*/  IMAD.IADD R181, R173, 0x1, R2 ;  /* 0x00000001adb57824 */ /* 0x000ff200078e0202 */
        /* <DEDUP_REMOVED lines=16> */
.L_x_1003:
[----:B------:R-:W-:Y:S04]  /*12730*/  MOV R0, c[0x0][0x32c] ;  /* 0x0000cb0000007a02 */ /* 0x000fe80000000f00 */
[----:B------:R-:W-:Y:S11]  /*12740*/  ISETP.NE.AND P0, PT, R0, 0x1, PT ;  /* 0x000000010000780c */ /* 0x000ff60003f05270 */
[----:B------:R-:W-:Y:S02]  /*12750*/  @!UPT UIADD3 URZ, URZ, URZ, URZ ;  /* 0x0000003f3f3ff290 */ /* 0x000fe4000fffe03f */
[----:B------:R-:W-:Y:S05]  /*12760*/  @P0 IMAD.HI.U32 R0, R2, c[0x0][0x330], RZ ;  /* 0x0000cc0002000a27 */ /* 0x000fea00078e00ff */
[----:B------:R-:W-:Y:S02]  /*12770*/  @P0 SHF.R.U32.HI R2, RZ, c[0x0][0x334], R0 ;  /* 0x0000cd00ff020a19 */ /* 0x000fe40000011600 */
.L_x_1004:
[----:B------:R-:W-:Y:S05]  /*12780*/  BSYNC B0 ;  /* 0x0000000000007941 */ /* 0x000fea0003800000 */
.L_x_1002:
[----:B------:R-:W-:Y:S05]  /*12790*/  IMAD R2, R2, c[0x0][0x32c], R3 ;  /* 0x0000cb0002027a24 */ /* 0x000fea00078e0203 */
[----:B------:R-:W-:Y:S02]  /*127a0*/  IADD3 R0, R2, c[0x0][0x32c], RZ ;  /* 0x0000cb0002007a10 */ /* 0x000fe40007ffe0ff */
[----:B------:R-:W-:Y:S02]  /*127b0*/  IMNMX R179, R179, R2, !PT ;  /* 0x00000002b3b37217 */ /* 0x000fe40007800200 */
[----:B------:R-:W-:Y:S02]  /*127c0*/  IMNMX R181, R181, R0, PT ;  /* 0x00000000b5b57217 */ /* 0x000fe40003800200 */
.L_x_1001:
[C---:B------:R-:W-:Y:S02]  /*127d0*/  ISETP.GE.AND P0, PT, R169.reuse, 0x2, PT ;  /* 0x00000002a900780c */ /* 0x040fe40003f06270 */
[----:B------:R-:W-:Y:S02]  /*127e0*/  ISETP.GE.AND P2, PT, R169, 0xa, PT ;  /* 0x0000000aa900780c */ /* 0x000fe40003f46270 */
[----:B------:R-:W-:Y:S02]  /*127f0*/  P2R R182, PR, RZ, 0x1 ;  /* 0x00000001ffb67803 */ /* 0x000fe40000000000 */
[----:B------:R-:W-:Y:S02]  /*12800*/  ISETP.GT.AND P0, PT, R171, 0x1, !P0 ;  /* 0x00000001ab00780c */ /* 0x000fe40004704270 */
[----:B------:R-:W-:Y:S02]  /*12810*/  ISETP.GE.AND P1, PT, R169, 0x9, PT ;  /* 0x00000009a900780c */ /* 0x000fe40003f26270 */
[----:B------:R-:W-:Y:S02]  /*12820*/  ISETP.LT.OR P0, PT, R177, 0x2, P0 ;  /* 0x00000002b100780c */ /* 0x000fe40000701670 */
[----:B------:R-:W-:Y:S02]  /*12830*/  P2R R180, PR, RZ, 0x2 ;  /* 0x00000002ffb47803 */ /* 0x000fe40000000000 */
[----:B------:R-:W-:Y:S02]  /*12840*/  FSEL R2, R5, -INF , !P0 ;  /* 0xff80000005027808 */ /* 0x000fe40004000000 */
[C---:B------:R-:W-:Y:S02]  /*12850*/  ISETP.GT.AND P0, PT, R171.reuse, 0x9, !P2 ;  /* 0x00000009ab00780c */ /* 0x040fe40005704270 */
[----:B------:R-:W-:Y:S02]  /*12860*/  ISETP.GT.AND P1, PT, R171, 0x8, !P1 ;  /* 0x00000008ab00780c */ /* 0x000fe40004f24270 */
[----:B------:R-:W-:Y:S02]  /*12870*/  P2R R184, PR, RZ, 0x4 ;  /* 0x00000004ffb87803 */ /* 0x000fe40000000000 */
[----:B------:R-:W-:Y:S02]  /*12880*/  ISETP.LT.OR P0, PT, R177, 0xa, P0 ;  /* 0x0000000ab100780c */ /* 0x000fe40000701670 */
[----:B------:R-:W-:Y:S02]  /*12890*/  ISETP.GE.AND P2, PT, R169, 0x11, PT ;  /* 0x00000011a900780c */ /* 0x000fe40003f46270 */
[----:B------:R-:W-:Y:S02]  /*128a0*/  ISETP.LT.OR P1, PT, R177, 0x9, P1 ;  /* 0x00000009b100780c */ /* 0x000fe40000f21670 */
[----:B------:R-:W-:Y:S02]  /*128b0*/  FSEL R0, R17, -INF , !P0 ;  /* 0xff80000011007808 */ /* 0x000fe40004000000 */
[----:B------:R-:W-:Y:S01]  /*128c0*/  ISETP.GT.AND P0, PT, R171, 0x10, !P2 ;  /* 0x00000010ab00780c */ /* 0x000fe20005704270 */
[----:B------:R-:W1:Y:S01]  /*128d0*/  SHFL.IDX PT, R17, R174, 0x2, 0x1c1f ;  /* 0x005c1f00ae117f89 */ /* 0x000e6200000e0000 */
[----:B------:R-:W-:Y:S02]  /*128e0*/  FSEL R5, R16, -INF , !P1 ;  /* 0xff80000010057808 */ /* 0x000fe40004800000 */
        /* <DEDUP_REMOVED lines=9> */
[----:B------:R-:W-:Y:S01]  /*12980*/  P2R R247, PR, RZ, 0x2 ;  /* 0x00000002fff77803 */ /* 0x000fe20000000000 */
[----:B------:R2:W-:Y:S01]  /*12990*/  STL [R1+0x4], R16 ;  /* 0x0000041001007387 */ /* 0x0005e20000100800 */
[----:B------:R-:W-:Y:S02]  /*129a0*/  ISETP.LT.OR P0, PT, R177, 0x19, P0 ;  /* 0x00000019b100780c */ /* 0x000fe40000701670 */
[C---:B------:R-:W-:Y:S02]  /*129b0*/  ISETP.GE.AND P1, PT, R169.reuse, 0x1a, PT ;  /* 0x0000001aa900780c */ /* 0x040fe40003f26270 */
[C---:B------:R-:W-:Y:S02]  /*129c0*/  ISETP.GE.AND P6, PT, R169.reuse, 0x52, PT ;  /* 0x00000052a900780c */ /* 0x040fe40003fc6270 */
[----:B------:R-:W-:Y:S02]  /*129d0*/  P2R R246, PR, RZ, 0x2 ;  /* 0x00000002fff67803 */ /* 0x000fe40000000000 */
[C---:B------:R-:W-:Y:S02]  /*129e0*/  ISETP.GE.AND P5, PT, R169.reuse, 0x59, PT ;  /* 0x00000059a900780c */ /* 0x040fe40003fa6270 */
[----:B------:R-:W-:Y:S02]  /*129f0*/  P2R R192, PR, RZ, 0x4 ;  /* 0x00000004ffc07803 */ /* 0x000fe40000000000 */
[----:B------:R-:W-:Y:S02]  /*12a00*/  ISETP.GE.AND P2, PT, R169, 0x1, PT ;  /* 0x00000001a900780c */ /* 0x000fe40003f46270 */
[----:B--2---:R-:W-:Y:S02]  /*12a10*/  FSEL R16, R32, -INF , !P0 ;  /* 0xff80000020107808 */ /* 0x004fe40004000000 */
        /* <DEDUP_REMOVED lines=54> */
[----:B------:R-:W-:Y:S01]  /*12d80*/  FSEL R185, R69, -INF , !P0 ;  /* 0xff80000045b97808 */ /* 0x000fe20004000000 */
[--C-:B-1----:R-:W-:Y:S01]  /*12d90*/  IMAD.IADD R69, R170, 0x1, R17.reuse ;  /* 0x00000001aa457824 */ /* 0x102fe200078e0211 */
[----:B------:R-:W-:Y:S02]  /*12da0*/  ISETP.GT.AND P0, PT, R171, 0x48, !P1 ;  /* 0x00000048ab00780c */ /* 0x000fe40004f04270 */
[----:B------:R-:W-:Y:S02]  /*12db0*/  ISETP.GE.AND P1, PT, R169, 0x4a, PT ;  /* 0x0000004aa900780c */ /* 0x000fe40003f26270 */
[----:B------:R-:W-:Y:S02]  /*12dc0*/  ISETP.LT.OR P0, PT, R177, 0x49, P0 ;  /* 0x00000049b100780c */ /* 0x000fe40000701670 */
[----:B------:R-:W-:Y:S02]  /*12dd0*/  P2R R21, PR, RZ, 0x2 ;  /* 0x00000002ff157803 */ /* 0x000fe40000000000 */
[----:B------:R-:W-:Y:S01]  /*12de0*/  FSEL R176, R80, -INF , !P0 ;  /* 0xff80000050b07808 */ /* 0x000fe20004000000 */
[----:B------:R-:W-:Y:S01]  /*12df0*/  IMAD.IADD R80, R173, 0x1, R17 ;  /* 0x00000001ad507824 */ /* 0x000fe200078e0211 */
[----:B------:R-:W-:Y:S02]  /*12e00*/  ISETP.GT.AND P0, PT, R171, 0x49, !P1 ;  /* 0x00000049ab00780c */ /* 0x000fe40004f04270 */
[----:B------:R-:W-:Y:S02]  /*12e10*/  ISETP.GE.AND P1, PT, R169, 0x51, PT ;  /* 0x00000051a900780c */ /* 0x000fe40003f26270 */
[----:B------:R-:W-:Y:S02]  /*12e20*/  ISETP.LT.OR P0, PT, R177, 0x4a, P0 ;  /* 0x0000004ab100780c */ /* 0x000fe40000701670 */
        /* <DEDUP_REMOVED lines=14> */
[----:B------:R-:W-:Y:S04]  /*12f10*/  ISETP.GE.AND P0, PT, R169, 0x5a, PT ;  /* 0x0000005aa900780c */ /* 0x000fe80003f06270 */
[----:B------:R-:W-:Y:S04]  /*12f20*/  ISETP.GT.AND P2, PT, R171, 0x59, !P0 ;  /* 0x00000059ab00780c */ /* 0x000fe80004744270 */
[----:B------:R-:W-:Y:S04]  /*12f30*/  ISETP.LT.OR P2, PT, R177, 0x5a, P2 ;  /* 0x0000005ab100780c */ /* 0x000fe80001741670 */
        /* <DEDUP_REMOVED lines=19> */
.L_x_1007:
[----:B------:R-:W-:Y:S04]  /*13070*/  MOV R4, c[0x0][0x32c] ;  /* 0x0000cb0000047a02 */ /* 0x000fe80000000f00 */
[----:B------:R-:W-:Y:S11]  /*13080*/  ISETP.NE.AND P2, PT, R4, 0x1, PT ;  /* 0x000000010400780c */ /* 0x000ff60003f45270 */
[----:B------:R-:W-:Y:S02]  /*13090*/  @!UPT UIADD3 URZ, URZ, URZ, URZ ;  /* 0x0000003f3f3ff290 */ /* 0x000fe4000fffe03f */
[----:B------:R-:W-:Y:S05]  /*130a0*/  @P2 IMAD.HI.U32 R4, R17, c[0x0][0x330], RZ ;  /* 0x0000cc0011042a27 */ /* 0x000fea00078e00ff */
[----:B------:R-:W-:Y:S02]  /*130b0*/  @P2 SHF.R.U32.HI R17, RZ, c[0x0][0x334], R4 ;  /* 0x0000cd00ff112a19 */ /* 0x000fe40000011604 */
.L_x_1008:
[----:B------:R-:W-:Y:S05]  /*130c0*/  BSYNC B0 ;  /* 0x0000000000007941 */ /* 0x000fea0003800000 */
.L_x_1006:
[----:B------:R-:W-:Y:S05]  /*130d0*/  IMAD R17, R17, c[0x0][0x32c], R3 ;  /* 0x0000cb0011117a24 */ /* 0x000fea00078e0203 */
[----:B------:R-:W-:Y:S02]  /*130e0*/  IADD3 R4, R17, c[0x0][0x32c], RZ ;  /* 0x0000cb0011047a10 */ /* 0x000fe40007ffe0ff */
[----:B------:R-:W-:Y:S02]  /*130f0*/  IMNMX R69, R69, R17, !PT ;  /* 0x0000001145457217 */ /* 0x000fe40007800200 */
[----:B------:R-:W-:Y:S02]  /*13100*/  IMNMX R80, R80, R4, PT ;  /* 0x0000000450507217 */ /* 0x000fe40003800200 */
.L_x_1005:
[----:B------:R-:W-:Y:S02]  /*13110*/  ISETP.NE.AND P2, PT, R180, RZ, PT ;  /* 0x000000ffb400720c */ /* 0x000fe40003f45270 */
[----:B------:R-:W-:Y:S02]  /*13120*/  P2R R84, PR, RZ, 0x10 ;  /* 0x00000010ff547803 */ /* 0x000fe40000000000 */
[----:B------:R-:W-:Y:S02]  /*13130*/  ISETP.GT.AND P2, PT, R179, 0x8, !P2 ;  /* 0x00000008b300780c */ /* 0x000fe40005744270 */
[----:B------:R-:W-:Y:S02]  /*13140*/  ISETP.NE.AND P4, PT, R32, RZ, PT ;  /* 0x000000ff2000720c */ /* 0x000fe40003f85270 */
[----:B------:R-:W-:Y:S02]  /*13150*/  ISETP.LT.OR P2, PT, R181, 0x9, P2 ;  /* 0x00000009b500780c */ /* 0x000fe40001741670 */
[----:B------:R-:W-:Y:S02]  /*13160*/  P2R R81, PR, RZ, 0x8 ;  /* 0x00000008ff517803 */ /* 0x000fe40000000000 */
[----:B------:R-:W-:Y:S02]  /*13170*/  FSEL R4, R18, -INF , !P2 ;  /* 0xff80000012047808 */ /* 0x000fe40005000000 */
[----:B------:R-:W-:Y:S02]  /*13180*/  ISETP.NE.AND P2, PT, R184, RZ, PT ;  /* 0x000000ffb800720c */ /* 0x000fe40003f45270 */
[----:B------:R-:W-:Y:S02]  /*13190*/  ISETP.NE.AND P3, PT, R21, RZ, PT ;  /* 0x000000ff1500720c */ /* 0x000fe40003f65270 */
[----:B------:R-:W-:Y:S04]  /*131a0*/  ISETP.GT.AND P2, PT, R179, 0x9, !P2 ;  /* 0x00000009b300780c */ /* 0x000fe80005744270 */
[----:B------:R-:W-:Y:S04]  /*131b0*/  ISETP.LT.OR P2, PT, R181, 0xa, P2 ;  /* 0x0000000ab500780c */ /* 0x000fe80001741670 */
[----:B------:R-:W-:Y:S02]  /*131c0*/  FSEL R19, R19, -INF , !P2 ;  /* 0xff80000013137808 */ /* 0x000fe40005000000 */
[----:B------:R-:W-:Y:S04]  /*131d0*/  ISETP.NE.AND P2, PT, R192, RZ, PT ;  /* 0x000000ffc000720c */ /* 0x000fe80003f45270 */
[----:B------:R-:W-:Y:S04]  /*131e0*/  ISETP.GT.AND P2, PT, R179, 0x10, !P2 ;  /* 0x00000010b300780c */ /* 0x000fe80005744270 */
[----:B------:R-:W-:Y:S04]  /*131f0*/  ISETP.LT.OR P2, PT, R181, 0x11, P2 ;  /* 0x00000011b500780c */ /* 0x000fe80001741670 */
[----:B------:R-:W-:Y:S02]  /*13200*/  FSEL R18, R22, -INF , !P2 ;  /* 0xff80000016127808 */ /* 0x000fe40005000000 */
[----:B------:R-:W-:Y:S02]  /*13210*/  ISETP.NE.AND P2, PT, R249, RZ, PT ;  /* 0x000000fff900720c */ /* 0x000fe40003f45270 */
[----:B------:R-:W-:Y:S02]  /*13220*/  P2R R22, PR, RZ, 0x10 ;  /* 0x00000010ff167803 */ /* 0x000fe40000000000 */
        /* <DEDUP_REMOVED lines=53> */
[----:B------:R-:W-:Y:S02]  /*13580*/  ISETP.GT.AND P2, PT, R179, 0x48, !P4 ;  /* 0x00000048b300780c */ /* 0x000fe40006744270 */
[----:B------:R-:W-:Y:S02]  /*13590*/  ISETP.NE.AND P4, PT, R68, RZ, PT ;  /* 0x000000ff4400720c */ /* 0x000fe40003f85270 */
        /* <DEDUP_REMOVED lines=12> */
[----:B------:R-:W-:Y:S04]  /*13660*/  ISETP.GT.AND P2, PT, R179, 0x1, !P2 ;  /* 0x00000001b300780c */ /* 0x000fe80005744270 */
[----:B------:R-:W-:Y:S04]  /*13670*/  ISETP.LT.OR P2, PT, R181, 0x2, P2 ;  /* 0x00000002b500780c */ /* 0x000fe80001741670 */
[----:B------:R-:W-:Y:S02]  /*13680*/  FSEL R7, R7, -INF , !P2 ;  /* 0xff80000007077808 */ /* 0x000fe40005000000 */
[----:B------:R-:W-:Y:S04]  /*13690*/  ISETP.GT.AND P2, PT, R179, RZ, !P4 ;  /* 0x000000ffb300720c */ /* 0x000fe80006744270 */
        /* <DEDUP_REMOVED lines=8> */
[----:B------:R-:W-:Y:S02]  /*13720*/  ISETP.GT.AND P2, PT, R69, RZ, !P4 ;  /* 0x000000ff4500720c */ /* 0x000fe40006744270 */
[----:B------:R-:W-:Y:S01]  /*13730*/  ISETP.NE.AND P4, PT, R22, RZ, PT ;  /* 0x000000ff1600720c */ /* 0x000fe20003f85270 */
[----:B------:R-:W-:Y:S01]  /*13740*/  IMAD.IADD R22, R173, 0x1, R23 ;  /* 0x00000001ad167824 */ /* 0x000fe200078e0217 */
        /* <DEDUP_REMOVED lines=74> */
[----:B------:R-:W-:Y:S02]  /*13bf0*/  ISETP.GT.AND P2, PT, R69, 0x49, !P3 ;  /* 0x000000494500780c */ /* 0x000fe40005f44270 */
[----:B------:R-:W-:Y:S02]  /*13c00*/  ISETP.NE.AND P3, PT, R81, RZ, PT ;  /* 0x000000ff5100720c */ /* 0x000fe40003f65270 */
        /* <DEDUP_REMOVED lines=32> */
.L_x_1011:
[----:B------:R-:W-:Y:S04]  /*13e10*/  MOV R23, c[0x0][0x32c] ;  /* 0x0000cb0000177a02 */ /* 0x000fe80000000f00 */
[----:B------:R-:W-:Y:S11]  /*13e20*/  ISETP.NE.AND P2, PT, R23, 0x1, PT ;  /* 0x000000011700780c */ /* 0x000ff60003f45270 */
[----:B------:R-:W-:Y:S02]  /*13e30*/  @!UPT UIADD3 URZ, URZ, URZ, URZ ;  /* 0x0000003f3f3ff290 */ /* 0x000fe4000fffe03f */
[----:B------:R-:W-:Y:S05]  /*13e40*/  @P2 IMAD.HI.U32 R23, R24, c[0x0][0x330], RZ ;  /* 0x0000cc0018172a27 */ /* 0x000fea00078e00ff */
[----:B------:R-:W-:Y:S02]  /*13e50*/  @P2 SHF.R.U32.HI R24, RZ, c[0x0][0x334], R23 ;  /* 0x0000cd00ff182a19 */ /* 0x000fe40000011617 */
.L_x_1012:
[----:B------:R-:W-:Y:S05]  /*13e60*/  BSYNC B0 ;  /* 0x0000000000007941 */ /* 0x000fea0003800000 */
.L_x_1010:
[----:B------:R-:W-:Y:S05]  /*13e70*/  IMAD R3, R24, c[0x0][0x32c], R3 ;  /* 0x0000cb0018037a24 */ /* 0x000fea00078e0203 */
[----:B------:R-:W-:Y:S02]  /*13e80*/  IADD3 R23, R3, c[0x0][0x32c], RZ ;  /* 0x0000cb0003177a10 */ /* 0x000fe40007ffe0ff */
[----:B------:R-:W-:Y:S02]  /*13e90*/  IMNMX R170, R170, R3, !PT ;  /* 0x00000003aaaa7217 */ /* 0x000fe40007800200 */
[----:B------:R-:W-:Y:S02]  /*13ea0*/  IMNMX R22, R22, R23, PT ;  /* 0x0000001716167217 */ /* 0x000fe40003800200 */
.L_x_1009:
[----:B------:R-:W2:Y:S01]  /*13eb0*/  LDL.LU R3, [R1+0x4] ;  /* 0x0000040001037983 */ /* 0x000ea20000300800 */
[----:B------:R-:W-:Y:S02]  /*13ec0*/  ISETP.NE.AND P2, PT, R68, RZ, PT ;  /* 0x000000ff4400720c */ /* 0x000fe40003f45270 */
[----:B------:R-:W-:Y:S02]  /*13ed0*/  MOV R29, R35 ;  /* 0x00000023001d7202 */ /* 0x000fe40000000f00 */
[----:B------:R-:W-:Y:S02]  /*13ee0*/  ISETP.GT.AND P2, PT, R170, RZ, !P2 ;  /* 0x000000ffaa00720c */ /* 0x000fe40005744270 */
[----:B------:R-:W-:Y:S02]  /*13ef0*/  MOV R56, R54 ;  /* 0x0000003600387202 */ /* 0x000fe40000000f00 */
[----:B------:R-:W-:Y:S02]  /*13f00*/  ISETP.LT.OR P2, PT, R22, 0x1, P2 ;  /* 0x000000011600780c */ /* 0x000fe40001741670 */
[----:B------:R-:W-:Y:S02]  /*13f10*/  ISETP.GT.AND P1, PT, R170, 0x50, !P1 ;  /* 0x00000050aa00780c */ /* 0x000fe40004f24270 */
[----:B------:R-:W-:Y:S02]  /*13f20*/  FSEL R10, R10, -INF , !P2 ;  /* 0xff8000000a0a7808 */ /* 0x000fe40005000000 */
[----:B------:R-:W-:Y:S02]  /*13f30*/  ISETP.NE.AND P2, PT, R182, RZ, PT ;  /* 0x000000ffb600720c */ /* 0x000fe40003f45270 */
[----:B------:R-:W-:Y:S02]  /*13f40*/  ISETP.LT.OR P1, PT, R22, 0x51, P1 ;  /* 0x000000511600780c */ /* 0x000fe40000f21670 */
[C---:B------:R-:W-:Y:S02]  /*13f50*/  ISETP.GT.AND P2, PT, R170.reuse, 0x1, !P2 ;  /* 0x00000001aa00780c */ /* 0x040fe40005744270 */
[----:B------:R-:W-:Y:S02]  /*13f60*/  ISETP.GT.AND P6, PT, R170, 0x51, !P6 ;  /* 0x00000051aa00780c */ /* 0x000fe400077c4270 */
        /* <DEDUP_REMOVED lines=8> */
[----:B------:R-:W-:Y:S02]  /*13ff0*/  ISETP.GT.AND P0, PT, R170, 0x59, !P0 ;  /* 0x00000059aa00780c */ /* 0x000fe40004704270 */
[----:B------:R-:W-:Y:S02]  /*14000*/  FSEL R14, R14, -INF , !P2 ;  /* 0xff8000000e0e7808 */ /* 0x000fe40005000000 */
[----:B------:R-:W-:Y:S02]  /*14010*/  ISETP.NE.AND P2, PT, R184, RZ, PT ;  /* 0x000000ffb800720c */ /* 0x000fe40003f45270 */
[----:B------:R-:W-:Y:S02]  /*14020*/  ISETP.LT.OR P0, PT, R22, 0x5a, P0 ;  /* 0x0000005a1600780c */ /* 0x000fe40000701670 */
[----:B------:R-:W-:Y:S02]  /*14030*/  ISETP.GT.AND P2, PT, R170, 0x9, !P2 ;  /* 0x00000009aa00780c */ /* 0x000fe40005744270 */
[----:B------:R-:W-:Y:S02]  /*14040*/  FSEL R90, R90, -INF , !P1 ;  /* 0xff8000005a5a7808 */ /* 0x000fe40004800000 */
[----:B------:R-:W-:Y:S02]  /*14050*/  ISETP.LT.OR P2, PT, R22, 0xa, P2 ;  /* 0x0000000a1600780c */ /* 0x000fe40001741670 */
[----:B------:R-:W-:Y:S02]  /*14060*/  FSEL R45, R95, -INF , !P0 ;  /* 0xff8000005f2d7808 */ /* 0x000fe40004000000 */
[----:B------:R-:W-:Y:S02]  /*14070*/  FSEL R15, R15, -INF , !P2 ;  /* 0xff8000000f0f7808 */ /* 0x000fe40005000000 */
[----:B------:R-:W-:Y:S02]  /*14080*/  ISETP.NE.AND P2, PT, R192, RZ, PT ;  /* 0x000000ffc000720c */ /* 0x000fe40003f45270 */
[----:B------:R-:W-:Y:S02]  /*14090*/  FSEL R91, R91, -INF , !P6 ;  /* 0xff8000005b5b7808 */ /* 0x000fe40007000000 */
[----:B------:R-:W-:Y:S02]  /*140a0*/  ISETP.GT.AND P2, PT, R170, 0x10, !P2 ;  /* 0x00000010aa00780c */ /* 0x000fe40005744270 */
[----:B------:R-:W-:Y:S02]  /*140b0*/  FSEL R94, R94, -INF , !P5 ;  /* 0xff8000005e5e7808 */ /* 0x000fe40006800000 */
        /* <DEDUP_REMOVED lines=18> */
[----:B------:R-:W-:Y:S04]  /*141e0*/  ISETP.GT.AND P2, PT, R170, 0x19, !P2 ;  /* 0x00000019aa00780c */ /* 0x000fe80005744270 */
[----:B------:R-:W-:Y:S04]  /*141f0*/  ISETP.LT.OR P2, PT, R22, 0x1a, P2 ;  /* 0x0000001a1600780c */ /* 0x000fe80001741670 */
        /* <DEDUP_REMOVED lines=27> */
[----:B------:R-:W-:Y:S02]  /*143b0*/  MOV R58, R28 ;  /* 0x0000001c003a7202 */ /* 0x000fe40000000f00 */
[----:B------:R-:W-:Y:S02]  /*143c0*/  ISETP.GT.AND P2, PT, R170, 0x31, !P2 ;  /* 0x00000031aa00780c */ /* 0x000fe40005744270 */
[----:B------:R-:W-:Y:S02]  /*143d0*/  MOV R28, R85 ;  /* 0x00000055001c7202 */ /* 0x000fe40000000f00 */
[----:B------:R-:W-:Y:S02]  /*143e0*/  ISETP.LT.OR P2, PT, R22, 0x32, P2 ;  /* 0x000000321600780c */ /* 0x000fe40001741670 */
[----:B------:R-:W-:Y:S02]  /*143f0*/  FMNMX.FTZ R26, R57, R26, !PT ;  /* 0x0000001a391a7209 */ /* 0x000fe40007810000 */
[----:B------:R-:W-:Y:S02]  /*14400*/  FSEL R249, R59, -INF , !P2 ;  /* 0xff8000003bf97808 */ /* 0x000fe40005000000 */
        /* <DEDUP_REMOVED lines=52> */
[----:B--2---:R-:W-:Y:S02]  /*14750*/  MOV R34, R3 ;  /* 0x0000000300227202 */ /* 0x004fe40000000f00 */
        /* <DEDUP_REMOVED lines=8> */
[----:B------:R-:W-:Y:S02]  /*147e0*/  ISETP.GT.AND P2, PT, R170, 0x49, !P2 ;  /* 0x00000049aa00780c */ /* 0x000fe40005744270 */
[----:B------:R-:W-:Y:S02]  /*147f0*/  FMNMX.FTZ R3, R20, R3, !PT ;  /* 0x0000000314037209 */ /* 0x000fe40007810000 */
[----:B------:R-:W-:Y:S02]  /*14800*/  ISETP.LT.OR P2, PT, R22, 0x4a, P2 ;  /* 0x0000004a1600780c */ /* 0x000fe40001741670 */
[----:B------:R-:W-:Y:S02]  /*14810*/  FMNMX.FTZ R3, R34, R3, !PT ;  /* 0x0000000322037209 */ /* 0x000fe40007810000 */
[----:B------:R-:W-:Y:S02]  /*14820*/  FSEL R180, R79, -INF , !P2 ;  /* 0xff8000004fb47808 */ /* 0x000fe40005000000 */
        /* <DEDUP_REMOVED lines=33> */
[----:B------:R-:W-:Y:S04]  /*14a40*/  FMNMX.FTZ R3, R96, R3, !PT ;  /* 0x0000000360037209 */ /* 0x000fe80007810000 */
[----:B------:R-:W-:Y:S05]  /*14a50*/  FMNMX.FTZ R3, R97, R3, !PT ;  /* 0x0000000361037209 */ /* 0x000fea0007810000 */
[----:B------:R-:W1:Y:S02]  /*14a60*/  SHFL.BFLY PT, R23, R3, 0x2, 0x1f ;  /* 0x0c401f0003177f89 */ /* 0x000e6400000e0000 */
[----:B-1----:R-:W-:Y:S06]  /*14a70*/  FMNMX.FTZ R23, R3, R23, !PT ;  /* 0x0000001703177209 */ /* 0x002fec0007810000 */
[----:B------:R-:W1:Y:S02]  /*14a80*/  SHFL.BFLY PT, R3, R23, 0x1, 0x1f ;  /* 0x0c201f0017037f89 */ /* 0x000e6400000e0000 */
[----:B-1----:R-:W-:Y:S06]  /*14a90*/  FMNMX.FTZ R3, R23, R3, !PT ;  /* 0x0000000317037209 */ /* 0x002fec0007810000 */
[----:B------:R-:W1:Y:S01]  /*14aa0*/  SHFL.BFLY PT, R23, R21, 0x2, 0x1f ;  /* 0x0c401f0015177f89 */ /* 0x000e6200000e0000 */
[C---:B------:R-:W-:Y:S01]  /*14ab0*/  FSETP.NEU.FTZ.AND P2, PT, R3.reuse, -INF , PT ;  /* 0xff8000000300780b */ /* 0x040fe20003f5d000 */
[C---:B------:R-:W-:Y:S03]  /*14ac0*/  FMUL.FTZ R174, R3.reuse, c[0x0][0x2d0] ;  /* 0x0000b40003ae7a20 */ /* 0x040fe60000410000 */
[----:B------:R-:W-:Y:S02]  /*14ad0*/  FSEL R43, R3, RZ, P2 ;  /* 0x000000ff032b7208 */ /* 0x000fe40001000000 */
[----:B------:R-:W-:Y:S03]  /*14ae0*/  FSEL R174, R174, RZ, P2 ;  /* 0x000000ffaeae7208 */ /* 0x000fe60001000000 */
[----:B------:R-:W-:Y:S02]  /*14af0*/  FADD.FTZ R43, -R43, R167 ;  /* 0x000000a72b2b7221 */ /* 0x000fe40000010100 */
[--C-:B------:R-:W-:Y:S02]  /*14b00*/  FFMA.FTZ R75, R20, c[0x0][0x2d0], -R174.reuse ;  /* 0x0000b400144b7a23 */ /* 0x100fe400000108ae */
[--C-:B------:R-:W-:Y:S02]  /*14b10*/  FFMA.FTZ R76, R53, c[0x0][0x2d0], -R174.reuse ;  /* 0x0000b400354c7a23 */ /* 0x100fe400000108ae */
[--C-:B------:R-:W-:Y:S02]  /*14b20*/  FFMA.FTZ R84, R34, c[0x0][0x2d0], -R174.reuse ;  /* 0x0000b40022547a23 */ /* 0x100fe400000108ae */
[----:B------:R-:W-:Y:S01]  /*14b30*/  MUFU.EX2 R75, R75 ;  /* 0x0000004b004b7308 */ /* 0x000fe20000000800 */
[----:B------:R-:W-:Y:S01]  /*14b40*/  LDSM.16.MT88.4 R32, [R220+0x100] ;  /* 0x00010000dc20783b */ /* 0x000fe20000004200 */
[--C-:B------:R-:W-:Y:S02]  /*14b50*/  FFMA.FTZ R47, R0, c[0x0][0x2d0], -R174.reuse ;  /* 0x0000b400002f7a23 */ /* 0x100fe400000108ae */
[--C-:B------:R-:W-:Y:S01]  /*14b60*/  FFMA.FTZ R86, R16, c[0x0][0x2d0], -R174.reuse ;  /* 0x0000b40010567a23 */ /* 0x100fe200000108ae */
[----:B-1----:R-:W-:Y:S01]  /*14b70*/  FMNMX.FTZ R21, R21, R23, !PT ;  /* 0x0000001715157209 */ /* 0x002fe20007810000 */
[--C-:B------:R-:W-:Y:S02]  /*14b80*/  FFMA.FTZ R189, R189, c[0x0][0x2d0], -R174.reuse ;  /* 0x0000b400bdbd7a23 */ /* 0x100fe400000108ae */
[--C-:B------:R-:W-:Y:S02]  /*14b90*/  FFMA.FTZ R87, R194, c[0x0][0x2d0], -R174.reuse ;  /* 0x0000b400c2577a23 */ /* 0x100fe400000108ae */
[----:B------:R-:W-:Y:S01]  /*14ba0*/  MUFU.EX2 R76, R76 ;  /* 0x0000004c004c7308 */ /* 0x000fe20000000800 */
[----:B------:R-:W1:Y:S01]  /*14bb0*/  SHFL.BFLY PT, R0, R21, 0x1, 0x1f ;  /* 0x0c201f0015007f89 */ /* 0x000e6200000e0000 */
[----:B------:R-:W-:Y:S02]  /*14bc0*/  FMUL.FTZ R43, R43, c[0x0][0x2d0] ;  /* 0x0000b4002b2b7a20 */ /* 0x000fe40000410000 */
[--C-:B------:R-:W-:Y:S01]  /*14bd0*/  FFMA.FTZ R46, R5, c[0x0][0x2d0], -R174.reuse ;  /* 0x0000b400052e7a23 */ /* 0x100fe200000108ae */
[----:B------:R-:W-:Y:S01]  /*14be0*/  FMNMX.FTZ R5, R249, R26, !PT ;  /* 0x0000001af9057209 */ /* 0x000fe20007810000 */
[--C-:B------:R-:W-:Y:S01]  /*14bf0*/  FFMA.FTZ R69, R2, c[0x0][0x2d0], -R174.reuse ;  /* 0x0000b40002457a23 */ /* 0x100fe200000108ae */
[----:B------:R-:W-:Y:S01]  /*14c00*/  FMNMX.FTZ R2, R24, R25, !PT ;  /* 0x0000001918027209 */ /* 0x000fe20007810000 */
[--C-:B------:R-:W-:Y:S01]  /*14c10*/  FFMA.FTZ R190, R190, c[0x0][0x2d0], -R174.reuse ;  /* 0x0000b400bebe7a23 */ /* 0x100fe200000108ae */
[----:B------:R-:W-:Y:S01]  /*14c20*/  FMNMX.FTZ R5, R247, R5, !PT ;  /* 0x00000005f7057209 */ /* 0x000fe20007810000 */
[----:B------:R-:W-:Y:S01]  /*14c30*/  MUFU.EX2 R46, R46 ;  /* 0x0000002e002e7308 */ /* 0x000fe20000000800 */
[C---:B------:R-:W-:Y:S01]  /*14c40*/  FSETP.NEU.FTZ.AND P1, PT, R2.reuse, -INF , PT ;  /* 0xff8000000200780b */ /* 0x040fe20003f3d000 */
[C---:B------:R-:W-:Y:S01]  /*14c50*/  FMUL.FTZ R173, R2.reuse, c[0x0][0x2d0] ;  /* 0x0000b40002ad7a20 */ /* 0x040fe20000410000 */
[----:B------:R-:W-:Y:S01]  /*14c60*/  FMNMX.FTZ R5, R211, R5, !PT ;  /* 0x00000005d3057209 */ /* 0x000fe20007810000 */
[--C-:B------:R-:W-:Y:S01]  /*14c70*/  FFMA.FTZ R195, R195, c[0x0][0x2d0], -R174.reuse ;  /* 0x0000b400c3c37a23 */ /* 0x100fe200000108ae */
[----:B------:R-:W-:Y:S01]  /*14c80*/  FSEL R42, R2, RZ, P1 ;  /* 0x000000ff022a7208 */ /* 0x000fe20000800000 */
[--C-:B------:R-:W-:Y:S01]  /*14c90*/  FFMA.FTZ R196, R196, c[0x0][0x2d0], -R174.reuse ;  /* 0x0000b400c4c47a23 */ /* 0x100fe200000108ae */
[----:B------:R-:W-:Y:S01]  /*14ca0*/  FSEL R173, R173, RZ, P1 ;  /* 0x000000ffadad7208 */ /* 0x000fe20000800000 */
[----:B------:R-:W-:Y:S01]  /*14cb0*/  FFMA.FTZ R205, R205, c[0x0][0x2d0], -R174 ;  /* 0x0000b400cdcd7a23 */ /* 0x000fe200000108ae */
[----:B------:R-:W-:Y:S01]  /*14cc0*/  FMNMX.FTZ R5, R188, R5, !PT ;  /* 0x00000005bc057209 */ /* 0x000fe20007810000 */
[----:B------:R-:W2:Y:S01]  /*14cd0*/  MUFU.EX2 R69, R69 ;  /* 0x0000004500457308 */ /* 0x000ea20000000800 */
[----:B------:R-:W-:Y:S02]  /*14ce0*/  FADD.FTZ R42, -R42, R166 ;  /* 0x000000a62a2a7221 */ /* 0x000fe40000010100 */
[----:B------:R-:W-:Y:S01]  /*14cf0*/  FMNMX.FTZ R5, R184, R5, !PT ;  /* 0x00000005b8057209 */ /* 0x000fe20007810000 */
[--C-:B------:R-:W-:Y:S01]  /*14d00*/  FFMA.FTZ R194, R64, c[0x0][0x2d0], -R173.reuse ;  /* 0x0000b40040c27a23 */ /* 0x100fe200000108ad */
[----:B-1----:R-:W-:Y:S01]  /*14d10*/  FMNMX.FTZ R0, R21, R0, !PT ;  /* 0x0000000015007209 */ /* 0x002fe20007810000 */
[--C-:B------:R-:W-:Y:S01]  /*14d20*/  FFMA.FTZ R72, R19, c[0x0][0x2d0], -R173.reuse ;  /* 0x0000b40013487a23 */ /* 0x100fe200000108ad */
[----:B------:R-:W-:Y:S01]  /*14d30*/  LDSM.16.MT88.4 R20, [R225+0x100] ;  /* 0x00010000e114783b */ /* 0x000fe20000004200 */
[--C-:B------:R-:W-:Y:S01]  /*14d40*/  FFMA.FTZ R83, R18, c[0x0][0x2d0], -R173.reuse ;  /* 0x0000b40012537a23 */ /* 0x100fe200000108ad */
[----:B------:R-:W-:Y:S01]  /*14d50*/  FSETP.NEU.FTZ.AND P0, PT, R0, -INF , PT ;  /* 0xff8000000000780b */ /* 0x000fe20003f1d000 */
[----:B------:R-:W1:Y:S01]  /*14d60*/  MUFU.EX2 R47, R47 ;  /* 0x0000002f002f7308 */ /* 0x000e620000000800 */
[----:B------:R-:W-:Y:S01]  /*14d70*/  FMNMX.FTZ R5, R182, R5, !PT ;  /* 0x00000005b6057209 */ /* 0x000fe20007810000 */
[--C-:B------:R-:W-:Y:S02]  /*14d80*/  FFMA.FTZ R85, R17, c[0x0][0x2d0], -R173.reuse ;  /* 0x0000b40011557a23 */ /* 0x100fe400000108ad */
[----:B------:R-:W-:Y:S01]  /*14d90*/  FMUL.FTZ R170, R0, c[0x0][0x2d0] ;  /* 0x0000b40000aa7a20 */ /* 0x000fe20000410000 */
[----:B------:R-:W-:Y:S01]  /*14da0*/  FMNMX.FTZ R5, R180, R5, !PT ;  /* 0x00000005b4057209 */ /* 0x000fe20007810000 */
[--C-:B------:R-:W-:Y:S02]  /*14db0*/  FFMA.FTZ R78, R6, c[0x0][0x2d0], -R173.reuse ;  /* 0x0000b400064e7a23 */ /* 0x100fe400000108ad */
[--C-:B------:R-:W-:Y:S01]  /*14dc0*/  FFMA.FTZ R73, R7, c[0x0][0x2d0], -R173.reuse ;  /* 0x0000b40007497a23 */ /* 0x100fe200000108ad */
[----:B------:R-:W-:Y:S01]  /*14dd0*/  FSEL R170, R170, RZ, P0 ;  /* 0x000000ffaaaa7208 */ /* 0x000fe20000000000 */
[----:B------:R-:W-:Y:S01]  /*14de0*/  MUFU.EX2 R72, R72 ;  /* 0x0000004800487308 */ /* 0x000fe20000000800 */
[----:B------:R-:W-:Y:S01]  /*14df0*/  FMNMX.FTZ R5, R90, R5, !PT ;  /* 0x000000055a057209 */ /* 0x000fe20007810000 */
[----:B------:R-:W-:Y:S02]  /*14e00*/  FMUL.FTZ R42, R42, c[0x0][0x2d0] ;  /* 0x0000b4002a2a7a20 */ /* 0x000fe40000410000 */
[--C-:B------:R-:W-:Y:S01]  /*14e10*/  FFMA.FTZ R166, R58, c[0x0][0x2d0], -R170.reuse ;  /* 0x0000b4003aa67a23 */ /* 0x100fe200000108aa */
[----:B------:R-:W-:Y:S01]  /*14e20*/  FMNMX.FTZ R5, R91, R5, !PT ;  /* 0x000000055b057209 */ /* 0x000fe20007810000 */
[--C-:B------:R-:W-:Y:S01]  /*14e30*/  FFMA.FTZ R167, R67, c[0x0][0x2d0], -R170.reuse ;  /* 0x0000b40043a77a23 */ /* 0x100fe200000108aa */
[----:B--2---:R-:W-:Y:S01]  /*14e40*/  F2FP.BF16.PACK_AB R48, R69, R76 ;  /* 0x0000004c4530723e */ /* 0x004fe200000010ff */
[--C-:B------:R-:W-:Y:S01]  /*14e50*/  FFMA.FTZ R77, R8, c[0x0][0x2d0], -R170.reuse ;  /* 0x0000b400084d7a23 */ /* 0x100fe200000108aa */
[----:B------:R-:W-:Y:S01]  /*14e60*/  FMNMX.FTZ R5, R94, R5, !PT ;  /* 0x000000055e057209 */ /* 0x000fe20007810000 */
[----:B------:R-:W-:Y:S01]  /*14e70*/  MUFU.EX2 R78, R78 ;  /* 0x0000004e004e7308 */ /* 0x000fe20000000800 */
[--C-:B------:R-:W-:Y:S02]  /*14e80*/  FFMA.FTZ R68, R4, c[0x0][0x2d0], -R173.reuse ;  /* 0x0000b40004447a23 */ /* 0x100fe400000108ad */
[----:B------:R-:W-:Y:S01]  /*14e90*/  FMNMX.FTZ R5, R45, R5, !PT ;  /* 0x000000052d057209 */ /* 0x000fe20007810000 */
[--C-:B------:R-:W-:Y:S01]  /*14ea0*/  FFMA.FTZ R71, R9, c[0x0][0x2d0], -R170.reuse ;  /* 0x0000b40009477a23 */ /* 0x100fe200000108aa */
[----:B-1----:R-:W-:Y:S01]  /*14eb0*/  F2FP.BF16.PACK_AB R50, R47, R46 ;  /* 0x0000002e2f32723e */ /* 0x002fe200000010ff */
[--C-:B------:R-:W-:Y:S02]  /*14ec0*/  FFMA.FTZ R187, R187, c[0x0][0x2d0], -R170.reuse ;  /* 0x0000b400bbbb7a23 */ /* 0x100fe400000108aa */
[----:B------:R-:W1:Y:S01]  /*14ed0*/  SHFL.BFLY PT, R4, R5, 0x2, 0x1f ;  /* 0x0c401f0005047f89 */ /* 0x000e6200000e0000 */
[--C-:B------:R-:W-:Y:S01]  /*14ee0*/  FFMA.FTZ R183, R183, c[0x0][0x2d0], -R170.reuse ;  /* 0x0000b400b7b77a23 */ /* 0x100fe200000108aa */
[----:B------:R-:W2:Y:S01]  /*14ef0*/  MUFU.EX2 R73, R73 ;  /* 0x0000004900497308 */ /* 0x000ea20000000800 */
[--C-:B------:R-:W-:Y:S02]  /*14f00*/  FFMA.FTZ R181, R181, c[0x0][0x2d0], -R170.reuse ;  /* 0x0000b400b5b57a23 */ /* 0x100fe400000108aa */
[--C-:B------:R-:W-:Y:S02]  /*14f10*/  FFMA.FTZ R179, R179, c[0x0][0x2d0], -R170.reuse ;  /* 0x0000b400b3b37a23 */ /* 0x100fe400000108aa */
[--C-:B------:R-:W-:Y:S02]  /*14f20*/  FFMA.FTZ R70, R12, c[0x0][0x2d0], -R170.reuse ;  /* 0x0000b4000c467a23 */ /* 0x100fe400000108aa */
[--C-:B------:R-:W-:Y:S02]  /*14f30*/  FFMA.FTZ R74, R13, c[0x0][0x2d0], -R170.reuse ;  /* 0x0000b4000d4a7a23 */ /* 0x100fe400000108aa */
[--C-:B------:R-:W-:Y:S01]  /*14f40*/  FFMA.FTZ R197, R197, c[0x0][0x2d0], -R173.reuse ;  /* 0x0000b400c5c57a23 */ /* 0x100fe200000108ad */
[----:B------:R-:W3:Y:S01]  /*14f50*/  MUFU.EX2 R68, R68 ;  /* 0x0000004400447308 */ /* 0x000ee20000000800 */
[--C-:B------:R-:W-:Y:S02]  /*14f60*/  FFMA.FTZ R198, R198, c[0x0][0x2d0], -R173.reuse ;  /* 0x0000b400c6c67a23 */ /* 0x100fe400000108ad */
[--C-:B------:R-:W-:Y:S02]  /*14f70*/  FFMA.FTZ R199, R199, c[0x0][0x2d0], -R170.reuse ;  /* 0x0000b400c7c77a23 */ /* 0x100fe400000108aa */
[--C-:B------:R-:W-:Y:S02]  /*14f80*/  FFMA.FTZ R201, R201, c[0x0][0x2d0], -R170.reuse ;  /* 0x0000b400c9c97a23 */ /* 0x100fe400000108aa */
[--C-:B------:R-:W-:Y:S02]  /*14f90*/  FFMA.FTZ R202, R202, c[0x0][0x2d0], -R170.reuse ;  /* 0x0000b400caca7a23 */ /* 0x100fe400000108aa */
[----:B------:R-:W-:Y:S01]  /*14fa0*/  FFMA.FTZ R203, R203, c[0x0][0x2d0], -R170 ;  /* 0x0000b400cbcb7a23 */ /* 0x000fe200000108aa */
[----:B------:R-:W4:Y:S01]  /*14fb0*/  MUFU.EX2 R43, R43 ;  /* 0x0000002b002b7308 */ /* 0x000f220000000800 */
[--C-:B------:R-:W-:Y:S01]  /*14fc0*/  FFMA.FTZ R250, R250, c[0x0][0x2d0], -R174.reuse ;  /* 0x0000b400fafa7a23 */ /* 0x100fe200000108ae */
[----:B-1----:R-:W-:Y:S01]  /*14fd0*/  FMNMX.FTZ R4, R5, R4, !PT ;  /* 0x0000000405047209 */ /* 0x002fe20007810000 */
[----:B------:R-:W-:Y:S01]  /*14fe0*/  FFMA.FTZ R251, R251, c[0x0][0x2d0], -R173 ;  /* 0x0000b400fbfb7a23 */ /* 0x000fe200000108ad */
[----:B--2---:R-:W-:Y:S01]  /*14ff0*/  F2FP.BF16.PACK_AB R49, R73, R78 ;  /* 0x0000004e4931723e */ /* 0x004fe200000010ff */
[--C-:B------:R-:W-:Y:S01]  /*15000*/  FFMA.FTZ R204, R204, c[0x0][0x2d0], -R174.reuse ;  /* 0x0000b400cccc7a23 */ /* 0x100fe200000108ae */
[----:B------:R-:W-:Y:S01]  /*15010*/  FSEL R5, R0, RZ, P0 ;  /* 0x000000ff00057208 */ /* 0x000fe20000000000 */
[----:B------:R-:W1:Y:S01]  /*15020*/  SHFL.BFLY PT, R44, R4, 0x1, 0x1f ;  /* 0x0c201f00042c7f89 */ /* 0x000e6200000e0000 */
[----:B------:R-:W-:Y:S02]  /*15030*/  FFMA.FTZ R200, R200, c[0x0][0x2d0], -R174 ;  /* 0x0000b400c8c87a23 */ /* 0x000fe400000108ae */
[----:B------:R-:W2:Y:S01]  /*15040*/  MUFU.EX2 R42, R42 ;  /* 0x0000002a002a7308 */ /* 0x000ea20000000800 */
[----:B------:R-:W-:Y:S02]  /*15050*/  FADD.FTZ R5, -R5, R165 ;  /* 0x000000a505057221 */ /* 0x000fe40000010100 */
[--C-:B------:R-:W-:Y:S01]  /*15060*/  FFMA.FTZ R165, R29, c[0x0][0x2d0], -R173.reuse ;  /* 0x0000b4001da57a23 */ /* 0x100fe200000108ad */
[----:B---3--:R-:W-:Y:S01]  /*15070*/  F2FP.BF16.PACK_AB R51, R72, R68 ;  /* 0x000000444833723e */ /* 0x008fe200000010ff */
[----:B------:R-:W-:Y:S02]  /*15080*/  FMUL.FTZ R5, R5, c[0x0][0x2d0] ;  /* 0x0000b40005057a20 */ /* 0x000fe40000410000 */
[--C-:B------:R-:W-:Y:S02]  /*15090*/  FFMA.FTZ R208, R208, c[0x0][0x2d0], -R173.reuse ;  /* 0x0000b400d0d07a23 */ /* 0x100fe400000108ad */
[--C-:B------:R-:W-:Y:S01]  /*150a0*/  FFMA.FTZ R206, R206, c[0x0][0x2d0], -R173.reuse ;  /* 0x0000b400cece7a23 */ /* 0x100fe200000108ad */
[----:B------:R3:W5:Y:S01]  /*150b0*/  MUFU.EX2 R41, R5 ;  /* 0x0000000500297308 */ /* 0x0007620000000800 */
[--C-:B------:R-:W-:Y:S02]  /*150c0*/  FFMA.FTZ R252, R252, c[0x0][0x2d0], -R170.reuse ;  /* 0x0000b400fcfc7a23 */ /* 0x100fe400000108aa */
[----:B------:R-:W-:Y:S02]  /*150d0*/  FFMA.FTZ R248, R248, c[0x0][0x2d0], -R170 ;  /* 0x0000b400f8f87a23 */ /* 0x000fe400000108aa */
[C---:B----4-:R-:W-:Y:S02]  /*150e0*/  FMUL.FTZ R16, R43.reuse, R148 ;  /* 0x000000942b107220 */ /* 0x050fe40000410000 */
[C---:B------:R-:W-:Y:S02]  /*150f0*/  FMUL.FTZ R17, R43.reuse, R149 ;  /* 0x000000952b117220 */ /* 0x040fe40000410000 */
[C---:B------:R-:W-:Y:S01]  /*15100*/  FMUL.FTZ R104, R43.reuse, R104 ;  /* 0x000000682b687220 */ /* 0x040fe20000410000 */
[----:B------:R-:W-:Y:S01]  /*15110*/  MUFU.EX2 R77, R77 ;  /* 0x0000004d004d7308 */ /* 0x000fe20000000800 */
[----:B-1----:R-:W-:Y:S01]  /*15120*/  FMNMX.FTZ R44, R4, R44, !PT ;  /* 0x0000002c042c7209 */ /* 0x002fe20007810000 */
[----:B------:R-:W-:Y:S02]  /*15130*/  FMUL.FTZ R105, R43, R105 ;  /* 0x000000692b697220 */ /* 0x000fe40000410000 */
[----:B--2---:R-:W-:Y:S01]  /*15140*/  FMUL.FTZ R18, R42, R150 ;  /* 0x000000962a127220 */ /* 0x004fe20000410000 */
[----:B------:R-:W-:Y:S01]  /*15150*/  FSETP.NEU.FTZ.AND P0, PT, R44, -INF , PT ;  /* 0xff8000002c00780b */ /* 0x000fe20003f1d000 */
[----:B------:R-:W-:Y:S02]  /*15160*/  FMUL.FTZ R19, R42, R151 ;  /* 0x000000972a137220 */ /* 0x000fe40000410000 */
[----:B------:R-:W-:Y:S01]  /*15170*/  LDSM.16.MT88.4 R148, [R225+0x2900] ;  /* 0x00290000e194783b */ /* 0x000fe20000004200 */
[C---:B------:R-:W-:Y:S01]  /*15180*/  FSEL R4, R44.reuse, RZ, P0 ;  /* 0x000000ff2c047208 */ /* 0x040fe20000000000 */
[----:B------:R-:W1:Y:S01]  /*15190*/  MUFU.EX2 R71, R71 ;  /* 0x0000004700477308 */ /* 0x000e620000000800 */
[----:B------:R-:W-:Y:S02]  /*151a0*/  FMUL.FTZ R95, R44, c[0x0][0x2d0] ;  /* 0x0000b4002c5f7a20 */ /* 0x000fe40000410000 */
[----:B------:R-:W-:Y:S02]  /*151b0*/  FMUL.FTZ R6, R42, R162 ;  /* 0x000000a22a067220 */ /* 0x000fe40000410000 */
[----:B------:R-:W-:Y:S01]  /*151c0*/  FADD.FTZ R4, -R4, R164 ;  /* 0x000000a404047221 */ /* 0x000fe20000010100 */
[----:B------:R-:W-:Y:S01]  /*151d0*/  FSEL R95, R95, RZ, P0 ;  /* 0x000000ff5f5f7208 */ /* 0x000fe20000000000 */
[----:B------:R-:W-:Y:S01]  /*151e0*/  FFMA.FTZ R164, R52, c[0x0][0x2d0], -R173 ;  /* 0x0000b40034a47a23 */ /* 0x000fe200000108ad */
[----:B------:R-:W-:Y:S01]  /*151f0*/  ISETP.GT.AND P0, PT, R243, UR5, PT ;  /* 0x00000005f3007c0c */ /* 0x000fe2000bf04270 */
[----:B------:R-:W-:Y:S01]  /*15200*/  FMUL.FTZ R4, R4, c[0x0][0x2d0] ;  /* 0x0000b40004047a20 */ /* 0x000fe20000410000 */
[----:B------:R-:W-:Y:S01]  /*15210*/  MUFU.EX2 R70, R70 ;  /* 0x0000004600467308 */ /* 0x000fe20000000800 */
[----:B------:R-:W2:Y:S01]  /*15220*/  LDSM.16.MT88.4 R52, [R219+0x100] ;  /* 0x00010000db34783b */ /* 0x000ea20000004200 */
[----:B---3--:R-:W-:Y:S01]  /*15230*/  FMUL.FTZ R5, R43, R161 ;  /* 0x000000a12b057220 */ /* 0x008fe20000410000 */
[----:B------:R-:W-:Y:S01]  /*15240*/  MOV R161, R56 ;  /* 0x0000003800a17202 */ /* 0x000fe20000000f00 */
[----:B------:R-:W-:Y:S01]  /*15250*/  FMUL.FTZ R7, R42, R163 ;  /* 0x000000a32a077220 */ /* 0x000fe20000410000 */
[----:B------:R-:W-:Y:S01]  /*15260*/  IADD3 R243, R243, -0x1, RZ ;  /* 0xfffffffff3f37810 */ /* 0x000fe20007ffe0ff */
[C---:B-----5:R-:W-:Y:S02]  /*15270*/  FMUL.FTZ R8, R41.reuse, R156 ;  /* 0x0000009c29087220 */ /* 0x060fe40000410000 */
[----:B------:R-:W-:Y:S02]  /*15280*/  FMUL.FTZ R9, R41, R157 ;  /* 0x0000009d29097220 */ /* 0x000fe40000410000 */
[----:B------:R3:W4:Y:S01]  /*15290*/  MUFU.EX2 R40, R4 ;  /* 0x0000000400287308 */ /* 0x0007220000000800 */
[--C-:B------:R-:W-:Y:S02]  /*152a0*/  FFMA.FTZ R82, R10, c[0x0][0x2d0], -R95.reuse ;  /* 0x0000b4000a527a23 */ /* 0x100fe4000001085f */
[--C-:B------:R-:W-:Y:S01]  /*152b0*/  FFMA.FTZ R81, R11, c[0x0][0x2d0], -R95.reuse ;  /* 0x0000b4000b517a23 */ /* 0x100fe2000001085f */
[----:B-1----:R-:W-:Y:S01]  /*152c0*/  F2FP.BF16.PACK_AB R36, R71, R77 ;  /* 0x0000004d4724723e */ /* 0x002fe200000010ff */
[--C-:B------:R-:W-:Y:S02]  /*152d0*/  FFMA.FTZ R80, R14, c[0x0][0x2d0], -R95.reuse ;  /* 0x0000b4000e507a23 */ /* 0x100fe4000001085f */
[----:B------:R-:W-:Y:S02]  /*152e0*/  FFMA.FTZ R79, R15, c[0x0][0x2d0], -R95 ;  /* 0x0000b4000f4f7a23 */ /* 0x000fe4000001085f */
[----:B------:R-:W-:Y:S01]  /*152f0*/  FMUL.FTZ R29, R41, R137 ;  /* 0x00000089291d7220 */ /* 0x000fe20000410000 */
[----:B------:R-:W1:Y:S01]  /*15300*/  MUFU.EX2 R74, R74 ;  /* 0x0000004a004a7308 */ /* 0x000e620000000800 */
[--C-:B------:R-:W-:Y:S02]  /*15310*/  FFMA.FTZ R137, R59, c[0x0][0x2d0], -R170.reuse ;  /* 0x0000b4003b897a23 */ /* 0x100fe400000108aa */
[C---:B------:R-:W-:Y:S02]  /*15320*/  FMUL.FTZ R106, R42.reuse, R106 ;  /* 0x0000006a2a6a7220 */ /* 0x040fe40000410000 */
[----:B------:R-:W-:Y:S02]  /*15330*/  FMUL.FTZ R107, R42, R107 ;  /* 0x0000006b2a6b7220 */ /* 0x000fe40000410000 */
[C---:B------:R-:W-:Y:S02]  /*15340*/  FMUL.FTZ R108, R41.reuse, R108 ;  /* 0x0000006c296c7220 */ /* 0x040fe40000410000 */
[----:B------:R-:W-:Y:S01]  /*15350*/  FMUL.FTZ R109, R41, R109 ;  /* 0x0000006d296d7220 */ /* 0x000fe20000410000 */
[----:B------:R-:W-:Y:S01]  /*15360*/  MUFU.EX2 R82, R82 ;  /* 0x0000005200527308 */ /* 0x000fe20000000800 */
[C---:B------:R-:W-:Y:S02]  /*15370*/  FMUL.FTZ R112, R43.reuse, R112 ;  /* 0x000000702b707220 */ /* 0x040fe40000410000 */
[C---:B------:R-:W-:Y:S02]  /*15380*/  FMUL.FTZ R113, R43.reuse, R113 ;  /* 0x000000712b717220 */ /* 0x040fe40000410000 */
[----:B---3--:R-:W-:Y:S02]  /*15390*/  FMUL.FTZ R4, R43, R160 ;  /* 0x000000a02b047220 */ /* 0x008fe40000410000 */
[----:B------:R-:W-:Y:S02]  /*153a0*/  IMAD.MOV.U32 R160, RZ, RZ, R57 ;  /* 0x000000ffffa07224 */ /* 0x000fe400078e0039 */
[----:B------:R-:W3:Y:S01]  /*153b0*/  LDSM.16.MT88.4 R56, [R218+0x100] ;  /* 0x00010000da38783b */ /* 0x000ee20000004200 */
[----:B------:R-:W5:Y:S01]  /*153c0*/  MUFU.EX2 R81, R81 ;  /* 0x0000005100517308 */ /* 0x000f620000000800 */
[----:B----4-:R-:W-:Y:S01]  /*153d0*/  FMUL.FTZ R10, R40, R158 ;  /* 0x0000009e280a7220 */ /* 0x010fe20000410000 */
[-C--:B------:R-:W-:Y:S05]  /*153e0*/  HMMA.16816.F32.BF16 R4, R48, R20.reuse, R4 ;  /* 0x000000143004723c */ /* 0x080fea0000041804 */
[----:B-1----:R-:W-:Y:S01]  /*153f0*/  F2FP.BF16.PACK_AB R38, R74, R70 ;  /* 0x000000464a26723e */ /* 0x002fe200000010ff */
[C---:B------:R-:W-:Y:S02]  /*15400*/  FMUL.FTZ R11, R40.reuse, R159 ;  /* 0x0000009f280b7220 */ /* 0x040fe40000410000 */
[----:B------:R-:W-:Y:S01]  /*15410*/  MUFU.EX2 R80, R80 ;  /* 0x0000005000507308 */ /* 0x000fe20000000800 */
[C---:B------:R-:W-:Y:S03]  /*15420*/  FMUL.FTZ R110, R40.reuse, R110 ;  /* 0x0000006e286e7220 */ /* 0x040fe60000410000 */
[----:B------:R-:W-:Y:S02]  /*15430*/  FMUL.FTZ R111, R40, R111 ;  /* 0x0000006f286f7220 */ /* 0x000fe40000410000 */
[C---:B------:R-:W-:Y:S02]  /*15440*/  FMUL.FTZ R114, R42.reuse, R114 ;  /* 0x000000722a727220 */ /* 0x040fe40000410000 */
[----:B------:R-:W-:Y:S02]  /*15450*/  FMUL.FTZ R115, R42, R115 ;  /* 0x000000732a737220 */ /* 0x000fe40000410000 */
[----:B------:R-:W1:Y:S01]  /*15460*/  MUFU.EX2 R79, R79 ;  /* 0x0000004f004f7308 */ /* 0x000e620000000800 */
[C---:B------:R-:W-:Y:S02]  /*15470*/  FMUL.FTZ R12, R41.reuse, R152 ;  /* 0x00000098290c7220 */ /* 0x040fe40000410000 */
[----:B------:R-:W-:Y:S01]  /*15480*/  FMUL.FTZ R13, R41, R153 ;  /* 0x00000099290d7220 */ /* 0x000fe20000410000 */
[----:B-----5:R-:W-:Y:S01]  /*15490*/  F2FP.BF16.PACK_AB R37, R81, R82 ;  /* 0x000000525125723e */ /* 0x020fe200000010ff */
[C---:B------:R-:W-:Y:S02]  /*154a0*/  FMUL.FTZ R14, R40.reuse, R154 ;  /* 0x0000009a280e7220 */ /* 0x040fe40000410000 */
[C---:B------:R-:W-:Y:S02]  /*154b0*/  FMUL.FTZ R15, R40.reuse, R155 ;  /* 0x0000009b280f7220 */ /* 0x040fe40000410000 */
[C---:B------:R-:W-:Y:S01]  /*154c0*/  FMUL.FTZ R24, R41.reuse, R140 ;  /* 0x0000008c29187220 */ /* 0x040fe20000410000 */
[----:B------:R-:W-:Y:S01]  /*154d0*/  MUFU.EX2 R84, R84 ;  /* 0x0000005400547308 */ /* 0x000fe20000000800 */
[----:B------:R-:W-:Y:S02]  /*154e0*/  FMUL.FTZ R25, R41, R141 ;  /* 0x0000008d29197220 */ /* 0x000fe40000410000 */
[C---:B------:R-:W-:Y:S02]  /*154f0*/  FMUL.FTZ R26, R40.reuse, R142 ;  /* 0x0000008e281a7220 */ /* 0x040fe40000410000 */
[C---:B------:R-:W-:Y:S02]  /*15500*/  FMUL.FTZ R27, R40.reuse, R143 ;  /* 0x0000008f281b7220 */ /* 0x040fe40000410000 */
[C---:B------:R-:W-:Y:S02]  /*15510*/  FMUL.FTZ R30, R40.reuse, R138 ;  /* 0x0000008a281e7220 */ /* 0x040fe40000410000 */
[----:B------:R-:W-:Y:S01]  /*15520*/  FMUL.FTZ R31, R40, R139 ;  /* 0x0000008b281f7220 */ /* 0x000fe20000410000 */
[----:B------:R-:W-:Y:S01]  /*15530*/  MUFU.EX2 R83, R83 ;  /* 0x0000005300537308 */ /* 0x000fe20000000800 */
[C---:B------:R-:W-:Y:S02]  /*15540*/  FMUL.FTZ R100, R43.reuse, R100 ;  /* 0x000000642b647220 */ /* 0x040fe40000410000 */
[----:B------:R-:W-:Y:S01]  /*15550*/  FMUL.FTZ R101, R43, R101 ;  /* 0x000000652b657220 */ /* 0x000fe20000410000 */
[----:B-1----:R-:W-:Y:S01]  /*15560*/  F2FP.BF16.PACK_AB R39, R79, R80 ;  /* 0x000000504f27723e */ /* 0x002fe200000010ff */
[C---:B------:R-:W-:Y:S02]  /*15570*/  FMUL.FTZ R102, R42.reuse, R102 ;  /* 0x000000662a667220 */ /* 0x040fe40000410000 */
[C---:B------:R-:W-:Y:S02]  /*15580*/  FMUL.FTZ R103, R42.reuse, R103 ;  /* 0x000000672a677220 */ /* 0x040fe40000410000 */
[C---:B------:R-:W-:Y:S01]  /*15590*/  FMUL.FTZ R116, R43.reuse, R116 ;  /* 0x000000742b747220 */ /* 0x040fe20000410000 */
[----:B------:R-:W-:Y:S01]  /*155a0*/  MUFU.EX2 R85, R85 ;  /* 0x0000005500557308 */ /* 0x000fe20000000800 */
[C---:B------:R-:W-:Y:S04]  /*155b0*/  HMMA.16816.F32.BF16 R8, R36.reuse, R20, R8 ;  /* 0x000000142408723c */ /* 0x040fe80000041808 */
[C---:B------:R-:W-:Y:S02]  /*155c0*/  FMUL.FTZ R117, R43.reuse, R117 ;  /* 0x000000752b757220 */ /* 0x040fe40000410000 */
[C---:B------:R-:W-:Y:S02]  /*155d0*/  FMUL.FTZ R118, R42.reuse, R118 ;  /* 0x000000762a767220 */ /* 0x040fe40000410000 */
[-C--:B------:R-:W-:Y:S01]  /*155e0*/  HMMA.16816.F32.BF16 R12, R36, R22.reuse, R12 ;  /* 0x00000016240c723c */ /* 0x080fe2000004180c */
[----:B------:R-:W-:Y:S03]  /*155f0*/  MUFU.EX2 R86, R86 ;  /* 0x0000005600567308 */ /* 0x000fe60000000800 */
[C---:B------:R-:W-:Y:S02]  /*15600*/  FMUL.FTZ R20, R43.reuse, R144 ;  /* 0x000000902b147220 */ /* 0x040fe40000410000 */
[----:B------:R-:W-:Y:S02]  /*15610*/  FMUL.FTZ R21, R43, R145 ;  /* 0x000000912b157220 */ /* 0x000fe40000410000 */
[C---:B------:R-:W-:Y:S03]  /*15620*/  HMMA.16816.F32.BF16 R16, R48.reuse, R22, R16 ;  /* 0x000000163010723c */ /* 0x040fe60000041810 */
[----:B------:R-:W-:Y:S01]  /*15630*/  MUFU.EX2 R87, R87 ;  /* 0x0000005700577308 */ /* 0x000fe20000000800 */
[C---:B------:R-:W-:Y:S02]  /*15640*/  FMUL.FTZ R119, R42.reuse, R119 ;  /* 0x000000772a777220 */ /* 0x040fe40000410000 */
[C---:B------:R-:W-:Y:S02]  /*15650*/  FMUL.FTZ R120, R41.reuse, R120 ;  /* 0x0000007829787220 */ /* 0x040fe40000410000 */
[C---:B------:R-:W-:Y:S04]  /*15660*/  FMUL.FTZ R22, R42.reuse, R146 ;  /* 0x000000922a167220 */ /* 0x040fe80000410000 */
[----:B------:R-:W-:Y:S01]  /*15670*/  FMUL.FTZ R23, R42, R147 ;  /* 0x000000932a177220 */ /* 0x000fe20000410000 */
[----:B------:R-:W-:Y:S01]  /*15680*/  MUFU.EX2 R164, R164 ;  /* 0x000000a400a47308 */ /* 0x000fe20000000800 */
[C---:B------:R-:W-:Y:S02]  /*15690*/  FMUL.FTZ R121, R41.reuse, R121 ;  /* 0x0000007929797220 */ /* 0x040fe40000410000 */
[C---:B------:R-:W-:Y:S02]  /*156a0*/  FMUL.FTZ R122, R40.reuse, R122 ;  /* 0x0000007a287a7220 */ /* 0x040fe40000410000 */
[C---:B------:R-:W-:Y:S01]  /*156b0*/  FMUL.FTZ R123, R40.reuse, R123 ;  /* 0x0000007b287b7220 */ /* 0x040fe20000410000 */
[-C--:B------:R-:W-:Y:S03]  /*156c0*/  HMMA.16816.F32.BF16 R20, R48, R32.reuse, R20 ;  /* 0x000000203014723c */ /* 0x080fe60000041814 */
[C---:B------:R-:W-:Y:S01]  /*156d0*/  FMUL.FTZ R124, R41.reuse, R124 ;  /* 0x0000007c297c7220 */ /* 0x040fe20000410000 */
[----:B------:R-:W-:Y:S01]  /*156e0*/  MUFU.EX2 R165, R165 ;  /* 0x000000a500a57308 */ /* 0x000fe20000000800 */
[C---:B------:R-:W-:Y:S02]  /*156f0*/  FMUL.FTZ R125, R41.reuse, R125 ;  /* 0x0000007d297d7220 */ /* 0x040fe40000410000 */
[C---:B------:R-:W-:Y:S01]  /*15700*/  FMUL.FTZ R126, R40.reuse, R126 ;  /* 0x0000007e287e7220 */ /* 0x040fe20000410000 */
[C---:B------:R-:W-:Y:S04]  /*15710*/  HMMA.16816.F32.BF16 R24, R36.reuse, R32, R24 ;  /* 0x000000202418723c */ /* 0x040fe80000041818 */
[----:B------:R-:W-:Y:S02]  /*15720*/  FMUL.FTZ R127, R40, R127 ;  /* 0x0000007f287f7220 */ /* 0x000fe40000410000 */
[----:B------:R-:W-:Y:S01]  /*15730*/  MUFU.EX2 R137, R137 ;  /* 0x0000008900897308 */ /* 0x000fe20000000800 */
[--C-:B------:R-:W-:Y:S02]  /*15740*/  FFMA.FTZ R32, R28, c[0x0][0x2d0], -R170.reuse ;  /* 0x0000b4001c207a23 */ /* 0x100fe400000108aa */
[C---:B------:R-:W-:Y:S03]  /*15750*/  FMUL.FTZ R28, R41.reuse, R136 ;  /* 0x00000088291c7220 */ /* 0x040fe60000410000 */
[----:B------:R-:W-:Y:S02]  /*15760*/  FMUL.FTZ R33, R41, R133 ;  /* 0x0000008529217220 */ /* 0x000fe40000410000 */
[----:B------:R-:W-:Y:S02]  /*15770*/  FFMA.FTZ R133, R192, c[0x0][0x2d0], -R95 ;  /* 0x0000b400c0857a23 */ /* 0x000fe4000001085f */
[-C--:B------:R-:W-:Y:S01]  /*15780*/  HMMA.16816.F32.BF16 R28, R36, R34.reuse, R28 ;  /* 0x00000022241c723c */ /* 0x080fe2000004181c */
[----:B------:R1:W4:Y:S02]  /*15790*/  MUFU.EX2 R136, R32 ;  /* 0x0000002000887308 */ /* 0x0003240000000800 */
[----:B------:R-:W-:Y:S02]  /*157a0*/  FFMA.FTZ R192, R65, c[0x0][0x2d0], -R173 ;  /* 0x0000b40041c07a23 */ /* 0x000fe400000108ad */
[--C-:B------:R-:W-:Y:S02]  /*157b0*/  FFMA.FTZ R188, R188, c[0x0][0x2d0], -R95.reuse ;  /* 0x0000b400bcbc7a23 */ /* 0x100fe4000001085f */
[--C-:B------:R-:W-:Y:S01]  /*157c0*/  FFMA.FTZ R184, R184, c[0x0][0x2d0], -R95.reuse ;  /* 0x0000b400b8b87a23 */ /* 0x100fe2000001085f */
[C---:B------:R-:W-:Y:S03]  /*157d0*/  HMMA.16816.F32.BF16 R100, R48.reuse, R34, R100 ;  /* 0x000000223064723c */ /* 0x040fe60000041864 */
[----:B------:R-:W-:Y:S01]  /*157e0*/  MUFU.EX2 R166, R166 ;  /* 0x000000a600a67308 */ /* 0x000fe20000000800 */
[--C-:B------:R-:W-:Y:S02]  /*157f0*/  FFMA.FTZ R182, R182, c[0x0][0x2d0], -R95.reuse ;  /* 0x0000b400b6b67a23 */ /* 0x100fe4000001085f */
[--C-:B------:R-:W-:Y:S02]  /*15800*/  FFMA.FTZ R180, R180, c[0x0][0x2d0], -R95.reuse ;  /* 0x0000b400b4b47a23 */ /* 0x100fe4000001085f */
[-C--:B--2---:R-:W-:Y:S04]  /*15810*/  HMMA.16816.F32.BF16 R104, R48, R52.reuse, R104 ;  /* 0x000000343068723c */ /* 0x084fe80000041868 */
[----:B------:R-:W-:Y:S01]  /*15820*/  FMUL.FTZ R34, R40, R134 ;  /* 0x0000008628227220 */ /* 0x000fe20000410000 */
[----:B------:R-:W-:Y:S01]  /*15830*/  MUFU.EX2 R167, R167 ;  /* 0x000000a700a77308 */ /* 0x000fe20000000800 */
[--C-:B------:R-:W-:Y:S02]  /*15840*/  FFMA.FTZ R134, R66, c[0x0][0x2d0], -R95.reuse ;  /* 0x0000b40042867a23 */ /* 0x100fe4000001085f */
[C---:B------:R-:W-:Y:S01]  /*15850*/  HMMA.16816.F32.BF16 R108, R36.reuse, R52, R108 ;  /* 0x00000034246c723c */ /* 0x040fe2000004186c */
[----:B------:R-:W-:Y:S03]  /*15860*/  LDSM.16.MT88.4 R64, [R219+0x900] ;  /* 0x00090000db40783b */ /* 0x000fe60000004200 */
[----:B-1----:R-:W-:Y:S02]  /*15870*/  FMUL.FTZ R32, R41, R132 ;  /* 0x0000008429207220 */ /* 0x002fe40000410000 */
[----:B------:R-:W-:Y:S01]  /*15880*/  FMUL.FTZ R35, R40, R135 ;  /* 0x0000008728237220 */ /* 0x000fe20000410000 */
[----:B------:R1:W-:Y:S01]  /*15890*/  MUFU.EX2 R132, R189 ;  /* 0x000000bd00847308 */ /* 0x0003e20000000800 */
[--C-:B------:R-:W-:Y:S04]  /*158a0*/  FFMA.FTZ R135, R61, c[0x0][0x2d0], -R95.reuse ;  /* 0x0000b4003d877a23 */ /* 0x100fe8000001085f */
[--C-:B------:R-:W-:Y:S01]  /*158b0*/  FFMA.FTZ R207, R207, c[0x0][0x2d0], -R95.reuse ;  /* 0x0000b400cfcf7a23 */ /* 0x100fe2000001085f */
[-C--:B------:R-:W-:Y:S03]  /*158c0*/  HMMA.16816.F32.BF16 R32, R36, R54.reuse, R32 ;  /* 0x000000362420723c */ /* 0x080fe60000041820 */
[--C-:B------:R-:W-:Y:S01]  /*158d0*/  FFMA.FTZ R209, R209, c[0x0][0x2d0], -R95.reuse ;  /* 0x0000b400d1d17a23 */ /* 0x100fe2000001085f */
[----:B------:R-:W-:Y:S01]  /*158e0*/  MUFU.EX2 R133, R133 ;  /* 0x0000008500857308 */ /* 0x000fe20000000800 */
[--C-:B------:R-:W-:Y:S02]  /*158f0*/  FFMA.FTZ R244, R244, c[0x0][0x2d0], -R95.reuse ;  /* 0x0000b400f4f47a23 */ /* 0x100fe4000001085f */
[--C-:B------:R-:W-:Y:S01]  /*15900*/  FFMA.FTZ R246, R246, c[0x0][0x2d0], -R95.reuse ;  /* 0x0000b400f6f67a23 */ /* 0x100fe2000001085f */
[C---:B------:R-:W-:Y:S01]  /*15910*/  HMMA.16816.F32.BF16 R112, R48.reuse, R54, R112 ;  /* 0x000000363070723c */ /* 0x040fe20000041870 */
[----:B------:R-:W2:Y:S03]  /*15920*/  LDSM.16.MT88.4 R52, [R225+0x900] ;  /* 0x00090000e134783b */ /* 0x000ea60000004200 */
[--C-:B------:R-:W-:Y:S02]  /*15930*/  FFMA.FTZ R245, R245, c[0x0][0x2d0], -R170.reuse ;  /* 0x0000b400f5f57a23 */ /* 0x100fe400000108aa */
[----:B------:R-:W5:Y:S01]  /*15940*/  MUFU.EX2 R134, R134 ;  /* 0x0000008600867308 */ /* 0x000f620000000800 */
[----:B------:R-:W-:Y:S01]  /*15950*/  FFMA.FTZ R210, R210, c[0x0][0x2d0], -R170 ;  /* 0x0000b400d2d27a23 */ /* 0x000fe200000108aa */
[-C--:B---3--:R-:W-:Y:S04]  /*15960*/  HMMA.16816.F32.BF16 R116, R48, R56.reuse, R116 ;  /* 0x000000383074723c */ /* 0x088fe80000041874 */
[--C-:B-1----:R-:W-:Y:S02]  /*15970*/  FFMA.FTZ R189, R60, c[0x0][0x2d0], -R95.reuse ;  /* 0x0000b4003cbd7a23 */ /* 0x102fe4000001085f */
[----:B------:R-:W1:Y:S01]  /*15980*/  LDSM.16.MT88.4 R60, [R220+0x900] ;  /* 0x00090000dc3c783b */ /* 0x000e620000004200 */
[--C-:B------:R-:W-:Y:S01]  /*15990*/  FFMA.FTZ R249, R249, c[0x0][0x2d0], -R95.reuse ;  /* 0x0000b400f9f97a23 */ /* 0x100fe2000001085f */
[C---:B------:R-:W-:Y:S01]  /*159a0*/  HMMA.16816.F32.BF16 R120, R36.reuse, R56, R120 ;  /* 0x000000382478723c */ /* 0x040fe20000041878 */
[----:B------:R-:W-:Y:S03]  /*159b0*/  MUFU.EX2 R135, R135 ;  /* 0x0000008700877308 */ /* 0x000fe60000000800 */
[--C-:B------:R-:W-:Y:S02]  /*159c0*/  FFMA.FTZ R247, R247, c[0x0][0x2d0], -R95.reuse ;  /* 0x0000b400f7f77a23 */ /* 0x100fe4000001085f */
[----:B------:R-:W-:Y:S01]  /*159d0*/  FFMA.FTZ R211, R211, c[0x0][0x2d0], -R95 ;  /* 0x0000b400d3d37a23 */ /* 0x000fe2000001085f */
[----:B----4-:R-:W-:Y:S01]  /*159e0*/  F2FP.BF16.PACK_AB R56, R137, R136 ;  /* 0x000000888938723e */ /* 0x010fe200000010ff */
[-C--:B------:R-:W-:Y:S03]  /*159f0*/  HMMA.16816.F32.BF16 R124, R36, R58.reuse, R124 ;  /* 0x0000003a247c723c */ /* 0x080fe6000004187c */
[----:B------:R-:W3:Y:S01]  /*15a00*/  MUFU.EX2 R189, R189 ;  /* 0x000000bd00bd7308 */ /* 0x000ee20000000800 */
[--C-:B------:R-:W-:Y:S01]  /*15a10*/  FFMA.FTZ R193, R193, c[0x0][0x2d0], -R174.reuse ;  /* 0x0000b400c1c17a23 */ /* 0x100fe200000108ae */
[----:B-----5:R-:W-:Y:S02]  /*15a20*/  F2FP.BF16.PACK_AB R57, R134, R133 ;  /* 0x000000858639723e */ /* 0x020fe400000010ff */
[C---:B------:R-:W-:Y:S02]  /*15a30*/  FMUL.FTZ R37, R43.reuse, R129 ;  /* 0x000000812b257220 */ /* 0x040fe40000410000 */
[----:B------:R-:W-:Y:S03]  /*15a40*/  FMUL.FTZ R36, R43, R128 ;  /* 0x000000802b247220 */ /* 0x000fe60000410000 */
[C---:B------:R-:W-:Y:S01]  /*15a50*/  FMUL.FTZ R38, R42.reuse, R130 ;  /* 0x000000822a267220 */ /* 0x040fe20000410000 */
[----:B------:R-:W-:Y:S01]  /*15a60*/  MUFU.EX2 R187, R187 ;  /* 0x000000bb00bb7308 */ /* 0x000fe20000000800 */
[----:B------:R-:W-:Y:S02]  /*15a70*/  FMUL.FTZ R39, R42, R131 ;  /* 0x000000832a277220 */ /* 0x000fe40000410000 */
[--C-:B------:R-:W-:Y:S02]  /*15a80*/  FFMA.FTZ R185, R185, c[0x0][0x2d0], -R174.reuse ;  /* 0x0000b400b9b97a23 */ /* 0x100fe400000108ae */
[--C-:B------:R-:W-:Y:S02]  /*15a90*/  FFMA.FTZ R191, R191, c[0x0][0x2d0], -R173.reuse ;  /* 0x0000b400bfbf7a23 */ /* 0x100fe400000108ad */
[--C-:B------:R-:W-:Y:S01]  /*15aa0*/  FFMA.FTZ R186, R186, c[0x0][0x2d0], -R173.reuse ;  /* 0x0000b400baba7a23 */ /* 0x100fe200000108ad */
[----:B------:R-:W-:Y:S02]  /*15ab0*/  HMMA.16816.F32.BF16 R36, R48, R58, R36 ;  /* 0x0000003a3024723c */ /* 0x000fe40000041824 */
[----:B------:R-:W-:Y:S02]  /*15ac0*/  MUFU.EX2 R183, R183 ;  /* 0x000000b700b77308 */ /* 0x000fe40000000800 */
[--C-:B------:R-:W-:Y:S02]  /*15ad0*/  FFMA.FTZ R176, R176, c[0x0][0x2d0], -R174.reuse ;  /* 0x0000b400b0b07a23 */ /* 0x100fe400000108ae */
[--C-:B------:R-:W-:Y:S01]  /*15ae0*/  FFMA.FTZ R175, R175, c[0x0][0x2d0], -R174.reuse ;  /* 0x0000b400afaf7a23 */ /* 0x100fe200000108ae */
[----:B------:R-:W-:Y:S01]  /*15af0*/  F2FP.BF16.PACK_AB R48, R84, R75 ;  /* 0x0000004b5430723e */ /* 0x000fe200000010ff */
[--C-:B------:R-:W-:Y:S01]  /*15b00*/  FFMA.FTZ R178, R178, c[0x0][0x2d0], -R173.reuse ;  /* 0x0000b400b2b27a23 */ /* 0x100fe200000108ad */
[----:B------:R-:W-:Y:S03]  /*15b10*/  F2FP.BF16.PACK_AB R49, R85, R83 ;  /* 0x000000535531723e */ /* 0x000fe600000010ff */
[----:B------:R-:W-:Y:S01]  /*15b20*/  F2FP.BF16.PACK_AB R50, R87, R86 ;  /* 0x000000565732723e */ /* 0x000fe200000010ff */
[----:B------:R-:W-:Y:S01]  /*15b30*/  MUFU.EX2 R181, R181 ;  /* 0x000000b500b57308 */ /* 0x000fe20000000800 */
[----:B------:R-:W-:Y:S01]  /*15b40*/  F2FP.BF16.PACK_AB R51, R165, R164 ;  /* 0x000000a4a533723e */ /* 0x000fe200000010ff */
[--C-:B------:R-:W-:Y:S01]  /*15b50*/  FFMA.FTZ R177, R177, c[0x0][0x2d0], -R173.reuse ;  /* 0x0000b400b1b17a23 */ /* 0x100fe200000108ad */
[----:B------:R-:W-:Y:S01]  /*15b60*/  F2FP.BF16.PACK_AB R58, R167, R166 ;  /* 0x000000a6a73a723e */ /* 0x000fe200000010ff */
[--C-:B------:R-:W-:Y:S01]  /*15b70*/  FFMA.FTZ R172, R172, c[0x0][0x2d0], -R174.reuse ;  /* 0x0000b400acac7a23 */ /* 0x100fe200000108ae */
[----:B---3--:R-:W-:Y:S01]  /*15b80*/  F2FP.BF16.PACK_AB R59, R189, R135 ;  /* 0x00000087bd3b723e */ /* 0x008fe200000010ff */
[--C-:B------:R-:W-:Y:S02]  /*15b90*/  FFMA.FTZ R168, R168, c[0x0][0x2d0], -R174.reuse ;  /* 0x0000b400a8a87a23 */ /* 0x100fe400000108ae */
[-C--:B--2---:R-:W-:Y:S02]  /*15ba0*/  HMMA.16816.F32.BF16 R4, R48, R52.reuse, R4 ;  /* 0x000000343004723c */ /* 0x084fe40000041804 */
[----:B------:R-:W-:Y:S01]  /*15bb0*/  MUFU.EX2 R179, R179 ;  /* 0x000000b300b37308 */ /* 0x000fe20000000800 */
[--C-:B------:R-:W-:Y:S02]  /*15bc0*/  FFMA.FTZ R171, R171, c[0x0][0x2d0], -R173.reuse ;  /* 0x0000b400abab7a23 */ /* 0x100fe400000108ad */
[--C-:B------:R-:W-:Y:S02]  /*15bd0*/  FFMA.FTZ R169, R169, c[0x0][0x2d0], -R173.reuse ;  /* 0x0000b400a9a97a23 */ /* 0x100fe400000108ad */
[--C-:B------:R-:W-:Y:S01]  /*15be0*/  FFMA.FTZ R96, R96, c[0x0][0x2d0], -R174.reuse ;  /* 0x0000b40060607a23 */ /* 0x100fe200000108ae */
[C---:B------:R-:W-:Y:S04]  /*15bf0*/  HMMA.16816.F32.BF16 R8, R56.reuse, R52, R8 ;  /* 0x000000343808723c */ /* 0x040fe80000041808 */
[----:B------:R-:W-:Y:S01]  /*15c00*/  MUFU.EX2 R188, R188 ;  /* 0x000000bc00bc7308 */ /* 0x000fe20000000800 */
[----:B------:R-:W-:Y:S02]  /*15c10*/  FFMA.FTZ R174, R97, c[0x0][0x2d0], -R174 ;  /* 0x0000b40061ae7a23 */ /* 0x000fe400000108ae */
[----:B------:R-:W-:Y:S01]  /*15c20*/  FFMA.FTZ R97, R98, c[0x0][0x2d0], -R173 ;  /* 0x0000b40062617a23 */ /* 0x000fe200000108ad */
[-C--:B------:R-:W-:Y:S04]  /*15c30*/  HMMA.16816.F32.BF16 R12, R56, R54.reuse, R12 ;  /* 0x00000036380c723c */ /* 0x080fe8000004180c */
[----:B------:R-:W-:Y:S02]  /*15c40*/  FFMA.FTZ R76, R43, R242, R76 ;  /* 0x000000f22b4c7223 */ /* 0x000fe4000001004c */
[----:B------:R-:W-:Y:S01]  /*15c50*/  MUFU.EX2 R184, R184 ;  /* 0x000000b800b87308 */ /* 0x000fe20000000800 */
[----:B------:R-:W-:Y:S01]  /*15c60*/  FFMA.FTZ R77, R41, R240, R77 ;  /* 0x000000f0294d7223 */ /* 0x000fe2000001004d */
[C---:B------:R-:W-:Y:S01]  /*15c70*/  HMMA.16816.F32.BF16 R16, R48.reuse, R54, R16 ;  /* 0x000000363010723c */ /* 0x040fe20000041810 */
[----:B------:R-:W2:Y:S03]  /*15c80*/  LDSM.16.MT88.4 R52, [R218+0x900] ;  /* 0x00090000da34783b */ /* 0x000ea60000004200 */
[----:B------:R-:W-:Y:S02]  /*15c90*/  FADD.FTZ R76, R69, R76 ;  /* 0x0000004c454c7221 */ /* 0x000fe40000010000 */
[----:B------:R-:W-:Y:S02]  /*15ca0*/  FADD.FTZ R77, R71, R77 ;  /* 0x0000004d474d7221 */ /* 0x000fe40000010000 */
[-C--:B-1----:R-:W-:Y:S01]  /*15cb0*/  HMMA.16816.F32.BF16 R20, R48, R60.reuse, R20 ;  /* 0x0000003c3014723c */ /* 0x082fe20000041814 */
[----:B------:R-:W-:Y:S03]  /*15cc0*/  MUFU.EX2 R182, R182 ;  /* 0x000000b600b67308 */ /* 0x000fe60000000800 */
[----:B------:R-:W-:Y:S02]  /*15cd0*/  FADD.FTZ R76, R46, R76 ;  /* 0x0000004c2e4c7221 */ /* 0x000fe40000010000 */
[----:B------:R-:W-:Y:S02]  /*15ce0*/  FADD.FTZ R77, R70, R77 ;  /* 0x0000004d464d7221 */ /* 0x000fe40000010000 */
[C---:B------:R-:W-:Y:S03]  /*15cf0*/  HMMA.16816.F32.BF16 R24, R56.reuse, R60, R24 ;  /* 0x0000003c3818723c */ /* 0x040fe60000041818 */
[----:B------:R-:W-:Y:S01]  /*15d00*/  MUFU.EX2 R180, R180 ;  /* 0x000000b400b47308 */ /* 0x000fe20000000800 */
[----:B------:R-:W-:Y:S02]  /*15d10*/  FFMA.FTZ R82, R40, R239, R82 ;  /* 0x000000ef28527223 */ /* 0x000fe40000010052 */
[----:B------:R-:W-:Y:S02]  /*15d20*/  FADD.FTZ R76, R47, R76 ;  /* 0x0000004c2f4c7221 */ /* 0x000fe40000010000 */
[-C--:B------:R-:W-:Y:S04]  /*15d30*/  HMMA.16816.F32.BF16 R28, R56, R62.reuse, R28 ;  /* 0x0000003e381c723c */ /* 0x080fe8000004181c */
[----:B------:R-:W-:Y:S01]  /*15d40*/  FADD.FTZ R77, R74, R77 ;  /* 0x0000004d4a4d7221 */ /* 0x000fe20000010000 */
[----:B------:R-:W1:Y:S01]  /*15d50*/  MUFU.EX2 R190, R190 ;  /* 0x000000be00be7308 */ /* 0x000e620000000800 */
[----:B------:R-:W-:Y:S02]  /*15d60*/  FADD.FTZ R82, R81, R82 ;  /* 0x0000005251527221 */ /* 0x000fe40000010000 */
[C---:B------:R-:W-:Y:S01]  /*15d70*/  HMMA.16816.F32.BF16 R100, R48.reuse, R62, R100 ;  /* 0x0000003e3064723c */ /* 0x040fe20000041864 */
[----:B------:R-:W3:Y:S03]  /*15d80*/  LDSM.16.MT88.4 R60, [R225+0x1100] ;  /* 0x00110000e13c783b */ /* 0x000ee60000004200 */
[----:B------:R-:W-:Y:S02]  /*15d90*/  FADD.FTZ R76, R75, R76 ;  /* 0x0000004c4b4c7221 */ /* 0x000fe40000010000 */
[----:B------:R-:W-:Y:S01]  /*15da0*/  FADD.FTZ R77, R136, R77 ;  /* 0x0000004d884d7221 */ /* 0x000fe20000010000 */
[----:B------:R-:W-:Y:S01]  /*15db0*/  MUFU.EX2 R192, R192 ;  /* 0x000000c000c07308 */ /* 0x000fe20000000800 */
[-C--:B------:R-:W-:Y:S04]  /*15dc0*/  HMMA.16816.F32.BF16 R104, R48, R64.reuse, R104 ;  /* 0x000000403068723c */ /* 0x080fe80000041868 */
[----:B------:R-:W-:Y:S02]  /*15dd0*/  FFMA.FTZ R78, R42, R241, R78 ;  /* 0x000000f12a4e7223 */ /* 0x000fe4000001004e */
[----:B------:R-:W-:Y:S02]  /*15de0*/  FADD.FTZ R82, R80, R82 ;  /* 0x0000005250527221 */ /* 0x000fe40000010000 */
[C---:B------:R-:W-:Y:S01]  /*15df0*/  HMMA.16816.F32.BF16 R108, R56.reuse, R64, R108 ;  /* 0x00000040386c723c */ /* 0x040fe2000004186c */
[----:B------:R-:W4:Y:S03]  /*15e00*/  MUFU.EX2 R194, R194 ;  /* 0x000000c200c27308 */ /* 0x000f260000000800 */
[----:B------:R-:W-:Y:S02]  /*15e10*/  FADD.FTZ R76, R84, R76 ;  /* 0x0000004c544c7221 */ /* 0x000fe40000010000 */
[----:B------:R-:W-:Y:S02]  /*15e20*/  FADD.FTZ R77, R137, R77 ;  /* 0x0000004d894d7221 */ /* 0x000fe40000010000 */
[-C--:B------:R-:W-:Y:S03]  /*15e30*/  HMMA.16816.F32.BF16 R32, R56, R66.reuse, R32 ;  /* 0x000000423820723c */ /* 0x080fe60000041820 */
[----:B------:R-:W-:Y:S01]  /*15e40*/  MUFU.EX2 R195, R195 ;  /* 0x000000c300c37308 */ /* 0x000fe20000000800 */
[----:B------:R-:W-:Y:S02]  /*15e50*/  FADD.FTZ R78, R73, R78 ;  /* 0x0000004e494e7221 */ /* 0x000fe40000010000 */
[----:B------:R-:W-:Y:S02]  /*15e60*/  FADD.FTZ R82, R79, R82 ;  /* 0x000000524f527221 */ /* 0x000fe40000010000 */
[C---:B------:R-:W-:Y:S01]  /*15e70*/  HMMA.16816.F32.BF16 R112, R48.reuse, R66, R112 ;  /* 0x000000423070723c */ /* 0x040fe20000041870 */
[----:B------:R-:W-:Y:S03]  /*15e80*/  LDSM.16.MT88.4 R64, [R219+0x1100] ;  /* 0x00110000db40783b */ /* 0x000fe60000004200 */
[----:B------:R-:W-:Y:S01]  /*15e90*/  FADD.FTZ R76, R86, R76 ;  /* 0x0000004c564c7221 */ /* 0x000fe20000010000 */
[----:B------:R-:W5:Y:S01]  /*15ea0*/  MUFU.EX2 R196, R196 ;  /* 0x000000c400c47308 */ /* 0x000f620000000800 */
[----:B------:R-:W-:Y:S02]  /*15eb0*/  FADD.FTZ R78, R68, R78 ;  /* 0x0000004e444e7221 */ /* 0x000fe40000010000 */
[-C--:B--2---:R-:W-:Y:S04]  /*15ec0*/  HMMA.16816.F32.BF16 R116, R48, R52.reuse, R116 ;  /* 0x000000343074723c */ /* 0x084fe80000041874 */
[----:B------:R-:W-:Y:S02]  /*15ed0*/  FADD.FTZ R82, R133, R82 ;  /* 0x0000005285527221 */ /* 0x000fe40000010000 */
[----:B------:R-:W-:Y:S01]  /*15ee0*/  FADD.FTZ R76, R87, R76 ;  /* 0x0000004c574c7221 */ /* 0x000fe20000010000 */
[----:B------:R-:W-:Y:S01]  /*15ef0*/  MUFU.EX2 R197, R197 ;  /* 0x000000c500c57308 */ /* 0x000fe20000000800 */
[C---:B------:R-:W-:Y:S04]  /*15f00*/  HMMA.16816.F32.BF16 R120, R56.reuse, R52, R120 ;  /* 0x000000343878723c */ /* 0x040fe80000041878 */
[----:B------:R-:W-:Y:S02]  /*15f10*/  FADD.FTZ R78, R72, R78 ;  /* 0x0000004e484e7221 */ /* 0x000fe40000010000 */
[----:B------:R-:W-:Y:S02]  /*15f20*/  FADD.FTZ R134, R134, R82 ;  /* 0x0000005286867221 */ /* 0x000fe40000010000 */
[-C--:B------:R-:W-:Y:S01]  /*15f30*/  HMMA.16816.F32.BF16 R124, R56, R54.reuse, R124 ;  /* 0x00000036387c723c */ /* 0x080fe2000004187c */
[----:B------:R-:W2:Y:S01]  /*15f40*/  MUFU.EX2 R198, R198 ;  /* 0x000000c600c67308 */ /* 0x000ea20000000800 */
[----:B------:R-:W3:Y:S02]  /*15f50*/  LDSM.16.MT88.4 R56, [R220+0x1100] ;  /* 0x00110000dc38783b */ /* 0x000ee40000004200 */
[--C-:B------:R-:W-:Y:S02]  /*15f60*/  FFMA.FTZ R52, R161, c[0x0][0x2d0], -R173.reuse ;  /* 0x0000b400a1347a23 */ /* 0x100fe400000108ad */
[----:B------:R-:W-:Y:S02]  /*15f70*/  FFMA.FTZ R173, R99, c[0x0][0x2d0], -R173 ;  /* 0x0000b40063ad7a23 */ /* 0x000fe400000108ad */
[----:B------:R-:W-:Y:S03]  /*15f80*/  HMMA.16816.F32.BF16 R36, R48, R54, R36 ;  /* 0x000000363024723c */ /* 0x000fe60000041824 */
[----:B------:R-:W3:Y:S01]  /*15f90*/  MUFU.EX2 R199, R199 ;  /* 0x000000c700c77308 */ /* 0x000ee20000000800 */
[----:B------:R-:W-:Y:S02]  /*15fa0*/  FADD.FTZ R78, R83, R78 ;  /* 0x0000004e534e7221 */ /* 0x000fe40000010000 */
[----:B------:R-:W-:Y:S01]  /*15fb0*/  FADD.FTZ R134, R135, R134 ;  /* 0x0000008687867221 */ /* 0x000fe20000010000 */
[----:B-1----:R-:W-:Y:S01]  /*15fc0*/  F2FP.BF16.PACK_AB R48, R190, R132 ;  /* 0x00000084be30723e */ /* 0x002fe200000010ff */
[----:B------:R-:W-:Y:S01]  /*15fd0*/  FADD.FTZ R132, R132, R76 ;  /* 0x0000004c84847221 */ /* 0x000fe20000010000 */
[----:B----4-:R-:W-:Y:S03]  /*15fe0*/  F2FP.BF16.PACK_AB R49, R194, R192 ;  /* 0x000000c0c231723e */ /* 0x010fe600000010ff */
[----:B-----5:R-:W-:Y:S01]  /*15ff0*/  F2FP.BF16.PACK_AB R50, R196, R195 ;  /* 0x000000c3c432723e */ /* 0x020fe200000010ff */
[----:B------:R-:W1:Y:S01]  /*16000*/  MUFU.EX2 R201, R201 ;  /* 0x000000c900c97308 */ /* 0x000e620000000800 */
[----:B------:R-:W-:Y:S02]  /*16010*/  FADD.FTZ R132, R190, R132 ;  /* 0x00000084be847221 */ /* 0x000fe40000010000 */
[----:B------:R-:W-:Y:S01]  /*16020*/  FADD.FTZ R78, R85, R78 ;  /* 0x0000004e554e7221 */ /* 0x000fe20000010000 */
[----:B--2---:R-:W-:Y:S01]  /*16030*/  F2FP.BF16.PACK_AB R51, R198, R197 ;  /* 0x000000c5c633723e */ /* 0x004fe200000010ff */
[----:B------:R-:W-:Y:S02]  /*16040*/  FADD.FTZ R134, R189, R134 ;  /* 0x00000086bd867221 */ /* 0x000fe40000010000 */
[----:B------:R-:W-:Y:S02]  /*16050*/  FADD.FTZ R132, R195, R132 ;  /* 0x00000084c3847221 */ /* 0x000fe40000010000 */
[----:B------:R-:W-:Y:S01]  /*16060*/  FADD.FTZ R78, R164, R78 ;  /* 0x0000004ea44e7221 */ /* 0x000fe20000010000 */
[----:B------:R-:W2:Y:S01]  /*16070*/  MUFU.EX2 R202, R202 ;  /* 0x000000ca00ca7308 */ /* 0x000ea20000000800 */
[-C--:B---3--:R-:W-:Y:S03]  /*16080*/  HMMA.16816.F32.BF16 R4, R48, R60.reuse, R4 ;  /* 0x0000003c3004723c */ /* 0x088fe60000041804 */
[----:B------:R-:W-:Y:S01]  /*16090*/  MOV R164, R44 ;  /* 0x0000002c00a47202 */ /* 0x000fe20000000f00 */
[----:B------:R-:W-:Y:S02]  /*160a0*/  FADD.FTZ R77, R166, R77 ;  /* 0x0000004da64d7221 */ /* 0x000fe40000010000 */
[----:B------:R-:W-:Y:S02]  /*160b0*/  FADD.FTZ R132, R196, R132 ;  /* 0x00000084c4847221 */ /* 0x000fe40000010000 */
[----:B------:R-:W-:Y:S01]  /*160c0*/  FADD.FTZ R78, R165, R78 ;  /* 0x0000004ea54e7221 */ /* 0x000fe20000010000 */
[----:B------:R-:W3:Y:S03]  /*160d0*/  MUFU.EX2 R203, R203 ;  /* 0x000000cb00cb7308 */ /* 0x000ee60000000800 */
[----:B------:R-:W-:Y:S01]  /*160e0*/  FADD.FTZ R167, R167, R77 ;  /* 0x0000004da7a77221 */ /* 0x000fe20000010000 */
[----:B------:R-:W-:Y:S01]  /*160f0*/  MOV R165, R0 ;  /* 0x0000000000a57202 */ /* 0x000fe20000000f00 */
[----:B------:R-:W-:Y:S02]  /*16100*/  FADD.FTZ R78, R192, R78 ;  /* 0x0000004ec04e7221 */ /* 0x000fe40000010000 */
[----:B------:R-:W-:Y:S02]  /*16110*/  FADD.FTZ R167, R199, R167 ;  /* 0x000000a7c7a77221 */ /* 0x000fe40000010000 */
[----:B------:R-:W-:Y:S01]  /*16120*/  FADD.FTZ R78, R194, R78 ;  /* 0x0000004ec24e7221 */ /* 0x000fe20000010000 */
[----:B------:R-:W4:Y:S01]  /*16130*/  MUFU.EX2 R207, R207 ;  /* 0x000000cf00cf7308 */ /* 0x000f220000000800 */
[----:B-1----:R-:W-:Y:S02]  /*16140*/  FADD.FTZ R167, R201, R167 ;  /* 0x000000a7c9a77221 */ /* 0x002fe40000010000 */
[----:B------:R-:W-:Y:S02]  /*16150*/  FADD.FTZ R78, R197, R78 ;  /* 0x0000004ec54e7221 */ /* 0x000fe40000010000 */
[----:B--2---:R-:W-:Y:S02]  /*16160*/  FADD.FTZ R167, R202, R167 ;  /* 0x000000a7caa77221 */ /* 0x004fe40000010000 */
[----:B------:R-:W-:Y:S02]  /*16170*/  FADD.FTZ R78, R198, R78 ;  /* 0x0000004ec64e7221 */ /* 0x000fe40000010000 */
[----:B------:R-:W-:Y:S01]  /*16180*/  IMAD.MOV.U32 R166, RZ, RZ, R2 ;  /* 0x000000ffffa67224 */ /* 0x000fe200078e0002 */
[----:B------:R-:W1:Y:S01]  /*16190*/  MUFU.EX2 R209, R209 ;  /* 0x000000d100d17308 */ /* 0x000e620000000800 */
[C---:B---3--:R-:W-:Y:S01]  /*161a0*/  F2FP.BF16.PACK_AB R54, R203.reuse, R202 ;  /* 0x000000cacb36723e */ /* 0x048fe200000010ff */
[----:B------:R-:W-:Y:S08]  /*161b0*/  FADD.FTZ R167, R203, R167 ;  /* 0x000000a7cba77221 */ /* 0x000ff00000010000 */
[----:B------:R-:W-:Y:S01]  /*161c0*/  MUFU.EX2 R244, R244 ;  /* 0x000000f400f47308 */ /* 0x000fe20000000800 */
[----:B----4-:R-:W-:Y:S09]  /*161d0*/  FADD.FTZ R134, R207, R134 ;  /* 0x00000086cf867221 */ /* 0x010ff20000010000 */
[----:B------:R-:W2:Y:S01]  /*161e0*/  MUFU.EX2 R246, R246 ;  /* 0x000000f600f67308 */ /* 0x000ea20000000800 */
[C---:B-1----:R-:W-:Y:S01]  /*161f0*/  F2FP.BF16.PACK_AB R53, R209.reuse, R207 ;  /* 0x000000cfd135723e */ /* 0x042fe200000010ff */
[----:B------:R-:W-:Y:S08]  /*16200*/  FADD.FTZ R134, R209, R134 ;  /* 0x00000086d1867221 */ /* 0x000ff00000010000 */
[----:B------:R1:W3:Y:S10]  /*16210*/  MUFU.EX2 R128, R52 ;  /* 0x0000003400807308 */ /* 0x0002f40000000800 */
[----:B------:R-:W4:Y:S01]  /*16220*/  MUFU.EX2 R205, R205 ;  /* 0x000000cd00cd7308 */ /* 0x000f220000000800 */
[----:B--2---:R-:W-:Y:S01]  /*16230*/  F2FP.BF16.PACK_AB R55, R246, R244 ;  /* 0x000000f4f637723e */ /* 0x004fe200000010ff */
[----:B------:R-:W-:Y:S04]  /*16240*/  FADD.FTZ R244, R244, R134 ;  /* 0x00000086f4f47221 */ /* 0x000fe80000010000 */
[----:B------:R-:W-:Y:S04]  /*16250*/  FADD.FTZ R244, R246, R244 ;  /* 0x000000f4f6f47221 */ /* 0x000fe80000010000 */
[----:B------:R-:W-:Y:S01]  /*16260*/  MUFU.EX2 R250, R250 ;  /* 0x000000fa00fa7308 */ /* 0x000fe20000000800 */
[----:B-1----:R-:W-:Y:S02]  /*16270*/  F2FP.BF16.PACK_AB R52, R201, R199 ;  /* 0x000000c7c934723e */ /* 0x002fe400000010ff */
[----:B---3--:R-:W-:Y:S07]  /*16280*/  MOV R99, R128 ;  /* 0x0000008000637202 */ /* 0x008fee0000000f00 */
[----:B------:R-:W1:Y:S01]  /*16290*/  MUFU.EX2 R251, R251 ;  /* 0x000000fb00fb7308 */ /* 0x000e620000000800 */
[C---:B------:R-:W-:Y:S04]  /*162a0*/  HMMA.16816.F32.BF16 R8, R52.reuse, R60, R8 ;  /* 0x0000003c3408723c */ /* 0x040fe80000041808 */
[----:B----4-:R-:W-:Y:S02]  /*162b0*/  FADD.FTZ R132, R205, R132 ;  /* 0x00000084cd847221 */ /* 0x010fe40000010000 */
[----:B------:R-:W-:Y:S02]  /*162c0*/  FADD.FTZ R78, R99, R78 ;  /* 0x0000004e634e7221 */ /* 0x000fe40000010000 */
[-C--:B------:R-:W-:Y:S01]  /*162d0*/  HMMA.16816.F32.BF16 R12, R52, R62.reuse, R12 ;  /* 0x0000003e340c723c */ /* 0x080fe2000004180c */
[----:B------:R-:W-:Y:S07]  /*162e0*/  MUFU.EX2 R204, R204 ;  /* 0x000000cc00cc7308 */ /* 0x000fee0000000800 */
[C---:B------:R-:W-:Y:S01]  /*162f0*/  HMMA.16816.F32.BF16 R16, R48.reuse, R62, R16 ;  /* 0x0000003e3010723c */ /* 0x040fe20000041810 */
[----:B------:R-:W2:Y:S02]  /*16300*/  LDSM.16.MT88.4 R60, [R218+0x1100] ;  /* 0x00110000da3c783b */ /* 0x000ea40000004200 */
[----:B------:R-:W-:Y:S01]  /*16310*/  MUFU.EX2 R200, R200 ;  /* 0x000000c800c87308 */ /* 0x000fe20000000800 */
[----:B-1----:R-:W-:Y:S04]  /*16320*/  FADD.FTZ R78, R251, R78 ;  /* 0x0000004efb4e7221 */ /* 0x002fe80000010000 */
[-C--:B------:R-:W-:Y:S05]  /*16330*/  HMMA.16816.F32.BF16 R20, R48, R56.reuse, R20 ;  /* 0x000000383014723c */ /* 0x080fea0000041814 */
[----:B------:R-:W1:Y:S03]  /*16340*/  MUFU.EX2 R208, R208 ;  /* 0x000000d000d07308 */ /* 0x000e660000000800 */
[C---:B------:R-:W-:Y:S07]  /*16350*/  HMMA.16816.F32.BF16 R24, R52.reuse, R56, R24 ;  /* 0x000000383418723c */ /* 0x040fee0000041818 */
[----:B------:R-:W-:Y:S01]  /*16360*/  FFMA.FTZ R56, R160, c[0x0][0x2d0], -R95 ;  /* 0x0000b400a0387a23 */ /* 0x000fe2000001085f */
[-C--:B------:R-:W-:Y:S01]  /*16370*/  HMMA.16816.F32.BF16 R28, R52, R58.reuse, R28 ;  /* 0x0000003a341c723c */ /* 0x080fe2000004181c */
[----:B------:R-:W3:Y:S07]  /*16380*/  MUFU.EX2 R206, R206 ;  /* 0x000000ce00ce7308 */ /* 0x000eee0000000800 */
[C---:B------:R-:W-:Y:S03]  /*16390*/  HMMA.16816.F32.BF16 R100, R48.reuse, R58, R100 ;  /* 0x0000003a3064723c */ /* 0x040fe60000041864 */
[----:B------:R4:W5:Y:S01]  /*163a0*/  MUFU.EX2 R129, R56 ;  /* 0x0000003800817308 */ /* 0x0009620000000800 */
[----:B-1----:R-:W-:Y:S04]  /*163b0*/  FADD.FTZ R78, R208, R78 ;  /* 0x0000004ed04e7221 */ /* 0x002fe80000010000 */
[-C--:B------:R-:W-:Y:S05]  /*163c0*/  HMMA.16816.F32.BF16 R104, R48, R64.reuse, R104 ;  /* 0x000000403068723c */ /* 0x080fea0000041868 */
[----:B------:R-:W1:Y:S03]  /*163d0*/  MUFU.EX2 R252, R252 ;  /* 0x000000fc00fc7308 */ /* 0x000e660000000800 */
[C---:B------:R-:W-:Y:S04]  /*163e0*/  HMMA.16816.F32.BF16 R108, R52.reuse, R64, R108 ;  /* 0x00000040346c723c */ /* 0x040fe8000004186c */
[----:B---3--:R-:W-:Y:S03]  /*163f0*/  FADD.FTZ R78, R206, R78 ;  /* 0x0000004ece4e7221 */ /* 0x008fe60000010000 */
[----:B------:R-:W3:Y:S01]  /*16400*/  MUFU.EX2 R248, R248 ;  /* 0x000000f800f87308 */ /* 0x000ee20000000800 */
[-C--:B------:R-:W-:Y:S01]  /*16410*/  HMMA.16816.F32.BF16 R32, R52, R66.reuse, R32 ;  /* 0x000000423420723c */ /* 0x080fe20000041820 */
[----:B----4-:R-:W4:Y:S03]  /*16420*/  LDSM.16.MT88.4 R56, [R225+0x1900] ;  /* 0x00190000e138783b */ /* 0x010f260000004200 */
[----:B-----5:R-:W-:Y:S04]  /*16430*/  MOV R98, R129 ;  /* 0x0000008100627202 */ /* 0x020fe80000000f00 */
[C---:B------:R-:W-:Y:S01]  /*16440*/  HMMA.16816.F32.BF16 R112, R48.reuse, R66, R112 ;  /* 0x000000423070723c */ /* 0x040fe20000041870 */
[----:B------:R-:W5:Y:S01]  /*16450*/  MUFU.EX2 R245, R245 ;  /* 0x000000f500f57308 */ /* 0x000f620000000800 */
[----:B------:R-:W-:Y:S02]  /*16460*/  LDSM.16.MT88.4 R64, [R219+0x1900] ;  /* 0x00190000db40783b */ /* 0x000fe40000004200 */
[----:B------:R-:W-:Y:S02]  /*16470*/  FADD.FTZ R244, R98, R244 ;  /* 0x000000f462f47221 */ /* 0x000fe40000010000 */
[----:B-1----:R-:W-:Y:S02]  /*16480*/  FADD.FTZ R167, R252, R167 ;  /* 0x000000a7fca77221 */ /* 0x002fe40000010000 */
[-C--:B--2---:R-:W-:Y:S03]  /*16490*/  HMMA.16816.F32.BF16 R116, R48, R60.reuse, R116 ;  /* 0x0000003c3074723c */ /* 0x084fe60000041874 */
[----:B------:R-:W1:Y:S01]  /*164a0*/  MUFU.EX2 R210, R210 ;  /* 0x000000d200d27308 */ /* 0x000e620000000800 */
[C---:B---3--:R-:W-:Y:S04]  /*164b0*/  FADD.FTZ R167, R248.reuse, R167 ;  /* 0x000000a7f8a77221 */ /* 0x048fe80000010000 */
[C---:B------:R-:W-:Y:S05]  /*164c0*/  HMMA.16816.F32.BF16 R120, R52.reuse, R60, R120 ;  /* 0x0000003c3478723c */ /* 0x040fea0000041878 */
[----:B------:R-:W2:Y:S03]  /*164d0*/  MUFU.EX2 R249, R249 ;  /* 0x000000f900f97308 */ /* 0x000ea60000000800 */
[-C--:B------:R-:W-:Y:S04]  /*164e0*/  HMMA.16816.F32.BF16 R124, R52, R62.reuse, R124 ;  /* 0x0000003e347c723c */ /* 0x080fe8000004187c */
[----:B-----5:R-:W-:Y:S03]  /*164f0*/  FADD.FTZ R167, R245, R167 ;  /* 0x000000a7f5a77221 */ /* 0x020fe60000010000 */
[----:B------:R-:W3:Y:S01]  /*16500*/  MUFU.EX2 R247, R247 ;  /* 0x000000f700f77308 */ /* 0x000ee20000000800 */
[----:B------:R-:W-:Y:S01]  /*16510*/  HMMA.16816.F32.BF16 R36, R48, R62, R36 ;  /* 0x0000003e3024723c */ /* 0x000fe20000041824 */
[----:B------:R-:W5:Y:S03]  /*16520*/  LDSM.16.MT88.4 R60, [R220+0x1900] ;  /* 0x00190000dc3c783b */ /* 0x000f660000004200 */
[----:B------:R-:W-:Y:S01]  /*16530*/  F2FP.BF16.PACK_AB R52, R248, R252 ;  /* 0x000000fcf834723e */ /* 0x000fe200000010ff */
[C---:B-1----:R-:W-:Y:S01]  /*16540*/  FADD.FTZ R167, R210.reuse, R167 ;  /* 0x000000a7d2a77221 */ /* 0x042fe20000010000 */
[----:B------:R-:W-:Y:S02]  /*16550*/  F2FP.BF16.PACK_AB R54, R210, R245 ;  /* 0x000000f5d236723e */ /* 0x000fe400000010ff */
[C---:B------:R-:W-:Y:S01]  /*16560*/  F2FP.BF16.PACK_AB R48, R250.reuse, R205 ;  /* 0x000000cdfa30723e */ /* 0x040fe200000010ff */
[----:B------:R-:W1:Y:S03]  /*16570*/  MUFU.EX2 R211, R211 ;  /* 0x000000d300d37308 */ /* 0x000e660000000800 */
[----:B------:R-:W-:Y:S01]  /*16580*/  F2FP.BF16.PACK_AB R49, R251, R128 ;  /* 0x00000080fb31723e */ /* 0x000fe200000010ff */
[----:B------:R-:W-:Y:S01]  /*16590*/  FADD.FTZ R250, R250, R132 ;  /* 0x00000084fafa7221 */ /* 0x000fe20000010000 */
[----:B------:R-:W-:Y:S01]  /*165a0*/  F2FP.BF16.PACK_AB R50, R200, R204 ;  /* 0x000000ccc832723e */ /* 0x000fe200000010ff */
[C---:B--2---:R-:W-:Y:S01]  /*165b0*/  FADD.FTZ R244, R249.reuse, R244 ;  /* 0x000000f4f9f47221 */ /* 0x044fe20000010000 */
[----:B------:R-:W-:Y:S01]  /*165c0*/  F2FP.BF16.PACK_AB R51, R206, R208 ;  /* 0x000000d0ce33723e */ /* 0x000fe200000010ff */
[----:B------:R-:W-:Y:S01]  /*165d0*/  FADD.FTZ R250, R204, R250 ;  /* 0x000000faccfa7221 */ /* 0x000fe20000010000 */
[----:B------:R-:W-:Y:S01]  /*165e0*/  F2FP.BF16.PACK_AB R53, R249, R129 ;  /* 0x00000081f935723e */ /* 0x000fe200000010ff */
[----:B------:R-:W2:Y:S01]  /*165f0*/  MUFU.EX2 R193, R193 ;  /* 0x000000c100c17308 */ /* 0x000ea20000000800 */
[----:B------:R-:W-:Y:S02]  /*16600*/  FADD.FTZ R167, R187, R167 ;  /* 0x000000a7bba77221 */ /* 0x000fe40000010000 */
[----:B------:R-:W-:Y:S01]  /*16610*/  FADD.FTZ R250, R200, R250 ;  /* 0x000000fac8fa7221 */ /* 0x000fe20000010000 */
[-C--:B----4-:R-:W-:Y:S03]  /*16620*/  HMMA.16816.F32.BF16 R4, R48, R56.reuse, R4 ;  /* 0x000000383004723c */ /* 0x090fe60000041804 */
[----:B---3--:R-:W-:Y:S02]  /*16630*/  FADD.FTZ R244, R247, R244 ;  /* 0x000000f4f7f47221 */ /* 0x008fe40000010000 */
[----:B------:R-:W-:Y:S01]  /*16640*/  FADD.FTZ R167, R183, R167 ;  /* 0x000000a7b7a77221 */ /* 0x000fe20000010000 */
[----:B------:R-:W3:Y:S03]  /*16650*/  MUFU.EX2 R185, R185 ;  /* 0x000000b900b97308 */ /* 0x000ee60000000800 */
[----:B------:R-:W-:Y:S03]  /*16660*/  FADD.FTZ R167, R181, R167 ;  /* 0x000000a7b5a77221 */ /* 0x000fe60000010000 */
[C---:B-1----:R-:W-:Y:S01]  /*16670*/  F2FP.BF16.PACK_AB R55, R211.reuse, R247 ;  /* 0x000000f7d337723e */ /* 0x042fe200000010ff */
[----:B------:R-:W-:Y:S02]  /*16680*/  FADD.FTZ R244, R211, R244 ;  /* 0x000000f4d3f47221 */ /* 0x000fe40000010000 */
[----:B------:R-:W-:Y:S01]  /*16690*/  FADD.FTZ R167, R179, R167 ;  /* 0x000000a7b3a77221 */ /* 0x000fe20000010000 */
[----:B------:R-:W1:Y:S01]  /*166a0*/  MUFU.EX2 R191, R191 ;  /* 0x000000bf00bf7308 */ /* 0x000e620000000800 */
[----:B------:R-:W-:Y:S02]  /*166b0*/  FADD.FTZ R244, R188, R244 ;  /* 0x000000f4bcf47221 */ /* 0x000fe40000010000 */
[C---:B------:R-:W-:Y:S04]  /*166c0*/  HMMA.16816.F32.BF16 R8, R52.reuse, R56, R8 ;  /* 0x000000383408723c */ /* 0x040fe80000041808 */
[----:B--2---:R-:W-:Y:S02]  /*166d0*/  FADD.FTZ R250, R193, R250 ;  /* 0x000000fac1fa7221 */ /* 0x004fe40000010000 */
[----:B------:R-:W-:Y:S01]  /*166e0*/  FADD.FTZ R244, R184, R244 ;  /* 0x000000f4b8f47221 */ /* 0x000fe20000010000 */
[----:B------:R-:W2:Y:S01]  /*166f0*/  MUFU.EX2 R186, R186 ;  /* 0x000000ba00ba7308 */ /* 0x000ea20000000800 */
[-C--:B------:R-:W-:Y:S04]  /*16700*/  HMMA.16816.F32.BF16 R12, R52, R58.reuse, R12 ;  /* 0x0000003a340c723c */ /* 0x080fe8000004180c */
[----:B---3--:R-:W-:Y:S02]  /*16710*/  FADD.FTZ R250, R185, R250 ;  /* 0x000000fab9fa7221 */ /* 0x008fe40000010000 */
[----:B------:R-:W-:Y:S02]  /*16720*/  FADD.FTZ R244, R182, R244 ;  /* 0x000000f4b6f47221 */ /* 0x000fe40000010000 */
[C---:B------:R-:W-:Y:S01]  /*16730*/  HMMA.16816.F32.BF16 R16, R48.reuse, R58, R16 ;  /* 0x0000003a3010723c */ /* 0x040fe20000041810 */
[----:B------:R-:W3:Y:S01]  /*16740*/  LDSM.16.MT88.4 R56, [R218+0x1900] ;  /* 0x00190000da38783b */ /* 0x000ee20000004200 */
[----:B------:R-:W4:Y:S02]  /*16750*/  MUFU.EX2 R176, R176 ;  /* 0x000000b000b07308 */ /* 0x000f240000000800 */
[----:B------:R-:W-:Y:S02]  /*16760*/  FADD.FTZ R244, R180, R244 ;  /* 0x000000f4b4f47221 */ /* 0x000fe40000010000 */
[----:B-1----:R-:W-:Y:S02]  /*16770*/  FADD.FTZ R78, R191, R78 ;  /* 0x0000004ebf4e7221 */ /* 0x002fe40000010000 */
[-C--:B-----5:R-:W-:Y:S04]  /*16780*/  HMMA.16816.F32.BF16 R20, R48, R60.reuse, R20 ;  /* 0x0000003c3014723c */ /* 0x0a0fe80000041814 */
[----:B------:R-:W1:Y:S01]  /*16790*/  MUFU.EX2 R175, R175 ;  /* 0x000000af00af7308 */ /* 0x000e620000000800 */
[----:B--2---:R-:W-:Y:S03]  /*167a0*/  FADD.FTZ R78, R186, R78 ;  /* 0x0000004eba4e7221 */ /* 0x004fe60000010000 */
[C---:B------:R-:W-:Y:S06]  /*167b0*/  HMMA.16816.F32.BF16 R24, R52.reuse, R60, R24 ;  /* 0x0000003c3418723c */ /* 0x040fec0000041818 */
[----:B------:R-:W2:Y:S02]  /*167c0*/  MUFU.EX2 R178, R178 ;  /* 0x000000b200b27308 */ /* 0x000ea40000000800 */
[-C--:B------:R-:W-:Y:S04]  /*167d0*/  HMMA.16816.F32.BF16 R28, R52, R62.reuse, R28 ;  /* 0x0000003e341c723c */ /* 0x080fe8000004181c */
[----:B----4-:R-:W-:Y:S04]  /*167e0*/  FADD.FTZ R250, R176, R250 ;  /* 0x000000fab0fa7221 */ /* 0x010fe80000010000 */
[C---:B------:R-:W-:Y:S01]  /*167f0*/  HMMA.16816.F32.BF16 R100, R48.reuse, R62, R100 ;  /* 0x0000003e3064723c */ /* 0x040fe20000041864 */
[----:B------:R-:W4:Y:S01]  /*16800*/  LDSM.16.MT88.4 R60, [R225+0x2100] ;  /* 0x00210000e13c783b */ /* 0x000f220000004200 */
[----:B------:R-:W5:Y:S02]  /*16810*/  MUFU.EX2 R177, R177 ;  /* 0x000000b100b17308 */ /* 0x000f640000000800 */
[----:B-1----:R-:W-:Y:S04]  /*16820*/  FADD.FTZ R250, R175, R250 ;  /* 0x000000faaffa7221 */ /* 0x002fe80000010000 */
[-C--:B------:R-:W-:Y:S04]  /*16830*/  HMMA.16816.F32.BF16 R104, R48, R64.reuse, R104 ;  /* 0x000000403068723c */ /* 0x080fe80000041868 */
[----:B------:R-:W1:Y:S01]  /*16840*/  MUFU.EX2 R172, R172 ;  /* 0x000000ac00ac7308 */ /* 0x000e620000000800 */
[----:B--2---:R-:W-:Y:S03]  /*16850*/  FADD.FTZ R78, R178, R78 ;  /* 0x0000004eb24e7221 */ /* 0x004fe60000010000 */
[C---:B------:R-:W-:Y:S06]  /*16860*/  HMMA.16816.F32.BF16 R108, R52.reuse, R64, R108 ;  /* 0x00000040346c723c */ /* 0x040fec000004186c */
[----:B------:R-:W2:Y:S02]  /*16870*/  MUFU.EX2 R168, R168 ;  /* 0x000000a800a87308 */ /* 0x000ea40000000800 */
[-C--:B------:R-:W-:Y:S04]  /*16880*/  HMMA.16816.F32.BF16 R32, R52, R66.reuse, R32 ;  /* 0x000000423420723c */ /* 0x080fe80000041820 */
[----:B-----5:R-:W-:Y:S04]  /*16890*/  FADD.FTZ R78, R177, R78 ;  /* 0x0000004eb14e7221 */ /* 0x020fe80000010000 */
[C---:B------:R-:W-:Y:S01]  /*168a0*/  HMMA.16816.F32.BF16 R112, R48.reuse, R66, R112 ;  /* 0x000000423070723c */ /* 0x040fe20000041870 */
[----:B------:R-:W-:Y:S01]  /*168b0*/  LDSM.16.MT88.4 R64, [R219+0x2100] ;  /* 0x00210000db40783b */ /* 0x000fe20000004200 */
[----:B------:R-:W5:Y:S02]  /*168c0*/  MUFU.EX2 R171, R171 ;  /* 0x000000ab00ab7308 */ /* 0x000f640000000800 */
[----:B-1----:R-:W-:Y:S04]  /*168d0*/  FADD.FTZ R250, R172, R250 ;  /* 0x000000faacfa7221 */ /* 0x002fe80000010000 */
[-C--:B---3--:R-:W-:Y:S04]  /*168e0*/  HMMA.16816.F32.BF16 R116, R48, R56.reuse, R116 ;  /* 0x000000383074723c */ /* 0x088fe80000041874 */
[----:B------:R-:W1:Y:S01]  /*168f0*/  MUFU.EX2 R169, R169 ;  /* 0x000000a900a97308 */ /* 0x000e620000000800 */
[C---:B--2---:R-:W-:Y:S01]  /*16900*/  F2FP.BF16.PACK_AB R128, R168.reuse, R172 ;  /* 0x000000aca880723e */ /* 0x044fe200000010ff */
[----:B------:R-:W-:Y:S02]  /*16910*/  FADD.FTZ R250, R168, R250 ;  /* 0x000000faa8fa7221 */ /* 0x000fe40000010000 */
[C---:B------:R-:W-:Y:S06]  /*16920*/  HMMA.16816.F32.BF16 R120, R52.reuse, R56, R120 ;  /* 0x000000383478723c */ /* 0x040fec0000041878 */
[----:B------:R-:W2:Y:S02]  /*16930*/  MUFU.EX2 R96, R96 ;  /* 0x0000006000607308 */ /* 0x000ea40000000800 */
[-C--:B------:R-:W-:Y:S04]  /*16940*/  HMMA.16816.F32.BF16 R124, R52, R58.reuse, R124 ;  /* 0x0000003a347c723c */ /* 0x080fe8000004187c */
[----:B-----5:R-:W-:Y:S03]  /*16950*/  FADD.FTZ R78, R171, R78 ;  /* 0x0000004eab4e7221 */ /* 0x020fe60000010000 */
[----:B------:R-:W-:Y:S01]  /*16960*/  F2FP.BF16.PACK_AB R52, R183, R187 ;  /* 0x000000bbb734723e */ /* 0x000fe200000010ff */
[----:B------:R-:W-:Y:S01]  /*16970*/  HMMA.16816.F32.BF16 R36, R48, R58, R36 ;  /* 0x0000003a3024723c */ /* 0x000fe20000041824 */
[----:B------:R-:W3:Y:S01]  /*16980*/  LDSM.16.MT88.4 R56, [R220+0x2100] ;  /* 0x00210000dc38783b */ /* 0x000ee20000004200 */
[----:B------:R-:W5:Y:S02]  /*16990*/  MUFU.EX2 R174, R174 ;  /* 0x000000ae00ae7308 */ /* 0x000f640000000800 */
[----:B------:R-:W-:Y:S01]  /*169a0*/  F2FP.BF16.PACK_AB R54, R179, R181 ;  /* 0x000000b5b336723e */ /* 0x000fe200000010ff */
[----:B-1----:R-:W-:Y:S01]  /*169b0*/  FADD.FTZ R78, R169, R78 ;  /* 0x0000004ea94e7221 */ /* 0x002fe20000010000 */
[----:B------:R-:W-:Y:S02]  /*169c0*/  F2FP.BF16.PACK_AB R53, R184, R188 ;  /* 0x000000bcb835723e */ /* 0x000fe400000010ff */
[----:B------:R-:W-:Y:S04]  /*169d0*/  F2FP.BF16.PACK_AB R48, R185, R193 ;  /* 0x000000c1b930723e */ /* 0x000fe800000010ff */
[----:B------:R-:W-:Y:S01]  /*169e0*/  F2FP.BF16.PACK_AB R49, R186, R191 ;  /* 0x000000bfba31723e */ /* 0x000fe200000010ff */
[----:B------:R-:W1:Y:S01]  /*169f0*/  MUFU.EX2 R97, R97 ;  /* 0x0000006100617308 */ /* 0x000e620000000800 */
[----:B------:R-:W-:Y:S01]  /*16a00*/  F2FP.BF16.PACK_AB R50, R175, R176 ;  /* 0x000000b0af32723e */ /* 0x000fe200000010ff */
[----:B--2---:R-:W-:Y:S01]  /*16a10*/  FADD.FTZ R250, R96, R250 ;  /* 0x000000fa60fa7221 */ /* 0x004fe20000010000 */
[----:B------:R-:W-:Y:S02]  /*16a20*/  F2FP.BF16.PACK_AB R51, R177, R178 ;  /* 0x000000b2b133723e */ /* 0x000fe400000010ff */
[----:B------:R-:W-:Y:S02]  /*16a30*/  F2FP.BF16.PACK_AB R55, R180, R182 ;  /* 0x000000b6b437723e */ /* 0x000fe400000010ff */
[----:B------:R-:W-:Y:S03]  /*16a40*/  F2FP.BF16.PACK_AB R129, R169, R171 ;  /* 0x000000aba981723e */ /* 0x000fe600000010ff */
[-C--:B----4-:R-:W-:Y:S01]  /*16a50*/  HMMA.16816.F32.BF16 R4, R48, R60.reuse, R4 ;  /* 0x0000003c3004723c */ /* 0x090fe20000041804 */
[----:B------:R-:W2:Y:S02]  /*16a60*/  MUFU.EX2 R173, R173 ;  /* 0x000000ad00ad7308 */ /* 0x000ea40000000800 */
[C---:B-----5:R-:W-:Y:S01]  /*16a70*/  F2FP.BF16.PACK_AB R130, R174.reuse, R96 ;  /* 0x00000060ae82723e */ /* 0x060fe200000010ff */
[----:B------:R-:W-:Y:S04]  /*16a80*/  FADD.FTZ R242, R174, R250 ;  /* 0x000000faaef27221 */ /* 0x000fe80000010000 */
[C---:B------:R-:W-:Y:S04]  /*16a90*/  HMMA.16816.F32.BF16 R8, R52.reuse, R60, R8 ;  /* 0x0000003c3408723c */ /* 0x040fe80000041808 */
[----:B-1----:R-:W-:Y:S04]  /*16aa0*/  FADD.FTZ R78, R97, R78 ;  /* 0x0000004e614e7221 */ /* 0x002fe80000010000 */
[-C--:B------:R-:W-:Y:S08]  /*16ab0*/  HMMA.16816.F32.BF16 R12, R52, R62.reuse, R12 ;  /* 0x0000003e340c723c */ /* 0x080ff0000004180c */
[C---:B------:R-:W-:Y:S01]  /*16ac0*/  HMMA.16816.F32.BF16 R16, R48.reuse, R62, R16 ;  /* 0x0000003e3010723c */ /* 0x040fe20000041810 */
[----:B------:R-:W1:Y:S03]  /*16ad0*/  LDSM.16.MT88.4 R60, [R218+0x2100] ;  /* 0x00210000da3c783b */ /* 0x000e660000004200 */
[C---:B--2---:R-:W-:Y:S01]  /*16ae0*/  F2FP.BF16.PACK_AB R131, R173.reuse, R97 ;  /* 0x00000061ad83723e */ /* 0x044fe200000010ff */
[----:B------:R-:W-:Y:S03]  /*16af0*/  FADD.FTZ R241, R173, R78 ;  /* 0x0000004eadf17221 */ /* 0x000fe60000010000 */
[-C--:B---3--:R-:W-:Y:S08]  /*16b00*/  HMMA.16816.F32.BF16 R20, R48, R56.reuse, R20 ;  /* 0x000000383014723c */ /* 0x088ff00000041814 */
[C---:B------:R-:W-:Y:S07]  /*16b10*/  HMMA.16816.F32.BF16 R24, R52.reuse, R56, R24 ;  /* 0x000000383418723c */ /* 0x040fee0000041818 */
[--C-:B------:R-:W-:Y:S01]  /*16b20*/  FFMA.FTZ R56, R88, c[0x0][0x2d0], -R170.reuse ;  /* 0x0000b40058387a23 */ /* 0x100fe200000108aa */
[-C--:B------:R-:W-:Y:S04]  /*16b30*/  HMMA.16816.F32.BF16 R28, R52, R58.reuse, R28 ;  /* 0x0000003a341c723c */ /* 0x080fe8000004181c */
[--C-:B------:R-:W-:Y:S01]  /*16b40*/  FFMA.FTZ R57, R89, c[0x0][0x2d0], -R170.reuse ;  /* 0x0000b40059397a23 */ /* 0x100fe200000108aa */
[----:B------:R-:W2:Y:S03]  /*16b50*/  MUFU.EX2 R56, R56 ;  /* 0x0000003800387308 */ /* 0x000ea60000000800 */
[C---:B------:R-:W-:Y:S07]  /*16b60*/  HMMA.16816.F32.BF16 R100, R48.reuse, R58, R100 ;  /* 0x0000003a3064723c */ /* 0x040fee0000041864 */
[----:B------:R-:W3:Y:S01]  /*16b70*/  MUFU.EX2 R57, R57 ;  /* 0x0000003900397308 */ /* 0x000ee20000000800 */
[-C--:B------:R-:W-:Y:S04]  /*16b80*/  HMMA.16816.F32.BF16 R104, R48, R64.reuse, R104 ;  /* 0x000000403068723c */ /* 0x080fe80000041868 */
[--C-:B------:R-:W-:Y:S02]  /*16b90*/  FFMA.FTZ R58, R92, c[0x0][0x2d0], -R170.reuse ;  /* 0x0000b4005c3a7a23 */ /* 0x100fe400000108aa */
[----:B------:R-:W-:Y:S02]  /*16ba0*/  FFMA.FTZ R170, R93, c[0x0][0x2d0], -R170 ;  /* 0x0000b4005daa7a23 */ /* 0x000fe400000108aa */
[C---:B------:R-:W-:Y:S02]  /*16bb0*/  HMMA.16816.F32.BF16 R108, R52.reuse, R64, R108 ;  /* 0x00000040346c723c */ /* 0x040fe4000004186c */
[----:B------:R-:W4:Y:S02]  /*16bc0*/  MUFU.EX2 R58, R58 ;  /* 0x0000003a003a7308 */ /* 0x000f240000000800 */
[----:B------:R-:W-:Y:S02]  /*16bd0*/  FFMA.FTZ R59, R90, c[0x0][0x2d0], -R95 ;  /* 0x0000b4005a3b7a23 */ /* 0x000fe4000001085f */
[----:B--2---:R-:W-:Y:S02]  /*16be0*/  FADD.FTZ R167, R56, R167 ;  /* 0x000000a738a77221 */ /* 0x004fe40000010000 */
[-C--:B------:R-:W-:Y:S04]  /*16bf0*/  HMMA.16816.F32.BF16 R32, R52, R66.reuse, R32 ;  /* 0x000000423420723c */ /* 0x080fe80000041820 */
[----:B------:R-:W2:Y:S01]  /*16c00*/  MUFU.EX2 R170, R170 ;  /* 0x000000aa00aa7308 */ /* 0x000ea20000000800 */
[--C-:B------:R-:W-:Y:S02]  /*16c10*/  FFMA.FTZ R64, R91, c[0x0][0x2d0], -R95.reuse ;  /* 0x0000b4005b407a23 */ /* 0x100fe4000001085f */
[--C-:B------:R-:W-:Y:S01]  /*16c20*/  FFMA.FTZ R65, R94, c[0x0][0x2d0], -R95.reuse ;  /* 0x0000b4005e417a23 */ /* 0x100fe2000001085f */
[C---:B------:R-:W-:Y:S04]  /*16c30*/  HMMA.16816.F32.BF16 R112, R48.reuse, R66, R112 ;  /* 0x000000423070723c */ /* 0x040fe80000041870 */
[----:B------:R-:W-:Y:S02]  /*16c40*/  FFMA.FTZ R95, R45, c[0x0][0x2d0], -R95 ;  /* 0x0000b4002d5f7a23 */ /* 0x000fe4000001085f */
[----:B------:R-:W5:Y:S01]  /*16c50*/  MUFU.EX2 R59, R59 ;  /* 0x0000003b003b7308 */ /* 0x000f620000000800 */
[----:B---3--:R-:W-:Y:S01]  /*16c60*/  FADD.FTZ R167, R57, R167 ;  /* 0x000000a739a77221 */ /* 0x008fe20000010000 */
[-C--:B-1----:R-:W-:Y:S04]  /*16c70*/  HMMA.16816.F32.BF16 R116, R48, R60.reuse, R116 ;  /* 0x0000003c3074723c */ /* 0x082fe80000041874 */
[----:B----4-:R-:W-:Y:S04]  /*16c80*/  FADD.FTZ R167, R58, R167 ;  /* 0x000000a73aa77221 */ /* 0x010fe80000010000 */
[C---:B------:R-:W-:Y:S01]  /*16c90*/  HMMA.16816.F32.BF16 R120, R52.reuse, R60, R120 ;  /* 0x0000003c3478723c */ /* 0x040fe20000041878 */
[----:B------:R-:W1:Y:S03]  /*16ca0*/  MUFU.EX2 R64, R64 ;  /* 0x0000004000407308 */ /* 0x000e660000000800 */
[C---:B--2---:R-:W-:Y:S01]  /*16cb0*/  FADD.FTZ R240, R170.reuse, R167 ;  /* 0x000000a7aaf07221 */ /* 0x044fe20000010000 */
[----:B------:R-:W-:Y:S03]  /*16cc0*/  MOV R167, R3 ;  /* 0x0000000300a77202 */ /* 0x000fe60000000f00 */
[-C--:B------:R-:W-:Y:S01]  /*16cd0*/  HMMA.16816.F32.BF16 R124, R52, R62.reuse, R124 ;  /* 0x0000003e347c723c */ /* 0x080fe2000004187c */
[----:B------:R-:W2:Y:S02]  /*16ce0*/  LDSM.16.MT88.4 R52, [R220+0x2900] ;  /* 0x00290000dc34783b */ /* 0x000ea40000004200 */
[----:B------:R-:W3:Y:S01]  /*16cf0*/  MUFU.EX2 R65, R65 ;  /* 0x0000004100417308 */ /* 0x000ee20000000800 */
[----:B-----5:R-:W-:Y:S04]  /*16d00*/  FADD.FTZ R244, R59, R244 ;  /* 0x000000f43bf47221 */ /* 0x020fe80000010000 */
[----:B------:R-:W-:Y:S05]  /*16d10*/  HMMA.16816.F32.BF16 R36, R48, R62, R36 ;  /* 0x0000003e3024723c */ /* 0x000fea0000041824 */
[----:B------:R-:W4:Y:S02]  /*16d20*/  MUFU.EX2 R95, R95 ;  /* 0x0000005f005f7308 */ /* 0x000f240000000800 */
[----:B------:R-:W-:Y:S01]  /*16d30*/  F2FP.BF16.PACK_AB R48, R57, R56 ;  /* 0x000000383930723e */ /* 0x000fe200000010ff */
[-C--:B------:R-:W-:Y:S01]  /*16d40*/  HMMA.16816.F32.BF16 R160, R128, R148.reuse, R4 ;  /* 0x0000009480a0723c */ /* 0x080fe20000041804 */
[----:B------:R-:W5:Y:S04]  /*16d50*/  LDSM.16.MT88.4 R4, [R219+0x2900] ;  /* 0x00290000db04783b */ /* 0x000f680000004200 */
[----:B------:R-:W-:Y:S01]  /*16d60*/  F2FP.BF16.PACK_AB R50, R170, R58 ;  /* 0x0000003aaa32723e */ /* 0x000fe200000010ff */
[C---:B-1----:R-:W-:Y:S01]  /*16d70*/  FADD.FTZ R244, R64.reuse, R244 ;  /* 0x000000f440f47221 */ /* 0x042fe20000010000 */
[----:B------:R-:W-:Y:S05]  /*16d80*/  F2FP.BF16.PACK_AB R49, R64, R59 ;  /* 0x0000003b4031723e */ /* 0x000fea00000010ff */
[----:B---3--:R-:W-:Y:S01]  /*16d90*/  FADD.FTZ R244, R65, R244 ;  /* 0x000000f441f47221 */ /* 0x008fe20000010000 */
[C---:B----4-:R-:W-:Y:S03]  /*16da0*/  F2FP.BF16.PACK_AB R51, R95.reuse, R65 ;  /* 0x000000415f33723e */ /* 0x050fe600000010ff */
[----:B------:R-:W-:Y:S04]  /*16db0*/  FADD.FTZ R239, R95, R244 ;  /* 0x000000f45fef7221 */ /* 0x000fe80000010000 */
[C---:B------:R-:W-:Y:S01]  /*16dc0*/  HMMA.16816.F32.BF16 R156, R48.reuse, R148, R8 ;  /* 0x00000094309c723c */ /* 0x040fe20000041808 */
[----:B------:R-:W1:Y:S07]  /*16dd0*/  LDSM.16.MT88.4 R8, [R218+0x2900] ;  /* 0x00290000da08783b */ /* 0x000e6e0000004200 */
[-C--:B------:R-:W-:Y:S08]  /*16de0*/  HMMA.16816.F32.BF16 R152, R48, R150.reuse, R12 ;  /* 0x000000963098723c */ /* 0x080ff0000004180c */
[C---:B------:R-:W-:Y:S08]  /*16df0*/  HMMA.16816.F32.BF16 R148, R128.reuse, R150, R16 ;  /* 0x000000968094723c */ /* 0x040ff00000041810 */
[-C--:B--2---:R-:W-:Y:S08]  /*16e00*/  HMMA.16816.F32.BF16 R144, R128, R52.reuse, R20 ;  /* 0x000000348090723c */ /* 0x084ff00000041814 */
[C---:B------:R-:W-:Y:S08]  /*16e10*/  HMMA.16816.F32.BF16 R140, R48.reuse, R52, R24 ;  /* 0x00000034308c723c */ /* 0x040ff00000041818 */
[-C--:B------:R-:W-:Y:S08]  /*16e20*/  HMMA.16816.F32.BF16 R136, R48, R54.reuse, R28 ;  /* 0x000000363088723c */ /* 0x080ff0000004181c */
        /* <DEDUP_REMOVED lines=10> */
.L_x_995:
[----:B------:R-:W1:Y:S01]  /*16ed0*/  SHFL.BFLY PT, R4, R242, 0x2, 0x1f ;  /* 0x0c401f00f2047f89 */ /* 0x000e6200000e0000 */
[----:B------:R-:W-:Y:S01]  /*16ee0*/  MOV R9, RZ ;  /* 0x000000ff00097202 */ /* 0x000fe20000000f00 */
[----:B------:R-:W-:Y:S01]  /*16ef0*/  CS2R R10, SRZ ;  /* 0x00000000000a7805 */ /* 0x000fe2000001ff00 */
[----:B------:R-:W-:Y:S01]  /*16f00*/  MOV R12, 0xff800000 ;  /* 0xff800000000c7802 */ /* 0x000fe20000000f00 */
[----:B------:R-:W2:Y:S01]  /*16f10*/  SHFL.BFLY PT, R7, R241, 0x2, 0x1f ;  /* 0x0c401f00f1077f89 */ /* 0x000ea200000e0000 */
[----:B------:R-:W-:-:S02]  /*16f20*/  MOV R13, 0xff800000 ;  /* 0xff800000000d7802 */ /* 0x000fc40000000f00 */
[----:B------:R-:W-:Y:S01]  /*16f30*/  MOV R14, 0xff800000 ;  /* 0xff800000000e7802 */ /* 0x000fe20000000f00 */
[----:B------:R-:W3:Y:S01]  /*16f40*/  SHFL.BFLY PT, R6, R240, 0x2, 0x1f ;  /* 0x0c401f00f0067f89 */ /* 0x000ee200000e0000 */
[----:B------:R-:W-:-:S03]  /*16f50*/  PLOP3.LUT P4, PT, PT, PT, PT, 0x8, 0x0 ;  /* 0x000000000000781c */ /* 0x000fc60003f8e170 */
[----:B------:R-:W4:Y:S01]  /*16f60*/  SHFL.BFLY PT, R5, R239, 0x2, 0x1f ;  /* 0x0c401f00ef057f89 */ /* 0x000f2200000e0000 */
[----:B-1----:R-:W-:Y:S02]  /*16f70*/  FADD.FTZ R242, R4, R242 ;  /* 0x000000f204f27221 */ /* 0x002fe40000010000 */
[----:B--2---:R-:W-:-:S03]  /*16f80*/  FADD.FTZ R241, R7, R241 ;  /* 0x000000f107f17221 */ /* 0x004fc60000010000 */
[----:B------:R-:W1:Y:S01]  /*16f90*/  SHFL.BFLY PT, R4, R242, 0x1, 0x1f ;  /* 0x0c201f00f2047f89 */ /* 0x000e6200000e0000 */
[----:B---3--:R-:W-:-:S03]  /*16fa0*/  FADD.FTZ R6, R6, R240 ;  /* 0x000000f006067221 */ /* 0x008fc60000010000 */
[----:B------:R-:W2:Y:S01]  /*16fb0*/  SHFL.BFLY PT, R7, R241, 0x1, 0x1f ;  /* 0x0c201f00f1077f89 */ /* 0x000ea200000e0000 */
[----:B----4-:R-:W-:-:S03]  /*16fc0*/  FADD.FTZ R239, R5, R239 ;  /* 0x000000ef05ef7221 */ /* 0x010fc60000010000 */
[----:B------:R-:W3:Y:S04]  /*16fd0*/  SHFL.BFLY PT, R8, R6, 0x1, 0x1f ;  /* 0x0c201f0006087f89 */ /* 0x000ee800000e0000 */
[----:B------:R-:W4:Y:S01]  /*16fe0*/  SHFL.BFLY PT, R5, R239, 0x1, 0x1f ;  /* 0x0c201f00ef057f89 */ /* 0x000f2200000e0000 */
[----:B-1----:R-:W-:Y:S02]  /*16ff0*/  FADD.FTZ R4, R242, R4 ;  /* 0x00000004f2047221 */ /* 0x002fe40000010000 */
[----:B--2---:R-:W-:-:S03]  /*17000*/  FADD.FTZ R7, R241, R7 ;  /* 0x00000007f1077221 */ /* 0x004fc60000010000 */
[----:B------:R-:W-:Y:S01]  /*17010*/  FSETP.NE.FTZ.AND P3, PT, R4, RZ, PT ;  /* 0x000000ff0400720b */ /* 0x000fe20003f75000 */
[----:B---3--:R-:W-:Y:S01]  /*17020*/  FADD.FTZ R6, R6, R8 ;  /* 0x0000000806067221 */ /* 0x008fe20000010000 */
[----:B------:R-:W-:Y:S02]  /*17030*/  FSETP.NE.FTZ.AND P2, PT, R7, RZ, PT ;  /* 0x000000ff0700720b */ /* 0x000fe40003f55000 */
[----:B------:R-:W-:Y:S01]  /*17040*/  MOV R8, RZ ;  /* 0x000000ff00087202 */ /* 0x000fe20000000f00 */
[----:B----4-:R-:W-:Y:S01]  /*17050*/  FADD.FTZ R5, R239, R5 ;  /* 0x00000005ef057221 */ /* 0x010fe20000010000 */
[----:B------:R-:W-:-:S04]  /*17060*/  FSETP.NE.FTZ.AND P1, PT, R6, RZ, PT ;  /* 0x000000ff0600720b */ /* 0x000fc80003f35000 */
[----:B------:R-:W-:-:S03]  /*17070*/  FSETP.NE.FTZ.AND P0, PT, R5, RZ, PT ;  /* 0x000000ff0500720b */ /* 0x000fc60003f15000 */
[----:B------:R-:W1:Y:S01]  /*17080*/  @P3 MUFU.RCP R9, R4 ;  /* 0x0000000400093308 */ /* 0x000e620000001000 */
[----:B------:R-:W-:Y:S02]  /*17090*/  @P3 MOV R18, 0x3f317218 ;  /* 0x3f31721800123802 */ /* 0x000fe40000000f00 */
[----:B------:R-:W-:-:S03]  /*170a0*/  @P2 MOV R17, 0x3f317218 ;  /* 0x3f31721800112802 */ /* 0x000fc60000000f00 */
[----:B------:R-:W-:Y:S02]  /*170b0*/  @P3 FMUL.FTZ R18, R18, c[0x0][0x2d0] ;  /* 0x0000b40012123a20 */ /* 0x000fe40000410000 */
[----:B------:R-:W-:Y:S01]  /*170c0*/  @P2 MUFU.RCP R8, R7 ;  /* 0x0000000700082308 */ /* 0x000fe20000001000 */
[----:B------:R-:W-:Y:S01]  /*170d0*/  @P1 MOV R16, 0x3f317218 ;  /* 0x3f31721800101802 */ /* 0x000fe20000000f00 */
[----:B------:R-:W-:Y:S01]  /*170e0*/  @P2 FMUL.FTZ R17, R17, c[0x0][0x2d0] ;  /* 0x0000b40011112a20 */ /* 0x000fe20000410000 */
[----:B------:R-:W-:-:S03]  /*170f0*/  @P0 MOV R15, 0x3f317218 ;  /* 0x3f317218000f0802 */ /* 0x000fc60000000f00 */
[----:B------:R-:W-:Y:S02]  /*17100*/  @P1 FMUL.FTZ R16, R16, c[0x0][0x2d0] ;  /* 0x0000b40010101a20 */ /* 0x000fe40000410000 */
[----:B------:R-:W-:Y:S01]  /*17110*/  @P1 MUFU.RCP R10, R6 ;  /* 0x00000006000a1308 */ /* 0x000fe20000001000 */
[----:B------:R-:W-:Y:S02]  /*17120*/  @P0 FMUL.FTZ R15, R15, c[0x0][0x2d0] ;  /* 0x0000b4000f0f0a20 */ /* 0x000fe40000410000 */
[C---:B-1----:R-:W-:Y:S02]  /*17130*/  FMUL.FTZ R160, R9.reuse, R160 ;  /* 0x000000a009a07220 */ /* 0x042fe40000410000 */
[C---:B------:R-:W-:Y:S02]  /*17140*/  FMUL.FTZ R161, R9.reuse, R161 ;  /* 0x000000a109a17220 */ /* 0x040fe40000410000 */
[C---:B------:R-:W-:Y:S01]  /*17150*/  FMUL.FTZ R148, R9.reuse, R148 ;  /* 0x0000009409947220 */ /* 0x040fe20000410000 */
[----:B------:R-:W1:Y:S01]  /*17160*/  @P3 MUFU.LG2 R4, R4 ;  /* 0x0000000400043308 */ /* 0x000e620000000c00 */
[----:B------:R-:W-:-:S02]  /*17170*/  FMUL.FTZ R149, R9, R149 ;  /* 0x0000009509957220 */ /* 0x000fc40000410000 */
[C---:B------:R-:W-:Y:S02]  /*17180*/  FMUL.FTZ R144, R9.reuse, R144 ;  /* 0x0000009009907220 */ /* 0x040fe40000410000 */
[C---:B------:R-:W-:Y:S02]  /*17190*/  FMUL.FTZ R145, R9.reuse, R145 ;  /* 0x0000009109917220 */ /* 0x040fe40000410000 */
[C---:B------:R-:W-:Y:S01]  /*171a0*/  FMUL.FTZ R100, R9.reuse, R100 ;  /* 0x0000006409647220 */ /* 0x040fe20000410000 */
[----:B------:R-:W2:Y:S01]  /*171b0*/  @P2 MUFU.LG2 R7, R7 ;  /* 0x0000000700072308 */ /* 0x000ea20000000c00 */
[C---:B------:R-:W-:Y:S02]  /*171c0*/  FMUL.FTZ R101, R9.reuse, R101 ;  /* 0x0000006509657220 */ /* 0x040fe40000410000 */
[C---:B------:R-:W-:Y:S02]  /*171d0*/  FMUL.FTZ R104, R9.reuse, R104 ;  /* 0x0000006809687220 */ /* 0x040fe40000410000 */
[----:B------:R-:W-:-:S02]  /*171e0*/  FMUL.FTZ R105, R9, R105 ;  /* 0x0000006909697220 */ /* 0x000fc40000410000 */
[C---:B------:R-:W-:Y:S01]  /*171f0*/  FMUL.FTZ R112, R9.reuse, R112 ;  /* 0x0000007009707220 */ /* 0x040fe20000410000 */
[----:B------:R-:W3:Y:S01]  /*17200*/  @P1 MUFU.LG2 R6, R6 ;  /* 0x0000000600061308 */ /* 0x000ee20000000c00 */
[----:B-1----:R-:W-:Y:S02]  /*17210*/  @P3 FMUL.FTZ R4, R4, 0.69314718246459960938 ;  /* 0x3f31721804043820 */ /* 0x002fe40000410000 */
[C---:B------:R-:W-:Y:S02]  /*17220*/  FMUL.FTZ R113, R9.reuse, R113 ;  /* 0x0000007109717220 */ /* 0x040fe40000410000 */
[C---:B------:R-:W-:Y:S02]  /*17230*/  FMUL.FTZ R116, R9.reuse, R116 ;  /* 0x0000007409747220 */ /* 0x040fe40000410000 */
[----:B------:R-:W-:Y:S01]  /*17240*/  FMUL.FTZ R117, R9, R117 ;  /* 0x0000007509757220 */ /* 0x000fe20000410000 */
[----:B------:R-:W1:Y:S01]  /*17250*/  @P0 MUFU.LG2 R19, R5 ;  /* 0x0000000500130308 */ /* 0x000e620000000c00 */
[----:B--2---:R-:W-:-:S02]  /*17260*/  @P2 FMUL.FTZ R7, R7, 0.69314718246459960938 ;  /* 0x3f31721807072820 */ /* 0x004fc40000410000 */
[----:B------:R-:W-:Y:S02]  /*17270*/  FMUL.FTZ R128, R9, R128 ;  /* 0x0000008009807220 */ /* 0x000fe40000410000 */
[C---:B------:R-:W-:Y:S02]  /*17280*/  FMUL.FTZ R162, R8.reuse, R162 ;  /* 0x000000a208a27220 */ /* 0x040fe40000410000 */
[----:B------:R-:W-:Y:S01]  /*17290*/  FMUL.FTZ R163, R8, R163 ;  /* 0x000000a308a37220 */ /* 0x000fe20000410000 */
[----:B------:R2:W4:Y:S01]  /*172a0*/  @P0 MUFU.RCP R11, R5 ;  /* 0x00000005000b0308 */ /* 0x0005220000001000 */
[----:B---3--:R-:W-:Y:S02]  /*172b0*/  @P1 FMUL.FTZ R6, R6, 0.69314718246459960938 ;  /* 0x3f31721806061820 */ /* 0x008fe40000410000 */
[C---:B------:R-:W-:Y:S02]  /*172c0*/  FMUL.FTZ R150, R8.reuse, R150 ;  /* 0x0000009608967220 */ /* 0x040fe40000410000 */
[----:B------:R-:W-:-:S02]  /*172d0*/  FMUL.FTZ R151, R8, R151 ;  /* 0x0000009708977220 */ /* 0x000fc40000410000 */
[C---:B------:R-:W-:Y:S02]  /*172e0*/  FMUL.FTZ R146, R8.reuse, R146 ;  /* 0x0000009208927220 */ /* 0x040fe40000410000 */
[----:B-1----:R-:W-:Y:S02]  /*172f0*/  @P0 FMUL.FTZ R19, R19, 0.69314718246459960938 ;  /* 0x3f31721813130820 */ /* 0x002fe40000410000 */
[C---:B------:R-:W-:Y:S02]  /*17300*/  FMUL.FTZ R147, R8.reuse, R147 ;  /* 0x0000009308937220 */ /* 0x040fe40000410000 */
[C---:B------:R-:W-:Y:S02]  /*17310*/  FMUL.FTZ R102, R8.reuse, R102 ;  /* 0x0000006608667220 */ /* 0x040fe40000410000 */
[C---:B------:R-:W-:Y:S01]  /*17320*/  FMUL.FTZ R103, R8.reuse, R103 ;  /* 0x0000006708677220 */ /* 0x040fe20000410000 */
[----:B--2---:R-:W-:Y:S01]  /*17330*/  MOV R5, 0xff800000 ;  /* 0xff80000000057802 */ /* 0x004fe20000000f00 */
        /* <DEDUP_REMOVED lines=37> */
[----:B------:R-:W-:Y:S02]  /*17590*/  FMUL.FTZ R9, R9, R129 ;  /* 0x0000008109097220 */ /* 0x000fe40000410000 */
[----:B------:R-:W-:Y:S02]  /*175a0*/  FMUL.FTZ R8, R8, R131 ;  /* 0x0000008308087220 */ /* 0x000fe40000410000 */
[----:B------:R-:W-:Y:S02]  /*175b0*/  FMUL.FTZ R10, R10, R125 ;  /* 0x0000007d0a0a7220 */ /* 0x000fe40000410000 */
[----:B------:R-:W-:Y:S02]  /*175c0*/  FMUL.FTZ R11, R11, R127 ;  /* 0x0000007f0b0b7220 */ /* 0x000fe40000410000 */
[----:B------:R-:W-:Y:S02]  /*175d0*/  @P3 FFMA.FTZ R5, R18, R3, R4 ;  /* 0x0000000312053223 */ /* 0x000fe40000010004 */
[----:B------:R-:W-:-:S02]  /*175e0*/  @P2 FFMA.FTZ R12, R17, R2, R7 ;  /* 0x00000002110c2223 */ /* 0x000fc40000010007 */
[----:B------:R-:W-:Y:S02]  /*175f0*/  @P1 FFMA.FTZ R13, R16, R0, R6 ;  /* 0x00000000100d1223 */ /* 0x000fe40000010006 */
[----:B------:R-:W-:Y:S02]  /*17600*/  @P0 FFMA.FTZ R14, R15, R44, R19 ;  /* 0x0000002c0f0e0223 */ /* 0x000fe40000010013 */
.L_x_947:
[----:B------:R-:W-:Y:S01]  /*17610*/  USHF.R.S32.HI UR6, URZ, 0x1f, UR11 ;  /* 0x0000001f3f067899 */ /* 0x000fe2000801140b */
[----:B------:R-:W-:Y:S05]  /*17620*/  @P4 BRA `(.L_x_1014) ;  /* 0x000011e000004947 */ /* 0x000fea0003800000 */
[----:B------:R-:W1:Y:S01]  /*17630*/  S2R R0, SR_TID.X ;  /* 0x0000000000007919 */ /* 0x000e620000002100 */
[----:B------:R-:W-:Y:S01]  /*17640*/  ULDC.64 UR4, c[0x0][0x490] ;  /* 0x0001240000047ab9 */ /* 0x000fe20000000a00 */
[----:B------:R-:W-:Y:S01]  /*17650*/  IMAD.MOV.U32 R20, RZ, RZ, c[0x0][0x4e8] ;  /* 0x00013a00ff147624 */ /* 0x000fe200078e00ff */
[----:B------:R-:W-:Y:S01]  /*17660*/  UIMAD UR8, UR6, UR4, URZ ;  /* 0x00000004060872a4 */ /* 0x000fe2000f8e023f */
[----:B------:R-:W2:Y:S01]  /*17670*/  S2R R26, SR_CTAID.Z ;  /* 0x00000000001a7919 */ /* 0x000ea20000002700 */
[----:B------:R-:W-:Y:S01]  /*17680*/  UIMAD.WIDE.U32 UR12, UR11, UR4, URZ ;  /* 0x000000040b0c72a5 */ /* 0x000fe2000f8e003f */
[----:B------:R-:W-:Y:S01]  /*17690*/  F2FP.BF16.PACK_AB R160, R161, R160 ;  /* 0x000000a0a1a0723e */ /* 0x000fe200000010ff */
[----:B------:R-:W-:Y:S01]  /*176a0*/  UIMAD UR8, UR11, UR5, UR8 ;  /* 0x000000050b0872a4 */ /* 0x000fe2000f8e0208 */
[----:B------:R-:W3:Y:S01]  /*176b0*/  S2R R19, SR_CTAID.X ;  /* 0x0000000000137919 */ /* 0x000ee20000002500 */
[----:B------:R-:W-:Y:S01]  /*176c0*/  ISETP.NE.AND P0, PT, R20, 0x1, PT ;  /* 0x000000011400780c */ /* 0x000fe20003f05270 */
[----:B------:R-:W-:Y:S01]  /*176d0*/  ULDC.64 UR4, c[0x0][0x3e8] ;  /* 0x0000fa0000047ab9 */ /* 0x000fe20000000a00 */
[----:B------:R-:W-:Y:S01]  /*176e0*/  IMAD.U32 R29, RZ, RZ, UR13 ;  /* 0x0000000dff1d7e24 */ /* 0x000fe2000f8e00ff */
[----:B------:R-:W-:Y:S01]  /*176f0*/  UIMAD UR7, UR6, UR4, URZ ;  /* 0x00000004060772a4 */ /* 0x000fe2000f8e023f */
[----:B------:R-:W-:Y:S01]  /*17700*/  IMAD.U32 R28, RZ, RZ, UR12 ;  /* 0x0000000cff1c7e24 */ /* 0x000fe2000f8e00ff */
[----:B------:R-:W-:Y:S01]  /*17710*/  UIMAD.WIDE.U32 UR14, UR11, UR4, URZ ;  /* 0x000000040b0e72a5 */ /* 0x000fe2000f8e003f */
[----:B------:R-:W-:Y:S01]  /*17720*/  F2FP.BF16.PACK_AB R162, R163, R162 ;  /* 0x000000a2a3a2723e */ /* 0x000fe200000010ff */
[----:B------:R-:W-:Y:S01]  /*17730*/  UIMAD UR5, UR11, UR5, UR7 ;  /* 0x000000050b0572a4 */ /* 0x000fe2000f8e0207 */
[----:B------:R-:W-:Y:S01]  /*17740*/  F2FP.BF16.PACK_AB R148, R149, R148 ;  /* 0x000000949594723e */ /* 0x000fe200000010ff */
[----:B------:R-:W-:Y:S01]  /*17750*/  UIADD3 UR8, UR13, UR8, URZ ;  /* 0x000000080d087290 */ /* 0x000fe2000fffe03f */
[----:B------:R-:W-:Y:S01]  /*17760*/  F2FP.BF16.PACK_AB R150, R151, R150 ;  /* 0x000000969796723e */ /* 0x000fe200000010ff */
[----:B------:R-:W-:Y:S01]  /*17770*/  UIADD3 UR5, UR15, UR5, URZ ;  /* 0x000000050f057290 */ /* 0x000fe2000fffe03f */
[----:B------:R-:W-:Y:S01]  /*17780*/  IMAD.U32 R17, RZ, RZ, UR15 ;  /* 0x0000000fff117e24 */ /* 0x000fe2000f8e00ff */
[----:B------:R-:W-:Y:S01]  /*17790*/  F2FP.BF16.PACK_AB R156, R157, R156 ;  /* 0x0000009c9d9c723e */ /* 0x000fe200000010ff */
[----:B------:R-:W-:Y:S01]  /*177a0*/  IMAD.U32 R16, RZ, RZ, UR14 ;  /* 0x0000000eff107e24 */ /* 0x000fe2000f8e00ff */
[----:B-1----:R-:W-:Y:S01]  /*177b0*/  SHF.R.S32.HI R2, RZ, 0x1f, R0 ;  /* 0x0000001fff027819 */ /* 0x002fe20000011400 */
[----:B------:R-:W-:Y:S01]  /*177c0*/  IMAD.U32 R29, RZ, RZ, UR8 ;  /* 0x00000008ff1d7e24 */ /* 0x000fe2000f8e00ff */
[----:B------:R-:W-:Y:S01]  /*177d0*/  F2FP.BF16.PACK_AB R158, R159, R158 ;  /* 0x0000009e9f9e723e */ /* 0x000fe200000010ff */
[----:B------:R-:W-:Y:S01]  /*177e0*/  IMAD.U32 R17, RZ, RZ, UR5 ;  /* 0x00000005ff117e24 */ /* 0x000fe2000f8e00ff */
[-C--:B------:R-:W-:Y:S01]  /*177f0*/  LEA.HI R3, R2, R0.reuse, RZ, 0x2 ;  /* 0x0000000002037211 */ /* 0x080fe200078f10ff */
[----:B--2---:R-:W-:Y:S01]  /*17800*/  IMAD.WIDE.U32 R28, R26, c[0x0][0x498], R28 ;  /* 0x000126001a1c7a25 */ /* 0x004fe200078e001c */
[----:B------:R-:W-:-:S02]  /*17810*/  LEA.HI R24, R2, R0, RZ, 0x5 ;  /* 0x0000000002187211 */ /* 0x000fc400078f28ff */
[----:B------:R-:W-:Y:S02]  /*17820*/  SHF.R.S32.HI R21, RZ, 0x1f, R26 ;  /* 0x0000001fff157819 */ /* 0x000fe4000001141a */
[--C-:B------:R-:W-:Y:S02]  /*17830*/  SHF.R.S32.HI R25, RZ, 0x2, R3.reuse ;  /* 0x00000002ff197819 */ /* 0x100fe40000011403 */
[----:B------:R-:W-:Y:S01]  /*17840*/  SHF.R.S32.HI R4, RZ, 0x1f, R3 ;  /* 0x0000001fff047819 */ /* 0x000fe20000011403 */
[----:B------:R-:W-:Y:S01]  /*17850*/  IMAD R22, R21, c[0x0][0x498], RZ ;  /* 0x0001260015167a24 */ /* 0x000fe200078e02ff */
[----:B------:R-:W-:Y:S01]  /*17860*/  LOP3.LUT R3, R3, 0xfffffffc, RZ, 0xc0, !PT ;  /* 0xfffffffc03037812 */ /* 0x000fe200078ec0ff */
[----:B------:R-:W-:Y:S01]  /*17870*/  IMAD R21, R21, c[0x0][0x3f0], RZ ;  /* 0x0000fc0015157a24 */ /* 0x000fe200078e02ff */
[----:B------:R-:W-:Y:S01]  /*17880*/  LEA.HI R15, R2, R0, RZ, 0x3 ;  /* 0x00000000020f7211 */ /* 0x000fe200078f18ff */
[----:B------:R-:W-:Y:S01]  /*17890*/  IMAD R22, R26, c[0x0][0x49c], R22 ;  /* 0x000127001a167a24 */ /* 0x000fe200078e0216 */
[----:B------:R-:W-:Y:S01]  /*178a0*/  LOP3.LUT R18, R24, 0xffffffe0, RZ, 0xc0, !PT ;  /* 0xffffffe018127812 */ /* 0x000fe200078ec0ff */
[----:B------:R-:W-:Y:S01]  /*178b0*/  IMAD.IADD R3, R0, 0x1, -R3 ;  /* 0x0000000100037824 */ /* 0x000fe200078e0a03 */
[----:B------:R-:W-:Y:S01]  /*178c0*/  LOP3.LUT R7, R15, 0xfffffff8, RZ, 0xc0, !PT ;  /* 0xfffffff80f077812 */ /* 0x000fe200078ec0ff */
[----:B------:R-:W-:Y:S01]  /*178d0*/  IMAD R21, R26, c[0x0][0x3f4], R21 ;  /* 0x0000fd001a157a24 */ /* 0x000fe200078e0215 */
[----:B------:R-:W-:Y:S01]  /*178e0*/  SHF.R.S32.HI R23, RZ, 0x5, R24 ;  /* 0x00000005ff177819 */ /* 0x000fe20000011418 */
[----:B------:R-:W-:Y:S01]  /*178f0*/  IMAD.IADD R18, R0, 0x1, -R18 ;  /* 0x0000000100127824 */ /* 0x000fe200078e0a12 */
[----:B------:R-:W-:Y:S01]  /*17900*/  SHF.R.S32.HI R24, RZ, 0x1f, R24 ;  /* 0x0000001fff187819 */ /* 0x000fe20000011418 */
[----:B------:R-:W-:Y:S01]  /*17910*/  IMAD.WIDE.U32 R26, R26, c[0x0][0x3f0], R16 ;  /* 0x0000fc001a1a7a25 */ /* 0x000fe200078e0010 */
[----:B------:R-:W-:-:S02]  /*17920*/  LEA.HI R4, R4, R25, RZ, 0x3 ;  /* 0x0000001904047211 */ /* 0x000fc400078f18ff */
[----:B------:R-:W-:Y:S01]  /*17930*/  LEA.HI R17, R3, R3, RZ, 0x1 ;  /* 0x0000000303117211 */ /* 0x000fe200078f08ff */
[----:B------:R-:W-:Y:S01]  /*17940*/  IMAD.IADD R7, R0, 0x1, -R7 ;  /* 0x0000000100077824 */ /* 0x000fe200078e0a07 */
[----:B------:R-:W-:Y:S01]  /*17950*/  LEA.HI R2, R2, R0, RZ, 0x6 ;  /* 0x0000000002027211 */ /* 0x000fe200078f30ff */
[----:B------:R-:W-:Y:S01]  /*17960*/  IMAD.IADD R27, R27, 0x1, R21 ;  /* 0x000000011b1b7824 */ /* 0x000fe200078e0215 */
[----:B------:R-:W-:Y:S01]  /*17970*/  SHF.R.S32.HI R0, RZ, 0x1f, R18 ;  /* 0x0000001fff007819 */ /* 0x000fe20000011412 */
[C---:B------:R-:W-:Y:S01]  /*17980*/  IMAD.SHL.U32 R6, R7.reuse, 0x8, RZ ;  /* 0x0000000807067824 */ /* 0x040fe200078e00ff */
[----:B------:R-:W-:Y:S01]  /*17990*/  SHF.R.S32.HI R15, RZ, 0x3, R15 ;  /* 0x00000003ff0f7819 */ /* 0x000fe2000001140f */
[----:B------:R-:W-:Y:S01]  /*179a0*/  IMAD.SHL.U32 R2, R2, 0x8, RZ ;  /* 0x0000000802027824 */ /* 0x000fe200078e00ff */
[----:B------:R-:W-:Y:S02]  /*179b0*/  LEA.HI R24, R24, R23, RZ, 0x2 ;  /* 0x0000001718187211 */ /* 0x000fe400078f10ff */
[----:B------:R-:W-:Y:S01]  /*179c0*/  LOP3.LUT R4, R4, 0xfffffff8, RZ, 0xc0, !PT ;  /* 0xfffffff804047812 */ /* 0x000fe200078ec0ff */
[----:B------:R-:W-:Y:S01]  /*179d0*/  IMAD R7, R7, 0x10, R15 ;  /* 0x0000001007077824 */ /* 0x000fe200078e020f */
[C---:B------:R-:W-:Y:S01]  /*179e0*/  LOP3.LUT R16, R17.reuse, 0x1ffffffe, RZ, 0xc0, !PT ;  /* 0x1ffffffe11107812 */ /* 0x040fe200078ec0ff */
[----:B------:R-:W-:Y:S01]  /*179f0*/  IMAD.SHL.U32 R17, R17, 0x20, RZ ;  /* 0x0000002011117824 */ /* 0x000fe200078e00ff */
[----:B------:R-:W-:Y:S01]  /*17a00*/  LOP3.LUT P3, RZ, R18, 0x3, RZ, 0xc0, !PT ;  /* 0x0000000312ff7812 */ /* 0x000fe2000786c0ff */
[----:B------:R-:W-:Y:S01]  /*17a10*/  IMAD.IADD R25, R25, 0x1, -R4 ;  /* 0x0000000119197824 */ /* 0x000fe200078e0a04 */
[----:B------:R-:W-:Y:S01]  /*17a20*/  LEA.HI R18, R0, R18, RZ, 0x2 ;  /* 0x0000001200127211 */ /* 0x000fe200078f10ff */
[----:B------:R-:W-:Y:S01]  /*17a30*/  IMAD.SHL.U32 R0, R15, 0x40, RZ ;  /* 0x000000400f007824 */ /* 0x000fe200078e00ff */
[----:B------:R-:W-:Y:S01]  /*17a40*/  LOP3.LUT R24, R24, 0xffffffc, RZ, 0xc0, !PT ;  /* 0x0ffffffc18187812 */ /* 0x000fe200078ec0ff */
[----:B------:R-:W-:Y:S01]  /*17a50*/  IMAD.IADD R16, R3, 0x1, -R16 ;  /* 0x0000000103107824 */ /* 0x000fe200078e0a10 */
[----:B------:R-:W-:Y:S01]  /*17a60*/  LOP3.LUT R17, R17, 0xffffffc0, RZ, 0xc0, !PT ;  /* 0xffffffc011117812 */ /* 0x000fe200078ec0ff */
[----:B---3--:R-:W-:Y:S01]  /*17a70*/  IMAD R7, R19, 0x80, R7 ;  /* 0x0000008013077824 */ /* 0x008fe200078e0207 */
[----:B------:R-:W-:Y:S01]  /*17a80*/  SHF.R.S32.HI R18, RZ, 0x2, R18 ;  /* 0x00000002ff127819 */ /* 0x000fe20000011412 */
[C---:B------:R-:W-:Y:S01]  /*17a90*/  IMAD.IADD R24, R23.reuse, 0x1, -R24 ;  /* 0x0000000117187824 */ /* 0x040fe200078e0a18 */
[----:B------:R-:W-:Y:S01]  /*17aa0*/  LOP3.LUT R0, R0, 0x1c0, RZ, 0xc0, !PT ;  /* 0x000001c000007812 */ /* 0x000fe200078ec0ff */
[----:B------:R-:W-:Y:S01]  /*17ab0*/  IMAD R23, R23, 0x200, R3 ;  /* 0x0000020017177824 */ /* 0x000fe200078e0203 */
[----:B------:R-:W-:Y:S01]  /*17ac0*/  LOP3.LUT R3, R25, 0x1, RZ, 0xc0, !PT ;  /* 0x0000000119037812 */ /* 0x000fe200078ec0ff */
[----:B------:R-:W-:Y:S01]  /*17ad0*/  IMAD R16, R16, 0x8, R17 ;  /* 0x0000000810107824 */ /* 0x000fe200078e0211 */
[----:B------:R-:W-:Y:S01]  /*17ae0*/  LOP3.LUT R4, R0, 0x38, R6, 0xf8, !PT ;  /* 0x0000003800047812 */ /* 0x000fe200078ef806 */
[----:B------:R-:W-:Y:S01]  /*17af0*/  IMAD R18, R24, 0x10, R18 ;  /* 0x0000001018127824 */ /* 0x000fe200078e0212 */
[----:B------:R-:W-:Y:S01]  /*17b00*/  SHF.R.U32.HI R0, RZ, 0x3, R0 ;  /* 0x00000003ff007819 */ /* 0x000fe20000011600 */
[----:B------:R-:W-:Y:S01]  /*17b10*/  IMAD R17, R20, c[0x0][0x388], RZ ;  /* 0x0000e20014117a24 */ /* 0x000fe200078e02ff */
[----:B------:R-:W-:Y:S01]  /*17b20*/  ISETP.NE.U32.AND P4, PT, R3, 0x1, PT ;  /* 0x000000010300780c */ /* 0x000fe20003f85070 */
[----:B------:R-:W-:Y:S01]  /*17b30*/  @P0 IMAD.HI.U32 R3, R7, c[0x0][0x4ec], RZ ;  /* 0x00013b0007030a27 */ /* 0x000fe200078e00ff */
[----:B------:R-:W-:-:S02]  /*17b40*/  LOP3.LUT R0, R4, R0, RZ, 0x3c, !PT ;  /* 0x0000000004007212 */ /* 0x000fc400078e3cff */
[----:B------:R-:W-:Y:S01]  /*17b50*/  R2P PR, R25, 0x6 ;  /* 0x0000000619007804 */ /* 0x000fe20000000000 */
[----:B------:R-:W-:Y:S01]  /*17b60*/  IMAD.IADD R16, R18, 0x1, R16 ;  /* 0x0000000112107824 */ /* 0x000fe200078e0210 */
[----:B------:R-:W-:Y:S01]  /*17b70*/  LOP3.LUT R0, R0, 0x7ffffe00, R2, 0xf8, !PT ;  /* 0x7ffffe0000007812 */ /* 0x000fe200078ef802 */
[----:B------:R-:W-:Y:S01]  /*17b80*/  IMAD R18, R19, 0x80, R18 ;  /* 0x0000008013127824 */ /* 0x000fe200078e0212 */
[----:B------:R-:W-:Y:S01]  /*17b90*/  F2FP.BF16.PACK_AB R152, R153, R152 ;  /* 0x000000989998723e */ /* 0x000fe200000010ff */
[----:B------:R-:W-:Y:S01]  /*17ba0*/  IMAD.MOV.U32 R4, RZ, RZ, R7 ;  /* 0x000000ffff047224 */ /* 0x000fe200078e0007 */
[----:B------:R-:W-:Y:S01]  /*17bb0*/  @P0 SHF.R.U32.HI R4, RZ, c[0x0][0x4f0], R3 ;  /* 0x00013c00ff040a19 */ /* 0x000fe20000011603 */
[C---:B------:R-:W-:Y:S01]  /*17bc0*/  IMAD R15, R19.reuse, 0x80, R15 ;  /* 0x00000080130f7824 */ /* 0x040fe200078e020f */
[C---:B------:R-:W-:Y:S01]  /*17bd0*/  IADD3 R3, R18.reuse, 0x8, RZ ;  /* 0x0000000812037810 */ /* 0x040fe20007ffe0ff */
[----:B------:R-:W-:Y:S01]  /*17be0*/  IMAD R16, R19, 0x80, R16 ;  /* 0x0000008013107824 */ /* 0x000fe200078e0210 */
[C---:B------:R-:W-:Y:S01]  /*17bf0*/  IADD3 R19, R18.reuse, 0x40, RZ ;  /* 0x0000004012137810 */ /* 0x040fe20007ffe0ff */
[--C-:B------:R-:W-:Y:S01]  /*17c00*/  IMAD.MOV R2, RZ, RZ, -R4.reuse ;  /* 0x000000ffff027224 */ /* 0x100fe200078e0a04 */
[-C--:B------:R-:W-:Y:S01]  /*17c10*/  ISETP.GE.OR P5, PT, R3, R17.reuse, P3 ;  /* 0x000000110300720c */ /* 0x080fe20001fa6670 */
[----:B------:R-:W-:Y:S01]  /*17c20*/  IMAD.MOV.U32 R3, RZ, RZ, -0x10 ;  /* 0xfffffff0ff037424 */ /* 0x000fe200078e00ff */
[----:B------:R-:W-:Y:S01]  /*17c30*/  ISETP.GE.OR P6, PT, R18, R17, P3 ;  /* 0x000000111200720c */ /* 0x000fe20001fc6670 */
[----:B------:R-:W-:Y:S01]  /*17c40*/  IMAD R2, R2, c[0x0][0x4e8], R7 ;  /* 0x00013a0002027a24 */ /* 0x000fe200078e0207 */
[----:B------:R-:W-:Y:S01]  /*17c50*/  SHF.R.S32.HI R7, RZ, 0x1f, R4 ;  /* 0x0000001fff077819 */ /* 0x000fe20000011404 */
[----:B------:R-:W-:Y:S01]  /*17c60*/  IMAD.SHL.U32 R25, R25, 0x40, RZ ;  /* 0x0000004019197824 */ /* 0x000fe200078e00ff */
[----:B------:R-:W-:Y:S01]  /*17c70*/  IADD3 R18, R18, 0x48, RZ ;  /* 0x0000004812127810 */ /* 0x000fe20007ffe0ff */
[----:B------:R-:W-:Y:S01]  /*17c80*/  IMAD.WIDE.U32 R26, R4, c[0x0][0x3e0], R26 ;  /* 0x0000f800041a7a25 */ /* 0x000fe200078e001a */
[----:B------:R-:W-:-:S02]  /*17c90*/  SEL R3, R3, 0x10, !P4 ;  /* 0x0000001003037807 */ /* 0x000fc40006000000 */
[-C--:B------:R-:W-:Y:S01]  /*17ca0*/  ISETP.GE.OR P4, PT, R19, R17.reuse, P3 ;  /* 0x000000111300720c */ /* 0x080fe20001f86670 */
[----:B------:R-:W-:Y:S01]  /*17cb0*/  IMAD R7, R7, c[0x0][0x3e0], RZ ;  /* 0x0000f80007077a24 */ /* 0x000fe200078e02ff */
[----:B------:R-:W-:Y:S01]  /*17cc0*/  ISETP.GE.OR P3, PT, R18, R17, P3 ;  /* 0x000000111200720c */ /* 0x000fe20001f66670 */
[----:B------:R-:W-:Y:S01]  /*17cd0*/  @P0 IMAD.HI.U32 R18, R16, c[0x0][0x4ec], RZ ;  /* 0x00013b0010120a27 */ /* 0x000fe200078e00ff */
[----:B------:R-:W-:Y:S02]  /*17ce0*/  LOP3.LUT R25, R25, 0x1c0, RZ, 0xc0, !PT ;  /* 0x000001c019197812 */ /* 0x000fe400078ec0ff */
[----:B------:R-:W-:Y:S01]  /*17cf0*/  F2FP.BF16.PACK_AB R154, R155, R154 ;  /* 0x0000009a9b9a723e */ /* 0x000fe200000010ff */
[----:B------:R-:W-:Y:S01]  /*17d00*/  IMAD R7, R4, c[0x0][0x3e4], R7 ;  /* 0x0000f90004077a24 */ /* 0x000fe200078e0207 */
[----:B------:R-:W-:Y:S01]  /*17d10*/  LEA.HI R25, R25, R25, RZ, 0x1d ;  /* 0x0000001919197211 */ /* 0x000fe200078fe8ff */
[----:B------:R-:W-:Y:S01]  /*17d20*/  IMAD.MOV.U32 R19, RZ, RZ, R16 ;  /* 0x000000ffff137224 */ /* 0x000fe200078e0010 */
[----:B------:R-:W-:Y:S01]  /*17d30*/  @P0 SHF.R.U32.HI R19, RZ, c[0x0][0x4f0], R18 ;  /* 0x00013c00ff130a19 */ /* 0x000fe20000011612 */
[----:B------:R-:W-:Y:S01]  /*17d40*/  IMAD.IADD R27, R27, 0x1, R7 ;  /* 0x000000011b1b7824 */ /* 0x000fe200078e0207 */
[----:B------:R-:W-:Y:S01]  /*17d50*/  F2FP.BF16.PACK_AB R144, R145, R144 ;  /* 0x000000909190723e */ /* 0x000fe200000010ff */
[----:B------:R-:W-:Y:S01]  /*17d60*/  IMAD.U32 R23, R23, 0x2, R25 ;  /* 0x0000000217177824 */ /* 0x000fe200078e0019 */
[----:B------:R-:W-:Y:S01]  /*17d70*/  SHF.R.S32.HI R7, RZ, 0x1f, R19 ;  /* 0x0000001fff077819 */ /* 0x000fe20000011413 */
[----:B------:R-:W-:Y:S01]  /*17d80*/  IMAD.WIDE.U32 R26, R2, c[0x0][0x3d8], R26 ;  /* 0x0000f600021a7a25 */ /* 0x000fe200078e001a */
[----:B------:R-:W-:-:S02]  /*17d90*/  IADD3 R24, P0, R19, R28, RZ ;  /* 0x0000001c13187210 */ /* 0x000fc40007f1e0ff */
[----:B------:R-:W-:Y:S01]  /*17da0*/  F2FP.BF16.PACK_AB R146, R147, R146 ;  /* 0x000000929392723e */ /* 0x000fe200000010ff */
[----:B------:R-:W-:Y:S01]  /*17db0*/  IMAD.SHL.U32 R23, R23, 0x2, RZ ;  /* 0x0000000217177824 */ /* 0x000fe200078e00ff */
[----:B------:R-:W-:Y:S01]  /*17dc0*/  BAR.SYNC.DEFER_BLOCKING 0x1, 0x80 ;  /* 0x0042000000007b1d */ /* 0x000fe20000010000 */
[----:B------:R-:W-:Y:S01]  /*17dd0*/  IADD3.X R25, R7, R29, R22, P0, !PT ;  /* 0x0000001d07197210 */ /* 0x000fe200007fe416 */
[----:B------:R-:W-:Y:S01]  /*17de0*/  IMAD.MOV.U32 R7, RZ, RZ, 0x20 ;  /* 0x00000020ff077424 */ /* 0x000fe200078e00ff */
[----:B------:R-:W-:Y:S01]  /*17df0*/  F2FP.BF16.PACK_AB R100, R101, R100 ;  /* 0x000000646564723e */ /* 0x000fe200000010ff */
[C---:B------:R-:W-:Y:S01]  /*17e00*/  IMAD.IADD R4, R23.reuse, 0x1, R3 ;  /* 0x0000000117047824 */ /* 0x040fe200078e0203 */
[----:B------:R-:W-:Y:S01]  /*17e10*/  IADD3 R21, R23, 0x80, RZ ;  /* 0x0000008017157810 */ /* 0x000fe20007ffe0ff */
[----:B------:R-:W-:Y:S01]  /*17e20*/  IMAD.MOV R19, RZ, RZ, -R19 ;  /* 0x000000ffff137224 */ /* 0x000fe200078e0a13 */
[----:B------:R-:W-:Y:S02]  /*17e30*/  SEL R7, R7, 0xffffffe0, !P1 ;  /* 0xffffffe007077807 */ /* 0x000fe40004800000 */
[----:B------:R-:W-:Y:S01]  /*17e40*/  IADD3 R20, R23, 0xc0, RZ ;  /* 0x000000c017147810 */ /* 0x000fe20007ffe0ff */
[----:B------:R-:W-:Y:S01]  /*17e50*/  IMAD R19, R19, c[0x0][0x4e8], R16 ;  /* 0x00013a0013137a24 */ /* 0x000fe200078e0210 */
[----:B------:R-:W-:-:S02]  /*17e60*/  F2FP.BF16.PACK_AB R102, R103, R102 ;  /* 0x000000666766723e */ /* 0x000fc400000010ff */
[----:B------:R-:W-:Y:S01]  /*17e70*/  SHF.R.S32.HI R18, RZ, 0x1f, R2 ;  /* 0x0000001fff127819 */ /* 0x000fe20000011402 */
[----:B------:R-:W-:Y:S01]  /*17e80*/  IMAD.WIDE.U32 R24, R19, c[0x0][0x488], R24 ;  /* 0x0001220013187a25 */ /* 0x000fe200078e0018 */
[----:B------:R-:W-:Y:S02]  /*17e90*/  F2FP.BF16.PACK_AB R140, R141, R140 ;  /* 0x0000008c8d8c723e */ /* 0x000fe400000010ff */
[----:B------:R-:W-:Y:S01]  /*17ea0*/  F2FP.BF16.PACK_AB R142, R143, R142 ;  /* 0x0000008e8f8e723e */ /* 0x000fe200000010ff */
[----:B------:R-:W-:Y:S01]  /*17eb0*/  IMAD R18, R18, c[0x0][0x3d8], RZ ;  /* 0x0000f60012127a24 */ /* 0x000fe200078e02ff */
[----:B------:R-:W-:Y:S02]  /*17ec0*/  F2FP.BF16.PACK_AB R136, R137, R136 ;  /* 0x000000888988723e */ /* 0x000fe400000010ff */
[----:B------:R-:W-:Y:S01]  /*17ed0*/  F2FP.BF16.PACK_AB R138, R139, R138 ;  /* 0x0000008a8b8a723e */ /* 0x000fe200000010ff */
[----:B------:R-:W-:Y:S01]  /*17ee0*/  IMAD R18, R2, c[0x0][0x3dc], R18 ;  /* 0x0000f70002127a24 */ /* 0x000fe200078e0212 */
[----:B------:R-:W-:Y:S01]  /*17ef0*/  @P2 IADD3 R20, R21, -0x40, RZ ;  /* 0xffffffc015142810 */ /* 0x000fe20007ffe0ff */
[----:B------:R-:W-:Y:S01]  /*17f00*/  STS [R23+0x80], R160 ;  /* 0x000080a017007388 */ /* 0x000fe20000000800 */
[----:B------:R-:W-:Y:S01]  /*17f10*/  SHF.R.S32.HI R16, RZ, 0x1f, R19 ;  /* 0x0000001fff107819 */ /* 0x000fe20000011413 */
[----:B------:R-:W-:Y:S01]  /*17f20*/  IMAD.IADD R18, R27, 0x1, R18 ;  /* 0x000000011b127824 */ /* 0x000fe200078e0212 */
[----:B------:R-:W-:Y:S01]  /*17f30*/  F2FP.BF16.PACK_AB R104, R105, R104 ;  /* 0x000000686968723e */ /* 0x000fe200000010ff */
[----:B------:R-:W-:Y:S01]  /*17f40*/  STS [R23+0x480], R162 ;  /* 0x000480a217007388 */ /* 0x000fe20000000800 */
[----:B------:R-:W-:Y:S01]  /*17f50*/  F2FP.BF16.PACK_AB R106, R107, R106 ;  /* 0x0000006a6b6a723e */ /* 0x000fe200000010ff */
[----:B------:R-:W-:Y:S01]  /*17f60*/  IMAD R16, R16, c[0x0][0x488], RZ ;  /* 0x0001220010107a24 */ /* 0x000fe200078e02ff */
[----:B------:R-:W-:Y:S01]  /*17f70*/  F2FP.BF16.PACK_AB R112, R113, R112 ;  /* 0x000000707170723e */ /* 0x000fe200000010ff */
[----:B------:R-:W-:Y:S01]  /*17f80*/  STS [R4+0x80], R148 ;  /* 0x0000809404007388 */ /* 0x000fe20000000800 */
[----:B------:R-:W-:Y:S01]  /*17f90*/  F2FP.BF16.PACK_AB R114, R115, R114 ;  /* 0x000000727372723e */ /* 0x000fe200000010ff */
[----:B------:R-:W-:Y:S01]  /*17fa0*/  IMAD R16, R19, c[0x0][0x48c], R16 ;  /* 0x0001230013107a24 */ /* 0x000fe200078e0210 */
[----:B------:R-:W-:Y:S01]  /*17fb0*/  LEA R2, P0, R26, c[0x0][0x380], 0x1 ;  /* 0x0000e0001a027a11 */ /* 0x000fe200078008ff */
[----:B------:R-:W-:Y:S01]  /*17fc0*/  STS [R4+0x480], R150 ;  /* 0x0004809604007388 */ /* 0x000fe20000000800 */
[----:B------:R-:W-:Y:S01]  /*17fd0*/  F2FP.BF16.PACK_AB R108, R109, R108 ;  /* 0x0000006c6d6c723e */ /* 0x000fe200000010ff */
[----:B------:R-:W-:Y:S01]  /*17fe0*/  IMAD.IADD R21, R7, 0x1, R20 ;  /* 0x0000000107157824 */ /* 0x000fe200078e0214 */
[----:B------:R-:W-:Y:S01]  /*17ff0*/  F2FP.BF16.PACK_AB R110, R111, R110 ;  /* 0x0000006e6f6e723e */ /* 0x000fe200000010ff */
[----:B------:R-:W-:Y:S01]  /*18000*/  STS [R23+0x2080], R156 ;  /* 0x0020809c17007388 */ /* 0x000fe20000000800 */
[----:B------:R-:W-:Y:S01]  /*18010*/  F2FP.BF16.PACK_AB R132, R133, R132 ;  /* 0x000000848584723e */ /* 0x000fe200000010ff */
[----:B------:R-:W-:Y:S01]  /*18020*/  IMAD.IADD R16, R25, 0x1, R16 ;  /* 0x0000000119107824 */ /* 0x000fe200078e0210 */
[----:B------:R-:W-:Y:S01]  /*18030*/  F2FP.BF16.PACK_AB R134, R135, R134 ;  /* 0x000000868786723e */ /* 0x000fe200000010ff */
[----:B------:R1:W-:Y:S01]  /*18040*/  STS [R23+0x2480], R158 ;  /* 0x0024809e17007388 */ /* 0x0003e20000000800 */
[----:B------:R-:W-:-:S02]  /*18050*/  F2FP.BF16.PACK_AB R116, R117, R116 ;  /* 0x000000747574723e */ /* 0x000fc400000010ff */
[----:B------:R-:W-:Y:S01]  /*18060*/  F2FP.BF16.PACK_AB R118, R119, R118 ;  /* 0x000000767776723e */ /* 0x000fe200000010ff */
[----:B------:R-:W-:Y:S01]  /*18070*/  STS [R4+0x2080], R152 ;  /* 0x0020809804007388 */ /* 0x000fe20000000800 */
[----:B------:R-:W-:Y:S02]  /*18080*/  F2FP.BF16.PACK_AB R9, R9, R128 ;  /* 0x000000800909723e */ /* 0x000fe400000010ff */
[----:B------:R-:W-:Y:S01]  /*18090*/  LEA.HI.X R18, R26, c[0x0][0x384], R18, 0x1, P0 ;  /* 0x0000e1001a127a11 */ /* 0x000fe200000f0c12 */
[----:B------:R2:W-:Y:S01]  /*180a0*/  STS [R4+0x2480], R154 ;  /* 0x0024809a04007388 */ /* 0x0005e20000000800 */
[----:B------:R-:W-:Y:S02]  /*180b0*/  F2FP.BF16.PACK_AB R8, R8, R130 ;  /* 0x000000820808723e */ /* 0x000fe400000010ff */
[----:B------:R-:W-:Y:S01]  /*180c0*/  LEA R19, P0, R24, c[0x0][0x450], 0x2 ;  /* 0x0001140018137a11 */ /* 0x000fe200078010ff */
[----:B------:R-:W-:Y:S01]  /*180d0*/  SHFL.IDX PT, R48, R2, 0x1, 0x181f ;  /* 0x00381f0002307f89 */ /* 0x000fe200000e0000 */
[----:B------:R-:W-:-:S02]  /*180e0*/  F2FP.BF16.PACK_AB R120, R121, R120 ;  /* 0x000000787978723e */ /* 0x000fc400000010ff */
[----:B------:R-:W-:Y:S01]  /*180f0*/  F2FP.BF16.PACK_AB R122, R123, R122 ;  /* 0x0000007a7b7a723e */ /* 0x000fe200000010ff */
[----:B------:R-:W-:Y:S01]  /*18100*/  SHFL.IDX PT, R22, R19, RZ, 0x1c1f ;  /* 0x001c1fff13167589 */ /* 0x000fe200000e0000 */
[----:B------:R-:W-:Y:S02]  /*18110*/  F2FP.BF16.PACK_AB R10, R10, R124 ;  /* 0x0000007c0a0a723e */ /* 0x000fe400000010ff */
[----:B------:R-:W-:Y:S01]  /*18120*/  F2FP.BF16.PACK_AB R11, R11, R126 ;  /* 0x0000007e0b0b723e */ /* 0x000fe200000010ff */
[----:B------:R-:W-:Y:S01]  /*18130*/  SHFL.IDX PT, R28, R19, 0x1, 0x1c1f ;  /* 0x003c1f00131c7f89 */ /* 0x000fe200000e0000 */
[----:B------:R-:W-:-:S03]  /*18140*/  LEA.HI.X R16, R24, c[0x0][0x454], R16, 0x2, P0 ;  /* 0x0001150018107a11 */ /* 0x000fc600000f1410 */
[----:B------:R-:W-:Y:S01]  /*18150*/  SHFL.IDX PT, R26, R19, 0x2, 0x1c1f ;  /* 0x005c1f00131a7f89 */ /* 0x000fe200000e0000 */
[----:B-1----:R-:W-:-:S03]  /*18160*/  IMAD.IADD R23, R23, 0x1, R7 ;  /* 0x0000000117177824 */ /* 0x002fc600078e0207 */
[----:B------:R-:W-:Y:S04]  /*18170*/  SHFL.IDX PT, R29, R16, 0x1, 0x1c1f ;  /* 0x003c1f00101d7f89 */ /* 0x000fe800000e0000 */
[----:B------:R-:W-:Y:S01]  /*18180*/  STS [R23+0x80], R144 ;  /* 0x0000809017007388 */ /* 0x000fe20000000800 */
[----:B--2---:R-:W-:-:S03]  /*18190*/  IMAD.IADD R4, R7, 0x1, R4 ;  /* 0x0000000107047824 */ /* 0x004fc600078e0204 */
[----:B------:R-:W-:Y:S04]  /*181a0*/  STS [R23+0x480], R146 ;  /* 0x0004809217007388 */ /* 0x000fe80000000800 */
[----:B------:R-:W-:Y:S04]  /*181b0*/  STS [R4+0x80], R100 ;  /* 0x0000806404007388 */ /* 0x000fe80000000800 */
[----:B------:R-:W-:Y:S04]  /*181c0*/  STS [R4+0x480], R102 ;  /* 0x0004806604007388 */ /* 0x000fe80000000800 */
[----:B------:R-:W-:Y:S04]  /*181d0*/  STS [R23+0x2080], R140 ;  /* 0x0020808c17007388 */ /* 0x000fe80000000800 */
[----:B------:R-:W-:Y:S04]  /*181e0*/  STS [R23+0x2480], R142 ;  /* 0x0024808e17007388 */ /* 0x000fe80000000800 */
[----:B------:R-:W-:Y:S04]  /*181f0*/  STS [R4+0x2080], R136 ;  /* 0x0020808804007388 */ /* 0x000fe80000000800 */
[----:B------:R1:W-:Y:S04]  /*18200*/  STS [R4+0x2480], R138 ;  /* 0x0024808a04007388 */ /* 0x0003e80000000800 */
[----:B------:R-:W-:Y:S04]  /*18210*/  STS [R20], R104 ;  /* 0x0000006814007388 */ /* 0x000fe80000000800 */
[----:B------:R-:W-:Y:S04]  /*18220*/  STS [R20+0x400], R106 ;  /* 0x0004006a14007388 */ /* 0x000fe80000000800 */
[----:B------:R-:W2:Y:S04]  /*18230*/  SHFL.IDX PT, R23, R16, RZ, 0x1c1f ;  /* 0x001c1fff10177589 */ /* 0x000ea800000e0000 */
[----:B------:R-:W3:Y:S04]  /*18240*/  SHFL.IDX PT, R27, R16, 0x2, 0x1c1f ;  /* 0x005c1f00101b7f89 */ /* 0x000ee800000e0000 */
[----:B------:R-:W-:Y:S04]  /*18250*/  SHFL.IDX PT, R24, R19, 0x3, 0x1c1f ;  /* 0x007c1f0013187f89 */ /* 0x000fe800000e0000 */
[----:B------:R-:W4:Y:S01]  /*18260*/  SHFL.IDX PT, R25, R16, 0x3, 0x1c1f ;  /* 0x007c1f0010197f89 */ /* 0x000f2200000e0000 */
[----:B-1----:R-:W-:-:S03]  /*18270*/  IADD3 R4, R7, 0x400, R20 ;  /* 0x0000040007047810 */ /* 0x002fc60007ffe014 */
[----:B------:R-:W1:Y:S02]  /*18280*/  SHFL.IDX PT, R50, R2, RZ, 0x181f ;  /* 0x00181fff02327589 */ /* 0x000e6400000e0000 */
[C---:B------:R-:W-:Y:S02]  /*18290*/  IMAD.IADD R4, R3.reuse, 0x1, R4 ;  /* 0x0000000103047824 */ /* 0x040fe400078e0204 */
[----:B------:R-:W-:-:S04]  /*182a0*/  IMAD.IADD R3, R3, 0x1, R20 ;  /* 0x0000000103037824 */ /* 0x000fc800078e0214 */
[----:B------:R-:W-:Y:S01]  /*182b0*/  IMAD.IADD R7, R7, 0x1, R3 ;  /* 0x0000000107077824 */ /* 0x000fe200078e0203 */
[----:B------:R-:W-:Y:S04]  /*182c0*/  STS [R3], R112 ;  /* 0x0000007003007388 */ /* 0x000fe80000000800 */
[----:B------:R-:W-:Y:S04]  /*182d0*/  STS [R3+0x400], R114 ;  /* 0x0004007203007388 */ /* 0x000fe80000000800 */
[----:B------:R-:W-:Y:S04]  /*182e0*/  STS [R20+0x2000], R108 ;  /* 0x0020006c14007388 */ /* 0x000fe80000000800 */
[----:B------:R-:W-:Y:S04]  /*182f0*/  STS [R20+0x2400], R110 ;  /* 0x0024006e14007388 */ /* 0x000fe80000000800 */
[----:B------:R-:W-:Y:S04]  /*18300*/  STS [R3+0x2000], R132 ;  /* 0x0020008403007388 */ /* 0x000fe80000000800 */
[----:B------:R-:W-:Y:S04]  /*18310*/  STS [R3+0x2400], R134 ;  /* 0x0024008603007388 */ /* 0x000fe80000000800 */
[----:B------:R-:W-:Y:S04]  /*18320*/  STS [R21], R116 ;  /* 0x0000007415007388 */ /* 0x000fe80000000800 */
[----:B------:R-:W-:Y:S04]  /*18330*/  STS [R21+0x400], R118 ;  /* 0x0004007615007388 */ /* 0x000fe80000000800 */
[----:B------:R-:W-:Y:S04]  /*18340*/  STS [R7], R9 ;  /* 0x0000000907007388 */ /* 0x000fe80000000800 */
[----:B------:R1:W-:Y:S04]  /*18350*/  STS [R4], R8 ;  /* 0x0000000804007388 */ /* 0x0003e80000000800 */
[----:B------:R-:W-:Y:S04]  /*18360*/  STS [R21+0x2000], R120 ;  /* 0x0020007815007388 */ /* 0x000fe80000000800 */
[----:B------:R-:W-:Y:S04]  /*18370*/  STS [R21+0x2400], R122 ;  /* 0x0024007a15007388 */ /* 0x000fe80000000800 */
[----:B------:R-:W-:Y:S04]  /*18380*/  STS [R7+0x2000], R10 ;  /* 0x0020000a07007388 */ /* 0x000fe80000000800 */
[----:B------:R2:W-:Y:S04]  /*18390*/  STS [R4+0x2000], R11 ;  /* 0x0020000b04007388 */ /* 0x0005e80000000800 */
[----:B------:R-:W-:Y:S01]  /*183a0*/  BAR.SYNC.DEFER_BLOCKING 0x1, 0x80 ;  /* 0x0042000000007b1d */ /* 0x000fe20000010000 */
[----:B-1----:R-:W-:-:S05]  /*183b0*/  IMAD.SHL.U32 R8, R0, 0x2, RZ ;  /* 0x0000000200087824 */ /* 0x002fca00078e00ff */
[----:B------:R-:W-:Y:S01]  /*183c0*/  SHFL.IDX PT, R3, R2, 0x2, 0x181f ;  /* 0x00581f0002037f89 */ /* 0x000fe200000e0000 */
[----:B------:R-:W-:-:S03]  /*183d0*/  IADD3 R0, R15, 0x10, RZ ;  /* 0x000000100f007810 */ /* 0x000fc60007ffe0ff */
[----:B------:R-:W1:Y:S04]  /*183e0*/  SHFL.IDX PT, R10, R18, RZ, 0x181f ;  /* 0x00181fff120a7589 */ /* 0x000e6800000e0000 */
[----:B------:R-:W-:Y:S04]  /*183f0*/  SHFL.IDX PT, R7, R18, 0x2, 0x181f ;  /* 0x00581f0012077f89 */ /* 0x000fe800000e0000 */
[----:B------:R-:W-:Y:S01]  /*18400*/  SHFL.IDX PT, R4, R2, 0x3, 0x181f ;  /* 0x00781f0002047f89 */ /* 0x000fe200000e0000 */
[----:B--2---:R-:W-:-:S03]  /*18410*/  IADD3 R11, R15, 0x40, RZ ;  /* 0x000000400f0b7810 */ /* 0x004fc60007ffe0ff */
[----:B------:R-:W-:Y:S04]  /*18420*/  SHFL.IDX PT, R9, R18, 0x3, 0x181f ;  /* 0x00781f0012097f89 */ /* 0x000fe800000e0000 */
[----:B------:R-:W-:Y:S01]  /*18430*/  @!P6 ST.E [R22.64], R5 ;  /* 0x000000051600e985 */ /* 0x000fe2000c101934 */
[----:B------:R-:W-:-:S03]  /*18440*/  ISETP.GE.AND P6, PT, R6, c[0x0][0x3c8], PT ;  /* 0x0000f20006007a0c */ /* 0x000fc60003fc6270 */
[----:B------:R2:W-:Y:S01]  /*18450*/  @!P5 ST.E [R28.64], R12 ;  /* 0x0000000c1c00d985 */ /* 0x0005e2000c101934 */
[-C--:B------:R-:W-:Y:S02]  /*18460*/  ISETP.GE.OR P2, PT, R0, R17.reuse, P6 ;  /* 0x000000110000720c */ /* 0x080fe40003746670 */
[C---:B------:R-:W-:Y:S01]  /*18470*/  IADD3 R0, R15.reuse, 0x20, RZ ;  /* 0x000000200f007810 */ /* 0x040fe20007ffe0ff */
[----:B---3--:R-:W-:Y:S03]  /*18480*/  @!P4 ST.E [R26.64], R13 ;  /* 0x0000000d1a00c985 */ /* 0x008fe6000c101934 */
[-C--:B------:R-:W-:Y:S01]  /*18490*/  ISETP.GE.OR P1, PT, R0, R17.reuse, P6 ;  /* 0x000000110000720c */ /* 0x080fe20003726670 */
[----:B----4-:R3:W-:Y:S01]  /*184a0*/  @!P3 ST.E [R24.64], R14 ;  /* 0x0000000e1800b985 */ /* 0x0107e2000c101934 */
[----:B------:R-:W-:Y:S02]  /*184b0*/  ISETP.GE.OR P3, PT, R15, R17, P6 ;  /* 0x000000110f00720c */ /* 0x000fe40003766670 */
[----:B------:R-:W-:Y:S01]  /*184c0*/  SHF.R.S32.HI R0, RZ, 0x1f, R6 ;  /* 0x0000001fff007819 */ /* 0x000fe20000011406 */
[----:B------:R-:W-:Y:S02]  /*184d0*/  LDS.128 R44, [R8+0x80] ;  /* 0x00008000082c7984 */ /* 0x000fe40000000c00 */
[----:B------:R-:W-:-:S02]  /*184e0*/  @!P2 LEA R48, P4, R6, R48, 0x1 ;  /* 0x000000300630a211 */ /* 0x000fc400078808ff */
[----:B------:R-:W4:Y:S04]  /*184f0*/  SHFL.IDX PT, R5, R18, 0x1, 0x181f ;  /* 0x00381f0012057f89 */ /* 0x000f2800000e0000 */
[----:B------:R-:W4:Y:S02]  /*18500*/  LDS.128 R40, [R8+0x880] ;  /* 0x0008800008287984 */ /* 0x000f240000000c00 */
[C---:B------:R-:W-:Y:S02]  /*18510*/  @!P3 LEA R50, P5, R6.reuse, R50, 0x1 ;  /* 0x000000320632b211 */ /* 0x040fe400078a08ff */
[----:B------:R-:W-:Y:S02]  /*18520*/  LDS.128 R36, [R8+0x1080] ;  /* 0x0010800008247984 */ /* 0x000fe40000000c00 */
[----:B-1----:R-:W-:-:S02]  /*18530*/  @!P3 LEA.HI.X R51, R6, R10, R0, 0x1, P5 ;  /* 0x0000000a0633b211 */ /* 0x002fc400028f0c00 */
[----:B------:R-:W-:Y:S01]  /*18540*/  LDS.128 R32, [R8+0x1880] ;  /* 0x0018800008207984 */ /* 0x000fe20000000c00 */
[C---:B--2---:R-:W-:Y:S02]  /*18550*/  IADD3 R12, R15.reuse, 0x30, RZ ;  /* 0x000000300f0c7810 */ /* 0x044fe40007ffe0ff */
[C---:B------:R-:W-:Y:S01]  /*18560*/  IADD3 R10, R15.reuse, 0x50, RZ ;  /* 0x000000500f0a7810 */ /* 0x040fe20007ffe0ff */
[----:B------:R-:W-:Y:S01]  /*18570*/  LDS.128 R28, [R8+0x2080] ;  /* 0x00208000081c7984 */ /* 0x000fe20000000c00 */
[-C--:B------:R-:W-:Y:S02]  /*18580*/  ISETP.GE.OR P0, PT, R12, R17.reuse, P6 ;  /* 0x000000110c00720c */ /* 0x080fe40003706670 */
[----:B---3--:R-:W-:Y:S01]  /*18590*/  IADD3 R14, R15, 0x60, RZ ;  /* 0x000000600f0e7810 */ /* 0x008fe20007ffe0ff */
[----:B------:R-:W-:Y:S01]  /*185a0*/  LDS.128 R24, [R8+0x2880] ;  /* 0x0028800008187984 */ /* 0x000fe20000000c00 */
[----:B------:R-:W-:Y:S02]  /*185b0*/  ISETP.GE.OR P5, PT, R11, R17, P6 ;  /* 0x000000110b00720c */ /* 0x000fe400037a6670 */
[----:B------:R-:W-:Y:S01]  /*185c0*/  IADD3 R15, R15, 0x70, RZ ;  /* 0x000000700f0f7810 */ /* 0x000fe20007ffe0ff */
[----:B------:R-:W-:Y:S01]  /*185d0*/  LDS.128 R20, [R8+0x3080] ;  /* 0x0030800008147984 */ /* 0x000fe20000000c00 */
[----:B----4-:R-:W-:-:S02]  /*185e0*/  @!P2 LEA.HI.X R49, R6, R5, R0, 0x1, P4 ;  /* 0x000000050631a211 */ /* 0x010fc400020f0c00 */
[C---:B------:R-:W-:Y:S01]  /*185f0*/  @!P1 LEA R52, P4, R6.reuse, R3, 0x1 ;  /* 0x0000000306349211 */ /* 0x040fe200078808ff */
[----:B------:R-:W1:Y:S03]  /*18600*/  SHFL.IDX PT, R12, R2, 0x4, 0x181f ;  /* 0x00981f00020c7f89 */ /* 0x000e6600000e0000 */
[C---:B------:R-:W-:Y:S01]  /*18610*/  @!P1 LEA.HI.X R53, R6.reuse, R7, R0, 0x1, P4 ;  /* 0x0000000706359211 */ /* 0x040fe200020f0c00 */
[----:B------:R-:W-:Y:S01]  /*18620*/  SHFL.IDX PT, R5, R2, 0x5, 0x181f ;  /* 0x00b81f0002057f89 */ /* 0x000fe200000e0000 */
[----:B------:R-:W-:-:S03]  /*18630*/  @!P0 LEA R54, P4, R6, R4, 0x1 ;  /* 0x0000000406368211 */ /* 0x000fc600078808ff */
[----:B------:R-:W-:Y:S01]  /*18640*/  SHFL.IDX PT, R3, R2, 0x6, 0x181f ;  /* 0x00d81f0002037f89 */ /* 0x000fe200000e0000 */
[----:B------:R-:W-:Y:S02]  /*18650*/  @!P0 LEA.HI.X R55, R6, R9, R0, 0x1, P4 ;  /* 0x0000000906378211 */ /* 0x000fe400020f0c00 */
[-C--:B------:R-:W-:Y:S01]  /*18660*/  ISETP.GE.OR P4, PT, R10, R17.reuse, P6 ;  /* 0x000000110a00720c */ /* 0x080fe20003786670 */
[----:B------:R-:W2:Y:S04]  /*18670*/  SHFL.IDX PT, R13, R18, 0x4, 0x181f ;  /* 0x00981f00120d7f89 */ /* 0x000ea800000e0000 */
[----:B------:R-:W3:Y:S04]  /*18680*/  SHFL.IDX PT, R7, R18, 0x5, 0x181f ;  /* 0x00b81f0012077f89 */ /* 0x000ee800000e0000 */
[----:B------:R-:W4:Y:S04]  /*18690*/  SHFL.IDX PT, R4, R18, 0x6, 0x181f ;  /* 0x00d81f0012047f89 */ /* 0x000f2800000e0000 */
[----:B------:R-:W3:Y:S04]  /*186a0*/  LDS.128 R8, [R8+0x3880] ;  /* 0x0038800008087984 */ /* 0x000ee80000000c00 */
[----:B------:R-:W-:Y:S01]  /*186b0*/  @!P3 ST.E.128 [R50.64], R44 ;  /* 0x0000002c3200b985 */ /* 0x000fe2000c101d34 */
[----:B------:R-:W-:-:S02]  /*186c0*/  ISETP.GE.OR P3, PT, R14, R17, P6 ;  /* 0x000000110e00720c */ /* 0x000fc40003766670 */
[----:B------:R-:W-:Y:S01]  /*186d0*/  ISETP.GE.OR P6, PT, R15, R17, P6 ;  /* 0x000000110f00720c */ /* 0x000fe200037c6670 */
[----:B------:R-:W-:Y:S01]  /*186e0*/  @!P2 ST.E.128 [R48.64], R40 ;  /* 0x000000283000a985 */ /* 0x000fe2000c101d34 */
[----:B-1----:R-:W-:-:S03]  /*186f0*/  @!P5 LEA R12, P2, R6, R12, 0x1 ;  /* 0x0000000c060cd211 */ /* 0x002fc600078408ff */
[----:B------:R-:W-:Y:S01]  /*18700*/  @!P1 ST.E.128 [R52.64], R36 ;  /* 0x0000002434009985 */ /* 0x000fe2000c101d34 */
[----:B--2---:R-:W-:-:S03]  /*18710*/  @!P5 LEA.HI.X R13, R6, R13, R0, 0x1, P2 ;  /* 0x0000000d060dd211 */ /* 0x004fc600010f0c00 */
[----:B------:R1:W-:Y:S04]  /*18720*/  @!P0 ST.E.128 [R54.64], R32 ;  /* 0x0000002036008985 */ /* 0x0003e8000c101d34 */
[----:B------:R2:W-:Y:S04]  /*18730*/  @!P5 ST.E.128 [R12.64], R28 ;  /* 0x0000001c0c00d985 */ /* 0x0005e8000c101d34 */
[----:B------:R-:W1:Y:S04]  /*18740*/  SHFL.IDX PT, R2, R2, 0x7, 0x181f ;  /* 0x00f81f0002027f89 */ /* 0x000e6800000e0000 */
[----:B------:R-:W2:Y:S01]  /*18750*/  SHFL.IDX PT, R18, R18, 0x7, 0x181f ;  /* 0x00f81f0012127f89 */ /* 0x000ea200000e0000 */
[----:B-1----:R-:W-:-:S02]  /*18760*/  @!P4 LEA R32, P1, R6, R5, 0x1 ;  /* 0x000000050620c211 */ /* 0x002fc400078208ff */
[C---:B------:R-:W-:Y:S02]  /*18770*/  @!P3 LEA R34, P0, R6.reuse, R3, 0x1 ;  /* 0x000000030622b211 */ /* 0x040fe400078008ff */
[C-C-:B---3--:R-:W-:Y:S02]  /*18780*/  @!P4 LEA.HI.X R33, R6.reuse, R7, R0.reuse, 0x1, P1 ;  /* 0x000000070621c211 */ /* 0x148fe400008f0c00 */
[----:B----4-:R-:W-:-:S03]  /*18790*/  @!P3 LEA.HI.X R35, R6, R4, R0, 0x1, P0 ;  /* 0x000000040623b211 */ /* 0x010fc600000f0c00 */
[----:B------:R1:W-:Y:S04]  /*187a0*/  @!P4 ST.E.128 [R32.64], R24 ;  /* 0x000000182000c985 */ /* 0x0003e8000c101d34 */
[----:B------:R1:W-:Y:S01]  /*187b0*/  @!P3 ST.E.128 [R34.64], R20 ;  /* 0x000000142200b985 */ /* 0x0003e2000c101d34 */
[----:B------:R-:W-:Y:S05]  /*187c0*/  @P6 EXIT ;  /* 0x000000000000694d */ /* 0x000fea0003800000 */
[----:B--2---:R-:W-:-:S04]  /*187d0*/  LEA R2, P0, R6, R2, 0x1 ;  /* 0x0000000206027211 */ /* 0x004fc800078008ff */
[----:B------:R-:W-:-:S05]  /*187e0*/  LEA.HI.X R3, R6, R18, R0, 0x1, P0 ;  /* 0x0000001206037211 */ /* 0x000fca00000f0c00 */
[----:B------:R-:W-:Y:S01]  /*187f0*/  ST.E.128 [R2.64], R8 ;  /* 0x0000000802007985 */ /* 0x000fe2000c101d34 */
[----:B------:R-:W-:Y:S05]  /*18800*/  EXIT ;  /* 0x000000000000794d */ /* 0x000fea0003800000 */
.L_x_1014:
[----:B------:R-:W1:Y:S01]  /*18810*/  S2R R5, SR_TID.X ;  /* 0x0000000000057919 */ /* 0x000e620000002100 */
[----:B------:R-:W-:Y:S03]  /*18820*/  BSSY B0, `(.L_x_1015) ;  /* 0x0000028000007945 */ /* 0x000fe60003800000 */
[----:B------:R-:W2:Y:S01]  /*18830*/  S2R R8, SR_CTAID.Z ;  /* 0x0000000000087919 */ /* 0x000ea20000002700 */
[----:B-1----:R-:W-:Y:S02]  /*18840*/  ISETP.GT.AND P0, PT, R5, 0x7f, PT ;  /* 0x0000007f0500780c */ /* 0x002fe40003f04270 */
[----:B--2---:R-:W-:-:S11]  /*18850*/  SHF.R.S32.HI R3, RZ, 0x1f, R8 ;  /* 0x0000001fff037819 */ /* 0x004fd60000011408 */
[----:B------:R-:W-:Y:S05]  /*18860*/  @P0 BRA `(.L_x_1016) ;  /* 0x0000023000000947 */ /* 0x000fea0003800000 */
[----:B------:R-:W1:Y:S01]  /*18870*/  S2R R0, SR_CTAID.X ;  /* 0x0000000000007919 */ /* 0x000e620000002500 */
[----:B------:R-:W-:-:S05]  /*18880*/  MOV R4, c[0x0][0x4e8] ;  /* 0x00013a0000047a02 */ /* 0x000fca0000000f00 */
[----:B------:R-:W-:Y:S01]  /*18890*/  IMAD R2, R4, c[0x0][0x388], RZ ;  /* 0x0000e20004027a24 */ /* 0x000fe200078e02ff */
[----:B-1----:R-:W-:-:S04]  /*188a0*/  LEA R0, R0, R5, 0x7 ;  /* 0x0000000500007211 */ /* 0x002fc800078e38ff */
[----:B------:R-:W-:-:S13]  /*188b0*/  ISETP.GE.AND P0, PT, R0, R2, PT ;  /* 0x000000020000720c */ /* 0x000fda0003f06270 */
[----:B------:R-:W-:Y:S05]  /*188c0*/  @P0 BRA `(.L_x_1016) ;  /* 0x000001d000000947 */ /* 0x000fea0003800000 */
[----:B------:R-:W-:Y:S01]  /*188d0*/  ISETP.NE.AND P0, PT, R4, 0x1, PT ;  /* 0x000000010400780c */ /* 0x000fe20003f05270 */
[----:B------:R-:W-:Y:S01]  /*188e0*/  ULDC.64 UR4, c[0x0][0x490] ;  /* 0x0001240000047ab9 */ /* 0x000fe20000000a00 */
[----:B------:R-:W-:Y:S01]  /*188f0*/  MOV R7, R0 ;  /* 0x0000000000077202 */ /* 0x000fe20000000f00 */
[----:B------:R-:W-:Y:S02]  /*18900*/  UIMAD UR7, UR6, UR4, URZ ;  /* 0x00000004060772a4 */ /* 0x000fe4000f8e023f */
[----:B------:R-:W-:Y:S02]  /*18910*/  UIMAD.WIDE.U32 UR8, UR11, UR4, URZ ;  /* 0x000000040b0872a5 */ /* 0x000fe4000f8e003f */
[----:B------:R-:W-:-:S04]  /*18920*/  UIMAD UR4, UR11, UR5, UR7 ;  /* 0x000000050b0472a4 */ /* 0x000fc8000f8e0207 */
        /* <DEDUP_REMOVED lines=10> */
[----:B------:R-:W-:Y:S01]  /*189d0*/  IADD3 R10, P0, R7, R10, RZ ;  /* 0x0000000a070a7210 */ /* 0x000fe20007f1e0ff */
[----:B------:R-:W-:-:S03]  /*189e0*/  IMAD R0, R3, c[0x0][0x498], RZ ;  /* 0x0001260003007a24 */ /* 0x000fc600078e02ff */
[----:B------:R-:W-:Y:S01]  /*189f0*/  SHF.R.S32.HI R4, RZ, 0x1f, R6 ;  /* 0x0000001fff047819 */ /* 0x000fe20000011406 */
[----:B------:R-:W-:-:S04]  /*18a00*/  IMAD R0, R8, c[0x0][0x49c], R0 ;  /* 0x0001270008007a24 */ /* 0x000fc800078e0200 */
[----:B------:R-:W-:Y:S01]  /*18a10*/  IMAD R4, R4, c[0x0][0x488], RZ ;  /* 0x0001220004047a24 */ /* 0x000fe200078e02ff */
[----:B------:R-:W-:Y:S01]  /*18a20*/  IADD3.X R11, R2, R11, R0, P0, !PT ;  /* 0x0000000b020b7210 */ /* 0x000fe200007fe400 */
[----:B------:R-:W-:Y:S02]  /*18a30*/  IMAD.MOV.U32 R0, RZ, RZ, -0x800000 ;  /* 0xff800000ff007424 */ /* 0x000fe400078e00ff */
[C---:B------:R-:W-:Y:S02]  /*18a40*/  IMAD R4, R6.reuse, c[0x0][0x48c], R4 ;  /* 0x0001230006047a24 */ /* 0x040fe400078e0204 */
[----:B------:R-:W-:-:S05]  /*18a50*/  IMAD.WIDE.U32 R10, R6, c[0x0][0x488], R10 ;  /* 0x00012200060a7a25 */ /* 0x000fca00078e000a */
[----:B------:R-:W-:Y:S02]  /*18a60*/  IADD3 R4, R11, R4, RZ ;  /* 0x000000040b047210 */ /* 0x000fe40007ffe0ff */
[----:B------:R-:W-:-:S04]  /*18a70*/  LEA R6, P0, R10, c[0x0][0x450], 0x2 ;  /* 0x000114000a067a11 */ /* 0x000fc800078010ff */
[----:B------:R-:W-:-:S05]  /*18a80*/  LEA.HI.X R7, R10, c[0x0][0x454], R4, 0x2, P0 ;  /* 0x000115000a077a11 */ /* 0x000fca00000f1404 */
[----:B------:R1:W-:Y:S04]  /*18a90*/  STG.E [R6.64], R0 ;  /* 0x0000000006007986 */ /* 0x0003e8000c101934 */
.L_x_1016:
[----:B------:R-:W-:Y:S05]  /*18aa0*/  BSYNC B0 ;  /* 0x0000000000007941 */ /* 0x000fea0003800000 */
.L_x_1015:
[----:B-1----:R-:W1:Y:S01]  /*18ab0*/  S2R R0, SR_CTAID.X ;  /* 0x0000000000007919 */ /* 0x002e620000002500 */
[----:B------:R-:W-:Y:S01]  /*18ac0*/  SHF.R.S32.HI R4, RZ, 0x1f, R5 ;  /* 0x0000001fff047819 */ /* 0x000fe20000011405 */
        /* <DEDUP_REMOVED lines=17> */
[----:B-1----:R-:W-:-:S02]  /*18be0*/  IMAD R7, R0, 0x80, R7 ;  /* 0x0000008000077824 */ /* 0x002fc400078e0207 */
[----:B------:R-:W-:-:S04]  /*18bf0*/  IMAD.WIDE.U32 R10, R8, c[0x0][0x3f0], R10 ;  /* 0x0000fc00080a7a25 */ /* 0x000fc800078e000a */
[----:B------:R-:W-:-:S04]  /*18c00*/  @P0 IMAD.HI.U32 R6, R7, c[0x0][0x4ec], RZ ;  /* 0x00013b0007060a27 */ /* 0x000fc800078e00ff */
[----:B------:R-:W-:Y:S01]  /*18c10*/  IMAD.MOV.U32 R9, RZ, RZ, R7 ;  /* 0x000000ffff097224 */ /* 0x000fe200078e0007 */
[----:B------:R-:W-:Y:S01]  /*18c20*/  @P0 SHF.R.U32.HI R9, RZ, c[0x0][0x4f0], R6 ;  /* 0x00013c00ff090a19 */ /* 0x000fe20000011606 */
[----:B------:R-:W-:Y:S02]  /*18c30*/  IMAD.IADD R11, R11, 0x1, R3 ;  /* 0x000000010b0b7824 */ /* 0x000fe400078e0203 */
[----:B------:R-:W-:Y:S01]  /*18c40*/  IMAD.SHL.U32 R5, R5, 0x8, RZ ;  /* 0x0000000805057824 */ /* 0x000fe200078e00ff */
[--C-:B------:R-:W-:Y:S01]  /*18c50*/  SHF.R.S32.HI R8, RZ, 0x1f, R9.reuse ;  /* 0x0000001fff087819 */ /* 0x100fe20000011409 */
[----:B------:R-:W-:Y:S02]  /*18c60*/  IMAD.MOV R6, RZ, RZ, -R9 ;  /* 0x000000ffff067224 */ /* 0x000fe400078e0a09 */
[----:B------:R-:W-:Y:S01]  /*18c70*/  IMAD.WIDE.U32 R10, R9, c[0x0][0x3e0], R10 ;  /* 0x0000f800090a7a25 */ /* 0x000fe200078e000a */
[----:B------:R-:W-:-:S03]  /*18c80*/  ISETP.GE.AND P5, PT, R5, c[0x0][0x3c8], PT ;  /* 0x0000f20005007a0c */ /* 0x000fc60003fa6270 */
[----:B------:R-:W-:Y:S02]  /*18c90*/  IMAD R6, R6, c[0x0][0x4e8], R7 ;  /* 0x00013a0006067a24 */ /* 0x000fe400078e0207 */
[----:B------:R-:W-:Y:S02]  /*18ca0*/  IMAD R8, R8, c[0x0][0x3e0], RZ ;  /* 0x0000f80008087a24 */ /* 0x000fe400078e02ff */
[----:B------:R-:W-:Y:S01]  /*18cb0*/  IMAD R4, R0, 0x80, R4 ;  /* 0x0000008000047824 */ /* 0x000fe200078e0204 */
[----:B------:R-:W-:Y:S01]  /*18cc0*/  SHF.R.S32.HI R3, RZ, 0x1f, R6 ;  /* 0x0000001fff037819 */ /* 0x000fe20000011406 */
[----:B------:R-:W-:Y:S02]  /*18cd0*/  IMAD R8, R9, c[0x0][0x3e4], R8 ;  /* 0x0000f90009087a24 */ /* 0x000fe400078e0208 */
[----:B------:R-:W-:Y:S01]  /*18ce0*/  IMAD R2, R2, c[0x0][0x388], RZ ;  /* 0x0000e20002027a24 */ /* 0x000fe200078e02ff */
[----:B------:R-:W-:Y:S01]  /*18cf0*/  IADD3 R0, R4, 0x10, RZ ;  /* 0x0000001004007810 */ /* 0x000fe20007ffe0ff */
[----:B------:R-:W-:-:S02]  /*18d00*/  IMAD.IADD R9, R11, 0x1, R8 ;  /* 0x000000010b097824 */ /* 0x000fc400078e0208 */
[----:B------:R-:W-:Y:S01]  /*18d10*/  IMAD R3, R3, c[0x0][0x3d8], RZ ;  /* 0x0000f60003037a24 */ /* 0x000fe200078e02ff */
[----:B------:R-:W-:Y:S01]  /*18d20*/  ISETP.GE.OR P1, PT, R4, R2, P5 ;  /* 0x000000020400720c */ /* 0x000fe20002f26670 */
[----:B------:R-:W-:Y:S02]  /*18d30*/  IMAD.MOV.U32 R8, RZ, RZ, R10 ;  /* 0x000000ffff087224 */ /* 0x000fe400078e000a */
[C---:B------:R-:W-:Y:S02]  /*18d40*/  IMAD R3, R6.reuse, c[0x0][0x3dc], R3 ;  /* 0x0000f70006037a24 */ /* 0x040fe400078e0203 */
[----:B------:R-:W-:Y:S01]  /*18d50*/  IMAD.WIDE.U32 R6, R6, c[0x0][0x3d8], R8 ;  /* 0x0000f60006067a25 */ /* 0x000fe200078e0008 */
[----:B------:R-:W-:-:S03]  /*18d60*/  IADD3 R8, R4, 0x20, RZ ;  /* 0x0000002004087810 */ /* 0x000fc60007ffe0ff */
[----:B------:R-:W-:Y:S01]  /*18d70*/  IMAD.IADD R3, R7, 0x1, R3 ;  /* 0x0000000107037824 */ /* 0x000fe200078e0203 */
[----:B------:R-:W-:Y:S02]  /*18d80*/  LEA R17, P0, R6, c[0x0][0x380], 0x1 ;  /* 0x0000e00006117a11 */ /* 0x000fe400078008ff */
[-C--:B------:R-:W-:Y:S02]  /*18d90*/  ISETP.GE.OR P4, PT, R8, R2.reuse, P5 ;  /* 0x000000020800720c */ /* 0x080fe40002f86670 */
[----:B------:R-:W-:Y:S01]  /*18da0*/  LEA.HI.X R16, R6, c[0x0][0x384], R3, 0x1, P0 ;  /* 0x0000e10006107a11 */ /* 0x000fe200000f0c03 */
[----:B------:R-:W1:Y:S01]  /*18db0*/  SHFL.IDX PT, R10, R17, RZ, 0x181f ;  /* 0x00181fff110a7589 */ /* 0x000e6200000e0000 */
[----:B------:R-:W-:Y:S02]  /*18dc0*/  ISETP.GE.OR P0, PT, R0, R2, P5 ;  /* 0x000000020000720c */ /* 0x000fe40002f06670 */
[----:B------:R-:W-:Y:S01]  /*18dd0*/  SHF.R.S32.HI R3, RZ, 0x1f, R5 ;  /* 0x0000001fff037819 */ /* 0x000fe20000011405 */
[----:B------:R-:W2:Y:S01]  /*18de0*/  SHFL.IDX PT, R9, R16, RZ, 0x181f ;  /* 0x00181fff10097589 */ /* 0x000ea200000e0000 */
[----:B------:R-:W-:-:S02]  /*18df0*/  IADD3 R6, R4, 0x30, RZ ;  /* 0x0000003004067810 */ /* 0x000fc40007ffe0ff */
[----:B------:R-:W-:Y:S01]  /*18e00*/  IADD3 R0, R4, 0x40, RZ ;  /* 0x0000004004007810 */ /* 0x000fe20007ffe0ff */
[----:B------:R-:W3:Y:S01]  /*18e10*/  SHFL.IDX PT, R18, R17, 0x1, 0x181f ;  /* 0x00381f0011127f89 */ /* 0x000ee200000e0000 */
[----:B------:R-:W-:-:S03]  /*18e20*/  ISETP.GE.OR P3, PT, R6, R2, P5 ;  /* 0x000000020600720c */ /* 0x000fc60002f66670 */
[----:B------:R-:W4:Y:S04]  /*18e30*/  SHFL.IDX PT, R7, R16, 0x1, 0x181f ;  /* 0x00381f0010077f89 */ /* 0x000f2800000e0000 */
[----:B------:R-:W4:Y:S04]  /*18e40*/  SHFL.IDX PT, R14, R17, 0x2, 0x181f ;  /* 0x00581f00110e7f89 */ /* 0x000f2800000e0000 */
[----:B------:R-:W4:Y:S01]  /*18e50*/  SHFL.IDX PT, R15, R16, 0x2, 0x181f ;  /* 0x00581f00100f7f89 */ /* 0x000f2200000e0000 */
[----:B-1----:R-:W-:-:S03]  /*18e60*/  @!P1 LEA R10, P2, R5, R10, 0x1 ;  /* 0x0000000a050a9211 */ /* 0x002fc600078408ff */
[----:B------:R-:W1:Y:S01]  /*18e70*/  SHFL.IDX PT, R12, R17, 0x3, 0x181f ;  /* 0x00781f00110c7f89 */ /* 0x000e6200000e0000 */
[----:B--2---:R-:W-:-:S03]  /*18e80*/  @!P1 LEA.HI.X R11, R5, R9, R3, 0x1, P2 ;  /* 0x00000009050b9211 */ /* 0x004fc600010f0c03 */
[----:B------:R-:W2:Y:S01]  /*18e90*/  SHFL.IDX PT, R13, R16, 0x3, 0x181f ;  /* 0x00781f00100d7f89 */ /* 0x000ea200000e0000 */
[----:B------:R-:W-:Y:S02]  /*18ea0*/  ISETP.GE.OR P2, PT, R0, R2, P5 ;  /* 0x000000020000720c */ /* 0x000fe40002f46670 */
[C---:B---3--:R-:W-:Y:S01]  /*18eb0*/  @!P0 LEA R18, P6, R5.reuse, R18, 0x1 ;  /* 0x0000001205128211 */ /* 0x048fe200078c08ff */
[----:B------:R-:W-:Y:S01]  /*18ec0*/  @!P1 ST.E.128 [R10.64], RZ ;  /* 0x000000ff0a009985 */ /* 0x000fe2000c101d34 */
[----:B------:R-:W-:Y:S02]  /*18ed0*/  IADD3 R0, R4, 0x50, RZ ;  /* 0x0000005004007810 */ /* 0x000fe40007ffe0ff */
[C---:B----4-:R-:W-:Y:S01]  /*18ee0*/  @!P0 LEA.HI.X R19, R5.reuse, R7, R3, 0x1, P6 ;  /* 0x0000000705138211 */ /* 0x050fe200030f0c03 */
[----:B------:R-:W3:Y:S01]  /*18ef0*/  SHFL.IDX PT, R10, R17, 0x4, 0x181f ;  /* 0x00981f00110a7f89 */ /* 0x000ee200000e0000 */
[----:B------:R-:W-:Y:S02]  /*18f00*/  ISETP.GE.OR P1, PT, R0, R2, P5 ;  /* 0x000000020000720c */ /* 0x000fe40002f26670 */
[----:B------:R-:W-:Y:S01]  /*18f10*/  IADD3 R0, R4, 0x60, RZ ;  /* 0x0000006004007810 */ /* 0x000fe20007ffe0ff */
[----:B------:R-:W4:Y:S01]  /*18f20*/  SHFL.IDX PT, R8, R17, 0x5, 0x181f ;  /* 0x00b81f0011087f89 */ /* 0x000f2200000e0000 */
[----:B------:R-:W-:-:S02]  /*18f30*/  @!P4 LEA R14, P6, R5, R14, 0x1 ;  /* 0x0000000e050ec211 */ /* 0x000fc400078c08ff */
[----:B------:R-:W-:Y:S01]  /*18f40*/  IADD3 R4, R4, 0x70, RZ ;  /* 0x0000007004047810 */ /* 0x000fe20007ffe0ff */
[----:B------:R-:W-:Y:S01]  /*18f50*/  SHFL.IDX PT, R6, R17, 0x6, 0x181f ;  /* 0x00d81f0011067f89 */ /* 0x000fe200000e0000 */
[----:B------:R-:W-:-:S03]  /*18f60*/  @!P4 LEA.HI.X R15, R5, R15, R3, 0x1, P6 ;  /* 0x0000000f050fc211 */ /* 0x000fc600030f0c03 */
[----:B------:R-:W4:Y:S01]  /*18f70*/  SHFL.IDX PT, R11, R16, 0x4, 0x181f ;  /* 0x00981f00100b7f89 */ /* 0x000f2200000e0000 */
[----:B-1----:R-:W-:-:S03]  /*18f80*/  @!P3 LEA R12, P6, R5, R12, 0x1 ;  /* 0x0000000c050cb211 */ /* 0x002fc600078c08ff */
[----:B------:R-:W1:Y:S01]  /*18f90*/  SHFL.IDX PT, R9, R16, 0x5, 0x181f ;  /* 0x00b81f0010097f89 */ /* 0x000e6200000e0000 */
[----:B--2---:R-:W-:-:S03]  /*18fa0*/  @!P3 LEA.HI.X R13, R5, R13, R3, 0x1, P6 ;  /* 0x0000000d050db211 */ /* 0x004fc600030f0c03 */
[----:B------:R-:W2:Y:S04]  /*18fb0*/  SHFL.IDX PT, R7, R16, 0x6, 0x181f ;  /* 0x00d81f0010077f89 */ /* 0x000ea800000e0000 */
[----:B------:R2:W-:Y:S01]  /*18fc0*/  @!P0 ST.E.128 [R18.64], RZ ;  /* 0x000000ff12008985 */ /* 0x0005e2000c101d34 */
[-C--:B------:R-:W-:Y:S02]  /*18fd0*/  ISETP.GE.OR P0, PT, R0, R2.reuse, P5 ;  /* 0x000000020000720c */ /* 0x080fe40002f06670 */
[----:B------:R-:W-:Y:S01]  /*18fe0*/  ISETP.GE.OR P5, PT, R4, R2, P5 ;  /* 0x000000020400720c */ /* 0x000fe20002fa6670 */
[----:B------:R2:W-:Y:S01]  /*18ff0*/  @!P4 ST.E.128 [R14.64], RZ ;  /* 0x000000ff0e00c985 */ /* 0x0005e2000c101d34 */
[C---:B---3--:R-:W-:Y:S02]  /*19000*/  @!P2 LEA R10, P4, R5.reuse, R10, 0x1 ;  /* 0x0000000a050aa211 */ /* 0x048fe400078808ff */
[C---:B----4-:R-:W-:Y:S01]  /*19010*/  @!P1 LEA R8, P6, R5.reuse, R8, 0x1 ;  /* 0x0000000805089211 */ /* 0x050fe200078c08ff */
[----:B------:R3:W-:Y:S01]  /*19020*/  @!P3 ST.E.128 [R12.64], RZ ;  /* 0x000000ff0c00b985 */ /* 0x0007e2000c101d34 */
[----:B------:R-:W-:-:S03]  /*19030*/  @!P2 LEA.HI.X R11, R5, R11, R3, 0x1, P4 ;  /* 0x0000000b050ba211 */ /* 0x000fc600020f0c03 */
[----:B------:R-:W4:Y:S02]  /*19040*/  SHFL.IDX PT, R17, R17, 0x7, 0x181f ;  /* 0x00f81f0011117f89 */ /* 0x000f2400000e0000 */
[C---:B------:R-:W-:Y:S02]  /*19050*/  @!P0 LEA R6, P3, R5.reuse, R6, 0x1 ;  /* 0x0000000605068211 */ /* 0x040fe400078608ff */
[C-C-:B-1----:R-:W-:Y:S01]  /*19060*/  @!P1 LEA.HI.X R9, R5.reuse, R9, R3.reuse, 0x1, P6 ;  /* 0x0000000905099211 */ /* 0x142fe200030f0c03 */
[----:B------:R3:W-:Y:S01]  /*19070*/  @!P2 ST.E.128 [R10.64], RZ ;  /* 0x000000ff0a00a985 */ /* 0x0007e2000c101d34 */
[----:B--2---:R-:W-:-:S03]  /*19080*/  @!P0 LEA.HI.X R7, R5, R7, R3, 0x1, P3 ;  /* 0x0000000705078211 */ /* 0x004fc600018f0c03 */
[----:B------:R3:W-:Y:S04]  /*19090*/  @!P1 ST.E.128 [R8.64], RZ ;  /* 0x000000ff08009985 */ /* 0x0007e8000c101d34 */
[----:B------:R-:W1:Y:S04]  /*190a0*/  SHFL.IDX PT, R16, R16, 0x7, 0x181f ;  /* 0x00f81f0010107f89 */ /* 0x000e6800000e0000 */
[----:B------:R3:W-:Y:S01]  /*190b0*/  @!P0 ST.E.128 [R6.64], RZ ;  /* 0x000000ff06008985 */ /* 0x0007e2000c101d34 */
[----:B------:R-:W-:Y:S05]  /*190c0*/  @P5 EXIT ;  /* 0x000000000000594d */ /* 0x000fea0003800000 */
[----:B----4-:R-:W-:-:S04]  /*190d0*/  LEA R2, P0, R5, R17, 0x1 ;  /* 0x0000001105027211 */ /* 0x010fc800078008ff */
[----:B-1----:R-:W-:-:S05]  /*190e0*/  LEA.HI.X R3, R5, R16, R3, 0x1, P0 ;  /* 0x0000001005037211 */ /* 0x002fca00000f0c03 */
[----:B------:R-:W-:Y:S01]  /*190f0*/  ST.E.128 [R2.64], RZ ;  /* 0x000000ff02007985 */ /* 0x000fe2000c101d34 */
[----:B------:R-:W-:Y:S05]  /*19100*/  EXIT ;  /* 0x000000000000794d */ /* 0x000fea0003800000 */
.L_x_1017:
        /* <DEDUP_REMOVED lines=15> */
.L_x_1610:


//--------------------- .text._ZN7cutlass13device_kernelIN5flash19enable_sm80_to_sm89INS1_16FlashAttnFwdSm80INS1_25CollectiveMainloopFwdSm80ILi4ELi1ELb0EN4cute5tupleIJNS5_1CILi128EEENS7_ILi96EEENS7_ILi64EEEEEELi64ENS_10bfloat16_tEfNS_4arch4Sm80ELb0ELb1ELb0ELb1ELb1ELb0ELb1ELb0EEENS1_21CollectiveEpilogueFwdINS6_IJS8_SA_S9_EEENS6_IJNS7_ILi1EEESI_SI_EEESC_SE_Li128ELb1ELb1ELb0ELb0EEENS1_19SingleTileSchedulerILb1ELb0ELb1ELi128EEEEEEEEEvNT_6ParamsE --------------------------
	.section	.text._ZN7cutlass13device_kernelIN5flash19enable_sm80_to_sm89INS1_16FlashAttnFwdSm80INS1_25CollectiveMainloopFwdSm80ILi4ELi1ELb0EN4cute5tupleIJNS5_1CILi128EEENS7_ILi96EEENS7_ILi64EEEEEELi64ENS_10bfloat16_tEfNS_4arch4Sm80ELb0ELb1ELb0ELb1ELb1ELb0ELb1ELb0EEENS1_21CollectiveEpilogueFwdINS6_IJS8_SA_S9_EEENS6_IJNS7_ILi1EEESI_SI_EEESC_SE_Li128ELb1ELb1ELb0ELb0EEENS1_19SingleTileSchedulerILb1ELb0ELb1ELi128EEEEEEEEEvNT_6ParamsE,"ax",@progbits
	.sectioninfo	@"SHI_REGISTERS=255"
	.align	128
.text._ZN7cutlass13device_kernelIN5flash19enable_sm80_to_sm89INS1_16FlashAttnFwdSm80INS1_25CollectiveMainloopFwdSm80ILi4ELi1ELb0EN4cute5tupleIJNS5_1CILi128EEENS7_ILi96EEENS7_ILi64EEEEEELi64ENS_10bfloat16_tEfNS_4arch4Sm80ELb0ELb1ELb0ELb1ELb1ELb0ELb1ELb0EEENS1_21CollectiveEpilogueFwdINS6_IJS8_SA_S9_EEENS6_IJNS7_ILi1EEESI_SI_EEESC_SE_Li128ELb1ELb1ELb0ELb0EEENS1_19SingleTileSchedulerILb1ELb0ELb1ELi128EEEEEEEEEvNT_6ParamsE:
        .type           _ZN7cutlass13device_kernelIN5flash19enable_sm80_to_sm89INS1_16FlashAttnFwdSm80INS1_25CollectiveMainloopFwdSm80ILi4ELi1ELb0EN4cute5tupleIJNS5_1CILi128EEENS7_ILi96EEENS7_ILi64EEEEEELi64ENS_10bfloat16_tEfNS_4arch4Sm80ELb0ELb1ELb0ELb1ELb1ELb0ELb1ELb0EEENS1_21CollectiveEpilogueFwdINS6_IJS8_SA_S9_EEENS6_IJNS7_ILi1EEESI_SI_EEESC_SE_Li128ELb1ELb1ELb0ELb0EEENS1_19SingleTileSchedulerILb1ELb0ELb1ELi128EEEEEEEEEvNT_6ParamsE,@function
        .size           _ZN7cutlass13device_kernelIN5flash19enable_sm80_to_sm89INS1_16FlashAttnFwdSm80INS1_25CollectiveMainloopFwdSm80ILi4ELi1ELb0EN4cute5tupleIJNS5_1CILi128EEENS7_ILi96EEENS7_ILi64EEEEEELi64ENS_10bfloat16_tEfNS_4arch4Sm80ELb0ELb1ELb0ELb1ELb1ELb0ELb1ELb0EEENS1_21CollectiveEpilogueFwdINS6_IJS8_SA_S9_EEENS6_IJNS7_ILi1EEESI_SI_EEESC_SE_Li128ELb1ELb1ELb0ELb0EEENS1_19SingleTileSchedulerILb1ELb0ELb1ELi128EEEEEEEEEvNT_6ParamsE,(.L_x_1611 - _ZN7cutlass13device_kernelIN5flash19enable_sm80_to_sm89INS1_16FlashAttnFwdSm80INS1_25CollectiveMainloopFwdSm80ILi4ELi1ELb0EN4cute5tupleIJNS5_1CILi128EEENS7_ILi96EEENS7_ILi64EEEEEELi64ENS_10bfloat16_tEfNS_4arch4Sm80ELb0ELb1ELb0ELb1ELb1ELb0ELb1ELb0EEENS1_21CollectiveEpilogueFwdINS6_IJS8_SA_S9_EEENS6_IJNS7_ILi1EEESI_SI_EEESC_SE_Li128ELb1ELb1ELb0ELb0EEENS1_19SingleTileSchedulerILb1ELb0ELb1ELi128EEEEEEEEEvNT_6ParamsE)
        .other          _ZN7cutlass13device_kernelIN5flash19enable_sm80_to_sm89INS1_16FlashAttnFwdSm80INS1_25CollectiveMainloopFwdSm80ILi4ELi1ELb0EN4cute5tupleIJNS5_1CILi128EEENS7_ILi96EEENS7_ILi64EEEEEELi64ENS_10bfloat16_tEfNS_4arch4Sm80ELb0ELb1ELb0ELb1ELb1ELb0ELb1ELb0EEENS1_21CollectiveEpilogueFwdINS6_IJS8_SA_S9_EEENS6_IJNS7_ILi1EEESI_SI_EEESC_SE_Li128ELb1ELb1ELb0ELb0EEENS1_19SingleTileSchedulerILb1ELb0ELb1ELi128EEEEEEEEEvNT_6ParamsE,@"STO_CUDA_ENTRY STV_DEFAULT"
_ZN7cutlass13device_kernelIN5flash19enable_sm80_to_sm89INS1_16FlashAttnFwdSm80INS1_25CollectiveMainloopFwdSm80ILi4ELi1ELb0EN4cute5tupleIJNS5_1CILi128EEENS7_ILi96EEENS7_ILi64EEEEEELi64ENS_10bfloat16_tEfNS_4arch4Sm80ELb0ELb1ELb0ELb1ELb1ELb0ELb1ELb0EEENS1_21CollectiveEpilogueFwdINS6_IJS8_SA_S9_EEENS6_IJNS7_ILi1EEESI_SI_EEESC_SE_Li128ELb1ELb1ELb0ELb0EEENS1_19SingleTileSchedulerILb1ELb0ELb1ELi128EEEEEEEEEvNT_6ParamsE:
[----:B------:R-:W-:Y:S02]  /*0000*/  MOV R1, c[0x0][0x28] ;  /* 0x00000a0000017a02 */ /* 0x000fe40000000f00 */
[----:B------:R-:W1:Y:S01]  /*0010*/  S2R R7, SR_TID.X ;  /* 0x0000000000077919 */ /* 0x000e620000002100 */
[----:B------:R-:W2:Y:S01]  /*0020*/  S2UR UR16, SR_CTAID.Z ;  /* 0x00000000001079c3 */ /* 0x000ea20000002700 */
[----:B------:R-:W-:Y:S02]  /*0030*/  UMOV UR12, 0x4 ;  /* 0x00000004000c7882 */ /* 0x000fe40000000000 */
        /* <DEDUP_REMOVED lines=16> */
.L_x_1019:
        /* <DEDUP_REMOVED lines=8> */
[----:B------:R-:W3:Y:S01]  /*01c0*/  LDG.E R0, [R4.64+0x4] ;  /* 0x0000043404007981 */ /* 0x000ee2000c1e1900 */
[----:B--2---:R-:W1:Y:S08]  /*01d0*/  R2UR UR4, R2 ;  /* 0x00000000020473c2 */ /* 0x004e7000000e0000 */
[----:B---3--:R-:W1:Y:S02]  /*01e0*/  R2UR UR5, R0 ;  /* 0x00000000000573c2 */ /* 0x008e6400000e0000 */
[----:B-1----:R-:W-:Y:S01]  /*01f0*/  UIADD3 UR5, -UR4, UR5, URZ ;  /* 0x0000000504057290 */ /* 0x002fe2000fffe13f */
[----:B------:R-:W-:Y:S05]  /*0200*/  BRA `(.L_x_1020) ;  /* 0x0000001000007947 */ /* 0x000fea0003800000 */
.L_x_1021:
[----:B------:R-:W-:Y:S02]  /*0210*/  ULDC UR5, c[0x0][0x54c] ;  /* 0x0001530000057ab9 */ /* 0x000fe40000000800 */
.L_x_1020:
[----:B------:R-:W-:Y:S02]  /*0220*/  ULDC UR4, c[0x0][0x548] ;  /* 0x0001520000047ab9 */ /* 0x000fe40000000800 */
[----:B------:R-:W-:-:S02]  /*0230*/  USHF.L.U32 UR13, UR13, 0x7, URZ ;  /* 0x000000070d0d7899 */ /* 0x000fc4000800063f */
[----:B------:R-:W-:-:S04]  /*0240*/  UIMAD UR4, UR5, UR4, URZ ;  /* 0x00000004050472a4 */ /* 0x000fc8000f8e023f */
[----:B------:R-:W-:-:S04]  /*0250*/  UISETP.GE.AND UP0, UPT, UR13, UR4, UPT ;  /* 0x000000040d00728c */ /* 0x000fc8000bf06270 */
[----:B------:R-:W-:Y:S01]  /*0260*/  USEL UR16, UR16, 0xffffffff, !UP0 ;  /* 0xffffffff10107887 */ /* 0x000fe2000c000000 */
[----:B------:R-:W-:Y:S05]  /*0270*/  BRA `(.L_x_1022) ;  /* 0x000001b000007947 */ /* 0x000fea0003800000 */
.L_x_1018:
        /* <DEDUP_REMOVED lines=8> */
.L_x_1023:
        /* <DEDUP_REMOVED lines=13> */
.L_x_1025:
[----:B------:R-:W-:Y:S02]  /*03d0*/  ULDC UR5, c[0x0][0x54c] ;  /* 0x0001530000057ab9 */ /* 0x000fe40000000800 */
.L_x_1024:
[----:B------:R-:W-:Y:S02]  /*03e0*/  ULDC UR4, c[0x0][0x548] ;  /* 0x0001520000047ab9 */ /* 0x000fe40000000800 */
[----:B------:R-:W-:-:S02]  /*03f0*/  USHF.L.U32 UR13, UR13, 0x7, URZ ;  /* 0x000000070d0d7899 */ /* 0x000fc4000800063f */
[----:B------:R-:W-:-:S04]  /*0400*/  UIMAD UR4, UR5, UR4, URZ ;  /* 0x00000004050472a4 */ /* 0x000fc8000f8e023f */
[----:B------:R-:W-:-:S04]  /*0410*/  UISETP.GE.AND UP0, UPT, UR13, UR4, UPT ;  /* 0x000000040d00728c */ /* 0x000fc8000bf06270 */
[----:B------:R-:W-:-:S06]  /*0420*/  USEL UR16, UR16, 0xffffffff, !UP0 ;  /* 0xffffffff10107887 */ /* 0x000fcc000c000000 */
.L_x_1022:
        /* <DEDUP_REMOVED lines=42> */
[----:B------:R1:W2:Y:S04]  /*06d0*/  LDG.E R0, [R4.64] ;  /* 0x0000003404007981 */ /* 0x0002a8000c1e1900 */
[----:B-1----:R-:W4:Y:S01]  /*06e0*/  LDG.E R4, [R4.64+0x4] ;  /* 0x0000043404047981 */ /* 0x002f22000c1e1900 */
[----:B--23--:R-:W1:Y:S08]  /*06f0*/  R2UR UR15, R0 ;  /* 0x00000000000f73c2 */ /* 0x00ce7000000e0000 */
[----:B----4-:R-:W1:Y:S02]  /*0700*/  R2UR UR4, R4 ;  /* 0x00000000040473c2 */ /* 0x010e6400000e0000 */
[----:B-1----:R-:W-:-:S06]  /*0710*/  UIADD3 UR15, -UR15, UR4, URZ ;  /* 0x000000040f0f7290 */ /* 0x002fcc000fffe13f */
.L_x_1026:
        /* <DEDUP_REMOVED lines=10> */
.L_x_1027:
        /* <DEDUP_REMOVED lines=12> */
.L_x_1028:
        /* <DEDUP_REMOVED lines=27> */
.L_x_1030:
[----:B------:R-:W-:Y:S02]  /*0a30*/  UISETP.NE.AND UP0, UPT, UR5, 0x1, UPT ;  /* 0x000000010500788c */ /* 0x000fe4000bf05270 */
[----:B------:R-:W-:Y:S02]  /*0a40*/  ULDC.64 UR6, c[0x0][0x330] ;  /* 0x0000cc0000067ab9 */ /* 0x000fe40000000a00 */
[----:B------:R-:W-:-:S07]  /*0a50*/  UIMAD.WIDE.U32 UR18, UR17, UR6, URZ ;  /* 0x00000006111272a5 */ /* 0x000fce000f8e003f */
[----:B------:R-:W-:Y:S02]  /*0a60*/  @UP0 USHF.R.U32.HI UR17, URZ, UR7, UR19 ;  /* 0x000000073f110299 */ /* 0x000fe40008011613 */
.L_x_1031:
[----:B------:R-:W-:Y:S02]  /*0a70*/  ULDC UR6, c[0x0][0x32c] ;  /* 0x0000cb0000067ab9 */ /* 0x000fe40000000800 */
[----:B------:R-:W-:-:S04]  /*0a80*/  UIMAD UR6, UR17, UR5, UR6 ;  /* 0x00000005110672a4 */ /* 0x000fc8000f8e0206 */
[----:B------:R-:W-:-:S04]  /*0a90*/  UISETP.LT.AND UP0, UPT, UR4, UR6, UPT ;  /* 0x000000060400728c */ /* 0x000fc8000bf01270 */
[----:B------:R-:W-:Y:S02]  /*0aa0*/  USEL UR4, UR4, UR6, UP0 ;  /* 0x0000000604047287 */ /* 0x000fe40008000000 */
.L_x_1029:
        /* <DEDUP_REMOVED lines=36> */
.L_x_1033:
[----:B------:R-:W-:-:S03]  /*0cf0*/  UISETP.NE.AND UP0, UPT, UR5, 0x1, UPT ;  /* 0x000000010500788c */ /* 0x000fc6000bf05270 */
[----:B------:R-:W-:Y:S02]  /*0d00*/  ULDC.64 UR4, c[0x0][0x330] ;  /* 0x0000cc0000047ab9 */ /* 0x000fe40000000a00 */
[----:B------:R-:W-:-:S07]  /*0d10*/  UIMAD.WIDE.U32 UR20, UR18, UR4, URZ ;  /* 0x00000004121472a5 */ /* 0x000fce000f8e003f */
[----:B------:R-:W-:Y:S02]  /*0d20*/  @UP0 UMOV UR19, UR21 ;  /* 0x0000001500130c82 */ /* 0x000fe40008000000 */
[----:B------:R-:W-:Y:S02]  /*0d30*/  @UP0 USHF.R.U32.HI UR18, URZ, UR5, UR19 ;  /* 0x000000053f120299 */ /* 0x000fe40008011613 */
.L_x_1034:
[----:B------:R-:W-:Y:S02]  /*0d40*/  ULDC UR4, c[0x0][0x32c] ;  /* 0x0000cb0000047ab9 */ /* 0x000fe40000000800 */
[----:B------:R-:W-:-:S04]  /*0d50*/  UIMAD UR4, UR18, UR4, URZ ;  /* 0x00000004120472a4 */ /* 0x000fc8000f8e023f */
[----:B------:R-:W-:-:S04]  /*0d60*/  UISETP.LT.AND UP0, UPT, UR17, UR4, UPT ;  /* 0x000000041100728c */ /* 0x000fc8000bf01270 */
[----:B------:R-:W-:-:S04]  /*0d70*/  USEL UR17, UR17, UR4, !UP0 ;  /* 0x0000000411117287 */ /* 0x000fc8000c000000 */
.L_x_1032:
[----:B------:R-:W-:Y:S01]  /*0d80*/  UIMAD.WIDE UR4, UR17, 0x2aaaaaab, URZ ;  /* 0x2aaaaaab110478a5 */ /* 0x000fe2000f8e023f */
[----:B------:R-:W-:Y:S01]  /*0d90*/  PLOP3.LUT P4, PT, PT, PT, PT, 0x80, 0x0 ;  /* 0x000000000000781c */ /* 0x000fe20003f8f070 */
[----:B------:R-:W-:Y:S01]  /*0da0*/  CS2R R10, SRZ ;  /* 0x00000000000a7805 */ /* 0x000fe2000001ff00 */
[----:B------:R-:W-:Y:S01]  /*0db0*/  IMAD.MOV.U32 R126, RZ, RZ, RZ ;  /* 0x000000ffff7e7224 */ /* 0x000fe200078e00ff */
[----:B------:R-:W-:Y:S01]  /*0dc0*/  USHF.R.U32.HI UR4, URZ, 0x1f, UR5 ;  /* 0x0000001f3f047899 */ /* 0x000fe20008011605 */
[----:B------:R-:W-:Y:S01]  /*0dd0*/  CS2R R124, SRZ ;  /* 0x00000000007c7805 */ /* 0x000fe2000001ff00 */
[----:B------:R-:W-:Y:S01]  /*0de0*/  IMAD.MOV.U32 R6, RZ, RZ, RZ ;  /* 0x000000ffff067224 */ /* 0x000fe200078e00ff */
[----:B------:R-:W-:Y:S01]  /*0df0*/  MOV R130, RZ ;  /* 0x000000ff00827202 */ /* 0x000fe20000000f00 */
        /* <DEDUP_REMOVED lines=50> */
[-C--:B------:R-:W-:Y:S01]  /*1120*/  LEA.HI R15, R169, R7.reuse, RZ, 0x3 ;  /* 0x00000007a90f7211 */ /* 0x080fe200078f18ff */
[----:B------:R-:W-:Y:S01]  /*1130*/  UIMAD UR4, UR4, UR18, URZ ;  /* 0x00000012040472a4 */ /* 0x000fe2000f8e023f */
[----:B------:R-:W-:Y:S01]  /*1140*/  PLOP3.LUT P2, PT, PT, PT, UP2, 0x80, 0x0 ;  /* 0x000000000000781c */ /* 0x000fe20003f4f028 */
[----:B------:R-:W-:Y:S01]  /*1150*/  UIMAD.WIDE.U32 UR20, UR9, UR18, URZ ;  /* 0x00000012091472a5 */ /* 0x000fe2000f8e003f */
[----:B------:R-:W-:Y:S01]  /*1160*/  LOP3.LUT R6, R15, 0xfffffff8, RZ, 0xc0, !PT ;  /* 0xfffffff80f067812 */ /* 0x000fe200078ec0ff */
[----:B------:R-:W-:Y:S01]  /*1170*/  UIMAD UR4, UR9, UR19, UR4 ;  /* 0x00000013090472a4 */ /* 0x000fe2000f8e0204 */
[----:B------:R-:W-:Y:S01]  /*1180*/  SHF.R.S32.HI R15, RZ, 0x3, R15 ;  /* 0x00000003ff0f7819 */ /* 0x000fe2000001140f */
[----:B------:R-:W-:Y:S01]  /*1190*/  USHF.R.S32.HI UR9, URZ, 0x1f, UR16 ;  /* 0x0000001f3f097899 */ /* 0x000fe20008011410 */
[----:B------:R-:W-:Y:S01]  /*11a0*/  PLOP3.LUT P0, PT, PT, PT, UP2, 0x80, 0x0 ;  /* 0x000000000000781c */ /* 0x000fe20003f0f028 */
[----:B------:R-:W-:Y:S01]  /*11b0*/  IMAD.IADD R6, R7, 0x1, -R6 ;  /* 0x0000000107067824 */ /* 0x000fe200078e0a06 */
[----:B------:R-:W-:Y:S01]  /*11c0*/  ULDC.64 UR18, c[0x0][0x1b8] ;  /* 0x00006e0000127ab9 */ /* 0x000fe20000000a00 */
[----:B------:R-:W-:Y:S01]  /*11d0*/  LEA.HI R18, R169, R7, RZ, 0x4 ;  /* 0x00000007a9127211 */ /* 0x000fe200078f20ff */
[----:B------:R-:W-:Y:S01]  /*11e0*/  UIADD3 UR21, UR21, UR4, URZ ;  /* 0x0000000415157290 */ /* 0x000fe2000fffe03f */
[C---:B------:R-:W-:Y:S01]  /*11f0*/  IMAD R232, R6.reuse, 0x10, R15 ;  /* 0x0000001006e87824 */ /* 0x040fe200078e020f */
[----:B------:R-:W-:Y:S01]  /*1200*/  UIMAD UR4, UR10, UR18, URZ ;  /* 0x000000120a0472a4 */ /* 0x000fe2000f8e023f */
[----:B------:R-:W-:Y:S01]  /*1210*/  IMAD.SHL.U32 R229, R15, 0x40, RZ ;  /* 0x000000400fe57824 */ /* 0x000fe200078e00ff */
[----:B------:R-:W-:Y:S01]  /*1220*/  USEL UR9, UR9, URZ, !UP1 ;  /* 0x0000003f09097287 */ /* 0x000fe2000c800000 */
[----:B------:R-:W-:Y:S01]  /*1230*/  IMAD.SHL.U32 R6, R6, 0x8, RZ ;  /* 0x0000000806067824 */ /* 0x000fe200078e00ff */
[----:B------:R-:W-:Y:S01]  /*1240*/  IADD3 R4, R232, UR13, RZ ;  /* 0x0000000de8047c10 */ /* 0x000fe2000fffe0ff */
[----:B------:R-:W-:Y:S01]  /*1250*/  UIMAD UR4, UR11, UR19, UR4 ;  /* 0x000000130b0472a4 */ /* 0x000fe2000f8e0204 */
[----:B------:R-:W-:Y:S01]  /*1260*/  LOP3.LUT R229, R229, 0x1c0, RZ, 0xc0, !PT ;  /* 0x000001c0e5e57812 */ /* 0x000fe200078ec0ff */
[----:B------:R-:W-:Y:S01]  /*1270*/  UIMAD.WIDE.U32 UR20, UR11, UR18, UR20 ;  /* 0x000000120b1472a5 */ /* 0x000fe2000f8e0014 */
[----:B------:R-:W-:Y:S01]  /*1280*/  BSSY B0, `(.L_x_1036) ;  /* 0x0000042000007945 */ /* 0x000fe20003800000 */
[----:B------:R-:W-:Y:S01]  /*1290*/  USEL UR12, UR16, URZ, !UP1 ;  /* 0x0000003f100c7287 */ /* 0x000fe2000c800000 */
[----:B------:R-:W-:Y:S01]  /*12a0*/  @P2 IMAD.HI.U32 R0, R4, c[0x0][0x2c8], RZ ;  /* 0x0000b20004002a27 */ /* 0x000fe200078e00ff */
[----:B------:R-:W-:-:S02]  /*12b0*/  ULDC.64 UR18, c[0x0][0x1c0] ;  /* 0x0000700000127ab9 */ /* 0x000fc40000000a00 */
[----:B------:R-:W-:Y:S01]  /*12c0*/  UIMAD UR9, UR9, UR18, URZ ;  /* 0x00000012090972a4 */ /* 0x000fe2000f8e023f */
[----:B-1----:R-:W-:Y:S01]  /*12d0*/  IMAD.MOV.U32 R3, RZ, RZ, R4 ;  /* 0x000000ffff037224 */ /* 0x002fe200078e0004 */
[----:B------:R-:W-:Y:S01]  /*12e0*/  UIADD3 UR21, UR21, UR4, URZ ;  /* 0x0000000415157290 */ /* 0x000fe2000fffe03f */
[----:B------:R-:W-:Y:S01]  /*12f0*/  @P0 SHF.R.U32.HI R3, RZ, c[0x0][0x2cc], R0 ;  /* 0x0000b300ff030a19 */ /* 0x000fe20000011600 */
[----:B------:R-:W-:Y:S01]  /*1300*/  UIMAD UR9, UR12, UR19, UR9 ;  /* 0x000000130c0972a4 */ /* 0x000fe2000f8e0209 */
[----:B------:R-:W-:Y:S01]  /*1310*/  ISETP.GE.AND P0, PT, R6, c[0x0][0x198], PT ;  /* 0x0000660006007a0c */ /* 0x000fe20003f06270 */
[----:B------:R-:W-:Y:S01]  /*1320*/  UIMAD.WIDE.U32 UR18, UR12, UR18, UR20 ;  /* 0x000000120c1272a5 */ /* 0x000fe2000f8e0014 */
[--C-:B------:R-:W-:Y:S01]  /*1330*/  SHF.R.S32.HI R10, RZ, 0x1f, R3.reuse ;  /* 0x0000001fff0a7819 */ /* 0x100fe20000011403 */
[----:B------:R-:W-:Y:S01]  /*1340*/  IMAD.MOV R0, RZ, RZ, -R3 ;  /* 0x000000ffff007224 */ /* 0x000fe200078e0a03 */
[----:B------:R-:W-:Y:S02]  /*1350*/  ULDC UR4, c[0x0][0x2c4] ;  /* 0x0000b10000047ab9 */ /* 0x000fe40000000800 */
[----:B------:R-:W-:Y:S01]  /*1360*/  UIADD3 UR9, UR19, UR9, URZ ;  /* 0x0000000913097290 */ /* 0x000fe2000fffe03f */
[----:B------:R-:W-:Y:S01]  /*1370*/  IMAD.U32 R9, RZ, RZ, UR19 ;  /* 0x00000013ff097e24 */ /* 0x000fe2000f8e00ff */
[----:B------:R-:W-:Y:S01]  /*1380*/  UIMAD UR4, UR15, UR4, URZ ;  /* 0x000000040f0472a4 */ /* 0x000fe2000f8e023f */
[----:B------:R-:W-:-:S02]  /*1390*/  IMAD.U32 R8, RZ, RZ, UR18 ;  /* 0x00000012ff087e24 */ /* 0x000fc4000f8e00ff */
[----:B------:R-:W-:Y:S02]  /*13a0*/  IMAD R10, R10, c[0x0][0x1b0], RZ ;  /* 0x00006c000a0a7a24 */ /* 0x000fe400078e02ff */
[----:B------:R-:W-:Y:S02]  /*13b0*/  IMAD.U32 R9, RZ, RZ, UR9 ;  /* 0x00000009ff097e24 */ /* 0x000fe4000f8e00ff */
[----:B------:R-:W-:Y:S01]  /*13c0*/  IMAD R4, R0, c[0x0][0x2c4], R4 ;  /* 0x0000b10000047a24 */ /* 0x000fe200078e0204 */
[----:B------:R-:W-:Y:S01]  /*13d0*/  LOP3.LUT R0, R18, 0xfffffff0, RZ, 0xc0, !PT ;  /* 0xfffffff012007812 */ /* 0x000fe200078ec0ff */
[C---:B------:R-:W-:Y:S02]  /*13e0*/  IMAD R10, R3.reuse, c[0x0][0x1b4], R10 ;  /* 0x00006d00030a7a24 */ /* 0x040fe400078e020a */
[----:B------:R-:W-:Y:S01]  /*13f0*/  IMAD.WIDE.U32 R8, R3, c[0x0][0x1b0], R8 ;  /* 0x00006c0003087a25 */ /* 0x000fe200078e0008 */
[----:B------:R-:W-:Y:S02]  /*1400*/  LOP3.LUT R3, R229, 0x38, R6, 0xf8, !PT ;  /* 0x00000038e5037812 */ /* 0x000fe400078ef806 */
[----:B------:R-:W-:Y:S01]  /*1410*/  SHF.R.U32.HI R229, RZ, 0x3, R229 ;  /* 0x00000003ffe57819 */ /* 0x000fe200000116e5 */
[----:B------:R-:W-:Y:S01]  /*1420*/  IMAD.IADD R11, R9, 0x1, R10 ;  /* 0x00000001090b7824 */ /* 0x000fe200078e020a */
[----:B------:R-:W-:Y:S01]  /*1430*/  SHF.R.S32.HI R9, RZ, 0x1f, R4 ;  /* 0x0000001fff097819 */ /* 0x000fe20000011404 */
[----:B------:R-:W-:Y:S01]  /*1440*/  IMAD.IADD R0, R7, 0x1, -R0 ;  /* 0x0000000107007824 */ /* 0x000fe200078e0a00 */
[----:B------:R-:W-:Y:S01]  /*1450*/  LOP3.LUT R229, R3, R229, RZ, 0x3c, !PT ;  /* 0x000000e503e57212 */ /* 0x000fe200078e3cff */
[----:B------:R-:W-:Y:S01]  /*1460*/  IMAD.MOV.U32 R10, RZ, RZ, R8 ;  /* 0x000000ffff0a7224 */ /* 0x000fe200078e0008 */
[----:B------:R-:W-:Y:S01]  /*1470*/  IADD3 R3, R15, UR13, RZ ;  /* 0x0000000d0f037c10 */ /* 0x000fe2000fffe0ff */
[----:B------:R-:W-:Y:S01]  /*1480*/  IMAD R9, R9, c[0x0][0x1a8], RZ ;  /* 0x00006a0009097a24 */ /* 0x000fe200078e02ff */
[----:B------:R-:W-:-:S02]  /*1490*/  SHF.R.S32.HI R17, RZ, 0x1f, R0 ;  /* 0x0000001fff117819 */ /* 0x000fc40000011400 */
[----:B------:R-:W-:Y:S01]  /*14a0*/  ISETP.GE.AND P3, PT, R3, UR4, PT ;  /* 0x0000000403007c0c */ /* 0x000fe2000bf66270 */
[C---:B------:R-:W-:Y:S01]  /*14b0*/  IMAD R9, R4.reuse, c[0x0][0x1ac], R9 ;  /* 0x00006b0004097a24 */ /* 0x040fe200078e0209 */
[----:B------:R-:W-:Y:S01]  /*14c0*/  LEA.HI R17, R17, R0, RZ, 0x3 ;  /* 0x0000000011117211 */ /* 0x000fe200078f18ff */
[----:B------:R-:W-:Y:S01]  /*14d0*/  IMAD.WIDE.U32 R4, R4, c[0x0][0x1a8], R10 ;  /* 0x00006a0004047a25 */ /* 0x000fe200078e000a */
[----:B------:R-:W-:Y:S02]  /*14e0*/  LEA.HI R6, R169, R7, RZ, 0x6 ;  /* 0x00000007a9067211 */ /* 0x000fe400078f30ff */
[----:B------:R-:W-:Y:S01]  /*14f0*/  LOP3.LUT R16, R17, 0xfffffff8, RZ, 0xc0, !PT ;  /* 0xfffffff811107812 */ /* 0x000fe200078ec0ff */
[----:B------:R-:W-:Y:S01]  /*1500*/  IMAD.IADD R9, R5, 0x1, R9 ;  /* 0x0000000105097824 */ /* 0x000fe200078e0209 */
[----:B------:R-:W-:Y:S01]  /*1510*/  LEA R10, P2, R4, c[0x0][0x160], 0x1 ;  /* 0x00005800040a7a11 */ /* 0x000fe200078408ff */
[----:B------:R-:W-:Y:S02]  /*1520*/  IMAD.SHL.U32 R6, R6, 0x8, RZ ;  /* 0x0000000806067824 */ /* 0x000fe400078e00ff */
[----:B------:R-:W-:Y:S01]  /*1530*/  IMAD.IADD R16, R0, 0x1, -R16 ;  /* 0x0000000100107824 */ /* 0x000fe200078e0a10 */
[----:B------:R-:W-:Y:S01]  /*1540*/  LEA.HI.X R9, R4, c[0x0][0x164], R9, 0x1, P2 ;  /* 0x0000590004097a11 */ /* 0x000fe200010f0c09 */
[----:B------:R-:W-:Y:S01]  /*1550*/  IMAD.MOV.U32 R0, RZ, RZ, 0x10 ;  /* 0x00000010ff007424 */ /* 0x000fe200078e00ff */
[----:B------:R1:W3:Y:S01]  /*1560*/  SHFL.IDX PT, R12, R10, RZ, 0x181f ;  /* 0x00181fff0a0c7589 */ /* 0x0002e200000e0000 */
[----:B------:R-:W-:Y:S01]  /*1570*/  IMAD.MOV.U32 R4, RZ, RZ, 0x20 ;  /* 0x00000020ff047424 */ /* 0x000fe200078e00ff */
[----:B------:R-:W-:-:S02]  /*1580*/  LOP3.LUT R229, R229, 0xfffffe00, R6, 0xf8, !PT ;  /* 0xfffffe00e5e57812 */ /* 0x000fc400078ef806 */
[----:B------:R1:W4:Y:S01]  /*1590*/  SHFL.IDX PT, R5, R9, RZ, 0x181f ;  /* 0x00181fff09057589 */ /* 0x00032200000e0000 */
[----:B--2---:R2:W5:Y:S01]  /*15a0*/  @P1 R2UR UR17, R2 ;  /* 0x00000000021113c2 */ /* 0x00456200000e0000 */
[----:B------:R-:W-:Y:S01]  /*15b0*/  R2P PR, R16, 0x6 ;  /* 0x0000000610007804 */ /* 0x000fe20000000000 */
[----:B-----5:R-:W-:-:S04]  /*15c0*/  @!UP0 UMOV UR17, UR16 ;  /* 0x0000001000118c82 */ /* 0x020fc80008000000 */
[----:B------:R-:W-:Y:S02]  /*15d0*/  SEL R0, R0, 0xfffffff0, !P1 ;  /* 0xfffffff000007807 */ /* 0x000fe40004800000 */
[----:B------:R-:W-:Y:S02]  /*15e0*/  SEL R4, R4, 0xffffffe0, !P2 ;  /* 0xffffffe004047807 */ /* 0x000fe40005000000 */
[----:B--2---:R-:W-:-:S04]  /*15f0*/  LEA.HI R2, R169, R7, RZ, 0x3 ;  /* 0x00000007a9027211 */ /* 0x004fc800078f18ff */
[----:B------:R-:W-:-:S05]  /*1600*/  LOP3.LUT R2, R2, 0xfffffff8, RZ, 0xc0, !PT ;  /* 0xfffffff802027812 */ /* 0x000fca00078ec0ff */
[----:B------:R-:W-:-:S04]  /*1610*/  IMAD.IADD R2, R7, 0x1, -R2 ;  /* 0x0000000107027824 */ /* 0x000fc800078e0a02 */
[----:B------:R-:W-:-:S05]  /*1620*/  IMAD.SHL.U32 R234, R2, 0x8, RZ ;  /* 0x0000000802ea7824 */ /* 0x000fca00078e00ff */
[----:B------:R-:W-:Y:S01]  /*1630*/  SHF.R.S32.HI R233, RZ, 0x1f, R234 ;  /* 0x0000001fffe97819 */ /* 0x000fe200000114ea */
[----:B------:R-:W-:Y:S05]  /*1640*/  @P3 BRA `(.L_x_1037) ;  /* 0x0000005000003947 */ /* 0x000fea0003800000 */
[----:B-1-34-:R-:W-:-:S04]  /*1650*/  LEA R12, P1, R234, R12, 0x1 ;  /* 0x0000000cea0c7211 */ /* 0x01afc800078208ff */
[----:B------:R-:W-:Y:S01]  /*1660*/  LEA.HI.X R13, R234, R5, R233, 0x1, P1 ;  /* 0x00000005ea0d7211 */ /* 0x000fe200008f0ce9 */
[----:B------:R-:W-:-:S05]  /*1670*/  IMAD.SHL.U32 R5, R229, 0x2, RZ ;  /* 0x00000002e5057824 */ /* 0x000fca00078e00ff */
[----:B------:R-:W-:Y:S01]  /*1680*/  @!PT LDS RZ, [RZ] ;  /* 0x00000000fffff984 */ /* 0x000fe20000000800 */
[----:B------:R1:W-:Y:S03]  /*1690*/  LDGSTS.E.BYPASS.LTC128B.128 [R5+0x6100], [R12.64], !P0 ;  /* 0x061000000c057fae */ /* 0x0003e6000c101d74 */
.L_x_1037:
[----:B-1-34-:R-:W-:Y:S05]  /*16a0*/  BSYNC B0 ;  /* 0x0000000000007941 */ /* 0x01afea0003800000 */
.L_x_1036:
[----:B------:R-:W-:Y:S01]  /*16b0*/  IADD3 R6, R3, 0x10, RZ ;  /* 0x0000001003067810 */ /* 0x000fe20007ffe0ff */
[----:B------:R1:W2:Y:S01]  /*16c0*/  SHFL.IDX PT, R5, R9, 0x1, 0x181f ;  /* 0x00381f0009057f89 */ /* 0x0002a200000e0000 */
[----:B------:R-:W-:Y:S02]  /*16d0*/  BSSY B0, `(.L_x_1038) ;  /* 0x0000009000007945 */ /* 0x000fe40003800000 */
[----:B------:R-:W-:Y:S01]  /*16e0*/  ISETP.GE.AND P1, PT, R6, UR4, PT ;  /* 0x0000000406007c0c */ /* 0x000fe2000bf26270 */
[----:B------:R1:W3:-:S12]  /*16f0*/  SHFL.IDX PT, R12, R10, 0x1, 0x181f ;  /* 0x00381f000a0c7f89 */ /* 0x0002d800000e0000 */
[----:B------:R-:W-:Y:S05]  /*1700*/  @P1 BRA `(.L_x_1039) ;  /* 0x0000005000001947 */ /* 0x000fea0003800000 */
[----:B---3--:R-:W-:-:S04]  /*1710*/  LEA R12, P1, R234, R12, 0x1 ;  /* 0x0000000cea0c7211 */ /* 0x008fc800078208ff */
[----:B--2---:R-:W-:Y:S01]  /*1720*/  LEA.HI.X R13, R234, R5, R233, 0x1, P1 ;  /* 0x00000005ea0d7211 */ /* 0x004fe200008f0ce9 */
[----:B------:R-:W-:-:S05]  /*1730*/  IMAD.SHL.U32 R5, R229, 0x2, RZ ;  /* 0x00000002e5057824 */ /* 0x000fca00078e00ff */
[----:B------:R-:W-:Y:S01]  /*1740*/  @!PT LDS RZ, [RZ] ;  /* 0x00000000fffff984 */ /* 0x000fe20000000800 */
[----:B------:R2:W-:Y:S03]  /*1750*/  LDGSTS.E.BYPASS.LTC128B.128 [R5+0x6900], [R12.64], !P0 ;  /* 0x069000000c057fae */ /* 0x0005e6000c101d74 */
.L_x_1039:
[----:B------:R-:W-:Y:S05]  /*1760*/  BSYNC B0 ;  /* 0x0000000000007941 */ /* 0x000fea0003800000 */
.L_x_1038:
[----:B------:R-:W-:Y:S01]  /*1770*/  IADD3 R6, R3, 0x20, RZ ;  /* 0x0000002003067810 */ /* 0x000fe20007ffe0ff */
[----:B--2---:R2:W4:Y:S01]  /*1780*/  SHFL.IDX PT, R5, R9, 0x2, 0x181f ;  /* 0x00581f0009057f89 */ /* 0x00452200000e0000 */
[----:B------:R-:W-:Y:S02]  /*1790*/  BSSY B0, `(.L_x_1040) ;  /* 0x0000009000007945 */ /* 0x000fe40003800000 */
[----:B------:R-:W-:Y:S01]  /*17a0*/  ISETP.GE.AND P1, PT, R6, UR4, PT ;  /* 0x0000000406007c0c */ /* 0x000fe2000bf26270 */
[----:B---3--:R2:W3:-:S12]  /*17b0*/  SHFL.IDX PT, R12, R10, 0x2, 0x181f ;  /* 0x00581f000a0c7f89 */ /* 0x0084d800000e0000 */
[----:B------:R-:W-:Y:S05]  /*17c0*/  @P1 BRA `(.L_x_1041) ;  /* 0x0000005000001947 */ /* 0x000fea0003800000 */
[----:B---3--:R-:W-:-:S04]  /*17d0*/  LEA R12, P1, R234, R12, 0x1 ;  /* 0x0000000cea0c7211 */ /* 0x008fc800078208ff */
[----:B----4-:R-:W-:Y:S01]  /*17e0*/  LEA.HI.X R13, R234, R5, R233, 0x1, P1 ;  /* 0x00000005ea0d7211 */ /* 0x010fe200008f0ce9 */
[----:B------:R-:W-:-:S05]  /*17f0*/  IMAD.SHL.U32 R5, R229, 0x2, RZ ;  /* 0x00000002e5057824 */ /* 0x000fca00078e00ff */
[----:B------:R-:W-:Y:S01]  /*1800*/  @!PT LDS RZ, [RZ] ;  /* 0x00000000fffff984 */ /* 0x000fe20000000800 */
[----:B------:R3:W-:Y:S03]  /*1810*/  LDGSTS.E.BYPASS.LTC128B.128 [R5+0x7100], [R12.64], !P0 ;  /* 0x071000000c057fae */ /* 0x0007e6000c101d74 */
.L_x_1041:
[----:B------:R-:W-:Y:S05]  /*1820*/  BSYNC B0 ;  /* 0x0000000000007941 */ /* 0x000fea0003800000 */
.L_x_1040:
[----:B------:R-:W-:Y:S01]  /*1830*/  IADD3 R6, R3, 0x30, RZ ;  /* 0x0000003003067810 */ /* 0x000fe20007ffe0ff */
[----:B---34-:R3:W4:Y:S01]  /*1840*/  SHFL.IDX PT, R5, R9, 0x3, 0x181f ;  /* 0x00781f0009057f89 */ /* 0x01872200000e0000 */
[----:B------:R-:W-:Y:S02]  /*1850*/  BSSY B0, `(.L_x_1042) ;  /* 0x0000009000007945 */ /* 0x000fe40003800000 */
[----:B------:R-:W-:Y:S01]  /*1860*/  ISETP.GE.AND P1, PT, R6, UR4, PT ;  /* 0x0000000406007c0c */ /* 0x000fe2000bf26270 */
[----:B------:R3:W1:-:S12]  /*1870*/  SHFL.IDX PT, R12, R10, 0x3, 0x181f ;  /* 0x00781f000a0c7f89 */ /* 0x00065800000e0000 */
[----:B------:R-:W-:Y:S05]  /*1880*/  @P1 BRA `(.L_x_1043) ;  /* 0x0000005000001947 */ /* 0x000fea0003800000 */
[----:B-1----:R-:W-:-:S04]  /*1890*/  LEA R12, P1, R234, R12, 0x1 ;  /* 0x0000000cea0c7211 */ /* 0x002fc800078208ff */
[----:B----4-:R-:W-:Y:S01]  /*18a0*/  LEA.HI.X R13, R234, R5, R233, 0x1, P1 ;  /* 0x00000005ea0d7211 */ /* 0x010fe200008f0ce9 */
[----:B------:R-:W-:-:S05]  /*18b0*/  IMAD.SHL.U32 R5, R229, 0x2, RZ ;  /* 0x00000002e5057824 */ /* 0x000fca00078e00ff */
[----:B------:R-:W-:Y:S01]  /*18c0*/  @!PT LDS RZ, [RZ] ;  /* 0x00000000fffff984 */ /* 0x000fe20000000800 */
[----:B------:R1:W-:Y:S03]  /*18d0*/  LDGSTS.E.BYPASS.LTC128B.128 [R5+0x7900], [R12.64], !P0 ;  /* 0x079000000c057fae */ /* 0x0003e6000c101d74 */
.L_x_1043:
[----:B------:R-:W-:Y:S05]  /*18e0*/  BSYNC B0 ;  /* 0x0000000000007941 */ /* 0x000fea0003800000 */
.L_x_1042:
[----:B------:R-:W-:Y:S01]  /*18f0*/  IADD3 R6, R3, 0x40, RZ ;  /* 0x0000004003067810 */ /* 0x000fe20007ffe0ff */
[----:B-1--4-:R1:W4:Y:S01]  /*1900*/  SHFL.IDX PT, R5, R9, 0x4, 0x181f ;  /* 0x00981f0009057f89 */ /* 0x01232200000e0000 */
[----:B------:R-:W-:Y:S02]  /*1910*/  BSSY B0, `(.L_x_1044) ;  /* 0x0000009000007945 */ /* 0x000fe40003800000 */
[----:B------:R-:W-:Y:S01]  /*1920*/  ISETP.GE.AND P1, PT, R6, UR4, PT ;  /* 0x0000000406007c0c */ /* 0x000fe2000bf26270 */
[----:B------:R1:W2:-:S12]  /*1930*/  SHFL.IDX PT, R12, R10, 0x4, 0x181f ;  /* 0x00981f000a0c7f89 */ /* 0x00029800000e0000 */
[----:B------:R-:W-:Y:S05]  /*1940*/  @P1 BRA `(.L_x_1045) ;  /* 0x0000005000001947 */ /* 0x000fea0003800000 */
[----:B--2---:R-:W-:-:S04]  /*1950*/  LEA R12, P1, R234, R12, 0x1 ;  /* 0x0000000cea0c7211 */ /* 0x004fc800078208ff */
[----:B----4-:R-:W-:Y:S01]  /*1960*/  LEA.HI.X R13, R234, R5, R233, 0x1, P1 ;  /* 0x00000005ea0d7211 */ /* 0x010fe200008f0ce9 */
[----:B------:R-:W-:-:S05]  /*1970*/  IMAD.SHL.U32 R5, R229, 0x2, RZ ;  /* 0x00000002e5057824 */ /* 0x000fca00078e00ff */
[----:B------:R-:W-:Y:S01]  /*1980*/  @!PT LDS RZ, [RZ] ;  /* 0x00000000fffff984 */ /* 0x000fe20000000800 */
[----:B------:R2:W-:Y:S03]  /*1990*/  LDGSTS.E.BYPASS.LTC128B.128 [R5+0x8100], [R12.64], !P0 ;  /* 0x081000000c057fae */ /* 0x0005e6000c101d74 */
.L_x_1045:
[----:B------:R-:W-:Y:S05]  /*19a0*/  BSYNC B0 ;  /* 0x0000000000007941 */ /* 0x000fea0003800000 */
.L_x_1044:
[----:B------:R-:W-:Y:S01]  /*19b0*/  IADD3 R6, R3, 0x50, RZ ;  /* 0x0000005003067810 */ /* 0x000fe20007ffe0ff */
[----:B--2-4-:R2:W4:Y:S01]  /*19c0*/  SHFL.IDX PT, R5, R9, 0x5, 0x181f ;  /* 0x00b81f0009057f89 */ /* 0x01452200000e0000 */
        /* <DEDUP_REMOVED lines=9> */
.L_x_1047:
[----:B------:R-:W-:Y:S05]  /*1a60*/  BSYNC B0 ;  /* 0x0000000000007941 */ /* 0x000fea0003800000 */
.L_x_1046:
        /* <DEDUP_REMOVED lines=11> */
.L_x_1049:
[----:B------:R-:W-:Y:S05]  /*1b20*/  BSYNC B0 ;  /* 0x0000000000007941 */ /* 0x000fea0003800000 */
.L_x_1048:
[----:B-123--:R-:W1:Y:S01]  /*1b30*/  SHFL.IDX PT, R10, R10, 0x7, 0x181f ;  /* 0x00f81f000a0a7f89 */ /* 0x00ee6200000e0000 */
[----:B------:R-:W-:Y:S01]  /*1b40*/  IADD3 R3, R3, 0x70, RZ ;  /* 0x0000007003037810 */ /* 0x000fe20007ffe0ff */
[----:B------:R-:W-:Y:S01]  /*1b50*/  UMOV UR36, 0x60 ;  /* 0x0000006000247882 */ /* 0x000fe20000000000 */
[----:B----4-:R-:W-:Y:S01]  /*1b60*/  IMAD.MOV.U32 R5, RZ, RZ, c[0x0][0x2b8] ;  /* 0x0000ae00ff057624 */ /* 0x010fe200078e00ff */
[----:B------:R-:W2:Y:S01]  /*1b70*/  SHFL.IDX PT, R9, R9, 0x7, 0x181f ;  /* 0x00f81f0009097f89 */ /* 0x000ea200000e0000 */
[----:B------:R-:W-:Y:S01]  /*1b80*/  ISETP.GE.AND P3, PT, R3, UR4, PT ;  /* 0x0000000403007c0c */ /* 0x000fe2000bf66270 */
[----:B------:R-:W-:Y:S01]  /*1b90*/  UIMAD UR12, UR7, UR36, -0x60 ;  /* 0xffffffa0070c74a4 */ /* 0x000fe2000f8e0224 */
[----:B------:R-:W-:Y:S01]  /*1ba0*/  IMAD.SHL.U32 R229, R229, 0x2, RZ ;  /* 0x00000002e5e57824 */ /* 0x000fe200078e00ff */
[----:B------:R-:W-:Y:S01]  /*1bb0*/  ISETP.NE.AND P4, PT, R5, 0x1, PT ;  /* 0x000000010500780c */ /* 0x000fe20003f85270 */
[----:B------:R-:W-:Y:S01]  /*1bc0*/  USHF.R.S32.HI UR9, URZ, 0x1f, UR17 ;  /* 0x0000001f3f097899 */ /* 0x000fe20008011411 */
[----:B------:R-:W-:Y:S01]  /*1bd0*/  IMAD.MOV.U32 R230, RZ, RZ, RZ ;  /* 0x000000ffffe67224 */ /* 0x000fe200078e00ff */
[----:B------:R-:W-:Y:S01]  /*1be0*/  ULDC.64 UR18, c[0x0][0x2b0] ;  /* 0x0000ac0000127ab9 */ /* 0x000fe20000000a00 */
[----:B------:R-:W-:Y:S01]  /*1bf0*/  IADD3 R231, R232, UR12, RZ ;  /* 0x0000000ce8e77c10 */ /* 0x000fe2000fffe0ff */
[----:B------:R-:W-:-:S02]  /*1c00*/  UIMAD UR9, UR9, UR18, URZ ;  /* 0x00000012090972a4 */ /* 0x000fc4000f8e023f */
[----:B------:R-:W-:Y:S01]  /*1c10*/  UIMAD.WIDE.U32 UR46, UR17, UR18, URZ ;  /* 0x00000012112e72a5 */ /* 0x000fe2000f8e003f */
[C---:B------:R-:W-:Y:S01]  /*1c20*/  ISETP.GE.AND P5, PT, R231.reuse, UR8, PT ;  /* 0x00000008e7007c0c */ /* 0x040fe2000bfa6270 */
[----:B------:R-:W-:Y:S01]  /*1c30*/  UIMAD UR4, UR17, UR19, UR9 ;  /* 0x00000013110472a4 */ /* 0x000fe2000f8e0209 */
[----:B------:R-:W-:Y:S02]  /*1c40*/  IADD3 R231, R231, UR14, RZ ;  /* 0x0000000ee7e77c10 */ /* 0x000fe4000fffe0ff */
[----:B------:R-:W-:Y:S01]  /*1c50*/  ISETP.GT.OR P5, PT, R232, 0x5f, P5 ;  /* 0x0000005fe800780c */ /* 0x000fe20002fa4670 */
[----:B------:R-:W-:Y:S02]  /*1c60*/  UIADD3 UR4, UR47, UR4, URZ ;  /* 0x000000042f047290 */ /* 0x000fe4000fffe03f */
[----:B------:R-:W-:Y:S01]  /*1c70*/  @P4 IMAD.HI.U32 R5, R231, c[0x0][0x2bc], RZ ;  /* 0x0000af00e7054a27 */ /* 0x000fe200078e00ff */
[----:B-1----:R-:W-:Y:S01]  /*1c80*/  @!P3 LEA R10, P2, R234, R10, 0x1 ;  /* 0x0000000aea0ab211 */ /* 0x002fe200078408ff */
[----:B------:R-:W-:-:S02]  /*1c90*/  ULDC.64 UR18, c[0x0][0x1e8] ;  /* 0x00007a0000127ab9 */ /* 0x000fc40000000a00 */
[----:B------:R-:W-:Y:S01]  /*1ca0*/  IMAD.MOV.U32 R3, RZ, RZ, R231 ;  /* 0x000000ffff037224 */ /* 0x000fe200078e00e7 */
[----:B--2---:R-:W-:Y:S02]  /*1cb0*/  @!P3 LEA.HI.X R11, R234, R9, R233, 0x1, P2 ;  /* 0x00000009ea0bb211 */ /* 0x004fe400010f0ce9 */
[----:B------:R-:W-:-:S03]  /*1cc0*/  @P4 SHF.R.U32.HI R3, RZ, c[0x0][0x2c0], R5 ;  /* 0x0000b000ff034a19 */ /* 0x000fc60000011605 */
[----:B------:R-:W-:Y:S01]  /*1cd0*/  @!PT LDS RZ, [RZ] ;  /* 0x00000000fffff984 */ /* 0x000fe20000000800 */
[----:B------:R1:W-:Y:S01]  /*1ce0*/  @!P3 LDGSTS.E.BYPASS.LTC128B.128 [R229+0x9900], [R10.64], !P0 ;  /* 0x099000000ae5bfae */ /* 0x0003e2000c101d74 */
[----:B------:R-:W-:-:S03]  /*1cf0*/  @!P5 IADD3 R6, P1, R3, UR46, RZ ;  /* 0x0000002e0306dc10 */ /* 0x000fc6000ff3e0ff */
[----:B------:R-:W0:Y:S01]  /*1d00*/  LDGDEPBAR ;  /* 0x00000000000079af */ /* 0x000e220000000000 */
        /* <DEDUP_REMOVED lines=11> */
[----:B------:R-:W-:Y:S01]  /*1dc0*/  IMAD.SHL.U32 R16, R16, 0x40, RZ ;  /* 0x0000004010107824 */ /* 0x000fe200078e00ff */
[----:B------:R-:W-:Y:S01]  /*1dd0*/  UIMAD UR36, UR7, -0x60, UR36 ;  /* 0xffffffa0072478a4 */ /* 0x000fe2000f8e0224 */
[----:B------:R-:W-:Y:S01]  /*1de0*/  IMAD.WIDE.U32 R12, R231, c[0x0][0x1e0], RZ ;  /* 0x00007800e70c7a25 */ /* 0x000fe200078e00ff */
[----:B------:R-:W-:Y:S01]  /*1df0*/  UIADD3 UR9, UR51, UR9, URZ ;  /* 0x0000000933097290 */ /* 0x000fe2000fffe03f */
[----:B------:R-:W-:Y:S01]  /*1e00*/  LEA.HI R168, R169, R7, RZ, 0x5 ;  /* 0x00000007a9a87211 */ /* 0x000fe200078f28ff */
[----:B------:R-:W-:Y:S01]  /*1e10*/  UIADD3 UR17, UR8, UR36, URZ ;  /* 0x0000002408117290 */ /* 0x000fe2000fffe03f */
[----:B------:R-:W-:Y:S01]  /*1e20*/  LOP3.LUT R16, R16, 0x1c0, RZ, 0xc0, !PT ;  /* 0x000001c010107812 */ /* 0x000fe200078ec0ff */
[----:B------:R-:W-:Y:S01]  /*1e30*/  IMAD.WIDE.U32 R38, R231, c[0x0][0x208], RZ ;  /* 0x00008200e7267a25 */ /* 0x000fe200078e00ff */
[----:B------:R-:W-:Y:S01]  /*1e40*/  ULDC.64 UR18, c[0x0][0x210] ;  /* 0x0000840000127ab9 */ /* 0x000fe20000000a00 */
[----:B------:R-:W-:Y:S01]  /*1e50*/  IADD3 R237, R229, 0x100, RZ ;  /* 0x00000100e5ed7810 */ /* 0x000fe20007ffe0ff */
[----:B------:R-:W-:Y:S01]  /*1e60*/  UIMAD UR10, UR10, UR18, URZ ;  /* 0x000000120a0a72a4 */ /* 0x000fe2000f8e023f */
[C---:B------:R-:W-:Y:S01]  /*1e70*/  IADD3 R88, -R15.reuse, UR17, RZ ;  /* 0x000000110f587c10 */ /* 0x040fe2000fffe1ff */
[----:B------:R-:W-:Y:S01]  /*1e80*/  IMAD.SHL.U32 R15, R15, 0x8, RZ ;  /* 0x000000080f0f7824 */ /* 0x000fe200078e00ff */
[----:B------:R-:W-:-:S02]  /*1e90*/  UIMAD.WIDE.U32 UR48, UR11, UR18, URZ ;  /* 0x000000120b3072a5 */ /* 0x000fc4000f8e003f */
[C---:B------:R-:W-:Y:S01]  /*1ea0*/  ISETP.GE.AND P2, PT, R88.reuse, 0x1, PT ;  /* 0x000000015800780c */ /* 0x040fe20003f46270 */
[----:B------:R-:W-:Y:S01]  /*1eb0*/  UIMAD UR10, UR11, UR19, UR10 ;  /* 0x000000130b0a72a4 */ /* 0x000fe2000f8e020a */
[----:B------:R-:W-:Y:S01]  /*1ec0*/  ISETP.GE.AND P1, PT, R88, 0x21, PT ;  /* 0x000000215800780c */ /* 0x000fe20003f26270 */
[----:B------:R-:W-:Y:S01]  /*1ed0*/  UIADD3 UR18, UR7, -0x1, URZ ;  /* 0xffffffff07127890 */ /* 0x000fe2000fffe03f */
[----:B--2---:R-:W-:Y:S01]  /*1ee0*/  SHF.R.S32.HI R8, RZ, 0x1f, R231 ;  /* 0x0000001fff087819 */ /* 0x004fe200000114e7 */
[----:B------:R-:W-:Y:S02]  /*1ef0*/  UIADD3 UR10, UR49, UR10, URZ ;  /* 0x0000000a310a7290 */ /* 0x000fe4000fffe03f */
[----:B------:R-:W-:Y:S02]  /*1f00*/  UISETP.GT.AND UP0, UPT, UR18, UR5, UPT ;  /* 0x000000051200728c */ /* 0x000fe4000bf04270 */
[C---:B-1----:R-:W-:Y:S02]  /*1f10*/  IMAD R10, R8.reuse, c[0x0][0x1e0], RZ ;  /* 0x00007800080a7a24 */ /* 0x042fe400078e02ff */
[----:B------:R-:W-:-:S02]  /*1f20*/  IMAD R8, R8, c[0x0][0x208], RZ ;  /* 0x0000820008087a24 */ /* 0x000fc400078e02ff */
[C---:B------:R-:W-:Y:S02]  /*1f30*/  IMAD R10, R231.reuse, c[0x0][0x1e4], R10 ;  /* 0x00007900e70a7a24 */ /* 0x040fe400078e020a */
[----:B------:R-:W-:Y:S02]  /*1f40*/  IMAD R8, R231, c[0x0][0x20c], R8 ;  /* 0x00008300e7087a24 */ /* 0x000fe400078e0208 */
[----:B------:R-:W-:Y:S02]  /*1f50*/  IMAD.IADD R11, R13, 0x1, R10 ;  /* 0x000000010d0b7824 */ /* 0x000fe400078e020a */
[----:B------:R-:W-:Y:S02]  /*1f60*/  IMAD.MOV.U32 R10, RZ, RZ, R12 ;  /* 0x000000ffff0a7224 */ /* 0x000fe400078e000c */
[----:B------:R-:W-:Y:S01]  /*1f70*/  IMAD.IADD R39, R39, 0x1, R8 ;  /* 0x0000000127277824 */ /* 0x000fe200078e0208 */
[----:B---3--:R-:W-:Y:S01]  /*1f80*/  SHF.R.S32.HI R36, RZ, 0x1f, R230 ;  /* 0x0000001fff247819 */ /* 0x008fe200000114e6 */
[----:B------:R-:W-:-:S04]  /*1f90*/  IMAD.WIDE.U32 R10, R230, c[0x0][0x1f0], R10 ;  /* 0x00007c00e60a7a25 */ /* 0x000fc800078e000a */
[----:B------:R-:W-:Y:S01]  /*1fa0*/  IMAD R3, R36, c[0x0][0x1f0], RZ ;  /* 0x00007c0024037a24 */ /* 0x000fe200078e02ff */
[----:B------:R-:W-:Y:S01]  /*1fb0*/  IADD3 R14, P0, R10, UR50, RZ ;  /* 0x000000320a0e7c10 */ /* 0x000fe2000ff1e0ff */
[----:B------:R-:W-:Y:S02]  /*1fc0*/  IMAD R89, R36, c[0x0][0x218], RZ ;  /* 0x0000860024597a24 */ /* 0x000fe400078e02ff */
[C---:B------:R-:W-:Y:S02]  /*1fd0*/  IMAD R3, R230.reuse, c[0x0][0x1f4], R3 ;  /* 0x00007d00e6037a24 */ /* 0x040fe400078e0203 */
[----:B------:R-:W-:-:S03]  /*1fe0*/  IMAD.WIDE.U32 R36, R230, c[0x0][0x218], R38 ;  /* 0x00008600e6247a25 */ /* 0x000fc600078e0026 */
[----:B------:R-:W-:Y:S01]  /*1ff0*/  IADD3.X R10, R11, UR9, R3, P0, !PT ;  /* 0x000000090b0a7c10 */ /* 0x000fe200087fe403 */
[----:B------:R-:W-:Y:S01]  /*2000*/  IMAD R89, R230, c[0x0][0x21c], R89 ;  /* 0x00008700e6597a24 */ /* 0x000fe200078e0259 */
[----:B------:R-:W-:-:S04]  /*2010*/  LEA R3, P0, R14, c[0x0][0x1c8], 0x1 ;  /* 0x000072000e037a11 */ /* 0x000fc800078008ff */
[----:B------:R-:W-:Y:S01]  /*2020*/  LEA.HI.X R14, R14, c[0x0][0x1cc], R10, 0x1, P0 ;  /* 0x000073000e0e7a11 */ /* 0x000fe200000f0c0a */
[----:B------:R-:W1:Y:S01]  /*2030*/  SHFL.IDX PT, R22, R3, RZ, 0x181f ;  /* 0x00181fff03167589 */ /* 0x000e6200000e0000 */
[----:B------:R-:W-:-:S03]  /*2040*/  ISETP.GE.AND P0, PT, R88, 0x11, PT ;  /* 0x000000115800780c */ /* 0x000fc60003f06270 */
[----:B------:R-:W2:Y:S04]  /*2050*/  SHFL.IDX PT, R6, R14, RZ, 0x181f ;  /* 0x00181fff0e067589 */ /* 0x000ea800000e0000 */
[----:B------:R-:W3:Y:S04]  /*2060*/  SHFL.IDX PT, R20, R3, 0x1, 0x181f ;  /* 0x00381f0003147f89 */ /* 0x000ee800000e0000 */
[----:B------:R-:W4:Y:S04]  /*2070*/  SHFL.IDX PT, R13, R14, 0x1, 0x181f ;  /* 0x00381f000e0d7f89 */ /* 0x000f2800000e0000 */
[----:B------:R-:W5:Y:S04]  /*2080*/  SHFL.IDX PT, R11, R3, 0x2, 0x181f ;  /* 0x00581f00030b7f89 */ /* 0x000f6800000e0000 */
[----:B------:R-:W5:Y:S04]  /*2090*/  SHFL.IDX PT, R12, R14, 0x2, 0x181f ;  /* 0x00581f000e0c7f89 */ /* 0x000f6800000e0000 */
[----:B------:R-:W5:Y:S01]  /*20a0*/  SHFL.IDX PT, R9, R3, 0x3, 0x181f ;  /* 0x00781f0003097f89 */ /* 0x000f6200000e0000 */
[----:B-1----:R-:W-:-:S03]  /*20b0*/  @P2 LEA R22, P6, R234, R22, 0x1 ;  /* 0x00000016ea162211 */ /* 0x002fc600078c08ff */
[----:B------:R-:W-:Y:S01]  /*20c0*/  SHFL.IDX PT, R5, R3, 0x4, 0x181f ;  /* 0x00981f0003057f89 */ /* 0x000fe200000e0000 */
[----:B--2---:R-:W-:Y:S02]  /*20d0*/  @P2 LEA.HI.X R23, R234, R6, R233, 0x1, P6 ;  /* 0x00000006ea172211 */ /* 0x004fe400030f0ce9 */
[----:B------:R-:W-:Y:S01]  /*20e0*/  ISETP.GE.AND P6, PT, R88, 0x31, PT ;  /* 0x000000315800780c */ /* 0x000fe20003fc6270 */
[----:B------:R-:W1:Y:S01]  /*20f0*/  SHFL.IDX PT, R10, R14, 0x3, 0x181f ;  /* 0x00781f000e0a7f89 */ /* 0x000e6200000e0000 */
[----:B---3--:R-:W-:-:S03]  /*2100*/  @P0 LEA R20, P3, R234, R20, 0x1 ;  /* 0x00000014ea140211 */ /* 0x008fc600078608ff */
[----:B------:R-:W2:Y:S01]  /*2110*/  SHFL.IDX PT, R3, R3, 0x5, 0x181f ;  /* 0x00b81f0003037f89 */ /* 0x000ea200000e0000 */
[----:B----4-:R-:W-:Y:S02]  /*2120*/  @P0 LEA.HI.X R21, R234, R13, R233, 0x1, P3 ;  /* 0x0000000dea150211 */ /* 0x010fe400018f0ce9 */
[C---:B------:R-:W-:Y:S01]  /*2130*/  ISETP.GE.AND P3, PT, R88.reuse, 0x41, PT ;  /* 0x000000415800780c */ /* 0x040fe20003f66270 */
[----:B------:R-:W-:Y:S04]  /*2140*/  SHFL.IDX PT, R6, R14, 0x4, 0x181f ;  /* 0x00981f000e067f89 */ /* 0x000fe800000e0000 */
[----:B------:R-:W3:Y:S04]  /*2150*/  SHFL.IDX PT, R14, R14, 0x5, 0x181f ;  /* 0x00b81f000e0e7f89 */ /* 0x000ee800000e0000 */
[----:B------:R4:W-:Y:S01]  /*2160*/  @P2 LDGSTS.E.BYPASS.LTC128B.128 [R229+0x3100], [R22.64], !P5 ;  /* 0x0310000016e52fae */ /* 0x0009e2000e901d74 */
[----:B------:R-:W-:-:S03]  /*2170*/  ISETP.GE.AND P2, PT, R88, 0x51, PT ;  /* 0x000000515800780c */ /* 0x000fc60003f46270 */
[----:B------:R5:W-:Y:S02]  /*2180*/  @P0 LDGSTS.E.BYPASS.LTC128B.128 [R229+0x3900], [R20.64], !P5 ;  /* 0x0390000014e50fae */ /* 0x000be4000e901d74 */
[C---:B-----5:R-:W-:Y:S02]  /*2190*/  @P1 LEA R20, P0, R234.reuse, R11, 0x1 ;  /* 0x0000000bea141211 */ /* 0x060fe400078008ff */
[----:B------:R-:W-:Y:S02]  /*21a0*/  SHF.R.S32.HI R11, RZ, 0x4, R18 ;  /* 0x00000004ff0b7819 */ /* 0x000fe40000011412 */
[----:B------:R-:W-:Y:S02]  /*21b0*/  @P1 LEA.HI.X R21, R234, R12, R233, 0x1, P0 ;  /* 0x0000000cea151211 */ /* 0x000fe400000f0ce9 */
[----:B------:R-:W-:Y:S02]  /*21c0*/  LEA.HI R18, R18, R11, RZ, 0x1 ;  /* 0x0000000b12127211 */ /* 0x000fe400078f08ff */
[----:B------:R-:W-:Y:S01]  /*21d0*/  @P6 LEA R12, P0, R234, R9, 0x1 ;  /* 0x00000009ea0c6211 */ /* 0x000fe200078008ff */
[----:B------:R5:W-:Y:S01]  /*21e0*/  @P1 LDGSTS.E.BYPASS.LTC128B.128 [R229+0x4100], [R20.64], !P5 ;  /* 0x0410000014e51fae */ /* 0x000be2000e901d74 */
[----:B------:R-:W-:-:S02]  /*21f0*/  LOP3.LUT R18, R18, 0xfffffffe, RZ, 0xc0, !PT ;  /* 0xfffffffe12127812 */ /* 0x000fc400078ec0ff */
[C-C-:B-1----:R-:W-:Y:S02]  /*2200*/  @P6 LEA.HI.X R13, R234.reuse, R10, R233.reuse, 0x1, P0 ;  /* 0x0000000aea0d6211 */ /* 0x142fe400000f0ce9 */
[C---:B--2---:R-:W-:Y:S01]  /*2210*/  @P2 LEA R10, P0, R234.reuse, R3, 0x1 ;  /* 0x00000003ea0a2211 */ /* 0x044fe200078008ff */
[----:B------:R-:W-:Y:S02]  /*2220*/  IMAD.IADD R18, R11, 0x1, -R18 ;  /* 0x000000010b127824 */ /* 0x000fe400078e0a12 */
[----:B------:R1:W-:Y:S01]  /*2230*/  @P6 LDGSTS.E.BYPASS.LTC128B.128 [R229+0x4900], [R12.64], !P5 ;  /* 0x049000000ce56fae */ /* 0x0003e2000e901d74 */
[----:B---3--:R-:W-:Y:S01]  /*2240*/  @P2 LEA.HI.X R11, R234, R14, R233, 0x1, P0 ;  /* 0x0000000eea0b2211 */ /* 0x008fe200000f0ce9 */
[----:B------:R-:W-:Y:S01]  /*2250*/  IMAD.SHL.U32 R3, R2, 0x40, RZ ;  /* 0x0000004002037824 */ /* 0x000fe200078e00ff */
[----:B------:R-:W-:-:S04]  /*2260*/  IADD3 R93, P0, R36, UR48, RZ ;  /* 0x00000030245d7c10 */ /* 0x000fc8000ff1e0ff */
[----:B------:R-:W-:Y:S02]  /*2270*/  LOP3.LUT R3, R3, 0x1c0, RZ, 0xc0, !PT ;  /* 0x000001c003037812 */ /* 0x000fe400078ec0ff */
[----:B------:R-:W-:Y:S02]  /*2280*/  IADD3.X R89, R37, UR10, R89, P0, !PT ;  /* 0x0000000a25597c10 */ /* 0x000fe400087fe459 */
[----:B------:R-:W-:Y:S02]  /*2290*/  LOP3.LUT R15, R3, 0x8, R15, 0xf8, !PT ;  /* 0x00000008030f7812 */ /* 0x000fe400078ef80f */
[----:B------:R-:W-:Y:S02]  /*22a0*/  SHF.R.U32.HI R3, RZ, 0x3, R3 ;  /* 0x00000003ff037819 */ /* 0x000fe40000011603 */
[----:B------:R-:W-:Y:S02]  /*22b0*/  LEA R97, P0, R93, c[0x0][0x1f8], 0x1 ;  /* 0x00007e005d617a11 */ /* 0x000fe400078008ff */
[----:B------:R-:W-:-:S02]  /*22c0*/  LOP3.LUT R15, R15, R3, RZ, 0x3c, !PT ;  /* 0x000000030f0f7212 */ /* 0x000fc400078e3cff */
[----:B-----5:R-:W-:Y:S01]  /*22d0*/  @P3 LEA R20, P1, R234, R5, 0x1 ;  /* 0x00000005ea143211 */ /* 0x020fe200078208ff */
[----:B------:R-:W-:Y:S01]  /*22e0*/  IMAD.SHL.U32 R5, R17, 0x40, RZ ;  /* 0x0000004011057824 */ /* 0x000fe200078e00ff */
[----:B------:R-:W-:Y:S01]  /*22f0*/  LEA.HI.X R93, R93, c[0x0][0x1fc], R89, 0x1, P0 ;  /* 0x00007f005d5d7a11 */ /* 0x000fe200000f0c59 */
[----:B------:R-:W-:Y:S01]  /*2300*/  IMAD R227, R18, 0x200, R15 ;  /* 0x0000020012e37824 */ /* 0x000fe200078e020f */
[----:B------:R-:W-:Y:S01]  /*2310*/  @P3 LEA.HI.X R21, R234, R6, R233, 0x1, P1 ;  /* 0x00000006ea153211 */ /* 0x000fe200008f0ce9 */
[----:B------:R-:W-:Y:S01]  /*2320*/  IMAD.SHL.U32 R6, R18, 0x8, RZ ;  /* 0x0000000812067824 */ /* 0x000fe200078e00ff */
[----:B------:R-:W-:Y:S01]  /*2330*/  LOP3.LUT R5, R5, 0xfffffe00, RZ, 0xc0, !PT ;  /* 0xfffffe0005057812 */ /* 0x000fe200078ec0ff */
[----:B------:R-:W-:Y:S01]  /*2340*/  IMAD.SHL.U32 R227, R227, 0x2, RZ ;  /* 0x00000002e3e37824 */ /* 0x000fe200078e00ff */
[----:B------:R-:W-:Y:S01]  /*2350*/  LOP3.LUT P1, RZ, R2, 0x2, RZ, 0xc0, !PT ;  /* 0x0000000202ff7812 */ /* 0x000fe2000782c0ff */
[----:B------:R4:W-:Y:S01]  /*2360*/  @P3 LDGSTS.E.BYPASS.LTC128B.128 [R229+0x5100], [R20.64], !P5 ;  /* 0x0510000014e53fae */ /* 0x0009e2000e901d74 */
[----:B------:R-:W-:-:S02]  /*2370*/  LOP3.LUT R9, R16, 0x8, R6, 0xf8, !PT ;  /* 0x0000000810097812 */ /* 0x000fc400078ef806 */
[----:B------:R-:W-:Y:S01]  /*2380*/  SHF.R.U32.HI R16, RZ, 0x3, R16 ;  /* 0x00000003ff107819 */ /* 0x000fe20000011610 */
[----:B------:R2:W-:Y:S01]  /*2390*/  @P2 LDGSTS.E.BYPASS.LTC128B.128 [R229+0x5900], [R10.64], !P5 ;  /* 0x059000000ae52fae */ /* 0x0005e2000e901d74 */
[----:B------:R-:W-:Y:S02]  /*23a0*/  SHF.R.S32.HI R6, RZ, 0x5, R168 ;  /* 0x00000005ff067819 */ /* 0x000fe400000114a8 */
[----:B------:R-:W-:Y:S01]  /*23b0*/  LOP3.LUT R3, R9, R16, RZ, 0x3c, !PT ;  /* 0x0000001009037212 */ /* 0x000fe200078e3cff */
[----:B------:R-:W0:Y:S01]  /*23c0*/  LDGDEPBAR ;  /* 0x00000000000079af */ /* 0x000e220000000000 */
[C---:B------:R-:W-:Y:S01]  /*23d0*/  IADD3 R38, R227.reuse, 0x3100, RZ ;  /* 0x00003100e3267810 */ /* 0x040fe20007ffe0ff */
[----:B------:R-:W-:Y:S01]  /*23e0*/  IMAD R228, R6, 0x400, R5 ;  /* 0x0000040006e47824 */ /* 0x000fe200078e0205 */
[----:B------:R-:W-:Y:S01]  /*23f0*/  IADD3 R226, R227, 0x3120, RZ ;  /* 0x00003120e3e27810 */ /* 0x000fe20007ffe0ff */
[----:B------:R-:W3:Y:S01]  /*2400*/  SHFL.IDX PT, R96, R97, RZ, 0x181f ;  /* 0x00181fff61607589 */ /* 0x000ee200000e0000 */
[----:B------:R-:W-:Y:S01]  /*2410*/  @P1 IADD3 R226, R38, -0x20, RZ ;  /* 0xffffffe026e21810 */ /* 0x000fe20007ffe0ff */
[----:B------:R-:W-:Y:S01]  /*2420*/  IMAD.IADD R228, R3, 0x1, R228 ;  /* 0x0000000103e47824 */ /* 0x000fe200078e02e4 */
[C---:B------:R-:W-:Y:S01]  /*2430*/  SHF.L.U64.HI R233, R234.reuse, 0x1, R233 ;  /* 0x00000001eae97819 */ /* 0x040fe200000102e9 */
[----:B------:R-:W5:Y:S01]  /*2440*/  SHFL.IDX PT, R94, R97, 0x1, 0x181f ;  /* 0x00381f00615e7f89 */ /* 0x000f6200000e0000 */
[----:B------:R-:W-:Y:S01]  /*2450*/  ISETP.GE.AND P2, PT, R234, c[0x0][0x1d4], PT ;  /* 0x00007500ea007a0c */ /* 0x000fe20003f46270 */
[----:B------:R-:W-:Y:S01]  /*2460*/  IMAD.SHL.U32 R228, R228, 0x2, RZ ;  /* 0x00000002e4e47824 */ /* 0x000fe200078e00ff */
[----:B------:R-:W-:Y:S01]  /*2470*/  IADD3 R217, R226, 0x800, RZ ;  /* 0x00000800e2d97810 */ /* 0x000fe20007ffe0ff */
[----:B------:R-:W-:Y:S01]  /*2480*/  SHFL.IDX PT, R95, R93, RZ, 0x181f ;  /* 0x00181fff5d5f7589 */ /* 0x000fe200000e0000 */
[----:B------:R-:W-:Y:S01]  /*2490*/  IMAD.SHL.U32 R234, R234, 0x2, RZ ;  /* 0x00000002eaea7824 */ /* 0x000fe200078e00ff */
[----:B------:R-:W-:Y:S01]  /*24a0*/  ISETP.LT.OR P1, PT, R88, 0x1, P2 ;  /* 0x000000015800780c */ /* 0x000fe20001721670 */
[--C-:B------:R-:W-:Y:S01]  /*24b0*/  IMAD R224, R0, 0x2, R228.reuse ;  /* 0x0000000200e07824 */ /* 0x100fe200078e02e4 */
[----:B------:R-:W-:Y:S01]  /*24c0*/  SHFL.IDX PT, R90, R97, 0x3, 0x181f ;  /* 0x00781f00615a7f89 */ /* 0x000fe200000e0000 */
[----:B------:R-:W-:Y:S01]  /*24d0*/  ISETP.LT.OR P3, PT, R88, 0x11, P2 ;  /* 0x000000115800780c */ /* 0x000fe20001761670 */
[----:B------:R-:W-:Y:S01]  /*24e0*/  IMAD R223, R4, 0x2, R228 ;  /* 0x0000000204df7824 */ /* 0x000fe200078e02e4 */
[C---:B------:R-:W-:Y:S01]  /*24f0*/  IADD3 R216, R226.reuse, 0x1000, RZ ;  /* 0x00001000e2d87810 */ /* 0x040fe20007ffe0ff */
[----:B------:R-:W-:Y:S01]  /*2500*/  SHFL.IDX PT, R92, R97, 0x2, 0x181f ;  /* 0x00581f00615c7f89 */ /* 0x000fe200000e0000 */
[----:B------:R-:W-:Y:S01]  /*2510*/  IADD3 R215, R226, 0x1800, RZ ;  /* 0x00001800e2d77810 */ /* 0x000fe20007ffe0ff */
[----:B------:R-:W-:Y:S01]  /*2520*/  IMAD R221, R0, 0x2, R223 ;  /* 0x0000000200dd7824 */ /* 0x000fe200078e02df */
[----:B------:R-:W-:Y:S01]  /*2530*/  IADD3 R214, R226, 0x2000, RZ ;  /* 0x00002000e2d67810 */ /* 0x000fe20007ffe0ff */
[----:B------:R-:W-:-:S04]  /*2540*/  DEPBAR.LE SB0, 0x1 ;  /* 0x000080400000791a */ /* 0x000fc80000000000 */
[----:B------:R-:W-:-:S04]  /*2550*/  DEPBAR.LE SB0, 0x0 ;  /* 0x000080000000791a */ /* 0x000fc80000000000 */
[----:B------:R-:W-:Y:S01]  /*2560*/  BAR.SYNC.DEFER_BLOCKING 0x0 ;  /* 0x0000000000007b1d */ /* 0x000fe20000010000 */
[-C--:B---3--:R-:W-:Y:S02]  /*2570*/  IADD3 R96, P6, R96, R234.reuse, RZ ;  /* 0x000000ea60607210 */ /* 0x088fe40007fde0ff */
[-C--:B-----5:R-:W-:Y:S02]  /*2580*/  IADD3 R94, P0, R94, R234.reuse, RZ ;  /* 0x000000ea5e5e7210 */ /* 0x0a0fe40007f1e0ff */
[----:B------:R-:W-:Y:S01]  /*2590*/  IADD3 R213, R226, 0x2800, RZ ;  /* 0x00002800e2d57810 */ /* 0x000fe20007ffe0ff */
[----:B------:R-:W-:Y:S04]  /*25a0*/  SHFL.IDX PT, R91, R93, 0x3, 0x181f ;  /* 0x00781f005d5b7f89 */ /* 0x000fe800000e0000 */
[----:B------:R-:W-:Y:S04]  /*25b0*/  SHFL.IDX PT, R99, R93, 0x2, 0x181f ;  /* 0x00581f005d637f89 */ /* 0x000fe800000e0000 */
[----:B------:R-:W-:Y:S04]  /*25c0*/  SHFL.IDX PT, R98, R97, 0x4, 0x181f ;  /* 0x00981f0061627f89 */ /* 0x000fe800000e0000 */
[----:B------:R-:W-:Y:S04]  /*25d0*/  SHFL.IDX PT, R89, R93, 0x4, 0x181f ;  /* 0x00981f005d597f89 */ /* 0x000fe800000e0000 */
[----:B------:R-:W-:Y:S04]  /*25e0*/  LDSM.16.M88.4 R28, [R228+0x6100] ;  /* 0x00610000e41c783b */ /* 0x000fe80000000200 */
[----:B------:R-:W-:Y:S04]  /*25f0*/  LDSM.16.M88.4 R32, [R228+0x8100] ;  /* 0x00810000e420783b */ /* 0x000fe80000000200 */
[----:B------:R-:W3:Y:S04]  /*2600*/  LDSM.16.M88.4 R84, [R227+0x5900] ;  /* 0x00590000e354783b */ /* 0x000ee80000000200 */
[----:B------:R-:W5:Y:S04]  /*2610*/  LDSM.16.M88.4 R76, [R227+0x3100] ;  /* 0x00310000e34c783b */ /* 0x000f680000000200 */
[----:B------:R-:W-:Y:S04]  /*2620*/  LDSM.16.M88.4 R68, [R227+0x3900] ;  /* 0x00390000e344783b */ /* 0x000fe80000000200 */
[----:B------:R-:W-:Y:S04]  /*2630*/  LDSM.16.M88.4 R60, [R227+0x4100] ;  /* 0x00410000e33c783b */ /* 0x000fe80000000200 */
[----:B------:R-:W-:Y:S04]  /*2640*/  LDSM.16.M88.4 R52, [R227+0x4900] ;  /* 0x00490000e334783b */ /* 0x000fe80000000200 */
[----:B------:R-:W-:Y:S04]  /*2650*/  LDSM.16.M88.4 R40, [R227+0x5100] ;  /* 0x00510000e328783b */ /* 0x000fe80000000200 */
[----:B------:R-:W-:Y:S04]  /*2660*/  LDSM.16.M88.4 R156, [R226] ;  /* 0x00000000e29c783b */ /* 0x000fe80000000200 */
[----:B------:R-:W-:Y:S04]  /*2670*/  LDSM.16.M88.4 R152, [R226+0x800] ;  /* 0x00080000e298783b */ /* 0x000fe80000000200 */
[----:B------:R-:W-:Y:S04]  /*2680*/  LDSM.16.M88.4 R148, [R226+0x1000] ;  /* 0x00100000e294783b */ /* 0x000fe80000000200 */
[----:B------:R-:W-:Y:S01]  /*2690*/  LDSM.16.M88.4 R144, [R226+0x1800] ;  /* 0x00180000e290783b */ /* 0x000fe20000000200 */
[-C--:B---3--:R-:W-:Y:S03]  /*26a0*/  HMMA.16816.F32.BF16 R36, R28, R84.reuse, RZ ;  /* 0x000000541c24723c */ /* 0x088fe600000418ff */
[----:B------:R-:W-:Y:S04]  /*26b0*/  LDSM.16.M88.4 R140, [R226+0x2000] ;  /* 0x00200000e28c783b */ /* 0x000fe80000000200 */
[----:B------:R-:W-:Y:S01]  /*26c0*/  LDSM.16.M88.4 R136, [R226+0x2800] ;  /* 0x00280000e288783b */ /* 0x000fe20000000200 */
[----:B------:R-:W-:Y:S03]  /*26d0*/  HMMA.16816.F32.BF16 R116, R32, R84, RZ ;  /* 0x000000542074723c */ /* 0x000fe600000418ff */
[----:B------:R-:W3:Y:S04]  /*26e0*/  SHFL.IDX PT, R84, R93, 0x1, 0x181f ;  /* 0x00381f005d547f89 */ /* 0x000ee800000e0000 */
[----:B------:R-:W1:Y:S01]  /*26f0*/  LDSM.16.M88.4 R112, [R224+0x6100] ;  /* 0x00610000e070783b */ /* 0x000e620000000200 */
[-C--:B-----5:R-:W-:Y:S03]  /*2700*/  HMMA.16816.F32.BF16 R80, R28, R76.reuse, RZ ;  /* 0x0000004c1c50723c */ /* 0x0a0fe600000418ff */
[----:B------:R5:W1:Y:S04]  /*2710*/  SHFL.IDX PT, R85, R97, 0x5, 0x181f ;  /* 0x00b81f0061557f89 */ /* 0x000a6800000e0000 */
[----:B------:R-:W-:Y:S01]  /*2720*/  LDSM.16.M88.4 R160, [R224+0x8100] ;  /* 0x00810000e0a0783b */ /* 0x000fe20000000200 */
[C---:B------:R-:W-:Y:S08]  /*2730*/  HMMA.16816.F32.BF16 R24, R32.reuse, R76, RZ ;  /* 0x0000004c2018723c */ /* 0x040ff000000418ff */
[----:B------:R-:W-:Y:S01]  /*2740*/  HMMA.16816.F32.BF16 R132, R32, R78, RZ ;  /* 0x0000004e2084723c */ /* 0x000fe200000418ff */
[--C-:B-----5:R-:W-:Y:S01]  /*2750*/  IMAD.X R97, R95, 0x1, R233.reuse, P6 ;  /* 0x000000015f617824 */ /* 0x120fe200030e06e9 */
[-C--:B------:R-:W-:Y:S01]  /*2760*/  IADD3 R92, P6, R92, R234.reuse, RZ ;  /* 0x000000ea5c5c7210 */ /* 0x080fe20007fde0ff */
[--C-:B---3--:R-:W-:Y:S01]  /*2770*/  IMAD.X R95, R84, 0x1, R233.reuse, P0 ;  /* 0x00000001545f7824 */ /* 0x108fe200000e06e9 */
[----:B------:R-:W-:Y:S01]  /*2780*/  IADD3 R90, P0, R90, R234, RZ ;  /* 0x000000ea5a5a7210 */ /* 0x000fe20007f1e0ff */
[----:B------:R3:W5:Y:S03]  /*2790*/  SHFL.IDX PT, R84, R93, 0x5, 0x181f ;  /* 0x00b81f005d547f89 */ /* 0x00076600000e0000 */
[----:B------:R-:W-:Y:S01]  /*27a0*/  HMMA.16816.F32.BF16 R72, R28, R68, RZ ;  /* 0x000000441c48723c */ /* 0x000fe200000418ff */
[----:B------:R-:W-:Y:S01]  /*27b0*/  IMAD.X R91, R91, 0x1, R233, P0 ;  /* 0x000000015b5b7824 */ /* 0x000fe200000e06e9 */
[----:B------:R-:W-:Y:S01]  /*27c0*/  ISETP.LT.OR P0, PT, R88, 0x21, P2 ;  /* 0x000000215800780c */ /* 0x000fe20001701670 */
[----:B------:R-:W-:Y:S01]  /*27d0*/  @!PT LDS RZ, [RZ] ;  /* 0x00000000fffff984 */ /* 0x000fe20000000800 */
[----:B------:R-:W-:Y:S01]  /*27e0*/  @!PT LDS RZ, [RZ] ;  /* 0x00000000fffff984 */ /* 0x000fe20000000800 */
[----:B------:R1:W-:Y:S01]  /*27f0*/  LDGSTS.E.BYPASS.LTC128B.128 [R229+0x100], [R96.64], !P1 ;  /* 0x0010000060e57fae */ /* 0x0003e2000c901d74 */
[----:B------:R-:W-:Y:S01]  /*2800*/  LOP3.LUT P1, RZ, R2, 0x4, RZ, 0xc0, !PT ;  /* 0x0000000402ff7812 */ /* 0x000fe2000782c0ff */
[----:B------:R-:W-:-:S03]  /*2810*/  IMAD.MOV.U32 R2, RZ, RZ, 0x40 ;  /* 0x00000040ff027424 */ /* 0x000fc600078e00ff */
[----:B----4-:R-:W-:Y:S01]  /*2820*/  HMMA.16816.F32.BF16 R20, R32, R68, RZ ;  /* 0x000000442014723c */ /* 0x010fe200000418ff */
[----:B------:R4:W-:Y:S01]  /*2830*/  LDGSTS.E.BYPASS.LTC128B.128 [R229+0x900], [R94.64], !P3 ;  /* 0x009000005ee57fae */ /* 0x0009e2000d901d74 */
[----:B------:R-:W-:Y:S02]  /*2840*/  ISETP.LT.OR P3, PT, R88, 0x41, P2 ;  /* 0x000000415800780c */ /* 0x000fe40001761670 */
[----:B------:R-:W-:-:S04]  /*2850*/  SEL R2, R2, 0xffffffc0, !P1 ;  /* 0xffffffc002027807 */ /* 0x000fc80004800000 */
[----:B------:R-:W-:Y:S01]  /*2860*/  HMMA.16816.F32.BF16 R128, R32, R70, RZ ;  /* 0x000000462080723c */ /* 0x000fe200000418ff */
[----:B------:R-:W-:Y:S02]  /*2870*/  IMAD.IADD R222, R227, 0x1, R2 ;  /* 0x00000001e3de7824 */ /* 0x000fe400078e0202 */
[----:B------:R-:W-:Y:S02]  /*2880*/  IMAD.IADD R212, R2, 0x1, R226 ;  /* 0x0000000102d47824 */ /* 0x000fe400078e02e2 */
[----:B---3--:R-:W-:-:S03]  /*2890*/  IMAD.X R93, R99, 0x1, R233, P6 ;  /* 0x00000001635d7824 */ /* 0x008fc600030e06e9 */
[-C--:B------:R-:W-:Y:S02]  /*28a0*/  HMMA.16816.F32.BF16 R64, R28, R60.reuse, RZ ;  /* 0x0000003c1c40723c */ /* 0x080fe400000418ff */
[----:B------:R4:W-:Y:S06]  /*28b0*/  LDGSTS.E.BYPASS.LTC128B.128 [R229+0x1100], [R92.64], !P0 ;  /* 0x011000005ce57fae */ /* 0x0009ec000c101d74 */
[C---:B------:R-:W-:Y:S08]  /*28c0*/  HMMA.16816.F32.BF16 R16, R32.reuse, R60, RZ ;  /* 0x0000003c2010723c */ /* 0x040ff000000418ff */
[----:B------:R-:W-:Y:S08]  /*28d0*/  HMMA.16816.F32.BF16 R124, R32, R62, RZ ;  /* 0x0000003e207c723c */ /* 0x000ff000000418ff */
[-C--:B------:R-:W-:Y:S08]  /*28e0*/  HMMA.16816.F32.BF16 R56, R28, R52.reuse, RZ ;  /* 0x000000341c38723c */ /* 0x080ff000000418ff */
[C---:B-1----:R-:W-:Y:S08]  /*28f0*/  HMMA.16816.F32.BF16 R12, R32.reuse, R52, RZ ;  /* 0x00000034200c723c */ /* 0x042ff000000418ff */
[----:B------:R-:W-:Y:S08]  /*2900*/  HMMA.16816.F32.BF16 R120, R32, R54, RZ ;  /* 0x000000362078723c */ /* 0x000ff000000418ff */
[-C--:B------:R-:W-:Y:S08]  /*2910*/  HMMA.16816.F32.BF16 R48, R28, R40.reuse, RZ ;  /* 0x000000281c30723c */ /* 0x080ff000000418ff */
[C---:B--2---:R-:W-:Y:S08]  /*2920*/  HMMA.16816.F32.BF16 R8, R32.reuse, R40, RZ ;  /* 0x000000282008723c */ /* 0x044ff000000418ff */
[----:B------:R-:W-:Y:S08]  /*2930*/  HMMA.16816.F32.BF16 R44, R32, R42, RZ ;  /* 0x0000002a202c723c */ /* 0x000ff000000418ff */
[C---:B------:R-:W-:Y:S08]  /*2940*/  HMMA.16816.F32.BF16 R76, R28.reuse, R78, RZ ;  /* 0x0000004e1c4c723c */ /* 0x040ff000000418ff */
[C---:B------:R-:W-:Y:S08]  /*2950*/  HMMA.16816.F32.BF16 R68, R28.reuse, R70, RZ ;  /* 0x000000461c44723c */ /* 0x040ff000000418ff */
[C---:B------:R-:W-:Y:S08]  /*2960*/  HMMA.16816.F32.BF16 R60, R28.reuse, R62, RZ ;  /* 0x0000003e1c3c723c */ /* 0x040ff000000418ff */
[C---:B------:R-:W-:Y:S08]  /*2970*/  HMMA.16816.F32.BF16 R52, R28.reuse, R54, RZ ;  /* 0x000000361c34723c */ /* 0x040ff000000418ff */
[C---:B------:R-:W-:Y:S08]  /*2980*/  HMMA.16816.F32.BF16 R40, R28.reuse, R42, RZ ;  /* 0x0000002a1c28723c */ /* 0x040ff000000418ff */
[-C--:B------:R-:W-:Y:S08]  /*2990*/  HMMA.16816.F32.BF16 R28, R28, R86.reuse, RZ ;  /* 0x000000561c1c723c */ /* 0x080ff000000418ff */
[----:B------:R-:W-:Y:S07]  /*29a0*/  HMMA.16816.F32.BF16 R32, R32, R86, RZ ;  /* 0x000000562020723c */ /* 0x000fee00000418ff */
[----:B------:R-:W-:Y:S01]  /*29b0*/  IADD3 R86, P6, R98, R234, RZ ;  /* 0x000000ea62567210 */ /* 0x000fe20007fde0ff */
[----:B------:R-:W-:Y:S04]  /*29c0*/  HMMA.16816.F32.BF16 R80, R112, R156, R80 ;  /* 0x0000009c7050723c */ /* 0x000fe80000041850 */
[----:B------:R-:W-:Y:S01]  /*29d0*/  IMAD.X R87, R89, 0x1, R233, P6 ;  /* 0x0000000159577824 */ /* 0x000fe200030e06e9 */
[----:B------:R-:W-:-:S02]  /*29e0*/  ISETP.LT.OR P6, PT, R88, 0x31, P2 ;  /* 0x000000315800780c */ /* 0x000fc400017c1670 */
[----:B------:R-:W-:Y:S01]  /*29f0*/  ISETP.LT.OR P2, PT, R88, 0x51, P2 ;  /* 0x000000515800780c */ /* 0x000fe20001741670 */
[----:B------:R-:W-:Y:S01]  /*2a00*/  HMMA.16816.F32.BF16 R72, R112, R152, R72 ;  /* 0x000000987048723c */ /* 0x000fe20000041848 */
[----:B------:R-:W-:-:S05]  /*2a10*/  IADD3 R88, P0, R85, R234, RZ ;  /* 0x000000ea55587210 */ /* 0x000fca0007f1e0ff */
[----:B-----5:R-:W-:Y:S01]  /*2a20*/  IMAD.X R89, R84, 0x1, R233, P0 ;  /* 0x0000000154597824 */ /* 0x020fe200000e06e9 */
[----:B------:R-:W-:Y:S01]  /*2a30*/  PLOP3.LUT P0, PT, PT, PT, UP0, 0x80, 0x0 ;  /* 0x000000000000781c */ /* 0x000fe20003f0f008 */
[C---:B------:R-:W-:Y:S02]  /*2a40*/  HMMA.16816.F32.BF16 R64, R112.reuse, R148, R64 ;  /* 0x000000947040723c */ /* 0x040fe40000041840 */
[----:B------:R1:W-:Y:S04]  /*2a50*/  LDGSTS.E.BYPASS.LTC128B.128 [R229+0x1900], [R90.64], !P6 ;  /* 0x019000005ae57fae */ /* 0x0003e8000f101d74 */
[----:B------:R2:W-:Y:S01]  /*2a60*/  LDGSTS.E.BYPASS.LTC128B.128 [R229+0x2100], [R86.64], !P3 ;  /* 0x0210000056e57fae */ /* 0x0005e2000d901d74 */
[----:B------:R-:W-:Y:S01]  /*2a70*/  ISETP.GT.AND P3, PT, R232, 0x5f, PT ;  /* 0x0000005fe800780c */ /* 0x000fe20003f64270 */
[C---:B------:R-:W-:Y:S02]  /*2a80*/  HMMA.16816.F32.BF16 R56, R112.reuse, R144, R56 ;  /* 0x000000907038723c */ /* 0x040fe40000041838 */
[----:B------:R1:W-:Y:S04]  /*2a90*/  LDGSTS.E.BYPASS.LTC128B.128 [R229+0x2900], [R88.64], !P2 ;  /* 0x0290000058e57fae */ /* 0x0003e8000d101d74 */
[----:B------:R-:W-:Y:S02]  /*2aa0*/  LDSM.16.M88.4 R108, [R223+0x8100] ;  /* 0x00810000df6c783b */ /* 0x000fe40000000200 */
[C---:B------:R-:W-:Y:S02]  /*2ab0*/  HMMA.16816.F32.BF16 R48, R112.reuse, R140, R48 ;  /* 0x0000008c7030723c */ /* 0x040fe40000041830 */
[----:B------:R-:W3:Y:S04]  /*2ac0*/  LDSM.16.M88.4 R104, [R222+0x3100] ;  /* 0x00310000de68783b */ /* 0x000ee80000000200 */
[----:B------:R-:W5:Y:S02]  /*2ad0*/  LDSM.16.M88.4 R100, [R222+0x3900] ;  /* 0x00390000de64783b */ /* 0x000f640000000200 */
[C---:B------:R-:W-:Y:S02]  /*2ae0*/  HMMA.16816.F32.BF16 R36, R112.reuse, R136, R36 ;  /* 0x000000887024723c */ /* 0x040fe40000041824 */
[----:B------:R-:W3:Y:S04]  /*2af0*/  LDSM.16.M88.4 R96, [R222+0x4100] ;  /* 0x00410000de60783b */ /* 0x000ee80000000200 */
[----:B----4-:R-:W4:Y:S02]  /*2b00*/  LDSM.16.M88.4 R92, [R222+0x4900] ;  /* 0x00490000de5c783b */ /* 0x010f240000000200 */
[C---:B------:R-:W-:Y:S02]  /*2b10*/  HMMA.16816.F32.BF16 R76, R112.reuse, R158, R76 ;  /* 0x0000009e704c723c */ /* 0x040fe4000004184c */
[----:B--2---:R-:W-:Y:S04]  /*2b20*/  LDSM.16.M88.4 R84, [R222+0x5900] ;  /* 0x00590000de54783b */ /* 0x004fe80000000200 */
[----:B-1----:R-:W1:Y:S02]  /*2b30*/  LDSM.16.M88.4 R88, [R222+0x5100] ;  /* 0x00510000de58783b */ /* 0x002e640000000200 */
[C---:B------:R-:W-:Y:S02]  /*2b40*/  HMMA.16816.F32.BF16 R68, R112.reuse, R154, R68 ;  /* 0x0000009a7044723c */ /* 0x040fe40000041844 */
[----:B------:R-:W-:Y:S04]  /*2b50*/  LDSM.16.M88.4 R164, [R221+0x6100] ;  /* 0x00610000dda4783b */ /* 0x000fe80000000200 */
[----:B------:R-:W0:Y:S02]  /*2b60*/  LDGDEPBAR ;  /* 0x00000000000079af */ /* 0x000e240000000000 */
[C---:B------:R-:W-:Y:S08]  /*2b70*/  HMMA.16816.F32.BF16 R60, R112.reuse, R150, R60 ;  /* 0x00000096703c723c */ /* 0x040ff0000004183c */
[C---:B------:R-:W-:Y:S08]  /*2b80*/  HMMA.16816.F32.BF16 R52, R112.reuse, R146, R52 ;  /* 0x000000927034723c */ /* 0x040ff00000041834 */
[C---:B------:R-:W-:Y:S08]  /*2b90*/  HMMA.16816.F32.BF16 R40, R112.reuse, R142, R40 ;  /* 0x0000008e7028723c */ /* 0x040ff00000041828 */
[----:B------:R-:W-:Y:S01]  /*2ba0*/  HMMA.16816.F32.BF16 R28, R112, R138, R28 ;  /* 0x0000008a701c723c */ /* 0x000fe2000004181c */
[----:B------:R-:W2:Y:S07]  /*2bb0*/  LDSM.16.M88.4 R112, [R223+0x6100] ;  /* 0x00610000df70783b */ /* 0x000eae0000000200 */
        /* <DEDUP_REMOVED lines=17> */
[----:B------:R-:W1:Y:S04]  /*2cd0*/  LDSM.16.M88.4 R160, [R221+0x8100] ;  /* 0x00810000dda0783b */ /* 0x000e680000000200 */
[----:B------:R-:W2:Y:S01]  /*2ce0*/  LDSM.16.M88.4 R136, [R212+0x2800] ;  /* 0x00280000d488783b */ /* 0x000ea20000000200 */
[----:B------:R-:W-:-:S04]  /*2cf0*/  DEPBAR.LE SB0, 0x0 ;  /* 0x000080000000791a */ /* 0x000fc80000000000 */
[C---:B---3--:R-:W-:Y:S08]  /*2d00*/  HMMA.16816.F32.BF16 R24, R108.reuse, R104, R24 ;  /* 0x000000686c18723c */ /* 0x048ff00000041818 */
[C---:B-----5:R-:W-:Y:S08]  /*2d10*/  HMMA.16816.F32.BF16 R20, R108.reuse, R100, R20 ;  /* 0x000000646c14723c */ /* 0x060ff00000041814 */
[C---:B------:R-:W-:Y:S08]  /*2d20*/  HMMA.16816.F32.BF16 R16, R108.reuse, R96, R16 ;  /* 0x000000606c10723c */ /* 0x040ff00000041810 */
[C---:B----4-:R-:W-:Y:S08]  /*2d30*/  HMMA.16816.F32.BF16 R12, R108.reuse, R92, R12 ;  /* 0x0000005c6c0c723c */ /* 0x050ff0000004180c */
[C---:B-1----:R-:W-:Y:S08]  /*2d40*/  HMMA.16816.F32.BF16 R8, R108.reuse, R88, R8 ;  /* 0x000000586c08723c */ /* 0x042ff00000041808 */
[C---:B------:R-:W-:Y:S08]  /*2d50*/  HMMA.16816.F32.BF16 R116, R108.reuse, R84, R116 ;  /* 0x000000546c74723c */ /* 0x040ff00000041874 */
[C---:B------:R-:W-:Y:S08]  /*2d60*/  HMMA.16816.F32.BF16 R132, R108.reuse, R106, R132 ;  /* 0x0000006a6c84723c */ /* 0x040ff00000041884 */
[C---:B------:R-:W-:Y:S08]  /*2d70*/  HMMA.16816.F32.BF16 R128, R108.reuse, R102, R128 ;  /* 0x000000666c80723c */ /* 0x040ff00000041880 */
[C---:B------:R-:W-:Y:S08]  /*2d80*/  HMMA.16816.F32.BF16 R124, R108.reuse, R98, R124 ;  /* 0x000000626c7c723c */ /* 0x040ff0000004187c */
[C---:B------:R-:W-:Y:S08]  /*2d90*/  HMMA.16816.F32.BF16 R120, R108.reuse, R94, R120 ;  /* 0x0000005e6c78723c */ /* 0x040ff00000041878 */
[C---:B------:R-:W-:Y:S08]  /*2da0*/  HMMA.16816.F32.BF16 R44, R108.reuse, R90, R44 ;  /* 0x0000005a6c2c723c */ /* 0x040ff0000004182c */
[----:B------:R-:W-:Y:S08]  /*2db0*/  HMMA.16816.F32.BF16 R32, R108, R86, R32 ;  /* 0x000000566c20723c */ /* 0x000ff00000041820 */
[C---:B--2---:R-:W-:Y:S08]  /*2dc0*/  HMMA.16816.F32.BF16 R80, R112.reuse, R104, R80 ;  /* 0x000000687050723c */ /* 0x044ff00000041850 */
        /* <DEDUP_REMOVED lines=66> */
[----:B------:R-:W3:Y:S04]  /*31f0*/  SHFL.IDX PT, R91, R98, 0x1, 0x181f ;  /* 0x00381f00625b7f89 */ /* 0x000ee800000e0000 */
[----:B------:R-:W-:Y:S04]  /*3200*/  SHFL.IDX PT, R89, R98, 0x2, 0x181f ;  /* 0x00581f0062597f89 */ /* 0x000fe800000e0000 */
[----:B------:R-:W4:Y:S04]  /*3210*/  SHFL.IDX PT, R92, R2, 0x1, 0x181f ;  /* 0x00381f00025c7f89 */ /* 0x000f2800000e0000 */
[----:B------:R-:W5:Y:S04]  /*3220*/  SHFL.IDX PT, R87, R98, 0x3, 0x181f ;  /* 0x00781f0062577f89 */ /* 0x000f6800000e0000 */
[----:B------:R-:W5:Y:S01]  /*3230*/  SHFL.IDX PT, R85, R98, 0x4, 0x181f ;  /* 0x00981f0062557f89 */ /* 0x000f6200000e0000 */
[----:B-1----:R-:W-:-:S03]  /*3240*/  IADD3 R96, P0, R93, R234, RZ ;  /* 0x000000ea5d607210 */ /* 0x002fc60007f1e0ff */
[----:B------:R1:W1:Y:S02]  /*3250*/  SHFL.IDX PT, R84, R98, 0x5, 0x181f ;  /* 0x00b81f0062547f89 */ /* 0x00026400000e0000 */
[----:B--2---:R-:W-:Y:S02]  /*3260*/  IMAD.X R97, R94, 0x1, R233, P0 ;  /* 0x000000015e617824 */ /* 0x004fe400000e06e9 */
[----:B------:R-:W-:Y:S01]  /*3270*/  SHFL.IDX PT, R90, R2, 0x2, 0x181f ;  /* 0x00581f00025a7f89 */ /* 0x000fe200000e0000 */
[----:B---3--:R-:W-:-:S03]  /*3280*/  IADD3 R94, P0, R91, R234, RZ ;  /* 0x000000ea5b5e7210 */ /* 0x008fc60007f1e0ff */
[----:B------:R-:W2:Y:S04]  /*3290*/  SHFL.IDX PT, R88, R2, 0x3, 0x181f ;  /* 0x00781f0002587f89 */ /* 0x000ea800000e0000 */
[----:B------:R-:W3:Y:S01]  /*32a0*/  SHFL.IDX PT, R86, R2, 0x4, 0x181f ;  /* 0x00981f0002567f89 */ /* 0x000ee200000e0000 */
[----:B----4-:R-:W-:-:S03]  /*32b0*/  IMAD.X R95, R92, 0x1, R233, P0 ;  /* 0x000000015c5f7824 */ /* 0x010fc600000e06e9 */
[----:B------:R-:W4:Y:S01]  /*32c0*/  SHFL.IDX PT, R2, R2, 0x5, 0x181f ;  /* 0x00b81f0002027f89 */ /* 0x000f2200000e0000 */
[----:B-----5:R-:W-:-:S03]  /*32d0*/  IADD3 R92, P2, R87, R234, RZ ;  /* 0x000000ea575c7210 */ /* 0x020fc60007f5e0ff */
[----:B------:R5:W-:Y:S01]  /*32e0*/  LDGSTS.E.BYPASS.LTC128B.128 [R229+0x3100], [R96.64], !P5 ;  /* 0x0310000060e57fae */ /* 0x000be2000e901d74 */
[----:B-1----:R-:W-:-:S03]  /*32f0*/  IADD3 R98, P1, R85, R234, RZ ;  /* 0x000000ea55627210 */ /* 0x002fc60007f3e0ff */
[----:B------:R1:W-:Y:S01]  /*3300*/  LDGSTS.E.BYPASS.LTC128B.128 [R229+0x3900], [R94.64], !P5 ;  /* 0x039000005ee57fae */ /* 0x0003e2000e901d74 */
[-C--:B------:R-:W-:Y:S01]  /*3310*/  IADD3 R84, P0, R84, R234.reuse, RZ ;  /* 0x000000ea54547210 */ /* 0x080fe20007f1e0ff */
[--C-:B--2---:R-:W-:Y:S02]  /*3320*/  IMAD.X R93, R88, 0x1, R233.reuse, P2 ;  /* 0x00000001585d7824 */ /* 0x104fe400010e06e9 */
[--C-:B---3--:R-:W-:Y:S02]  /*3330*/  IMAD.X R99, R86, 0x1, R233.reuse, P1 ;  /* 0x0000000156637824 */ /* 0x108fe400008e06e9 */
[----:B----4-:R-:W-:Y:S01]  /*3340*/  IMAD.X R85, R2, 0x1, R233, P0 ;  /* 0x0000000102557824 */ /* 0x010fe200000e06e9 */
[----:B-----5:R-:W-:-:S05]  /*3350*/  IADD3 R96, P6, R89, R234, RZ ;  /* 0x000000ea59607210 */ /* 0x020fca0007fde0ff */
[----:B------:R-:W-:-:S05]  /*3360*/  IMAD.X R97, R90, 0x1, R233, P6 ;  /* 0x000000015a617824 */ /* 0x000fca00030e06e9 */
[----:B------:R1:W-:Y:S04]  /*3370*/  LDGSTS.E.BYPASS.LTC128B.128 [R229+0x4100], [R96.64], !P5 ;  /* 0x0410000060e57fae */ /* 0x0003e8000e901d74 */
[----:B------:R1:W-:Y:S04]  /*3380*/  LDGSTS.E.BYPASS.LTC128B.128 [R229+0x4900], [R92.64], !P5 ;  /* 0x049000005ce57fae */ /* 0x0003e8000e901d74 */
[----:B------:R1:W-:Y:S04]  /*3390*/  LDGSTS.E.BYPASS.LTC128B.128 [R229+0x5100], [R98.64], !P5 ;  /* 0x0510000062e57fae */ /* 0x0003e8000e901d74 */
[----:B------:R1:W-:Y:S02]  /*33a0*/  LDGSTS.E.BYPASS.LTC128B.128 [R229+0x5900], [R84.64], !P5 ;  /* 0x0590000054e57fae */ /* 0x0003e4000e901d74 */
.L_x_1050:
[----:B------:R-:W-:Y:S01]  /*33b0*/  LOP3.LUT R2, R168, 0xffffffe0, RZ, 0xc0, !PT ;  /* 0xffffffe0a8027812 */ /* 0x000fe200078ec0ff */
[----:B------:R-:W-:Y:S01]  /*33c0*/  UISETP.NE.AND UP1, UPT, UR35, URZ, UPT ;  /* 0x0000003f2300728c */ /* 0x000fe2000bf25270 */
[----:B-1----:R-:W-:Y:S01]  /*33d0*/  LEA.HI R85, R169, R7, RZ, 0x2 ;  /* 0x00000007a9557211 */ /* 0x002fe200078f10ff */
[----:B------:R-:W-:Y:S01]  /*33e0*/  UISETP.NE.AND UP0, UPT, UR34, URZ, UPT ;  /* 0x0000003f2200728c */ /* 0x000fe2000bf05270 */
[----:B------:R-:W-:Y:S01]  /*33f0*/  SHF.R.S32.HI R87, RZ, 0x1f, R6 ;  /* 0x0000001fff577819 */ /* 0x000fe20000011406 */
[----:B------:R-:W-:Y:S01]  /*3400*/  IMAD.IADD R2, R7, 0x1, -R2 ;  /* 0x0000000107027824 */ /* 0x000fe200078e0a02 */
[----:B------:R-:W-:Y:S01]  /*3410*/  LOP3.LUT R85, R85, 0xfffffffc, RZ, 0xc0, !PT ;  /* 0xfffffffc55557812 */ /* 0x000fe200078ec0ff */
[----:B------:R-:W-:Y:S01]  /*3420*/  ULDC UR12, c[0x0][0x324] ;  /* 0x0000c900000c7ab9 */ /* 0x000fe20000000800 */
[----:B------:R-:W-:Y:S01]  /*3430*/  LEA.HI R87, R87, R6, RZ, 0x2 ;  /* 0x0000000657577211 */ /* 0x000fe200078f10ff */
[----:B------:R-:W-:Y:S01]  /*3440*/  ULOP3.LUT UR12, URZ, UR12, URZ, 0x33, !UPT ;  /* 0x0000000c3f0c7292 */ /* 0x000fe2000f8e333f */
[----:B------:R-:W-:Y:S01]  /*3450*/  SHF.R.S32.HI R84, RZ, 0x1f, R2 ;  /* 0x0000001fff547819 */ /* 0x000fe20000011402 */
[----:B------:R-:W-:Y:S01]  /*3460*/  IMAD.IADD R85, R7, 0x1, -R85 ;  /* 0x0000000107557824 */ /* 0x000fe200078e0a55 */
[----:B------:R-:W-:Y:S01]  /*3470*/  LOP3.LUT R87, R87, 0xffffffc, RZ, 0xc0, !PT ;  /* 0x0ffffffc57577812 */ /* 0x000fe200078ec0ff */
[----:B------:R-:W-:Y:S01]  /*3480*/  IMAD.U32 R89, RZ, RZ, UR36 ;  /* 0x00000024ff597e24 */ /* 0x000fe2000f8e00ff */
[----:B------:R-:W-:Y:S01]  /*3490*/  LEA.HI R7, R84, R2, RZ, 0x2 ;  /* 0x0000000254077211 */ /* 0x000fe200078f10ff */
[----:B------:R-:W0:Y:S01]  /*34a0*/  LDGDEPBAR ;  /* 0x00000000000079af */ /* 0x000e220000000000 */
[----:B------:R-:W-:Y:S01]  /*34b0*/  LEA.HI R84, R85, R85, RZ, 0x1 ;  /* 0x0000005555547211 */ /* 0x000fe200078f08ff */
[----:B------:R-:W-:Y:S01]  /*34c0*/  IMAD.IADD R87, R6, 0x1, -R87 ;  /* 0x0000000106577824 */ /* 0x000fe200078e0a57 */
[----:B------:R-:W-:Y:S01]  /*34d0*/  LEA.HI.SX32 R6, R7, UR13, 0x1e ;  /* 0x0000000d07067c11 */ /* 0x000fe2000f8ff2ff */
[----:B------:R-:W-:Y:S01]  /*34e0*/  IMAD.IADD R5, R5, 0x1, R3 ;  /* 0x0000000105057824 */ /* 0x000fe200078e0203 */
[----:B------:R-:W-:Y:S01]  /*34f0*/  PLOP3.LUT P1, PT, PT, PT, UP1, 0x80, 0x0 ;  /* 0x000000000000781c */ /* 0x000fe20003f2f018 */
[C---:B------:R-:W-:Y:S01]  /*3500*/  IMAD.SHL.U32 R86, R84.reuse, 0x20, RZ ;  /* 0x0000002054567824 */ /* 0x040fe200078e00ff */
[----:B------:R-:W-:Y:S01]  /*3510*/  LOP3.LUT R84, R84, 0x1ffffffe, RZ, 0xc0, !PT ;  /* 0x1ffffffe54547812 */ /* 0x000fe200078ec0ff */
[----:B------:R-:W-:Y:S01]  /*3520*/  IMAD R6, R87, 0x10, R6 ;  /* 0x0000001057067824 */ /* 0x000fe200078e0206 */
[----:B------:R-:W-:-:S02]  /*3530*/  PLOP3.LUT P0, PT, PT, PT, UP1, 0x80, 0x0 ;  /* 0x000000000000781c */ /* 0x000fc40003f0f018 */
        /* <DEDUP_REMOVED lines=8> */
[----:B------:R-:W-:Y:S01]  /*35c0*/  IMAD.MOV.U32 R92, RZ, RZ, R235 ;  /* 0x000000ffff5c7224 */ /* 0x000fe200078e00eb */
[----:B------:R-:W-:Y:S01]  /*35d0*/  @P0 SHF.R.U32.HI R92, RZ, c[0x0][0x2cc], R6 ;  /* 0x0000b300ff5c0a19 */ /* 0x000fe20000011606 */
[----:B------:R-:W-:Y:S01]  /*35e0*/  IMAD.SHL.U32 R236, R236, 0x2, RZ ;  /* 0x00000002ecec7824 */ /* 0x000fe200078e00ff */
[----:B------:R-:W-:-:S03]  /*35f0*/  PLOP3.LUT P0, PT, PT, PT, UP0, 0x40, 0x0 ;  /* 0x000000000000781c */ /* 0x000fc60003f0e808 */
[----:B------:R-:W1:Y:S01]  /*3600*/  SHFL.IDX PT, R6, R92, RZ, 0x1c1f ;  /* 0x001c1fff5c067589 */ /* 0x000e6200000e0000 */
[C---:B------:R-:W-:Y:S02]  /*3610*/  IADD3 R2, -R236.reuse, 0x1, R2 ;  /* 0x00000001ec027810 */ /* 0x040fe40007ffe102 */
[----:B------:R-:W-:Y:S02]  /*3620*/  IADD3 R89, -R236, UR8, R89 ;  /* 0x00000008ec597c10 */ /* 0x000fe4000fffe159 */
[----:B------:R-:W-:Y:S02]  /*3630*/  IADD3 R88, R2, -UR15, RZ ;  /* 0x8000000f02587c10 */ /* 0x000fe4000fffe0ff */
        /* <DEDUP_REMOVED lines=19> */
.L_x_1053:
[----:B------:R-:W-:-:S04]  /*3770*/  MOV R3, c[0x0][0x32c] ;  /* 0x0000cb0000037a02 */ /* 0x000fc80000000f00 */
[----:B------:R-:W-:-:S13]  /*3780*/  ISETP.NE.AND P0, PT, R3, 0x1, PT ;  /* 0x000000010300780c */ /* 0x000fda0003f05270 */
[----:B------:R-:W-:-:S05]  /*3790*/  @P0 IMAD.HI.U32 R3, R6, c[0x0][0x330], RZ ;  /* 0x0000cc0006030a27 */ /* 0x000fca00078e00ff */
[----:B------:R-:W-:Y:S02]  /*37a0*/  @P0 SHF.R.U32.HI R6, RZ, c[0x0][0x334], R3 ;  /* 0x0000cd00ff060a19 */ /* 0x000fe40000011603 */
.L_x_1054:
[----:B------:R-:W-:Y:S05]  /*37b0*/  BSYNC B0 ;  /* 0x0000000000007941 */ /* 0x000fea0003800000 */
.L_x_1052:
[----:B------:R-:W-:-:S05]  /*37c0*/  IMAD R6, R6, c[0x0][0x32c], R2 ;  /* 0x0000cb0006067a24 */ /* 0x000fca00078e0202 */
[----:B------:R-:W-:Y:S02]  /*37d0*/  IADD3 R3, R6, c[0x0][0x32c], RZ ;  /* 0x0000cb0006037a10 */ /* 0x000fe40007ffe0ff */
[----:B------:R-:W-:Y:S02]  /*37e0*/  IMNMX R93, R93, R6, !PT ;  /* 0x000000065d5d7217 */ /* 0x000fe40007800200 */
[----:B------:R-:W-:Y:S02]  /*37f0*/  IMNMX R95, R95, R3, PT ;  /* 0x000000035f5f7217 */ /* 0x000fe40003800200 */
.L_x_1051:
[----:B------:R-:W1:Y:S01]  /*3800*/  SHFL.IDX PT, R6, R92, 0x1, 0x1c1f ;  /* 0x003c1f005c067f89 */ /* 0x000e6200000e0000 */
[----:B------:R-:W-:-:S06]  /*3810*/  UISETP.NE.AND UP0, UPT, UR34, URZ, UPT ;  /* 0x0000003f2200728c */ /* 0x000fcc000bf05270 */
[----:B------:R-:W-:Y:S01]  /*3820*/  PLOP3.LUT P0, PT, PT, PT, UP0, 0x40, 0x0 ;  /* 0x000000000000781c */ /* 0x000fe20003f0e808 */
[--C-:B-1----:R-:W-:Y:S02]  /*3830*/  IMAD.IADD R91, R90, 0x1, R6.reuse ;  /* 0x000000015a5b7824 */ /* 0x102fe400078e0206 */
[----:B------:R-:W-:-:S03]  /*3840*/  IMAD.IADD R3, R88, 0x1, R6 ;  /* 0x0000000158037824 */ /* 0x000fc600078e0206 */
[----:B------:R-:W-:-:S07]  /*3850*/  IMNMX R91, R91, R89, PT ;  /* 0x000000595b5b7217 */ /* 0x000fce0003800200 */
        /* <DEDUP_REMOVED lines=13> */
.L_x_1057:
[----:B------:R-:W-:-:S04]  /*3930*/  MOV R6, c[0x0][0x32c] ;  /* 0x0000cb0000067a02 */ /* 0x000fc80000000f00 */
[----:B------:R-:W-:-:S13]  /*3940*/  ISETP.NE.AND P0, PT, R6, 0x1, PT ;  /* 0x000000010600780c */ /* 0x000fda0003f05270 */
[----:B------:R-:W-:-:S05]  /*3950*/  @P0 IMAD.HI.U32 R6, R7, c[0x0][0x330], RZ ;  /* 0x0000cc0007060a27 */ /* 0x000fca00078e00ff */
[----:B------:R-:W-:Y:S02]  /*3960*/  @P0 SHF.R.U32.HI R7, RZ, c[0x0][0x334], R6 ;  /* 0x0000cd00ff070a19 */ /* 0x000fe40000011606 */
.L_x_1058:
[----:B------:R-:W-:Y:S05]  /*3970*/  BSYNC B0 ;  /* 0x0000000000007941 */ /* 0x000fea0003800000 */
.L_x_1056:
[----:B------:R-:W-:-:S05]  /*3980*/  IMAD R7, R7, c[0x0][0x32c], R2 ;  /* 0x0000cb0007077a24 */ /* 0x000fca00078e0202 */
[----:B------:R-:W-:Y:S02]  /*3990*/  IADD3 R6, R7, c[0x0][0x32c], RZ ;  /* 0x0000cb0007067a10 */ /* 0x000fe40007ffe0ff */
[----:B------:R-:W-:Y:S02]  /*39a0*/  IMNMX R3, R3, R7, !PT ;  /* 0x0000000703037217 */ /* 0x000fe40007800200 */
[----:B------:R-:W-:Y:S02]  /*39b0*/  IMNMX R91, R91, R6, PT ;  /* 0x000000065b5b7217 */ /* 0x000fe40003800200 */
.L_x_1055:
        /* <DEDUP_REMOVED lines=8> */
[C---:B------:R-:W-:Y:S01]  /*3a40*/  ISETP.GT.AND P0, PT, R93.reuse, RZ, P0 ;  /* 0x000000ff5d00720c */ /* 0x040fe20000704270 */
[----:B------:R-:W-:Y:S01]  /*3a50*/  UP2UR UR29, UPR, URZ, 0x1 ;  /* 0x000000013f1d7883 */ /* 0x000fe20008000000 */
[----:B------:R-:W-:Y:S01]  /*3a60*/  ISETP.GT.AND P6, PT, R93, 0x1, P6 ;  /* 0x000000015d00780c */ /* 0x000fe200037c4270 */
[----:B------:R-:W-:Y:S01]  /*3a70*/  UISETP.GE.AND UP1, UPT, UR36, 0xa, UPT ;  /* 0x0000000a2400788c */ /* 0x000fe2000bf26270 */
[C---:B------:R-:W-:Y:S01]  /*3a80*/  ISETP.LT.OR P0, PT, R95.reuse, 0x1, P0 ;  /* 0x000000015f00780c */ /* 0x040fe20000701670 */
[----:B------:R-:W-:Y:S01]  /*3a90*/  UP2UR UR32, UPR, URZ, 0x8 ;  /* 0x000000083f207883 */ /* 0x000fe20008000000 */
[----:B------:R-:W-:Y:S01]  /*3aa0*/  PLOP3.LUT P2, PT, PT, PT, UP2, 0x40, 0x0 ;  /* 0x000000000000781c */ /* 0x000fe20003f4e828 */
[----:B------:R-:W-:Y:S01]  /*3ab0*/  UISETP.GE.AND UP3, UPT, UR36, 0x51, UPT ;  /* 0x000000512400788c */ /* 0x000fe2000bf66270 */
        /* <DEDUP_REMOVED lines=12> */
[----:B------:R-:W-:Y:S01]  /*3b80*/  PLOP3.LUT P1, PT, PT, PT, UP1, 0x40, 0x0 ;  /* 0x000000000000781c */ /* 0x000fe20003f2e818 */
[----:B------:R-:W-:Y:S01]  /*3b90*/  UP2UR UR37, UPR, URZ, 0x40 ;  /* 0x000000403f257883 */ /* 0x000fe20008000000 */
        /* <DEDUP_REMOVED lines=65> */
[C---:B------:R-:W-:Y:S01]  /*3fb0*/  ISETP.GT.AND P6, PT, R93.reuse, 0x31, P6 ;  /* 0x000000315d00780c */ /* 0x040fe200037c4270 */
[----:B------:R-:W-:Y:S01]  /*3fc0*/  UP2UR UR17, UPR, URZ, 0x1 ;  /* 0x000000013f117883 */ /* 0x000fe20008000000 */
[----:B------:R-:W-:Y:S02]  /*3fd0*/  FSEL R69, R56, -INF , !P0 ;  /* 0xff80000038457808 */ /* 0x000fe40004000000 */
[----:B------:R-:W-:Y:S01]  /*3fe0*/  PLOP3.LUT P0, PT, PT, PT, UP0, 0x40, 0x0 ;  /* 0x000000000000781c */ /* 0x000fe20003f0e808 */
[----:B------:R-:W-:Y:S01]  /*3ff0*/  UISETP.GE.AND UP0, UPT, UR36, 0x5a, UPT ;  /* 0x0000005a2400788c */ /* 0x000fe2000bf06270 */
[----:B------:R-:W-:-:S02]  /*4000*/  ISETP.GT.AND P2, PT, R93, 0x38, P2 ;  /* 0x000000385d00780c */ /* 0x000fc40001744270 */
[C---:B------:R-:W-:Y:S02]  /*4010*/  ISETP.GT.AND P0, PT, R93.reuse, 0x40, P0 ;  /* 0x000000405d00780c */ /* 0x040fe40000704270 */
[----:B------:R-:W-:Y:S02]  /*4020*/  ISETP.GT.AND P1, PT, R93, 0x39, P1 ;  /* 0x000000395d00780c */ /* 0x000fe40000f24270 */
[C---:B------:R-:W-:Y:S02]  /*4030*/  ISETP.LT.OR P0, PT, R95.reuse, 0x41, P0 ;  /* 0x000000415f00780c */ /* 0x040fe40000701670 */
[C---:B------:R-:W-:Y:S02]  /*4040*/  ISETP.LT.OR P6, PT, R95.reuse, 0x32, P6 ;  /* 0x000000325f00780c */ /* 0x040fe400037c1670 */
[C---:B------:R-:W-:Y:S02]  /*4050*/  ISETP.LT.OR P2, PT, R95.reuse, 0x39, P2 ;  /* 0x000000395f00780c */ /* 0x040fe40001741670 */
[----:B------:R-:W-:-:S02]  /*4060*/  ISETP.LT.OR P1, PT, R95, 0x3a, P1 ;  /* 0x0000003a5f00780c */ /* 0x000fc40000f21670 */
[----:B------:R-:W-:Y:S02]  /*4070*/  FSEL R239, R48, -INF , !P0 ;  /* 0xff80000030ef7808 */ /* 0x000fe40004000000 */
[----:B------:R-:W-:Y:S02]  /*4080*/  PLOP3.LUT P0, PT, PT, PT, UP3, 0x40, 0x0 ;  /* 0x000000000000781c */ /* 0x000fe40003f0e838 */
[----:B------:R-:W-:Y:S02]  /*4090*/  FSEL R68, R57, -INF , !P6 ;  /* 0xff80000039447808 */ /* 0x000fe40007000000 */
[----:B------:R-:W-:Y:S02]  /*40a0*/  FSEL R65, R52, -INF , !P2 ;  /* 0xff80000034417808 */ /* 0x000fe40005000000 */
[----:B------:R-:W-:Y:S02]  /*40b0*/  FSEL R64, R53, -INF , !P1 ;  /* 0xff80000035407808 */ /* 0x000fe40004800000 */
[----:B------:R-:W-:Y:S01]  /*40c0*/  PLOP3.LUT P6, PT, PT, PT, UP6, 0x40, 0x0 ;  /* 0x000000000000781c */ /* 0x000fe20003fce868 */
[----:B------:R-:W-:Y:S01]  /*40d0*/  UISETP.NE.AND UP6, UPT, UR34, URZ, UPT ;  /* 0x0000003f2200728c */ /* 0x000fe2000bfc5270 */
        /* <DEDUP_REMOVED lines=10> */
[----:B------:R-:W-:Y:S01]  /*4180*/  FSEL R206, R36, -INF , !P0 ;  /* 0xff80000024ce7808 */ /* 0x000fe20004000000 */
[----:B-1----:R-:W-:Y:S01]  /*4190*/  IMAD.IADD R36, R88, 0x1, R94 ;  /* 0x0000000158247824 */ /* 0x002fe200078e025e */
[----:B------:R-:W-:Y:S01]  /*41a0*/  PLOP3.LUT P0, PT, PT, PT, UP6, 0x40, 0x0 ;  /* 0x000000000000781c */ /* 0x000fe20003f0e868 */
[----:B------:R-:W-:Y:S01]  /*41b0*/  UISETP.NE.AND UP6, UPT, UR37, URZ, UPT ;  /* 0x0000003f2500728c */ /* 0x000fe2000bfc5270 */
[----:B------:R-:W-:-:S02]  /*41c0*/  FSEL R208, R49, -INF , !P6 ;  /* 0xff80000031d07808 */ /* 0x000fc40007000000 */
[----:B------:R-:W-:Y:S02]  /*41d0*/  FSEL R209, R40, -INF , !P2 ;  /* 0xff80000028d17808 */ /* 0x000fe40005000000 */
[----:B------:R-:W-:Y:S02]  /*41e0*/  FSEL R207, R41, -INF , !P1 ;  /* 0xff80000029cf7808 */ /* 0x000fe40004800000 */
[----:B------:R-:W-:Y:S02]  /*41f0*/  PLOP3.LUT P6, PT, PT, PT, UP2, 0x40, 0x0 ;  /* 0x000000000000781c */ /* 0x000fe40003fce828 */
[----:B------:R-:W-:Y:S02]  /*4200*/  PLOP3.LUT P2, PT, PT, PT, UP1, 0x40, 0x0 ;  /* 0x000000000000781c */ /* 0x000fe40003f4e818 */
[----:B------:R-:W-:Y:S02]  /*4210*/  PLOP3.LUT P1, PT, PT, PT, UP0, 0x40, 0x0 ;  /* 0x000000000000781c */ /* 0x000fe40003f2e808 */
[----:B------:R-:W-:-:S02]  /*4220*/  ISETP.GT.AND P6, PT, R93, 0x51, P6 ;  /* 0x000000515d00780c */ /* 0x000fc400037c4270 */
[C---:B------:R-:W-:Y:S02]  /*4230*/  ISETP.GT.AND P2, PT, R93.reuse, 0x58, P2 ;  /* 0x000000585d00780c */ /* 0x040fe40001744270 */
[----:B------:R-:W-:Y:S01]  /*4240*/  ISETP.GT.AND P1, PT, R93, 0x59, P1 ;  /* 0x000000595d00780c */ /* 0x000fe20000f24270 */
[----:B------:R-:W-:Y:S01]  /*4250*/  IMAD.IADD R93, R90, 0x1, R94 ;  /* 0x000000015a5d7824 */ /* 0x000fe200078e025e */
[C---:B------:R-:W-:Y:S02]  /*4260*/  ISETP.LT.OR P6, PT, R95.reuse, 0x52, P6 ;  /* 0x000000525f00780c */ /* 0x040fe400037c1670 */
[C---:B------:R-:W-:Y:S02]  /*4270*/  ISETP.LT.OR P2, PT, R95.reuse, 0x59, P2 ;  /* 0x000000595f00780c */ /* 0x040fe40001741670 */
[----:B------:R-:W-:Y:S02]  /*4280*/  ISETP.LT.OR P1, PT, R95, 0x5a, P1 ;  /* 0x0000005a5f00780c */ /* 0x000fe40000f21670 */
[----:B------:R-:W-:-:S02]  /*4290*/  IMNMX R93, R93, R89, PT ;  /* 0x000000595d5d7217 */ /* 0x000fc40003800200 */
[----:B------:R-:W-:Y:S02]  /*42a0*/  FSEL R154, R37, -INF , !P6 ;  /* 0xff800000259a7808 */ /* 0x000fe40007000000 */
[----:B------:R-:W-:Y:S02]  /*42b0*/  FSEL R137, R28, -INF , !P2 ;  /* 0xff8000001c897808 */ /* 0x000fe40005000000 */
[----:B------:R-:W-:Y:S01]  /*42c0*/  FSEL R136, R29, -INF , !P1 ;  /* 0xff8000001d887808 */ /* 0x000fe20004800000 */
        /* <DEDUP_REMOVED lines=13> */
.L_x_1061:
[----:B------:R-:W-:-:S04]  /*43a0*/  MOV R28, c[0x0][0x32c] ;  /* 0x0000cb00001c7a02 */ /* 0x000fc80000000f00 */
[----:B------:R-:W-:-:S13]  /*43b0*/  ISETP.NE.AND P0, PT, R28, 0x1, PT ;  /* 0x000000011c00780c */ /* 0x000fda0003f05270 */
[----:B------:R-:W-:-:S05]  /*43c0*/  @P0 IMAD.HI.U32 R28, R94, c[0x0][0x330], RZ ;  /* 0x0000cc005e1c0a27 */ /* 0x000fca00078e00ff */
[----:B------:R-:W-:Y:S02]  /*43d0*/  @P0 SHF.R.U32.HI R94, RZ, c[0x0][0x334], R28 ;  /* 0x0000cd00ff5e0a19 */ /* 0x000fe4000001161c */
.L_x_1062:
[----:B------:R-:W-:Y:S05]  /*43e0*/  BSYNC B0 ;  /* 0x0000000000007941 */ /* 0x000fea0003800000 */
.L_x_1060:
[----:B------:R-:W-:-:S05]  /*43f0*/  IMAD R94, R94, c[0x0][0x32c], R2 ;  /* 0x0000cb005e5e7a24 */ /* 0x000fca00078e0202 */
[----:B------:R-:W-:Y:S02]  /*4400*/  IADD3 R28, R94, c[0x0][0x32c], RZ ;  /* 0x0000cb005e1c7a10 */ /* 0x000fe40007ffe0ff */
[----:B------:R-:W-:Y:S02]  /*4410*/  IMNMX R36, R36, R94, !PT ;  /* 0x0000005e24247217 */ /* 0x000fe40007800200 */
[----:B------:R-:W-:Y:S02]  /*4420*/  IMNMX R93, R93, R28, PT ;  /* 0x0000001c5d5d7217 */ /* 0x000fe40003800200 */
.L_x_1059:
[----:B------:R-:W-:Y:S02]  /*4430*/  UP2UR UR42, UPR, URZ, 0x40 ;  /* 0x000000403f2a7883 */ /* 0x000fe40008000000 */
[----:B------:R-:W-:Y:S02]  /*4440*/  UISETP.NE.AND UP6, UPT, UR24, URZ, UPT ;  /* 0x0000003f1800728c */ /* 0x000fe4000bfc5270 */
[----:B------:R-:W-:Y:S02]  /*4450*/  UP2UR UR36, UPR, URZ, 0x1 ;  /* 0x000000013f247883 */ /* 0x000fe40008000000 */
[----:B------:R-:W-:-:S02]  /*4460*/  UP2UR UR43, UPR, URZ, 0x40 ;  /* 0x000000403f2b7883 */ /* 0x000fc40008000000 */
[----:B------:R-:W-:Y:S02]  /*4470*/  UISETP.NE.AND UP6, UPT, UR30, URZ, UPT ;  /* 0x0000003f1e00728c */ /* 0x000fe4000bfc5270 */
[----:B------:R-:W-:Y:S02]  /*4480*/  UISETP.NE.AND UP0, UPT, UR32, URZ, UPT ;  /* 0x0000003f2000728c */ /* 0x000fe4000bf05270 */
[----:B------:R-:W-:Y:S02]  /*4490*/  UP2UR UR44, UPR, URZ, 0x40 ;  /* 0x000000403f2c7883 */ /* 0x000fe40008000000 */
[----:B------:R-:W-:Y:S02]  /*44a0*/  UISETP.NE.AND UP6, UPT, UR33, URZ, UPT ;  /* 0x0000003f2100728c */ /* 0x000fe4000bfc5270 */
[----:B------:R-:W-:Y:S01]  /*44b0*/  UP2UR UR41, UPR, URZ, 0x20 ;  /* 0x000000203f297883 */ /* 0x000fe20008000000 */
[----:B------:R-:W-:Y:S01]  /*44c0*/  PLOP3.LUT P0, PT, PT, PT, UP0, 0x40, 0x0 ;  /* 0x000000000000781c */ /* 0x000fe20003f0e808 */
[----:B------:R-:W-:-:S02]  /*44d0*/  UISETP.NE.AND UP5, UPT, UR31, URZ, UPT ;  /* 0x0000003f1f00728c */ /* 0x000fc4000bfa5270 */
[----:B------:R-:W-:Y:S01]  /*44e0*/  PLOP3.LUT P1, PT, PT, PT, UP6, 0x40, 0x0 ;  /* 0x000000000000781c */ /* 0x000fe20003f2e868 */
[----:B------:R-:W-:Y:S01]  /*44f0*/  UISETP.NE.AND UP6, UPT, UR44, URZ, UPT ;  /* 0x0000003f2c00728c */ /* 0x000fe2000bfc5270 */
[----:B------:R-:W-:Y:S01]  /*4500*/  ISETP.GT.AND P0, PT, R3, 0x1, P0 ;  /* 0x000000010300780c */ /* 0x000fe20000704270 */
[----:B------:R-:W-:Y:S01]  /*4510*/  UP2UR UR39, UPR, URZ, 0x8 ;  /* 0x000000083f277883 */ /* 0x000fe20008000000 */
[----:B------:R-:W-:Y:S01]  /*4520*/  PLOP3.LUT P6, PT, PT, PT, UP5, 0x40, 0x0 ;  /* 0x000000000000781c */ /* 0x000fe20003fce858 */
[----:B------:R-:W-:Y:S01]  /*4530*/  UISETP.NE.AND UP3, UPT, UR28, URZ, UPT ;  /* 0x0000003f1c00728c */ /* 0x000fe2000bf65270 */
[----:B------:R-:W-:Y:S01]  /*4540*/  ISETP.LT.OR P0, PT, R91, 0x2, P0 ;  /* 0x000000025b00780c */ /* 0x000fe20000701670 */
[----:B------:R-:W-:Y:S01]  /*4550*/  UP2UR UR37, UPR, URZ, 0x2 ;  /* 0x000000023f257883 */ /* 0x000fe20008000000 */
[----:B------:R-:W-:Y:S01]  /*4560*/  PLOP3.LUT P2, PT, PT, PT, UP6, 0x40, 0x0 ;  /* 0x000000000000781c */ /* 0x000fe20003f4e868 */
[----:B------:R-:W-:Y:S01]  /*4570*/  UISETP.NE.AND UP6, UPT, UR27, URZ, UPT ;  /* 0x0000003f1b00728c */ /* 0x000fe2000bfc5270 */
[----:B------:R-:W-:Y:S01]  /*4580*/  ISETP.GT.AND P6, PT, R3, 0x8, P6 ;  /* 0x000000080300780c */ /* 0x000fe200037c4270 */
[----:B------:R-:W-:Y:S01]  /*4590*/  UISETP.NE.AND UP1, UPT, UR26, URZ, UPT ;  /* 0x0000003f1a00728c */ /* 0x000fe2000bf25270 */
[----:B------:R-:W-:Y:S01]  /*45a0*/  FSEL R83, R83, -INF , !P0 ;  /* 0xff80000053537808 */ /* 0x000fe20004000000 */
[----:B------:R-:W-:Y:S01]  /*45b0*/  UP2UR UR40, UPR, URZ, 0x10 ;  /* 0x000000103f287883 */ /* 0x000fe20008000000 */
[----:B------:R-:W-:Y:S01]  /*45c0*/  ISETP.GT.AND P2, PT, R3, 0x9, P2 ;  /* 0x000000090300780c */ /* 0x000fe20001744270 */
[----:B------:R-:W-:Y:S01]  /*45d0*/  UISETP.NE.AND UP4, UPT, UR29, URZ, UPT ;  /* 0x0000003f1d00728c */ /* 0x000fe2000bf85270 */
[----:B------:R-:W-:Y:S01]  /*45e0*/  PLOP3.LUT P0, PT, PT, PT, UP3, 0x40, 0x0 ;  /* 0x000000000000781c */ /* 0x000fe20003f0e838 */
[----:B------:R-:W-:Y:S01]  /*45f0*/  UP2UR UR38, UPR, URZ, 0x4 ;  /* 0x000000043f267883 */ /* 0x000fe20008000000 */
[C---:B------:R-:W-:Y:S01]  /*4600*/  ISETP.LT.OR P6, PT, R91.reuse, 0x9, P6 ;  /* 0x000000095b00780c */ /* 0x040fe200037c1670 */
[----:B------:R-:W-:Y:S01]  /*4610*/  UISETP.NE.AND UP2, UPT, UR25, URZ, UPT ;  /* 0x0000003f1900728c */ /* 0x000fe2000bf45270 */
[----:B------:R-:W-:Y:S01]  /*4620*/  ISETP.LT.OR P2, PT, R91, 0xa, P2 ;  /* 0x0000000a5b00780c */ /* 0x000fe20001741670 */
[----:B------:R-:W-:Y:S01]  /*4630*/  UP2UR UR44, UPR, URZ, 0x10 ;  /* 0x000000103f2c7883 */ /* 0x000fe20008000000 */
[----:B------:R-:W-:-:S02]  /*4640*/  ISETP.GT.AND P1, PT, R3, RZ, P1 ;  /* 0x000000ff0300720c */ /* 0x000fc40000f24270 */
[----:B------:R-:W-:Y:S02]  /*4650*/  ISETP.GT.AND P0, PT, R3, 0x11, P0 ;  /* 0x000000110300780c */ /* 0x000fe40000704270 */
[----:B------:R-:W-:Y:S02]  /*4660*/  FSEL R78, R78, -INF , !P6 ;  /* 0xff8000004e4e7808 */ /* 0x000fe40007000000 */
[----:B------:R-:W-:Y:S02]  /*4670*/  FSEL R79, R79, -INF , !P2 ;  /* 0xff8000004f4f7808 */ /* 0x000fe40005000000 */
[----:B------:R-:W-:Y:S01]  /*4680*/  PLOP3.LUT P6, PT, PT, PT, UP6, 0x40, 0x0 ;  /* 0x000000000000781c */ /* 0x000fe20003fce868 */
[----:B------:R-:W-:Y:S01]  /*4690*/  UISETP.NE.AND UP6, UPT, UR43, URZ, UPT ;  /* 0x0000003f2b00728c */ /* 0x000fe2000bfc5270 */
[C---:B------:R-:W-:Y:S01]  /*46a0*/  ISETP.LT.OR P1, PT, R91.reuse, 0x1, P1 ;  /* 0x000000015b00780c */ /* 0x040fe20000f21670 */
[----:B------:R-:W-:Y:S01]  /*46b0*/  UP2UR UR43, UPR, URZ, 0x2 ;  /* 0x000000023f2b7883 */ /* 0x000fe20008000000 */
[----:B------:R-:W-:-:S02]  /*46c0*/  ISETP.LT.OR P2, PT, R91, 0x12, P0 ;  /* 0x000000125b00780c */ /* 0x000fc40000741670 */
[----:B------:R-:W-:Y:S01]  /*46d0*/  PLOP3.LUT P0, PT, PT, PT, UP1, 0x40, 0x0 ;  /* 0x000000000000781c */ /* 0x000fe20003f0e818 */
[----:B------:R-:W-:Y:S01]  /*46e0*/  UISETP.NE.AND UP1, UPT, UR33, URZ, UPT ;  /* 0x0000003f2100728c */ /* 0x000fe2000bf25270 */
[----:B------:R-:W-:Y:S02]  /*46f0*/  FSEL R82, R82, -INF , !P1 ;  /* 0xff80000052527808 */ /* 0x000fe40004800000 */
[----:B------:R-:W-:Y:S01]  /*4700*/  PLOP3.LUT P1, PT, PT, PT, UP4, 0x40, 0x0 ;  /* 0x000000000000781c */ /* 0x000fe20003f2e848 */
[----:B------:R-:W-:Y:S01]  /*4710*/  UISETP.NE.AND UP4, UPT, UR30, URZ, UPT ;  /* 0x0000003f1e00728c */ /* 0x000fe2000bf85270 */
[----:B------:R-:W-:Y:S02]  /*4720*/  ISETP.GT.AND P0, PT, R3, 0x19, P0 ;  /* 0x000000190300780c */ /* 0x000fe40000704270 */
[----:B------:R-:W-:Y:S02]  /*4730*/  FSEL R75, R75, -INF , !P2 ;  /* 0xff8000004b4b7808 */ /* 0x000fe40005000000 */
[----:B------:R-:W-:Y:S01]  /*4740*/  PLOP3.LUT P2, PT, PT, PT, UP1, 0x40, 0x0 ;  /* 0x000000000000781c */ /* 0x000fe20003f4e818 */
[----:B------:R-:W-:Y:S01]  /*4750*/  UISETP.NE.AND UP1, UPT, UR27, URZ, UPT ;  /* 0x0000003f1b00728c */ /* 0x000fe2000bf25270 */
[----:B------:R-:W-:-:S02]  /*4760*/  ISETP.GT.AND P1, PT, R3, 0x10, P1 ;  /* 0x000000100300780c */ /* 0x000fc40000f24270 */
[C---:B------:R-:W-:Y:S02]  /*4770*/  ISETP.LT.OR P0, PT, R91.reuse, 0x1a, P0 ;  /* 0x0000001a5b00780c */ /* 0x040fe40000701670 */
[----:B------:R-:W-:Y:S02]  /*4780*/  ISETP.GT.AND P2, PT, R36, RZ, P2 ;  /* 0x000000ff2400720c */ /* 0x000fe40001744270 */
[----:B------:R-:W-:Y:S02]  /*4790*/  ISETP.LT.OR P1, PT, R91, 0x11, P1 ;  /* 0x000000115b00780c */ /* 0x000fe40000f21670 */
[----:B------:R-:W-:Y:S02]  /*47a0*/  FSEL R71, R71, -INF , !P0 ;  /* 0xff80000047477808 */ /* 0x000fe40004000000 */
[----:B------:R-:W-:Y:S02]  /*47b0*/  PLOP3.LUT P0, PT, PT, PT, UP2, 0x40, 0x0 ;  /* 0x000000000000781c */ /* 0x000fe40003f0e828 */
[----:B------:R-:W-:-:S02]  /*47c0*/  ISETP.LT.OR P2, PT, R93, 0x1, P2 ;  /* 0x000000015d00780c */ /* 0x000fc40001741670 */
        /* <DEDUP_REMOVED lines=8> */
[----:B------:R-:W-:Y:S02]  /*4850*/  ISETP.LT.OR P0, PT, R91, 0x21, P0 ;  /* 0x000000215b00780c */ /* 0x000fe40000701670 */
[----:B------:R-:W-:Y:S02]  /*4860*/  ISETP.LT.OR P1, PT, R93, 0x2, P1 ;  /* 0x000000025d00780c */ /* 0x000fe40000f21670 */
[----:B------:R-:W-:Y:S02]  /*4870*/  FSEL R49, R66, -INF , !P0 ;  /* 0xff80000042317808 */ /* 0x000fe40004000000 */
[----:B------:R-:W-:Y:S01]  /*4880*/  PLOP3.LUT P0, PT, PT, PT, UP4, 0x40, 0x0 ;  /* 0x000000000000781c */ /* 0x000fe20003f0e848 */
[----:B------:R-:W-:Y:S01]  /*4890*/  UISETP.NE.AND UP4, UPT, UR21, URZ, UPT ;  /* 0x0000003f1500728c */ /* 0x000fe2000bf85270 */
[----:B------:R-:W-:Y:S02]  /*48a0*/  FSEL R60, R25, -INF , !P1 ;  /* 0xff800000193c7808 */ /* 0x000fe40004800000 */
[----:B------:R-:W-:-:S02]  /*48b0*/  ISETP.GT.AND P6, PT, R3, 0x18, P6 ;  /* 0x000000180300780c */ /* 0x000fc400037c4270 */
[----:B------:R-:W-:Y:S01]  /*48c0*/  PLOP3.LUT P1, PT, PT, PT, UP5, 0x40, 0x0 ;  /* 0x000000000000781c */ /* 0x000fe20003f2e858 */
[----:B------:R-:W-:Y:S01]  /*48d0*/  UISETP.NE.AND UP5, UPT, UR22, URZ, UPT ;  /* 0x0000003f1600728c */ /* 0x000fe2000bfa5270 */
[C---:B------:R-:W-:Y:S02]  /*48e0*/  ISETP.GT.AND P0, PT, R36.reuse, 0x10, P0 ;  /* 0x000000102400780c */ /* 0x040fe40000704270 */
[----:B------:R-:W-:Y:S02]  /*48f0*/  ISETP.LT.OR P6, PT, R91, 0x19, P6 ;  /* 0x000000195b00780c */ /* 0x000fe400037c1670 */
[----:B------:R-:W-:Y:S02]  /*4900*/  ISETP.GT.AND P1, PT, R36, 0x8, P1 ;  /* 0x000000082400780c */ /* 0x000fe40000f24270 */
[----:B------:R-:W-:Y:S02]  /*4910*/  ISETP.LT.OR P0, PT, R93, 0x11, P0 ;  /* 0x000000115d00780c */ /* 0x000fe40000701670 */
[----:B------:R-:W-:-:S02]  /*4920*/  FSEL R70, R70, -INF , !P6 ;  /* 0xff80000046467808 */ /* 0x000fc40007000000 */
[----:B------:R-:W-:Y:S02]  /*4930*/  ISETP.LT.OR P1, PT, R93, 0x9, P1 ;  /* 0x000000095d00780c */ /* 0x000fe40000f21670 */
[----:B------:R-:W-:Y:S02]  /*4940*/  PLOP3.LUT P6, PT, PT, PT, UP6, 0x40, 0x0 ;  /* 0x000000000000781c */ /* 0x000fe40003fce868 */
[----:B------:R-:W-:Y:S02]  /*4950*/  FSEL R53, R20, -INF , !P0 ;  /* 0xff80000014357808 */ /* 0x000fe40004000000 */
[----:B------:R-:W-:Y:S02]  /*4960*/  ISETP.GT.AND P2, PT, R36, 0x9, P2 ;  /* 0x000000092400780c */ /* 0x000fe40001744270 */
[----:B------:R-:W-:Y:S01]  /*4970*/  PLOP3.LUT P0, PT, PT, PT, UP3, 0x40, 0x0 ;  /* 0x000000000000781c */ /* 0x000fe20003f0e838 */
[----:B------:R-:W-:Y:S01]  /*4980*/  UISETP.NE.AND UP3, UPT, UR20, URZ, UPT ;  /* 0x0000003f1400728c */ /* 0x000fe2000bf65270 */
[----:B------:R-:W-:-:S02]  /*4990*/  FSEL R57, R132, -INF , !P1 ;  /* 0xff80000084397808 */ /* 0x000fc40004800000 */
[----:B------:R-:W-:Y:S02]  /*49a0*/  ISETP.GT.AND P6, PT, R3, 0x21, P6 ;  /* 0x000000210300780c */ /* 0x000fe400037c4270 */
[----:B------:R-:W-:Y:S02]  /*49b0*/  PLOP3.LUT P1, PT, PT, PT, UP0, 0x40, 0x0 ;  /* 0x000000000000781c */ /* 0x000fe40003f2e808 */
[----:B------:R-:W-:Y:S02]  /*49c0*/  ISETP.LT.OR P2, PT, R93, 0xa, P2 ;  /* 0x0000000a5d00780c */ /* 0x000fe40001741670 */
[----:B------:R-:W-:Y:S02]  /*49d0*/  ISETP.GT.AND P0, PT, R36, 0x11, P0 ;  /* 0x000000112400780c */ /* 0x000fe40000704270 */
[----:B------:R-:W-:Y:S02]  /*49e0*/  ISETP.LT.OR P6, PT, R91, 0x22, P6 ;  /* 0x000000225b00780c */ /* 0x000fe400037c1670 */
[----:B------:R-:W-:-:S02]  /*49f0*/  ISETP.GT.AND P1, PT, R3, 0x28, P1 ;  /* 0x000000280300780c */ /* 0x000fc40000f24270 */
[----:B------:R-:W-:Y:S02]  /*4a00*/  FSEL R56, R133, -INF , !P2 ;  /* 0xff80000085387808 */ /* 0x000fe40005000000 */
[----:B------:R-:W-:Y:S02]  /*4a10*/  ISETP.LT.OR P0, PT, R93, 0x12, P0 ;  /* 0x000000125d00780c */ /* 0x000fe40000701670 */
[----:B------:R-:W-:Y:S01]  /*4a20*/  PLOP3.LUT P2, PT, PT, PT, UP1, 0x40, 0x0 ;  /* 0x000000000000781c */ /* 0x000fe20003f4e818 */
[----:B------:R-:W-:Y:S01]  /*4a30*/  UISETP.NE.AND UP1, UPT, UR43, URZ, UPT ;  /* 0x0000003f2b00728c */ /* 0x000fe2000bf25270 */
[----:B------:R-:W-:Y:S02]  /*4a40*/  FSEL R48, R67, -INF , !P6 ;  /* 0xff80000043307808 */ /* 0x000fe40007000000 */
[----:B------:R-:W-:Y:S02]  /*4a50*/  ISETP.LT.OR P1, PT, R91, 0x29, P1 ;  /* 0x000000295b00780c */ /* 0x000fe40000f21670 */
[----:B------:R-:W-:-:S02]  /*4a60*/  PLOP3.LUT P6, PT, PT, PT, UP5, 0x40, 0x0 ;  /* 0x000000000000781c */ /* 0x000fc40003fce858 */
[----:B------:R-:W-:Y:S02]  /*4a70*/  FSEL R52, R21, -INF , !P0 ;  /* 0xff80000015347808 */ /* 0x000fe40004000000 */
[----:B------:R-:W-:Y:S02]  /*4a80*/  PLOP3.LUT P0, PT, PT, PT, UP4, 0x40, 0x0 ;  /* 0x000000000000781c */ /* 0x000fe40003f0e848 */
[----:B------:R-:W-:Y:S02]  /*4a90*/  FSEL R67, R62, -INF , !P1 ;  /* 0xff8000003e437808 */ /* 0x000fe40004800000 */
[C---:B------:R-:W-:Y:S02]  /*4aa0*/  ISETP.GT.AND P6, PT, R3.reuse, 0x29, P6 ;  /* 0x000000290300780c */ /* 0x040fe400037c4270 */
[----:B------:R-:W-:Y:S01]  /*4ab0*/  PLOP3.LUT P1, PT, PT, PT, UP1, 0x40, 0x0 ;  /* 0x000000000000781c */ /* 0x000fe20003f2e818 */
[----:B------:R-:W-:Y:S01]  /*4ac0*/  UISETP.NE.AND UP1, UPT, UR18, URZ, UPT ;  /* 0x0000003f1200728c */ /* 0x000fe2000bf25270 */
[----:B------:R-:W-:-:S02]  /*4ad0*/  ISETP.GT.AND P0, PT, R3, 0x30, P0 ;  /* 0x000000300300780c */ /* 0x000fc40000704270 */
[C---:B------:R-:W-:Y:S02]  /*4ae0*/  ISETP.LT.OR P6, PT, R91.reuse, 0x2a, P6 ;  /* 0x0000002a5b00780c */ /* 0x040fe400037c1670 */
[----:B------:R-:W-:Y:S02]  /*4af0*/  ISETP.GT.AND P1, PT, R36, 0x19, P1 ;  /* 0x000000192400780c */ /* 0x000fe40000f24270 */
[----:B------:R-:W-:Y:S02]  /*4b00*/  ISETP.LT.OR P0, PT, R91, 0x31, P0 ;  /* 0x000000315b00780c */ /* 0x000fe40000701670 */
[----:B------:R-:W-:Y:S02]  /*4b10*/  FSEL R66, R63, -INF , !P6 ;  /* 0xff8000003f427808 */ /* 0x000fe40007000000 */
[----:B------:R-:W-:Y:S02]  /*4b20*/  ISETP.LT.OR P1, PT, R93, 0x1a, P1 ;  /* 0x0000001a5d00780c */ /* 0x000fe40000f21670 */
[----:B------:R-:W-:-:S02]  /*4b30*/  FSEL R63, R58, -INF , !P0 ;  /* 0xff8000003a3f7808 */ /* 0x000fc40004000000 */
[----:B------:R-:W-:Y:S01]  /*4b40*/  PLOP3.LUT P0, PT, PT, PT, UP0, 0x40, 0x0 ;  /* 0x000000000000781c */ /* 0x000fe20003f0e808 */
[----:B------:R-:W-:Y:S01]  /*4b50*/  UISETP.NE.AND UP0, UPT, UR17, URZ, UPT ;  /* 0x0000003f1100728c */ /* 0x000fe2000bf05270 */
[----:B------:R-:W-:Y:S02]  /*4b60*/  FSEL R40, R129, -INF , !P1 ;  /* 0xff80000081287808 */ /* 0x000fe40004800000 */
[----:B------:R-:W-:Y:S01]  /*4b70*/  PLOP3.LUT P1, PT, PT, PT, UP2, 0x40, 0x0 ;  /* 0x000000000000781c */ /* 0x000fe20003f2e828 */
[----:B------:R-:W-:Y:S01]  /*4b80*/  UISETP.NE.AND UP2, UPT, UR19, URZ, UPT ;  /* 0x0000003f1300728c */ /* 0x000fe2000bf45270 */
[C---:B------:R-:W-:Y:S02]  /*4b90*/  ISETP.GT.AND P0, PT, R36.reuse, 0x28, P0 ;  /* 0x000000282400780c */ /* 0x040fe40000704270 */
[----:B------:R-:W-:Y:S02]  /*4ba0*/  ISETP.GT.AND P1, PT, R36, 0x20, P1 ;  /* 0x000000202400780c */ /* 0x000fe40000f24270 */
[----:B------:R-:W-:-:S02]  /*4bb0*/  ISETP.LT.OR P0, PT, R93, 0x29, P0 ;  /* 0x000000295d00780c */ /* 0x000fc40000701670 */
[----:B------:R-:W-:Y:S02]  /*4bc0*/  ISETP.LT.OR P1, PT, R93, 0x21, P1 ;  /* 0x000000215d00780c */ /* 0x000fe40000f21670 */
[----:B------:R-:W-:Y:S02]  /*4bd0*/  FSEL R242, R124, -INF , !P0 ;  /* 0xff8000007cf27808 */ /* 0x000fe40004000000 */
[----:B------:R-:W-:Y:S01]  /*4be0*/  PLOP3.LUT P0, PT, PT, PT, UP5, 0x40, 0x0 ;  /* 0x000000000000781c */ /* 0x000fe20003f0e858 */
[----:B------:R-:W-:Y:S01]  /*4bf0*/  UISETP.NE.AND UP5, UPT, UR41, URZ, UPT ;  /* 0x0000003f2900728c */ /* 0x000fe2000bfa5270 */
[----:B------:R-:W-:Y:S02]  /*4c00*/  FSEL R244, R16, -INF , !P1 ;  /* 0xff80000010f47808 */ /* 0x000fe40004800000 */
[----:B------:R-:W-:Y:S02]  /*4c10*/  PLOP3.LUT P1, PT, PT, PT, UP2, 0x40, 0x0 ;  /* 0x000000000000781c */ /* 0x000fe40003f2e828 */
[----:B------:R-:W-:-:S02]  /*4c20*/  ISETP.GT.AND P0, PT, R36, 0x29, P0 ;  /* 0x000000292400780c */ /* 0x000fc40000704270 */
[----:B------:R-:W-:Y:S02]  /*4c30*/  ISETP.GT.AND P2, PT, R36, 0x18, P2 ;  /* 0x000000182400780c */ /* 0x000fe40001744270 */
[----:B------:R-:W-:Y:S02]  /*4c40*/  ISETP.GT.AND P1, PT, R3, 0x38, P1 ;  /* 0x000000380300780c */ /* 0x000fe40000f24270 */
[C---:B------:R-:W-:Y:S02]  /*4c50*/  ISETP.LT.OR P0, PT, R93.reuse, 0x2a, P0 ;  /* 0x0000002a5d00780c */ /* 0x040fe40000701670 */
[----:B------:R-:W-:Y:S02]  /*4c60*/  ISETP.LT.OR P2, PT, R93, 0x19, P2 ;  /* 0x000000195d00780c */ /* 0x000fe40001741670 */
[----:B------:R-:W-:Y:S02]  /*4c70*/  ISETP.LT.OR P1, PT, R91, 0x39, P1 ;  /* 0x000000395b00780c */ /* 0x000fe40000f21670 */
[----:B------:R-:W-:-:S02]  /*4c80*/  FSEL R245, R125, -INF , !P0 ;  /* 0xff8000007df57808 */ /* 0x000fc40004000000 */
[----:B------:R-:W-:Y:S02]  /*4c90*/  PLOP3.LUT P0, PT, PT, PT, UP0, 0x40, 0x0 ;  /* 0x000000000000781c */ /* 0x000fe40003f0e808 */
[----:B------:R-:W-:Y:S02]  /*4ca0*/  FSEL R41, R128, -INF , !P2 ;  /* 0xff80000080297808 */ /* 0x000fe40005000000 */
[----:B------:R-:W-:Y:S02]  /*4cb0*/  FSEL R62, R54, -INF , !P1 ;  /* 0xff800000363e7808 */ /* 0x000fe40004800000 */
[----:B------:R-:W-:Y:S02]  /*4cc0*/  PLOP3.LUT P6, PT, PT, PT, UP3, 0x40, 0x0 ;  /* 0x000000000000781c */ /* 0x000fe40003fce838 */
[----:B------:R-:W-:Y:S01]  /*4cd0*/  PLOP3.LUT P2, PT, PT, PT, UP6, 0x40, 0x0 ;  /* 0x000000000000781c */ /* 0x000fe20003f4e868 */
[----:B------:R-:W-:Y:S01]  /*4ce0*/  UISETP.NE.AND UP6, UPT, UR42, URZ, UPT ;  /* 0x0000003f2a00728c */ /* 0x000fe2000bfc5270 */
[----:B------:R-:W-:Y:S01]  /*4cf0*/  PLOP3.LUT P1, PT, PT, PT, UP3, 0x40, 0x0 ;  /* 0x000000000000781c */ /* 0x000fe20003f2e838 */
[----:B------:R-:W-:Y:S01]  /*4d00*/  UISETP.NE.AND UP3, UPT, UR39, URZ, UPT ;  /* 0x0000003f2700728c */ /* 0x000fe2000bf65270 */
[----:B------:R-:W-:-:S02]  /*4d10*/  ISETP.GT.AND P0, PT, R3, 0x40, P0 ;  /* 0x000000400300780c */ /* 0x000fc40000704270 */
[----:B------:R-:W-:Y:S02]  /*4d20*/  ISETP.GT.AND P6, PT, R3, 0x31, P6 ;  /* 0x000000310300780c */ /* 0x000fe400037c4270 */
[C---:B------:R-:W-:Y:S02]  /*4d30*/  ISETP.GT.AND P2, PT, R36.reuse, 0x21, P2 ;  /* 0x000000212400780c */ /* 0x040fe40001744270 */
[----:B------:R-:W-:Y:S02]  /*4d40*/  ISETP.GT.AND P1, PT, R36, 0x31, P1 ;  /* 0x000000312400780c */ /* 0x000fe40000f24270 */
[C---:B------:R-:W-:Y:S02]  /*4d50*/  ISETP.LT.OR P0, PT, R91.reuse, 0x41, P0 ;  /* 0x000000415b00780c */ /* 0x040fe40000701670 */
[----:B------:R-:W-:Y:S02]  /*4d60*/  ISETP.LT.OR P6, PT, R91, 0x32, P6 ;  /* 0x000000325b00780c */ /* 0x000fe400037c1670 */
[----:B------:R-:W-:-:S02]  /*4d70*/  ISETP.LT.OR P2, PT, R93, 0x22, P2 ;  /* 0x000000225d00780c */ /* 0x000fc40001741670 */
[----:B------:R-:W-:Y:S02]  /*4d80*/  ISETP.LT.OR P1, PT, R93, 0x32, P1 ;  /* 0x000000325d00780c */ /* 0x000fe40000f21670 */
[----:B------:R-:W-:Y:S02]  /*4d90*/  FSEL R241, R50, -INF , !P0 ;  /* 0xff80000032f17808 */ /* 0x000fe40004000000 */
[----:B------:R-:W-:Y:S01]  /*4da0*/  PLOP3.LUT P0, PT, PT, PT, UP0, 0x40, 0x0 ;  /* 0x000000000000781c */ /* 0x000fe20003f0e808 */
[----:B------:R-:W-:Y:S01]  /*4db0*/  UISETP.NE.AND UP0, UPT, UR36, URZ, UPT ;  /* 0x0000003f2400728c */ /* 0x000fe2000bf05270 */
[----:B------:R-:W-:Y:S01]  /*4dc0*/  FSEL R59, R59, -INF , !P6 ;  /* 0xff8000003b3b7808 */ /* 0x000fe20007000000 */
[----:B------:R-:W-:Y:S01]  /*4dd0*/  UP2UR UR36, UPR, URZ, 0x40 ;  /* 0x000000403f247883 */ /* 0x000fe20008000000 */
[----:B------:R-:W-:Y:S02]  /*4de0*/  FSEL R243, R17, -INF , !P2 ;  /* 0xff80000011f37808 */ /* 0x000fe40005000000 */
[----:B------:R-:W-:-:S02]  /*4df0*/  FSEL R132, R13, -INF , !P1 ;  /* 0xff8000000d847808 */ /* 0x000fc40004800000 */
[----:B------:R-:W-:Y:S02]  /*4e00*/  PLOP3.LUT P6, PT, PT, PT, UP1, 0x40, 0x0 ;  /* 0x000000000000781c */ /* 0x000fe40003fce818 */
[----:B------:R-:W-:Y:S01]  /*4e10*/  PLOP3.LUT P2, PT, PT, PT, UP4, 0x40, 0x0 ;  /* 0x000000000000781c */ /* 0x000fe20003f4e848 */
[----:B------:R-:W-:Y:S01]  /*4e20*/  UISETP.NE.AND UP4, UPT, UR40, URZ, UPT ;  /* 0x0000003f2800728c */ /* 0x000fe2000bf85270 */
[----:B------:R-:W-:Y:S01]  /*4e30*/  PLOP3.LUT P1, PT, PT, PT, UP2, 0x40, 0x0 ;  /* 0x000000000000781c */ /* 0x000fe20003f2e828 */
[----:B------:R-:W-:Y:S01]  /*4e40*/  UISETP.NE.AND UP2, UPT, UR38, URZ, UPT ;  /* 0x0000003f2600728c */ /* 0x000fe2000bf45270 */
[C---:B------:R-:W-:Y:S02]  /*4e50*/  ISETP.GT.AND P0, PT, R36.reuse, 0x40, P0 ;  /* 0x000000402400780c */ /* 0x040fe40000704270 */
[----:B------:R-:W-:Y:S02]  /*4e60*/  ISETP.GT.AND P6, PT, R3, 0x39, P6 ;  /* 0x000000390300780c */ /* 0x000fe400037c4270 */
[----:B------:R-:W-:-:S02]  /*4e70*/  ISETP.GT.AND P2, PT, R36, 0x30, P2 ;  /* 0x000000302400780c */ /* 0x000fc40001744270 */
[----:B------:R-:W-:Y:S02]  /*4e80*/  ISETP.GT.AND P1, PT, R36, 0x38, P1 ;  /* 0x000000382400780c */ /* 0x000fe40000f24270 */
[----:B------:R-:W-:Y:S02]  /*4e90*/  ISETP.LT.OR P0, PT, R93, 0x41, P0 ;  /* 0x000000415d00780c */ /* 0x000fe40000701670 */
[----:B------:R-:W-:Y:S02]  /*4ea0*/  ISETP.LT.OR P6, PT, R91, 0x3a, P6 ;  /* 0x0000003a5b00780c */ /* 0x000fe400037c1670 */
[C---:B------:R-:W-:Y:S02]  /*4eb0*/  ISETP.LT.OR P2, PT, R93.reuse, 0x31, P2 ;  /* 0x000000315d00780c */ /* 0x040fe40001741670 */
[----:B------:R-:W-:Y:S02]  /*4ec0*/  ISETP.LT.OR P1, PT, R93, 0x39, P1 ;  /* 0x000000395d00780c */ /* 0x000fe40000f21670 */
[----:B------:R-:W-:-:S02]  /*4ed0*/  FSEL R158, R8, -INF , !P0 ;  /* 0xff800000089e7808 */ /* 0x000fc40004000000 */
[----:B------:R-:W-:Y:S02]  /*4ee0*/  PLOP3.LUT P0, PT, PT, PT, UP5, 0x40, 0x0 ;  /* 0x000000000000781c */ /* 0x000fe40003f0e858 */
[----:B------:R-:W-:Y:S02]  /*4ef0*/  FSEL R58, R55, -INF , !P6 ;  /* 0xff800000373a7808 */ /* 0x000fe40007000000 */
[----:B------:R-:W-:Y:S02]  /*4f00*/  FSEL R133, R12, -INF , !P2 ;  /* 0xff8000000c857808 */ /* 0x000fe40005000000 */
[----:B------:R-:W-:Y:S01]  /*4f10*/  FSEL R125, R120, -INF , !P1 ;  /* 0xff800000787d7808 */ /* 0x000fe20004800000 */
[----:B------:R-:W1:Y:S01]  /*4f20*/  SHFL.IDX PT, R12, R92, 0x3, 0x1c1f ;  /* 0x007c1f005c0c7f89 */ /* 0x000e6200000e0000 */
[----:B------:R-:W-:Y:S02]  /*4f30*/  PLOP3.LUT P6, PT, PT, PT, UP6, 0x40, 0x0 ;  /* 0x000000000000781c */ /* 0x000fe40003fce868 */
[----:B------:R-:W-:Y:S01]  /*4f40*/  PLOP3.LUT P2, PT, PT, PT, UP1, 0x40, 0x0 ;  /* 0x000000000000781c */ /* 0x000fe20003f4e818 */
[----:B------:R-:W-:Y:S01]  /*4f50*/  UISETP.NE.AND UP1, UPT, UR37, URZ, UPT ;  /* 0x0000003f2500728c */ /* 0x000fe2000bf25270 */
[----:B------:R-:W-:-:S02]  /*4f60*/  PLOP3.LUT P1, PT, PT, PT, UP5, 0x40, 0x0 ;  /* 0x000000000000781c */ /* 0x000fc40003f2e858 */
[C---:B------:R-:W-:Y:S02]  /*4f70*/  ISETP.GT.AND P0, PT, R36.reuse, 0x48, P0 ;  /* 0x000000482400780c */ /* 0x040fe40000704270 */
[C---:B------:R-:W-:Y:S02]  /*4f80*/  ISETP.GT.AND P6, PT, R3.reuse, 0x41, P6 ;  /* 0x000000410300780c */ /* 0x040fe400037c4270 */
[----:B------:R-:W-:Y:S02]  /*4f90*/  ISETP.GT.AND P2, PT, R36, 0x39, P2 ;  /* 0x000000392400780c */ /* 0x000fe40001744270 */
[----:B------:R-:W-:Y:S02]  /*4fa0*/  ISETP.GT.AND P1, PT, R3, 0x48, P1 ;  /* 0x000000480300780c */ /* 0x000fe40000f24270 */
[----:B------:R-:W-:Y:S02]  /*4fb0*/  ISETP.LT.OR P0, PT, R93, 0x49, P0 ;  /* 0x000000495d00780c */ /* 0x000fe40000701670 */
[----:B------:R-:W-:-:S02]  /*4fc0*/  ISETP.LT.OR P6, PT, R91, 0x42, P6 ;  /* 0x000000425b00780c */ /* 0x000fc400037c1670 */
[----:B------:R-:W-:Y:S02]  /*4fd0*/  ISETP.LT.OR P2, PT, R93, 0x3a, P2 ;  /* 0x0000003a5d00780c */ /* 0x000fe40001741670 */
[----:B------:R-:W-:Y:S02]  /*4fe0*/  ISETP.LT.OR P1, PT, R91, 0x49, P1 ;  /* 0x000000495b00780c */ /* 0x000fe40000f21670 */
[----:B------:R-:W-:Y:S01]  /*4ff0*/  FSEL R173, R44, -INF , !P0 ;  /* 0xff8000002cad7808 */ /* 0x000fe20004000000 */
[----:B-1----:R-:W-:Y:S01]  /*5000*/  IMAD.IADD R8, R90, 0x1, R12 ;  /* 0x000000015a087824 */ /* 0x002fe200078e020c */
[----:B------:R-:W-:Y:S02]  /*5010*/  PLOP3.LUT P0, PT, PT, PT, UP3, 0x40, 0x0 ;  /* 0x000000000000781c */ /* 0x000fe40003f0e838 */
[----:B------:R-:W-:Y:S02]  /*5020*/  FSEL R238, R51, -INF , !P6 ;  /* 0xff80000033ee7808 */ /* 0x000fe40007000000 */
[----:B------:R-:W-:-:S02]  /*5030*/  FSEL R124, R121, -INF , !P2 ;  /* 0xff800000797c7808 */ /* 0x000fc40005000000 */
[----:B------:R-:W-:Y:S02]  /*5040*/  FSEL R240, R42, -INF , !P1 ;  /* 0xff8000002af07808 */ /* 0x000fe40004800000 */
[----:B------:R-:W-:Y:S02]  /*5050*/  PLOP3.LUT P6, PT, PT, PT, UP4, 0x40, 0x0 ;  /* 0x000000000000781c */ /* 0x000fe40003fce848 */
[----:B------:R-:W-:Y:S01]  /*5060*/  PLOP3.LUT P2, PT, PT, PT, UP6, 0x40, 0x0 ;  /* 0x000000000000781c */ /* 0x000fe20003f4e868 */
[----:B------:R-:W-:Y:S01]  /*5070*/  UISETP.NE.AND UP6, UPT, UR34, URZ, UPT ;  /* 0x0000003f2200728c */ /* 0x000fe2000bfc5270 */
[----:B------:R-:W-:Y:S02]  /*5080*/  PLOP3.LUT P1, PT, PT, PT, UP3, 0x40, 0x0 ;  /* 0x000000000000781c */ /* 0x000fe40003f2e838 */
[----:B------:R-:W-:Y:S02]  /*5090*/  ISETP.GT.AND P0, PT, R36, 0x50, P0 ;  /* 0x000000502400780c */ /* 0x000fe40000704270 */
[----:B------:R-:W-:-:S02]  /*50a0*/  ISETP.GT.AND P6, PT, R3, 0x49, P6 ;  /* 0x000000490300780c */ /* 0x000fc400037c4270 */
[----:B------:R-:W-:Y:S02]  /*50b0*/  ISETP.GT.AND P2, PT, R36, 0x41, P2 ;  /* 0x000000412400780c */ /* 0x000fe40001744270 */
[----:B------:R-:W-:Y:S02]  /*50c0*/  ISETP.GT.AND P1, PT, R3, 0x50, P1 ;  /* 0x000000500300780c */ /* 0x000fe40000f24270 */
[----:B------:R-:W-:Y:S02]  /*50d0*/  ISETP.LT.OR P0, PT, R93, 0x51, P0 ;  /* 0x000000515d00780c */ /* 0x000fe40000701670 */
[----:B------:R-:W-:Y:S02]  /*50e0*/  ISETP.LT.OR P6, PT, R91, 0x4a, P6 ;  /* 0x0000004a5b00780c */ /* 0x000fe400037c1670 */
[----:B------:R-:W-:Y:S02]  /*50f0*/  ISETP.LT.OR P2, PT, R93, 0x42, P2 ;  /* 0x000000425d00780c */ /* 0x000fe40001741670 */
[----:B------:R-:W-:-:S02]  /*5100*/  ISETP.LT.OR P1, PT, R91, 0x51, P1 ;  /* 0x000000515b00780c */ /* 0x000fc40000f21670 */
[----:B------:R-:W-:Y:S02]  /*5110*/  FSEL R175, R116, -INF , !P0 ;  /* 0xff80000074af7808 */ /* 0x000fe40004000000 */
[----:B------:R-:W-:Y:S02]  /*5120*/  PLOP3.LUT P0, PT, PT, PT, UP1, 0x40, 0x0 ;  /* 0x000000000000781c */ /* 0x000fe40003f0e818 */
[----:B------:R-:W-:Y:S02]  /*5130*/  FSEL R211, R43, -INF , !P6 ;  /* 0xff8000002bd37808 */ /* 0x000fe40007000000 */
[----:B------:R-:W-:Y:S01]  /*5140*/  FSEL R159, R9, -INF , !P2 ;  /* 0xff800000099f7808 */ /* 0x000fe20005000000 */
[----:B------:R-:W-:Y:S01]  /*5150*/  IMAD.IADD R9, R88, 0x1, R12 ;  /* 0x0000000158097824 */ /* 0x000fe200078e020c */
[----:B------:R-:W-:Y:S02]  /*5160*/  FSEL R155, R38, -INF , !P1 ;  /* 0xff800000269b7808 */ /* 0x000fe40004800000 */
[----:B------:R-:W-:-:S02]  /*5170*/  PLOP3.LUT P6, PT, PT, PT, UP2, 0x40, 0x0 ;  /* 0x000000000000781c */ /* 0x000fc40003fce828 */
[----:B------:R-:W-:Y:S02]  /*5180*/  PLOP3.LUT P2, PT, PT, PT, UP4, 0x40, 0x0 ;  /* 0x000000000000781c */ /* 0x000fe40003f4e848 */
[----:B------:R-:W-:Y:S02]  /*5190*/  PLOP3.LUT P1, PT, PT, PT, UP2, 0x40, 0x0 ;  /* 0x000000000000781c */ /* 0x000fe40003f2e828 */
[C---:B------:R-:W-:Y:S02]  /*51a0*/  ISETP.GT.AND P0, PT, R3.reuse, 0x58, P0 ;  /* 0x000000580300780c */ /* 0x040fe40000704270 */
[----:B------:R-:W-:Y:S02]  /*51b0*/  ISETP.GT.AND P6, PT, R3, 0x51, P6 ;  /* 0x000000510300780c */ /* 0x000fe400037c4270 */
[C---:B------:R-:W-:Y:S02]  /*51c0*/  ISETP.GT.AND P2, PT, R36.reuse, 0x49, P2 ;  /* 0x000000492400780c */ /* 0x040fe40001744270 */
[----:B------:R-:W-:-:S02]  /*51d0*/  ISETP.GT.AND P1, PT, R36, 0x51, P1 ;  /* 0x000000512400780c */ /* 0x000fc40000f24270 */
[C---:B------:R-:W-:Y:S02]  /*51e0*/  ISETP.LT.OR P0, PT, R91.reuse, 0x59, P0 ;  /* 0x000000595b00780c */ /* 0x040fe40000701670 */
[----:B------:R-:W-:Y:S02]  /*51f0*/  ISETP.LT.OR P6, PT, R91, 0x52, P6 ;  /* 0x000000525b00780c */ /* 0x000fe400037c1670 */
[C---:B------:R-:W-:Y:S02]  /*5200*/  ISETP.LT.OR P2, PT, R93.reuse, 0x4a, P2 ;  /* 0x0000004a5d00780c */ /* 0x040fe40001741670 */
[----:B------:R-:W-:Y:S02]  /*5210*/  ISETP.LT.OR P1, PT, R93, 0x52, P1 ;  /* 0x000000525d00780c */ /* 0x000fe40000f21670 */
[----:B------:R-:W-:Y:S02]  /*5220*/  FSEL R152, R30, -INF , !P0 ;  /* 0xff8000001e987808 */ /* 0x000fe40004000000 */
        /* <DEDUP_REMOVED lines=9> */
[----:B------:R-:W-:Y:S02]  /*52c0*/  ISETP.GT.AND P1, PT, R36, 0x59, P1 ;  /* 0x000000592400780c */ /* 0x000fe40000f24270 */
[----:B------:R-:W-:Y:S02]  /*52d0*/  ISETP.GT.AND P6, PT, R3, 0x59, P6 ;  /* 0x000000590300780c */ /* 0x000fe400037c4270 */
[C---:B------:R-:W-:Y:S02]  /*52e0*/  ISETP.LT.OR P2, PT, R93.reuse, 0x59, P2 ;  /* 0x000000595d00780c */ /* 0x040fe40001741670 */
[----:B------:R-:W-:Y:S02]  /*52f0*/  ISETP.LT.OR P1, PT, R93, 0x5a, P1 ;  /* 0x0000005a5d00780c */ /* 0x000fe40000f21670 */
        /* <DEDUP_REMOVED lines=18> */
.L_x_1065:
[----:B------:R-:W-:-:S04]  /*5420*/  MOV R3, c[0x0][0x32c] ;  /* 0x0000cb0000037a02 */ /* 0x000fc80000000f00 */
[----:B------:R-:W-:-:S13]  /*5430*/  ISETP.NE.AND P0, PT, R3, 0x1, PT ;  /* 0x000000010300780c */ /* 0x000fda0003f05270 */
[----:B------:R-:W-:-:S05]  /*5440*/  @P0 IMAD.HI.U32 R3, R12, c[0x0][0x330], RZ ;  /* 0x0000cc000c030a27 */ /* 0x000fca00078e00ff */
[----:B------:R-:W-:Y:S02]  /*5450*/  @P0 SHF.R.U32.HI R12, RZ, c[0x0][0x334], R3 ;  /* 0x0000cd00ff0c0a19 */ /* 0x000fe40000011603 */
.L_x_1066:
[----:B------:R-:W-:Y:S05]  /*5460*/  BSYNC B0 ;  /* 0x0000000000007941 */ /* 0x000fea0003800000 */
.L_x_1064:
[----:B------:R-:W-:-:S05]  /*5470*/  IMAD R12, R12, c[0x0][0x32c], R2 ;  /* 0x0000cb000c0c7a24 */ /* 0x000fca00078e0202 */
[----:B------:R-:W-:Y:S02]  /*5480*/  IADD3 R2, R12, c[0x0][0x32c], RZ ;  /* 0x0000cb000c027a10 */ /* 0x000fe40007ffe0ff */
[----:B------:R-:W-:Y:S02]  /*5490*/  IMNMX R9, R9, R12, !PT ;  /* 0x0000000c09097217 */ /* 0x000fe40007800200 */
[----:B------:R-:W-:Y:S02]  /*54a0*/  IMNMX R8, R8, R2, PT ;  /* 0x0000000208087217 */ /* 0x000fe40003800200 */
.L_x_1063:
        /* <DEDUP_REMOVED lines=22> */
[----:B------:R-:W-:-:S02]  /*5610*/  FMNMX.FTZ R12, R70, R12, !PT ;  /* 0x0000000c460c7209 */ /* 0x000fc40007810000 */
[----:B------:R-:W-:Y:S01]  /*5620*/  FMNMX.FTZ R3, R76, R3, !PT ;  /* 0x000000034c037209 */ /* 0x000fe20007810000 */
[--C-:B------:R-:W-:Y:S01]  /*5630*/  IMAD R219, R4, 0x2, R225.reuse ;  /* 0x0000000204db7824 */ /* 0x100fe200078e02e1 */
[----:B------:R-:W-:Y:S01]  /*5640*/  FMNMX.FTZ R12, R71, R12, !PT ;  /* 0x0000000c470c7209 */ /* 0x000fe20007810000 */
[C---:B------:R-:W-:Y:S01]  /*5650*/  IMAD R220, R0.reuse, 0x2, R225 ;  /* 0x0000000200dc7824 */ /* 0x040fe200078e02e1 */
[----:B------:R-:W-:Y:S01]  /*5660*/  FMNMX.FTZ R3, R73, R3, !PT ;  /* 0x0000000349037209 */ /* 0x000fe20007810000 */
[----:B------:R-:W-:Y:S01]  /*5670*/  IMAD R218, R0, 0x2, R219 ;  /* 0x0000000200da7824 */ /* 0x000fe200078e02db */
        /* <DEDUP_REMOVED lines=38> */
[C---:B------:R-:W-:Y:S01]  /*58e0*/  ISETP.GT.AND P2, PT, R9.reuse, RZ, P2 ;  /* 0x000000ff0900720c */ /* 0x040fe20001744270 */
[----:B------:R-:W2:Y:S01]  /*58f0*/  SHFL.BFLY PT, R2, R12, 0x2, 0x1f ;  /* 0x0c401f000c027f89 */ /* 0x000ea200000e0000 */
[----:B------:R-:W-:Y:S01]  /*5900*/  PLOP3.LUT P0, PT, PT, PT, UP4, 0x40, 0x0 ;  /* 0x000000000000781c */ /* 0x000fe20003f0e848 */
[----:B------:R-:W-:Y:S01]  /*5910*/  UISETP.NE.AND UP2, UPT, UR28, URZ, UPT ;  /* 0x0000003f1c00728c */ /* 0x000fe2000bf45270 */
[----:B------:R-:W-:Y:S01]  /*5920*/  ISETP.LT.OR P2, PT, R8, 0x1, P2 ;  /* 0x000000010800780c */ /* 0x000fe20001741670 */
[----:B------:R-:W-:Y:S01]  /*5930*/  UISETP.NE.AND UP4, UPT, UR21, URZ, UPT ;  /* 0x0000003f1500728c */ /* 0x000fe2000bf85270 */
[----:B------:R-:W-:-:S02]  /*5940*/  ISETP.GT.AND P0, PT, R9, 0x8, P0 ;  /* 0x000000080900780c */ /* 0x000fc40000704270 */
[----:B------:R-:W-:Y:S02]  /*5950*/  FSEL R191, R26, -INF , !P2 ;  /* 0xff8000001abf7808 */ /* 0x000fe40005000000 */
[----:B------:R-:W-:Y:S01]  /*5960*/  PLOP3.LUT P2, PT, PT, PT, UP3, 0x40, 0x0 ;  /* 0x000000000000781c */ /* 0x000fe20003f4e838 */
[----:B------:R-:W-:Y:S01]  /*5970*/  UISETP.NE.AND UP3, UPT, UR25, URZ, UPT ;  /* 0x0000003f1900728c */ /* 0x000fe2000bf65270 */
[----:B------:R-:W-:Y:S02]  /*5980*/  ISETP.LT.OR P0, PT, R8, 0x9, P0 ;  /* 0x000000090800780c */ /* 0x000fe40000701670 */
[----:B------:R-:W-:Y:S02]  /*5990*/  ISETP.GT.AND P2, PT, R9, 0x10, P2 ;  /* 0x000000100900780c */ /* 0x000fe40001744270 */
[----:B------:R-:W-:Y:S02]  /*59a0*/  FSEL R54, R134, -INF , !P0 ;  /* 0xff80000086367808 */ /* 0x000fe40004000000 */
[----:B------:R-:W-:-:S02]  /*59b0*/  ISETP.LT.OR P2, PT, R8, 0x11, P2 ;  /* 0x000000110800780c */ /* 0x000fc40001741670 */
[----:B------:R-:W-:Y:S01]  /*59c0*/  PLOP3.LUT P0, PT, PT, PT, UP1, 0x40, 0x0 ;  /* 0x000000000000781c */ /* 0x000fe20003f0e818 */
[----:B------:R-:W-:Y:S01]  /*59d0*/  UISETP.NE.AND UP1, UPT, UR23, URZ, UPT ;  /* 0x0000003f1700728c */ /* 0x000fe2000bf25270 */
[----:B-1----:R-:W-:Y:S02]  /*59e0*/  FMNMX.FTZ R3, R3, R13, !PT ;  /* 0x0000000d03037209 */ /* 0x002fe40007810000 */
[----:B------:R-:W-:Y:S02]  /*59f0*/  FSEL R42, R22, -INF , !P2 ;  /* 0xff800000162a7808 */ /* 0x000fe40005000000 */
[----:B--2---:R-:W-:Y:S01]  /*5a00*/  FMNMX.FTZ R12, R12, R2, !PT ;  /* 0x000000020c0c7209 */ /* 0x004fe20007810000 */
[----:B------:R-:W1:Y:S01]  /*5a10*/  SHFL.BFLY PT, R13, R3, 0x1, 0x1f ;  /* 0x0c201f00030d7f89 */ /* 0x000e6200000e0000 */
[----:B------:R-:W-:Y:S01]  /*5a20*/  PLOP3.LUT P2, PT, PT, PT, UP3, 0x40, 0x0 ;  /* 0x000000000000781c */ /* 0x000fe20003f4e838 */
[----:B------:R-:W-:Y:S01]  /*5a30*/  UISETP.NE.AND UP3, UPT, UR20, URZ, UPT ;  /* 0x0000003f1400728c */ /* 0x000fe2000bf65270 */
[C---:B------:R-:W-:Y:S01]  /*5a40*/  ISETP.GT.AND P0, PT, R9.reuse, 0x18, P0 ;  /* 0x000000180900780c */ /* 0x040fe20000704270 */
[----:B------:R-:W2:Y:S01]  /*5a50*/  SHFL.BFLY PT, R2, R12, 0x1, 0x1f ;  /* 0x0c201f000c027f89 */ /* 0x000ea200000e0000 */
[----:B------:R-:W-:-:S02]  /*5a60*/  ISETP.GT.AND P1, PT, R9, 0x1, P1 ;  /* 0x000000010900780c */ /* 0x000fc40000f24270 */
[----:B------:R-:W-:Y:S02]  /*5a70*/  ISETP.GT.AND P2, PT, R9, 0x20, P2 ;  /* 0x000000200900780c */ /* 0x000fe40001744270 */
[----:B------:R-:W-:Y:S02]  /*5a80*/  FMNMX.FTZ R0, R61, R60, !PT ;  /* 0x0000003c3d007209 */ /* 0x000fe40007810000 */
[C---:B------:R-:W-:Y:S02]  /*5a90*/  ISETP.LT.OR P0, PT, R8.reuse, 0x19, P0 ;  /* 0x000000190800780c */ /* 0x040fe40000701670 */
[C---:B------:R-:W-:Y:S02]  /*5aa0*/  ISETP.LT.OR P1, PT, R8.reuse, 0x2, P1 ;  /* 0x000000020800780c */ /* 0x040fe40000f21670 */
[----:B------:R-:W-:Y:S02]  /*5ab0*/  ISETP.LT.OR P2, PT, R8, 0x21, P2 ;  /* 0x000000210800780c */ /* 0x000fe40001741670 */
[----:B------:R-:W-:-:S02]  /*5ac0*/  FMNMX.FTZ R0, R57, R0, !PT ;  /* 0x0000000039007209 */ /* 0x000fc40007810000 */
[----:B------:R-:W-:Y:S02]  /*5ad0*/  FSEL R32, R130, -INF , !P0 ;  /* 0xff80000082207808 */ /* 0x000fe40004000000 */
[----:B------:R-:W-:Y:S02]  /*5ae0*/  FSEL R55, R27, -INF , !P1 ;  /* 0xff8000001b377808 */ /* 0x000fe40004800000 */
[----:B------:R-:W-:Y:S01]  /*5af0*/  PLOP3.LUT P0, PT, PT, PT, UP1, 0x40, 0x0 ;  /* 0x000000000000781c */ /* 0x000fe20003f0e818 */
[----:B------:R-:W-:Y:S01]  /*5b00*/  UISETP.NE.AND UP1, UPT, UR18, URZ, UPT ;  /* 0x0000003f1200728c */ /* 0x000fe2000bf25270 */
[----:B-1----:R-:W-:Y:S02]  /*5b10*/  FMNMX.FTZ R3, R3, R13, !PT ;  /* 0x0000000d03037209 */ /* 0x002fe40007810000 */
[----:B------:R-:W-:Y:S02]  /*5b20*/  FSEL R246, R18, -INF , !P2 ;  /* 0xff80000012f67808 */ /* 0x000fe40005000000 */
[----:B--2---:R-:W-:Y:S01]  /*5b30*/  FMNMX.FTZ R2, R12, R2, !PT ;  /* 0x000000020c027209 */ /* 0x004fe20007810000 */
[C---:B------:R-:W-:Y:S01]  /*5b40*/  FMUL.FTZ R210, R3.reuse, c[0x0][0x2d0] ;  /* 0x0000b40003d27a20 */ /* 0x040fe20000410000 */
[----:B------:R-:W-:-:S02]  /*5b50*/  FSETP.NEU.FTZ.AND P6, PT, R3, -INF , PT ;  /* 0xff8000000300780b */ /* 0x000fc40003fdd000 */
[----:B------:R-:W-:Y:S01]  /*5b60*/  PLOP3.LUT P1, PT, PT, PT, UP2, 0x40, 0x0 ;  /* 0x000000000000781c */ /* 0x000fe20003f2e828 */
[----:B------:R-:W-:Y:S01]  /*5b70*/  FMUL.FTZ R139, R2, c[0x0][0x2d0] ;  /* 0x0000b400028b7a20 */ /* 0x000fe20000410000 */
[----:B------:R-:W-:Y:S01]  /*5b80*/  FSEL R210, R210, RZ, P6 ;  /* 0x000000ffd2d27208 */ /* 0x000fe20003000000 */
[----:B------:R-:W-:Y:S01]  /*5b90*/  UISETP.NE.AND UP2, UPT, UR24, URZ, UPT ;  /* 0x0000003f1800728c */ /* 0x000fe2000bf45270 */
[----:B------:R-:W-:Y:S02]  /*5ba0*/  FSETP.NEU.FTZ.AND P6, PT, R2, -INF , PT ;  /* 0xff8000000200780b */ /* 0x000fe40003fdd000 */
[----:B------:R-:W-:Y:S01]  /*5bb0*/  PLOP3.LUT P2, PT, PT, PT, UP4, 0x40, 0x0 ;  /* 0x000000000000781c */ /* 0x000fe20003f4e848 */
[----:B------:R-:W-:Y:S01]  /*5bc0*/  UISETP.NE.AND UP4, UPT, UR36, URZ, UPT ;  /* 0x0000003f2400728c */ /* 0x000fe2000bf85270 */
[----:B------:R-:W-:Y:S01]  /*5bd0*/  FSEL R139, R139, RZ, P6 ;  /* 0x000000ff8b8b7208 */ /* 0x000fe20003000000 */
[--C-:B------:R-:W-:Y:S01]  /*5be0*/  FFMA.FTZ R167, R87, c[0x0][0x2d0], -R210.reuse ;  /* 0x0000b40057a77a23 */ /* 0x100fe200000108d2 */
[----:B------:R-:W-:Y:S01]  /*5bf0*/  PLOP3.LUT P6, PT, PT, PT, UP0, 0x40, 0x0 ;  /* 0x000000000000781c */ /* 0x000fe20003fce808 */
[----:B------:R-:W-:Y:S01]  /*5c00*/  UISETP.NE.AND UP0, UPT, UR26, URZ, UPT ;  /* 0x0000003f1a00728c */ /* 0x000fe2000bf05270 */
[----:B------:R-:W-:Y:S01]  /*5c10*/  FMNMX.FTZ R0, R56, R0, !PT ;  /* 0x0000000038007209 */ /* 0x000fe20007810000 */
[--C-:B------:R-:W-:Y:S01]  /*5c20*/  FFMA.FTZ R143, R86, c[0x0][0x2d0], -R210.reuse ;  /* 0x0000b400568f7a23 */ /* 0x100fe200000108d2 */
[----:B------:R-:W-:Y:S01]  /*5c30*/  ISETP.GT.AND P6, PT, R9, 0x9, P6 ;  /* 0x000000090900780c */ /* 0x000fe200037c4270 */
[--C-:B------:R-:W-:Y:S01]  /*5c40*/  FFMA.FTZ R142, R85, c[0x0][0x2d0], -R210.reuse ;  /* 0x0000b400558e7a23 */ /* 0x100fe200000108d2 */
[C---:B------:R-:W-:Y:S01]  /*5c50*/  ISETP.GT.AND P0, PT, R9.reuse, 0x28, P0 ;  /* 0x000000280900780c */ /* 0x040fe20000704270 */
[--C-:B------:R-:W-:Y:S01]  /*5c60*/  FFMA.FTZ R108, R84, c[0x0][0x2d0], -R210.reuse ;  /* 0x0000b400546c7a23 */ /* 0x100fe200000108d2 */
[----:B------:R-:W-:Y:S01]  /*5c70*/  ISETP.LT.OR P6, PT, R8, 0xa, P6 ;  /* 0x0000000a0800780c */ /* 0x000fe200037c1670 */
[--C-:B------:R-:W-:Y:S01]  /*5c80*/  FFMA.FTZ R141, R82, c[0x0][0x2d0], -R139.reuse ;  /* 0x0000b400528d7a23 */ /* 0x100fe2000001088b */
[----:B------:R-:W-:Y:S01]  /*5c90*/  ISETP.GT.AND P1, PT, R9, 0x11, P1 ;  /* 0x000000110900780c */ /* 0x000fe20000f24270 */
[--C-:B------:R-:W-:Y:S01]  /*5ca0*/  FFMA.FTZ R140, R83, c[0x0][0x2d0], -R139.reuse ;  /* 0x0000b400538c7a23 */ /* 0x100fe2000001088b */
[----:B------:R-:W-:Y:S01]  /*5cb0*/  FSEL R43, R135, -INF , !P6 ;  /* 0xff800000872b7808 */ /* 0x000fe20007000000 */
[--C-:B------:R-:W-:Y:S01]  /*5cc0*/  FFMA.FTZ R109, R78, c[0x0][0x2d0], -R139.reuse ;  /* 0x0000b4004e6d7a23 */ /* 0x100fe2000001088b */
[----:B------:R-:W-:Y:S01]  /*5cd0*/  PLOP3.LUT P6, PT, PT, PT, UP0, 0x40, 0x0 ;  /* 0x000000000000781c */ /* 0x000fe20003fce808 */
[----:B------:R-:W-:Y:S01]  /*5ce0*/  UISETP.NE.AND UP0, UPT, UR22, URZ, UPT ;  /* 0x0000003f1600728c */ /* 0x000fe2000bf05270 */
[----:B------:R-:W-:Y:S01]  /*5cf0*/  ISETP.GT.AND P2, PT, R9, 0x30, P2 ;  /* 0x000000300900780c */ /* 0x000fe20001744270 */
[--C-:B------:R-:W-:Y:S01]  /*5d00*/  FFMA.FTZ R110, R79, c[0x0][0x2d0], -R139.reuse ;  /* 0x0000b4004f6e7a23 */ /* 0x100fe2000001088b */
[----:B------:R-:W-:Y:S01]  /*5d10*/  ISETP.GT.AND P6, PT, R9, 0x19, P6 ;  /* 0x000000190900780c */ /* 0x000fe200037c4270 */
[----:B------:R-:W-:Y:S01]  /*5d20*/  MUFU.EX2 R167, R167 ;  /* 0x000000a700a77308 */ /* 0x000fe20000000800 */
[----:B------:R-:W-:Y:S01]  /*5d30*/  FMNMX.FTZ R0, R53, R0, !PT ;  /* 0x0000000035007209 */ /* 0x000fe20007810000 */
[--C-:B------:R-:W-:Y:S01]  /*5d40*/  FFMA.FTZ R121, R77, c[0x0][0x2d0], -R210.reuse ;  /* 0x0000b4004d797a23 */ /* 0x100fe200000108d2 */
[----:B------:R-:W-:Y:S01]  /*5d50*/  ISETP.LT.OR P6, PT, R8, 0x1a, P6 ;  /* 0x0000001a0800780c */ /* 0x000fe200037c1670 */
[--C-:B------:R-:W-:Y:S01]  /*5d60*/  FFMA.FTZ R164, R76, c[0x0][0x2d0], -R210.reuse ;  /* 0x0000b4004ca47a23 */ /* 0x100fe200000108d2 */
[C---:B------:R-:W-:Y:S01]  /*5d70*/  ISETP.LT.OR P0, PT, R8.reuse, 0x29, P0 ;  /* 0x000000290800780c */ /* 0x040fe20000701670 */
[----:B------:R-:W-:Y:S01]  /*5d80*/  LDSM.16.MT88.4 R76, [R218+0x900] ;  /* 0x00090000da4c783b */ /* 0x000fe20000004200 */
[----:B------:R-:W-:Y:S01]  /*5d90*/  FSEL R200, R131, -INF , !P6 ;  /* 0xff80000083c87808 */ /* 0x000fe20007000000 */
[----:B------:R-:W1:Y:S01]  /*5da0*/  MUFU.EX2 R143, R143 ;  /* 0x0000008f008f7308 */ /* 0x000e620000000800 */
[----:B------:R-:W-:Y:S01]  /*5db0*/  PLOP3.LUT P6, PT, PT, PT, UP0, 0x40, 0x0 ;  /* 0x000000000000781c */ /* 0x000fe20003fce808 */
[----:B------:R-:W-:Y:S01]  /*5dc0*/  UISETP.NE.AND UP0, UPT, UR17, URZ, UPT ;  /* 0x0000003f1100728c */ /* 0x000fe2000bf05270 */
[C---:B------:R-:W-:Y:S01]  /*5dd0*/  ISETP.LT.OR P1, PT, R8.reuse, 0x12, P1 ;  /* 0x000000120800780c */ /* 0x040fe20000f21670 */
[--C-:B------:R-:W-:Y:S01]  /*5de0*/  FFMA.FTZ R97, R67, c[0x0][0x2d0], -R139.reuse ;  /* 0x0000b40043617a23 */ /* 0x100fe2000001088b */
[----:B------:R-:W-:Y:S01]  /*5df0*/  ISETP.LT.OR P2, PT, R8, 0x31, P2 ;  /* 0x000000310800780c */ /* 0x000fe20001741670 */
[--C-:B------:R-:W-:Y:S01]  /*5e00*/  FFMA.FTZ R168, R81, c[0x0][0x2d0], -R210.reuse ;  /* 0x0000b40051a87a23 */ /* 0x100fe200000108d2 */
[----:B------:R-:W-:Y:S01]  /*5e10*/  FMNMX.FTZ R0, R52, R0, !PT ;  /* 0x0000000034007209 */ /* 0x000fe20007810000 */
[----:B------:R-:W-:Y:S01]  /*5e20*/  MUFU.EX2 R142, R142 ;  /* 0x0000008e008e7308 */ /* 0x000fe20000000800 */
[----:B------:R-:W-:Y:S01]  /*5e30*/  FSEL R134, R126, -INF , !P0 ;  /* 0xff8000007e867808 */ /* 0x000fe20004000000 */
[--C-:B------:R-:W-:Y:S01]  /*5e40*/  FFMA.FTZ R111, R80, c[0x0][0x2d0], -R210.reuse ;  /* 0x0000b400506f7a23 */ /* 0x100fe200000108d2 */
[----:B------:R-:W-:Y:S01]  /*5e50*/  FSEL R33, R23, -INF , !P1 ;  /* 0xff80000017217808 */ /* 0x000fe20004800000 */
[--C-:B------:R-:W-:Y:S01]  /*5e60*/  FFMA.FTZ R166, R74, c[0x0][0x2d0], -R139.reuse ;  /* 0x0000b4004aa67a23 */ /* 0x100fe2000001088b */
[----:B------:R-:W-:Y:S01]  /*5e70*/  FSEL R126, R14, -INF , !P2 ;  /* 0xff8000000e7e7808 */ /* 0x000fe20005000000 */
[----:B------:R-:W2:Y:S01]  /*5e80*/  LDSM.16.MT88.4 R20, [R218+0x100] ;  /* 0x00010000da14783b */ /* 0x000ea20000004200 */
[----:B------:R-:W-:Y:S01]  /*5e90*/  FMNMX.FTZ R0, R41, R0, !PT ;  /* 0x0000000029007209 */ /* 0x000fe20007810000 */
[----:B------:R-:W3:Y:S01]  /*5ea0*/  MUFU.EX2 R108, R108 ;  /* 0x0000006c006c7308 */ /* 0x000ee20000000800 */
[----:B------:R-:W-:Y:S01]  /*5eb0*/  PLOP3.LUT P1, PT, PT, PT, UP2, 0x40, 0x0 ;  /* 0x000000000000781c */ /* 0x000fe20003f2e828 */
[----:B------:R-:W-:Y:S01]  /*5ec0*/  UISETP.NE.AND UP2, UPT, UR19, URZ, UPT ;  /* 0x0000003f1300728c */ /* 0x000fe2000bf45270 */
[----:B------:R-:W-:Y:S01]  /*5ed0*/  PLOP3.LUT P2, PT, PT, PT, UP0, 0x40, 0x0 ;  /* 0x000000000000781c */ /* 0x000fe20003f4e808 */
[----:B------:R-:W-:Y:S01]  /*5ee0*/  UISETP.NE.AND UP0, UPT, UR33, URZ, UPT ;  /* 0x0000003f2100728c */ /* 0x000fe2000bf05270 */
[----:B------:R-:W-:Y:S01]  /*5ef0*/  FMNMX.FTZ R0, R40, R0, !PT ;  /* 0x0000000028007209 */ /* 0x000fe20007810000 */
[--C-:B------:R-:W-:Y:S01]  /*5f00*/  FFMA.FTZ R165, R75, c[0x0][0x2d0], -R139.reuse ;  /* 0x0000b4004ba57a23 */ /* 0x100fe2000001088b */
[C---:B------:R-:W-:Y:S01]  /*5f10*/  ISETP.GT.AND P1, PT, R9.reuse, 0x21, P1 ;  /* 0x000000210900780c */ /* 0x040fe20000f24270 */
[----:B------:R-:W-:Y:S01]  /*5f20*/  MUFU.EX2 R141, R141 ;  /* 0x0000008d008d7308 */ /* 0x000fe20000000800 */
[----:B------:R-:W-:Y:S01]  /*5f30*/  ISETP.GT.AND P2, PT, R9, 0x40, P2 ;  /* 0x000000400900780c */ /* 0x000fe20001744270 */
[----:B------:R-:W-:Y:S01]  /*5f40*/  LDSM.16.MT88.4 R84, [R220+0x900] ;  /* 0x00090000dc54783b */ /* 0x000fe20000004200 */
[----:B------:R-:W-:Y:S01]  /*5f50*/  FMNMX.FTZ R0, R244, R0, !PT ;  /* 0x00000000f4007209 */ /* 0x000fe20007810000 */
[--C-:B------:R-:W-:Y:S01]  /*5f60*/  FFMA.FTZ R120, R73, c[0x0][0x2d0], -R210.reuse ;  /* 0x0000b40049787a23 */ /* 0x100fe200000108d2 */
[C---:B------:R-:W-:Y:S01]  /*5f70*/  ISETP.LT.OR P1, PT, R8.reuse, 0x22, P1 ;  /* 0x000000220800780c */ /* 0x040fe20000f21670 */
[----:B------:R-:W-:Y:S01]  /*5f80*/  LDSM.16.MT88.4 R80, [R219+0x900] ;  /* 0x00090000db50783b */ /* 0x000fe20000004200 */
[----:B------:R-:W-:Y:S01]  /*5f90*/  ISETP.LT.OR P2, PT, R8, 0x41, P2 ;  /* 0x000000410800780c */ /* 0x000fe20001741670 */
[----:B------:R-:W4:Y:S01]  /*5fa0*/  MUFU.EX2 R140, R140 ;  /* 0x0000008c008c7308 */ /* 0x000f220000000800 */
[----:B------:R-:W-:Y:S01]  /*5fb0*/  FMNMX.FTZ R0, R243, R0, !PT ;  /* 0x00000000f3007209 */ /* 0x000fe20007810000 */
[--C-:B------:R-:W-:Y:S01]  /*5fc0*/  FFMA.FTZ R99, R7, c[0x0][0x2d0], -R210.reuse ;  /* 0x0000b40007637a23 */ /* 0x100fe200000108d2 */
[----:B------:R-:W-:Y:S01]  /*5fd0*/  FSEL R135, R19, -INF , !P1 ;  /* 0xff80000013877808 */ /* 0x000fe20004800000 */
[--C-:B------:R-:W-:Y:S01]  /*5fe0*/  FFMA.FTZ R96, R6, c[0x0][0x2d0], -R210.reuse ;  /* 0x0000b40006607a23 */ /* 0x100fe200000108d2 */
[----:B------:R-:W-:Y:S01]  /*5ff0*/  FSEL R178, R10, -INF , !P2 ;  /* 0xff8000000ab27808 */ /* 0x000fe20005000000 */
[----:B------:R-:W5:Y:S01]  /*6000*/  LDSM.16.MT88.4 R16, [R225+0x100] ;  /* 0x00010000e110783b */ /* 0x000f620000004200 */
[----:B------:R-:W-:Y:S01]  /*6010*/  PLOP3.LUT P1, PT, PT, PT, UP3, 0x40, 0x0 ;  /* 0x000000000000781c */ /* 0x000fe20003f2e838 */
[----:B------:R-:W-:Y:S01]  /*6020*/  UISETP.NE.AND UP3, UPT, UR31, URZ, UPT ;  /* 0x0000003f1f00728c */ /* 0x000fe2000bf65270 */
[----:B------:R-:W-:Y:S01]  /*6030*/  FMNMX.FTZ R10, R191, R55, !PT ;  /* 0x00000037bf0a7209 */ /* 0x000fe20007810000 */
[----:B------:R-:W-:Y:S01]  /*6040*/  MUFU.EX2 R109, R109 ;  /* 0x0000006d006d7308 */ /* 0x000fe20000000800 */
[----:B------:R-:W-:Y:S01]  /*6050*/  FMNMX.FTZ R0, R242, R0, !PT ;  /* 0x00000000f2007209 */ /* 0x000fe20007810000 */
[--C-:B------:R-:W-:Y:S01]  /*6060*/  FFMA.FTZ R98, R49, c[0x0][0x2d0], -R139.reuse ;  /* 0x0000b40031627a23 */ /* 0x100fe2000001088b */
[----:B------:R-:W-:Y:S01]  /*6070*/  ISETP.GT.AND P1, PT, R9, 0x31, P1 ;  /* 0x000000310900780c */ /* 0x000fe20000f24270 */
[--C-:B------:R-:W-:Y:S01]  /*6080*/  FFMA.FTZ R92, R48, c[0x0][0x2d0], -R139.reuse ;  /* 0x0000b400305c7a23 */ /* 0x100fe2000001088b */
[----:B------:R-:W-:Y:S01]  /*6090*/  FMNMX.FTZ R10, R54, R10, !PT ;  /* 0x0000000a360a7209 */ /* 0x000fe20007810000 */
[----:B------:R-:W-:Y:S01]  /*60a0*/  LDSM.16.MT88.4 R48, [R225+0x1100] ;  /* 0x00110000e130783b */ /* 0x000fe20000004200 */
[----:B------:R-:W-:Y:S01]  /*60b0*/  FMNMX.FTZ R0, R245, R0, !PT ;  /* 0x00000000f5007209 */ /* 0x000fe20007810000 */
[----:B------:R-:W1:Y:S01]  /*60c0*/  MUFU.EX2 R110, R110 ;  /* 0x0000006e006e7308 */ /* 0x000e620000000800 */
[----:B------:R-:W-:Y:S01]  /*60d0*/  ISETP.LT.OR P1, PT, R8, 0x32, P1 ;  /* 0x000000320800780c */ /* 0x000fe20000f21670 */
[--C-:B------:R-:W-:Y:S01]  /*60e0*/  FFMA.FTZ R45, R69, c[0x0][0x2d0], -R210.reuse ;  /* 0x0000b400452d7a23 */ /* 0x100fe200000108d2 */
[----:B------:R-:W-:Y:S01]  /*60f0*/  FMNMX.FTZ R10, R43, R10, !PT ;  /* 0x0000000a2b0a7209 */ /* 0x000fe20007810000 */
[--C-:B------:R-:W-:Y:S01]  /*6100*/  FFMA.FTZ R95, R68, c[0x0][0x2d0], -R210.reuse ;  /* 0x0000b400445f7a23 */ /* 0x100fe200000108d2 */
[----:B------:R-:W-:Y:S01]  /*6110*/  FMNMX.FTZ R0, R133, R0, !PT ;  /* 0x0000000085007209 */ /* 0x000fe20007810000 */
[--C-:B------:R-:W-:Y:S01]  /*6120*/  FFMA.FTZ R94, R65, c[0x0][0x2d0], -R210.reuse ;  /* 0x0000b400415e7a23 */ /* 0x100fe200000108d2 */
[----:B------:R-:W-:Y:S01]  /*6130*/  FSEL R204, R15, -INF , !P1 ;  /* 0xff8000000fcc7808 */ /* 0x000fe20004800000 */
[----:B------:R-:W-:Y:S01]  /*6140*/  MUFU.EX2 R168, R168 ;  /* 0x000000a800a87308 */ /* 0x000fe20000000800 */
[----:B------:R-:W-:Y:S01]  /*6150*/  FMNMX.FTZ R10, R42, R10, !PT ;  /* 0x0000000a2a0a7209 */ /* 0x000fe20007810000 */
[----:B------:R-:W-:Y:S01]  /*6160*/  LDSM.16.MT88.4 R12, [R220+0x1100] ;  /* 0x00110000dc0c783b */ /* 0x000fe20000004200 */
[----:B------:R-:W-:Y:S01]  /*6170*/  PLOP3.LUT P0, PT, PT, PT, UP2, 0x40, 0x0 ;  /* 0x000000000000781c */ /* 0x000fe20003f0e828 */
[----:B------:R-:W-:Y:S01]  /*6180*/  UISETP.NE.AND UP2, UPT, UR32, URZ, UPT ;  /* 0x0000003f2000728c */ /* 0x000fe2000bf45270 */
[----:B------:R-:W-:Y:S01]  /*6190*/  PLOP3.LUT P1, PT, PT, PT, UP6, 0x40, 0x0 ;  /* 0x000000000000781c */ /* 0x000fe20003f2e868 */
[--C-:B------:R-:W-:Y:S01]  /*61a0*/  FFMA.FTZ R93, R64, c[0x0][0x2d0], -R210.reuse ;  /* 0x0000b400405d7a23 */ /* 0x100fe200000108d2 */
[----:B------:R-:W-:Y:S01]  /*61b0*/  FMNMX.FTZ R0, R132, R0, !PT ;  /* 0x0000000084007209 */ /* 0x000fe20007810000 */
[----:B------:R-:W1:Y:S01]  /*61c0*/  MUFU.EX2 R111, R111 ;  /* 0x0000006f006f7308 */ /* 0x000e620000000800 */
[----:B------:R-:W-:Y:S01]  /*61d0*/  FMNMX.FTZ R10, R33, R10, !PT ;  /* 0x0000000a210a7209 */ /* 0x000fe20007810000 */
[--C-:B------:R-:W-:Y:S01]  /*61e0*/  FFMA.FTZ R169, R63, c[0x0][0x2d0], -R139.reuse ;  /* 0x0000b4003fa97a23 */ /* 0x100fe2000001088b */
[----:B------:R-:W-:Y:S01]  /*61f0*/  ISETP.GT.AND P6, PT, R9, 0x29, P6 ;  /* 0x000000290900780c */ /* 0x000fe200037c4270 */
[--C-:B------:R-:W-:Y:S01]  /*6200*/  FFMA.FTZ R170, R59, c[0x0][0x2d0], -R139.reuse ;  /* 0x0000b4003baa7a23 */ /* 0x100fe2000001088b */
[C---:B------:R-:W-:Y:S01]  /*6210*/  ISETP.GT.AND P0, PT, R9.reuse, 0x38, P0 ;  /* 0x000000380900780c */ /* 0x040fe20000704270 */
[--C-:B------:R-:W-:Y:S01]  /*6220*/  FFMA.FTZ R171, R62, c[0x0][0x2d0], -R139.reuse ;  /* 0x0000b4003eab7a23 */ /* 0x100fe2000001088b */
[----:B------:R-:W-:Y:S01]  /*6230*/  ISETP.GT.AND P1, PT, R9, 0x41, P1 ;  /* 0x000000410900780c */ /* 0x000fe20000f24270 */
[----:B------:R-:W-:Y:S01]  /*6240*/  MUFU.EX2 R121, R121 ;  /* 0x0000007900797308 */ /* 0x000fe20000000800 */
[----:B------:R-:W-:Y:S01]  /*6250*/  FMNMX.FTZ R0, R125, R0, !PT ;  /* 0x000000007d007209 */ /* 0x000fe20007810000 */
[----:B------:R-:W-:Y:S01]  /*6260*/  FFMA.FTZ R172, R58, c[0x0][0x2d0], -R139 ;  /* 0x0000b4003aac7a23 */ /* 0x000fe2000001088b */
[----:B------:R-:W-:Y:S01]  /*6270*/  FMNMX.FTZ R10, R32, R10, !PT ;  /* 0x0000000a200a7209 */ /* 0x000fe20007810000 */
[----:B------:R-:W-:Y:S01]  /*6280*/  FFMA.FTZ R209, R209, c[0x0][0x2d0], -R210 ;  /* 0x0000b400d1d17a23 */ /* 0x000fe200000108d2 */
[C---:B------:R-:W-:Y:S01]  /*6290*/  ISETP.LT.OR P6, PT, R8.reuse, 0x2a, P6 ;  /* 0x0000002a0800780c */ /* 0x040fe200037c1670 */
[----:B------:R-:W-:Y:S01]  /*62a0*/  ULDC.64 UR18, c[0x0][0x2c8] ;  /* 0x0000b20000127ab9 */ /* 0x000fe20000000a00 */
[C---:B------:R-:W-:Y:S01]  /*62b0*/  ISETP.LT.OR P0, PT, R8.reuse, 0x39, P0 ;  /* 0x000000390800780c */ /* 0x040fe20000701670 */
[----:B------:R-:W-:Y:S01]  /*62c0*/  MUFU.EX2 R164, R164 ;  /* 0x000000a400a47308 */ /* 0x000fe20000000800 */
[----:B------:R-:W-:Y:S01]  /*62d0*/  ISETP.LT.OR P1, PT, R8, 0x42, P1 ;  /* 0x000000420800780c */ /* 0x000fe20000f21670 */
[----:B------:R-:W-:Y:S01]  /*62e0*/  UISETP.NE.AND UP6, UPT, UR34, URZ, UPT ;  /* 0x0000003f2200728c */ /* 0x000fe2000bfc5270 */
[----:B------:R-:W-:Y:S01]  /*62f0*/  FMNMX.FTZ R0, R124, R0, !PT ;  /* 0x000000007c007209 */ /* 0x000fe20007810000 */
[----:B------:R-:W-:Y:S01]  /*6300*/  UIMAD.WIDE.U32 UR20, UR13, UR18, URZ ;  /* 0x000000120d1472a5 */ /* 0x000fe2000f8e003f */
[----:B------:R-:W-:-:S02]  /*6310*/  FMNMX.FTZ R10, R200, R10, !PT ;  /* 0x0000000ac80a7209 */ /* 0x000fc40007810000 */
[----:B------:R-:W-:Y:S01]  /*6320*/  FSEL R127, R127, -INF , !P6 ;  /* 0xff8000007f7f7808 */ /* 0x000fe20007000000 */
[----:B------:R-:W-:Y:S01]  /*6330*/  MUFU.EX2 R166, R166 ;  /* 0x000000a600a67308 */ /* 0x000fe20000000800 */
[----:B------:R-:W-:Y:S01]  /*6340*/  FSEL R202, R122, -INF , !P0 ;  /* 0xff8000007aca7808 */ /* 0x000fe20004000000 */
[----:B------:R-:W-:Y:S01]  /*6350*/  FFMA.FTZ R122, R71, c[0x0][0x2d0], -R139 ;  /* 0x0000b400477a7a23 */ /* 0x000fe2000001088b */
[----:B------:R-:W-:Y:S02]  /*6360*/  FSEL R179, R11, -INF , !P1 ;  /* 0xff8000000bb37808 */ /* 0x000fe40004800000 */
[----:B------:R-:W-:Y:S01]  /*6370*/  PLOP3.LUT P6, PT, PT, PT, UP1, 0x40, 0x0 ;  /* 0x000000000000781c */ /* 0x000fe20003fce818 */
[----:B------:R-:W-:Y:S01]  /*6380*/  UISETP.NE.AND UP1, UPT, UR37, URZ, UPT ;  /* 0x0000003f2500728c */ /* 0x000fe2000bf25270 */
[----:B------:R-:W-:Y:S01]  /*6390*/  PLOP3.LUT P0, PT, PT, PT, UP5, 0x40, 0x0 ;  /* 0x000000000000781c */ /* 0x000fe20003f0e858 */
[----:B------:R-:W1:Y:S01]  /*63a0*/  MUFU.EX2 R165, R165 ;  /* 0x000000a500a57308 */ /* 0x000e620000000800 */
[----:B------:R-:W-:Y:S01]  /*63b0*/  PLOP3.LUT P1, PT, PT, PT, UP4, 0x40, 0x0 ;  /* 0x000000000000781c */ /* 0x000fe20003f2e848 */
[----:B------:R-:W-:Y:S01]  /*63c0*/  UISETP.NE.AND UP5, UPT, UR35, URZ, UPT ;  /* 0x0000003f2300728c */ /* 0x000fe2000bfa5270 */
[----:B------:R-:W-:-:S02]  /*63d0*/  FMNMX.FTZ R0, R158, R0, !PT ;  /* 0x000000009e007209 */ /* 0x000fc40007810000 */
[----:B------:R-:W-:Y:S02]  /*63e0*/  FMNMX.FTZ R10, R246, R10, !PT ;  /* 0x0000000af60a7209 */ /* 0x000fe40007810000 */
[C---:B------:R-:W-:Y:S01]  /*63f0*/  ISETP.GT.AND P6, PT, R9.reuse, 0x39, P6 ;  /* 0x000000390900780c */ /* 0x040fe200037c4270 */
[----:B------:R-:W-:Y:S01]  /*6400*/  MUFU.EX2 R122, R122 ;  /* 0x0000007a007a7308 */ /* 0x000fe20000000800 */
[C---:B------:R-:W-:Y:S02]  /*6410*/  ISETP.GT.AND P0, PT, R9.reuse, 0x48, P0 ;  /* 0x000000480900780c */ /* 0x040fe40000704270 */
[----:B------:R-:W-:Y:S02]  /*6420*/  ISETP.GT.AND P1, PT, R9, 0x49, P1 ;  /* 0x000000490900780c */ /* 0x000fe40000f24270 */
[----:B------:R-:W-:Y:S01]  /*6430*/  FMNMX.FTZ R0, R159, R0, !PT ;  /* 0x000000009f007209 */ /* 0x000fe20007810000 */
[----:B------:R-:W-:Y:S01]  /*6440*/  @UP5 UMOV UR17, UR21 ;  /* 0x0000001500115c82 */ /* 0x000fe20008000000 */
[----:B------:R-:W-:Y:S01]  /*6450*/  FMNMX.FTZ R10, R135, R10, !PT ;  /* 0x0000000a870a7209 */ /* 0x000fe20007810000 */
[----:B------:R-:W-:Y:S01]  /*6460*/  MUFU.EX2 R120, R120 ;  /* 0x0000007800787308 */ /* 0x000fe20000000800 */
[C---:B------:R-:W-:Y:S01]  /*6470*/  ISETP.LT.OR P6, PT, R8.reuse, 0x3a, P6 ;  /* 0x0000003a0800780c */ /* 0x040fe200037c1670 */
[----:B------:R-:W-:Y:S01]  /*6480*/  @UP5 USHF.R.U32.HI UR13, URZ, UR19, UR17 ;  /* 0x000000133f0d5299 */ /* 0x000fe20008011611 */
[C---:B------:R-:W-:Y:S01]  /*6490*/  ISETP.LT.OR P0, PT, R8.reuse, 0x49, P0 ;  /* 0x000000490800780c */ /* 0x040fe20000701670 */
[----:B------:R-:W-:Y:S01]  /*64a0*/  UIADD3 UR17, UR7, -0x2, URZ ;  /* 0xfffffffe07117890 */ /* 0x000fe2000fffe03f */
[----:B------:R-:W-:Y:S01]  /*64b0*/  ISETP.LT.OR P1, PT, R8, 0x4a, P1 ;  /* 0x0000004a0800780c */ /* 0x000fe20000f21670 */
[----:B------:R-:W-:Y:S01]  /*64c0*/  UIADD3 UR6, UR6, UR13, URZ ;  /* 0x0000000d06067290 */ /* 0x000fe2000fffe03f */
[----:B------:R-:W-:Y:S01]  /*64d0*/  FMNMX.FTZ R0, R173, R0, !PT ;  /* 0x00000000ad007209 */ /* 0x000fe20007810000 */
[----:B------:R-:W-:Y:S01]  /*64e0*/  MUFU.EX2 R99, R99 ;  /* 0x0000006300637308 */ /* 0x000fe20000000800 */
[----:B------:R-:W-:Y:S01]  /*64f0*/  FMNMX.FTZ R10, R134, R10, !PT ;  /* 0x0000000a860a7209 */ /* 0x000fe20007810000 */
[----:B------:R-:W-:Y:S01]  /*6500*/  ULDC UR13, c[0x0][0x328] ;  /* 0x0000ca00000d7ab9 */ /* 0x000fe20000000800 */
[----:B------:R-:W-:Y:S01]  /*6510*/  FSEL R201, R123, -INF , !P6 ;  /* 0xff8000007bc97808 */ /* 0x000fe20007000000 */
[--C-:B------:R-:W-:Y:S01]  /*6520*/  FFMA.FTZ R123, R70, c[0x0][0x2d0], -R139.reuse ;  /* 0x0000b400467b7a23 */ /* 0x100fe2000001088b */
[----:B------:R-:W-:Y:S01]  /*6530*/  FSEL R180, R46, -INF , !P0 ;  /* 0xff8000002eb47808 */ /* 0x000fe20004000000 */
[----:B------:R-:W-:Y:S01]  /*6540*/  FFMA.FTZ R46, R72, c[0x0][0x2d0], -R210 ;  /* 0x0000b400482e7a23 */ /* 0x000fe200000108d2 */
[----:B------:R-:W-:Y:S01]  /*6550*/  FSEL R177, R47, -INF , !P1 ;  /* 0xff8000002fb17808 */ /* 0x000fe20004800000 */
[----:B------:R-:W-:Y:S01]  /*6560*/  FFMA.FTZ R47, R66, c[0x0][0x2d0], -R139 ;  /* 0x0000b400422f7a23 */ /* 0x000fe2000001088b */
[----:B------:R-:W-:Y:S01]  /*6570*/  FMNMX.FTZ R0, R174, R0, !PT ;  /* 0x00000000ae007209 */ /* 0x000fe20007810000 */
[----:B------:R-:W1:Y:S01]  /*6580*/  MUFU.EX2 R123, R123 ;  /* 0x0000007b007b7308 */ /* 0x000e620000000800 */
[----:B------:R-:W-:Y:S01]  /*6590*/  PLOP3.LUT P6, PT, PT, PT, UP3, 0x40, 0x0 ;  /* 0x000000000000781c */ /* 0x000fe20003fce838 */
[----:B------:R-:W-:Y:S01]  /*65a0*/  LDSM.16.MT88.4 R72, [R218+0x1100] ;  /* 0x00110000da48783b */ /* 0x000fe20000004200 */
[----:B------:R-:W-:Y:S01]  /*65b0*/  PLOP3.LUT P2, PT, PT, PT, UP2, 0x40, 0x0 ;  /* 0x000000000000781c */ /* 0x000fe20003f4e828 */
[----:B------:R-:W-:Y:S01]  /*65c0*/  UIADD3 UR13, UR6, UR13, URZ ;  /* 0x0000000d060d7290 */ /* 0x000fe2000fffe03f */
[----:B------:R-:W-:Y:S01]  /*65d0*/  PLOP3.LUT P1, PT, PT, PT, UP1, 0x40, 0x0 ;  /* 0x000000000000781c */ /* 0x000fe20003f2e818 */
[----:B------:R-:W-:Y:S01]  /*65e0*/  LDSM.16.MT88.4 R68, [R225+0x1900] ;  /* 0x00190000e144783b */ /* 0x000fe20000004200 */
[----:B------:R-:W-:Y:S01]  /*65f0*/  PLOP3.LUT P0, PT, PT, PT, UP0, 0x40, 0x0 ;  /* 0x000000000000781c */ /* 0x000fe20003f0e808 */
[----:B------:R-:W-:Y:S01]  /*6600*/  MUFU.EX2 R96, R96 ;  /* 0x0000006000607308 */ /* 0x000fe20000000800 */
[----:B------:R-:W-:-:S02]  /*6610*/  FMNMX.FTZ R10, R127, R10, !PT ;  /* 0x0000000a7f0a7209 */ /* 0x000fc40007810000 */
[----:B------:R-:W-:Y:S02]  /*6620*/  FMNMX.FTZ R0, R175, R0, !PT ;  /* 0x00000000af007209 */ /* 0x000fe40007810000 */
[C---:B------:R-:W-:Y:S02]  /*6630*/  ISETP.GT.AND P6, PT, R9.reuse, 0x50, P6 ;  /* 0x000000500900780c */ /* 0x040fe400037c4270 */
[C---:B------:R-:W-:Y:S01]  /*6640*/  ISETP.GT.AND P2, PT, R9.reuse, 0x51, P2 ;  /* 0x000000510900780c */ /* 0x040fe20001744270 */
[----:B------:R-:W-:Y:S01]  /*6650*/  MUFU.EX2 R46, R46 ;  /* 0x0000002e002e7308 */ /* 0x000fe20000000800 */
[C---:B------:R-:W-:Y:S02]  /*6660*/  ISETP.GT.AND P1, PT, R9.reuse, 0x58, P1 ;  /* 0x000000580900780c */ /* 0x040fe40000f24270 */
[----:B------:R-:W-:Y:S02]  /*6670*/  ISETP.GT.AND P0, PT, R9, 0x59, P0 ;  /* 0x000000590900780c */ /* 0x000fe40000704270 */
[----:B------:R-:W-:-:S02]  /*6680*/  FMNMX.FTZ R9, R126, R10, !PT ;  /* 0x0000000a7e097209 */ /* 0x000fc40007810000 */
[----:B------:R-:W-:Y:S01]  /*6690*/  FMNMX.FTZ R0, R176, R0, !PT ;  /* 0x00000000b0007209 */ /* 0x000fe20007810000 */
[----:B------:R-:W-:Y:S01]  /*66a0*/  MUFU.EX2 R98, R98 ;  /* 0x0000006200627308 */ /* 0x000fe20000000800 */
[----:B------:R-:W-:Y:S02]  /*66b0*/  FMNMX.FTZ R9, R204, R9, !PT ;  /* 0x00000009cc097209 */ /* 0x000fe40007810000 */
[----:B------:R-:W-:Y:S02]  /*66c0*/  FMNMX.FTZ R0, R156, R0, !PT ;  /* 0x000000009c007209 */ /* 0x000fe40007810000 */
[----:B------:R-:W-:Y:S02]  /*66d0*/  FMNMX.FTZ R9, R202, R9, !PT ;  /* 0x00000009ca097209 */ /* 0x000fe40007810000 */
[----:B------:R-:W-:Y:S01]  /*66e0*/  FMNMX.FTZ R0, R157, R0, !PT ;  /* 0x000000009d007209 */ /* 0x000fe20007810000 */
[----:B------:R-:W2:Y:S01]  /*66f0*/  MUFU.EX2 R92, R92 ;  /* 0x0000005c005c7308 */ /* 0x000ea20000000800 */
[----:B------:R-:W-:-:S02]  /*6700*/  FMNMX.FTZ R9, R201, R9, !PT ;  /* 0x00000009c9097209 */ /* 0x000fc40007810000 */
[----:B------:R-:W-:Y:S01]  /*6710*/  ISETP.LT.OR P6, PT, R8, 0x51, P6 ;  /* 0x000000510800780c */ /* 0x000fe200037c1670 */
[----:B------:R-:W2:Y:S01]  /*6720*/  SHFL.BFLY PT, R44, R0, 0x2, 0x1f ;  /* 0x0c401f00002c7f89 */ /* 0x000ea200000e0000 */
[----:B------:R-:W-:Y:S02]  /*6730*/  FMNMX.FTZ R9, R178, R9, !PT ;  /* 0x00000009b2097209 */ /* 0x000fe40007810000 */
[C---:B------:R-:W-:Y:S01]  /*6740*/  ISETP.LT.OR P2, PT, R8.reuse, 0x52, P2 ;  /* 0x000000520800780c */ /* 0x040fe20001741670 */
[----:B------:R-:W-:Y:S01]  /*6750*/  MUFU.EX2 R97, R97 ;  /* 0x0000006100617308 */ /* 0x000fe20000000800 */
[C---:B------:R-:W-:Y:S02]  /*6760*/  ISETP.LT.OR P1, PT, R8.reuse, 0x59, P1 ;  /* 0x000000590800780c */ /* 0x040fe40000f21670 */
[----:B------:R-:W-:Y:S02]  /*6770*/  ISETP.LT.OR P0, PT, R8, 0x5a, P0 ;  /* 0x0000005a0800780c */ /* 0x000fe40000701670 */
[----:B------:R-:W-:-:S02]  /*6780*/  FMNMX.FTZ R8, R179, R9, !PT ;  /* 0x00000009b3087209 */ /* 0x000fc40007810000 */
[----:B-1----:R-:W-:Y:S01]  /*6790*/  F2FP.BF16.PACK_AB R128, R143, R167 ;  /* 0x000000a78f80723e */ /* 0x002fe200000010ff */
[----:B------:R-:W1:Y:S01]  /*67a0*/  MUFU.EX2 R47, R47 ;  /* 0x0000002f002f7308 */ /* 0x000e620000000800 */
[----:B---3--:R-:W-:Y:S01]  /*67b0*/  F2FP.BF16.PACK_AB R130, R108, R142 ;  /* 0x0000008e6c82723e */ /* 0x008fe200000010ff */
[----:B------:R-:W-:Y:S01]  /*67c0*/  FADD.FTZ R143, R167, R143 ;  /* 0x0000008fa78f7221 */ /* 0x000fe20000010000 */
[----:B----4-:R-:W-:Y:S02]  /*67d0*/  F2FP.BF16.PACK_AB R129, R140, R141 ;  /* 0x0000008d8c81723e */ /* 0x010fe400000010ff */
[----:B------:R-:W-:Y:S02]  /*67e0*/  F2FP.BF16.PACK_AB R131, R110, R109 ;  /* 0x0000006d6e83723e */ /* 0x000fe400000010ff */
[----:B------:R-:W-:Y:S01]  /*67f0*/  FMNMX.FTZ R67, R180, R8, !PT ;  /* 0x00000008b4437209 */ /* 0x000fe20007810000 */
[----:B------:R-:W-:Y:S01]  /*6800*/  MUFU.EX2 R45, R45 ;  /* 0x0000002d002d7308 */ /* 0x000fe20000000800 */
[----:B------:R-:W-:Y:S01]  /*6810*/  FSEL R187, R118, -INF , !P6 ;  /* 0xff80000076bb7808 */ /* 0x000fe20007000000 */
[----:B------:R-:W-:Y:S01]  /*6820*/  LDSM.16.MT88.4 R8, [R219+0x1100] ;  /* 0x00110000db08783b */ /* 0x000fe20000004200 */
[----:B------:R-:W-:Y:S01]  /*6830*/  FMNMX.FTZ R67, R177, R67, !PT ;  /* 0x00000043b1437209 */ /* 0x000fe20007810000 */
[----:B--2---:R-:W-:Y:S01]  /*6840*/  HMMA.16816.F32.BF16 R24, R128, R20, RZ ;  /* 0x000000148018723c */ /* 0x004fe200000418ff */
[----:B------:R-:W-:-:S02]  /*6850*/  FSEL R182, R119, -INF , !P2 ;  /* 0xff80000077b67808 */ /* 0x000fc40005000000 */
[----:B------:R-:W-:Y:S01]  /*6860*/  FMNMX.FTZ R66, R187, R67, !PT ;  /* 0x00000043bb427209 */ /* 0x000fe20007810000 */
[----:B------:R-:W2:Y:S01]  /*6870*/  MUFU.EX2 R95, R95 ;  /* 0x0000005f005f7308 */ /* 0x000ea20000000800 */
[----:B------:R-:W-:Y:S02]  /*6880*/  FSEL R183, R34, -INF , !P1 ;  /* 0xff80000022b77808 */ /* 0x000fe40004800000 */
[----:B------:R-:W-:Y:S01]  /*6890*/  FMNMX.FTZ R66, R182, R66, !PT ;  /* 0x00000042b6427209 */ /* 0x000fe20007810000 */
[C---:B-----5:R-:W-:Y:S01]  /*68a0*/  HMMA.16816.F32.BF16 R160, R128.reuse, R16, RZ ;  /* 0x0000001080a0723c */ /* 0x060fe200000418ff */
[----:B------:R-:W-:Y:S02]  /*68b0*/  FMNMX.FTZ R0, R0, R44, !PT ;  /* 0x0000002c00007209 */ /* 0x000fe40007810000 */
[----:B------:R-:W-:Y:S01]  /*68c0*/  FSEL R184, R35, -INF , !P0 ;  /* 0xff80000023b87808 */ /* 0x000fe20004000000 */
[----:B------:R-:W-:Y:S01]  /*68d0*/  MUFU.EX2 R94, R94 ;  /* 0x0000005e005e7308 */ /* 0x000fe20000000800 */
[----:B------:R-:W-:Y:S01]  /*68e0*/  FMNMX.FTZ R44, R183, R66, !PT ;  /* 0x00000042b72c7209 */ /* 0x000fe20007810000 */
[----:B------:R-:W3:Y:S01]  /*68f0*/  SHFL.BFLY PT, R34, R0, 0x1, 0x1f ;  /* 0x0c201f0000227f89 */ /* 0x000ee200000e0000 */
[----:B------:R-:W-:Y:S01]  /*6900*/  F2FP.BF16.PACK_AB R4, R111, R168 ;  /* 0x000000a86f04723e */ /* 0x000fe200000010ff */
[C---:B------:R-:W-:Y:S01]  /*6910*/  HMMA.16816.F32.BF16 R144, R128.reuse, R36, RZ ;  /* 0x000000248090723c */ /* 0x040fe200000418ff */
[----:B------:R-:W-:Y:S01]  /*6920*/  FMNMX.FTZ R44, R184, R44, !PT ;  /* 0x0000002cb82c7209 */ /* 0x000fe20007810000 */
[----:B------:R-:W-:Y:S01]  /*6930*/  LDSM.16.MT88.4 R64, [R220+0x1900] ;  /* 0x00190000dc40783b */ /* 0x000fe20000004200 */
[----:B------:R-:W-:Y:S01]  /*6940*/  F2FP.BF16.PACK_AB R5, R165, R166 ;  /* 0x000000a6a505723e */ /* 0x000fe200000010ff */
[----:B------:R-:W-:Y:S01]  /*6950*/  MUFU.EX2 R93, R93 ;  /* 0x0000005d005d7308 */ /* 0x000fe20000000800 */
[----:B------:R-:W-:Y:S01]  /*6960*/  F2FP.BF16.PACK_AB R6, R164, R121 ;  /* 0x00000079a406723e */ /* 0x000fe200000010ff */
[----:B------:R-:W4:Y:S01]  /*6970*/  SHFL.BFLY PT, R35, R44, 0x2, 0x1f ;  /* 0x0c401f002c237f89 */ /* 0x000f2200000e0000 */
[----:B------:R-:W-:Y:S01]  /*6980*/  F2FP.BF16.PACK_AB R7, R122, R123 ;  /* 0x0000007b7a07723e */ /* 0x000fe200000010ff */
[C---:B------:R-:W-:Y:S04]  /*6990*/  HMMA.16816.F32.BF16 R104, R128.reuse, R28, RZ ;  /* 0x0000001c8068723c */ /* 0x040fe800000418ff */
[----:B------:R-:W-:Y:S04]  /*69a0*/  MUFU.EX2 R169, R169 ;  /* 0x000000a900a97308 */ /* 0x000fe80000000800 */
[----:B------:R-:W-:Y:S04]  /*69b0*/  HMMA.16816.F32.BF16 R148, R128, R18, RZ ;  /* 0x000000128094723c */ /* 0x000fe800000418ff */
[----:B------:R-:W5:Y:S01]  /*69c0*/  MUFU.EX2 R170, R170 ;  /* 0x000000aa00aa7308 */ /* 0x000f620000000800 */
[----:B---3--:R-:W-:-:S03]  /*69d0*/  FMNMX.FTZ R0, R0, R34, !PT ;  /* 0x0000002200007209 */ /* 0x008fc60007810000 */
[----:B------:R-:W-:Y:S01]  /*69e0*/  HMMA.16816.F32.BF16 R100, R128, R38, RZ ;  /* 0x000000268064723c */ /* 0x000fe200000418ff */
[C---:B------:R-:W-:Y:S01]  /*69f0*/  FSETP.NEU.FTZ.AND P0, PT, R0.reuse, -INF , PT ;  /* 0xff8000000000780b */ /* 0x040fe20003f1d000 */
[----:B------:R-:W-:Y:S02]  /*6a00*/  FMUL.FTZ R203, R0, c[0x0][0x2d0] ;  /* 0x0000b40000cb7a20 */ /* 0x000fe40000410000 */
[----:B------:R-:W-:Y:S01]  /*6a10*/  MUFU.EX2 R171, R171 ;  /* 0x000000ab00ab7308 */ /* 0x000fe20000000800 */
[----:B----4-:R-:W-:-:S03]  /*6a20*/  FMNMX.FTZ R44, R44, R35, !PT ;  /* 0x000000232c2c7209 */ /* 0x010fc60007810000 */
[----:B------:R-:W-:Y:S01]  /*6a30*/  HMMA.16816.F32.BF16 R112, R128, R30, RZ ;  /* 0x0000001e8070723c */ /* 0x000fe200000418ff */
[----:B------:R-:W-:-:S03]  /*6a40*/  FSEL R203, R203, RZ, P0 ;  /* 0x000000ffcbcb7208 */ /* 0x000fc60000000000 */
[----:B------:R-:W3:Y:S02]  /*6a50*/  MUFU.EX2 R172, R172 ;  /* 0x000000ac00ac7308 */ /* 0x000ee40000000800 */
[--C-:B------:R-:W-:Y:S02]  /*6a60*/  FFMA.FTZ R181, R61, c[0x0][0x2d0], -R203.reuse ;  /* 0x0000b4003db57a23 */ /* 0x100fe400000108cb */
[----:B------:R-:W-:Y:S01]  /*6a70*/  HMMA.16816.F32.BF16 R128, R128, R22, RZ ;  /* 0x000000168080723c */ /* 0x000fe200000418ff */
[--C-:B------:R-:W-:Y:S02]  /*6a80*/  FFMA.FTZ R186, R60, c[0x0][0x2d0], -R203.reuse ;  /* 0x0000b4003cba7a23 */ /* 0x100fe400000108cb */
[--C-:B------:R-:W-:Y:S01]  /*6a90*/  FFMA.FTZ R185, R57, c[0x0][0x2d0], -R203.reuse ;  /* 0x0000b40039b97a23 */ /* 0x100fe200000108cb */
[----:B------:R-:W-:Y:S01]  /*6aa0*/  LDSM.16.MT88.4 R60, [R219+0x1900] ;  /* 0x00190000db3c783b */ /* 0x000fe20000004200 */
[--C-:B------:R-:W-:Y:S01]  /*6ab0*/  FFMA.FTZ R189, R56, c[0x0][0x2d0], -R203.reuse ;  /* 0x0000b40038bd7a23 */ /* 0x100fe200000108cb */
[----:B------:R-:W-:Y:S01]  /*6ac0*/  MUFU.EX2 R181, R181 ;  /* 0x000000b500b57308 */ /* 0x000fe20000000800 */
[--C-:B------:R-:W-:Y:S01]  /*6ad0*/  FFMA.FTZ R188, R53, c[0x0][0x2d0], -R203.reuse ;  /* 0x0000b40035bc7a23 */ /* 0x100fe200000108cb */
[----:B------:R-:W-:Y:S01]  /*6ae0*/  HMMA.16816.F32.BF16 R24, R4, R76, R24 ;  /* 0x0000004c0418723c */ /* 0x000fe20000041818 */
[----:B------:R-:W-:Y:S01]  /*6af0*/  LDSM.16.MT88.4 R56, [R218+0x1900] ;  /* 0x00190000da38783b */ /* 0x000fe20000004200 */
[----:B------:R-:W-:-:S02]  /*6b00*/  FFMA.FTZ R190, R52, c[0x0][0x2d0], -R203 ;  /* 0x0000b40034be7a23 */ /* 0x000fc400000108cb */
[--C-:B------:R-:W-:Y:S02]  /*6b10*/  FFMA.FTZ R195, R41, c[0x0][0x2d0], -R203.reuse ;  /* 0x0000b40029c37a23 */ /* 0x100fe400000108cb */
[----:B------:R-:W4:Y:S01]  /*6b20*/  MUFU.EX2 R186, R186 ;  /* 0x000000ba00ba7308 */ /* 0x000f220000000800 */
[----:B------:R-:W-:Y:S01]  /*6b30*/  FFMA.FTZ R196, R40, c[0x0][0x2d0], -R203 ;  /* 0x0000b40028c47a23 */ /* 0x000fe200000108cb */
[C---:B------:R-:W-:Y:S06]  /*6b40*/  HMMA.16816.F32.BF16 R160, R4.reuse, R88, R160 ;  /* 0x0000005804a0723c */ /* 0x040fec00000418a0 */
[----:B------:R-:W-:Y:S02]  /*6b50*/  MUFU.EX2 R185, R185 ;  /* 0x000000b900b97308 */ /* 0x000fe40000000800 */
[C---:B------:R-:W-:Y:S06]  /*6b60*/  HMMA.16816.F32.BF16 R144, R4.reuse, R84, R144 ;  /* 0x000000540490723c */ /* 0x040fec0000041890 */
[----:B------:R-:W1:Y:S02]  /*6b70*/  MUFU.EX2 R189, R189 ;  /* 0x000000bd00bd7308 */ /* 0x000e640000000800 */
[C---:B------:R-:W-:Y:S06]  /*6b80*/  HMMA.16816.F32.BF16 R104, R4.reuse, R80, R104 ;  /* 0x000000500468723c */ /* 0x040fec0000041868 */
[----:B------:R-:W-:Y:S02]  /*6b90*/  MUFU.EX2 R188, R188 ;  /* 0x000000bc00bc7308 */ /* 0x000fe40000000800 */
[C---:B------:R-:W-:Y:S06]  /*6ba0*/  HMMA.16816.F32.BF16 R148, R4.reuse, R90, R148 ;  /* 0x0000005a0494723c */ /* 0x040fec0000041894 */
[----:B------:R-:W-:Y:S02]  /*6bb0*/  MUFU.EX2 R190, R190 ;  /* 0x000000be00be7308 */ /* 0x000fe40000000800 */
[C---:B------:R-:W-:Y:S06]  /*6bc0*/  HMMA.16816.F32.BF16 R100, R4.reuse, R86, R100 ;  /* 0x000000560464723c */ /* 0x040fec0000041864 */
[----:B------:R-:W-:Y:S02]  /*6bd0*/  MUFU.EX2 R195, R195 ;  /* 0x000000c300c37308 */ /* 0x000fe40000000800 */
[C---:B------:R-:W-:Y:S06]  /*6be0*/  HMMA.16816.F32.BF16 R112, R4.reuse, R82, R112 ;  /* 0x000000520470723c */ /* 0x040fec0000041870 */
[----:B------:R-:W-:Y:S02]  /*6bf0*/  MUFU.EX2 R196, R196 ;  /* 0x000000c400c47308 */ /* 0x000fe40000000800 */
[----:B------:R-:W-:Y:S07]  /*6c00*/  HMMA.16816.F32.BF16 R128, R4, R78, R128 ;  /* 0x0000004e0480723c */ /* 0x000fee0000041880 */
[----:B------:R-:W-:-:S02]  /*6c10*/  F2FP.BF16.PACK_AB R4, R99, R120 ;  /* 0x000000786304723e */ /* 0x000fc400000010ff */
[----:B------:R-:W-:Y:S02]  /*6c20*/  F2FP.BF16.PACK_AB R5, R92, R98 ;  /* 0x000000625c05723e */ /* 0x000fe400000010ff */
[----:B------:R-:W-:Y:S02]  /*6c30*/  F2FP.BF16.PACK_AB R6, R46, R96 ;  /* 0x000000602e06723e */ /* 0x000fe400000010ff */
[----:B-1----:R-:W-:-:S07]  /*6c40*/  F2FP.BF16.PACK_AB R7, R47, R97 ;  /* 0x000000612f07723e */ /* 0x002fce00000010ff */
[C---:B------:R-:W-:Y:S01]  /*6c50*/  HMMA.16816.F32.BF16 R116, R4.reuse, R72, R24 ;  /* 0x000000480474723c */ /* 0x040fe20000041818 */
[----:B------:R-:W1:Y:S07]  /*6c60*/  SHFL.BFLY PT, R24, R44, 0x1, 0x1f ;  /* 0x0c201f002c187f89 */ /* 0x000e6e00000e0000 */
[C---:B------:R-:W-:Y:S08]  /*6c70*/  HMMA.16816.F32.BF16 R160, R4.reuse, R48, R160 ;  /* 0x0000003004a0723c */ /* 0x040ff000000418a0 */
[C---:B------:R-:W-:Y:S08]  /*6c80*/  HMMA.16816.F32.BF16 R144, R4.reuse, R12, R144 ;  /* 0x0000000c0490723c */ /* 0x040ff00000041890 */
[----:B------:R-:W-:Y:S01]  /*6c90*/  HMMA.16816.F32.BF16 R104, R4, R8, R104 ;  /* 0x000000080468723c */ /* 0x000fe20000041868 */
[----:B-1----:R-:W-:-:S04]  /*6ca0*/  FMNMX.FTZ R44, R24, R44, !PT ;  /* 0x0000002c182c7209 */ /* 0x002fc80007810000 */
[C---:B------:R-:W-:Y:S01]  /*6cb0*/  FSETP.NEU.FTZ.AND P0, PT, R44.reuse, -INF , PT ;  /* 0xff8000002c00780b */ /* 0x040fe20003f1d000 */
[----:B------:R-:W-:Y:S02]  /*6cc0*/  FMUL.FTZ R205, R44, c[0x0][0x2d0] ;  /* 0x0000b4002ccd7a20 */ /* 0x000fe40000410000 */
[----:B------:R-:W-:Y:S03]  /*6cd0*/  HMMA.16816.F32.BF16 R148, R4, R50, R148 ;  /* 0x000000320494723c */ /* 0x000fe60000041894 */
[----:B------:R-:W-:Y:S02]  /*6ce0*/  FSEL R205, R205, RZ, P0 ;  /* 0x000000ffcdcd7208 */ /* 0x000fe40000000000 */
[----:B------:R-:W-:-:S03]  /*6cf0*/  PLOP3.LUT P0, PT, PT, PT, UP6, 0x40, 0x0 ;  /* 0x000000000000781c */ /* 0x000fc60003f0e868 */
[C---:B------:R-:W-:Y:S01]  /*6d00*/  HMMA.16816.F32.BF16 R100, R4.reuse, R14, R100 ;  /* 0x0000000e0464723c */ /* 0x040fe20000041864 */
[--C-:B------:R-:W-:Y:S02]  /*6d10*/  FFMA.FTZ R191, R191, c[0x0][0x2d0], -R205.reuse ;  /* 0x0000b400bfbf7a23 */ /* 0x100fe400000108cd */
[--C-:B------:R-:W-:Y:S02]  /*6d20*/  FFMA.FTZ R193, R55, c[0x0][0x2d0], -R205.reuse ;  /* 0x0000b40037c17a23 */ /* 0x100fe400000108cd */
[--C-:B------:R-:W-:Y:S02]  /*6d30*/  FFMA.FTZ R192, R54, c[0x0][0x2d0], -R205.reuse ;  /* 0x0000b40036c07a23 */ /* 0x100fe400000108cd */
[--C-:B------:R-:W-:Y:S01]  /*6d40*/  FFMA.FTZ R194, R43, c[0x0][0x2d0], -R205.reuse ;  /* 0x0000b4002bc27a23 */ /* 0x100fe200000108cd */
[----:B------:R-:W-:Y:S01]  /*6d50*/  HMMA.16816.F32.BF16 R112, R4, R10, R112 ;  /* 0x0000000a0470723c */ /* 0x000fe20000041870 */
[----:B------:R-:W-:Y:S01]  /*6d60*/  MUFU.EX2 R191, R191 ;  /* 0x000000bf00bf7308 */ /* 0x000fe20000000800 */
[----:B------:R-:W-:-:S02]  /*6d70*/  FFMA.FTZ R198, R42, c[0x0][0x2d0], -R205 ;  /* 0x0000b4002ac67a23 */ /* 0x000fc400000108cd */
[--C-:B------:R-:W-:Y:S02]  /*6d80*/  FFMA.FTZ R199, R33, c[0x0][0x2d0], -R205.reuse ;  /* 0x0000b40021c77a23 */ /* 0x100fe400000108cd */
[--C-:B------:R-:W-:Y:S02]  /*6d90*/  FFMA.FTZ R197, R32, c[0x0][0x2d0], -R205.reuse ;  /* 0x0000b40020c57a23 */ /* 0x100fe400000108cd */
[----:B------:R-:W-:Y:S01]  /*6da0*/  HMMA.16816.F32.BF16 R128, R4, R74, R128 ;  /* 0x0000004a0480723c */ /* 0x000fe20000041880 */
[----:B------:R-:W1:Y:S01]  /*6db0*/  MUFU.EX2 R193, R193 ;  /* 0x000000c100c17308 */ /* 0x000e620000000800 */
[--C-:B------:R-:W-:Y:S02]  /*6dc0*/  FFMA.FTZ R200, R200, c[0x0][0x2d0], -R205.reuse ;  /* 0x0000b400c8c87a23 */ /* 0x100fe400000108cd */
[--C-:B------:R-:W-:Y:S02]  /*6dd0*/  FFMA.FTZ R204, R204, c[0x0][0x2d0], -R205.reuse ;  /* 0x0000b400cccc7a23 */ /* 0x100fe400000108cd */
[--C-:B------:R-:W-:Y:S01]  /*6de0*/  FFMA.FTZ R202, R202, c[0x0][0x2d0], -R205.reuse ;  /* 0x0000b400caca7a23 */ /* 0x100fe200000108cd */
[----:B--2---:R-:W-:Y:S01]  /*6df0*/  F2FP.BF16.PACK_AB R4, R95, R45 ;  /* 0x0000002d5f04723e */ /* 0x004fe200000010ff */
[--C-:B------:R-:W-:Y:S01]  /*6e00*/  FFMA.FTZ R201, R201, c[0x0][0x2d0], -R205.reuse ;  /* 0x0000b400c9c97a23 */ /* 0x100fe200000108cd */
[----:B------:R-:W-:Y:S01]  /*6e10*/  MUFU.EX2 R192, R192 ;  /* 0x000000c000c07308 */ /* 0x000fe20000000800 */
[----:B-----5:R-:W-:Y:S01]  /*6e20*/  F2FP.BF16.PACK_AB R5, R170, R169 ;  /* 0x000000a9aa05723e */ /* 0x020fe200000010ff */
[----:B------:R-:W-:Y:S01]  /*6e30*/  FFMA.FTZ R184, R184, c[0x0][0x2d0], -R205 ;  /* 0x0000b400b8b87a23 */ /* 0x000fe200000108cd */
[----:B------:R-:W-:-:S02]  /*6e40*/  F2FP.BF16.PACK_AB R6, R93, R94 ;  /* 0x0000005e5d06723e */ /* 0x000fc400000010ff */
[----:B---3--:R-:W-:-:S03]  /*6e50*/  F2FP.BF16.PACK_AB R7, R172, R171 ;  /* 0x000000abac07723e */ /* 0x008fc600000010ff */
[----:B------:R-:W2:Y:S04]  /*6e60*/  MUFU.EX2 R194, R194 ;  /* 0x000000c200c27308 */ /* 0x000ea80000000800 */
[C---:B------:R-:W-:Y:S04]  /*6e70*/  HMMA.16816.F32.BF16 R160, R4.reuse, R68, R160 ;  /* 0x0000004404a0723c */ /* 0x040fe800000418a0 */
[----:B------:R-:W3:Y:S04]  /*6e80*/  MUFU.EX2 R198, R198 ;  /* 0x000000c600c67308 */ /* 0x000ee80000000800 */
[C---:B------:R-:W-:Y:S04]  /*6e90*/  HMMA.16816.F32.BF16 R148, R4.reuse, R70, R148 ;  /* 0x000000460494723c */ /* 0x040fe80000041894 */
[----:B------:R-:W5:Y:S04]  /*6ea0*/  MUFU.EX2 R199, R199 ;  /* 0x000000c700c77308 */ /* 0x000f680000000800 */
[C---:B------:R-:W-:Y:S04]  /*6eb0*/  HMMA.16816.F32.BF16 R144, R4.reuse, R64, R144 ;  /* 0x000000400490723c */ /* 0x040fe80000041890 */
[----:B------:R-:W1:Y:S04]  /*6ec0*/  MUFU.EX2 R197, R197 ;  /* 0x000000c500c57308 */ /* 0x000e680000000800 */
[C---:B------:R-:W-:Y:S04]  /*6ed0*/  HMMA.16816.F32.BF16 R100, R4.reuse, R66, R100 ;  /* 0x000000420464723c */ /* 0x040fe80000041864 */
[----:B------:R-:W1:Y:S04]  /*6ee0*/  MUFU.EX2 R200, R200 ;  /* 0x000000c800c87308 */ /* 0x000e680000000800 */
[C---:B------:R-:W-:Y:S04]  /*6ef0*/  HMMA.16816.F32.BF16 R104, R4.reuse, R60, R104 ;  /* 0x0000003c0468723c */ /* 0x040fe80000041868 */
[----:B------:R-:W-:Y:S04]  /*6f00*/  MUFU.EX2 R204, R204 ;  /* 0x000000cc00cc7308 */ /* 0x000fe80000000800 */
[C---:B------:R-:W-:Y:S04]  /*6f10*/  HMMA.16816.F32.BF16 R112, R4.reuse, R62, R112 ;  /* 0x0000003e0470723c */ /* 0x040fe80000041870 */
[----:B------:R-:W-:Y:S04]  /*6f20*/  MUFU.EX2 R202, R202 ;  /* 0x000000ca00ca7308 */ /* 0x000fe80000000800 */
[C---:B------:R-:W-:Y:S04]  /*6f30*/  HMMA.16816.F32.BF16 R116, R4.reuse, R56, R116 ;  /* 0x000000380474723c */ /* 0x040fe80000041874 */
[----:B------:R-:W-:Y:S04]  /*6f40*/  MUFU.EX2 R201, R201 ;  /* 0x000000c900c97308 */ /* 0x000fe80000000800 */
[----:B------:R-:W-:Y:S07]  /*6f50*/  HMMA.16816.F32.BF16 R128, R4, R58, R128 ;  /* 0x0000003a0480723c */ /* 0x000fee0000041880 */
[----:B----4-:R-:W-:Y:S01]  /*6f60*/  F2FP.BF16.PACK_AB R4, R186, R181 ;  /* 0x000000b5ba04723e */ /* 0x010fe200000010ff */
[----:B------:R-:W-:Y:S01]  /*6f70*/  FADD.FTZ R181, R181, R186 ;  /* 0x000000bab5b57221 */ /* 0x000fe20000010000 */
[----:B------:R-:W-:-:S02]  /*6f80*/  F2FP.BF16.PACK_AB R6, R189, R185 ;  /* 0x000000b9bd06723e */ /* 0x000fc400000010ff */
[----:B-1----:R-:W-:Y:S01]  /*6f90*/  F2FP.BF16.PACK_AB R5, R193, R191 ;  /* 0x000000bfc105723e */ /* 0x002fe200000010ff */
[----:B------:R-:W-:Y:S01]  /*6fa0*/  FADD.FTZ R191, R191, R193 ;  /* 0x000000c1bfbf7221 */ /* 0x000fe20000010000 */
[----:B--2---:R-:W-:Y:S01]  /*6fb0*/  F2FP.BF16.PACK_AB R7, R194, R192 ;  /* 0x000000c0c207723e */ /* 0x004fe200000010ff */
[----:B------:R-:W-:Y:S02]  /*6fc0*/  FADD.FTZ R181, R185, R181 ;  /* 0x000000b5b9b57221 */ /* 0x000fe40000010000 */
[----:B------:R-:W-:Y:S02]  /*6fd0*/  FADD.FTZ R191, R192, R191 ;  /* 0x000000bfc0bf7221 */ /* 0x000fe40000010000 */
[----:B------:R-:W-:Y:S02]  /*6fe0*/  FADD.FTZ R181, R189, R181 ;  /* 0x000000b5bdb57221 */ /* 0x000fe40000010000 */
[----:B------:R-:W-:Y:S01]  /*6ff0*/  HMMA.16816.F32.BF16 R40, R4, R36, RZ ;  /* 0x000000240428723c */ /* 0x000fe200000418ff */
[----:B------:R-:W-:-:S02]  /*7000*/  FADD.FTZ R191, R194, R191 ;  /* 0x000000bfc2bf7221 */ /* 0x000fc40000010000 */
[----:B------:R-:W-:Y:S02]  /*7010*/  FADD.FTZ R181, R188, R181 ;  /* 0x000000b5bcb57221 */ /* 0x000fe40000010000 */
[----:B---3--:R-:W-:Y:S02]  /*7020*/  FADD.FTZ R191, R198, R191 ;  /* 0x000000bfc6bf7221 */ /* 0x008fe40000010000 */
        /* <DEDUP_REMOVED lines=22> */
[----:B------:R-:W1:Y:S02]  /*7190*/  MUFU.EX2 R88, R88 ;  /* 0x0000005800587308 */ /* 0x000e640000000800 */
[--C-:B------:R-:W-:Y:S01]  /*71a0*/  FFMA.FTZ R84, R245, c[0x0][0x2d0], -R203.reuse ;  /* 0x0000b400f5547a23 */ /* 0x100fe200000108cb */
[C---:B------:R-:W-:Y:S01]  /*71b0*/  HMMA.16816.F32.BF16 R32, R4.reuse, R80, R32 ;  /* 0x000000500420723c */ /* 0x040fe20000041820 */
[----:B------:R-:W-:Y:S02]  /*71c0*/  FFMA.FTZ R85, R239, c[0x0][0x2d0], -R210 ;  /* 0x0000b400ef557a23 */ /* 0x000fe400000108d2 */
[----:B------:R-:W-:Y:S02]  /*71d0*/  FFMA.FTZ R239, R132, c[0x0][0x2d0], -R203 ;  /* 0x0000b40084ef7a23 */ /* 0x000fe400000108cb */
[----:B------:R-:W-:Y:S02]  /*71e0*/  MUFU.EX2 R84, R84 ;  /* 0x0000005400547308 */ /* 0x000fe40000000800 */
[--C-:B------:R-:W-:Y:S01]  /*71f0*/  FFMA.FTZ R81, R246, c[0x0][0x2d0], -R205.reuse ;  /* 0x0000b400f6517a23 */ /* 0x100fe200000108cd */
[----:B------:R-:W-:Y:S01]  /*7200*/  HMMA.16816.F32.BF16 R24, R4, R76, R24 ;  /* 0x0000004c0418723c */ /* 0x000fe20000041818 */
[----:B------:R-:W-:-:S04]  /*7210*/  FFMA.FTZ R80, R135, c[0x0][0x2d0], -R205 ;  /* 0x0000b40087507a23 */ /* 0x000fc800000108cd */
[----:B------:R-:W-:Y:S01]  /*7220*/  MUFU.EX2 R81, R81 ;  /* 0x0000005100517308 */ /* 0x000fe20000000800 */
[----:B-1----:R-:W-:Y:S02]  /*7230*/  FADD.FTZ R181, R88, R181 ;  /* 0x000000b558b57221 */ /* 0x002fe40000010000 */
        /* <DEDUP_REMOVED lines=10> */
[----:B------:R-:W-:Y:S01]  /*72e0*/  HMMA.16816.F32.BF16 R28, R4, R82, R28 ;  /* 0x00000052041c723c */ /* 0x000fe2000004181c */
[--C-:B------:R-:W-:Y:S01]  /*72f0*/  FFMA.FTZ R90, R241, c[0x0][0x2d0], -R139.reuse ;  /* 0x0000b400f15a7a23 */ /* 0x100fe2000001088b */
[----:B------:R-:W-:Y:S01]  /*7300*/  LDSM.16.MT88.4 R124, [R218+0x2900] ;  /* 0x00290000da7c783b */ /* 0x000fe20000004200 */
[----:B------:R-:W-:Y:S02]  /*7310*/  FFMA.FTZ R91, R238, c[0x0][0x2d0], -R139 ;  /* 0x0000b400ee5b7a23 */ /* 0x000fe4000001088b */
[----:B------:R-:W2:Y:S01]  /*7320*/  MUFU.EX2 R86, R86 ;  /* 0x0000005600567308 */ /* 0x000ea20000000800 */
[----:B------:R-:W-:-:S02]  /*7330*/  FFMA.FTZ R241, R136, c[0x0][0x2d0], -R210 ;  /* 0x0000b40088f17a23 */ /* 0x000fc400000108d2 */
[----:B------:R-:W-:Y:S01]  /*7340*/  HMMA.16816.F32.BF16 R20, R4, R78, R20 ;  /* 0x0000004e0414723c */ /* 0x000fe20000041814 */
[--C-:B------:R-:W-:Y:S02]  /*7350*/  FFMA.FTZ R83, R206, c[0x0][0x2d0], -R210.reuse ;  /* 0x0000b400ce537a23 */ /* 0x100fe400000108d2 */
[--C-:B------:R-:W-:Y:S02]  /*7360*/  FFMA.FTZ R82, R208, c[0x0][0x2d0], -R210.reuse ;  /* 0x0000b400d0527a23 */ /* 0x100fe400000108d2 */
[----:B------:R-:W-:Y:S01]  /*7370*/  MUFU.EX2 R77, R77 ;  /* 0x0000004d004d7308 */ /* 0x000fe20000000800 */
[--C-:B------:R-:W-:Y:S01]  /*7380*/  FFMA.FTZ R206, R240, c[0x0][0x2d0], -R139.reuse ;  /* 0x0000b400f0ce7a23 */ /* 0x100fe2000001088b */
[----:B-1----:R-:W-:Y:S01]  /*7390*/  F2FP.BF16.PACK_AB R4, R87, R88 ;  /* 0x000000585704723e */ /* 0x002fe200000010ff */
[----:B------:R-:W-:Y:S01]  /*73a0*/  FFMA.FTZ R79, R207, c[0x0][0x2d0], -R210 ;  /* 0x0000b400cf4f7a23 */ /* 0x000fe200000108d2 */
[----:B------:R-:W-:Y:S01]  /*73b0*/  F2FP.BF16.PACK_AB R5, R80, R81 ;  /* 0x000000515005723e */ /* 0x000fe200000010ff */
[----:B------:R-:W-:-:S02]  /*73c0*/  FFMA.FTZ R207, R211, c[0x0][0x2d0], -R139 ;  /* 0x0000b400d3cf7a23 */ /* 0x000fc4000001088b */
[----:B------:R-:W-:Y:S01]  /*73d0*/  FFMA.FTZ R208, R137, c[0x0][0x2d0], -R210 ;  /* 0x0000b40089d07a23 */ /* 0x000fe200000108d2 */
[----:B------:R-:W1:Y:S01]  /*73e0*/  MUFU.EX2 R76, R76 ;  /* 0x0000004c004c7308 */ /* 0x000e620000000800 */
[----:B--2---:R-:W-:Y:S01]  /*73f0*/  F2FP.BF16.PACK_AB R6, R84, R86 ;  /* 0x000000565406723e */ /* 0x004fe200000010ff */
[--C-:B------:R-:W-:Y:S02]  /*7400*/  FFMA.FTZ R210, R153, c[0x0][0x2d0], -R139.reuse ;  /* 0x0000b40099d27a23 */ /* 0x100fe4000001088b */
[--C-:B------:R-:W-:Y:S02]  /*7410*/  FFMA.FTZ R211, R152, c[0x0][0x2d0], -R139.reuse ;  /* 0x0000b40098d37a23 */ /* 0x100fe4000001088b */
[----:B------:R-:W-:Y:S02]  /*7420*/  FFMA.FTZ R240, R138, c[0x0][0x2d0], -R139 ;  /* 0x0000b4008af07a23 */ /* 0x000fe4000001088b */
[----:B------:R-:W-:Y:S01]  /*7430*/  MUFU.EX2 R85, R85 ;  /* 0x0000005500557308 */ /* 0x000fe20000000800 */
[----:B------:R-:W-:-:S02]  /*7440*/  FFMA.FTZ R238, R133, c[0x0][0x2d0], -R203 ;  /* 0x0000b40085ee7a23 */ /* 0x000fc400000108cb */
[----:B------:R-:W-:Y:S01]  /*7450*/  LDSM.16.MT88.4 R132, [R219+0x2900] ;  /* 0x00290000db84783b */ /* 0x000fe20000004200 */
[----:B------:R-:W-:Y:S02]  /*7460*/  FADD.FTZ R191, R81, R191 ;  /* 0x000000bf51bf7221 */ /* 0x000fe40000010000 */
[----:B------:R-:W-:Y:S01]  /*7470*/  FADD.FTZ R181, R87, R181 ;  /* 0x000000b557b57221 */ /* 0x000fe20000010000 */
[----:B-1----:R-:W-:Y:S01]  /*7480*/  F2FP.BF16.PACK_AB R7, R76, R77 ;  /* 0x0000004d4c07723e */ /* 0x002fe200000010ff */
[----:B------:R-:W1:Y:S01]  /*7490*/  MUFU.EX2 R82, R82 ;  /* 0x0000005200527308 */ /* 0x000e620000000800 */
[----:B------:R-:W-:Y:S02]  /*74a0*/  FADD.FTZ R191, R80, R191 ;  /* 0x000000bf50bf7221 */ /* 0x000fe40000010000 */
[----:B------:R-:W-:Y:S02]  /*74b0*/  FADD.FTZ R181, R86, R181 ;  /* 0x000000b556b57221 */ /* 0x000fe40000010000 */
[----:B------:R-:W-:Y:S01]  /*74c0*/  FADD.FTZ R191, R77, R191 ;  /* 0x000000bf4dbf7221 */ /* 0x000fe20000010000 */
[----:B------:R-:W-:Y:S01]  /*74d0*/  HMMA.16816.F32.BF16 R52, R4, R48, R52 ;  /* 0x000000300434723c */ /* 0x000fe20000041834 */
[----:B------:R-:W-:Y:S01]  /*74e0*/  FADD.FTZ R181, R84, R181 ;  /* 0x000000b554b57221 */ /* 0x000fe20000010000 */
[----:B------:R2:W-:Y:S01]  /*74f0*/  MUFU.EX2 R78, R209 ;  /* 0x000000d1004e7308 */ /* 0x0005e20000000800 */
[----:B------:R-:W-:-:S05]  /*7500*/  FADD.FTZ R191, R76, R191 ;  /* 0x000000bf4cbf7221 */ /* 0x000fca0000010000 */
[C---:B------:R-:W-:Y:S01]  /*7510*/  HMMA.16816.F32.BF16 R48, R4.reuse, R50, R16 ;  /* 0x000000320430723c */ /* 0x040fe20000041810 */
[----:B------:R-:W3:Y:S01]  /*7520*/  LDSM.16.MT88.4 R16, [R225+0x2100] ;  /* 0x00210000e110783b */ /* 0x000ee20000004200 */
[----:B------:R-:W-:Y:S06]  /*7530*/  MUFU.EX2 R79, R79 ;  /* 0x0000004f004f7308 */ /* 0x000fec0000000800 */
[----:B------:R-:W-:Y:S02]  /*7540*/  HMMA.16816.F32.BF16 R40, R4, R12, R40 ;  /* 0x0000000c0428723c */ /* 0x000fe40000041828 */
[----:B------:R-:W-:Y:S01]  /*7550*/  MUFU.EX2 R90, R90 ;  /* 0x0000005a005a7308 */ /* 0x000fe20000000800 */
[----:B--2---:R-:W-:-:S02]  /*7560*/  FFMA.FTZ R209, R155, c[0x0][0x2d0], -R139 ;  /* 0x0000b4009bd17a23 */ /* 0x004fc4000001088b */
[----:B------:R-:W-:Y:S03]  /*7570*/  LDSM.16.MT88.4 R152, [R225+0x2900] ;  /* 0x00290000e198783b */ /* 0x000fe60000004200 */
[C---:B------:R-:W-:Y:S01]  /*7580*/  HMMA.16816.F32.BF16 R36, R4.reuse, R14, R36 ;  /* 0x0000000e0424723c */ /* 0x040fe20000041824 */
[----:B------:R-:W2:Y:S01]  /*7590*/  LDSM.16.MT88.4 R12, [R220+0x2100] ;  /* 0x00210000dc0c783b */ /* 0x000ea20000004200 */
[----:B------:R-:W4:Y:S03]  /*75a0*/  MUFU.EX2 R91, R91 ;  /* 0x0000005b005b7308 */ /* 0x000f260000000800 */
[----:B------:R-:W-:Y:S03]  /*75b0*/  LDSM.16.MT88.4 R136, [R220+0x2900] ;  /* 0x00290000dc88783b */ /* 0x000fe60000004200 */
[C---:B------:R-:W-:Y:S02]  /*75c0*/  HMMA.16816.F32.BF16 R32, R4.reuse, R8, R32 ;  /* 0x000000080420723c */ /* 0x040fe40000041820 */
[----:B------:R-:W-:Y:S06]  /*75d0*/  MUFU.EX2 R206, R206 ;  /* 0x000000ce00ce7308 */ /* 0x000fec0000000800 */
[C---:B------:R-:W-:Y:S01]  /*75e0*/  HMMA.16816.F32.BF16 R28, R4.reuse, R10, R28 ;  /* 0x0000000a041c723c */ /* 0x040fe2000004181c */
[----:B------:R-:W5:Y:S01]  /*75f0*/  LDSM.16.MT88.4 R8, [R219+0x2100] ;  /* 0x00210000db08783b */ /* 0x000f620000004200 */
[----:B------:R-:W2:Y:S06]  /*7600*/  MUFU.EX2 R207, R207 ;  /* 0x000000cf00cf7308 */ /* 0x000eac0000000800 */
[C---:B------:R-:W-:Y:S02]  /*7610*/  HMMA.16816.F32.BF16 R24, R4.reuse, R72, R24 ;  /* 0x000000480418723c */ /* 0x040fe40000041818 */
[----:B------:R-:W-:Y:S05]  /*7620*/  MUFU.EX2 R83, R83 ;  /* 0x0000005300537308 */ /* 0x000fea0000000800 */
[----:B-1----:R-:W-:Y:S01]  /*7630*/  F2FP.BF16.PACK_AB R72, R82, R85 ;  /* 0x000000555248723e */ /* 0x002fe200000010ff */
[----:B------:R-:W-:Y:S01]  /*7640*/  HMMA.16816.F32.BF16 R20, R4, R74, R20 ;  /* 0x0000004a0414723c */ /* 0x000fe20000041814 */
[----:B------:R-:W1:Y:S01]  /*7650*/  LDSM.16.MT88.4 R4, [R218+0x2100] ;  /* 0x00210000da04783b */ /* 0x000e620000004200 */
[----:B----4-:R-:W-:Y:S01]  /*7660*/  F2FP.BF16.PACK_AB R73, R91, R90 ;  /* 0x0000005a5b49723e */ /* 0x010fe200000010ff */
[----:B------:R-:W-:Y:S04]  /*7670*/  MUFU.EX2 R89, R89 ;  /* 0x0000005900597308 */ /* 0x000fe80000000800 */
[----:B------:R-:W-:-:S02]  /*7680*/  F2FP.BF16.PACK_AB R74, R79, R78 ;  /* 0x0000004e4f4a723e */ /* 0x000fc400000010ff */
[----:B--2---:R-:W-:Y:S02]  /*7690*/  F2FP.BF16.PACK_AB R75, R207, R206 ;  /* 0x000000cecf4b723e */ /* 0x004fe400000010ff */
[----:B------:R-:W-:Y:S05]  /*76a0*/  MUFU.EX2 R208, R208 ;  /* 0x000000d000d07308 */ /* 0x000fea0000000800 */
[C---:B---3--:R-:W-:Y:S03]  /*76b0*/  HMMA.16816.F32.BF16 R160, R72.reuse, R16, R160 ;  /* 0x0000001048a0723c */ /* 0x048fe600000418a0 */
[----:B------:R-:W-:Y:S05]  /*76c0*/  MUFU.EX2 R241, R241 ;  /* 0x000000f100f17308 */ /* 0x000fea0000000800 */
[C---:B------:R-:W-:Y:S03]  /*76d0*/  HMMA.16816.F32.BF16 R148, R72.reuse, R18, R148 ;  /* 0x000000124894723c */ /* 0x040fe60000041894 */
[----:B------:R-:W-:Y:S05]  /*76e0*/  MUFU.EX2 R209, R209 ;  /* 0x000000d100d17308 */ /* 0x000fea0000000800 */
[C---:B------:R-:W-:Y:S03]  /*76f0*/  HMMA.16816.F32.BF16 R144, R72.reuse, R12, R144 ;  /* 0x0000000c4890723c */ /* 0x040fe60000041890 */
[----:B------:R-:W-:Y:S05]  /*7700*/  MUFU.EX2 R210, R210 ;  /* 0x000000d200d27308 */ /* 0x000fea0000000800 */
[C---:B------:R-:W-:Y:S03]  /*7710*/  HMMA.16816.F32.BF16 R100, R72.reuse, R14, R100 ;  /* 0x0000000e4864723c */ /* 0x040fe60000041864 */
[----:B------:R-:W-:Y:S05]  /*7720*/  MUFU.EX2 R211, R211 ;  /* 0x000000d300d37308 */ /* 0x000fea0000000800 */
[C---:B-----5:R-:W-:Y:S03]  /*7730*/  HMMA.16816.F32.BF16 R104, R72.reuse, R8, R104 ;  /* 0x000000084868723c */ /* 0x060fe60000041868 */
[----:B------:R-:W-:Y:S05]  /*7740*/  MUFU.EX2 R240, R240 ;  /* 0x000000f000f07308 */ /* 0x000fea0000000800 */
[C---:B------:R-:W-:Y:S03]  /*7750*/  HMMA.16816.F32.BF16 R112, R72.reuse, R10, R112 ;  /* 0x0000000a4870723c */ /* 0x040fe60000041870 */
[----:B------:R-:W2:Y:S05]  /*7760*/  MUFU.EX2 R238, R238 ;  /* 0x000000ee00ee7308 */ /* 0x000eaa0000000800 */
[C---:B-1----:R-:W-:Y:S03]  /*7770*/  HMMA.16816.F32.BF16 R116, R72.reuse, R4, R116 ;  /* 0x000000044874723c */ /* 0x042fe60000041874 */
[----:B------:R-:W1:Y:S05]  /*7780*/  MUFU.EX2 R239, R239 ;  /* 0x000000ef00ef7308 */ /* 0x000e6a0000000800 */
[----:B------:R-:W-:Y:S03]  /*7790*/  HMMA.16816.F32.BF16 R128, R72, R6, R128 ;  /* 0x000000064880723c */ /* 0x000fe60000041880 */
[----:B------:R-:W3:Y:S01]  /*77a0*/  MUFU.EX2 R242, R242 ;  /* 0x000000f200f27308 */ /* 0x000ee20000000800 */
[----:B--2---:R-:W-:-:S03]  /*77b0*/  FADD.FTZ R181, R238, R181 ;  /* 0x000000b5eeb57221 */ /* 0x004fc60000010000 */
[----:B------:R-:W-:Y:S02]  /*77c0*/  F2FP.BF16.PACK_AB R72, R89, R83 ;  /* 0x000000535948723e */ /* 0x000fe400000010ff */
[----:B------:R-:W-:Y:S02]  /*77d0*/  F2FP.BF16.PACK_AB R73, R210, R209 ;  /* 0x000000d1d249723e */ /* 0x000fe400000010ff */
[----:B------:R-:W2:Y:S01]  /*77e0*/  MUFU.EX2 R243, R243 ;  /* 0x000000f300f37308 */ /* 0x000ea20000000800 */
[----:B------:R-:W-:Y:S01]  /*77f0*/  F2FP.BF16.PACK_AB R74, R241, R208 ;  /* 0x000000d0f14a723e */ /* 0x000fe200000010ff */
[----:B-1----:R-:W-:Y:S01]  /*7800*/  FADD.FTZ R181, R239, R181 ;  /* 0x000000b5efb57221 */ /* 0x002fe20000010000 */
[----:B------:R-:W-:-:S05]  /*7810*/  F2FP.BF16.PACK_AB R75, R240, R211 ;  /* 0x000000d3f04b723e */ /* 0x000fca00000010ff */
[----:B------:R-:W1:Y:S01]  /*7820*/  MUFU.EX2 R244, R244 ;  /* 0x000000f400f47308 */ /* 0x000e620000000800 */
[----:B---3--:R-:W-:Y:S01]  /*7830*/  FADD.FTZ R181, R242, R181 ;  /* 0x000000b5f2b57221 */ /* 0x008fe20000010000 */
[----:B------:R-:W-:Y:S03]  /*7840*/  HMMA.16816.F32.BF16 R160, R72, R152, R160 ;  /* 0x0000009848a0723c */ /* 0x000fe600000418a0 */
[----:B--2---:R-:W-:-:S05]  /*7850*/  FADD.FTZ R181, R243, R181 ;  /* 0x000000b5f3b57221 */ /* 0x004fca0000010000 */
[----:B------:R-:W-:Y:S01]  /*7860*/  HMMA.16816.F32.BF16 R148, R72, R154, R148 ;  /* 0x0000009a4894723c */ /* 0x000fe20000041894 */
[----:B-1----:R-:W-:-:S07]  /*7870*/  FADD.FTZ R191, R244, R191 ;  /* 0x000000bff4bf7221 */ /* 0x002fce0000010000 */
        /* <DEDUP_REMOVED lines=8> */
[----:B------:R-:W-:Y:S07]  /*7900*/  HMMA.16816.F32.BF16 R128, R72, R126, R128 ;  /* 0x0000007e4880723c */ /* 0x000fee0000041880 */
[----:B------:R-:W-:-:S02]  /*7910*/  F2FP.BF16.PACK_AB R72, R239, R238 ;  /* 0x000000eeef48723e */ /* 0x000fc400000010ff */
[----:B------:R-:W-:Y:S02]  /*7920*/  F2FP.BF16.PACK_AB R74, R243, R242 ;  /* 0x000000f2f34a723e */ /* 0x000fe400000010ff */
[----:B------:R-:W-:Y:S02]  /*7930*/  F2FP.BF16.PACK_AB R73, R204, R244 ;  /* 0x000000f4cc49723e */ /* 0x000fe400000010ff */
[----:B------:R-:W-:-:S07]  /*7940*/  F2FP.BF16.PACK_AB R75, R201, R202 ;  /* 0x000000cac94b723e */ /* 0x000fce00000010ff */
[C---:B------:R-:W-:Y:S07]  /*7950*/  HMMA.16816.F32.BF16 R52, R72.reuse, R68, R52 ;  /* 0x000000444834723c */ /* 0x040fee0000041834 */
[--C-:B------:R-:W-:Y:S01]  /*7960*/  FFMA.FTZ R68, R178, c[0x0][0x2d0], -R205.reuse ;  /* 0x0000b400b2447a23 */ /* 0x100fe200000108cd */
[----:B------:R-:W-:Y:S01]  /*7970*/  HMMA.16816.F32.BF16 R48, R72, R70, R48 ;  /* 0x000000464830723c */ /* 0x000fe20000041830 */
[----:B------:R-:W-:-:S04]  /*7980*/  FFMA.FTZ R69, R179, c[0x0][0x2d0], -R205 ;  /* 0x0000b400b3457a23 */ /* 0x000fc800000108cd */
[----:B------:R-:W1:Y:S02]  /*7990*/  MUFU.EX2 R68, R68 ;  /* 0x0000004400447308 */ /* 0x000e640000000800 */
[----:B------:R-:W-:Y:S01]  /*79a0*/  FFMA.FTZ R70, R180, c[0x0][0x2d0], -R205 ;  /* 0x0000b400b4467a23 */ /* 0x000fe200000108cd */
[----:B------:R-:W-:Y:S01]  /*79b0*/  HMMA.16816.F32.BF16 R40, R72, R64, R40 ;  /* 0x000000404828723c */ /* 0x000fe20000041828 */
[----:B------:R-:W-:-:S04]  /*79c0*/  FFMA.FTZ R71, R157, c[0x0][0x2d0], -R203 ;  /* 0x0000b4009d477a23 */ /* 0x000fc800000108cb */
[----:B------:R-:W2:Y:S02]  /*79d0*/  MUFU.EX2 R69, R69 ;  /* 0x0000004500457308 */ /* 0x000ea40000000800 */
        /* <DEDUP_REMOVED lines=8> */
[----:B------:R-:W1:Y:S01]  /*7a60*/  MUFU.EX2 R65, R65 ;  /* 0x0000004100417308 */ /* 0x000e620000000800 */
[----:B--2---:R-:W-:Y:S02]  /*7a70*/  FADD.FTZ R191, R69, R191 ;  /* 0x000000bf45bf7221 */ /* 0x004fe40000010000 */
[----:B------:R-:W-:Y:S01]  /*7a80*/  FFMA.FTZ R62, R177, c[0x0][0x2d0], -R205 ;  /* 0x0000b400b13e7a23 */ /* 0x000fe200000108cd */
[----:B------:R-:W-:Y:S01]  /*7a90*/  HMMA.16816.F32.BF16 R24, R72, R56, R24 ;  /* 0x000000384818723c */ /* 0x000fe20000041818 */
[----:B------:R-:W-:-:S03]  /*7aa0*/  FFMA.FTZ R63, R156, c[0x0][0x2d0], -R203 ;  /* 0x0000b4009c3f7a23 */ /* 0x000fc600000108cb */
[----:B------:R-:W2:Y:S03]  /*7ab0*/  MUFU.EX2 R60, R60 ;  /* 0x0000003c003c7308 */ /* 0x000ea60000000800 */
[----:B------:R-:W-:Y:S01]  /*7ac0*/  F2FP.BF16.PACK_AB R57, R69, R68 ;  /* 0x000000444539723e */ /* 0x000fe200000010ff */
[C---:B------:R-:W-:Y:S04]  /*7ad0*/  HMMA.16816.F32.BF16 R20, R72.reuse, R58, R20 ;  /* 0x0000003a4814723c */ /* 0x040fe80000041814 */
[----:B------:R-:W3:Y:S03]  /*7ae0*/  MUFU.EX2 R61, R61 ;  /* 0x0000003d003d7308 */ /* 0x000ee60000000800 */
[----:B-1----:R-:W-:Y:S01]  /*7af0*/  F2FP.BF16.PACK_AB R58, R65, R64 ;  /* 0x00000040413a723e */ /* 0x002fe200000010ff */
[----:B------:R-:W-:Y:S04]  /*7b00*/  HMMA.16816.F32.BF16 R36, R72, R66, R36 ;  /* 0x000000424824723c */ /* 0x000fe80000041824 */
[----:B------:R-:W1:Y:S01]  /*7b10*/  MUFU.EX2 R70, R70 ;  /* 0x0000004600467308 */ /* 0x000e620000000800 */
[----:B--2---:R-:W-:-:S02]  /*7b20*/  FADD.FTZ R181, R60, R181 ;  /* 0x000000b53cb57221 */ /* 0x004fc40000010000 */
[----:B------:R-:W-:Y:S02]  /*7b30*/  FFMA.FTZ R66, R175, c[0x0][0x2d0], -R203 ;  /* 0x0000b400af427a23 */ /* 0x000fe400000108cb */
[----:B------:R-:W-:Y:S02]  /*7b40*/  FFMA.FTZ R72, R187, c[0x0][0x2d0], -R205 ;  /* 0x0000b400bb487a23 */ /* 0x000fe400000108cd */
[----:B------:R-:W-:Y:S01]  /*7b50*/  FFMA.FTZ R67, R176, c[0x0][0x2d0], -R203 ;  /* 0x0000b400b0437a23 */ /* 0x000fe200000108cb */
[----:B------:R-:W2:Y:S01]  /*7b60*/  MUFU.EX2 R62, R62 ;  /* 0x0000003e003e7308 */ /* 0x000ea20000000800 */
[C---:B---3--:R-:W-:Y:S01]  /*7b70*/  F2FP.BF16.PACK_AB R56, R61.reuse, R60 ;  /* 0x0000003c3d38723e */ /* 0x048fe200000010ff */
[----:B------:R-:W-:-:S04]  /*7b80*/  FADD.FTZ R181, R61, R181 ;  /* 0x000000b53db57221 */ /* 0x000fc80000010000 */
[----:B------:R-:W-:Y:S02]  /*7b90*/  FADD.FTZ R181, R64, R181 ;  /* 0x000000b540b57221 */ /* 0x000fe40000010000 */
[----:B------:R-:W3:Y:S01]  /*7ba0*/  MUFU.EX2 R66, R66 ;  /* 0x0000004200427308 */ /* 0x000ee20000000800 */
[----:B-1----:R-:W-:Y:S02]  /*7bb0*/  FADD.FTZ R191, R70, R191 ;  /* 0x000000bf46bf7221 */ /* 0x002fe40000010000 */
[----:B------:R-:W-:Y:S01]  /*7bc0*/  FADD.FTZ R181, R65, R181 ;  /* 0x000000b541b57221 */ /* 0x000fe20000010000 */
[----:B--2---:R-:W-:-:S04]  /*7bd0*/  F2FP.BF16.PACK_AB R59, R62, R70 ;  /* 0x000000463e3b723e */ /* 0x004fc800000010ff */
[----:B------:R-:W-:Y:S01]  /*7be0*/  MUFU.EX2 R72, R72 ;  /* 0x0000004800487308 */ /* 0x000fe20000000800 */
[----:B------:R-:W-:Y:S02]  /*7bf0*/  FADD.FTZ R191, R62, R191 ;  /* 0x000000bf3ebf7221 */ /* 0x000fe40000010000 */
[----:B------:R-:W-:Y:S01]  /*7c00*/  HMMA.16816.F32.BF16 R32, R56, R8, R32 ;  /* 0x000000083820723c */ /* 0x000fe20000041820 */
[----:B---3--:R-:W-:-:S04]  /*7c10*/  FADD.FTZ R181, R66, R181 ;  /* 0x000000b542b57221 */ /* 0x008fc80000010000 */
[----:B------:R-:W1:Y:S02]  /*7c20*/  MUFU.EX2 R67, R67 ;  /* 0x0000004300437308 */ /* 0x000e640000000800 */
[----:B------:R-:W-:Y:S01]  /*7c30*/  FADD.FTZ R8, R141, R140 ;  /* 0x0000008c8d087221 */ /* 0x000fe20000010000 */
[----:B------:R-:W-:Y:S01]  /*7c40*/  HMMA.16816.F32.BF16 R52, R56, R16, R52 ;  /* 0x000000103834723c */ /* 0x000fe20000041834 */
[----:B------:R-:W-:-:S04]  /*7c50*/  FADD.FTZ R9, R142, R143 ;  /* 0x0000008f8e097221 */ /* 0x000fc80000010000 */
[----:B------:R-:W-:Y:S01]  /*7c60*/  MUFU.EX2 R63, R63 ;  /* 0x0000003f003f7308 */ /* 0x000fe20000000800 */
[----:B------:R-:W-:Y:S02]  /*7c70*/  FADD.FTZ R8, R109, R8 ;  /* 0x000000086d087221 */ /* 0x000fe40000010000 */
[----:B------:R-:W-:Y:S02]  /*7c80*/  FADD.FTZ R9, R108, R9 ;  /* 0x000000096c097221 */ /* 0x000fe40000010000 */
[----:B------:R-:W-:Y:S01]  /*7c90*/  FADD.FTZ R8, R110, R8 ;  /* 0x000000086e087221 */ /* 0x000fe20000010000 */
[----:B------:R-:W-:Y:S01]  /*7ca0*/  HMMA.16816.F32.BF16 R40, R56, R12, R40 ;  /* 0x0000000c3828723c */ /* 0x000fe20000041828 */
[----:B------:R-:W-:Y:S01]  /*7cb0*/  FADD.FTZ R9, R168, R9 ;  /* 0x00000009a8097221 */ /* 0x000fe20000010000 */
[----:B------:R-:W2:Y:S01]  /*7cc0*/  MUFU.EX2 R71, R71 ;  /* 0x0000004700477308 */ /* 0x000ea20000000800 */
[----:B------:R-:W-:Y:S02]  /*7cd0*/  FADD.FTZ R8, R166, R8 ;  /* 0x00000008a6087221 */ /* 0x000fe40000010000 */
[----:B------:R-:W-:-:S02]  /*7ce0*/  FADD.FTZ R9, R111, R9 ;  /* 0x000000096f097221 */ /* 0x000fc40000010000 */
        /* <DEDUP_REMOVED lines=9> */
[----:B-1----:R-:W-:Y:S01]  /*7d80*/  F2FP.BF16.PACK_AB R4, R67, R66 ;  /* 0x000000424304723e */ /* 0x002fe200000010ff */
        /* <DEDUP_REMOVED lines=18> */
[----:B--2---:R-:W-:Y:S01]  /*7eb0*/  F2FP.BF16.PACK_AB R6, R71, R63 ;  /* 0x0000003f4706723e */ /* 0x004fe200000010ff */
        /* <DEDUP_REMOVED lines=51> */
.L_x_1068:
[----:B------:R-:W-:Y:S02]  /*81f0*/  UMOV UR7, 0x1 ;  /* 0x0000000100077882 */ /* 0x000fe40000000000 */
[----:B------:R-:W-:Y:S02]  /*8200*/  ULDC UR6, c[0x0][0x32c] ;  /* 0x0000cb0000067ab9 */ /* 0x000fe40000000800 */
[----:B------:R-:W-:-:S03]  /*8210*/  UISETP.NE.AND UP0, UPT, UR7, UR6, UPT ;  /* 0x000000060700728c */ /* 0x000fc6000bf05270 */
[----:B------:R-:W-:Y:S02]  /*8220*/  ULDC.64 UR6, c[0x0][0x330] ;  /* 0x0000cc0000067ab9 */ /* 0x000fe40000000a00 */
[----:B------:R-:W-:-:S07]  /*8230*/  UIMAD.WIDE.U32 UR20, UR18, UR6, URZ ;  /* 0x00000006121472a5 */ /* 0x000fce000f8e003f */
[----:B------:R-:W-:Y:S02]  /*8240*/  @UP0 UMOV UR19, UR21 ;  /* 0x0000001500130c82 */ /* 0x000fe40008000000 */
[----:B------:R-:W-:Y:S02]  /*8250*/  @UP0 USHF.R.U32.HI UR18, URZ, UR7, UR19 ;  /* 0x000000073f120299 */ /* 0x000fe40008011613 */
.L_x_1069:
[----:B------:R-:W-:Y:S02]  /*8260*/  ULDC UR6, c[0x0][0x32c] ;  /* 0x0000cb0000067ab9 */ /* 0x000fe40000000800 */
[----:B------:R-:W-:-:S04]  /*8270*/  UIMAD UR6, UR18, UR6, UR6 ;  /* 0x00000006120672a4 */ /* 0x000fc8000f8e0206 */
[----:B------:R-:W-:-:S04]  /*8280*/  UISETP.LT.AND UP0, UPT, UR13, UR6, UPT ;  /* 0x000000060d00728c */ /* 0x000fc8000bf01270 */
[----:B------:R-:W-:-:S04]  /*8290*/  USEL UR13, UR13, UR6, UP0 ;  /* 0x000000060d0d7287 */ /* 0x000fc80008000000 */
.L_x_1067:
        /* <DEDUP_REMOVED lines=12> */
[----:B------:R-:W-:Y:S02]  /*8360*/  UMOV UR13, UR17 ;  /* 0x00000011000d7c82 */ /* 0x000fe40008000000 */
.L_x_1089:
[----:B------:R-:W-:Y:S04]  /*8370*/  DEPBAR.LE SB0, 0x0 ;  /* 0x000080000000791a */ /* 0x000fe80000000000 */
[----:B------:R-:W-:Y:S01]  /*8380*/  BAR.SYNC.DEFER_BLOCKING 0x0 ;  /* 0x0000000000007b1d */ /* 0x000fe20000010000 */
[----:B------:R-:W-:Y:S06]  /*8390*/  UISETP.GT.AND UP0, UPT, UR5, UR13, UPT ;  /* 0x0000000d0500728c */ /* 0x000fec000bf04270 */
[----:B------:R-:W-:Y:S01]  /*83a0*/  PLOP3.LUT P0, PT, PT, PT, UP0, 0x80, 0x0 ;  /* 0x000000000000781c */ /* 0x000fe20003f0f008 */
        /* <DEDUP_REMOVED lines=60> */
.L_x_1071:
[-C--:B--234-:R-:W-:Y:S01]  /*8770*/  HMMA.16816.F32.BF16 R4, R96, R16.reuse, RZ ;  /* 0x000000106004723c */ /* 0x09cfe200000418ff */
[----:B------:R-:W-:Y:S01]  /*8780*/  LDSM.16.M88.4 R204, [R222+0x4100] ;  /* 0x00410000decc783b */ /* 0x000fe20000000200 */
[----:B------:R-:W-:Y:S06]  /*8790*/  UISETP.GT.AND UP0, UPT, UR13, UR5, UPT ;  /* 0x000000050d00728c */ /* 0x000fec000bf04270 */
[C---:B-1----:R-:W-:Y:S01]  /*87a0*/  HMMA.16816.F32.BF16 R8, R92.reuse, R16, RZ ;  /* 0x000000105c08723c */ /* 0x042fe200000418ff */
[----:B------:R-:W0:Y:S01]  /*87b0*/  LDGDEPBAR ;  /* 0x00000000000079af */ /* 0x000e220000000000 */
[----:B------:R-:W-:Y:S06]  /*87c0*/  PLOP3.LUT P0, PT, PT, PT, UP0, 0x80, 0x0 ;  /* 0x000000000000781c */ /* 0x000fec0003f0f008 */
        /* <DEDUP_REMOVED lines=112> */
[----:B------:R-:W-:Y:S01]  /*8ed0*/  UIMAD UR6, UR13, 0x60, UR14 ;  /* 0x000000600d0678a4 */ /* 0x000fe2000f8e020e */
[----:B------:R-:W-:Y:S05]  /*8ee0*/  IMAD.MOV.U32 R230, RZ, RZ, RZ ;  /* 0x000000ffffe67224 */ /* 0x000fea00078e00ff */
[----:B------:R-:W-:Y:S05]  /*8ef0*/  IMAD.U32 R231, RZ, RZ, UR6 ;  /* 0x00000006ffe77e24 */ /* 0x000fea000f8e00ff */
[----:B------:R-:W-:Y:S05]  /*8f00*/  IADD3 R231, R231, -0x60, R232 ;  /* 0xffffffa0e7e77810 */ /* 0x000fea0007ffe0e8 */
[----:B------:R-:W-:Y:S04]  /*8f10*/  @P4 IMAD.HI.U32 R2, R231, c[0x0][0x2bc], RZ ;  /* 0x0000af00e7024a27 */ /* 0x000fe800078e00ff */
[--C-:B------:R-:W-:Y:S01]  /*8f20*/  IMAD.MOV.U32 R0, RZ, RZ, R231.reuse ;  /* 0x000000ffff007224 */ /* 0x100fe200078e00e7 */
        /* <DEDUP_REMOVED lines=29> */
[----:B------:R-:W-:Y:S01]  /*9100*/  SHFL.IDX PT, R3, R180, 0x4, 0x181f ;  /* 0x00981f00b4037f89 */ /* 0x000fe200000e0000 */
[-C--:B--2---:R-:W-:Y:S03]  /*9110*/  IADD3.X R179, R176, R233.reuse, RZ, P0, !PT ;  /* 0x000000e9b0b37210 */ /* 0x084fe600007fe4ff */
[----:B------:R-:W1:Y:S01]  /*9120*/  SHFL.IDX PT, R170, R0, 0x3, 0x181f ;  /* 0x00781f0000aa7f89 */ /* 0x000e6200000e0000 */
[-C--:B---3--:R-:W-:Y:S03]  /*9130*/  IADD3 R176, P0, R173, R234.reuse, RZ ;  /* 0x000000eaadb07210 */ /* 0x088fe60007f1e0ff */
[----:B------:R2:W-:Y:S04]  /*9140*/  LDGSTS.E.BYPASS.LTC128B.128 [R229+0x3100], [R178.64], !P5 ;  /* 0x03100000b2e57fae */ /* 0x0005e8000e901d74 */
[----:B------:R3:W3:Y:S01]  /*9150*/  SHFL.IDX PT, R2, R180, 0x5, 0x181f ;  /* 0x00b81f00b4027f89 */ /* 0x0006e200000e0000 */
[--C-:B----4-:R-:W-:Y:S03]  /*9160*/  IMAD.X R177, R174, 0x1, R233.reuse, P0 ;  /* 0x00000001aeb17824 */ /* 0x110fe600000e06e9 */
[----:B------:R-:W4:Y:S01]  /*9170*/  SHFL.IDX PT, R168, R0, 0x4, 0x181f ;  /* 0x00981f0000a87f89 */ /* 0x000f2200000e0000 */
[-C--:B-----5:R-:W-:Y:S03]  /*9180*/  IADD3 R174, P2, R169, R234.reuse, RZ ;  /* 0x000000eaa9ae7210 */ /* 0x0a0fe60007f5e0ff */
[----:B------:R-:W5:Y:S04]  /*9190*/  SHFL.IDX PT, R0, R0, 0x5, 0x181f ;  /* 0x00b81f0000007f89 */ /* 0x000f6800000e0000 */
[----:B------:R5:W-:Y:S01]  /*91a0*/  LDGSTS.E.BYPASS.LTC128B.128 [R229+0x3900], [R176.64], !P5 ;  /* 0x03900000b0e57fae */ /* 0x000be2000e901d74 */
[--C-:B-1----:R-:W-:Y:S01]  /*91b0*/  IMAD.X R175, R170, 0x1, R233.reuse, P2 ;  /* 0x00000001aaaf7824 */ /* 0x102fe200010e06e9 */
[-C--:B--2---:R-:W-:Y:S02]  /*91c0*/  IADD3 R178, P6, R171, R234.reuse, RZ ;  /* 0x000000eaabb27210 */ /* 0x084fe40007fde0ff */
[-C--:B---3--:R-:W-:Y:S02]  /*91d0*/  IADD3 R180, P1, R3, R234.reuse, RZ ;  /* 0x000000ea03b47210 */ /* 0x088fe40007f3e0ff */
[----:B------:R-:W-:Y:S01]  /*91e0*/  IADD3 R2, P0, R2, R234, RZ ;  /* 0x000000ea02027210 */ /* 0x000fe20007f1e0ff */
[--C-:B------:R-:W-:Y:S01]  /*91f0*/  IMAD.X R179, R172, 0x1, R233.reuse, P6 ;  /* 0x00000001acb37824 */ /* 0x100fe200030e06e9 */
[----:B----4-:R-:W-:Y:S03]  /*9200*/  IADD3.X R181, R168, R233, RZ, P1, !PT ;  /* 0x000000e9a8b57210 */ /* 0x010fe60000ffe4ff */
[----:B-----5:R-:W-:Y:S01]  /*9210*/  IMAD.X R3, R0, 0x1, R233, P0 ;  /* 0x0000000100037824 */ /* 0x020fe200000e06e9 */
[----:B------:R1:W-:Y:S04]  /*9220*/  LDGSTS.E.BYPASS.LTC128B.128 [R229+0x4100], [R178.64], !P5 ;  /* 0x04100000b2e57fae */ /* 0x0003e8000e901d74 */
[----:B------:R1:W-:Y:S04]  /*9230*/  LDGSTS.E.BYPASS.LTC128B.128 [R229+0x4900], [R174.64], !P5 ;  /* 0x04900000aee57fae */ /* 0x0003e8000e901d74 */
[----:B------:R1:W-:Y:S04]  /*9240*/  LDGSTS.E.BYPASS.LTC128B.128 [R229+0x5100], [R180.64], !P5 ;  /* 0x05100000b4e57fae */ /* 0x0003e8000e901d74 */
[----:B------:R1:W-:Y:S02]  /*9250*/  LDGSTS.E.BYPASS.LTC128B.128 [R229+0x5900], [R2.64], !P5 ;  /* 0x0590000002e57fae */ /* 0x0003e4000e901d74 */
.L_x_1072:
[----:B------:R-:W0:Y:S01]  /*9260*/  LDGDEPBAR ;  /* 0x00000000000079af */ /* 0x000e220000000000 */
[----:B------:R-:W-:Y:S01]  /*9270*/  UISETP.NE.AND UP1, UPT, UR35, URZ, UPT ;  /* 0x0000003f2300728c */ /* 0x000fe2000bf25270 */
[----:B------:R-:W-:Y:S01]  /*9280*/  IMAD.MOV.U32 R173, RZ, RZ, R235 ;  /* 0x000000ffffad7224 */ /* 0x000fe200078e00eb */
[----:B------:R-:W-:Y:S01]  /*9290*/  UIMAD UR6, UR13, -0x60, URZ ;  /* 0xffffffa00d0678a4 */ /* 0x000fe2000f8e023f */
[----:B-1----:R-:W-:Y:S01]  /*92a0*/  IMAD.U32 R2, RZ, RZ, UR15 ;  /* 0x0000000fff027e24 */ /* 0x002fe2000f8e00ff */
[----:B------:R-:W-:Y:S02]  /*92b0*/  UISETP.NE.AND UP0, UPT, UR34, URZ, UPT ;  /* 0x0000003f2200728c */ /* 0x000fe4000bf05270 */
[----:B------:R-:W-:Y:S02]  /*92c0*/  PLOP3.LUT P1, PT, PT, PT, UP1, 0x80, 0x0 ;  /* 0x000000000000781c */ /* 0x000fe40003f2f018 */
[----:B------:R-:W-:Y:S01]  /*92d0*/  PLOP3.LUT P0, PT, PT, PT, UP1, 0x80, 0x0 ;  /* 0x000000000000781c */ /* 0x000fe20003f0f018 */
[----:B------:R-:W-:Y:S05]  /*92e0*/  IMAD.U32 R3, RZ, RZ, UR6 ;  /* 0x00000006ff037e24 */ /* 0x000fea000f8e00ff */
[----:B------:R-:W-:Y:S04]  /*92f0*/  IADD3 R3, -R236, 0x1, R3 ;  /* 0x00000001ec037810 */ /* 0x000fe80007ffe103 */
[----:B------:R-:W-:Y:S01]  /*9300*/  IADD3 R2, -R2, UR8, R3 ;  /* 0x0000000802027c10 */ /* 0x000fe2000fffe103 */
[----:B------:R-:W-:Y:S03]  /*9310*/  @P1 IMAD.HI.U32 R0, R235, c[0x0][0x2c8], RZ ;  /* 0x0000b200eb001a27 */ /* 0x000fe600078e00ff */
[C---:B------:R-:W-:Y:S02]  /*9320*/  IADD3 R170, R2.reuse, c[0x0][0x328], RZ ;  /* 0x0000ca0002aa7a10 */ /* 0x040fe40007ffe0ff */
[----:B------:R-:W-:Y:S02]  /*9330*/  @P0 SHF.R.U32.HI R173, RZ, c[0x0][0x2cc], R0 ;  /* 0x0000b300ffad0a19 */ /* 0x000fe40000011600 */
[----:B------:R-:W-:Y:S02]  /*9340*/  PLOP3.LUT P0, PT, PT, PT, UP0, 0x40, 0x0 ;  /* 0x000000000000781c */ /* 0x000fe40003f0e808 */
[----:B------:R-:W-:Y:S01]  /*9350*/  IADD3 R3, R2, UR12, RZ ;  /* 0x0000000c02037c10 */ /* 0x000fe2000fffe0ff */
[----:B------:R-:W1:Y:S02]  /*9360*/  SHFL.IDX PT, R0, R173, RZ, 0x1c1f ;  /* 0x001c1fffad007589 */ /* 0x000e6400000e0000 */
[--C-:B-1----:R-:W-:Y:S02]  /*9370*/  IMAD.IADD R177, R170, 0x1, R0.reuse ;  /* 0x00000001aab17824 */ /* 0x102fe400078e0200 */
[----:B------:R-:W-:Y:S06]  /*9380*/  IMAD.IADD R176, R3, 0x1, R0 ;  /* 0x0000000103b07824 */ /* 0x000fec00078e0200 */
        /* <DEDUP_REMOVED lines=15> */
.L_x_1075:
[----:B------:R-:W-:Y:S04]  /*9480*/  MOV R0, c[0x0][0x32c] ;  /* 0x0000cb0000007a02 */ /* 0x000fe80000000f00 */
[----:B------:R-:W-:Y:S11]  /*9490*/  ISETP.NE.AND P0, PT, R0, 0x1, PT ;  /* 0x000000010000780c */ /* 0x000ff60003f05270 */
[----:B------:R-:W-:Y:S02]  /*94a0*/  @!UPT UIADD3 URZ, URZ, URZ, URZ ;  /* 0x0000003f3f3ff290 */ /* 0x000fe4000fffe03f */
[----:B------:R-:W-:Y:S05]  /*94b0*/  @P0 IMAD.HI.U32 R0, R2, c[0x0][0x330], RZ ;  /* 0x0000cc0002000a27 */ /* 0x000fea00078e00ff */
[----:B------:R-:W-:Y:S02]  /*94c0*/  @P0 SHF.R.U32.HI R2, RZ, c[0x0][0x334], R0 ;  /* 0x0000cd00ff020a19 */ /* 0x000fe40000011600 */
.L_x_1076:
[----:B------:R-:W-:Y:S05]  /*94d0*/  BSYNC B0 ;  /* 0x0000000000007941 */ /* 0x000fea0003800000 */
.L_x_1074:
[----:B------:R-:W-:Y:S05]  /*94e0*/  IADD3 R0, -R236, UR6, RZ ;  /* 0x00000006ec007c10 */ /* 0x000fea000fffe1ff */
[----:B------:R-:W-:Y:S05]  /*94f0*/  IMAD R2, R2, c[0x0][0x32c], R0 ;  /* 0x0000cb0002027a24 */ /* 0x000fea00078e0200 */
[----:B------:R-:W-:Y:S02]  /*9500*/  IADD3 R0, R2, c[0x0][0x32c], RZ ;  /* 0x0000cb0002007a10 */ /* 0x000fe40007ffe0ff */
[----:B------:R-:W-:Y:S02]  /*9510*/  IMNMX R176, R176, R2, !PT ;  /* 0x00000002b0b07217 */ /* 0x000fe40007800200 */
[----:B------:R-:W-:Y:S02]  /*9520*/  IMNMX R177, R177, R0, PT ;  /* 0x00000000b1b17217 */ /* 0x000fe40003800200 */
.L_x_1073:
[----:B------:R-:W1:Y:S01]  /*9530*/  SHFL.IDX PT, R0, R173, 0x1, 0x1c1f ;  /* 0x003c1f00ad007f89 */ /* 0x000e6200000e0000 */
[----:B------:R-:W-:Y:S06]  /*9540*/  UISETP.NE.AND UP0, UPT, UR34, URZ, UPT ;  /* 0x0000003f2200728c */ /* 0x000fec000bf05270 */
[----:B------:R-:W-:Y:S02]  /*9550*/  PLOP3.LUT P0, PT, PT, PT, UP0, 0x40, 0x0 ;  /* 0x000000000000781c */ /* 0x000fe40003f0e808 */
[----:B-1----:R-:W-:Y:S01]  /*9560*/  IADD3 R174, R3, R0, RZ ;  /* 0x0000000003ae7210 */ /* 0x002fe20007ffe0ff */
[----:B------:R-:W-:Y:S10]  /*9570*/  IMAD.IADD R175, R170, 0x1, R0 ;  /* 0x00000001aaaf7824 */ /* 0x000ff400078e0200 */
        /* <DEDUP_REMOVED lines=15> */
.L_x_1079:
[----:B------:R-:W-:Y:S04]  /*9670*/  MOV R0, c[0x0][0x32c] ;  /* 0x0000cb0000007a02 */ /* 0x000fe80000000f00 */
[----:B------:R-:W-:Y:S11]  /*9680*/  ISETP.NE.AND P0, PT, R0, 0x1, PT ;  /* 0x000000010000780c */ /* 0x000ff60003f05270 */
[----:B------:R-:W-:Y:S02]  /*9690*/  @!UPT UIADD3 URZ, URZ, URZ, URZ ;  /* 0x0000003f3f3ff290 */ /* 0x000fe4000fffe03f */
[----:B------:R-:W-:Y:S05]  /*96a0*/  @P0 IMAD.HI.U32 R0, R2, c[0x0][0x330], RZ ;  /* 0x0000cc0002000a27 */ /* 0x000fea00078e00ff */
[----:B------:R-:W-:Y:S02]  /*96b0*/  @P0 SHF.R.U32.HI R2, RZ, c[0x0][0x334], R0 ;  /* 0x0000cd00ff020a19 */ /* 0x000fe40000011600 */
.L_x_1080:
[----:B------:R-:W-:Y:S05]  /*96c0*/  BSYNC B0 ;  /* 0x0000000000007941 */ /* 0x000fea0003800000 */
.L_x_1078:
[----:B------:R-:W-:Y:S05]  /*96d0*/  IADD3 R0, -R236, UR6, RZ ;  /* 0x00000006ec007c10 */ /* 0x000fea000fffe1ff */
[----:B------:R-:W-:Y:S05]  /*96e0*/  IMAD R0, R2, c[0x0][0x32c], R0 ;  /* 0x0000cb0002007a24 */ /* 0x000fea00078e0200 */
[----:B------:R-:W-:Y:S02]  /*96f0*/  IADD3 R2, R0, c[0x0][0x32c], RZ ;  /* 0x0000cb0000027a10 */ /* 0x000fe40007ffe0ff */
[----:B------:R-:W-:Y:S02]  /*9700*/  IMNMX R174, R174, R0, !PT ;  /* 0x00000000aeae7217 */ /* 0x000fe40007800200 */
[----:B------:R-:W-:Y:S02]  /*9710*/  IMNMX R175, R175, R2, PT ;  /* 0x00000002afaf7217 */ /* 0x000fe40003800200 */
.L_x_1077:
        /* <DEDUP_REMOVED lines=20> */
.L_x_1083:
[----:B------:R-:W-:Y:S04]  /*9860*/  MOV R0, c[0x0][0x32c] ;  /* 0x0000cb0000007a02 */ /* 0x000fe80000000f00 */
[----:B------:R-:W-:Y:S11]  /*9870*/  ISETP.NE.AND P0, PT, R0, 0x1, PT ;  /* 0x000000010000780c */ /* 0x000ff60003f05270 */
[----:B------:R-:W-:Y:S02]  /*9880*/  @!UPT UIADD3 URZ, URZ, URZ, URZ ;  /* 0x0000003f3f3ff290 */ /* 0x000fe4000fffe03f */
[----:B------:R-:W-:Y:S05]  /*9890*/  @P0 IMAD.HI.U32 R0, R2, c[0x0][0x330], RZ ;  /* 0x0000cc0002000a27 */ /* 0x000fea00078e00ff */
[----:B------:R-:W-:Y:S02]  /*98a0*/  @P0 SHF.R.U32.HI R2, RZ, c[0x0][0x334], R0 ;  /* 0x0000cd00ff020a19 */ /* 0x000fe40000011600 */
.L_x_1084:
[----:B------:R-:W-:Y:S05]  /*98b0*/  BSYNC B0 ;  /* 0x0000000000007941 */ /* 0x000fea0003800000 */
.L_x_1082:
[----:B------:R-:W-:Y:S05]  /*98c0*/  IADD3 R0, -R236, UR6, RZ ;  /* 0x00000006ec007c10 */ /* 0x000fea000fffe1ff */
[----:B------:R-:W-:Y:S05]  /*98d0*/  IMAD R0, R2, c[0x0][0x32c], R0 ;  /* 0x0000cb0002007a24 */ /* 0x000fea00078e0200 */
[----:B------:R-:W-:Y:S02]  /*98e0*/  IADD3 R2, R0, c[0x0][0x32c], RZ ;  /* 0x0000cb0000027a10 */ /* 0x000fe40007ffe0ff */
[----:B------:R-:W-:Y:S02]  /*98f0*/  IMNMX R171, R171, R0, !PT ;  /* 0x00000000abab7217 */ /* 0x000fe40007800200 */
[----:B------:R-:W-:Y:S02]  /*9900*/  IMNMX R172, R172, R2, PT ;  /* 0x00000002acac7217 */ /* 0x000fe40003800200 */
.L_x_1081:
[----:B------:R-:W-:Y:S02]  /*9910*/  UISETP.GE.AND UP1, UPT, UR6, 0x2, UPT ;  /* 0x000000020600788c */ /* 0x000fe4000bf26270 */
[----:B------:R-:W-:Y:S02]  /*9920*/  UISETP.GE.AND UP3, UPT, UR6, 0x1, UPT ;  /* 0x000000010600788c */ /* 0x000fe4000bf66270 */
[----:B------:R-:W-:Y:S02]  /*9930*/  UISETP.GE.AND UP0, UPT, UR6, 0xa, UPT ;  /* 0x0000000a0600788c */ /* 0x000fe4000bf06270 */
[----:B------:R-:W-:Y:S01]  /*9940*/  PLOP3.LUT P0, PT, PT, PT, UP1, 0x40, 0x0 ;  /* 0x000000000000781c */ /* 0x000fe20003f0e818 */
[----:B------:R-:W-:Y:S01]  /*9950*/  UISETP.GE.AND UP2, UPT, UR6, 0x9, UPT ;  /* 0x000000090600788c */ /* 0x000fe2000bf46270 */
[----:B------:R-:W-:Y:S01]  /*9960*/  PLOP3.LUT P6, PT, PT, PT, UP3, 0x40, 0x0 ;  /* 0x000000000000781c */ /* 0x000fe20003fce838 */
[----:B------:R-:W-:Y:S01]  /*9970*/  UP2UR UR30, UPR, URZ, 0x1 ;  /* 0x000000013f1e7883 */ /* 0x000fe20008000000 */
[----:B------:R-:W-:Y:S01]  /*9980*/  PLOP3.LUT P2, PT, PT, PT, UP1, 0x40, 0x0 ;  /* 0x000000000000781c */ /* 0x000fe20003f4e818 */
[----:B------:R-:W-:Y:S01]  /*9990*/  UP2UR UR32, UPR, URZ, 0x2 ;  /* 0x000000023f207883 */ /* 0x000fe20008000000 */
[----:B------:R-:W-:Y:S01]  /*99a0*/  ISETP.GT.AND P0, PT, R174, 0x1, P0 ;  /* 0x00000001ae00780c */ /* 0x000fe20000704270 */
[----:B------:R-:W-:Y:S01]  /*99b0*/  UISETP.GE.AND UP1, UPT, UR6, 0x11, UPT ;  /* 0x000000110600788c */ /* 0x000fe2000bf26270 */
[C---:B------:R-:W-:Y:S01]  /*99c0*/  ISETP.GT.AND P6, PT, R176.reuse, RZ, P6 ;  /* 0x000000ffb000720c */ /* 0x040fe200037c4270 */
[----:B------:R-:W-:Y:S01]  /*99d0*/  UISETP.GE.AND UP6, UPT, UR6, 0x42, UPT ;  /* 0x000000420600788c */ /* 0x000fe2000bfc6270 */
[----:B------:R-:W-:Y:S01]  /*99e0*/  ISETP.GT.AND P2, PT, R176, 0x1, P2 ;  /* 0x00000001b000780c */ /* 0x000fe20001744270 */
[----:B------:R-:W-:Y:S01]  /*99f0*/  UP2UR UR29, UPR, URZ, 0x2 ;  /* 0x000000023f1d7883 */ /* 0x000fe20008000000 */
[----:B------:R-:W-:Y:S01]  /*9a00*/  ISETP.LT.OR P0, PT, R175, 0x2, P0 ;  /* 0x00000002af00780c */ /* 0x000fe20000701670 */
[----:B------:R-:W-:Y:S01]  /*9a10*/  UISETP.GE.AND UP4, UPT, UR6, 0x4a, UPT ;  /* 0x0000004a0600788c */ /* 0x000fe2000bf86270 */
[----:B------:R-:W-:Y:S01]  /*9a20*/  PLOP3.LUT P1, PT, PT, PT, UP3, 0x40, 0x0 ;  /* 0x000000000000781c */ /* 0x000fe20003f2e838 */
[----:B------:R-:W-:Y:S01]  /*9a30*/  UISETP.GE.AND UP5, UPT, UR6, 0x49, UPT ;  /* 0x000000490600788c */ /* 0x000fe2000bfa6270 */
[C---:B------:R-:W-:Y:S01]  /*9a40*/  ISETP.LT.OR P6, PT, R177.reuse, 0x1, P6 ;  /* 0x00000001b100780c */ /* 0x040fe200037c1670 */
[----:B------:R-:W-:Y:S01]  /*9a50*/  UP2UR UR31, UPR, URZ, 0x4 ;  /* 0x000000043f1f7883 */ /* 0x000fe20008000000 */
[----:B------:R-:W-:Y:S01]  /*9a60*/  ISETP.LT.OR P2, PT, R177, 0x2, P2 ;  /* 0x00000002b100780c */ /* 0x000fe20001741670 */
[----:B------:R-:W-:Y:S01]  /*9a70*/  UP2UR UR33, UPR, URZ, 0x8 ;  /* 0x000000083f217883 */ /* 0x000fe20008000000 */
[----:B------:R-:W-:Y:S01]  /*9a80*/  FSEL R0, R7, -INF , !P0 ;  /* 0xff80000007007808 */ /* 0x000fe20004000000 */
[----:B------:R-:W-:Y:S01]  /*9a90*/  UISETP.GE.AND UP3, UPT, UR6, 0x51, UPT ;  /* 0x000000510600788c */ /* 0x000fe2000bf66270 */
[----:B------:R-:W-:Y:S01]  /*9aa0*/  PLOP3.LUT P0, PT, PT, PT, UP0, 0x40, 0x0 ;  /* 0x000000000000781c */ /* 0x000fe20003f0e808 */
[----:B------:R-:W-:Y:S01]  /*9ab0*/  UP2UR UR37, UPR, URZ, 0x20 ;  /* 0x000000203f257883 */ /* 0x000fe20008000000 */
[----:B------:R-:W-:Y:S01]  /*9ac0*/  ISETP.GT.AND P1, PT, R174, RZ, P1 ;  /* 0x000000ffae00720c */ /* 0x000fe20000f24270 */
[----:B------:R-:W-:Y:S01]  /*9ad0*/  UP2UR UR36, UPR, URZ, 0x40 ;  /* 0x000000403f247883 */ /* 0x000fe20008000000 */
[----:B------:R-:W-:Y:S01]  /*9ae0*/  FSEL R169, R4, -INF , !P6 ;  /* 0xff80000004a97808 */ /* 0x000fe20007000000 */
[----:B------:R-:W-:Y:S01]  /*9af0*/  UP2UR UR39, UPR, URZ, 0x8 ;  /* 0x000000083f277883 */ /* 0x000fe20008000000 */
[----:B------:R-:W-:Y:S01]  /*9b00*/  FSEL R5, R5, -INF , !P2 ;  /* 0xff80000005057808 */ /* 0x000fe20005000000 */
[----:B------:R-:W-:Y:S01]  /*9b10*/  UP2UR UR38, UPR, URZ, 0x10 ;  /* 0x000000103f267883 */ /* 0x000fe20008000000 */
[----:B------:R-:W-:Y:S02]  /*9b20*/  PLOP3.LUT P6, PT, PT, PT, UP2, 0x40, 0x0 ;  /* 0x000000000000781c */ /* 0x000fe40003fce828 */
[----:B------:R-:W-:Y:S01]  /*9b30*/  PLOP3.LUT P2, PT, PT, PT, UP0, 0x40, 0x0 ;  /* 0x000000000000781c */ /* 0x000fe20003f4e808 */
[----:B------:R-:W-:Y:S01]  /*9b40*/  UISETP.GE.AND UP0, UPT, UR6, 0x12, UPT ;  /* 0x000000120600788c */ /* 0x000fe2000bf06270 */
[----:B------:R-:W-:Y:S02]  /*9b50*/  ISETP.GT.AND P0, PT, R174, 0x9, P0 ;  /* 0x00000009ae00780c */ /* 0x000fe40000704270 */
[C---:B------:R-:W-:Y:S01]  /*9b60*/  ISETP.LT.OR P1, PT, R175.reuse, 0x1, P1 ;  /* 0x00000001af00780c */ /* 0x040fe20000f21670 */
[----:B------:R-:W-:Y:S01]  /*9b70*/  UP2UR UR28, UPR, URZ, 0x1 ;  /* 0x000000013f1c7883 */ /* 0x000fe20008000000 */
[C---:B------:R-:W-:Y:S02]  /*9b80*/  ISETP.GT.AND P6, PT, R176.reuse, 0x8, P6 ;  /* 0x00000008b000780c */ /* 0x040fe400037c4270 */
[----:B------:R-:W-:Y:S02]  /*9b90*/  ISETP.GT.AND P2, PT, R176, 0x9, P2 ;  /* 0x00000009b000780c */ /* 0x000fe40001744270 */
[----:B------:R-:W-:Y:S02]  /*9ba0*/  ISETP.LT.OR P0, PT, R175, 0xa, P0 ;  /* 0x0000000aaf00780c */ /* 0x000fe40000701670 */
[----:B------:R-:W-:Y:S02]  /*9bb0*/  FSEL R168, R6, -INF , !P1 ;  /* 0xff80000006a87808 */ /* 0x000fe40004800000 */
[----:B------:R-:W-:Y:S01]  /*9bc0*/  PLOP3.LUT P1, PT, PT, PT, UP2, 0x40, 0x0 ;  /* 0x000000000000781c */ /* 0x000fe20003f2e828 */
[----:B------:R-:W-:Y:S01]  /*9bd0*/  UISETP.GE.AND UP2, UPT, UR6, 0x52, UPT ;  /* 0x000000520600788c */ /* 0x000fe2000bf46270 */
[C---:B------:R-:W-:Y:S02]  /*9be0*/  ISETP.LT.OR P6, PT, R177.reuse, 0x9, P6 ;  /* 0x00000009b100780c */ /* 0x040fe400037c1670 */
[----:B------:R-:W-:Y:S01]  /*9bf0*/  ISETP.LT.OR P2, PT, R177, 0xa, P2 ;  /* 0x0000000ab100780c */ /* 0x000fe20001741670 */
[----:B------:R-:W-:Y:S01]  /*9c00*/  UP2UR UR40, UPR, URZ, 0x4 ;  /* 0x000000043f287883 */ /* 0x000fe20008000000 */
[----:B------:R-:W-:Y:S02]  /*9c10*/  FSEL R19, R19, -INF , !P0 ;  /* 0xff80000013137808 */ /* 0x000fe40004000000 */
[----:B------:R-:W-:Y:S02]  /*9c20*/  PLOP3.LUT P0, PT, PT, PT, UP0, 0x40, 0x0 ;  /* 0x000000000000781c */ /* 0x000fe40003f0e808 */
[----:B------:R-:W-:Y:S02]  /*9c30*/  ISETP.GT.AND P1, PT, R174, 0x8, P1 ;  /* 0x00000008ae00780c */ /* 0x000fe40000f24270 */
[----:B------:R-:W-:Y:S02]  /*9c40*/  FSEL R2, R16, -INF , !P6 ;  /* 0xff80000010027808 */ /* 0x000fe40007000000 */
[----:B------:R-:W-:Y:S02]  /*9c50*/  FSEL R4, R17, -INF , !P2 ;  /* 0xff80000011047808 */ /* 0x000fe40005000000 */
        /* <DEDUP_REMOVED lines=16> */
[----:B------:R-:W-:Y:S01]  /*9d60*/  PLOP3.LUT P0, PT, PT, PT, UP0, 0x40, 0x0 ;  /* 0x000000000000781c */ /* 0x000fe20003f0e808 */
[----:B------:R-:W1:Y:S01]  /*9d70*/  SHFL.IDX PT, R23, R173, 0x3, 0x1c1f ;  /* 0x007c1f00ad177f89 */ /* 0x000e6200000e0000 */
        /* <DEDUP_REMOVED lines=15> */
[C---:B------:R-:W-:Y:S01]  /*9e70*/  ISETP.LT.OR P6, PT, R177.reuse, 0x19, P6 ;  /* 0x00000019b100780c */ /* 0x040fe200037c1670 */
[--C-:B-1----:R-:W-:Y:S01]  /*9e80*/  IMAD.IADD R21, R170, 0x1, R23.reuse ;  /* 0x00000001aa157824 */ /* 0x102fe200078e0217 */
[----:B------:R-:W-:Y:S01]  /*9e90*/  ISETP.LT.OR P2, PT, R177, 0x1a, P2 ;  /* 0x0000001ab100780c */ /* 0x000fe20001741670 */
[----:B------:R-:W-:Y:S01]  /*9ea0*/  UP2UR UR25, UPR, URZ, 0x2 ;  /* 0x000000023f197883 */ /* 0x000fe20008000000 */
[----:B------:R-:W-:Y:S01]  /*9eb0*/  FSEL R35, R35, -INF , !P0 ;  /* 0xff80000023237808 */ /* 0x000fe20004000000 */
[----:B------:R-:W-:Y:S01]  /*9ec0*/  IMAD.IADD R22, R3, 0x1, R23 ;  /* 0x0000000103167824 */ /* 0x000fe200078e0217 */
        /* <DEDUP_REMOVED lines=61> */
[----:B------:R-:W-:Y:S02]  /*a2a0*/  FSEL R250, R52, -INF , !P6 ;  /* 0xff80000034fa7808 */ /* 0x000fe40007000000 */
[----:B------:R-:W-:Y:S02]  /*a2b0*/  FSEL R53, R53, -INF , !P2 ;  /* 0xff80000035357808 */ /* 0x000fe40005000000 */
[----:B------:R-:W-:Y:S02]  /*a2c0*/  PLOP3.LUT P6, PT, PT, PT, UP1, 0x40, 0x0 ;  /* 0x000000000000781c */ /* 0x000fe40003fce818 */
[----:B------:R-:W-:Y:S01]  /*a2d0*/  PLOP3.LUT P2, PT, PT, PT, UP0, 0x40, 0x0 ;  /* 0x000000000000781c */ /* 0x000fe20003f4e808 */
[----:B------:R-:W-:Y:S01]  /*a2e0*/  UISETP.GE.AND UP0, UPT, UR6, 0x41, UPT ;  /* 0x000000410600788c */ /* 0x000fe2000bf06270 */
[C---:B------:R-:W-:Y:S02]  /*a2f0*/  ISETP.GT.AND P0, PT, R174.reuse, 0x39, P0 ;  /* 0x00000039ae00780c */ /* 0x040fe40000704270 */
[----:B------:R-:W-:Y:S01]  /*a300*/  ISETP.GT.AND P1, PT, R174, 0x30, P1 ;  /* 0x00000030ae00780c */ /* 0x000fe20000f24270 */
[----:B------:R-:W-:Y:S01]  /*a310*/  UP2UR UR17, UPR, URZ, 0x1 ;  /* 0x000000013f117883 */ /* 0x000fe20008000000 */
[C---:B------:R-:W-:Y:S02]  /*a320*/  ISETP.GT.AND P6, PT, R176.reuse, 0x38, P6 ;  /* 0x00000038b000780c */ /* 0x040fe400037c4270 */
[----:B------:R-:W-:Y:S02]  /*a330*/  ISETP.GT.AND P2, PT, R176, 0x39, P2 ;  /* 0x00000039b000780c */ /* 0x000fe40001744270 */
[C---:B------:R-:W-:Y:S02]  /*a340*/  ISETP.LT.OR P0, PT, R175.reuse, 0x3a, P0 ;  /* 0x0000003aaf00780c */ /* 0x040fe40000701670 */
[----:B------:R-:W-:Y:S02]  /*a350*/  ISETP.LT.OR P1, PT, R175, 0x31, P1 ;  /* 0x00000031af00780c */ /* 0x000fe40000f21670 */
[C---:B------:R-:W-:Y:S02]  /*a360*/  ISETP.LT.OR P6, PT, R177.reuse, 0x39, P6 ;  /* 0x00000039b100780c */ /* 0x040fe400037c1670 */
[----:B------:R-:W-:Y:S02]  /*a370*/  ISETP.LT.OR P2, PT, R177, 0x3a, P2 ;  /* 0x0000003ab100780c */ /* 0x000fe40001741670 */
[----:B------:R-:W-:Y:S02]  /*a380*/  FSEL R247, R67, -INF , !P0 ;  /* 0xff80000043f77808 */ /* 0x000fe40004000000 */
[----:B------:R-:W-:Y:S02]  /*a390*/  PLOP3.LUT P0, PT, PT, PT, UP6, 0x40, 0x0 ;  /* 0x000000000000781c */ /* 0x000fe40003f0e868 */
[----:B------:R-:W-:Y:S02]  /*a3a0*/  FSEL R54, R54, -INF , !P1 ;  /* 0xff80000036367808 */ /* 0x000fe40004800000 */
[----:B------:R-:W-:Y:S01]  /*a3b0*/  PLOP3.LUT P1, PT, PT, PT, UP1, 0x40, 0x0 ;  /* 0x000000000000781c */ /* 0x000fe20003f2e818 */
[----:B------:R-:W-:Y:S01]  /*a3c0*/  UISETP.GE.AND UP1, UPT, UR6, 0x59, UPT ;  /* 0x000000590600788c */ /* 0x000fe2000bf26270 */
[----:B------:R-:W-:Y:S02]  /*a3d0*/  FSEL R64, R64, -INF , !P6 ;  /* 0xff80000040407808 */ /* 0x000fe40007000000 */
[----:B------:R-:W-:Y:S01]  /*a3e0*/  FSEL R249, R65, -INF , !P2 ;  /* 0xff80000041f97808 */ /* 0x000fe20005000000 */
[----:B------:R-:W-:Y:S01]  /*a3f0*/  UP2UR UR41, UPR, URZ, 0x2 ;  /* 0x000000023f297883 */ /* 0x000fe20008000000 */
[----:B------:R-:W-:Y:S02]  /*a400*/  PLOP3.LUT P6, PT, PT, PT, UP0, 0x40, 0x0 ;  /* 0x000000000000781c */ /* 0x000fe40003fce808 */
[----:B------:R-:W-:Y:S01]  /*a410*/  PLOP3.LUT P2, PT, PT, PT, UP6, 0x40, 0x0 ;  /* 0x000000000000781c */ /* 0x000fe20003f4e868 */
[----:B------:R-:W-:Y:S01]  /*a420*/  UISETP.NE.AND UP6, UPT, UR31, URZ, UPT ;  /* 0x0000003f1f00728c */ /* 0x000fe2000bfc5270 */
[C---:B------:R-:W-:Y:S02]  /*a430*/  ISETP.GT.AND P0, PT, R174.reuse, 0x41, P0 ;  /* 0x00000041ae00780c */ /* 0x040fe40000704270 */
[----:B------:R-:W-:Y:S02]  /*a440*/  ISETP.GT.AND P1, PT, R174, 0x38, P1 ;  /* 0x00000038ae00780c */ /* 0x000fe40000f24270 */
        /* <DEDUP_REMOVED lines=31> */
[----:B------:R-:W-:Y:S02]  /*a640*/  FSEL R205, R81, -INF , !P2 ;  /* 0xff80000051cd7808 */ /* 0x000fe40005000000 */
        /* <DEDUP_REMOVED lines=18> */
[----:B------:R-:W-:Y:S01]  /*a770*/  PLOP3.LUT P6, PT, PT, PT, UP1, 0x40, 0x0 ;  /* 0x000000000000781c */ /* 0x000fe20003fce818 */
[----:B------:R-:W-:Y:S01]  /*a780*/  UISETP.NE.AND UP1, UPT, UR30, URZ, UPT ;  /* 0x0000003f1e00728c */ /* 0x000fe2000bf25270 */
[----:B------:R-:W-:Y:S02]  /*a790*/  PLOP3.LUT P2, PT, PT, PT, UP0, 0x40, 0x0 ;  /* 0x000000000000781c */ /* 0x000fe40003f4e808 */
        /* <DEDUP_REMOVED lines=14> */
[----:B------:R-:W-:Y:S02]  /*a880*/  ISETP.GT.AND P0, PT, R171, RZ, P0 ;  /* 0x000000ffab00720c */ /* 0x000fe40000704270 */
[----:B------:R-:W-:Y:S02]  /*a890*/  ISETP.GT.AND P1, PT, R174, 0x59, P1 ;  /* 0x00000059ae00780c */ /* 0x000fe40000f24270 */
[----:B------:R-:W-:Y:S02]  /*a8a0*/  ISETP.LT.OR P0, PT, R172, 0x1, P0 ;  /* 0x00000001ac00780c */ /* 0x000fe40000701670 */
[----:B------:R-:W-:Y:S02]  /*a8b0*/  FSEL R188, R96, -INF , !P6 ;  /* 0xff80000060bc7808 */ /* 0x000fe40007000000 */
[----:B------:R-:W-:Y:S01]  /*a8c0*/  PLOP3.LUT P6, PT, PT, PT, UP0, 0x40, 0x0 ;  /* 0x000000000000781c */ /* 0x000fe20003fce808 */
[----:B------:R-:W-:Y:S01]  /*a8d0*/  UISETP.NE.AND UP0, UPT, UR23, URZ, UPT ;  /* 0x0000003f1700728c */ /* 0x000fe2000bf05270 */
[----:B------:R-:W-:Y:S02]  /*a8e0*/  ISETP.LT.OR P1, PT, R175, 0x5a, P1 ;  /* 0x0000005aaf00780c */ /* 0x000fe40000f21670 */
[----:B------:R-:W-:Y:S01]  /*a8f0*/  FSEL R8, R8, -INF , !P0 ;  /* 0xff80000008087808 */ /* 0x000fe20004000000 */
[----:B------:R-:W-:Y:S01]  /*a900*/  UP2UR UR43, UPR, URZ, 0x1 ;  /* 0x000000013f2b7883 */ /* 0x000fe20008000000 */
[----:B------:R-:W-:Y:S01]  /*a910*/  PLOP3.LUT P0, PT, PT, PT, UP2, 0x40, 0x0 ;  /* 0x000000000000781c */ /* 0x000fe20003f0e828 */
[----:B------:R-:W-:Y:S01]  /*a920*/  UISETP.NE.AND UP0, UPT, UR24, URZ, UPT ;  /* 0x0000003f1800728c */ /* 0x000fe2000bf05270 */
[----:B------:R-:W-:Y:S01]  /*a930*/  ISETP.GT.AND P6, PT, R171, 0x1, P6 ;  /* 0x00000001ab00780c */ /* 0x000fe200037c4270 */
[----:B------:R-:W-:Y:S01]  /*a940*/  UISETP.NE.AND UP2, UPT, UR21, URZ, UPT ;  /* 0x0000003f1500728c */ /* 0x000fe2000bf45270 */
[----:B------:R-:W-:Y:S02]  /*a950*/  FSEL R176, R99, -INF , !P1 ;  /* 0xff80000063b07808 */ /* 0x000fe40004800000 */
[----:B------:R-:W-:Y:S02]  /*a960*/  FSEL R182, R97, -INF , !P2 ;  /* 0xff80000061b67808 */ /* 0x000fe40005000000 */
[----:B------:R-:W-:Y:S01]  /*a970*/  PLOP3.LUT P2, PT, PT, PT, UP6, 0x40, 0x0 ;  /* 0x000000000000781c */ /* 0x000fe20003f4e868 */
[----:B------:R-:W-:Y:S01]  /*a980*/  UISETP.NE.AND UP6, UPT, UR25, URZ, UPT ;  /* 0x0000003f1900728c */ /* 0x000fe2000bfc5270 */
[----:B------:R-:W-:Y:S01]  /*a990*/  PLOP3.LUT P1, PT, PT, PT, UP1, 0x40, 0x0 ;  /* 0x000000000000781c */ /* 0x000fe20003f2e818 */
[----:B------:R-:W-:Y:S01]  /*a9a0*/  UISETP.NE.AND UP1, UPT, UR22, URZ, UPT ;  /* 0x0000003f1600728c */ /* 0x000fe2000bf25270 */
[C---:B------:R-:W-:Y:S02]  /*a9b0*/  ISETP.GT.AND P0, PT, R171.reuse, 0x10, P0 ;  /* 0x00000010ab00780c */ /* 0x040fe40000704270 */
[C---:B------:R-:W-:Y:S02]  /*a9c0*/  ISETP.LT.OR P6, PT, R172.reuse, 0x2, P6 ;  /* 0x00000002ac00780c */ /* 0x040fe400037c1670 */
[C---:B------:R-:W-:Y:S02]  /*a9d0*/  ISETP.GT.AND P2, PT, R171.reuse, 0x8, P2 ;  /* 0x00000008ab00780c */ /* 0x040fe40001744270 */
[----:B------:R-:W-:Y:S02]  /*a9e0*/  ISETP.GT.AND P1, PT, R171, 0x9, P1 ;  /* 0x00000009ab00780c */ /* 0x000fe40000f24270 */
[C---:B------:R-:W-:Y:S02]  /*a9f0*/  ISETP.LT.OR P0, PT, R172.reuse, 0x11, P0 ;  /* 0x00000011ac00780c */ /* 0x040fe40000701670 */
[----:B------:R-:W-:Y:S02]  /*aa00*/  FSEL R9, R9, -INF , !P6 ;  /* 0xff80000009097808 */ /* 0x000fe40007000000 */
[----:B------:R-:W-:Y:S01]  /*aa10*/  PLOP3.LUT P6, PT, PT, PT, UP3, 0x40, 0x0 ;  /* 0x000000000000781c */ /* 0x000fe20003fce838 */
[----:B------:R-:W-:Y:S01]  /*aa20*/  UISETP.NE.AND UP3, UPT, UR20, URZ, UPT ;  /* 0x0000003f1400728c */ /* 0x000fe2000bf65270 */
[C---:B------:R-:W-:Y:S02]  /*aa30*/  ISETP.LT.OR P2, PT, R172.reuse, 0x9, P2 ;  /* 0x00000009ac00780c */ /* 0x040fe40001741670 */
[----:B------:R-:W-:Y:S02]  /*aa40*/  ISETP.LT.OR P1, PT, R172, 0xa, P1 ;  /* 0x0000000aac00780c */ /* 0x000fe40000f21670 */
[----:B------:R-:W-:Y:S02]  /*aa50*/  FSEL R32, R24, -INF , !P0 ;  /* 0xff80000018207808 */ /* 0x000fe40004000000 */
[----:B------:R-:W-:Y:S01]  /*aa60*/  PLOP3.LUT P0, PT, PT, PT, UP6, 0x40, 0x0 ;  /* 0x000000000000781c */ /* 0x000fe20003f0e868 */
[----:B------:R-:W-:Y:S01]  /*aa70*/  UISETP.NE.AND UP6, UPT, UR17, URZ, UPT ;  /* 0x0000003f1100728c */ /* 0x000fe2000bfc5270 */
[----:B------:R-:W-:Y:S02]  /*aa80*/  ISETP.GT.AND P6, PT, R171, 0x11, P6 ;  /* 0x00000011ab00780c */ /* 0x000fe400037c4270 */
[----:B------:R-:W-:Y:S02]  /*aa90*/  FSEL R12, R12, -INF , !P2 ;  /* 0xff8000000c0c7808 */ /* 0x000fe40005000000 */
[----:B------:R-:W-:Y:S01]  /*aaa0*/  PLOP3.LUT P2, PT, PT, PT, UP4, 0x40, 0x0 ;  /* 0x000000000000781c */ /* 0x000fe20003f4e848 */
[----:B------:R-:W-:Y:S01]  /*aab0*/  UISETP.NE.AND UP4, UPT, UR19, URZ, UPT ;  /* 0x0000003f1300728c */ /* 0x000fe2000bf85270 */
[----:B------:R-:W-:Y:S02]  /*aac0*/  FSEL R13, R13, -INF , !P1 ;  /* 0xff8000000d0d7808 */ /* 0x000fe40004800000 */
        /* <DEDUP_REMOVED lines=24> */
[----:B------:R-:W-:Y:S02]  /*ac50*/  ISETP.GT.AND P1, PT, R171, 0x29, P1 ;  /* 0x00000029ab00780c */ /* 0x000fe40000f24270 */
        /* <DEDUP_REMOVED lines=75> */
.L_x_1087:
[----:B------:R-:W-:Y:S04]  /*b110*/  MOV R3, c[0x0][0x32c] ;  /* 0x0000cb0000037a02 */ /* 0x000fe80000000f00 */
[----:B------:R-:W-:Y:S11]  /*b120*/  ISETP.NE.AND P0, PT, R3, 0x1, PT ;  /* 0x000000010300780c */ /* 0x000ff60003f05270 */
[----:B------:R-:W-:Y:S02]  /*b130*/  @!UPT UIADD3 URZ, URZ, URZ, URZ ;  /* 0x0000003f3f3ff290 */ /* 0x000fe4000fffe03f */
[----:B------:R-:W-:Y:S05]  /*b140*/  @P0 IMAD.HI.U32 R3, R24, c[0x0][0x330], RZ ;  /* 0x0000cc0018030a27 */ /* 0x000fea00078e00ff */
[----:B------:R-:W-:Y:S02]  /*b150*/  @P0 SHF.R.U32.HI R24, RZ, c[0x0][0x334], R3 ;  /* 0x0000cd00ff180a19 */ /* 0x000fe40000011603 */
.L_x_1088:
[----:B------:R-:W-:Y:S05]  /*b160*/  BSYNC B0 ;  /* 0x0000000000007941 */ /* 0x000fea0003800000 */
.L_x_1086:
        /* <DEDUP_REMOVED lines=11> */
.L_x_1085:
[----:B------:R-:W-:Y:S01]  /*b220*/  UP2UR UR6, UPR, URZ, 0x20 ;  /* 0x000000203f067883 */ /* 0x000fe20008000000 */
[----:B------:R-:W-:Y:S01]  /*b230*/  FMNMX.FTZ R3, R169, R167, !PT ;  /* 0x000000a7a9037209 */ /* 0x000fe20007810000 */
[----:B------:R-:W-:Y:S01]  /*b240*/  UISETP.NE.AND UP5, UPT, UR33, URZ, UPT ;  /* 0x0000003f2100728c */ /* 0x000fe2000bfa5270 */
[----:B------:R-:W-:Y:S01]  /*b250*/  IMAD.MOV.U32 R89, RZ, RZ, R37 ;  /* 0x000000ffff597224 */ /* 0x000fe200078e0025 */
[----:B------:R-:W-:Y:S01]  /*b260*/  UP2UR UR33, UPR, URZ, 0x10 ;  /* 0x000000103f217883 */ /* 0x000fe20008000000 */
[----:B------:R-:W-:Y:S01]  /*b270*/  FMNMX.FTZ R3, R5, R3, !PT ;  /* 0x0000000305037209 */ /* 0x000fe20007810000 */
[----:B------:R-:W-:Y:S01]  /*b280*/  UISETP.NE.AND UP4, UPT, UR28, URZ, UPT ;  /* 0x0000003f1c00728c */ /* 0x000fe2000bf85270 */
[----:B------:R-:W-:Y:S01]  /*b290*/  MOV R84, R64 ;  /* 0x0000004000547202 */ /* 0x000fe20000000f00 */
        /* <DEDUP_REMOVED lines=13> */
[----:B------:R-:W-:Y:S01]  /*b370*/  FSEL R10, R10, -INF , !P0 ;  /* 0xff8000000a0a7808 */ /* 0x000fe20004000000 */
[----:B------:R-:W-:Y:S01]  /*b380*/  UISETP.NE.AND UP0, UPT, UR31, URZ, UPT ;  /* 0x0000003f1f00728c */ /* 0x000fe2000bf05270 */
[----:B------:R-:W-:Y:S01]  /*b390*/  PLOP3.LUT P0, PT, PT, PT, UP3, 0x40, 0x0 ;  /* 0x000000000000781c */ /* 0x000fe20003f0e838 */
[----:B------:R-:W-:Y:S01]  /*b3a0*/  IMAD.MOV.U32 R45, RZ, RZ, R39 ;  /* 0x000000ffff2d7224 */ /* 0x000fe200078e0027 */
[----:B------:R-:W-:Y:S01]  /*b3b0*/  FMNMX.FTZ R3, R7, R3, !PT ;  /* 0x0000000307037209 */ /* 0x000fe20007810000 */
[----:B------:R-:W-:Y:S01]  /*b3c0*/  IMAD.MOV.U32 R87, RZ, RZ, R55 ;  /* 0x000000ffff577224 */ /* 0x000fe200078e0037 */
[----:B------:R-:W-:Y:S01]  /*b3d0*/  ISETP.GT.AND P0, PT, R22, 0x10, P0 ;  /* 0x000000101600780c */ /* 0x000fe20000704270 */
[----:B------:R-:W-:Y:S01]  /*b3e0*/  UISETP.NE.AND UP3, UPT, UR25, URZ, UPT ;  /* 0x0000003f1900728c */ /* 0x000fe2000bf65270 */
[----:B------:R-:W-:Y:S01]  /*b3f0*/  FMNMX.FTZ R3, R17, R3, !PT ;  /* 0x0000000311037209 */ /* 0x000fe20007810000 */
[----:B------:R-:W-:Y:S01]  /*b400*/  UISETP.NE.AND UP5, UPT, UR6, URZ, UPT ;  /* 0x0000003f0600728c */ /* 0x000fe2000bfa5270 */
[----:B------:R-:W-:Y:S01]  /*b410*/  ISETP.LT.OR P0, PT, R21, 0x11, P0 ;  /* 0x000000111500780c */ /* 0x000fe20000701670 */
[----:B------:R-:W-:Y:S01]  /*b420*/  LDSM.16.MT88.4 R80, [R218+0x100] ;  /* 0x00010000da50783b */ /* 0x000fe20000004200 */
[----:B------:R-:W-:Y:S01]  /*b430*/  PLOP3.LUT P2, PT, PT, PT, UP2, 0x40, 0x0 ;  /* 0x000000000000781c */ /* 0x000fe20003f4e828 */
[----:B------:R-:W-:Y:S01]  /*b440*/  UISETP.NE.AND UP2, UPT, UR24, URZ, UPT ;  /* 0x0000003f1800728c */ /* 0x000fe2000bf45270 */
[----:B------:R-:W-:Y:S02]  /*b450*/  FSEL R57, R26, -INF , !P0 ;  /* 0xff8000001a397808 */ /* 0x000fe40004000000 */
[----:B------:R-:W-:Y:S02]  /*b460*/  FMNMX.FTZ R3, R33, R3, !PT ;  /* 0x0000000321037209 */ /* 0x000fe40007810000 */
[----:B------:R-:W-:Y:S02]  /*b470*/  FMNMX.FTZ R26, R168, R166, !PT ;  /* 0x000000a6a81a7209 */ /* 0x000fe40007810000 */
[----:B------:R-:W-:Y:S02]  /*b480*/  ISETP.GT.AND P2, PT, R22, 0x9, P2 ;  /* 0x000000091600780c */ /* 0x000fe40001744270 */
[----:B------:R-:W-:Y:S02]  /*b490*/  FMNMX.FTZ R3, R180, R3, !PT ;  /* 0x00000003b4037209 */ /* 0x000fe40007810000 */
[----:B------:R-:W-:Y:S02]  /*b4a0*/  FMNMX.FTZ R26, R0, R26, !PT ;  /* 0x0000001a001a7209 */ /* 0x000fe40007810000 */
[----:B------:R-:W-:Y:S01]  /*b4b0*/  PLOP3.LUT P1, PT, PT, PT, UP0, 0x40, 0x0 ;  /* 0x000000000000781c */ /* 0x000fe20003f2e808 */
[----:B------:R-:W-:Y:S01]  /*b4c0*/  UISETP.NE.AND UP0, UPT, UR26, URZ, UPT ;  /* 0x0000003f1a00728c */ /* 0x000fe2000bf05270 */
[----:B------:R-:W-:Y:S02]  /*b4d0*/  ISETP.LT.OR P2, PT, R21, 0xa, P2 ;  /* 0x0000000a1500780c */ /* 0x000fe40001741670 */
[----:B------:R-:W-:Y:S02]  /*b4e0*/  FMNMX.FTZ R3, R89, R3, !PT ;  /* 0x0000000359037209 */ /* 0x000fe40007810000 */
[----:B------:R-:W-:Y:S02]  /*b4f0*/  FMNMX.FTZ R26, R18, R26, !PT ;  /* 0x0000001a121a7209 */ /* 0x000fe40007810000 */
[----:B------:R-:W-:Y:S02]  /*b500*/  FSEL R15, R15, -INF , !P2 ;  /* 0xff8000000f0f7808 */ /* 0x000fe40005000000 */
[----:B------:R-:W-:Y:S01]  /*b510*/  PLOP3.LUT P2, PT, PT, PT, UP0, 0x40, 0x0 ;  /* 0x000000000000781c */ /* 0x000fe20003f4e808 */
[----:B------:R-:W-:Y:S01]  /*b520*/  UISETP.NE.AND UP0, UPT, UR22, URZ, UPT ;  /* 0x0000003f1600728c */ /* 0x000fe2000bf05270 */
[----:B------:R-:W-:Y:S02]  /*b530*/  FMNMX.FTZ R3, R184, R3, !PT ;  /* 0x00000003b8037209 */ /* 0x000fe40007810000 */
[----:B------:R-:W-:Y:S02]  /*b540*/  FMNMX.FTZ R26, R19, R26, !PT ;  /* 0x0000001a131a7209 */ /* 0x000fe40007810000 */
[----:B------:R-:W-:Y:S02]  /*b550*/  ISETP.GT.AND P2, PT, R22, 0x19, P2 ;  /* 0x000000191600780c */ /* 0x000fe40001744270 */
[----:B------:R-:W-:Y:S02]  /*b560*/  FMNMX.FTZ R3, R189, R3, !PT ;  /* 0x00000003bd037209 */ /* 0x000fe40007810000 */
[----:B------:R-:W-:Y:S02]  /*b570*/  FMNMX.FTZ R26, R6, R26, !PT ;  /* 0x0000001a061a7209 */ /* 0x000fe40007810000 */
[----:B------:R-:W-:Y:S02]  /*b580*/  ISETP.LT.OR P2, PT, R21, 0x1a, P2 ;  /* 0x0000001a1500780c */ /* 0x000fe40001741670 */
[----:B------:R-:W-:Y:S02]  /*b590*/  FMNMX.FTZ R3, R250, R3, !PT ;  /* 0x00000003fa037209 */ /* 0x000fe40007810000 */
[----:B------:R-:W-:Y:S02]  /*b5a0*/  FMNMX.FTZ R26, R16, R26, !PT ;  /* 0x0000001a101a7209 */ /* 0x000fe40007810000 */
[----:B------:R-:W-:Y:S02]  /*b5b0*/  FSEL R88, R31, -INF , !P2 ;  /* 0xff8000001f587808 */ /* 0x000fe40005000000 */
[----:B------:R-:W-:Y:S02]  /*b5c0*/  FMNMX.FTZ R3, R53, R3, !PT ;  /* 0x0000000335037209 */ /* 0x000fe40007810000 */
[----:B------:R-:W-:Y:S01]  /*b5d0*/  PLOP3.LUT P2, PT, PT, PT, UP0, 0x40, 0x0 ;  /* 0x000000000000781c */ /* 0x000fe20003f4e808 */
[----:B------:R-:W-:Y:S01]  /*b5e0*/  UISETP.NE.AND UP0, UPT, UR17, URZ, UPT ;  /* 0x0000003f1100728c */ /* 0x000fe2000bf05270 */
[----:B------:R-:W-:Y:S01]  /*b5f0*/  FMNMX.FTZ R26, R34, R26, !PT ;  /* 0x0000001a221a7209 */ /* 0x000fe20007810000 */
[----:B------:R-:W-:Y:S01]  /*b600*/  UIADD3 UR17, UR13, -0x1, URZ ;  /* 0xffffffff0d117890 */ /* 0x000fe2000fffe03f */
[----:B------:R-:W-:Y:S02]  /*b610*/  MOV R44, R38 ;  /* 0x00000026002c7202 */ /* 0x000fe40000000f00 */
[----:B------:R-:W-:Y:S01]  /*b620*/  ISETP.GT.AND P2, PT, R22, 0x29, P2 ;  /* 0x000000291600780c */ /* 0x000fe20001744270 */
[----:B------:R-:W-:Y:S01]  /*b630*/  LDSM.16.MT88.4 R36, [R220+0x100] ;  /* 0x00010000dc24783b */ /* 0x000fe20000004200 */
[----:B------:R-:W-:Y:S02]  /*b640*/  FMNMX.FTZ R3, R84, R3, !PT ;  /* 0x0000000354037209 */ /* 0x000fe40007810000 */
[----:B------:R-:W-:Y:S02]  /*b650*/  FMNMX.FTZ R26, R35, R26, !PT ;  /* 0x0000001a231a7209 */ /* 0x000fe40007810000 */
[----:B------:R-:W-:Y:S02]  /*b660*/  ISETP.LT.OR P2, PT, R21, 0x2a, P2 ;  /* 0x0000002a1500780c */ /* 0x000fe40001741670 */
[----:B------:R-:W-:Y:S02]  /*b670*/  FMNMX.FTZ R26, R44, R26, !PT ;  /* 0x0000001a2c1a7209 */ /* 0x000fe40007810000 */
[----:B------:R-:W-:Y:S02]  /*b680*/  FMNMX.FTZ R3, R249, R3, !PT ;  /* 0x00000003f9037209 */ /* 0x000fe40007810000 */
[----:B------:R-:W-:Y:S02]  /*b690*/  FSEL R93, R47, -INF , !P2 ;  /* 0xff8000002f5d7808 */ /* 0x000fe40005000000 */
        /* <DEDUP_REMOVED lines=27> */
[----:B------:R-:W-:Y:S01]  /*b850*/  PLOP3.LUT P6, PT, PT, PT, UP1, 0x40, 0x0 ;  /* 0x000000000000781c */ /* 0x000fe20003fce818 */
[----:B------:R-:W-:Y:S01]  /*b860*/  UISETP.NE.AND UP1, UPT, UR27, URZ, UPT ;  /* 0x0000003f1b00728c */ /* 0x000fe2000bf25270 */
[----:B------:R-:W-:Y:S02]  /*b870*/  FMNMX.FTZ R26, R202, R26, !PT ;  /* 0x0000001aca1a7209 */ /* 0x000fe40007810000 */
[----:B------:R-:W-:Y:S02]  /*b880*/  MOV R92, R41 ;  /* 0x00000029005c7202 */ /* 0x000fe40000000f00 */
        /* <DEDUP_REMOVED lines=12> */
[C---:B------:R-:W-:Y:S02]  /*b950*/  ISETP.GT.AND P6, PT, R22.reuse, 0x11, P6 ;  /* 0x000000111600780c */ /* 0x040fe400037c4270 */
[----:B------:R-:W-:Y:S02]  /*b960*/  FMNMX.FTZ R26, R177, R26, !PT ;  /* 0x0000001ab11a7209 */ /* 0x000fe40007810000 */
[----:B------:R-:W-:Y:S02]  /*b970*/  ISETP.GT.AND P1, PT, R22, 0x8, P1 ;  /* 0x000000081600780c */ /* 0x000fe40000f24270 */
[----:B------:R-:W-:Y:S02]  /*b980*/  FMNMX.FTZ R24, R178, R24, !PT ;  /* 0x00000018b2187209 */ /* 0x000fe40007810000 */
[----:B------:R-:W-:Y:S02]  /*b990*/  ISETP.LT.OR P6, PT, R21, 0x12, P6 ;  /* 0x000000121500780c */ /* 0x000fe400037c1670 */
[----:B------:R-:W-:Y:S02]  /*b9a0*/  FMNMX.FTZ R26, R176, R26, !PT ;  /* 0x0000001ab01a7209 */ /* 0x000fe40007810000 */
[----:B-1----:R-:W-:Y:S02]  /*b9b0*/  FMNMX.FTZ R3, R3, R23, !PT ;  /* 0x0000001703037209 */ /* 0x002fe40007810000 */
[----:B------:R-:W-:Y:S01]  /*b9c0*/  ISETP.LT.OR P1, PT, R21, 0x9, P1 ;  /* 0x000000091500780c */ /* 0x000fe20000f21670 */
[----:B------:R-:W1:Y:S01]  /*b9d0*/  SHFL.BFLY PT, R23, R26, 0x2, 0x1f ;  /* 0x0c401f001a177f89 */ /* 0x000e6200000e0000 */
[----:B------:R-:W-:Y:S02]  /*b9e0*/  FMNMX.FTZ R24, R192, R24, !PT ;  /* 0x00000018c0187209 */ /* 0x000fe40007810000 */
[----:B------:R-:W-:Y:S02]  /*b9f0*/  FSEL R56, R27, -INF , !P6 ;  /* 0xff8000001b387808 */ /* 0x000fe40007000000 */
[----:B------:R-:W-:Y:S02]  /*ba00*/  FMNMX.FTZ R25, R10, R164, !PT ;  /* 0x000000a40a197209 */ /* 0x000fe40007810000 */
[----:B------:R-:W-:Y:S01]  /*ba10*/  FSEL R14, R14, -INF , !P1 ;  /* 0xff8000000e0e7808 */ /* 0x000fe20004800000 */
[----:B------:R-:W2:Y:S01]  /*ba20*/  SHFL.BFLY PT, R27, R3, 0x1, 0x1f ;  /* 0x0c201f00031b7f89 */ /* 0x000ea200000e0000 */
        /* <DEDUP_REMOVED lines=14> */
[----:B------:R-:W-:Y:S01]  /*bb10*/  PLOP3.LUT P0, PT, PT, PT, UP3, 0x40, 0x0 ;  /* 0x000000000000781c */ /* 0x000fe20003f0e838 */
[----:B------:R-:W-:Y:S01]  /*bb20*/  UISETP.NE.AND UP3, UPT, UR20, URZ, UPT ;  /* 0x0000003f1400728c */ /* 0x000fe2000bf65270 */
[----:B------:R-:W-:Y:S01]  /*bb30*/  PLOP3.LUT P6, PT, PT, PT, UP2, 0x40, 0x0 ;  /* 0x000000000000781c */ /* 0x000fe20003fce828 */
[----:B------:R-:W-:Y:S01]  /*bb40*/  UISETP.NE.AND UP2, UPT, UR19, URZ, UPT ;  /* 0x0000003f1300728c */ /* 0x000fe2000bf45270 */
[----:B------:R-:W-:Y:S02]  /*bb50*/  FMNMX.FTZ R25, R57, R25, !PT ;  /* 0x0000001939197209 */ /* 0x000fe40007810000 */
[----:B------:R-:W-:Y:S02]  /*bb60*/  FMNMX.FTZ R24, R207, R24, !PT ;  /* 0x00000018cf187209 */ /* 0x000fe40007810000 */
[----:B------:R-:W-:Y:S01]  /*bb70*/  PLOP3.LUT P2, PT, PT, PT, UP1, 0x40, 0x0 ;  /* 0x000000000000781c */ /* 0x000fe20003f4e818 */
[----:B------:R-:W-:Y:S01]  /*bb80*/  UISETP.NE.AND UP1, UPT, UR30, URZ, UPT ;  /* 0x0000003f1e00728c */ /* 0x000fe2000bf25270 */
[C---:B------:R-:W-:Y:S02]  /*bb90*/  ISETP.GT.AND P0, PT, R22.reuse, 0x20, P0 ;  /* 0x000000201600780c */ /* 0x040fe40000704270 */
[----:B------:R-:W-:Y:S02]  /*bba0*/  ISETP.GT.AND P6, PT, R22, 0x21, P6 ;  /* 0x000000211600780c */ /* 0x000fe400037c4270 */
[----:B------:R-:W-:Y:S02]  /*bbb0*/  FMNMX.FTZ R25, R56, R25, !PT ;  /* 0x0000001938197209 */ /* 0x000fe40007810000 */
[----:B------:R-:W-:Y:S02]  /*bbc0*/  FMNMX.FTZ R24, R204, R24, !PT ;  /* 0x00000018cc187209 */ /* 0x000fe40007810000 */
[----:B------:R-:W-:Y:S02]  /*bbd0*/  ISETP.GT.AND P2, PT, R22, 0x39, P2 ;  /* 0x000000391600780c */ /* 0x000fe40001744270 */
[----:B-1----:R-:W-:Y:S02]  /*bbe0*/  FMNMX.FTZ R26, R26, R23, !PT ;  /* 0x000000171a1a7209 */ /* 0x002fe40007810000 */
[C---:B------:R-:W-:Y:S02]  /*bbf0*/  ISETP.LT.OR P0, PT, R21.reuse, 0x21, P0 ;  /* 0x000000211500780c */ /* 0x040fe40000701670 */
[----:B------:R-:W-:Y:S02]  /*bc00*/  ISETP.LT.OR P6, PT, R21, 0x22, P6 ;  /* 0x000000221500780c */ /* 0x000fe400037c1670 */
[----:B--2---:R-:W-:Y:S02]  /*bc10*/  FMNMX.FTZ R3, R3, R27, !PT ;  /* 0x0000001b03037209 */ /* 0x004fe40007810000 */
[----:B------:R-:W-:Y:S02]  /*bc20*/  FMNMX.FTZ R27, R60, R25, !PT ;  /* 0x000000193c1b7209 */ /* 0x000fe40007810000 */
[----:B------:R-:W-:Y:S01]  /*bc30*/  FMNMX.FTZ R24, R190, R24, !PT ;  /* 0x00000018be187209 */ /* 0x000fe20007810000 */
[----:B------:R-:W1:Y:S01]  /*bc40*/  SHFL.BFLY PT, R25, R26, 0x1, 0x1f ;  /* 0x0c201f001a197f89 */ /* 0x000e6200000e0000 */
[----:B------:R-:W-:Y:S01]  /*bc50*/  ISETP.LT.OR P2, PT, R21, 0x3a, P2 ;  /* 0x0000003a1500780c */ /* 0x000fe20001741670 */
[----:B------:R-:W-:Y:S01]  /*bc60*/  FMUL.FTZ R199, R3, c[0x0][0x2d0] ;  /* 0x0000b40003c77a20 */ /* 0x000fe20000410000 */
[----:B------:R-:W-:Y:S02]  /*bc70*/  FSEL R85, R43, -INF , !P6 ;  /* 0xff8000002b557808 */ /* 0x000fe40007000000 */
[----:B------:R-:W-:Y:S02]  /*bc80*/  ISETP.GT.AND P1, PT, R22, 0x28, P1 ;  /* 0x000000281600780c */ /* 0x000fe40000f24270 */
[----:B------:R-:W-:Y:S02]  /*bc90*/  FMNMX.FTZ R27, R88, R27, !PT ;  /* 0x0000001b581b7209 */ /* 0x000fe40007810000 */
[----:B------:R-:W-:Y:S01]  /*bca0*/  PLOP3.LUT P6, PT, PT, PT, UP3, 0x40, 0x0 ;  /* 0x000000000000781c */ /* 0x000fe20003fce838 */
[----:B------:R-:W-:Y:S01]  /*bcb0*/  UISETP.NE.AND UP3, UPT, UR28, URZ, UPT ;  /* 0x0000003f1c00728c */ /* 0x000fe2000bf65270 */
[----:B------:R-:W-:Y:S02]  /*bcc0*/  FSEL R61, R42, -INF , !P0 ;  /* 0xff8000002a3d7808 */ /* 0x000fe40004000000 */
[----:B------:R-:W-:Y:S01]  /*bcd0*/  PLOP3.LUT P0, PT, PT, PT, UP4, 0x40, 0x0 ;  /* 0x000000000000781c */ /* 0x000fe20003f0e848 */
[----:B------:R-:W-:Y:S01]  /*bce0*/  UISETP.NE.AND UP4, UPT, UR33, URZ, UPT ;  /* 0x0000003f2100728c */ /* 0x000fe2000bf85270 */
[----:B------:R-:W-:Y:S02]  /*bcf0*/  FMNMX.FTZ R23, R183, R24, !PT ;  /* 0x00000018b7177209 */ /* 0x000fe40007810000 */
[----:B------:R-:W-:Y:S01]  /*bd00*/  FSEL R251, R63, -INF , !P2 ;  /* 0xff8000003ffb7808 */ /* 0x000fe20005000000 */
[----:B------:R-:W-:Y:S01]  /*bd10*/  IMAD.MOV.U32 R63, RZ, RZ, R186 ;  /* 0x000000ffff3f7224 */ /* 0x000fe200078e00ba */
[----:B------:R-:W-:Y:S02]  /*bd20*/  FSETP.NEU.FTZ.AND P2, PT, R3, -INF , PT ;  /* 0xff8000000300780b */ /* 0x000fe40003f5d000 */
[----:B------:R-:W-:Y:S02]  /*bd30*/  ISETP.LT.OR P1, PT, R21, 0x29, P1 ;  /* 0x000000291500780c */ /* 0x000fe40000f21670 */
[C---:B------:R-:W-:Y:S02]  /*bd40*/  ISETP.GT.AND P0, PT, R22.reuse, 0x30, P0 ;  /* 0x000000301600780c */ /* 0x040fe40000704270 */
[----:B------:R-:W-:Y:S02]  /*bd50*/  ISETP.GT.AND P6, PT, R22, 0x31, P6 ;  /* 0x000000311600780c */ /* 0x000fe400037c4270 */
[----:B------:R-:W-:Y:S02]  /*bd60*/  FMNMX.FTZ R27, R61, R27, !PT ;  /* 0x0000001b3d1b7209 */ /* 0x000fe40007810000 */
[----:B------:R-:W-:Y:S02]  /*bd70*/  FMNMX.FTZ R23, R181, R23, !PT ;  /* 0x00000017b5177209 */ /* 0x000fe40007810000 */
[----:B------:R-:W-:Y:S02]  /*bd80*/  FSEL R199, R199, RZ, P2 ;  /* 0x000000ffc7c77208 */ /* 0x000fe40001000000 */
[C---:B------:R-:W-:Y:S02]  /*bd90*/  ISETP.LT.OR P0, PT, R21.reuse, 0x31, P0 ;  /* 0x000000311500780c */ /* 0x040fe40000701670 */
[----:B------:R-:W-:Y:S01]  /*bda0*/  ISETP.LT.OR P6, PT, R21, 0x32, P6 ;  /* 0x000000321500780c */ /* 0x000fe200037c1670 */
[--C-:B------:R-:W-:Y:S01]  /*bdb0*/  FFMA.FTZ R96, R5, c[0x0][0x2d0], -R199.reuse ;  /* 0x0000b40005607a23 */ /* 0x100fe200000108c7 */
[----:B------:R-:W-:Y:S01]  /*bdc0*/  FMNMX.FTZ R27, R85, R27, !PT ;  /* 0x0000001b551b7209 */ /* 0x000fe20007810000 */
[--C-:B------:R-:W-:Y:S01]  /*bdd0*/  FFMA.FTZ R173, R20, c[0x0][0x2d0], -R199.reuse ;  /* 0x0000b40014ad7a23 */ /* 0x100fe200000108c7 */
[----:B------:R-:W-:Y:S01]  /*bde0*/  FSEL R46, R46, -INF , !P1 ;  /* 0xff8000002e2e7808 */ /* 0x000fe20004800000 */
[--C-:B------:R-:W-:Y:S01]  /*bdf0*/  FFMA.FTZ R249, R249, c[0x0][0x2d0], -R199.reuse ;  /* 0x0000b400f9f97a23 */ /* 0x100fe200000108c7 */
[----:B------:R-:W-:Y:S01]  /*be00*/  FMNMX.FTZ R23, R179, R23, !PT ;  /* 0x00000017b3177209 */ /* 0x000fe20007810000 */
[----:B------:R-:W-:Y:S01]  /*be10*/  MUFU.EX2 R96, R96 ;  /* 0x0000006000607308 */ /* 0x000fe20000000800 */
[----:B------:R-:W-:Y:S01]  /*be20*/  PLOP3.LUT P1, PT, PT, PT, UP2, 0x40, 0x0 ;  /* 0x000000000000781c */ /* 0x000fe20003f2e828 */
[----:B------:R-:W-:Y:S01]  /*be30*/  UISETP.NE.AND UP2, UPT, UR29, URZ, UPT ;  /* 0x0000003f1d00728c */ /* 0x000fe2000bf45270 */
[----:B------:R-:W-:Y:S01]  /*be40*/  FMNMX.FTZ R5, R46, R27, !PT ;  /* 0x0000001b2e057209 */ /* 0x000fe20007810000 */
[----:B------:R-:W2:Y:S01]  /*be50*/  SHFL.BFLY PT, R24, R23, 0x2, 0x1f ;  /* 0x0c401f0017187f89 */ /* 0x000ea200000e0000 */
[----:B------:R-:W-:Y:S01]  /*be60*/  FSEL R58, R58, -INF , !P0 ;  /* 0xff8000003a3a7808 */ /* 0x000fe20004000000 */
[--C-:B------:R-:W-:Y:S01]  /*be70*/  FFMA.FTZ R246, R246, c[0x0][0x2d0], -R199.reuse ;  /* 0x0000b400f6f67a23 */ /* 0x100fe200000108c7 */
[----:B------:R-:W-:Y:S01]  /*be80*/  PLOP3.LUT P0, PT, PT, PT, UP0, 0x40, 0x0 ;  /* 0x000000000000781c */ /* 0x000fe20003f0e808 */
[----:B------:R-:W-:Y:S01]  /*be90*/  UISETP.NE.AND UP0, UPT, UR32, URZ, UPT ;  /* 0x0000003f2000728c */ /* 0x000fe2000bf05270 */
[----:B------:R-:W-:Y:S01]  /*bea0*/  FSEL R59, R59, -INF , !P6 ;  /* 0xff8000003b3b7808 */ /* 0x000fe20007000000 */
[----:B------:R-:W-:Y:S01]  /*beb0*/  MUFU.EX2 R173, R173 ;  /* 0x000000ad00ad7308 */ /* 0x000fe20000000800 */
[----:B------:R-:W-:Y:S01]  /*bec0*/  PLOP3.LUT P6, PT, PT, PT, UP6, 0x40, 0x0 ;  /* 0x000000000000781c */ /* 0x000fe20003fce868 */
[--C-:B------:R-:W-:Y:S01]  /*bed0*/  FFMA.FTZ R245, R245, c[0x0][0x2d0], -R199.reuse ;  /* 0x0000b400f5f57a23 */ /* 0x100fe200000108c7 */
[C---:B------:R-:W-:Y:S01]  /*bee0*/  ISETP.GT.AND P1, PT, R22.reuse, 0x38, P1 ;  /* 0x000000381600780c */ /* 0x040fe20000f24270 */
[--C-:B------:R-:W-:Y:S01]  /*bef0*/  FFMA.FTZ R211, R211, c[0x0][0x2d0], -R199.reuse ;  /* 0x0000b400d3d37a23 */ /* 0x100fe200000108c7 */
[C---:B------:R-:W-:Y:S01]  /*bf00*/  ISETP.GT.AND P0, PT, R22.reuse, 0x40, P0 ;  /* 0x000000401600780c */ /* 0x040fe20000704270 */
[--C-:B------:R-:W-:Y:S01]  /*bf10*/  FFMA.FTZ R205, R205, c[0x0][0x2d0], -R199.reuse ;  /* 0x0000b400cdcd7a23 */ /* 0x100fe200000108c7 */
[----:B------:R-:W-:Y:S01]  /*bf20*/  ISETP.GT.AND P6, PT, R22, 0x41, P6 ;  /* 0x000000411600780c */ /* 0x000fe200037c4270 */
[--C-:B------:R-:W-:Y:S01]  /*bf30*/  FFMA.FTZ R200, R200, c[0x0][0x2d0], -R199.reuse ;  /* 0x0000b400c8c87a23 */ /* 0x100fe200000108c7 */
[----:B------:R-:W-:Y:S01]  /*bf40*/  FMNMX.FTZ R5, R93, R5, !PT ;  /* 0x000000055d057209 */ /* 0x000fe20007810000 */
[----:B------:R-:W-:Y:S01]  /*bf50*/  MUFU.EX2 R249, R249 ;  /* 0x000000f900f97308 */ /* 0x000fe20000000800 */
[----:B------:R-:W-:Y:S01]  /*bf60*/  ISETP.LT.OR P1, PT, R21, 0x39, P1 ;  /* 0x000000391500780c */ /* 0x000fe20000f21670 */
[--C-:B------:R-:W-:Y:S01]  /*bf70*/  FFMA.FTZ R170, R169, c[0x0][0x2d0], -R199.reuse ;  /* 0x0000b400a9aa7a23 */ /* 0x100fe200000108c7 */
[----:B------:R-:W-:Y:S01]  /*bf80*/  ISETP.LT.OR P0, PT, R21, 0x41, P0 ;  /* 0x000000411500780c */ /* 0x000fe20000701670 */
[--C-:B------:R-:W-:Y:S01]  /*bf90*/  FFMA.FTZ R197, R197, c[0x0][0x2d0], -R199.reuse ;  /* 0x0000b400c5c57a23 */ /* 0x100fe200000108c7 */
[----:B------:R-:W-:Y:S01]  /*bfa0*/  ISETP.LT.OR P6, PT, R21, 0x42, P6 ;  /* 0x000000421500780c */ /* 0x000fe200037c1670 */
[--C-:B------:R-:W-:Y:S01]  /*bfb0*/  FFMA.FTZ R188, R188, c[0x0][0x2d0], -R199.reuse ;  /* 0x0000b400bcbc7a23 */ /* 0x100fe200000108c7 */
[----:B------:R-:W-:Y:S02]  /*bfc0*/  FMNMX.FTZ R5, R58, R5, !PT ;  /* 0x000000053a057209 */ /* 0x000fe40007810000 */
[----:B------:R-:W-:Y:S01]  /*bfd0*/  FSEL R62, R62, -INF , !P1 ;  /* 0xff8000003e3e7808 */ /* 0x000fe20004800000 */
[----:B------:R-:W3:Y:S01]  /*bfe0*/  MUFU.EX2 R170, R170 ;  /* 0x000000aa00aa7308 */ /* 0x000ee20000000800 */
[----:B------:R-:W-:Y:S01]  /*bff0*/  FSEL R242, R74, -INF , !P0 ;  /* 0xff8000004af27808 */ /* 0x000fe20004000000 */
[--C-:B------:R-:W-:Y:S01]  /*c000*/  FFMA.FTZ R74, R4, c[0x0][0x2d0], -R199.reuse ;  /* 0x0000b400044a7a23 */ /* 0x100fe200000108c7 */
[----:B------:R-:W-:Y:S02]  /*c010*/  PLOP3.LUT P0, PT, PT, PT, UP4, 0x40, 0x0 ;  /* 0x000000000000781c */ /* 0x000fe40003f0e848 */
[----:B------:R-:W-:Y:S01]  /*c020*/  FSEL R208, R75, -INF , !P6 ;  /* 0xff8000004bd07808 */ /* 0x000fe20007000000 */
[--C-:B------:R-:W-:Y:S01]  /*c030*/  FFMA.FTZ R75, R2, c[0x0][0x2d0], -R199.reuse ;  /* 0x0000b400024b7a23 */ /* 0x100fe200000108c7 */
[----:B-1----:R-:W-:Y:S02]  /*c040*/  FMNMX.FTZ R2, R26, R25, !PT ;  /* 0x000000191a027209 */ /* 0x002fe40007810000 */
[----:B------:R-:W-:Y:S01]  /*c050*/  FMNMX.FTZ R25, R59, R5, !PT ;  /* 0x000000053b197209 */ /* 0x000fe20007810000 */
[----:B------:R-:W-:Y:S01]  /*c060*/  MUFU.EX2 R74, R74 ;  /* 0x0000004a004a7308 */ /* 0x000fe20000000800 */
[----:B------:R-:W-:Y:S01]  /*c070*/  ISETP.GT.AND P0, PT, R22, 0x49, P0 ;  /* 0x000000491600780c */ /* 0x000fe20000704270 */
[----:B------:R-:W-:Y:S01]  /*c080*/  FMUL.FTZ R198, R2, c[0x0][0x2d0] ;  /* 0x0000b40002c67a20 */ /* 0x000fe20000410000 */
[----:B------:R-:W-:Y:S02]  /*c090*/  PLOP3.LUT P1, PT, PT, PT, UP5, 0x40, 0x0 ;  /* 0x000000000000781c */ /* 0x000fe40003f2e858 */
[----:B------:R-:W-:Y:S02]  /*c0a0*/  FMNMX.FTZ R25, R62, R25, !PT ;  /* 0x000000193e197209 */ /* 0x000fe40007810000 */
[C---:B------:R-:W-:Y:S02]  /*c0b0*/  ISETP.GT.AND P1, PT, R22.reuse, 0x48, P1 ;  /* 0x000000481600780c */ /* 0x040fe40000f24270 */
[----:B------:R-:W-:Y:S01]  /*c0c0*/  ISETP.LT.OR P0, PT, R21, 0x4a, P0 ;  /* 0x0000004a1500780c */ /* 0x000fe20000701670 */
[----:B------:R-:W1:Y:S01]  /*c0d0*/  MUFU.EX2 R75, R75 ;  /* 0x0000004b004b7308 */ /* 0x000e620000000800 */
[----:B------:R-:W-:Y:S02]  /*c0e0*/  PLOP3.LUT P6, PT, PT, PT, UP3, 0x40, 0x0 ;  /* 0x000000000000781c */ /* 0x000fe40003fce838 */
[----:B------:R-:W-:Y:S02]  /*c0f0*/  FMNMX.FTZ R4, R251, R25, !PT ;  /* 0x00000019fb047209 */ /* 0x000fe40007810000 */
[----:B------:R-:W-:Y:S02]  /*c100*/  ISETP.LT.OR P1, PT, R21, 0x49, P1 ;  /* 0x000000491500780c */ /* 0x000fe40000f21670 */
[----:B------:R-:W-:Y:S02]  /*c110*/  ISETP.GT.AND P6, PT, R22, 0x50, P6 ;  /* 0x000000501600780c */ /* 0x000fe400037c4270 */
[----:B------:R-:W-:Y:S01]  /*c120*/  FSEL R203, R79, -INF , !P0 ;  /* 0xff8000004fcb7808 */ /* 0x000fe20004000000 */
[----:B------:R-:W-:Y:S01]  /*c130*/  MUFU.EX2 R246, R246 ;  /* 0x000000f600f67308 */ /* 0x000fe20000000800 */
[----:B------:R-:W-:Y:S02]  /*c140*/  PLOP3.LUT P0, PT, PT, PT, UP2, 0x40, 0x0 ;  /* 0x000000000000781c */ /* 0x000fe40003f0e828 */
[----:B------:R-:W-:Y:S02]  /*c150*/  FMNMX.FTZ R4, R242, R4, !PT ;  /* 0x00000004f2047209 */ /* 0x000fe40007810000 */
[----:B--2---:R-:W-:Y:S02]  /*c160*/  FMNMX.FTZ R5, R23, R24, !PT ;  /* 0x0000001817057209 */ /* 0x004fe40007810000 */
[----:B------:R-:W-:Y:S02]  /*c170*/  ISETP.GT.AND P0, PT, R22, 0x51, P0 ;  /* 0x000000511600780c */ /* 0x000fe40000704270 */
[C---:B------:R-:W-:Y:S01]  /*c180*/  ISETP.LT.OR P6, PT, R21.reuse, 0x51, P6 ;  /* 0x000000511500780c */ /* 0x040fe200037c1670 */
[----:B------:R-:W-:Y:S01]  /*c190*/  MUFU.EX2 R245, R245 ;  /* 0x000000f500f57308 */ /* 0x000fe20000000800 */
[----:B------:R-:W-:Y:S01]  /*c1a0*/  FSEL R206, R78, -INF , !P1 ;  /* 0xff8000004ece7808 */ /* 0x000fe20004800000 */
[----:B------:R-:W2:Y:S01]  /*c1b0*/  SHFL.BFLY PT, R23, R5, 0x1, 0x1f ;  /* 0x0c201f0005177f89 */ /* 0x000ea200000e0000 */
[----:B------:R-:W-:Y:S02]  /*c1c0*/  FMNMX.FTZ R4, R208, R4, !PT ;  /* 0x00000004d0047209 */ /* 0x000fe40007810000 */
[----:B------:R-:W-:Y:S02]  /*c1d0*/  FSETP.NEU.FTZ.AND P1, PT, R2, -INF , PT ;  /* 0xff8000000200780b */ /* 0x000fe40003f3d000 */
[----:B------:R-:W-:Y:S02]  /*c1e0*/  ISETP.LT.OR P0, PT, R21, 0x52, P0 ;  /* 0x000000521500780c */ /* 0x000fe40000701670 */
[----:B------:R-:W-:Y:S01]  /*c1f0*/  FSEL R191, R90, -INF , !P6 ;  /* 0xff8000005abf7808 */ /* 0x000fe20007000000 */
[----:B------:R-:W-:Y:S01]  /*c200*/  MUFU.EX2 R211, R211 ;  /* 0x000000d300d37308 */ /* 0x000fe20000000800 */
[----:B------:R-:W-:Y:S02]  /*c210*/  PLOP3.LUT P6, PT, PT, PT, UP1, 0x40, 0x0 ;  /* 0x000000000000781c */ /* 0x000fe40003fce818 */
[----:B------:R-:W-:Y:S02]  /*c220*/  FMNMX.FTZ R4, R206, R4, !PT ;  /* 0x00000004ce047209 */ /* 0x000fe40007810000 */
[----:B------:R-:W-:Y:S02]  /*c230*/  FSEL R198, R198, RZ, P1 ;  /* 0x000000ffc6c67208 */ /* 0x000fe40000800000 */
[----:B------:R-:W-:Y:S02]  /*c240*/  ISETP.GT.AND P6, PT, R22, 0x58, P6 ;  /* 0x000000581600780c */ /* 0x000fe400037c4270 */
[----:B------:R-:W-:Y:S01]  /*c250*/  FSEL R186, R91, -INF , !P0 ;  /* 0xff8000005bba7808 */ /* 0x000fe20004000000 */
[----:B------:R-:W-:Y:S01]  /*c260*/  MUFU.EX2 R205, R205 ;  /* 0x000000cd00cd7308 */ /* 0x000fe20000000800 */
[----:B------:R-:W-:Y:S01]  /*c270*/  PLOP3.LUT P0, PT, PT, PT, UP0, 0x40, 0x0 ;  /* 0x000000000000781c */ /* 0x000fe20003f0e808 */
[--C-:B------:R-:W-:Y:S01]  /*c280*/  FFMA.FTZ R171, R0, c[0x0][0x2d0], -R198.reuse ;  /* 0x0000b40000ab7a23 */ /* 0x100fe200000108c6 */
[----:B------:R-:W-:Y:S01]  /*c290*/  FMNMX.FTZ R4, R203, R4, !PT ;  /* 0x00000004cb047209 */ /* 0x000fe20007810000 */
[--C-:B------:R-:W-:Y:S01]  /*c2a0*/  FFMA.FTZ R97, R18, c[0x0][0x2d0], -R198.reuse ;  /* 0x0000b40012617a23 */ /* 0x100fe200000108c6 */
[----:B------:R-:W-:Y:S01]  /*c2b0*/  ISETP.GT.AND P0, PT, R22, 0x59, P0 ;  /* 0x000000591600780c */ /* 0x000fe20000704270 */
[--C-:B------:R-:W-:Y:S01]  /*c2c0*/  FFMA.FTZ R169, R168, c[0x0][0x2d0], -R198.reuse ;  /* 0x0000b400a8a97a23 */ /* 0x100fe200000108c6 */
[----:B------:R-:W-:Y:S01]  /*c2d0*/  ISETP.LT.OR P6, PT, R21, 0x59, P6 ;  /* 0x000000591500780c */ /* 0x000fe200037c1670 */
[----:B------:R-:W-:Y:S01]  /*c2e0*/  FFMA.FTZ R168, R19, c[0x0][0x2d0], -R198 ;  /* 0x0000b40013a87a23 */ /* 0x000fe200000108c6 */
[----:B------:R-:W-:Y:S01]  /*c2f0*/  FMNMX.FTZ R0, R191, R4, !PT ;  /* 0x00000004bf007209 */ /* 0x000fe20007810000 */
[----:B------:R-:W-:Y:S01]  /*c300*/  MUFU.EX2 R171, R171 ;  /* 0x000000ab00ab7308 */ /* 0x000fe20000000800 */
[----:B------:R-:W-:Y:S01]  /*c310*/  MOV R90, R184 ;  /* 0x000000b8005a7202 */ /* 0x000fe20000000f00 */
[----:B------:R-:W-:Y:S01]  /*c320*/  IMAD.MOV.U32 R91, RZ, RZ, R54 ;  /* 0x000000ffff5b7224 */ /* 0x000fe200078e0036 */
[----:B------:R-:W-:Y:S01]  /*c330*/  ISETP.LT.OR P0, PT, R21, 0x5a, P0 ;  /* 0x0000005a1500780c */ /* 0x000fe20000701670 */
[--C-:B------:R-:W-:Y:S01]  /*c340*/  FFMA.FTZ R195, R35, c[0x0][0x2d0], -R198.reuse ;  /* 0x0000b40023c37a23 */ /* 0x100fe200000108c6 */
[----:B------:R-:W-:Y:S01]  /*c350*/  FSEL R184, R94, -INF , !P6 ;  /* 0xff8000005eb87808 */ /* 0x000fe20007000000 */
[--C-:B------:R-:W-:Y:S01]  /*c360*/  FFMA.FTZ R248, R248, c[0x0][0x2d0], -R198.reuse ;  /* 0x0000b400f8f87a23 */ /* 0x100fe200000108c6 */
[----:B------:R-:W-:Y:S01]  /*c370*/  FMNMX.FTZ R0, R186, R0, !PT ;  /* 0x00000000ba007209 */ /* 0x000fe20007810000 */
[----:B------:R-:W-:Y:S01]  /*c380*/  FFMA.FTZ R247, R247, c[0x0][0x2d0], -R198 ;  /* 0x0000b400f7f77a23 */ /* 0x000fe200000108c6 */
[----:B------:R-:W-:Y:S01]  /*c390*/  FSEL R73, R95, -INF , !P0 ;  /* 0xff8000005f497808 */ /* 0x000fe20004000000 */
[----:B------:R-:W4:Y:S01]  /*c3a0*/  MUFU.EX2 R169, R169 ;  /* 0x000000a900a97308 */ /* 0x000f220000000800 */
[----:B------:R-:W-:Y:S01]  /*c3b0*/  FMNMX.FTZ R4, R184, R0, !PT ;  /* 0x00000000b8047209 */ /* 0x000fe20007810000 */
[----:B------:R-:W-:Y:S01]  /*c3c0*/  IMAD.MOV.U32 R95, RZ, RZ, R178 ;  /* 0x000000ffff5f7224 */ /* 0x000fe200078e00b2 */
[----:B--2---:R-:W-:Y:S01]  /*c3d0*/  FMNMX.FTZ R0, R5, R23, !PT ;  /* 0x0000001705007209 */ /* 0x004fe20007810000 */
[----:B------:R-:W-:Y:S01]  /*c3e0*/  FFMA.FTZ R178, R7, c[0x0][0x2d0], -R199 ;  /* 0x0000b40007b27a23 */ /* 0x000fe200000108c7 */
[----:B------:R-:W-:Y:S01]  /*c3f0*/  FMNMX.FTZ R4, R73, R4, !PT ;  /* 0x0000000449047209 */ /* 0x000fe20007810000 */
[----:B------:R-:W-:Y:S01]  /*c400*/  LDSM.16.MT88.4 R20, [R225+0x100] ;  /* 0x00010000e114783b */ /* 0x000fe20000004200 */
[C---:B------:R-:W-:Y:S01]  /*c410*/  FSETP.NEU.FTZ.AND P0, PT, R0.reuse, -INF , PT ;  /* 0xff8000000000780b */ /* 0x040fe20003f1d000 */
[----:B------:R-:W-:Y:S01]  /*c420*/  FMUL.FTZ R196, R0, c[0x0][0x2d0] ;  /* 0x0000b40000c47a20 */ /* 0x000fe20000410000 */
[----:B------:R-:W-:Y:S01]  /*c430*/  FSEL R71, R3, RZ, P2 ;  /* 0x000000ff03477208 */ /* 0x000fe20001000000 */
[----:B------:R-:W-:Y:S01]  /*c440*/  MUFU.EX2 R97, R97 ;  /* 0x0000006100617308 */ /* 0x000fe20000000800 */
[----:B------:R-:W-:Y:S01]  /*c450*/  FSEL R70, R2, RZ, P1 ;  /* 0x000000ff02467208 */ /* 0x000fe20000800000 */
[----:B------:R-:W-:Y:S01]  /*c460*/  FFMA.FTZ R244, R244, c[0x0][0x2d0], -R198 ;  /* 0x0000b400f4f47a23 */ /* 0x000fe200000108c6 */
[----:B------:R-:W-:Y:S01]  /*c470*/  FSEL R196, R196, RZ, P0 ;  /* 0x000000ffc4c47208 */ /* 0x000fe20000000000 */
[----:B------:R-:W2:Y:S01]  /*c480*/  SHFL.BFLY PT, R5, R4, 0x2, 0x1f ;  /* 0x0c401f0004057f89 */ /* 0x000ea200000e0000 */
[----:B------:R-:W-:Y:S01]  /*c490*/  FADD.FTZ R71, -R71, R167 ;  /* 0x000000a747477221 */ /* 0x000fe20000010100 */
[----:B------:R-:W-:Y:S01]  /*c4a0*/  MOV R94, R194 ;  /* 0x000000c2005e7202 */ /* 0x000fe20000000f00 */
[----:B------:R-:W-:Y:S01]  /*c4b0*/  FADD.FTZ R70, -R70, R166 ;  /* 0x000000a646467221 */ /* 0x000fe20000010100 */
[----:B---3--:R-:W-:Y:S01]  /*c4c0*/  F2FP.BF16.PACK_AB R76, R96, R170 ;  /* 0x000000aa604c723e */ /* 0x008fe200000010ff */
[----:B------:R-:W-:Y:S01]  /*c4d0*/  FMUL.FTZ R71, R71, c[0x0][0x2d0] ;  /* 0x0000b40047477a20 */ /* 0x000fe20000410000 */
[----:B------:R-:W3:Y:S01]  /*c4e0*/  MUFU.EX2 R168, R168 ;  /* 0x000000a800a87308 */ /* 0x000ee20000000800 */
[----:B------:R-:W-:Y:S01]  /*c4f0*/  FMUL.FTZ R70, R70, c[0x0][0x2d0] ;  /* 0x0000b40046467a20 */ /* 0x000fe20000410000 */
[----:B-1----:R-:W-:Y:S01]  /*c500*/  F2FP.BF16.PACK_AB R78, R74, R75 ;  /* 0x0000004b4a4e723e */ /* 0x002fe200000010ff */
[--C-:B------:R-:W-:Y:S01]  /*c510*/  FFMA.FTZ R174, R8, c[0x0][0x2d0], -R196.reuse ;  /* 0x0000b40008ae7a23 */ /* 0x100fe200000108c4 */
[----:B----4-:R-:W-:Y:S01]  /*c520*/  F2FP.BF16.PACK_AB R77, R171, R169 ;  /* 0x000000a9ab4d723e */ /* 0x010fe200000010ff */
[--C-:B------:R-:W-:Y:S01]  /*c530*/  FFMA.FTZ R99, R9, c[0x0][0x2d0], -R196.reuse ;  /* 0x0000b40009637a23 */ /* 0x100fe200000108c4 */
[----:B------:R-:W-:Y:S01]  /*c540*/  UISETP.GT.AND UP0, UPT, UR13, UR7, UPT ;  /* 0x000000070d00728c */ /* 0x000fe2000bf04270 */
[--C-:B------:R-:W-:Y:S02]  /*c550*/  FFMA.FTZ R98, R12, c[0x0][0x2d0], -R196.reuse ;  /* 0x0000b4000c627a23 */ /* 0x100fe400000108c4 */
[--C-:B------:R-:W-:Y:S01]  /*c560*/  FFMA.FTZ R172, R13, c[0x0][0x2d0], -R196.reuse ;  /* 0x0000b4000dac7a23 */ /* 0x100fe200000108c4 */
[----:B------:R-:W1:Y:S01]  /*c570*/  MUFU.EX2 R71, R71 ;  /* 0x0000004700477308 */ /* 0x000e620000000800 */
[--C-:B------:R-:W-:Y:S01]  /*c580*/  FFMA.FTZ R32, R32, c[0x0][0x2d0], -R196.reuse ;  /* 0x0000b40020207a23 */ /* 0x100fe200000108c4 */
[----:B------:R-:W-:Y:S01]  /*c590*/  UMOV UR13, UR17 ;  /* 0x00000011000d7c82 */ /* 0x000fe20008000000 */
[--C-:B------:R-:W-:Y:S02]  /*c5a0*/  FFMA.FTZ R49, R49, c[0x0][0x2d0], -R196.reuse ;  /* 0x0000b40031317a23 */ /* 0x100fe400000108c4 */
[--C-:B------:R-:W-:Y:S02]  /*c5b0*/  FFMA.FTZ R252, R252, c[0x0][0x2d0], -R196.reuse ;  /* 0x0000b400fcfc7a23 */ /* 0x100fe400000108c4 */
[--C-:B------:R-:W-:Y:S01]  /*c5c0*/  FFMA.FTZ R243, R243, c[0x0][0x2d0], -R196.reuse ;  /* 0x0000b400f3f37a23 */ /* 0x100fe200000108c4 */
[----:B--2---:R-:W-:Y:S01]  /*c5d0*/  FMNMX.FTZ R4, R4, R5, !PT ;  /* 0x0000000504047209 */ /* 0x004fe20007810000 */
[--C-:B------:R-:W-:Y:S01]  /*c5e0*/  FFMA.FTZ R209, R209, c[0x0][0x2d0], -R196.reuse ;  /* 0x0000b400d1d17a23 */ /* 0x100fe200000108c4 */
[----:B------:R-:W2:Y:S01]  /*c5f0*/  MUFU.EX2 R70, R70 ;  /* 0x0000004600467308 */ /* 0x000ea20000000800 */
[----:B------:R-:W-:Y:S01]  /*c600*/  FSEL R5, R0, RZ, P0 ;  /* 0x000000ff00057208 */ /* 0x000fe20000000000 */
[--C-:B------:R-:W-:Y:S01]  /*c610*/  FFMA.FTZ R207, R207, c[0x0][0x2d0], -R196.reuse ;  /* 0x0000b400cfcf7a23 */ /* 0x100fe200000108c4 */
[----:B------:R-:W4:Y:S01]  /*c620*/  SHFL.BFLY PT, R72, R4, 0x1, 0x1f ;  /* 0x0c201f0004487f89 */ /* 0x000f2200000e0000 */
[----:B---3--:R-:W-:Y:S01]  /*c630*/  F2FP.BF16.PACK_AB R79, R168, R97 ;  /* 0x00000061a84f723e */ /* 0x008fe200000010ff */
[----:B------:R-:W-:Y:S02]  /*c640*/  FFMA.FTZ R204, R204, c[0x0][0x2d0], -R196 ;  /* 0x0000b400cccc7a23 */ /* 0x000fe400000108c4 */
[----:B------:R-:W-:Y:S02]  /*c650*/  FADD.FTZ R5, -R5, R165 ;  /* 0x000000a505057221 */ /* 0x000fe40000010100 */
[--C-:B------:R-:W-:Y:S01]  /*c660*/  FFMA.FTZ R210, R210, c[0x0][0x2d0], -R198.reuse ;  /* 0x0000b400d2d27a23 */ /* 0x100fe200000108c6 */
[----:B------:R-:W-:Y:S01]  /*c670*/  MUFU.EX2 R174, R174 ;  /* 0x000000ae00ae7308 */ /* 0x000fe20000000800 */
[----:B------:R-:W-:Y:S02]  /*c680*/  FMUL.FTZ R5, R5, c[0x0][0x2d0] ;  /* 0x0000b40005057a20 */ /* 0x000fe40000410000 */
[--C-:B------:R-:W-:Y:S02]  /*c690*/  FFMA.FTZ R202, R202, c[0x0][0x2d0], -R198.reuse ;  /* 0x0000b400caca7a23 */ /* 0x100fe400000108c6 */
[--C-:B------:R-:W-:Y:S02]  /*c6a0*/  FFMA.FTZ R201, R201, c[0x0][0x2d0], -R198.reuse ;  /* 0x0000b400c9c97a23 */ /* 0x100fe400000108c6 */
[--C-:B------:R-:W-:Y:S02]  /*c6b0*/  FFMA.FTZ R193, R193, c[0x0][0x2d0], -R198.reuse ;  /* 0x0000b400c1c17a23 */ /* 0x100fe400000108c6 */
[--C-:B------:R-:W-:Y:S01]  /*c6c0*/  FFMA.FTZ R187, R187, c[0x0][0x2d0], -R198.reuse ;  /* 0x0000b400bbbb7a23 */ /* 0x100fe200000108c6 */
[----:B------:R3:W5:Y:S01]  /*c6d0*/  MUFU.EX2 R69, R5 ;  /* 0x0000000500457308 */ /* 0x0007620000000800 */
[----:B------:R-:W-:Y:S02]  /*c6e0*/  FFMA.FTZ R177, R177, c[0x0][0x2d0], -R198 ;  /* 0x0000b400b1b17a23 */ /* 0x000fe400000108c6 */
[----:B-1----:R-:W-:Y:S02]  /*c6f0*/  FFMA.FTZ R170, R71, R241, R170 ;  /* 0x000000f147aa7223 */ /* 0x002fe400000100aa */
[C---:B--2---:R-:W-:Y:S01]  /*c700*/  FMUL.FTZ R18, R70.reuse, R150 ;  /* 0x0000009646127220 */ /* 0x044fe20000410000 */
[----:B------:R-:W-:Y:S01]  /*c710*/  MOV R150, R94 ;  /* 0x0000005e00967202 */ /* 0x000fe20000000f00 */
[----:B------:R-:W-:Y:S01]  /*c720*/  FMUL.FTZ R19, R70, R151 ;  /* 0x0000009746137220 */ /* 0x000fe20000410000 */
[----:B----4-:R-:W-:Y:S01]  /*c730*/  FMNMX.FTZ R72, R72, R4, !PT ;  /* 0x0000000448487209 */ /* 0x010fe20007810000 */
[C---:B------:R-:W-:Y:S01]  /*c740*/  FMUL.FTZ R35, R70.reuse, R103 ;  /* 0x0000006746237220 */ /* 0x040fe20000410000 */
[----:B------:R-:W1:Y:S01]  /*c750*/  MUFU.EX2 R99, R99 ;  /* 0x0000006300637308 */ /* 0x000e620000000800 */
[----:B------:R-:W-:Y:S01]  /*c760*/  MOV R94, R90 ;  /* 0x0000005a005e7202 */ /* 0x000fe20000000f00 */
[----:B------:R-:W-:Y:S01]  /*c770*/  FMUL.FTZ R7, R70, R163 ;  /* 0x000000a346077220 */ /* 0x000fe20000410000 */
[C---:B------:R-:W-:Y:S01]  /*c780*/  FSETP.NEU.FTZ.AND P0, PT, R72.reuse, -INF , PT ;  /* 0xff8000004800780b */ /* 0x040fe20003f1d000 */
[C---:B------:R-:W-:Y:S02]  /*c790*/  FMUL.FTZ R194, R72.reuse, c[0x0][0x2d0] ;  /* 0x0000b40048c27a20 */ /* 0x040fe40000410000 */
[----:B------:R-:W-:Y:S01]  /*c7a0*/  IMAD.MOV.U32 R163, RZ, RZ, R185 ;  /* 0x000000ffffa37224 */ /* 0x000fe200078e00b9 */
[----:B------:R-:W-:Y:S01]  /*c7b0*/  FSEL R4, R72, RZ, P0 ;  /* 0x000000ff48047208 */ /* 0x000fe20000000000 */
[----:B------:R-:W-:Y:S01]  /*c7c0*/  FFMA.FTZ R185, R17, c[0x0][0x2d0], -R199 ;  /* 0x0000b40011b97a23 */ /* 0x000fe200000108c7 */
[----:B------:R-:W-:Y:S01]  /*c7d0*/  FSEL R194, R194, RZ, P0 ;  /* 0x000000ffc2c27208 */ /* 0x000fe20000000000 */
[----:B------:R-:W-:Y:S01]  /*c7e0*/  MUFU.EX2 R98, R98 ;  /* 0x0000006200627308 */ /* 0x000fe20000000800 */
[----:B------:R-:W-:Y:S01]  /*c7f0*/  IMAD.MOV.U32 R151, RZ, RZ, R163 ;  /* 0x000000ffff977224 */ /* 0x000fe200078e00a3 */
[----:B------:R-:W-:Y:S01]  /*c800*/  PLOP3.LUT P0, PT, PT, PT, UP0, 0x80, 0x0 ;  /* 0x000000000000781c */ /* 0x000fe20003f0f008 */
[----:B------:R-:W-:Y:S02]  /*c810*/  FADD.FTZ R4, -R4, R164 ;  /* 0x000000a404047221 */ /* 0x000fe40000010100 */
[--C-:B------:R-:W-:Y:S02]  /*c820*/  FFMA.FTZ R175, R10, c[0x0][0x2d0], -R194.reuse ;  /* 0x0000b4000aaf7a23 */ /* 0x100fe400000108c2 */
[----:B------:R-:W-:Y:S02]  /*c830*/  FMUL.FTZ R4, R4, c[0x0][0x2d0] ;  /* 0x0000b40004047a20 */ /* 0x000fe40000410000 */
[----:B---3--:R-:W-:Y:S01]  /*c840*/  FMUL.FTZ R5, R71, R161 ;  /* 0x000000a147057220 */ /* 0x008fe20000410000 */
[----:B------:R-:W2:Y:S01]  /*c850*/  MUFU.EX2 R172, R172 ;  /* 0x000000ac00ac7308 */ /* 0x000ea20000000800 */
[----:B------:R-:W-:Y:S02]  /*c860*/  IMAD.MOV.U32 R161, RZ, RZ, R53 ;  /* 0x000000ffffa17224 */ /* 0x000fe400078e0035 */
[----:B------:R-:W3:Y:S01]  /*c870*/  LDSM.16.MT88.4 R52, [R219+0x100] ;  /* 0x00010000db34783b */ /* 0x000ee20000004200 */
[----:B-----5:R-:W-:Y:S01]  /*c880*/  FMUL.FTZ R12, R69, R152 ;  /* 0x00000098450c7220 */ /* 0x020fe20000410000 */
[----:B-1----:R-:W-:Y:S01]  /*c890*/  F2FP.BF16.PACK_AB R64, R99, R174 ;  /* 0x000000ae6340723e */ /* 0x002fe200000010ff */
[----:B------:R-:W-:Y:S02]  /*c8a0*/  IMAD.MOV.U32 R152, RZ, RZ, R91 ;  /* 0x000000ffff987224 */ /* 0x000fe400078e005b */
[----:B------:R-:W-:Y:S02]  /*c8b0*/  IMAD.MOV.U32 R163, RZ, RZ, R63 ;  /* 0x000000ffffa37224 */ /* 0x000fe400078e003f */
[----:B------:R1:W4:Y:S01]  /*c8c0*/  MUFU.EX2 R68, R4 ;  /* 0x0000000400447308 */ /* 0x0003220000000800 */
[--C-:B------:R-:W-:Y:S02]  /*c8d0*/  FFMA.FTZ R167, R11, c[0x0][0x2d0], -R194.reuse ;  /* 0x0000b4000ba77a23 */ /* 0x100fe400000108c2 */
[--C-:B------:R-:W-:Y:S02]  /*c8e0*/  FFMA.FTZ R166, R14, c[0x0][0x2d0], -R194.reuse ;  /* 0x0000b4000ea67a23 */ /* 0x100fe400000108c2 */
[----:B------:R-:W-:Y:S02]  /*c8f0*/  FFMA.FTZ R165, R15, c[0x0][0x2d0], -R194 ;  /* 0x0000b4000fa57a23 */ /* 0x000fe400000108c2 */
[C---:B------:R-:W-:Y:S01]  /*c900*/  FMUL.FTZ R8, R69.reuse, R156 ;  /* 0x0000009c45087220 */ /* 0x040fe20000410000 */
[----:B------:R-:W-:Y:S01]  /*c910*/  MOV R156, R180 ;  /* 0x000000b4009c7202 */ /* 0x000fe20000000f00 */
[C---:B------:R-:W-:Y:S01]  /*c920*/  FMUL.FTZ R9, R69.reuse, R157 ;  /* 0x0000009d45097220 */ /* 0x040fe20000410000 */
[----:B------:R-:W-:Y:S01]  /*c930*/  MUFU.EX2 R175, R175 ;  /* 0x000000af00af7308 */ /* 0x000fe20000000800 */
[----:B------:R-:W-:Y:S02]  /*c940*/  IMAD.MOV.U32 R157, RZ, RZ, R95 ;  /* 0x000000ffff9d7224 */ /* 0x000fe400078e005f */
[----:B------:R-:W-:Y:S01]  /*c950*/  IMAD.MOV.U32 R95, RZ, RZ, R62 ;  /* 0x000000ffff5f7224 */ /* 0x000fe200078e003e */
[----:B--2---:R-:W-:Y:S01]  /*c960*/  F2FP.BF16.PACK_AB R66, R172, R98 ;  /* 0x00000062ac42723e */ /* 0x004fe200000010ff */
[----:B------:R-:W-:Y:S02]  /*c970*/  FMUL.FTZ R13, R69, R153 ;  /* 0x00000099450d7220 */ /* 0x000fe40000410000 */
[----:B------:R-:W-:Y:S02]  /*c980*/  IMAD.MOV.U32 R153, RZ, RZ, R161 ;  /* 0x000000ffff997224 */ /* 0x000fe400078e00a1 */
[----:B------:R-:W-:Y:S01]  /*c990*/  IMAD.MOV.U32 R161, RZ, RZ, R87 ;  /* 0x000000ffffa17224 */ /* 0x000fe200078e0057 */
[----:B------:R-:W2:Y:S01]  /*c9a0*/  MUFU.EX2 R167, R167 ;  /* 0x000000a700a77308 */ /* 0x000ea20000000800 */
[----:B------:R-:W-:Y:S02]  /*c9b0*/  FFMA.FTZ R164, R6, c[0x0][0x2d0], -R198 ;  /* 0x0000b40006a47a23 */ /* 0x000fe400000108c6 */
[----:B------:R-:W-:Y:S01]  /*c9c0*/  FMUL.FTZ R6, R70, R162 ;  /* 0x000000a246067220 */ /* 0x000fe20000410000 */
[----:B------:R-:W-:Y:S01]  /*c9d0*/  MOV R162, R189 ;  /* 0x000000bd00a27202 */ /* 0x000fe20000000f00 */
[C---:B-1----:R-:W-:Y:S01]  /*c9e0*/  FMUL.FTZ R4, R71.reuse, R160 ;  /* 0x000000a047047220 */ /* 0x042fe20000410000 */
[----:B------:R-:W-:Y:S01]  /*c9f0*/  MOV R160, R192 ;  /* 0x000000c000a07202 */ /* 0x000fe20000000f00 */
[C---:B----4-:R-:W-:Y:S02]  /*ca00*/  FMUL.FTZ R10, R68.reuse, R158 ;  /* 0x0000009e440a7220 */ /* 0x050fe40000410000 */
[----:B------:R-:W-:Y:S01]  /*ca10*/  IMAD.MOV.U32 R158, RZ, RZ, R84 ;  /* 0x000000ffff9e7224 */ /* 0x000fe200078e0054 */
[----:B------:R-:W-:Y:S01]  /*ca20*/  MUFU.EX2 R166, R166 ;  /* 0x000000a600a67308 */ /* 0x000fe20000000800 */
[C---:B------:R-:W-:Y:S01]  /*ca30*/  FMUL.FTZ R11, R68.reuse, R159 ;  /* 0x0000009f440b7220 */ /* 0x040fe20000410000 */
[-C--:B------:R-:W-:Y:S01]  /*ca40*/  HMMA.16816.F32.BF16 R4, R76, R20.reuse, R4 ;  /* 0x000000144c04723c */ /* 0x080fe20000041804 */
[C---:B------:R-:W-:Y:S01]  /*ca50*/  FMUL.FTZ R15, R68.reuse, R155 ;  /* 0x0000009b440f7220 */ /* 0x040fe20000410000 */
[----:B------:R-:W-:Y:S01]  /*ca60*/  MOV R159, R85 ;  /* 0x00000055009f7202 */ /* 0x000fe20000000f00 */
[----:B------:R-:W-:Y:S01]  /*ca70*/  FMUL.FTZ R14, R68, R154 ;  /* 0x0000009a440e7220 */ /* 0x000fe20000410000 */
[----:B------:R-:W-:Y:S01]  /*ca80*/  MOV R155, R86 ;  /* 0x00000056009b7202 */ /* 0x000fe20000000f00 */
[C---:B------:R-:W-:Y:S01]  /*ca90*/  FMUL.FTZ R17, R71.reuse, R149 ;  /* 0x0000009547117220 */ /* 0x040fe20000410000 */
[----:B------:R-:W-:Y:S01]  /*caa0*/  MOV R149, R51 ;  /* 0x0000003300957202 */ /* 0x000fe20000000f00 */
[----:B------:R-:W-:Y:S01]  /*cab0*/  FFMA.FTZ R180, R16, c[0x0][0x2d0], -R198 ;  /* 0x0000b40010b47a23 */ /* 0x000fe200000108c6 */
[----:B------:R-:W1:Y:S01]  /*cac0*/  MUFU.EX2 R165, R165 ;  /* 0x000000a500a57308 */ /* 0x000e620000000800 */
[----:B------:R-:W-:Y:S01]  /*cad0*/  FMUL.FTZ R16, R71, R148 ;  /* 0x0000009447107220 */ /* 0x000fe20000410000 */
[----:B------:R-:W4:Y:S02]  /*cae0*/  LDSM.16.MT88.4 R84, [R225+0x900] ;  /* 0x00090000e154783b */ /* 0x000f240000004200 */
[----:B--2---:R-:W-:Y:S01]  /*caf0*/  F2FP.BF16.PACK_AB R65, R167, R175 ;  /* 0x000000afa741723e */ /* 0x004fe200000010ff */
[C---:B------:R-:W-:Y:S02]  /*cb00*/  FMUL.FTZ R28, R69.reuse, R136 ;  /* 0x00000088451c7220 */ /* 0x040fe40000410000 */
[C---:B------:R-:W-:Y:S02]  /*cb10*/  FMUL.FTZ R24, R69.reuse, R140 ;  /* 0x0000008c45187220 */ /* 0x040fe40000410000 */
[C---:B------:R-:W-:Y:S01]  /*cb20*/  FMUL.FTZ R25, R69.reuse, R141 ;  /* 0x0000008d45197220 */ /* 0x040fe20000410000 */
[----:B------:R2:W-:Y:S01]  /*cb30*/  MUFU.EX2 R136, R32 ;  /* 0x0000002000887308 */ /* 0x0005e20000000800 */
[C---:B------:R-:W-:Y:S02]  /*cb40*/  FMUL.FTZ R26, R68.reuse, R142 ;  /* 0x0000008e441a7220 */ /* 0x040fe40000410000 */
[C---:B------:R-:W-:Y:S02]  /*cb50*/  FMUL.FTZ R27, R68.reuse, R143 ;  /* 0x0000008f441b7220 */ /* 0x040fe40000410000 */
[----:B------:R-:W-:Y:S02]  /*cb60*/  FMUL.FTZ R29, R69, R137 ;  /* 0x00000089451d7220 */ /* 0x000fe40000410000 */
[C---:B------:R-:W-:Y:S02]  /*cb70*/  FMUL.FTZ R30, R68.reuse, R138 ;  /* 0x0000008a441e7220 */ /* 0x040fe40000410000 */
[C---:B------:R-:W-:Y:S01]  /*cb80*/  FMUL.FTZ R31, R68.reuse, R139 ;  /* 0x0000008b441f7220 */ /* 0x040fe20000410000 */
[----:B------:R-:W-:Y:S01]  /*cb90*/  MUFU.EX2 R178, R178 ;  /* 0x000000b200b27308 */ /* 0x000fe20000000800 */
[--C-:B------:R-:W-:Y:S02]  /*cba0*/  FFMA.FTZ R189, R33, c[0x0][0x2d0], -R199.reuse ;  /* 0x0000b40021bd7a23 */ /* 0x100fe400000108c7 */
[----:B------:R-:W-:Y:S01]  /*cbb0*/  FMUL.FTZ R33, R71, R101 ;  /* 0x0000006547217220 */ /* 0x000fe20000410000 */
[----:B-1----:R-:W-:Y:S01]  /*cbc0*/  F2FP.BF16.PACK_AB R67, R165, R166 ;  /* 0x000000a6a543723e */ /* 0x002fe200000010ff */
[----:B------:R-:W-:Y:S02]  /*cbd0*/  FMUL.FTZ R42, R68, R110 ;  /* 0x0000006e442a7220 */ /* 0x000fe40000410000 */
[----:B------:R-:W-:Y:S02]  /*cbe0*/  FFMA.FTZ R110, R88, c[0x0][0x2d0], -R194 ;  /* 0x0000b400586e7a23 */ /* 0x000fe400000108c2 */
[----:B------:R-:W-:Y:S01]  /*cbf0*/  FMUL.FTZ R43, R68, R111 ;  /* 0x0000006f442b7220 */ /* 0x000fe20000410000 */
[----:B------:R-:W-:Y:S01]  /*cc00*/  MUFU.EX2 R164, R164 ;  /* 0x000000a400a47308 */ /* 0x000fe20000000800 */
[C---:B------:R-:W-:Y:S01]  /*cc10*/  HMMA.16816.F32.BF16 R8, R64.reuse, R20, R8 ;  /* 0x000000144008723c */ /* 0x040fe20000041808 */
[----:B------:R-:W-:Y:S02]  /*cc20*/  FFMA.FTZ R111, R89, c[0x0][0x2d0], -R199 ;  /* 0x0000b400596f7a23 */ /* 0x000fe400000108c7 */
[----:B------:R-:W1:Y:S01]  /*cc30*/  LDSM.16.MT88.4 R88, [R220+0x900] ;  /* 0x00090000dc58783b */ /* 0x000e620000004200 */
[----:B--2---:R-:W-:Y:S02]  /*cc40*/  FMUL.FTZ R32, R71, R100 ;  /* 0x0000006447207220 */ /* 0x004fe40000410000 */
[----:B------:R-:W-:Y:S02]  /*cc50*/  IMAD.MOV.U32 R154, RZ, RZ, R46 ;  /* 0x000000ffff9a7224 */ /* 0x000fe400078e002e */
[-C--:B------:R-:W-:Y:S01]  /*cc60*/  HMMA.16816.F32.BF16 R12, R64, R22.reuse, R12 ;  /* 0x00000016400c723c */ /* 0x080fe2000004180c */
[----:B------:R-:W-:Y:S01]  /*cc70*/  FMUL.FTZ R51, R70, R115 ;  /* 0x0000007346337220 */ /* 0x000fe20000410000 */
[----:B------:R-:W-:Y:S02]  /*cc80*/  MUFU.EX2 R180, R180 ;  /* 0x000000b400b47308 */ /* 0x000fe40000000800 */
[----:B------:R-:W-:Y:S02]  /*cc90*/  IMAD.MOV.U32 R148, RZ, RZ, R61 ;  /* 0x000000ffff947224 */ /* 0x000fe400078e003d */
[----:B------:R-:W-:Y:S02]  /*cca0*/  FMUL.FTZ R61, R69, R125 ;  /* 0x0000007d453d7220 */ /* 0x000fe40000410000 */
[C---:B------:R-:W-:Y:S01]  /*ccb0*/  HMMA.16816.F32.BF16 R16, R76.reuse, R22, R16 ;  /* 0x000000164c10723c */ /* 0x040fe20000041810 */
[C---:B------:R-:W-:Y:S03]  /*ccc0*/  FMUL.FTZ R20, R71.reuse, R144 ;  /* 0x0000009047147220 */ /* 0x040fe60000410000 */
[----:B------:R-:W-:Y:S01]  /*ccd0*/  FMUL.FTZ R21, R71, R145 ;  /* 0x0000009147157220 */ /* 0x000fe20000410000 */
[----:B------:R-:W-:Y:S01]  /*cce0*/  MOV R145, R162 ;  /* 0x000000a200917202 */ /* 0x000fe20000000f00 */
[----:B------:R-:W-:Y:S01]  /*ccf0*/  FFMA.FTZ R192, R34, c[0x0][0x2d0], -R198 ;  /* 0x0000b40022c07a23 */ /* 0x000fe200000108c6 */
[----:B------:R-:W-:Y:S01]  /*cd00*/  MOV R162, R58 ;  /* 0x0000003a00a27202 */ /* 0x000fe20000000f00 */
[C---:B------:R-:W-:Y:S01]  /*cd10*/  FMUL.FTZ R22, R70.reuse, R146 ;  /* 0x0000009246167220 */ /* 0x040fe20000410000 */
[----:B------:R-:W-:Y:S01]  /*cd20*/  MOV R146, R47 ;  /* 0x0000002f00927202 */ /* 0x000fe20000000f00 */
[----:B------:R-:W-:Y:S02]  /*cd30*/  MUFU.EX2 R185, R185 ;  /* 0x000000b900b97308 */ /* 0x000fe40000000800 */
[C---:B------:R-:W-:Y:S01]  /*cd40*/  FMUL.FTZ R23, R70.reuse, R147 ;  /* 0x0000009346177220 */ /* 0x040fe20000410000 */
[----:B------:R-:W-:Y:S01]  /*cd50*/  MOV R147, R44 ;  /* 0x0000002c00937202 */ /* 0x000fe20000000f00 */
[----:B------:R-:W-:Y:S01]  /*cd60*/  FMUL.FTZ R34, R70, R102 ;  /* 0x0000006646227220 */ /* 0x000fe20000410000 */
[----:B------:R-:W-:Y:S01]  /*cd70*/  MOV R140, R145 ;  /* 0x00000091008c7202 */ /* 0x000fe20000000f00 */
[----:B------:R-:W-:Y:S02]  /*cd80*/  IMAD.MOV.U32 R144, RZ, RZ, R45 ;  /* 0x000000ffff907224 */ /* 0x000fe400078e002d */
[----:B------:R-:W-:Y:S01]  /*cd90*/  FMUL.FTZ R44, R69, R132 ;  /* 0x00000084452c7220 */ /* 0x000fe20000410000 */
[-C--:B------:R-:W-:Y:S01]  /*cda0*/  HMMA.16816.F32.BF16 R20, R76, R36.reuse, R20 ;  /* 0x000000244c14723c */ /* 0x080fe20000041814 */
[--C-:B------:R-:W-:Y:S01]  /*cdb0*/  FFMA.FTZ R132, R151, c[0x0][0x2d0], -R196.reuse ;  /* 0x0000b40097847a23 */ /* 0x100fe200000108c4 */
[----:B------:R-:W-:Y:S01]  /*cdc0*/  MUFU.EX2 R189, R189 ;  /* 0x000000bd00bd7308 */ /* 0x000fe20000000800 */
[C---:B------:R-:W-:Y:S02]  /*cdd0*/  FMUL.FTZ R45, R69.reuse, R133 ;  /* 0x00000085452d7220 */ /* 0x040fe40000410000 */
[--C-:B------:R-:W-:Y:S02]  /*cde0*/  FFMA.FTZ R133, R150, c[0x0][0x2d0], -R196.reuse ;  /* 0x0000b40096857a23 */ /* 0x100fe400000108c4 */
[C---:B------:R-:W-:Y:S01]  /*cdf0*/  FMUL.FTZ R47, R68.reuse, R135 ;  /* 0x00000087442f7220 */ /* 0x040fe20000410000 */
[C---:B------:R-:W-:Y:S01]  /*ce00*/  HMMA.16816.F32.BF16 R24, R64.reuse, R36, R24 ;  /* 0x000000244018723c */ /* 0x040fe20000041818 */
[C---:B------:R-:W-:Y:S03]  /*ce10*/  FMUL.FTZ R63, R68.reuse, R127 ;  /* 0x0000007f443f7220 */ /* 0x040fe60000410000 */
[C---:B------:R-:W-:Y:S01]  /*ce20*/  FMUL.FTZ R40, R69.reuse, R108 ;  /* 0x0000006c45287220 */ /* 0x040fe20000410000 */
[----:B------:R-:W-:Y:S01]  /*ce30*/  MUFU.EX2 R192, R192 ;  /* 0x000000c000c07308 */ /* 0x000fe20000000800 */
[----:B------:R-:W-:Y:S02]  /*ce40*/  FMUL.FTZ R41, R69, R109 ;  /* 0x0000006d45297220 */ /* 0x000fe40000410000 */
[-C--:B------:R-:W-:Y:S01]  /*ce50*/  HMMA.16816.F32.BF16 R28, R64, R38.reuse, R28 ;  /* 0x00000026401c723c */ /* 0x080fe2000004181c */
[C---:B------:R-:W-:Y:S03]  /*ce60*/  FMUL.FTZ R36, R71.reuse, R104 ;  /* 0x0000006847247220 */ /* 0x040fe60000410000 */
[C---:B------:R-:W-:Y:S02]  /*ce70*/  FMUL.FTZ R37, R71.reuse, R105 ;  /* 0x0000006947257220 */ /* 0x040fe40000410000 */
[----:B------:R-:W-:Y:S01]  /*ce80*/  FMUL.FTZ R46, R68, R134 ;  /* 0x00000086442e7220 */ /* 0x000fe20000410000 */
[----:B------:R2:W-:Y:S01]  /*ce90*/  MUFU.EX2 R104, R49 ;  /* 0x0000003100687308 */ /* 0x0005e20000000800 */
[C---:B------:R-:W-:Y:S01]  /*cea0*/  HMMA.16816.F32.BF16 R32, R76.reuse, R38, R32 ;  /* 0x000000264c20723c */ /* 0x040fe20000041820 */
[--C-:B------:R-:W-:Y:S03]  /*ceb0*/  FFMA.FTZ R137, R50, c[0x0][0x2d0], -R196.reuse ;  /* 0x0000b40032897a23 */ /* 0x100fe600000108c4 */
[----:B------:R-:W-:Y:S02]  /*cec0*/  FMUL.FTZ R50, R70, R114 ;  /* 0x0000007246327220 */ /* 0x000fe40000410000 */
[----:B------:R-:W-:Y:S02]  /*ced0*/  FFMA.FTZ R105, R48, c[0x0][0x2d0], -R196 ;  /* 0x0000b40030697a23 */ /* 0x000fe400000108c4 */
[C---:B------:R-:W-:Y:S01]  /*cee0*/  FMUL.FTZ R38, R70.reuse, R106 ;  /* 0x0000006a46267220 */ /* 0x040fe20000410000 */
[----:B------:R-:W-:Y:S03]  /*cef0*/  MUFU.EX2 R195, R195 ;  /* 0x000000c300c37308 */ /* 0x000fe60000000800 */
[----:B------:R-:W-:Y:S02]  /*cf00*/  FMUL.FTZ R39, R70, R107 ;  /* 0x0000006b46277220 */ /* 0x000fe40000410000 */
[----:B------:R-:W-:Y:S02]  /*cf10*/  FMUL.FTZ R48, R71, R112 ;  /* 0x0000007047307220 */ /* 0x000fe40000410000 */
[--C-:B------:R-:W-:Y:S02]  /*cf20*/  FFMA.FTZ R134, R250, c[0x0][0x2d0], -R199.reuse ;  /* 0x0000b400fa867a23 */ /* 0x100fe400000108c7 */
[--C-:B------:R-:W-:Y:S01]  /*cf30*/  FFMA.FTZ R107, R57, c[0x0][0x2d0], -R194.reuse ;  /* 0x0000b400396b7a23 */ /* 0x100fe200000108c2 */
[-C--:B---3--:R-:W-:Y:S01]  /*cf40*/  HMMA.16816.F32.BF16 R36, R76, R52.reuse, R36 ;  /* 0x000000344c24723c */ /* 0x088fe20000041824 */
[--C-:B------:R-:W-:Y:S01]  /*cf50*/  FFMA.FTZ R108, R56, c[0x0][0x2d0], -R194.reuse ;  /* 0x0000b400386c7a23 */ /* 0x100fe200000108c2 */
[----:B------:R-:W3:Y:S01]  /*cf60*/  MUFU.EX2 R137, R137 ;  /* 0x0000008900897308 */ /* 0x000ee20000000800 */
[----:B------:R-:W-:Y:S02]  /*cf70*/  FMUL.FTZ R56, R69, R120 ;  /* 0x0000007845387220 */ /* 0x000fe40000410000 */
[----:B--2---:R-:W-:Y:S02]  /*cf80*/  FMUL.FTZ R49, R71, R113 ;  /* 0x0000007147317220 */ /* 0x004fe40000410000 */
[----:B------:R-:W-:Y:S01]  /*cf90*/  FMUL.FTZ R57, R69, R121 ;  /* 0x0000007945397220 */ /* 0x000fe20000410000 */
[C---:B------:R-:W-:Y:S01]  /*cfa0*/  HMMA.16816.F32.BF16 R40, R64.reuse, R52, R40 ;  /* 0x000000344028723c */ /* 0x040fe20000041828 */
[----:B------:R-:W-:Y:S03]  /*cfb0*/  FMUL.FTZ R58, R68, R122 ;  /* 0x0000007a443a7220 */ /* 0x000fe60000410000 */
[----:B------:R-:W-:Y:S01]  /*cfc0*/  MUFU.EX2 R134, R134 ;  /* 0x0000008600867308 */ /* 0x000fe20000000800 */
[----:B------:R-:W-:Y:S02]  /*cfd0*/  FFMA.FTZ R109, R60, c[0x0][0x2d0], -R194 ;  /* 0x0000b4003c6d7a23 */ /* 0x000fe400000108c2 */
[C---:B------:R-:W-:Y:S01]  /*cfe0*/  FMUL.FTZ R52, R71.reuse, R116 ;  /* 0x0000007447347220 */ /* 0x040fe20000410000 */
[-C--:B------:R-:W-:Y:S01]  /*cff0*/  HMMA.16816.F32.BF16 R44, R64, R54.reuse, R44 ;  /* 0x00000036402c723c */ /* 0x080fe2000004182c */
[----:B------:R-:W-:Y:S03]  /*d000*/  FFMA.FTZ R116, R144, c[0x0][0x2d0], -R198 ;  /* 0x0000b40090747a23 */ /* 0x000fe600000108c6 */
[----:B------:R-:W-:Y:S02]  /*d010*/  IMAD.MOV.U32 R144, RZ, RZ, R92 ;  /* 0x000000ffff907224 */ /* 0x000fe400078e005c */
[----:B------:R-:W-:Y:S01]  /*d020*/  FMUL.FTZ R53, R71, R117 ;  /* 0x0000007547357220 */ /* 0x000fe20000410000 */
[----:B------:R-:W-:Y:S01]  /*d030*/  MUFU.EX2 R105, R105 ;  /* 0x0000006900697308 */ /* 0x000fe20000000800 */
[C---:B------:R-:W-:Y:S01]  /*d040*/  HMMA.16816.F32.BF16 R48, R76.reuse, R54, R48 ;  /* 0x000000364c30723c */ /* 0x040fe20000041830 */
[--C-:B------:R-:W-:Y:S03]  /*d050*/  FFMA.FTZ R106, R156, c[0x0][0x2d0], -R199.reuse ;  /* 0x0000b4009c6a7a23 */ /* 0x100fe600000108c7 */
[----:B------:R-:W-:Y:S01]  /*d060*/  MOV R156, R160 ;  /* 0x000000a0009c7202 */ /* 0x000fe20000000f00 */
[----:B------:R-:W-:Y:S01]  /*d070*/  FMUL.FTZ R60, R69, R124 ;  /* 0x0000007c453c7220 */ /* 0x000fe20000410000 */
[----:B------:R-:W-:Y:S01]  /*d080*/  MOV R160, R59 ;  /* 0x0000003b00a07202 */ /* 0x000fe20000000f00 */
[C---:B------:R-:W-:Y:S02]  /*d090*/  FMUL.FTZ R55, R70.reuse, R119 ;  /* 0x0000007746377220 */ /* 0x040fe40000410000 */
[----:B------:R-:W-:Y:S01]  /*d0a0*/  FMUL.FTZ R54, R70, R118 ;  /* 0x0000007646367220 */ /* 0x000fe20000410000 */
[----:B------:R-:W-:Y:S02]  /*d0b0*/  MUFU.EX2 R107, R107 ;  /* 0x0000006b006b7308 */ /* 0x000fe40000000800 */
[----:B------:R-:W-:Y:S02]  /*d0c0*/  FFMA.FTZ R119, R94, c[0x0][0x2d0], -R199 ;  /* 0x0000b4005e777a23 */ /* 0x000fe400000108c7 */
[C---:B------:R-:W-:Y:S02]  /*d0d0*/  FMUL.FTZ R59, R68.reuse, R123 ;  /* 0x0000007b443b7220 */ /* 0x040fe40000410000 */
[-C--:B------:R-:W-:Y:S01]  /*d0e0*/  HMMA.16816.F32.BF16 R52, R76, R80.reuse, R52 ;  /* 0x000000504c34723c */ /* 0x080fe20000041834 */
[----:B------:R-:W-:Y:S02]  /*d0f0*/  FMUL.FTZ R62, R68, R126 ;  /* 0x0000007e443e7220 */ /* 0x000fe40000410000 */
[----:B------:R-:W-:Y:S01]  /*d100*/  IMAD.MOV.U32 R145, RZ, RZ, R155 ;  /* 0x000000ffff917224 */ /* 0x000fe200078e009b */
[----:B------:R-:W-:Y:S01]  /*d110*/  MOV R155, R154 ;  /* 0x0000009a009b7202 */ /* 0x000fe20000000f00 */
[----:B------:R-:W2:Y:S01]  /*d120*/  MUFU.EX2 R108, R108 ;  /* 0x0000006c006c7308 */ /* 0x000ea20000000800 */
[----:B------:R-:W-:Y:S01]  /*d130*/  MOV R154, R93 ;  /* 0x0000005d009a7202 */ /* 0x000fe20000000f00 */
[--C-:B------:R-:W-:Y:S01]  /*d140*/  FFMA.FTZ R122, R145, c[0x0][0x2d0], -R196.reuse ;  /* 0x0000b400917a7a23 */ /* 0x100fe200000108c4 */
[C---:B------:R-:W-:Y:S01]  /*d150*/  HMMA.16816.F32.BF16 R56, R64.reuse, R80, R56 ;  /* 0x000000504038723c */ /* 0x040fe20000041838 */
[----:B------:R-:W-:Y:S03]  /*d160*/  FFMA.FTZ R123, R144, c[0x0][0x2d0], -R196 ;  /* 0x0000b400907b7a23 */ /* 0x000fe600000108c4 */
[--C-:B------:R-:W-:Y:S02]  /*d170*/  FFMA.FTZ R251, R251, c[0x0][0x2d0], -R194.reuse ;  /* 0x0000b400fbfb7a23 */ /* 0x100fe400000108c2 */
[----:B------:R-:W-:Y:S01]  /*d180*/  FFMA.FTZ R242, R242, c[0x0][0x2d0], -R194 ;  /* 0x0000b400f2f27a23 */ /* 0x000fe200000108c2 */
[----:B---3--:R-:W-:Y:S01]  /*d190*/  F2FP.BF16.PACK_AB R80, R137, R136 ;  /* 0x000000888950723e */ /* 0x008fe200000010ff */
[-C--:B------:R-:W-:Y:S01]  /*d1a0*/  HMMA.16816.F32.BF16 R60, R64, R82.reuse, R60 ;  /* 0x00000052403c723c */ /* 0x080fe2000004183c */
[----:B------:R-:W-:Y:S03]  /*d1b0*/  MUFU.EX2 R109, R109 ;  /* 0x0000006d006d7308 */ /* 0x000fe60000000800 */
[----:B------:R-:W-:Y:S02]  /*d1c0*/  FFMA.FTZ R117, R147, c[0x0][0x2d0], -R198 ;  /* 0x0000b40093757a23 */ /* 0x000fe400000108c6 */
[----:B------:R-:W-:Y:S02]  /*d1d0*/  IMAD.MOV.U32 R147, RZ, RZ, R146 ;  /* 0x000000ffff937224 */ /* 0x000fe400078e0092 */
[C---:B------:R-:W-:Y:S03]  /*d1e0*/  FMUL.FTZ R64, R71.reuse, R128 ;  /* 0x0000008047407220 */ /* 0x040fe60000410000 */
[----:B------:R-:W3:Y:S01]  /*d1f0*/  MUFU.EX2 R110, R110 ;  /* 0x0000006e006e7308 */ /* 0x000ee20000000800 */
[----:B------:R-:W-:Y:S01]  /*d200*/  FMUL.FTZ R65, R71, R129 ;  /* 0x0000008147417220 */ /* 0x000fe20000410000 */
[----:B--2---:R-:W-:Y:S01]  /*d210*/  F2FP.BF16.PACK_AB R81, R108, R107 ;  /* 0x0000006b6c51723e */ /* 0x004fe200000010ff */
[C---:B------:R-:W-:Y:S02]  /*d220*/  FMUL.FTZ R66, R70.reuse, R130 ;  /* 0x0000008246427220 */ /* 0x040fe40000410000 */
[----:B------:R-:W-:Y:S02]  /*d230*/  FMUL.FTZ R67, R70, R131 ;  /* 0x0000008346437220 */ /* 0x000fe40000410000 */
[----:B------:R-:W-:Y:S01]  /*d240*/  IMAD.MOV.U32 R146, RZ, RZ, R149 ;  /* 0x000000ffff927224 */ /* 0x000fe200078e0095 */
[----:B------:R-:W-:Y:S01]  /*d250*/  MOV R149, R148 ;  /* 0x0000009400957202 */ /* 0x000fe20000000f00 */
[----:B------:R-:W-:Y:S01]  /*d260*/  IMAD.MOV.U32 R148, RZ, RZ, R159 ;  /* 0x000000ffff947224 */ /* 0x000fe200078e009f */
[----:B------:R-:W-:Y:S01]  /*d270*/  MOV R159, R161 ;  /* 0x000000a1009f7202 */ /* 0x000fe20000000f00 */
[----:B------:R-:W-:Y:S01]  /*d280*/  IMAD.MOV.U32 R161, RZ, RZ, R160 ;  /* 0x000000ffffa17224 */ /* 0x000fe200078e00a0 */
[----:B------:R-:W-:Y:S01]  /*d290*/  HMMA.16816.F32.BF16 R64, R76, R82, R64 ;  /* 0x000000524c40723c */ /* 0x000fe20000041840 */
[----:B------:R-:W-:Y:S01]  /*d2a0*/  MOV R160, R95 ;  /* 0x0000005f00a07202 */ /* 0x000fe20000000f00 */
[--C-:B------:R-:W-:Y:S01]  /*d2b0*/  FFMA.FTZ R135, R149, c[0x0][0x2d0], -R194.reuse ;  /* 0x0000b40095877a23 */ /* 0x100fe200000108c2 */
[----:B------:R-:W2:Y:S01]  /*d2c0*/  LDSM.16.MT88.4 R92, [R219+0x900] ;  /* 0x00090000db5c783b */ /* 0x000ea20000004200 */
[--C-:B------:R-:W-:Y:S01]  /*d2d0*/  FFMA.FTZ R250, R148, c[0x0][0x2d0], -R194.reuse ;  /* 0x0000b40094fa7a23 */ /* 0x100fe200000108c2 */
[----:B------:R-:W-:Y:S01]  /*d2e0*/  MUFU.EX2 R106, R106 ;  /* 0x0000006a006a7308 */ /* 0x000fe20000000800 */
[--C-:B------:R-:W-:Y:S01]  /*d2f0*/  FFMA.FTZ R208, R208, c[0x0][0x2d0], -R194.reuse ;  /* 0x0000b400d0d07a23 */ /* 0x100fe200000108c2 */
[----:B------:R-:W-:Y:S01]  /*d300*/  F2FP.BF16.PACK_AB R76, R178, R173 ;  /* 0x000000adb24c723e */ /* 0x000fe200000010ff */
[--C-:B------:R-:W-:Y:S01]  /*d310*/  FFMA.FTZ R206, R206, c[0x0][0x2d0], -R194.reuse ;  /* 0x0000b400cece7a23 */ /* 0x100fe200000108c2 */
[----:B------:R-:W-:Y:S02]  /*d320*/  F2FP.BF16.PACK_AB R77, R180, R164 ;  /* 0x000000a4b44d723e */ /* 0x000fe400000010ff */
[----:B------:R-:W-:Y:S01]  /*d330*/  LDSM.16.MT88.4 R148, [R225+0x2900] ;  /* 0x00290000e194783b */ /* 0x000fe20000004200 */
[----:B------:R-:W-:Y:S01]  /*d340*/  F2FP.BF16.PACK_AB R78, R189, R185 ;  /* 0x000000b9bd4e723e */ /* 0x000fe200000010ff */
[----:B------:R-:W-:Y:S01]  /*d350*/  FFMA.FTZ R203, R203, c[0x0][0x2d0], -R194 ;  /* 0x0000b400cbcb7a23 */ /* 0x000fe200000108c2 */
[----:B------:R-:W-:Y:S01]  /*d360*/  F2FP.BF16.PACK_AB R79, R195, R192 ;  /* 0x000000c0c34f723e */ /* 0x000fe200000010ff */
[----:B------:R-:W-:Y:S01]  /*d370*/  MUFU.EX2 R111, R111 ;  /* 0x0000006f006f7308 */ /* 0x000fe20000000800 */
[----:B------:R-:W-:Y:S01]  /*d380*/  F2FP.BF16.PACK_AB R82, R105, R104 ;  /* 0x000000686952723e */ /* 0x000fe200000010ff */
[----:B------:R-:W-:Y:S01]  /*d390*/  FFMA.FTZ R118, R140, c[0x0][0x2d0], -R199 ;  /* 0x0000b4008c767a23 */ /* 0x000fe200000108c7 */
[----:B---3--:R-:W-:Y:S01]  /*d3a0*/  F2FP.BF16.PACK_AB R83, R110, R109 ;  /* 0x0000006d6e53723e */ /* 0x008fe200000010ff */
[--C-:B------:R-:W-:Y:S02]  /*d3b0*/  FFMA.FTZ R120, R147, c[0x0][0x2d0], -R198.reuse ;  /* 0x0000b40093787a23 */ /* 0x100fe400000108c6 */
[-C--:B----4-:R-:W-:Y:S01]  /*d3c0*/  HMMA.16816.F32.BF16 R4, R76, R84.reuse, R4 ;  /* 0x000000544c04723c */ /* 0x090fe20000041804 */
[----:B------:R-:W-:Y:S02]  /*d3d0*/  FFMA.FTZ R121, R146, c[0x0][0x2d0], -R198 ;  /* 0x0000b40092797a23 */ /* 0x000fe400000108c6 */
[----:B------:R-:W-:Y:S01]  /*d3e0*/  FFMA.FTZ R174, R69, R239, R174 ;  /* 0x000000ef45ae7223 */ /* 0x000fe200000100ae */
[----:B------:R-:W-:Y:S01]  /*d3f0*/  MUFU.EX2 R117, R117 ;  /* 0x0000007500757308 */ /* 0x000fe20000000800 */
[----:B------:R-:W-:Y:S02]  /*d400*/  FADD.FTZ R170, R96, R170 ;  /* 0x000000aa60aa7221 */ /* 0x000fe40000010000 */
[----:B------:R-:W-:Y:S01]  /*d410*/  FFMA.FTZ R169, R70, R240, R169 ;  /* 0x000000f046a97223 */ /* 0x000fe200000100a9 */
[C---:B------:R-:W-:Y:S01]  /*d420*/  HMMA.16816.F32.BF16 R8, R80.reuse, R84, R8 ;  /* 0x000000545008723c */ /* 0x040fe20000041808 */
[----:B------:R-:W-:Y:S03]  /*d430*/  FADD.FTZ R174, R99, R174 ;  /* 0x000000ae63ae7221 */ /* 0x000fe60000010000 */
[----:B------:R-:W-:Y:S02]  /*d440*/  FADD.FTZ R170, R75, R170 ;  /* 0x000000aa4baa7221 */ /* 0x000fe40000010000 */
[----:B------:R-:W-:Y:S01]  /*d450*/  MUFU.EX2 R116, R116 ;  /* 0x0000007400747308 */ /* 0x000fe20000000800 */
[----:B------:R-:W-:Y:S01]  /*d460*/  FADD.FTZ R169, R171, R169 ;  /* 0x000000a9aba97221 */ /* 0x000fe20000010000 */
[-C--:B------:R-:W-:Y:S01]  /*d470*/  HMMA.16816.F32.BF16 R12, R80, R86.reuse, R12 ;  /* 0x00000056500c723c */ /* 0x080fe2000004180c */
[----:B------:R-:W-:Y:S03]  /*d480*/  FADD.FTZ R174, R98, R174 ;  /* 0x000000ae62ae7221 */ /* 0x000fe60000010000 */
[----:B------:R-:W-:Y:S02]  /*d490*/  FADD.FTZ R170, R74, R170 ;  /* 0x000000aa4aaa7221 */ /* 0x000fe40000010000 */
[----:B------:R-:W-:Y:S02]  /*d4a0*/  FADD.FTZ R169, R97, R169 ;  /* 0x000000a961a97221 */ /* 0x000fe40000010000 */
[C---:B------:R-:W-:Y:S01]  /*d4b0*/  HMMA.16816.F32.BF16 R16, R76.reuse, R86, R16 ;  /* 0x000000564c10723c */ /* 0x040fe20000041810 */
[----:B------:R-:W3:Y:S01]  /*d4c0*/  LDSM.16.MT88.4 R84, [R218+0x900] ;  /* 0x00090000da54783b */ /* 0x000ee20000004200 */
[----:B------:R-:W-:Y:S02]  /*d4d0*/  MUFU.EX2 R119, R119 ;  /* 0x0000007700777308 */ /* 0x000fe40000000800 */
[----:B------:R-:W-:Y:S02]  /*d4e0*/  FADD.FTZ R174, R172, R174 ;  /* 0x000000aeacae7221 */ /* 0x000fe40000010000 */
[----:B------:R-:W-:Y:S02]  /*d4f0*/  FFMA.FTZ R175, R68, R238, R175 ;  /* 0x000000ee44af7223 */ /* 0x000fe400000100af */
[-C--:B-1----:R-:W-:Y:S01]  /*d500*/  HMMA.16816.F32.BF16 R20, R76, R88.reuse, R20 ;  /* 0x000000584c14723c */ /* 0x082fe20000041814 */
[----:B------:R-:W-:Y:S03]  /*d510*/  FADD.FTZ R170, R173, R170 ;  /* 0x000000aaadaa7221 */ /* 0x000fe60000010000 */
[----:B------:R-:W-:Y:S01]  /*d520*/  MUFU.EX2 R118, R118 ;  /* 0x0000007600767308 */ /* 0x000fe20000000800 */
[----:B------:R-:W-:Y:S02]  /*d530*/  FADD.FTZ R169, R168, R169 ;  /* 0x000000a9a8a97221 */ /* 0x000fe40000010000 */
[----:B------:R-:W-:Y:S01]  /*d540*/  FADD.FTZ R174, R136, R174 ;  /* 0x000000ae88ae7221 */ /* 0x000fe20000010000 */
[C---:B------:R-:W-:Y:S01]  /*d550*/  HMMA.16816.F32.BF16 R24, R80.reuse, R88, R24 ;  /* 0x000000585018723c */ /* 0x040fe20000041818 */
[----:B------:R-:W-:Y:S03]  /*d560*/  FADD.FTZ R175, R167, R175 ;  /* 0x000000afa7af7221 */ /* 0x000fe60000010000 */
[----:B------:R-:W-:Y:S01]  /*d570*/  MOV R167, R3 ;  /* 0x0000000300a77202 */ /* 0x000fe20000000f00 */
[----:B------:R-:W-:Y:S01]  /*d580*/  FADD.FTZ R170, R178, R170 ;  /* 0x000000aab2aa7221 */ /* 0x000fe20000010000 */
[----:B------:R-:W-:Y:S01]  /*d590*/  MUFU.EX2 R120, R120 ;  /* 0x0000007800787308 */ /* 0x000fe20000000800 */
[----:B------:R-:W-:Y:S01]  /*d5a0*/  FADD.FTZ R169, R164, R169 ;  /* 0x000000a9a4a97221 */ /* 0x000fe20000010000 */
[-C--:B------:R-:W-:Y:S01]  /*d5b0*/  HMMA.16816.F32.BF16 R28, R80, R90.reuse, R28 ;  /* 0x0000005a501c723c */ /* 0x080fe2000004181c */
[----:B------:R-:W-:Y:S03]  /*d5c0*/  FADD.FTZ R174, R137, R174 ;  /* 0x000000ae89ae7221 */ /* 0x000fe60000010000 */
[----:B------:R-:W-:Y:S01]  /*d5d0*/  FADD.FTZ R175, R166, R175 ;  /* 0x000000afa6af7221 */ /* 0x000fe20000010000 */
[----:B------:R-:W-:Y:S01]  /*d5e0*/  MOV R166, R2 ;  /* 0x0000000200a67202 */ /* 0x000fe20000000f00 */
[----:B------:R-:W-:Y:S01]  /*d5f0*/  FADD.FTZ R170, R185, R170 ;  /* 0x000000aab9aa7221 */ /* 0x000fe20000010000 */
[----:B------:R-:W-:Y:S01]  /*d600*/  MOV R164, R72 ;  /* 0x0000004800a47202 */ /* 0x000fe20000000f00 */
[C---:B------:R-:W-:Y:S01]  /*d610*/  HMMA.16816.F32.BF16 R32, R76.reuse, R90, R32 ;  /* 0x0000005a4c20723c */ /* 0x040fe20000041820 */
[----:B------:R-:W1:Y:S01]  /*d620*/  LDSM.16.MT88.4 R88, [R225+0x1100] ;  /* 0x00110000e158783b */ /* 0x000e620000004200 */
[----:B------:R-:W-:Y:S02]  /*d630*/  MUFU.EX2 R121, R121 ;  /* 0x0000007900797308 */ /* 0x000fe40000000800 */
[----:B------:R-:W-:Y:S02]  /*d640*/  FADD.FTZ R169, R180, R169 ;  /* 0x000000a9b4a97221 */ /* 0x000fe40000010000 */
[----:B------:R-:W-:Y:S02]  /*d650*/  FADD.FTZ R175, R165, R175 ;  /* 0x000000afa5af7221 */ /* 0x000fe40000010000 */
[-C--:B--2---:R-:W-:Y:S01]  /*d660*/  HMMA.16816.F32.BF16 R36, R76, R92.reuse, R36 ;  /* 0x0000005c4c24723c */ /* 0x084fe20000041824 */
[----:B------:R-:W-:Y:S03]  /*d670*/  FADD.FTZ R170, R189, R170 ;  /* 0x000000aabdaa7221 */ /* 0x000fe60000010000 */
[----:B------:R-:W2:Y:S01]  /*d680*/  MUFU.EX2 R122, R122 ;  /* 0x0000007a007a7308 */ /* 0x000ea20000000800 */
[----:B------:R-:W-:Y:S02]  /*d690*/  FADD.FTZ R169, R192, R169 ;  /* 0x000000a9c0a97221 */ /* 0x000fe40000010000 */
[----:B------:R-:W-:Y:S01]  /*d6a0*/  FADD.FTZ R107, R107, R175 ;  /* 0x000000af6b6b7221 */ /* 0x000fe20000010000 */
[C---:B------:R-:W-:Y:S01]  /*d6b0*/  HMMA.16816.F32.BF16 R40, R80.reuse, R92, R40 ;  /* 0x0000005c5028723c */ /* 0x040fe20000041828 */
[----:B------:R-:W-:Y:S03]  /*d6c0*/  FADD.FTZ R174, R104, R174 ;  /* 0x000000ae68ae7221 */ /* 0x000fe60000010000 */
[----:B------:R-:W-:Y:S02]  /*d6d0*/  FADD.FTZ R169, R195, R169 ;  /* 0x000000a9c3a97221 */ /* 0x000fe40000010000 */
[----:B------:R-:W4:Y:S01]  /*d6e0*/  MUFU.EX2 R123, R123 ;  /* 0x0000007b007b7308 */ /* 0x000f220000000800 */
[----:B------:R-:W-:Y:S01]  /*d6f0*/  FFMA.FTZ R92, R155, c[0x0][0x2d0], -R194 ;  /* 0x0000b4009b5c7a23 */ /* 0x000fe200000108c2 */
[-C--:B------:R-:W-:Y:S01]  /*d700*/  HMMA.16816.F32.BF16 R44, R80, R94.reuse, R44 ;  /* 0x0000005e502c723c */ /* 0x080fe2000004182c */
[----:B------:R-:W-:Y:S03]  /*d710*/  FADD.FTZ R107, R108, R107 ;  /* 0x0000006b6c6b7221 */ /* 0x000fe60000010000 */
[----:B------:R-:W-:Y:S02]  /*d720*/  FADD.FTZ R174, R105, R174 ;  /* 0x000000ae69ae7221 */ /* 0x000fe40000010000 */
[----:B------:R-:W-:Y:S02]  /*d730*/  FADD.FTZ R109, R109, R107 ;  /* 0x0000006b6d6d7221 */ /* 0x000fe40000010000 */
[C---:B------:R-:W-:Y:S01]  /*d740*/  HMMA.16816.F32.BF16 R48, R76.reuse, R94, R48 ;  /* 0x0000005e4c30723c */ /* 0x040fe20000041830 */
[----:B------:R5:W-:Y:S03]  /*d750*/  MUFU.EX2 R103, R92 ;  /* 0x0000005c00677308 */ /* 0x000be60000000800 */
[----:B--2---:R-:W-:Y:S02]  /*d760*/  FADD.FTZ R174, R122, R174 ;  /* 0x000000ae7aae7221 */ /* 0x004fe40000010000 */
[----:B------:R-:W-:Y:S02]  /*d770*/  FADD.FTZ R109, R110, R109 ;  /* 0x0000006d6e6d7221 */ /* 0x000fe40000010000 */
[-C--:B---3--:R-:W-:Y:S01]  /*d780*/  HMMA.16816.F32.BF16 R52, R76, R84.reuse, R52 ;  /* 0x000000544c34723c */ /* 0x088fe20000041834 */
[----:B------:R-:W-:Y:S02]  /*d790*/  IMAD.MOV.U32 R165, RZ, RZ, R0 ;  /* 0x000000ffffa57224 */ /* 0x000fe400078e0000 */
[----:B------:R-:W2:Y:S01]  /*d7a0*/  MUFU.EX2 R132, R132 ;  /* 0x0000008400847308 */ /* 0x000ea20000000800 */
[----:B----4-:R-:W-:Y:S04]  /*d7b0*/  FADD.FTZ R174, R123, R174 ;  /* 0x000000ae7bae7221 */ /* 0x010fe80000010000 */
[C---:B------:R-:W-:Y:S05]  /*d7c0*/  HMMA.16816.F32.BF16 R56, R80.reuse, R84, R56 ;  /* 0x000000545038723c */ /* 0x040fea0000041838 */
[----:B------:R-:W3:Y:S02]  /*d7d0*/  MUFU.EX2 R133, R133 ;  /* 0x0000008500857308 */ /* 0x000ee40000000800 */
[----:B------:R-:W-:Y:S01]  /*d7e0*/  FFMA.FTZ R84, R154, c[0x0][0x2d0], -R194 ;  /* 0x0000b4009a547a23 */ /* 0x000fe200000108c2 */
[-C--:B------:R-:W-:Y:S01]  /*d7f0*/  HMMA.16816.F32.BF16 R60, R80, R86.reuse, R60 ;  /* 0x00000056503c723c */ /* 0x080fe2000004183c */
[----:B-----5:R-:W-:Y:S06]  /*d800*/  FFMA.FTZ R92, R159, c[0x0][0x2d0], -R198 ;  /* 0x0000b4009f5c7a23 */ /* 0x020fec00000108c6 */
[----:B------:R-:W-:Y:S01]  /*d810*/  FFMA.FTZ R80, R153, c[0x0][0x2d0], -R199 ;  /* 0x0000b40099507a23 */ /* 0x000fe200000108c7 */
[----:B------:R-:W-:Y:S01]  /*d820*/  HMMA.16816.F32.BF16 R64, R76, R86, R64 ;  /* 0x000000564c40723c */ /* 0x000fe20000041840 */
[----:B------:R4:W5:Y:S03]  /*d830*/  MUFU.EX2 R114, R84 ;  /* 0x0000005400727308 */ /* 0x0009660000000800 */
[----:B--2---:R-:W-:Y:S03]  /*d840*/  FADD.FTZ R174, R132, R174 ;  /* 0x000000ae84ae7221 */ /* 0x004fe60000010000 */
[C---:B------:R-:W-:Y:S01]  /*d850*/  F2FP.BF16.PACK_AB R76, R111.reuse, R106 ;  /* 0x0000006a6f4c723e */ /* 0x040fe200000010ff */
[----:B------:R-:W-:Y:S01]  /*d860*/  FADD.FTZ R106, R106, R170 ;  /* 0x000000aa6a6a7221 */ /* 0x000fe20000010000 */
[----:B------:R-:W-:Y:S02]  /*d870*/  F2FP.BF16.PACK_AB R77, R116, R117 ;  /* 0x00000075744d723e */ /* 0x000fe400000010ff */
[----:B------:R2:W-:Y:S01]  /*d880*/  MUFU.EX2 R102, R80 ;  /* 0x0000005000667308 */ /* 0x0005e20000000800 */
[----:B------:R-:W-:Y:S01]  /*d890*/  F2FP.BF16.PACK_AB R78, R118, R119 ;  /* 0x00000077764e723e */ /* 0x000fe200000010ff */
[----:B------:R-:W-:Y:S01]  /*d8a0*/  FADD.FTZ R106, R111, R106 ;  /* 0x0000006a6f6a7221 */ /* 0x000fe20000010000 */
[----:B------:R-:W-:Y:S01]  /*d8b0*/  F2FP.BF16.PACK_AB R79, R121, R120 ;  /* 0x00000078794f723e */ /* 0x000fe200000010ff */
[----:B------:R-:W-:Y:S01]  /*d8c0*/  FADD.FTZ R117, R117, R169 ;  /* 0x000000a975757221 */ /* 0x000fe20000010000 */
[----:B---3--:R-:W-:Y:S01]  /*d8d0*/  F2FP.BF16.PACK_AB R82, R133, R132 ;  /* 0x000000848552723e */ /* 0x008fe200000010ff */
[----:B------:R-:W-:Y:S02]  /*d8e0*/  FADD.FTZ R119, R119, R106 ;  /* 0x0000006a77777221 */ /* 0x000fe40000010000 */
[----:B------:R-:W-:Y:S02]  /*d8f0*/  FADD.FTZ R117, R116, R117 ;  /* 0x0000007574757221 */ /* 0x000fe40000010000 */
[-C--:B-1----:R-:W-:Y:S01]  /*d900*/  HMMA.16816.F32.BF16 R4, R76, R88.reuse, R4 ;  /* 0x000000584c04723c */ /* 0x082fe20000041804 */
[----:B------:R-:W-:Y:S01]  /*d910*/  MUFU.EX2 R135, R135 ;  /* 0x0000008700877308 */ /* 0x000fe20000000800 */
[----:B------:R-:W-:Y:S01]  /*d920*/  FADD.FTZ R117, R120, R117 ;  /* 0x0000007578757221 */ /* 0x000fe20000010000 */
[----:B----4-:R-:W1:Y:S01]  /*d930*/  LDSM.16.MT88.4 R84, [R220+0x1100] ;  /* 0x00110000dc54783b */ /* 0x010e620000004200 */
[----:B-----5:R-:W-:Y:S01]  /*d940*/  F2FP.BF16.PACK_AB R83, R114, R103 ;  /* 0x000000677253723e */ /* 0x020fe200000010ff */
[----:B------:R-:W-:Y:S02]  /*d950*/  FADD.FTZ R119, R118, R119 ;  /* 0x0000007776777221 */ /* 0x000fe40000010000 */
[----:B------:R-:W-:Y:S04]  /*d960*/  FADD.FTZ R117, R121, R117 ;  /* 0x0000007579757221 */ /* 0x000fe80000010000 */
[----:B------:R-:W3:Y:S01]  /*d970*/  MUFU.EX2 R250, R250 ;  /* 0x000000fa00fa7308 */ /* 0x000ee20000000800 */
[----:B------:R-:W-:Y:S02]  /*d980*/  FADD.FTZ R174, R133, R174 ;  /* 0x000000ae85ae7221 */ /* 0x000fe40000010000 */
[--C-:B--2---:R-:W-:Y:S02]  /*d990*/  FFMA.FTZ R80, R152, c[0x0][0x2d0], -R198.reuse ;  /* 0x0000b40098507a23 */ /* 0x104fe400000108c6 */
[----:B------:R-:W-:Y:S02]  /*d9a0*/  FFMA.FTZ R198, R176, c[0x0][0x2d0], -R198 ;  /* 0x0000b400b0c67a23 */ /* 0x000fe400000108c6 */
[----:B------:R-:W-:Y:S03]  /*d9b0*/  FADD.FTZ R119, R134, R119 ;  /* 0x0000007786777221 */ /* 0x000fe60000010000 */
[----:B------:R2:W-:Y:S10]  /*d9c0*/  MUFU.EX2 R100, R80 ;  /* 0x0000005000647308 */ /* 0x0005f40000000800 */
[----:B------:R4:W-:Y:S01]  /*d9d0*/  MUFU.EX2 R112, R92 ;  /* 0x0000005c00707308 */ /* 0x0009e20000000800 */
[C---:B---3--:R-:W-:Y:S01]  /*d9e0*/  F2FP.BF16.PACK_AB R81, R250.reuse, R135 ;  /* 0x00000087fa51723e */ /* 0x048fe200000010ff */
[----:B------:R-:W-:Y:S04]  /*d9f0*/  FADD.FTZ R135, R135, R109 ;  /* 0x0000006d87877221 */ /* 0x000fe80000010000 */
[----:B------:R-:W-:Y:S04]  /*da00*/  FADD.FTZ R135, R250, R135 ;  /* 0x00000087fa877221 */ /* 0x000fe80000010000 */
[----:B------:R-:W-:Y:S01]  /*da10*/  MUFU.EX2 R248, R248 ;  /* 0x000000f800f87308 */ /* 0x000fe20000000800 */
[----:B--2---:R-:W-:Y:S09]  /*da20*/  F2FP.BF16.PACK_AB R80, R123, R122 ;  /* 0x0000007a7b50723e */ /* 0x004ff200000010ff */
[----:B------:R-:W-:Y:S01]  /*da30*/  MUFU.EX2 R247, R247 ;  /* 0x000000f700f77308 */ /* 0x000fe20000000800 */
[C---:B------:R-:W-:Y:S01]  /*da40*/  HMMA.16816.F32.BF16 R8, R80.reuse, R88, R8 ;  /* 0x000000585008723c */ /* 0x040fe20000041808 */
[----:B----4-:R-:W2:Y:S06]  /*da50*/  LDSM.16.MT88.4 R92, [R219+0x1100] ;  /* 0x00110000db5c783b */ /* 0x010eac0000004200 */
[--C-:B------:R-:W-:Y:S01]  /*da60*/  FFMA.FTZ R88, R158, c[0x0][0x2d0], -R199.reuse ;  /* 0x0000b4009e587a23 */ /* 0x100fe200000108c7 */
[-C--:B------:R-:W-:Y:S01]  /*da70*/  HMMA.16816.F32.BF16 R12, R80, R90.reuse, R12 ;  /* 0x0000005a500c723c */ /* 0x080fe2000004180c */
[----:B------:R-:W-:Y:S03]  /*da80*/  MUFU.EX2 R252, R252 ;  /* 0x000000fc00fc7308 */ /* 0x000fe60000000800 */
[----:B------:R-:W-:Y:S04]  /*da90*/  FFMA.FTZ R199, R182, c[0x0][0x2d0], -R199 ;  /* 0x0000b400b6c77a23 */ /* 0x000fe800000108c7 */
[C---:B------:R-:W-:Y:S03]  /*daa0*/  HMMA.16816.F32.BF16 R16, R76.reuse, R90, R16 ;  /* 0x0000005a4c10723c */ /* 0x040fe60000041810 */
[----:B------:R3:W-:Y:S05]  /*dab0*/  MUFU.EX2 R115, R88 ;  /* 0x0000005800737308 */ /* 0x0007ea0000000800 */
[-C--:B-1----:R-:W-:Y:S05]  /*dac0*/  HMMA.16816.F32.BF16 R20, R76, R84.reuse, R20 ;  /* 0x000000544c14723c */ /* 0x082fea0000041814 */
[----:B------:R-:W-:Y:S03]  /*dad0*/  MUFU.EX2 R251, R251 ;  /* 0x000000fb00fb7308 */ /* 0x000fe60000000800 */
[C---:B------:R-:W-:Y:S07]  /*dae0*/  HMMA.16816.F32.BF16 R24, R80.reuse, R84, R24 ;  /* 0x000000545018723c */ /* 0x040fee0000041818 */
[----:B------:R-:W-:Y:S01]  /*daf0*/  FFMA.FTZ R84, R157, c[0x0][0x2d0], -R196 ;  /* 0x0000b4009d547a23 */ /* 0x000fe200000108c4 */
[-C--:B------:R-:W-:Y:S01]  /*db00*/  HMMA.16816.F32.BF16 R28, R80, R86.reuse, R28 ;  /* 0x00000056501c723c */ /* 0x080fe2000004181c */
[----:B------:R-:W-:Y:S01]  /*db10*/  MUFU.EX2 R244, R244 ;  /* 0x000000f400f47308 */ /* 0x000fe20000000800 */
[----:B---3--:R-:W1:Y:S06]  /*db20*/  LDSM.16.MT88.4 R88, [R218+0x1100] ;  /* 0x00110000da58783b */ /* 0x008e6c0000004200 */
[C---:B------:R-:W-:Y:S03]  /*db30*/  HMMA.16816.F32.BF16 R32, R76.reuse, R86, R32 ;  /* 0x000000564c20723c */ /* 0x040fe60000041820 */
[----:B------:R3:W-:Y:S05]  /*db40*/  MUFU.EX2 R101, R84 ;  /* 0x0000005400657308 */ /* 0x0007ea0000000800 */
[-C--:B--2---:R-:W-:Y:S05]  /*db50*/  HMMA.16816.F32.BF16 R36, R76, R92.reuse, R36 ;  /* 0x0000005c4c24723c */ /* 0x084fea0000041824 */
[----:B------:R-:W-:Y:S03]  /*db60*/  MUFU.EX2 R210, R210 ;  /* 0x000000d200d27308 */ /* 0x000fe60000000800 */
[C---:B------:R-:W-:Y:S07]  /*db70*/  HMMA.16816.F32.BF16 R40, R80.reuse, R92, R40 ;  /* 0x0000005c5028723c */ /* 0x040fee0000041828 */
[----:B------:R-:W-:Y:S01]  /*db80*/  FFMA.FTZ R92, R161, c[0x0][0x2d0], -R194 ;  /* 0x0000b400a15c7a23 */ /* 0x000fe200000108c2 */
[-C--:B------:R-:W-:Y:S01]  /*db90*/  HMMA.16816.F32.BF16 R44, R80, R94.reuse, R44 ;  /* 0x0000005e502c723c */ /* 0x080fe2000004182c */
[----:B------:R-:W-:Y:S03]  /*dba0*/  MUFU.EX2 R202, R202 ;  /* 0x000000ca00ca7308 */ /* 0x000fe60000000800 */
[--C-:B---3--:R-:W-:Y:S04]  /*dbb0*/  FFMA.FTZ R84, R156, c[0x0][0x2d0], -R196.reuse ;  /* 0x0000b4009c547a23 */ /* 0x108fe800000108c4 */
[C---:B------:R-:W-:Y:S03]  /*dbc0*/  HMMA.16816.F32.BF16 R48, R76.reuse, R94, R48 ;  /* 0x0000005e4c30723c */ /* 0x040fe60000041830 */
[----:B------:R2:W3:Y:S05]  /*dbd0*/  MUFU.EX2 R113, R84 ;  /* 0x0000005400717308 */ /* 0x0004ea0000000800 */
[-C--:B-1----:R-:W-:Y:S05]  /*dbe0*/  HMMA.16816.F32.BF16 R52, R76, R88.reuse, R52 ;  /* 0x000000584c34723c */ /* 0x082fea0000041834 */
[----:B------:R1:W4:Y:S03]  /*dbf0*/  MUFU.EX2 R126, R92 ;  /* 0x0000005c007e7308 */ /* 0x0003260000000800 */
[C---:B------:R-:W-:Y:S07]  /*dc00*/  HMMA.16816.F32.BF16 R56, R80.reuse, R88, R56 ;  /* 0x000000585038723c */ /* 0x040fee0000041838 */
[----:B------:R-:W-:Y:S01]  /*dc10*/  MUFU.EX2 R201, R201 ;  /* 0x000000c900c97308 */ /* 0x000fe20000000800 */
[-C--:B------:R-:W-:Y:S01]  /*dc20*/  HMMA.16816.F32.BF16 R60, R80, R90.reuse, R60 ;  /* 0x0000005a503c723c */ /* 0x080fe2000004183c */
[----:B--2---:R-:W-:Y:S06]  /*dc30*/  FFMA.FTZ R84, R163, c[0x0][0x2d0], -R196 ;  /* 0x0000b400a3547a23 */ /* 0x004fec00000108c4 */
[----:B---3--:R-:W-:Y:S01]  /*dc40*/  F2FP.BF16.PACK_AB R80, R113, R101 ;  /* 0x000000657150723e */ /* 0x008fe200000010ff */
[----:B------:R-:W-:Y:S01]  /*dc50*/  HMMA.16816.F32.BF16 R64, R76, R90, R64 ;  /* 0x0000005a4c40723c */ /* 0x000fe20000041840 */
[----:B------:R2:W3:Y:S01]  /*dc60*/  MUFU.EX2 R124, R84 ;  /* 0x00000054007c7308 */ /* 0x0004e20000000800 */
[----:B------:R-:W-:Y:S02]  /*dc70*/  LDSM.16.MT88.4 R88, [R220+0x1900] ;  /* 0x00190000dc58783b */ /* 0x000fe40000004200 */
[--C-:B-1----:R-:W-:Y:S01]  /*dc80*/  FFMA.FTZ R92, R160, c[0x0][0x2d0], -R194.reuse ;  /* 0x0000b400a05c7a23 */ /* 0x102fe200000108c2 */
[----:B----4-:R-:W-:Y:S02]  /*dc90*/  MOV R176, R126 ;  /* 0x0000007e00b07202 */ /* 0x010fe40000000f00 */
[----:B------:R-:W-:Y:S04]  /*dca0*/  F2FP.BF16.PACK_AB R76, R102, R134 ;  /* 0x00000086664c723e */ /* 0x000fe800000010ff */
[----:B------:R-:W1:Y:S01]  /*dcb0*/  MUFU.EX2 R127, R92 ;  /* 0x0000005c007f7308 */ /* 0x000e620000000800 */
[----:B------:R-:W-:Y:S02]  /*dcc0*/  F2FP.BF16.PACK_AB R77, R112, R100 ;  /* 0x00000064704d723e */ /* 0x000fe400000010ff */
[----:B------:R-:W-:Y:S02]  /*dcd0*/  F2FP.BF16.PACK_AB R78, R249, R115 ;  /* 0x00000073f94e723e */ /* 0x000fe400000010ff */
[----:B------:R-:W-:Y:S05]  /*dce0*/  F2FP.BF16.PACK_AB R79, R247, R248 ;  /* 0x000000f8f74f723e */ /* 0x000fea00000010ff */
[----:B------:R-:W-:Y:S01]  /*dcf0*/  MUFU.EX2 R243, R243 ;  /* 0x000000f300f37308 */ /* 0x000fe20000000800 */
[----:B--2---:R-:W-:Y:S01]  /*dd00*/  FFMA.FTZ R84, R162, c[0x0][0x2d0], -R194 ;  /* 0x0000b400a2547a23 */ /* 0x004fe200000108c2 */
[----:B---3--:R-:W-:Y:S08]  /*dd10*/  F2FP.BF16.PACK_AB R82, R252, R124 ;  /* 0x0000007cfc52723e */ /* 0x008ff000000010ff */
[----:B------:R2:W3:Y:S01]  /*dd20*/  MUFU.EX2 R125, R84 ;  /* 0x00000054007d7308 */ /* 0x0004e20000000800 */
[-C--:B-1----:R-:W-:Y:S01]  /*dd30*/  F2FP.BF16.PACK_AB R83, R251, R127.reuse ;  /* 0x0000007ffb53723e */ /* 0x082fe200000010ff */
[----:B------:R-:W-:Y:S01]  /*dd40*/  LDSM.16.MT88.4 R92, [R219+0x1900] ;  /* 0x00190000db5c783b */ /* 0x000fe20000004200 */
[----:B------:R-:W-:Y:S07]  /*dd50*/  MOV R182, R127 ;  /* 0x0000007f00b67202 */ /* 0x000fee0000000f00 */
[----:B------:R-:W-:Y:S10]  /*dd60*/  MUFU.EX2 R209, R209 ;  /* 0x000000d100d17308 */ /* 0x000ff40000000800 */
[----:B------:R-:W-:Y:S01]  /*dd70*/  MUFU.EX2 R207, R207 ;  /* 0x000000cf00cf7308 */ /* 0x000fe20000000800 */
[----:B--2---:R-:W1:Y:S01]  /*dd80*/  LDSM.16.MT88.4 R84, [R225+0x1900] ;  /* 0x00190000e154783b */ /* 0x004e620000004200 */
[----:B---3--:R-:W-:Y:S08]  /*dd90*/  F2FP.BF16.PACK_AB R81, R126, R125 ;  /* 0x0000007d7e51723e */ /* 0x008ff000000010ff */
        /* <DEDUP_REMOVED lines=54> */
[--C-:B------:R-:W-:Y:S03]  /*e100*/  FFMA.FTZ R85, R183, c[0x0][0x2d0], -R196.reuse ;  /* 0x0000b400b7557a23 */ /* 0x100fe600000108c4 */
[----:B------:R-:W-:Y:S01]  /*e110*/  IMAD.MOV.U32 R190, RZ, RZ, R125 ;  /* 0x000000ffffbe7224 */ /* 0x000fe200078e007d */
[----:B------:R-:W-:Y:S01]  /*e120*/  MUFU.EX2 R84, R84 ;  /* 0x0000005400547308 */ /* 0x000fe20000000800 */
[----:B------:R-:W-:Y:S02]  /*e130*/  MOV R183, R124 ;  /* 0x0000007c00b77202 */ /* 0x000fe40000000f00 */
[C---:B------:R-:W-:Y:S07]  /*e140*/  HMMA.16816.F32.BF16 R32, R76.reuse, R86, R32 ;  /* 0x000000564c20723c */ /* 0x040fee0000041820 */
[--C-:B------:R-:W-:Y:S01]  /*e150*/  FFMA.FTZ R86, R181, c[0x0][0x2d0], -R196.reuse ;  /* 0x0000b400b5567a23 */ /* 0x100fe200000108c4 */
[-C--:B------:R-:W-:Y:S01]  /*e160*/  HMMA.16816.F32.BF16 R36, R76, R92.reuse, R36 ;  /* 0x0000005c4c24723c */ /* 0x080fe20000041824 */
[----:B------:R-:W-:Y:S01]  /*e170*/  MOV R181, R115 ;  /* 0x0000007300b57202 */ /* 0x000fe20000000f00 */
[----:B------:R-:W1:Y:S02]  /*e180*/  MUFU.EX2 R85, R85 ;  /* 0x0000005500557308 */ /* 0x000e640000000800 */
[----:B------:R-:W-:Y:S02]  /*e190*/  FFMA.FTZ R196, R179, c[0x0][0x2d0], -R196 ;  /* 0x0000b400b3c47a23 */ /* 0x000fe400000108c4 */
[----:B------:R-:W-:Y:S02]  /*e1a0*/  IMAD.MOV.U32 R179, RZ, RZ, R114 ;  /* 0x000000ffffb37224 */ /* 0x000fe400078e0072 */
[C---:B------:R-:W-:Y:S01]  /*e1b0*/  HMMA.16816.F32.BF16 R40, R80.reuse, R92, R40 ;  /* 0x0000005c5028723c */ /* 0x040fe20000041828 */
[--C-:B------:R-:W-:Y:S03]  /*e1c0*/  FFMA.FTZ R87, R191, c[0x0][0x2d0], -R194.reuse ;  /* 0x0000b400bf577a23 */ /* 0x100fe600000108c2 */
[----:B------:R-:W-:Y:S01]  /*e1d0*/  MOV R191, R113 ;  /* 0x0000007100bf7202 */ /* 0x000fe20000000f00 */
[----:B------:R-:W-:Y:S02]  /*e1e0*/  MUFU.EX2 R86, R86 ;  /* 0x0000005600567308 */ /* 0x000fe40000000800 */
[--C-:B------:R-:W-:Y:S01]  /*e1f0*/  FFMA.FTZ R92, R186, c[0x0][0x2d0], -R194.reuse ;  /* 0x0000b400ba5c7a23 */ /* 0x100fe200000108c2 */
[-C--:B------:R-:W-:Y:S01]  /*e200*/  HMMA.16816.F32.BF16 R44, R80, R94.reuse, R44 ;  /* 0x0000005e502c723c */ /* 0x080fe2000004182c */
[----:B------:R-:W-:Y:S02]  /*e210*/  MOV R186, R112 ;  /* 0x0000007000ba7202 */ /* 0x000fe40000000f00 */
[----:B------:R-:W-:Y:S01]  /*e220*/  LDSM.16.MT88.4 R112, [R219+0x2900] ;  /* 0x00290000db70783b */ /* 0x000fe20000004200 */
[--C-:B------:R-:W-:Y:S01]  /*e230*/  FFMA.FTZ R93, R184, c[0x0][0x2d0], -R194.reuse ;  /* 0x0000b400b85d7a23 */ /* 0x100fe200000108c2 */
[----:B------:R-:W-:Y:S01]  /*e240*/  MOV R184, R101 ;  /* 0x0000006500b87202 */ /* 0x000fe20000000f00 */
[----:B------:R-:W-:Y:S01]  /*e250*/  FFMA.FTZ R194, R73, c[0x0][0x2d0], -R194 ;  /* 0x0000b40049c27a23 */ /* 0x000fe200000108c2 */
[----:B------:R-:W3:Y:S01]  /*e260*/  MUFU.EX2 R196, R196 ;  /* 0x000000c400c47308 */ /* 0x000ee20000000800 */
[C---:B------:R-:W-:Y:S01]  /*e270*/  HMMA.16816.F32.BF16 R48, R76.reuse, R94, R48 ;  /* 0x0000005e4c30723c */ /* 0x040fe20000041830 */
[----:B------:R-:W-:Y:S03]  /*e280*/  IMAD.MOV.U32 R73, RZ, RZ, R100 ;  /* 0x000000ffff497224 */ /* 0x000fe600078e0064 */
[----:B-1----:R-:W-:Y:S01]  /*e290*/  F2FP.BF16.PACK_AB R124, R85, R84 ;  /* 0x00000054557c723e */ /* 0x002fe200000010ff */
[----:B------:R-:W-:Y:S02]  /*e2a0*/  FADD.FTZ R117, R73, R117 ;  /* 0x0000007549757221 */ /* 0x000fe40000010000 */
[----:B------:R-:W-:Y:S01]  /*e2b0*/  IMAD.MOV.U32 R95, RZ, RZ, R103 ;  /* 0x000000ffff5f7224 */ /* 0x000fe200078e0067 */
[-C--:B--2---:R-:W-:Y:S01]  /*e2c0*/  HMMA.16816.F32.BF16 R52, R76, R88.reuse, R52 ;  /* 0x000000584c34723c */ /* 0x084fe20000041834 */
[----:B------:R-:W-:Y:S01]  /*e2d0*/  MOV R94, R102 ;  /* 0x00000066005e7202 */ /* 0x000fe20000000f00 */
[----:B------:R-:W-:Y:S01]  /*e2e0*/  MUFU.EX2 R87, R87 ;  /* 0x0000005700577308 */ /* 0x000fe20000000800 */
[----:B------:R-:W1:Y:S01]  /*e2f0*/  LDSM.16.MT88.4 R100, [R220+0x2900] ;  /* 0x00290000dc64783b */ /* 0x000e620000004200 */
[----:B------:R-:W-:Y:S02]  /*e300*/  FADD.FTZ R117, R186, R117 ;  /* 0x00000075ba757221 */ /* 0x000fe40000010000 */
[----:B------:R-:W-:Y:S02]  /*e310*/  FADD.FTZ R119, R94, R119 ;  /* 0x000000775e777221 */ /* 0x000fe40000010000 */
[C---:B------:R-:W-:Y:S01]  /*e320*/  HMMA.16816.F32.BF16 R56, R80.reuse, R88, R56 ;  /* 0x000000585038723c */ /* 0x040fe20000041838 */
[----:B------:R-:W-:Y:S03]  /*e330*/  FADD.FTZ R117, R248, R117 ;  /* 0x00000075f8757221 */ /* 0x000fe60000010000 */
[----:B------:R-:W2:Y:S01]  /*e340*/  MUFU.EX2 R92, R92 ;  /* 0x0000005c005c7308 */ /* 0x000ea20000000800 */
[----:B------:R-:W-:Y:S01]  /*e350*/  FADD.FTZ R119, R181, R119 ;  /* 0x00000077b5777221 */ /* 0x000fe20000010000 */
[----:B---3--:R-:W-:Y:S02]  /*e360*/  F2FP.BF16.PACK_AB R126, R196, R86 ;  /* 0x00000056c47e723e */ /* 0x008fe400000010ff */
[-C--:B------:R-:W-:Y:S01]  /*e370*/  HMMA.16816.F32.BF16 R60, R80, R90.reuse, R60 ;  /* 0x0000005a503c723c */ /* 0x080fe2000004183c */
[----:B------:R-:W-:Y:S03]  /*e380*/  FADD.FTZ R119, R249, R119 ;  /* 0x00000077f9777221 */ /* 0x000fe60000010000 */
[----:B------:R-:W-:Y:S02]  /*e390*/  FADD.FTZ R117, R247, R117 ;  /* 0x00000075f7757221 */ /* 0x000fe40000010000 */
        /* <DEDUP_REMOVED lines=9> */
[----:B--2---:R-:W-:Y:S01]  /*e430*/  F2FP.BF16.PACK_AB R125, R92, R87 ;  /* 0x000000575c7d723e */ /* 0x004fe200000010ff */
        /* <DEDUP_REMOVED lines=27> */
[-C--:B-1----:R-:W-:Y:S01]  /*e5f0*/  HMMA.16816.F32.BF16 R144, R128, R100.reuse, R20 ;  /* 0x000000648090723c */ /* 0x082fe20000041814 */
        /* <DEDUP_REMOVED lines=15> */
[----:B------:R-:W-:Y:S04]  /*e6f0*/  FADD.FTZ R8, R87, R8 ;  /* 0x0000000857087221 */ /* 0x000fe80000010000 */
[----:B------:R-:W-:Y:S03]  /*e700*/  FADD.FTZ R8, R92, R8 ;  /* 0x000000085c087221 */ /* 0x000fe60000010000 */
[C---:B------:R-:W-:Y:S01]  /*e710*/  HMMA.16816.F32.BF16 R108, R124.reuse, R112, R40 ;  /* 0x000000707c6c723c */ /* 0x040fe20000041828 */
[----:B------:R-:W-:Y:S04]  /*e720*/  FADD.FTZ R8, R93, R8 ;  /* 0x000000085d087221 */ /* 0x000fe80000010000 */
[----:B------:R-:W-:Y:S03]  /*e730*/  FADD.FTZ R238, R194, R8 ;  /* 0x00000008c2ee7221 */ /* 0x000fe60000010000 */
[-C--:B------:R-:W-:Y:S07]  /*e740*/  HMMA.16816.F32.BF16 R132, R124, R114.reuse, R44 ;  /* 0x000000727c84723c */ /* 0x080fee000004182c */
[----:B------:R-:W-:Y:S01]  /*e750*/  MOV R44, R72 ;  /* 0x00000048002c7202 */ /* 0x000fe20000000f00 */
[C---:B------:R-:W-:Y:S08]  /*e760*/  HMMA.16816.F32.BF16 R112, R128.reuse, R114, R48 ;  /* 0x000000728070723c */ /* 0x040ff00000041830 */
[-C--:B----4-:R-:W-:Y:S08]  /*e770*/  HMMA.16816.F32.BF16 R116, R128, R4.reuse, R52 ;  /* 0x000000048074723c */ /* 0x090ff00000041834 */
[C---:B------:R-:W-:Y:S08]  /*e780*/  HMMA.16816.F32.BF16 R120, R124.reuse, R4, R56 ;  /* 0x000000047c78723c */ /* 0x040ff00000041838 */
[-C--:B------:R-:W-:Y:S08]  /*e790*/  HMMA.16816.F32.BF16 R124, R124, R6.reuse, R60 ;  /* 0x000000067c7c723c */ /* 0x080ff0000004183c */
[----:B------:R-:W-:Y:S01]  /*e7a0*/  HMMA.16816.F32.BF16 R128, R128, R6, R64 ;  /* 0x000000068080723c */ /* 0x000fe20000041840 */
[----:B------:R-:W-:-:S07]  /*e7b0*/  @P0 BRA `(.L_x_1089) ;  /* 0xffff9bb000000947 */ /* 0x000fce000383ffff */
.L_x_1070:
[----:B------:R-:W1:Y:S01]  /*e7c0*/  S2UR UR13, SR_CTAID.X ;  /* 0x00000000000d79c3 */ /* 0x000e620000002500 */
[----:B------:R-:W-:-:S02]  /*e7d0*/  UISETP.NE.AND UP1, UPT, UR35, URZ, UPT ;  /* 0x0000003f2300728c */ /* 0x000fc4000bf25270 */
[----:B------:R-:W-:Y:S02]  /*e7e0*/  ULDC.64 UR6, c[0x0][0x2c8] ;  /* 0x0000b20000067ab9 */ /* 0x000fe40000000a00 */
[----:B------:R-:W-:-:S06]  /*e7f0*/  UISETP.NE.AND UP0, UPT, UR34, URZ, UPT ;  /* 0x0000003f2200728c */ /* 0x000fcc000bf05270 */
[----:B------:R-:W-:Y:S01]  /*e800*/  PLOP3.LUT P0, PT, PT, PT, UP0, 0x40, 0x0 ;  /* 0x000000000000781c */ /* 0x000fe20003f0e808 */
[----:B-1----:R-:W-:-:S04]  /*e810*/  ULEA UR13, UR13, 0x7f, 0x7 ;  /* 0x0000007f0d0d7891 */ /* 0x002fc8000f8e383f */
        /* <DEDUP_REMOVED lines=22> */
.L_x_1091:
[----:B------:R-:W-:Y:S02]  /*e980*/  UMOV UR7, 0x1 ;  /* 0x0000000100077882 */ /* 0x000fe40000000000 */
[----:B------:R-:W-:Y:S02]  /*e990*/  ULDC UR6, c[0x0][0x32c] ;  /* 0x0000cb0000067ab9 */ /* 0x000fe40000000800 */
[----:B------:R-:W-:-:S03]  /*e9a0*/  UISETP.NE.AND UP0, UPT, UR7, UR6, UPT ;  /* 0x000000060700728c */ /* 0x000fc6000bf05270 */
[----:B------:R-:W-:Y:S02]  /*e9b0*/  ULDC.64 UR6, c[0x0][0x330] ;  /* 0x0000cc0000067ab9 */ /* 0x000fe40000000a00 */
[----:B------:R-:W-:-:S07]  /*e9c0*/  UIMAD.WIDE.U32 UR20, UR18, UR6, URZ ;  /* 0x00000006121472a5 */ /* 0x000fce000f8e003f */
[----:B------:R-:W-:Y:S02]  /*e9d0*/  @UP0 UMOV UR19, UR21 ;  /* 0x0000001500130c82 */ /* 0x000fe40008000000 */
[----:B------:R-:W-:Y:S02]  /*e9e0*/  @UP0 USHF.R.U32.HI UR18, URZ, UR7, UR19 ;  /* 0x000000073f120299 */ /* 0x000fe40008011613 */
.L_x_1092:
[----:B------:R-:W-:Y:S02]  /*e9f0*/  ULDC UR6, c[0x0][0x32c] ;  /* 0x0000cb0000067ab9 */ /* 0x000fe40000000800 */
[----:B------:R-:W-:-:S04]  /*ea00*/  UIMAD UR6, UR18, UR6, URZ ;  /* 0x00000006120672a4 */ /* 0x000fc8000f8e023f */
[----:B------:R-:W-:-:S04]  /*ea10*/  UISETP.LT.AND UP0, UPT, UR13, UR6, UPT ;  /* 0x000000060d00728c */ /* 0x000fc8000bf01270 */
[----:B------:R-:W-:-:S04]  /*ea20*/  USEL UR13, UR13, UR6, !UP0 ;  /* 0x000000060d0d7287 */ /* 0x000fc8000c000000 */
.L_x_1090:
        /* <DEDUP_REMOVED lines=13> */
.L_x_1096:
        /* <DEDUP_REMOVED lines=64> */
.L_x_1094:
        /* <DEDUP_REMOVED lines=175> */
.L_x_1095:
[----:B------:R-:W-:Y:S01]  /*f9f0*/  FMNMX.FTZ R169, R8, R165, !PT ;  /* 0x000000a508a97209 */ /* 0x000fe20007810000 */
[----:B-1----:R-:W-:Y:S01]  /*fa00*/  LDSM.16.MT88.4 R172, [R225+0x100] ;  /* 0x00010000e1ac783b */ /* 0x002fe20000004200 */
        /* <DEDUP_REMOVED lines=90> */
[----:B------:R-:W-:Y:S02]  /*ffb0*/  PLOP3.LUT P0, PT, PT, PT, UP0, 0x80, 0x0 ;  /* 0x000000000000781c */ /* 0x000fe40003f0f008 */
[----:B------:R-:W-:Y:S04]  /*ffc0*/  FMNMX.FTZ R169, R89, R169, !PT ;  /* 0x000000a959a97209 */ /* 0x000fe80007810000 */
[----:B------:R-:W-:Y:S01]  /*ffd0*/  FMNMX.FTZ R169, R92, R169, !PT ;  /* 0x000000a95ca97209 */ /* 0x000fe20007810000 */
[----:B------:R-:W-:Y:S03]  /*ffe0*/  SHFL.BFLY PT, R2, R170, 0x2, 0x1f ;  /* 0x0c401f00aa027f89 */ /* 0x000fe600000e0000 */
[----:B------:R-:W-:Y:S05]  /*fff0*/  FMNMX.FTZ R169, R93, R169, !PT ;  /* 0x000000a95da97209 */ /* 0x000fea0007810000 */
[----:B------:R-:W1:Y:S02]  /*10000*/  SHFL.BFLY PT, R168, R169, 0x2, 0x1f ;  /* 0x0c401f00a9a87f89 */ /* 0x000e6400000e0000 */
[----:B-1----:R-:W-:Y:S02]  /*10010*/  FMNMX.FTZ R169, R169, R168, !PT ;  /* 0x000000a8a9a97209 */ /* 0x002fe40007810000 */
[----:B------:R-:W-:Y:S02]  /*10020*/  FMNMX.FTZ R168, R75, R0, !PT ;  /* 0x000000004ba87209 */ /* 0x000fe40007810000 */
[----:B------:R-:W-:Y:S02]  /*10030*/  FMNMX.FTZ R3, R3, R171, !PT ;  /* 0x000000ab03037209 */ /* 0x000fe40007810000 */
[----:B------:R-:W1:Y:S01]  /*10040*/  SHFL.BFLY PT, R0, R169, 0x1, 0x1f ;  /* 0x0c201f00a9007f89 */ /* 0x000e6200000e0000 */
[----:B------:R-:W-:Y:S02]  /*10050*/  FMNMX.FTZ R168, R78, R168, !PT ;  /* 0x000000a84ea87209 */ /* 0x000fe40007810000 */
[----:B------:R-:W-:Y:S02]  /*10060*/  FMNMX.FTZ R170, R170, R2, !PT ;  /* 0x00000002aaaa7209 */ /* 0x000fe40007810000 */
[----:B------:R-:W-:Y:S03]  /*10070*/  FMNMX.FTZ R168, R79, R168, !PT ;  /* 0x000000a84fa87209 */ /* 0x000fe60007810000 */
[----:B------:R-:W2:Y:S01]  /*10080*/  SHFL.BFLY PT, R171, R3, 0x1, 0x1f ;  /* 0x0c201f0003ab7f89 */ /* 0x000ea200000e0000 */
[----:B------:R-:W-:Y:S04]  /*10090*/  FMNMX.FTZ R168, R90, R168, !PT ;  /* 0x000000a85aa87209 */ /* 0x000fe80007810000 */
[----:B------:R-:W-:Y:S03]  /*100a0*/  FMNMX.FTZ R168, R91, R168, !PT ;  /* 0x000000a85ba87209 */ /* 0x000fe60007810000 */
[----:B------:R-:W3:Y:S01]  /*100b0*/  SHFL.BFLY PT, R2, R170, 0x1, 0x1f ;  /* 0x0c201f00aa027f89 */ /* 0x000ee200000e0000 */
[----:B------:R-:W-:Y:S04]  /*100c0*/  FMNMX.FTZ R168, R94, R168, !PT ;  /* 0x000000a85ea87209 */ /* 0x000fe80007810000 */
[----:B------:R-:W-:Y:S02]  /*100d0*/  FMNMX.FTZ R168, R95, R168, !PT ;  /* 0x000000a85fa87209 */ /* 0x000fe40007810000 */
[----:B-1----:R-:W-:Y:S03]  /*100e0*/  FMNMX.FTZ R0, R169, R0, !PT ;  /* 0x00000000a9007209 */ /* 0x002fe60007810000 */
[----:B------:R-:W1:Y:S02]  /*100f0*/  SHFL.BFLY PT, R169, R168, 0x2, 0x1f ;  /* 0x0c401f00a8a97f89 */ /* 0x000e6400000e0000 */
[C---:B------:R-:W-:Y:S02]  /*10100*/  FMUL.FTZ R201, R0.reuse, c[0x0][0x2d0] ;  /* 0x0000b40000c97a20 */ /* 0x040fe40000410000 */
[----:B------:R-:W-:Y:S01]  /*10110*/  FADD.FTZ R165, -R0, R165 ;  /* 0x000000a500a57221 */ /* 0x000fe20000010100 */
[----:B--2---:R-:W-:Y:S01]  /*10120*/  FMNMX.FTZ R3, R3, R171, !PT ;  /* 0x000000ab03037209 */ /* 0x004fe20007810000 */
[--C-:B------:R-:W-:Y:S02]  /*10130*/  FFMA.FTZ R247, R44, c[0x0][0x2d0], -R201.reuse ;  /* 0x0000b4002cf77a23 */ /* 0x100fe400000108c9 */
[--C-:B------:R-:W-:Y:S02]  /*10140*/  FFMA.FTZ R248, R45, c[0x0][0x2d0], -R201.reuse ;  /* 0x0000b4002df87a23 */ /* 0x100fe400000108c9 */
[----:B------:R-:W-:Y:S02]  /*10150*/  FFMA.FTZ R57, R57, c[0x0][0x2d0], -R201 ;  /* 0x0000b40039397a23 */ /* 0x000fe400000108c9 */
[----:B------:R-:W-:Y:S01]  /*10160*/  MUFU.EX2 R247, R247 ;  /* 0x000000f700f77308 */ /* 0x000fe20000000800 */
[----:B------:R-:W-:Y:S01]  /*10170*/  FMUL.FTZ R203, R3, c[0x0][0x2d0] ;  /* 0x0000b40003cb7a20 */ /* 0x000fe20000410000 */
[----:B---3--:R-:W-:Y:S01]  /*10180*/  FMNMX.FTZ R2, R170, R2, !PT ;  /* 0x00000002aa027209 */ /* 0x008fe20007810000 */
[----:B------:R-:W-:Y:S02]  /*10190*/  FMUL.FTZ R165, R165, c[0x0][0x2d0] ;  /* 0x0000b400a5a57a20 */ /* 0x000fe40000410000 */
[--C-:B------:R-:W-:Y:S02]  /*101a0*/  FFMA.FTZ R209, R48, c[0x0][0x2d0], -R203.reuse ;  /* 0x0000b40030d17a23 */ /* 0x100fe400000108cb */
[--C-:B------:R-:W-:Y:S02]  /*101b0*/  FFMA.FTZ R210, R49, c[0x0][0x2d0], -R203.reuse ;  /* 0x0000b40031d27a23 */ /* 0x100fe400000108cb */
[--C-:B------:R-:W-:Y:S01]  /*101c0*/  FFMA.FTZ R251, R52, c[0x0][0x2d0], -R203.reuse ;  /* 0x0000b40034fb7a23 */ /* 0x100fe200000108cb */
[----:B------:R-:W2:Y:S01]  /*101d0*/  MUFU.EX2 R165, R165 ;  /* 0x000000a500a57308 */ /* 0x000ea20000000800 */
[--C-:B------:R-:W-:Y:S01]  /*101e0*/  FFMA.FTZ R252, R53, c[0x0][0x2d0], -R203.reuse ;  /* 0x0000b40035fc7a23 */ /* 0x100fe200000108cb */
[----:B-1----:R-:W-:Y:S01]  /*101f0*/  FMNMX.FTZ R169, R168, R169, !PT ;  /* 0x000000a9a8a97209 */ /* 0x002fe20007810000 */
[----:B------:R-:W-:Y:S02]  /*10200*/  FMUL.FTZ R202, R2, c[0x0][0x2d0] ;  /* 0x0000b40002ca7a20 */ /* 0x000fe40000410000 */
[--C-:B------:R-:W-:Y:S02]  /*10210*/  FFMA.FTZ R171, R16, c[0x0][0x2d0], -R203.reuse ;  /* 0x0000b40010ab7a23 */ /* 0x100fe400000108cb */
[--C-:B------:R-:W-:Y:S01]  /*10220*/  FFMA.FTZ R211, R50, c[0x0][0x2d0], -R202.reuse ;  /* 0x0000b40032d37a23 */ /* 0x100fe200000108ca */
[----:B------:R-:W1:Y:S01]  /*10230*/  SHFL.BFLY PT, R168, R169, 0x1, 0x1f ;  /* 0x0c201f00a9a87f89 */ /* 0x000e6200000e0000 */
[--C-:B------:R-:W-:Y:S01]  /*10240*/  FFMA.FTZ R242, R51, c[0x0][0x2d0], -R202.reuse ;  /* 0x0000b40033f27a23 */ /* 0x100fe200000108ca */
[----:B------:R-:W-:Y:S01]  /*10250*/  MUFU.EX2 R209, R209 ;  /* 0x000000d100d17308 */ /* 0x000fe20000000800 */
[--C-:B------:R-:W-:Y:S02]  /*10260*/  FFMA.FTZ R55, R55, c[0x0][0x2d0], -R202.reuse ;  /* 0x0000b40037377a23 */ /* 0x100fe400000108ca */
[--C-:B------:R-:W-:Y:S02]  /*10270*/  FFMA.FTZ R180, R17, c[0x0][0x2d0], -R203.reuse ;  /* 0x0000b40011b47a23 */ /* 0x100fe400000108cb */
[--C-:B------:R-:W-:Y:S01]  /*10280*/  FFMA.FTZ R182, R18, c[0x0][0x2d0], -R202.reuse ;  /* 0x0000b40012b67a23 */ /* 0x100fe200000108ca */
[----:B------:R-:W-:Y:S01]  /*10290*/  LDSM.16.MT88.4 R48, [R219+0x900] ;  /* 0x00090000db30783b */ /* 0x000fe20000004200 */
[--C-:B------:R-:W-:Y:S02]  /*102a0*/  FFMA.FTZ R35, R35, c[0x0][0x2d0], -R202.reuse ;  /* 0x0000b40023237a23 */ /* 0x100fe400000108ca */
[--C-:B------:R-:W-:Y:S01]  /*102b0*/  FFMA.FTZ R193, R20, c[0x0][0x2d0], -R203.reuse ;  /* 0x0000b40014c17a23 */ /* 0x100fe200000108cb */
[----:B------:R-:W-:Y:S01]  /*102c0*/  MUFU.EX2 R171, R171 ;  /* 0x000000ab00ab7308 */ /* 0x000fe20000000800 */
[--C-:B------:R-:W-:Y:S02]  /*102d0*/  FFMA.FTZ R194, R21, c[0x0][0x2d0], -R203.reuse ;  /* 0x0000b40015c27a23 */ /* 0x100fe400000108cb */
[--C-:B------:R-:W-:Y:S02]  /*102e0*/  FFMA.FTZ R195, R22, c[0x0][0x2d0], -R202.reuse ;  /* 0x0000b40016c37a23 */ /* 0x100fe400000108ca */
[--C-:B------:R-:W-:Y:S02]  /*102f0*/  FFMA.FTZ R196, R23, c[0x0][0x2d0], -R202.reuse ;  /* 0x0000b40017c47a23 */ /* 0x100fe400000108ca */
[----:B------:R-:W-:Y:S02]  /*10300*/  FFMA.FTZ R198, R33, c[0x0][0x2d0], -R203 ;  /* 0x0000b40021c67a23 */ /* 0x000fe400000108cb */
[----:B--2---:R-:W-:Y:S01]  /*10310*/  FMUL.FTZ R33, R165, R141 ;  /* 0x0000008da5217220 */ /* 0x004fe20000410000 */
[----:B------:R-:W-:Y:S01]  /*10320*/  MUFU.EX2 R180, R180 ;  /* 0x000000b400b47308 */ /* 0x000fe20000000800 */
[--C-:B------:R-:W-:Y:S01]  /*10330*/  FFMA.FTZ R199, R34, c[0x0][0x2d0], -R202.reuse ;  /* 0x0000b40022c77a23 */ /* 0x100fe200000108ca */
[----:B-1----:R-:W-:Y:S01]  /*10340*/  FMNMX.FTZ R168, R168, R169, !PT ;  /* 0x000000a9a8a87209 */ /* 0x002fe20007810000 */
[----:B------:R-:W-:Y:S02]  /*10350*/  FFMA.FTZ R169, R19, c[0x0][0x2d0], -R202 ;  /* 0x0000b40013a97a23 */ /* 0x000fe400000108ca */
[--C-:B------:R-:W-:Y:S02]  /*10360*/  FFMA.FTZ R186, R12, c[0x0][0x2d0], -R201.reuse ;  /* 0x0000b4000cba7a23 */ /* 0x100fe400000108c9 */
[----:B------:R-:W-:Y:S02]  /*10370*/  FMUL.FTZ R200, R168, c[0x0][0x2d0] ;  /* 0x0000b400a8c87a20 */ /* 0x000fe40000410000 */
[----:B------:R-:W-:Y:S01]  /*10380*/  FMUL.FTZ R12, R165, R152 ;  /* 0x00000098a50c7220 */ /* 0x000fe20000410000 */
[----:B------:R-:W-:Y:S01]  /*10390*/  MUFU.EX2 R182, R182 ;  /* 0x000000b600b67308 */ /* 0x000fe20000000800 */
[--C-:B------:R-:W-:Y:S02]  /*103a0*/  FFMA.FTZ R249, R46, c[0x0][0x2d0], -R200.reuse ;  /* 0x0000b4002ef97a23 */ /* 0x100fe400000108c8 */
[--C-:B------:R-:W-:Y:S02]  /*103b0*/  FFMA.FTZ R250, R47, c[0x0][0x2d0], -R200.reuse ;  /* 0x0000b4002ffa7a23 */ /* 0x100fe400000108c8 */
[----:B------:R-:W-:Y:S01]  /*103c0*/  LDSM.16.MT88.4 R44, [R225+0x1100] ;  /* 0x00110000e12c783b */ /* 0x000fe20000004200 */
[--C-:B------:R-:W-:Y:S02]  /*103d0*/  FFMA.FTZ R59, R59, c[0x0][0x2d0], -R200.reuse ;  /* 0x0000b4003b3b7a23 */ /* 0x100fe400000108c8 */
[--C-:B------:R-:W-:Y:S02]  /*103e0*/  FFMA.FTZ R204, R31, c[0x0][0x2d0], -R200.reuse ;  /* 0x0000b4001fcc7a23 */ /* 0x100fe400000108c8 */
[----:B------:R-:W-:Y:S01]  /*103f0*/  MUFU.EX2 R169, R169 ;  /* 0x000000a900a97308 */ /* 0x000fe20000000800 */
[----:B------:R-:W-:Y:S02]  /*10400*/  FFMA.FTZ R187, R13, c[0x0][0x2d0], -R201 ;  /* 0x0000b4000dbb7a23 */ /* 0x000fe400000108c9 */
[C---:B------:R-:W-:Y:S02]  /*10410*/  FMUL.FTZ R13, R165.reuse, R153 ;  /* 0x00000099a50d7220 */ /* 0x040fe40000410000 */
[--C-:B------:R-:W-:Y:S02]  /*10420*/  FFMA.FTZ R190, R14, c[0x0][0x2d0], -R200.reuse ;  /* 0x0000b4000ebe7a23 */ /* 0x100fe400000108c8 */
[--C-:B------:R-:W-:Y:S02]  /*10430*/  FFMA.FTZ R197, R32, c[0x0][0x2d0], -R203.reuse ;  /* 0x0000b40020c57a23 */ /* 0x100fe400000108cb */
[----:B------:R-:W-:Y:S01]  /*10440*/  FMUL.FTZ R32, R165, R140 ;  /* 0x0000008ca5207220 */ /* 0x000fe20000410000 */
[----:B------:R-:W-:Y:S01]  /*10450*/  MUFU.EX2 R186, R186 ;  /* 0x000000ba00ba7308 */ /* 0x000fe20000000800 */
[----:B------:R-:W-:Y:S02]  /*10460*/  FFMA.FTZ R140, R27, c[0x0][0x2d0], -R200 ;  /* 0x0000b4001b8c7a23 */ /* 0x000fe400000108c8 */
[C---:B------:R-:W-:Y:S02]  /*10470*/  FMUL.FTZ R108, R165.reuse, R108 ;  /* 0x0000006ca56c7220 */ /* 0x040fe40000410000 */
[C---:B------:R-:W-:Y:S02]  /*10480*/  FMUL.FTZ R109, R165.reuse, R109 ;  /* 0x0000006da56d7220 */ /* 0x040fe40000410000 */
[C---:B------:R-:W-:Y:S02]  /*10490*/  FMUL.FTZ R120, R165.reuse, R120 ;  /* 0x00000078a5787220 */ /* 0x040fe40000410000 */
[C---:B------:R-:W-:Y:S01]  /*104a0*/  FMUL.FTZ R121, R165.reuse, R121 ;  /* 0x00000079a5797220 */ /* 0x040fe20000410000 */
[----:B------:R-:W-:Y:S01]  /*104b0*/  MUFU.EX2 R187, R187 ;  /* 0x000000bb00bb7308 */ /* 0x000fe20000000800 */
[C---:B------:R-:W-:Y:S02]  /*104c0*/  FMUL.FTZ R124, R165.reuse, R124 ;  /* 0x0000007ca57c7220 */ /* 0x040fe40000410000 */
[----:B------:R-:W-:Y:S02]  /*104d0*/  FMUL.FTZ R125, R165, R125 ;  /* 0x0000007da57d7220 */ /* 0x000fe40000410000 */
[--C-:B------:R-:W-:Y:S02]  /*104e0*/  FFMA.FTZ R205, R36, c[0x0][0x2d0], -R203.reuse ;  /* 0x0000b40024cd7a23 */ /* 0x100fe400000108cb */
[----:B------:R-:W-:Y:S02]  /*104f0*/  FFMA.FTZ R206, R37, c[0x0][0x2d0], -R203 ;  /* 0x0000b40025ce7a23 */ /* 0x000fe400000108cb */
[--C-:B------:R-:W-:Y:S01]  /*10500*/  FFMA.FTZ R207, R38, c[0x0][0x2d0], -R202.reuse ;  /* 0x0000b40026cf7a23 */ /* 0x100fe200000108ca */
[----:B------:R-:W-:Y:S01]  /*10510*/  MUFU.EX2 R190, R190 ;  /* 0x000000be00be7308 */ /* 0x000fe20000000800 */
[----:B------:R-:W-:Y:S02]  /*10520*/  FFMA.FTZ R208, R39, c[0x0][0x2d0], -R202 ;  /* 0x0000b40027d07a23 */ /* 0x000fe400000108ca */
        /* <DEDUP_REMOVED lines=13> */
[----:B------:R-:W-:Y:S02]  /*10600*/  FFMA.FTZ R79, R79, c[0x0][0x2d0], -R200 ;  /* 0x0000b4004f4f7a23 */ /* 0x000fe400000108c8 */
[----:B------:R-:W-:Y:S02]  /*10610*/  FADD.FTZ R167, -R3, R167 ;  /* 0x000000a703a77221 */ /* 0x000fe40000010100 */
[----:B------:R-:W-:Y:S01]  /*10620*/  FADD.FTZ R166, -R2, R166 ;  /* 0x000000a602a67221 */ /* 0x000fe20000010100 */
[----:B------:R-:W-:Y:S01]  /*10630*/  MUFU.EX2 R195, R195 ;  /* 0x000000c300c37308 */ /* 0x000fe20000000800 */
[----:B------:R-:W-:Y:S02]  /*10640*/  FMUL.FTZ R167, R167, c[0x0][0x2d0] ;  /* 0x0000b400a7a77a20 */ /* 0x000fe40000410000 */
[----:B------:R-:W-:Y:S02]  /*10650*/  FMUL.FTZ R166, R166, c[0x0][0x2d0] ;  /* 0x0000b400a6a67a20 */ /* 0x000fe40000410000 */
[--C-:B------:R-:W-:Y:S02]  /*10660*/  FFMA.FTZ R183, R4, c[0x0][0x2d0], -R203.reuse ;  /* 0x0000b40004b77a23 */ /* 0x100fe400000108cb */
[----:B------:R-:W-:Y:S02]  /*10670*/  FFMA.FTZ R170, R5, c[0x0][0x2d0], -R203 ;  /* 0x0000b40005aa7a23 */ /* 0x000fe400000108cb */
[--C-:B------:R-:W-:Y:S01]  /*10680*/  FFMA.FTZ R184, R6, c[0x0][0x2d0], -R202.reuse ;  /* 0x0000b40006b87a23 */ /* 0x100fe200000108ca */
[----:B------:R-:W1:Y:S01]  /*10690*/  MUFU.EX2 R167, R167 ;  /* 0x000000a700a77308 */ /* 0x000e620000000800 */
[----:B------:R-:W-:Y:S02]  /*106a0*/  FFMA.FTZ R181, R7, c[0x0][0x2d0], -R202 ;  /* 0x0000b40007b57a23 */ /* 0x000fe400000108ca */
[----:B------:R-:W-:Y:S02]  /*106b0*/  FADD.FTZ R164, -R168, R164 ;  /* 0x000000a4a8a47221 */ /* 0x000fe40000010100 */
[--C-:B------:R-:W-:Y:S02]  /*106c0*/  FFMA.FTZ R188, R8, c[0x0][0x2d0], -R201.reuse ;  /* 0x0000b40008bc7a23 */ /* 0x100fe400000108c9 */
[----:B------:R-:W-:Y:S02]  /*106d0*/  FMUL.FTZ R164, R164, c[0x0][0x2d0] ;  /* 0x0000b400a4a47a20 */ /* 0x000fe40000410000 */
[----:B------:R-:W-:Y:S01]  /*106e0*/  FMUL.FTZ R8, R165, R156 ;  /* 0x0000009ca5087220 */ /* 0x000fe20000410000 */
[----:B------:R-:W2:Y:S01]  /*106f0*/  MUFU.EX2 R166, R166 ;  /* 0x000000a600a67308 */ /* 0x000ea20000000800 */
[----:B------:R-:W-:Y:S02]  /*10700*/  FFMA.FTZ R185, R9, c[0x0][0x2d0], -R201 ;  /* 0x0000b40009b97a23 */ /* 0x000fe400000108c9 */
[----:B------:R-:W-:Y:S02]  /*10710*/  FMUL.FTZ R9, R165, R157 ;  /* 0x0000009da5097220 */ /* 0x000fe40000410000 */
[--C-:B------:R-:W-:Y:S02]  /*10720*/  FFMA.FTZ R192, R10, c[0x0][0x2d0], -R200.reuse ;  /* 0x0000b4000ac07a23 */ /* 0x100fe400000108c8 */
[--C-:B------:R-:W-:Y:S02]  /*10730*/  FFMA.FTZ R189, R11, c[0x0][0x2d0], -R200.reuse ;  /* 0x0000b4000bbd7a23 */ /* 0x100fe400000108c8 */
[----:B------:R-:W-:Y:S01]  /*10740*/  FFMA.FTZ R191, R15, c[0x0][0x2d0], -R200 ;  /* 0x0000b4000fbf7a23 */ /* 0x000fe200000108c8 */
[----:B------:R-:W-:Y:S01]  /*10750*/  MUFU.EX2 R183, R183 ;  /* 0x000000b700b77308 */ /* 0x000fe20000000800 */
[--C-:B------:R-:W-:Y:S02]  /*10760*/  FFMA.FTZ R64, R64, c[0x0][0x2d0], -R203.reuse ;  /* 0x0000b40040407a23 */ /* 0x100fe400000108cb */
[----:B------:R-:W-:Y:S02]  /*10770*/  FFMA.FTZ R65, R65, c[0x0][0x2d0], -R203 ;  /* 0x0000b40041417a23 */ /* 0x000fe400000108cb */
[C---:B-1----:R-:W-:Y:S02]  /*10780*/  FMUL.FTZ R16, R167.reuse, R148 ;  /* 0x00000094a7107220 */ /* 0x042fe40000410000 */
[C---:B------:R-:W-:Y:S02]  /*10790*/  FMUL.FTZ R17, R167.reuse, R149 ;  /* 0x00000095a7117220 */ /* 0x040fe40000410000 */
[C---:B------:R-:W-:Y:S01]  /*107a0*/  FMUL.FTZ R20, R167.reuse, R144 ;  /* 0x00000090a7147220 */ /* 0x040fe20000410000 */
[----:B------:R-:W1:Y:S01]  /*107b0*/  MUFU.EX2 R170, R170 ;  /* 0x000000aa00aa7308 */ /* 0x000e620000000800 */
[C---:B------:R-:W-:Y:S02]  /*107c0*/  FMUL.FTZ R21, R167.reuse, R145 ;  /* 0x00000091a7157220 */ /* 0x040fe40000410000 */
[C---:B------:R-:W-:Y:S01]  /*107d0*/  FMUL.FTZ R36, R167.reuse, R128 ;  /* 0x00000080a7247220 */ /* 0x040fe20000410000 */
[----:B------:R-:W-:Y:S01]  /*107e0*/  F2FP.BF16.PACK_AB R128, R194, R193 ;  /* 0x000000c1c280723e */ /* 0x000fe200000010ff */
[C---:B--2---:R-:W-:Y:S02]  /*107f0*/  FMUL.FTZ R18, R166.reuse, R150 ;  /* 0x00000096a6127220 */ /* 0x044fe40000410000 */
[C---:B------:R-:W-:Y:S02]  /*10800*/  FMUL.FTZ R19, R166.reuse, R151 ;  /* 0x00000097a6137220 */ /* 0x040fe40000410000 */
[----:B------:R-:W-:Y:S01]  /*10810*/  LDSM.16.MT88.4 R148, [R225+0x2900] ;  /* 0x00290000e194783b */ /* 0x000fe20000004200 */
[----:B------:R-:W-:Y:S01]  /*10820*/  MUFU.EX2 R184, R184 ;  /* 0x000000b800b87308 */ /* 0x000fe20000000800 */
[C---:B------:R-:W-:Y:S02]  /*10830*/  FMUL.FTZ R22, R166.reuse, R146 ;  /* 0x00000092a6167220 */ /* 0x040fe40000410000 */
[C---:B------:R-:W-:Y:S02]  /*10840*/  FMUL.FTZ R23, R166.reuse, R147 ;  /* 0x00000093a6177220 */ /* 0x040fe40000410000 */
[C---:B------:R-:W-:Y:S02]  /*10850*/  FMUL.FTZ R37, R167.reuse, R129 ;  /* 0x00000081a7257220 */ /* 0x040fe40000410000 */
[----:B------:R-:W2:Y:S01]  /*10860*/  LDSM.16.MT88.4 R144, [R219+0x100] ;  /* 0x00010000db90783b */ /* 0x000ea20000004200 */
[C---:B------:R-:W-:Y:S02]  /*10870*/  FMUL.FTZ R38, R166.reuse, R130 ;  /* 0x00000082a6267220 */ /* 0x040fe40000410000 */
[----:B------:R-:W3:Y:S01]  /*10880*/  MUFU.EX2 R181, R181 ;  /* 0x000000b500b57308 */ /* 0x000ee20000000800 */
[----:B------:R-:W-:Y:S02]  /*10890*/  FMUL.FTZ R39, R166, R131 ;  /* 0x00000083a6277220 */ /* 0x000fe40000410000 */
[C---:B------:R-:W-:Y:S01]  /*108a0*/  FMUL.FTZ R4, R167.reuse, R160 ;  /* 0x000000a0a7047220 */ /* 0x040fe20000410000 */
[----:B-1----:R-:W-:Y:S01]  /*108b0*/  F2FP.BF16.PACK_AB R160, R170, R183 ;  /* 0x000000b7aaa0723e */ /* 0x002fe200000010ff */
[----:B------:R-:W-:Y:S02]  /*108c0*/  FMUL.FTZ R5, R167, R161 ;  /* 0x000000a1a7057220 */ /* 0x000fe40000410000 */
[----:B------:R-:W-:Y:S01]  /*108d0*/  FMUL.FTZ R6, R166, R162 ;  /* 0x000000a2a6067220 */ /* 0x000fe20000410000 */
[----:B------:R-:W-:Y:S01]  /*108e0*/  F2FP.BF16.PACK_AB R162, R180, R171 ;  /* 0x000000abb4a2723e */ /* 0x000fe200000010ff */
[C---:B------:R-:W-:Y:S01]  /*108f0*/  FMUL.FTZ R7, R166.reuse, R163 ;  /* 0x000000a3a6077220 */ /* 0x040fe20000410000 */
[----:B------:R-:W1:Y:S01]  /*10900*/  MUFU.EX2 R164, R164 ;  /* 0x000000a400a47308 */ /* 0x000e620000000800 */
[----:B------:R-:W-:Y:S01]  /*10910*/  F2FP.BF16.PACK_AB R163, R169, R182 ;  /* 0x000000b6a9a3723e */ /* 0x000fe200000010ff */
[C---:B------:R-:W-:Y:S02]  /*10920*/  FMUL.FTZ R100, R167.reuse, R100 ;  /* 0x00000064a7647220 */ /* 0x040fe40000410000 */
[C---:B------:R-:W-:Y:S02]  /*10930*/  FMUL.FTZ R101, R167.reuse, R101 ;  /* 0x00000065a7657220 */ /* 0x040fe40000410000 */
[C---:B------:R-:W-:Y:S02]  /*10940*/  FMUL.FTZ R102, R166.reuse, R102 ;  /* 0x00000066a6667220 */ /* 0x040fe40000410000 */
[C---:B------:R-:W-:Y:S02]  /*10950*/  FMUL.FTZ R103, R166.reuse, R103 ;  /* 0x00000067a6677220 */ /* 0x040fe40000410000 */
[----:B------:R-:W-:Y:S01]  /*10960*/  MUFU.EX2 R188, R188 ;  /* 0x000000bc00bc7308 */ /* 0x000fe20000000800 */
[C---:B------:R-:W-:Y:S02]  /*10970*/  FMUL.FTZ R104, R167.reuse, R104 ;  /* 0x00000068a7687220 */ /* 0x040fe40000410000 */
[----:B------:R-:W-:Y:S01]  /*10980*/  FMUL.FTZ R105, R167, R105 ;  /* 0x00000069a7697220 */ /* 0x000fe20000410000 */
[----:B---3--:R-:W-:Y:S01]  /*10990*/  F2FP.BF16.PACK_AB R161, R181, R184 ;  /* 0x000000b8b5a1723e */ /* 0x008fe200000010ff */
[C---:B------:R-:W-:Y:S02]  /*109a0*/  FMUL.FTZ R106, R166.reuse, R106 ;  /* 0x0000006aa66a7220 */ /* 0x040fe40000410000 */
[----:B------:R-:W-:Y:S02]  /*109b0*/  FMUL.FTZ R107, R166, R107 ;  /* 0x0000006ba66b7220 */ /* 0x000fe40000410000 */
[----:B------:R-:W-:Y:S01]  /*109c0*/  FMUL.FTZ R112, R167, R112 ;  /* 0x00000070a7707220 */ /* 0x000fe20000410000 */
[----:B------:R-:W3:Y:S01]  /*109d0*/  MUFU.EX2 R185, R185 ;  /* 0x000000b900b97308 */ /* 0x000ee20000000800 */
[-C--:B------:R-:W-:Y:S05]  /*109e0*/  HMMA.16816.F32.BF16 R4, R160, R172.reuse, R4 ;  /* 0x000000aca004723c */ /* 0x080fea0000041804 */
[C---:B-1----:R-:W-:Y:S02]  /*109f0*/  FMUL.FTZ R34, R164.reuse, R142 ;  /* 0x0000008ea4227220 */ /* 0x042fe40000410000 */
[C---:B------:R-:W-:Y:S02]  /*10a00*/  FMUL.FTZ R27, R164.reuse, R139 ;  /* 0x0000008ba41b7220 */ /* 0x040fe40000410000 */
[----:B------:R-:W-:Y:S03]  /*10a10*/  MUFU.EX2 R192, R192 ;  /* 0x000000c000c07308 */ /* 0x000fe60000000800 */
[C---:B------:R-:W-:Y:S02]  /*10a20*/  FMUL.FTZ R31, R164.reuse, R135 ;  /* 0x00000087a41f7220 */ /* 0x040fe40000410000 */
[C---:B------:R-:W-:Y:S02]  /*10a30*/  FMUL.FTZ R14, R164.reuse, R154 ;  /* 0x0000009aa40e7220 */ /* 0x040fe40000410000 */
[C---:B------:R-:W-:Y:S01]  /*10a40*/  FMUL.FTZ R10, R164.reuse, R158 ;  /* 0x0000009ea40a7220 */ /* 0x040fe20000410000 */
[----:B------:R-:W-:Y:S01]  /*10a50*/  F2FP.BF16.PACK_AB R158, R187, R186 ;  /* 0x000000babb9e723e */ /* 0x000fe200000010ff */
[C---:B------:R-:W-:Y:S01]  /*10a60*/  FMUL.FTZ R11, R164.reuse, R159 ;  /* 0x0000009fa40b7220 */ /* 0x040fe20000410000 */
[----:B------:R-:W1:Y:S01]  /*10a70*/  MUFU.EX2 R189, R189 ;  /* 0x000000bd00bd7308 */ /* 0x000e620000000800 */
[C---:B------:R-:W-:Y:S02]  /*10a80*/  FMUL.FTZ R15, R164.reuse, R155 ;  /* 0x0000009ba40f7220 */ /* 0x040fe40000410000 */
[C---:B------:R-:W-:Y:S01]  /*10a90*/  FMUL.FTZ R110, R164.reuse, R110 ;  /* 0x0000006ea46e7220 */ /* 0x040fe20000410000 */
[----:B---3--:R-:W-:Y:S01]  /*10aa0*/  F2FP.BF16.PACK_AB R156, R185, R188 ;  /* 0x000000bcb99c723e */ /* 0x008fe200000010ff */
[----:B------:R-:W-:Y:S02]  /*10ab0*/  FMUL.FTZ R111, R164, R111 ;  /* 0x0000006fa46f7220 */ /* 0x000fe40000410000 */
[C---:B------:R-:W-:Y:S02]  /*10ac0*/  FMUL.FTZ R113, R167.reuse, R113 ;  /* 0x00000071a7717220 */ /* 0x040fe40000410000 */
[C---:B------:R-:W-:Y:S01]  /*10ad0*/  FMUL.FTZ R114, R166.reuse, R114 ;  /* 0x00000072a6727220 */ /* 0x040fe20000410000 */
[----:B------:R-:W3:Y:S01]  /*10ae0*/  MUFU.EX2 R191, R191 ;  /* 0x000000bf00bf7308 */ /* 0x000ee20000000800 */
[C---:B------:R-:W-:Y:S02]  /*10af0*/  FMUL.FTZ R115, R166.reuse, R115 ;  /* 0x00000073a6737220 */ /* 0x040fe40000410000 */
[C---:B------:R-:W-:Y:S02]  /*10b00*/  FMUL.FTZ R116, R167.reuse, R116 ;  /* 0x00000074a7747220 */ /* 0x040fe40000410000 */
[----:B------:R-:W-:Y:S02]  /*10b10*/  FMUL.FTZ R117, R167, R117 ;  /* 0x00000075a7757220 */ /* 0x000fe40000410000 */
[C---:B------:R-:W-:Y:S02]  /*10b20*/  FMUL.FTZ R118, R166.reuse, R118 ;  /* 0x00000076a6767220 */ /* 0x040fe40000410000 */
[----:B------:R-:W-:Y:S01]  /*10b30*/  FMUL.FTZ R119, R166, R119 ;  /* 0x00000077a6777220 */ /* 0x000fe20000410000 */
[----:B------:R-:W-:Y:S01]  /*10b40*/  MUFU.EX2 R152, R55 ;  /* 0x0000003700987308 */ /* 0x000fe20000000800 */
[C---:B------:R-:W-:Y:S02]  /*10b50*/  FMUL.FTZ R122, R164.reuse, R122 ;  /* 0x0000007aa47a7220 */ /* 0x040fe40000410000 */
[C---:B------:R-:W-:Y:S01]  /*10b60*/  FMUL.FTZ R123, R164.reuse, R123 ;  /* 0x0000007ba47b7220 */ /* 0x040fe20000410000 */
[----:B-1----:R-:W-:Y:S01]  /*10b70*/  F2FP.BF16.PACK_AB R157, R189, R192 ;  /* 0x000000c0bd9d723e */ /* 0x002fe200000010ff */
[C---:B------:R-:W-:Y:S02]  /*10b80*/  FMUL.FTZ R126, R164.reuse, R126 ;  /* 0x0000007ea47e7220 */ /* 0x040fe40000410000 */
[----:B------:R-:W-:Y:S02]  /*10b90*/  FMUL.FTZ R127, R164, R127 ;  /* 0x0000007fa47f7220 */ /* 0x000fe40000410000 */
[--C-:B------:R-:W-:Y:S01]  /*10ba0*/  FFMA.FTZ R66, R66, c[0x0][0x2d0], -R202.reuse ;  /* 0x0000b40042427a23 */ /* 0x100fe200000108ca */
[----:B------:R-:W-:Y:S01]  /*10bb0*/  MUFU.EX2 R153, R57 ;  /* 0x0000003900997308 */ /* 0x000fe20000000800 */
[----:B------:R-:W-:Y:S02]  /*10bc0*/  FFMA.FTZ R67, R67, c[0x0][0x2d0], -R202 ;  /* 0x0000b40043437a23 */ /* 0x000fe400000108ca */
[--C-:B------:R-:W-:Y:S01]  /*10bd0*/  FFMA.FTZ R60, R60, c[0x0][0x2d0], -R201.reuse ;  /* 0x0000b4003c3c7a23 */ /* 0x100fe200000108c9 */
[----:B---3--:R-:W-:Y:S01]  /*10be0*/  F2FP.BF16.PACK_AB R159, R191, R190 ;  /* 0x000000bebf9f723e */ /* 0x008fe200000010ff */
[----:B------:R-:W-:Y:S02]  /*10bf0*/  FFMA.FTZ R61, R61, c[0x0][0x2d0], -R201 ;  /* 0x0000b4003d3d7a23 */ /* 0x000fe400000108c9 */
[--C-:B------:R-:W-:Y:S02]  /*10c00*/  FFMA.FTZ R62, R62, c[0x0][0x2d0], -R200.reuse ;  /* 0x0000b4003e3e7a23 */ /* 0x100fe400000108c8 */
[----:B------:R-:W-:Y:S01]  /*10c10*/  FFMA.FTZ R63, R63, c[0x0][0x2d0], -R200 ;  /* 0x0000b4003f3f7a23 */ /* 0x000fe200000108c8 */
[----:B------:R-:W-:Y:S01]  /*10c20*/  MUFU.EX2 R154, R59 ;  /* 0x0000003b009a7308 */ /* 0x000fe20000000800 */
[C---:B------:R-:W-:Y:S04]  /*10c30*/  HMMA.16816.F32.BF16 R8, R156.reuse, R172, R8 ;  /* 0x000000ac9c08723c */ /* 0x040fe80000041808 */
[--C-:B------:R-:W-:Y:S02]  /*10c40*/  FFMA.FTZ R68, R68, c[0x0][0x2d0], -R203.reuse ;  /* 0x0000b40044447a23 */ /* 0x100fe400000108cb */
[----:B------:R-:W-:Y:S02]  /*10c50*/  FFMA.FTZ R69, R69, c[0x0][0x2d0], -R203 ;  /* 0x0000b40045457a23 */ /* 0x000fe400000108cb */
[-C--:B------:R-:W-:Y:S01]  /*10c60*/  HMMA.16816.F32.BF16 R12, R156, R174.reuse, R12 ;  /* 0x000000ae9c0c723c */ /* 0x080fe2000004180c */
[----:B------:R1:W-:Y:S03]  /*10c70*/  MUFU.EX2 R172, R35 ;  /* 0x0000002300ac7308 */ /* 0x0003e60000000800 */
[--C-:B------:R-:W-:Y:S02]  /*10c80*/  FFMA.FTZ R173, R24, c[0x0][0x2d0], -R201.reuse ;  /* 0x0000b40018ad7a23 */ /* 0x100fe400000108c9 */
[----:B------:R-:W-:Y:S02]  /*10c90*/  FMUL.FTZ R24, R165, R136 ;  /* 0x00000088a5187220 */ /* 0x000fe40000410000 */
[C---:B------:R-:W-:Y:S03]  /*10ca0*/  HMMA.16816.F32.BF16 R16, R160.reuse, R174, R16 ;  /* 0x000000aea010723c */ /* 0x040fe60000041810 */
[----:B------:R-:W3:Y:S01]  /*10cb0*/  MUFU.EX2 R196, R196 ;  /* 0x000000c400c47308 */ /* 0x000ee20000000800 */
[--C-:B------:R-:W-:Y:S02]  /*10cc0*/  FFMA.FTZ R70, R70, c[0x0][0x2d0], -R202.reuse ;  /* 0x0000b40046467a23 */ /* 0x100fe400000108ca */
[----:B------:R-:W-:Y:S02]  /*10cd0*/  FFMA.FTZ R71, R71, c[0x0][0x2d0], -R202 ;  /* 0x0000b40047477a23 */ /* 0x000fe400000108ca */
[-C--:B------:R-:W-:Y:S04]  /*10ce0*/  HMMA.16816.F32.BF16 R20, R160, R176.reuse, R20 ;  /* 0x000000b0a014723c */ /* 0x080fe80000041814 */
[----:B------:R-:W-:Y:S01]  /*10cf0*/  FFMA.FTZ R174, R25, c[0x0][0x2d0], -R201 ;  /* 0x0000b40019ae7a23 */ /* 0x000fe200000108c9 */
[----:B------:R-:W-:Y:S01]  /*10d00*/  MUFU.EX2 R197, R197 ;  /* 0x000000c500c57308 */ /* 0x000fe20000000800 */
[----:B------:R-:W-:Y:S02]  /*10d10*/  FMUL.FTZ R25, R165, R137 ;  /* 0x00000089a5197220 */ /* 0x000fe40000410000 */
[----:B------:R-:W-:Y:S04]  /*10d20*/  FFMA.FTZ R175, R26, c[0x0][0x2d0], -R200 ;  /* 0x0000b4001aaf7a23 */ /* 0x000fe800000108c8 */
[C---:B-1----:R-:W-:Y:S02]  /*10d30*/  FMUL.FTZ R35, R164.reuse, R143 ;  /* 0x0000008fa4237220 */ /* 0x042fe40000410000 */
[----:B------:R-:W-:Y:S01]  /*10d40*/  FMUL.FTZ R26, R164, R138 ;  /* 0x0000008aa41a7220 */ /* 0x000fe20000410000 */
[----:B------:R-:W1:Y:S01]  /*10d50*/  MUFU.EX2 R198, R198 ;  /* 0x000000c600c67308 */ /* 0x000e620000000800 */
[----:B------:R-:W4:Y:S01]  /*10d60*/  LDSM.16.MT88.4 R136, [R218+0x100] ;  /* 0x00010000da88783b */ /* 0x000f220000004200 */
[--C-:B------:R-:W-:Y:S02]  /*10d70*/  FFMA.FTZ R80, R80, c[0x0][0x2d0], -R203.reuse ;  /* 0x0000b40050507a23 */ /* 0x100fe400000108cb */
[C---:B------:R-:W-:Y:S04]  /*10d80*/  HMMA.16816.F32.BF16 R32, R156.reuse, R176, R32 ;  /* 0x000000b09c20723c */ /* 0x040fe80000041820 */
[----:B---3--:R-:W-:Y:S01]  /*10d90*/  F2FP.BF16.PACK_AB R129, R196, R195 ;  /* 0x000000c3c481723e */ /* 0x008fe200000010ff */
[----:B------:R-:W-:Y:S01]  /*10da0*/  FFMA.FTZ R81, R81, c[0x0][0x2d0], -R203 ;  /* 0x0000b40051517a23 */ /* 0x000fe200000108cb */
[----:B------:R3:W-:Y:S01]  /*10db0*/  MUFU.EX2 R176, R140 ;  /* 0x0000008c00b07308 */ /* 0x0007e20000000800 */
[--C-:B------:R-:W-:Y:S01]  /*10dc0*/  FFMA.FTZ R177, R28, c[0x0][0x2d0], -R201.reuse ;  /* 0x0000b4001cb17a23 */ /* 0x100fe200000108c9 */
[-C--:B------:R-:W-:Y:S04]  /*10dd0*/  HMMA.16816.F32.BF16 R24, R156, R178.reuse, R24 ;  /* 0x000000b29c18723c */ /* 0x080fe80000041818 */
[----:B------:R-:W-:Y:S02]  /*10de0*/  FMUL.FTZ R28, R165, R132 ;  /* 0x00000084a51c7220 */ /* 0x000fe40000410000 */
[--C-:B------:R-:W-:Y:S02]  /*10df0*/  FFMA.FTZ R82, R82, c[0x0][0x2d0], -R202.reuse ;  /* 0x0000b40052527a23 */ /* 0x100fe400000108ca */
[C---:B------:R-:W-:Y:S01]  /*10e00*/  HMMA.16816.F32.BF16 R100, R160.reuse, R178, R100 ;  /* 0x000000b2a064723c */ /* 0x040fe20000041864 */
[----:B------:R-:W5:Y:S03]  /*10e10*/  MUFU.EX2 R199, R199 ;  /* 0x000000c700c77308 */ /* 0x000f660000000800 */
[----:B-1----:R-:W-:Y:S01]  /*10e20*/  F2FP.BF16.PACK_AB R130, R198, R197 ;  /* 0x000000c5c682723e */ /* 0x002fe200000010ff */
[----:B------:R-:W-:Y:S02]  /*10e30*/  FFMA.FTZ R83, R83, c[0x0][0x2d0], -R202 ;  /* 0x0000b40053537a23 */ /* 0x000fe400000108ca */
[----:B------:R-:W-:Y:S01]  /*10e40*/  FFMA.FTZ R178, R29, c[0x0][0x2d0], -R201 ;  /* 0x0000b4001db27a23 */ /* 0x000fe200000108c9 */
[-C--:B--2---:R-:W-:Y:S03]  /*10e50*/  HMMA.16816.F32.BF16 R104, R160, R144.reuse, R104 ;  /* 0x00000090a068723c */ /* 0x084fe60000041868 */
[----:B------:R-:W-:Y:S01]  /*10e60*/  MUFU.EX2 R243, R243 ;  /* 0x000000f300f37308 */ /* 0x000fe20000000800 */
[----:B------:R-:W-:Y:S01]  /*10e70*/  FMUL.FTZ R29, R165, R133 ;  /* 0x00000085a51d7220 */ /* 0x000fe20000410000 */
[----:B---3--:R-:W-:Y:S01]  /*10e80*/  LDSM.16.MT88.4 R140, [R220+0x900] ;  /* 0x00090000dc8c783b */ /* 0x008fe20000004200 */
[----:B------:R-:W-:Y:S02]  /*10e90*/  FFMA.FTZ R179, R30, c[0x0][0x2d0], -R200 ;  /* 0x0000b4001eb37a23 */ /* 0x000fe400000108c8 */
[C---:B------:R-:W-:Y:S04]  /*10ea0*/  HMMA.16816.F32.BF16 R108, R156.reuse, R144, R108 ;  /* 0x000000909c6c723c */ /* 0x040fe8000004186c */
[----:B------:R-:W-:Y:S01]  /*10eb0*/  FMUL.FTZ R30, R164, R134 ;  /* 0x00000086a41e7220 */ /* 0x000fe20000410000 */
[----:B------:R-:W-:Y:S01]  /*10ec0*/  MUFU.EX2 R244, R244 ;  /* 0x000000f400f47308 */ /* 0x000fe20000000800 */
[----:B------:R-:W1:Y:S01]  /*10ed0*/  LDSM.16.MT88.4 R132, [R225+0x900] ;  /* 0x00090000e184783b */ /* 0x000e620000004200 */
[--C-:B------:R-:W-:Y:S01]  /*10ee0*/  FFMA.FTZ R84, R84, c[0x0][0x2d0], -R203.reuse ;  /* 0x0000b40054547a23 */ /* 0x100fe200000108cb */
[----:B-----5:R-:W-:Y:S03]  /*10ef0*/  F2FP.BF16.PACK_AB R131, R172, R199 ;  /* 0x000000c7ac83723e */ /* 0x020fe600000010ff */
[-C--:B------:R-:W-:Y:S03]  /*10f00*/  HMMA.16816.F32.BF16 R28, R156, R146.reuse, R28 ;  /* 0x000000929c1c723c */ /* 0x080fe6000004181c */
[--C-:B------:R-:W-:Y:S01]  /*10f10*/  FFMA.FTZ R85, R85, c[0x0][0x2d0], -R203.reuse ;  /* 0x0000b40055557a23 */ /* 0x100fe200000108cb */
[----:B------:R-:W-:Y:S01]  /*10f20*/  MUFU.EX2 R245, R245 ;  /* 0x000000f500f57308 */ /* 0x000fe20000000800 */
[--C-:B------:R-:W-:Y:S02]  /*10f30*/  FFMA.FTZ R86, R86, c[0x0][0x2d0], -R202.reuse ;  /* 0x0000b40056567a23 */ /* 0x100fe400000108ca */
[--C-:B------:R-:W-:Y:S01]  /*10f40*/  FFMA.FTZ R87, R87, c[0x0][0x2d0], -R202.reuse ;  /* 0x0000b40057577a23 */ /* 0x100fe200000108ca */
[C---:B------:R-:W-:Y:S04]  /*10f50*/  HMMA.16816.F32.BF16 R112, R160.reuse, R146, R112 ;  /* 0x00000092a070723c */ /* 0x040fe80000041870 */
[--C-:B------:R-:W-:Y:S02]  /*10f60*/  FFMA.FTZ R96, R96, c[0x0][0x2d0], -R203.reuse ;  /* 0x0000b40060607a23 */ /* 0x100fe400000108cb */
[----:B------:R-:W-:Y:S01]  /*10f70*/  MUFU.EX2 R246, R246 ;  /* 0x000000f600f67308 */ /* 0x000fe20000000800 */
[----:B------:R-:W-:Y:S01]  /*10f80*/  FFMA.FTZ R203, R97, c[0x0][0x2d0], -R203 ;  /* 0x0000b40061cb7a23 */ /* 0x000fe200000108cb */
[-C--:B----4-:R-:W-:Y:S04]  /*10f90*/  HMMA.16816.F32.BF16 R116, R160, R136.reuse, R116 ;  /* 0x00000088a074723c */ /* 0x090fe80000041874 */
[----:B------:R-:W-:Y:S01]  /*10fa0*/  FFMA.FTZ R97, R98, c[0x0][0x2d0], -R202 ;  /* 0x0000b40062617a23 */ /* 0x000fe200000108ca */
[----:B------:R-:W-:Y:S01]  /*10fb0*/  MOV R98, R154 ;  /* 0x0000009a00627202 */ /* 0x000fe20000000f00 */
[----:B------:R-:W-:Y:S01]  /*10fc0*/  FFMA.FTZ R184, R166, R240, R184 ;  /* 0x000000f0a6b87223 */ /* 0x000fe200000100b8 */
[----:B------:R-:W-:Y:S01]  /*10fd0*/  MOV R166, R2 ;  /* 0x0000000200a67202 */ /* 0x000fe20000000f00 */
[C---:B------:R-:W-:Y:S01]  /*10fe0*/  HMMA.16816.F32.BF16 R120, R156.reuse, R136, R120 ;  /* 0x000000889c78723c */ /* 0x040fe20000041878 */
[----:B------:R-:W-:Y:S03]  /*10ff0*/  MUFU.EX2 R173, R173 ;  /* 0x000000ad00ad7308 */ /* 0x000fe60000000800 */
[----:B------:R-:W-:Y:S01]  /*11000*/  FFMA.FTZ R188, R165, R239, R188 ;  /* 0x000000efa5bc7223 */ /* 0x000fe200000100bc */
[----:B------:R-:W-:Y:S01]  /*11010*/  MOV R165, R0 ;  /* 0x0000000000a57202 */ /* 0x000fe20000000f00 */
[----:B------:R-:W-:Y:S01]  /*11020*/  FFMA.FTZ R192, R164, R238, R192 ;  /* 0x000000eea4c07223 */ /* 0x000fe200000100c0 */
[----:B------:R-:W-:Y:S01]  /*11030*/  MOV R164, R168 ;  /* 0x000000a800a47202 */ /* 0x000fe20000000f00 */
[-C--:B------:R-:W-:Y:S03]  /*11040*/  HMMA.16816.F32.BF16 R124, R156, R138.reuse, R124 ;  /* 0x0000008a9c7c723c */ /* 0x080fe6000004187c */
[----:B------:R-:W2:Y:S01]  /*11050*/  MUFU.EX2 R174, R174 ;  /* 0x000000ae00ae7308 */ /* 0x000ea20000000800 */
[----:B------:R-:W-:Y:S02]  /*11060*/  FADD.FTZ R184, R181, R184 ;  /* 0x000000b8b5b87221 */ /* 0x000fe40000010000 */
[----:B------:R-:W-:Y:S02]  /*11070*/  FADD.FTZ R188, R185, R188 ;  /* 0x000000bcb9bc7221 */ /* 0x000fe40000010000 */
[----:B------:R-:W-:Y:S04]  /*11080*/  HMMA.16816.F32.BF16 R36, R160, R138, R36 ;  /* 0x0000008aa024723c */ /* 0x000fe80000041824 */
[----:B------:R-:W-:Y:S01]  /*11090*/  FADD.FTZ R192, R189, R192 ;  /* 0x000000c0bdc07221 */ /* 0x000fe20000010000 */
[----:B------:R-:W3:Y:S01]  /*110a0*/  MUFU.EX2 R175, R175 ;  /* 0x000000af00af7308 */ /* 0x000ee20000000800 */
[----:B------:R-:W-:Y:S02]  /*110b0*/  FADD.FTZ R184, R182, R184 ;  /* 0x000000b8b6b87221 */ /* 0x000fe40000010000 */
[-C--:B-1----:R-:W-:Y:S05]  /*110c0*/  HMMA.16816.F32.BF16 R4, R128, R132.reuse, R4 ;  /* 0x000000848004723c */ /* 0x082fea0000041804 */
[----:B------:R-:W-:Y:S02]  /*110d0*/  FADD.FTZ R188, R186, R188 ;  /* 0x000000bcbabc7221 */ /* 0x000fe40000010000 */
[----:B------:R-:W1:Y:S01]  /*110e0*/  MUFU.EX2 R177, R177 ;  /* 0x000000b100b17308 */ /* 0x000e620000000800 */
[----:B------:R-:W-:Y:S01]  /*110f0*/  FADD.FTZ R192, R190, R192 ;  /* 0x000000c0bec07221 */ /* 0x000fe20000010000 */
[----:B--2---:R-:W-:Y:S03]  /*11100*/  F2FP.BF16.PACK_AB R136, R174, R173 ;  /* 0x000000adae88723e */ /* 0x004fe600000010ff */
[----:B------:R-:W-:Y:S02]  /*11110*/  FADD.FTZ R184, R169, R184 ;  /* 0x000000b8a9b87221 */ /* 0x000fe40000010000 */
[----:B------:R-:W-:Y:S03]  /*11120*/  FADD.FTZ R188, R187, R188 ;  /* 0x000000bcbbbc7221 */ /* 0x000fe60000010000 */
[----:B------:R-:W2:Y:S01]  /*11130*/  MUFU.EX2 R178, R178 ;  /* 0x000000b200b27308 */ /* 0x000ea20000000800 */
[----:B------:R-:W-:Y:S02]  /*11140*/  FADD.FTZ R192, R191, R192 ;  /* 0x000000c0bfc07221 */ /* 0x000fe40000010000 */
[----:B------:R-:W-:Y:S01]  /*11150*/  FFMA.FTZ R183, R167, R241, R183 ;  /* 0x000000f1a7b77223 */ /* 0x000fe200000100b7 */
[----:B---3--:R-:W-:Y:S01]  /*11160*/  F2FP.BF16.PACK_AB R137, R176, R175 ;  /* 0x000000afb089723e */ /* 0x008fe200000010ff */
[----:B------:R-:W-:Y:S01]  /*11170*/  FADD.FTZ R184, R195, R184 ;  /* 0x000000b8c3b87221 */ /* 0x000fe20000010000 */
[----:B------:R-:W-:Y:S01]  /*11180*/  MOV R167, R3 ;  /* 0x0000000300a77202 */ /* 0x000fe20000000f00 */
[----:B------:R-:W-:Y:S02]  /*11190*/  FADD.FTZ R188, R173, R188 ;  /* 0x000000bcadbc7221 */ /* 0x000fe40000010000 */
[----:B------:R-:W-:Y:S01]  /*111a0*/  FADD.FTZ R192, R175, R192 ;  /* 0x000000c0afc07221 */ /* 0x000fe20000010000 */
[----:B------:R-:W3:Y:S01]  /*111b0*/  MUFU.EX2 R179, R179 ;  /* 0x000000b300b37308 */ /* 0x000ee20000000800 */
[----:B------:R-:W-:Y:S02]  /*111c0*/  FADD.FTZ R183, R170, R183 ;  /* 0x000000b7aab77221 */ /* 0x000fe40000010000 */
[----:B------:R-:W-:Y:S02]  /*111d0*/  FADD.FTZ R184, R196, R184 ;  /* 0x000000b8c4b87221 */ /* 0x000fe40000010000 */
[----:B------:R-:W-:Y:S02]  /*111e0*/  FADD.FTZ R188, R174, R188 ;  /* 0x000000bcaebc7221 */ /* 0x000fe40000010000 */
[----:B------:R-:W-:Y:S02]  /*111f0*/  FADD.FTZ R192, R176, R192 ;  /* 0x000000c0b0c07221 */ /* 0x000fe40000010000 */
[----:B------:R-:W-:Y:S01]  /*11200*/  FADD.FTZ R183, R171, R183 ;  /* 0x000000b7abb77221 */ /* 0x000fe20000010000 */
[----:B------:R-:W4:Y:S01]  /*11210*/  MUFU.EX2 R204, R204 ;  /* 0x000000cc00cc7308 */ /* 0x000f220000000800 */
[----:B------:R-:W-:Y:S02]  /*11220*/  FADD.FTZ R184, R199, R184 ;  /* 0x000000b8c7b87221 */ /* 0x000fe40000010000 */
[----:B-1----:R-:W-:Y:S01]  /*11230*/  FADD.FTZ R188, R177, R188 ;  /* 0x000000bcb1bc7221 */ /* 0x002fe20000010000 */
[----:B--2---:R-:W-:Y:S01]  /*11240*/  F2FP.BF16.PACK_AB R138, R178, R177 ;  /* 0x000000b1b28a723e */ /* 0x004fe200000010ff */
[----:B------:R-:W-:Y:S02]  /*11250*/  FADD.FTZ R183, R180, R183 ;  /* 0x000000b7b4b77221 */ /* 0x000fe40000010000 */
[----:B------:R-:W-:Y:S02]  /*11260*/  FADD.FTZ R172, R172, R184 ;  /* 0x000000b8acac7221 */ /* 0x000fe40000010000 */
[----:B------:R-:W-:Y:S01]  /*11270*/  FADD.FTZ R178, R178, R188 ;  /* 0x000000bcb2b27221 */ /* 0x000fe20000010000 */
[----:B------:R-:W1:Y:S01]  /*11280*/  MUFU.EX2 R248, R248 ;  /* 0x000000f800f87308 */ /* 0x000e620000000800 */
[----:B------:R-:W-:Y:S02]  /*11290*/  FADD.FTZ R183, R193, R183 ;  /* 0x000000b7c1b77221 */ /* 0x000fe40000010000 */
[----:B------:R-:W-:Y:S02]  /*112a0*/  FADD.FTZ R178, R243, R178 ;  /* 0x000000b2f3b27221 */ /* 0x000fe40000010000 */
[----:B---3--:R-:W-:Y:S02]  /*112b0*/  FADD.FTZ R192, R179, R192 ;  /* 0x000000c0b3c07221 */ /* 0x008fe40000010000 */
[----:B------:R-:W-:Y:S02]  /*112c0*/  FADD.FTZ R183, R194, R183 ;  /* 0x000000b7c2b77221 */ /* 0x000fe40000010000 */
[----:B------:R-:W-:Y:S01]  /*112d0*/  FADD.FTZ R178, R244, R178 ;  /* 0x000000b2f4b27221 */ /* 0x000fe20000010000 */
[----:B------:R-:W2:Y:S01]  /*112e0*/  MUFU.EX2 R249, R249 ;  /* 0x000000f900f97308 */ /* 0x000ea20000000800 */
[----:B------:R-:W-:Y:S02]  /*112f0*/  FADD.FTZ R183, R197, R183 ;  /* 0x000000b7c5b77221 */ /* 0x000fe40000010000 */
[----:B------:R-:W-:Y:S01]  /*11300*/  FADD.FTZ R178, R247, R178 ;  /* 0x000000b2f7b27221 */ /* 0x000fe20000010000 */
[C---:B----4-:R-:W-:Y:S01]  /*11310*/  F2FP.BF16.PACK_AB R139, R204.reuse, R179 ;  /* 0x000000b3cc8b723e */ /* 0x050fe200000010ff */
[----:B------:R-:W-:Y:S02]  /*11320*/  FADD.FTZ R192, R204, R192 ;  /* 0x000000c0ccc07221 */ /* 0x000fe40000010000 */
[----:B------:R-:W-:Y:S02]  /*11330*/  FADD.FTZ R198, R198, R183 ;  /* 0x000000b7c6c67221 */ /* 0x000fe40000010000 */
[----:B------:R-:W-:Y:S01]  /*11340*/  FADD.FTZ R192, R245, R192 ;  /* 0x000000c0f5c07221 */ /* 0x000fe20000010000 */
[----:B------:R-:W3:Y:S01]  /*11350*/  MUFU.EX2 R250, R250 ;  /* 0x000000fa00fa7308 */ /* 0x000ee20000000800 */
[C---:B------:R-:W-:Y:S04]  /*11360*/  HMMA.16816.F32.BF16 R8, R136.reuse, R132, R8 ;  /* 0x000000848808723c */ /* 0x040fe80000041808 */
[----:B------:R-:W-:Y:S02]  /*11370*/  FADD.FTZ R192, R246, R192 ;  /* 0x000000c0f6c07221 */ /* 0x000fe40000010000 */
[----:B-1----:R-:W-:Y:S02]  /*11380*/  FADD.FTZ R178, R248, R178 ;  /* 0x000000b2f8b27221 */ /* 0x002fe40000010000 */
[-C--:B------:R-:W-:Y:S01]  /*11390*/  HMMA.16816.F32.BF16 R12, R136, R134.reuse, R12 ;  /* 0x00000086880c723c */ /* 0x080fe2000004180c */
[----:B------:R-:W-:Y:S03]  /*113a0*/  MUFU.EX2 R72, R72 ;  /* 0x0000004800487308 */ /* 0x000fe60000000800 */
[----:B--2---:R-:W-:Y:S04]  /*113b0*/  FADD.FTZ R192, R249, R192 ;  /* 0x000000c0f9c07221 */ /* 0x004fe80000010000 */
[C---:B------:R-:W-:Y:S01]  /*113c0*/  HMMA.16816.F32.BF16 R16, R128.reuse, R134, R16 ;  /* 0x000000868010723c */ /* 0x040fe20000041810 */
[----:B------:R-:W1:Y:S02]  /*113d0*/  LDSM.16.MT88.4 R132, [R218+0x900] ;  /* 0x00090000da84783b */ /* 0x000e640000004200 */
[----:B------:R-:W-:Y:S01]  /*113e0*/  MUFU.EX2 R73, R73 ;  /* 0x0000004900497308 */ /* 0x000fe20000000800 */
[----:B---3--:R-:W-:Y:S04]  /*113f0*/  FADD.FTZ R192, R250, R192 ;  /* 0x000000c0fac07221 */ /* 0x008fe80000010000 */
[-C--:B------:R-:W-:Y:S05]  /*11400*/  HMMA.16816.F32.BF16 R20, R128, R140.reuse, R20 ;  /* 0x0000008c8014723c */ /* 0x080fea0000041814 */
[----:B------:R-:W-:Y:S03]  /*11410*/  MUFU.EX2 R74, R74 ;  /* 0x0000004a004a7308 */ /* 0x000fe60000000800 */
[C---:B------:R-:W-:Y:S07]  /*11420*/  HMMA.16816.F32.BF16 R32, R136.reuse, R140, R32 ;  /* 0x0000008c8820723c */ /* 0x040fee0000041820 */
[----:B------:R-:W-:Y:S01]  /*11430*/  MUFU.EX2 R75, R75 ;  /* 0x0000004b004b7308 */ /* 0x000fe20000000800 */
[-C--:B------:R-:W-:Y:S08]  /*11440*/  HMMA.16816.F32.BF16 R24, R136, R142.reuse, R24 ;  /* 0x0000008e8818723c */ /* 0x080ff00000041818 */
[C---:B------:R-:W-:Y:S01]  /*11450*/  HMMA.16816.F32.BF16 R100, R128.reuse, R142, R100 ;  /* 0x0000008e8064723c */ /* 0x040fe20000041864 */
[----:B------:R-:W-:Y:S07]  /*11460*/  MUFU.EX2 R76, R76 ;  /* 0x0000004c004c7308 */ /* 0x000fee0000000800 */
[-C--:B------:R-:W-:Y:S03]  /*11470*/  HMMA.16816.F32.BF16 R104, R128, R48.reuse, R104 ;  /* 0x000000308068723c */ /* 0x080fe60000041868 */
[----:B------:R-:W-:Y:S05]  /*11480*/  MUFU.EX2 R77, R77 ;  /* 0x0000004d004d7308 */ /* 0x000fea0000000800 */
[C---:B------:R-:W-:Y:S05]  /*11490*/  HMMA.16816.F32.BF16 R108, R136.reuse, R48, R108 ;  /* 0x00000030886c723c */ /* 0x040fea000004186c */
[----:B------:R-:W-:Y:S02]  /*114a0*/  MUFU.EX2 R78, R78 ;  /* 0x0000004e004e7308 */ /* 0x000fe40000000800 */
[----:B------:R-:W-:Y:S01]  /*114b0*/  F2FP.BF16.PACK_AB R48, R244, R243 ;  /* 0x000000f3f430723e */ /* 0x000fe200000010ff */
[-C--:B------:R-:W-:Y:S04]  /*114c0*/  HMMA.16816.F32.BF16 R28, R136, R50.reuse, R28 ;  /* 0x00000032881c723c */ /* 0x080fe8000004181c */
[----:B------:R-:W-:Y:S03]  /*114d0*/  F2FP.BF16.PACK_AB R49, R246, R245 ;  /* 0x000000f5f631723e */ /* 0x000fe600000010ff */
[----:B------:R-:W-:Y:S01]  /*114e0*/  MUFU.EX2 R79, R79 ;  /* 0x0000004f004f7308 */ /* 0x000fe20000000800 */
[C---:B------:R-:W-:Y:S07]  /*114f0*/  HMMA.16816.F32.BF16 R112, R128.reuse, R50, R112 ;  /* 0x000000328070723c */ /* 0x040fee0000041870 */
[----:B------:R-:W-:Y:S01]  /*11500*/  F2FP.BF16.PACK_AB R50, R248, R247 ;  /* 0x000000f7f832723e */ /* 0x000fe200000010ff */
[-C--:B-1----:R-:W-:Y:S01]  /*11510*/  HMMA.16816.F32.BF16 R116, R128, R132.reuse, R116 ;  /* 0x000000848074723c */ /* 0x082fe20000041874 */
[----:B------:R-:W1:Y:S03]  /*11520*/  MUFU.EX2 R205, R205 ;  /* 0x000000cd00cd7308 */ /* 0x000e660000000800 */
[----:B------:R-:W-:Y:S04]  /*11530*/  F2FP.BF16.PACK_AB R51, R250, R249 ;  /* 0x000000f9fa33723e */ /* 0x000fe800000010ff */
[C---:B------:R-:W-:Y:S03]  /*11540*/  HMMA.16816.F32.BF16 R120, R136.reuse, R132, R120 ;  /* 0x000000848878723c */ /* 0x040fe60000041878 */
[----:B------:R-:W2:Y:S04]  /*11550*/  MUFU.EX2 R206, R206 ;  /* 0x000000ce00ce7308 */ /* 0x000ea80000000800 */
[--C-:B------:R-:W-:Y:S01]  /*11560*/  FFMA.FTZ R132, R54, c[0x0][0x2d0], -R202.reuse ;  /* 0x0000b40036847a23 */ /* 0x100fe200000108ca */
[-C--:B------:R-:W-:Y:S01]  /*11570*/  HMMA.16816.F32.BF16 R124, R136, R134.reuse, R124 ;  /* 0x00000086887c723c */ /* 0x080fe2000004187c */
[----:B------:R-:W3:Y:S03]  /*11580*/  LDSM.16.MT88.4 R52, [R220+0x1100] ;  /* 0x00110000dc34783b */ /* 0x000ee60000004200 */
[--C-:B------:R-:W-:Y:S01]  /*11590*/  FFMA.FTZ R133, R56, c[0x0][0x2d0], -R201.reuse ;  /* 0x0000b40038857a23 */ /* 0x100fe200000108c9 */
[----:B------:R-:W4:Y:S01]  /*115a0*/  MUFU.EX2 R207, R207 ;  /* 0x000000cf00cf7308 */ /* 0x000f220000000800 */
[----:B------:R-:W-:Y:S01]  /*115b0*/  FFMA.FTZ R202, R99, c[0x0][0x2d0], -R202 ;  /* 0x0000b40063ca7a23 */ /* 0x000fe200000108ca */
[----:B------:R-:W-:Y:S01]  /*115c0*/  MOV R99, R153 ;  /* 0x0000009900637202 */ /* 0x000fe20000000f00 */
[----:B------:R-:W-:Y:S01]  /*115d0*/  HMMA.16816.F32.BF16 R36, R128, R134, R36 ;  /* 0x000000868024723c */ /* 0x000fe20000041824 */
[----:B------:R-:W5:Y:S03]  /*115e0*/  LDSM.16.MT88.4 R128, [R219+0x1100] ;  /* 0x00110000db80783b */ /* 0x000f660000004200 */
[----:B-1----:R-:W-:Y:S03]  /*115f0*/  FADD.FTZ R198, R205, R198 ;  /* 0x000000c6cdc67221 */ /* 0x002fe60000010000 */
[----:B------:R-:W1:Y:S01]  /*11600*/  MUFU.EX2 R208, R208 ;  /* 0x000000d000d07308 */ /* 0x000e620000000800 */
[----:B------:R-:W-:Y:S02]  /*11610*/  FFMA.FTZ R134, R58, c[0x0][0x2d0], -R200 ;  /* 0x0000b4003a867a23 */ /* 0x000fe400000108c8 */
[----:B------:R-:W-:Y:S02]  /*11620*/  LDSM.16.MT88.4 R56, [R219+0x1900] ;  /* 0x00190000db38783b */ /* 0x000fe40000004200 */
[C---:B--2---:R-:W-:Y:S01]  /*11630*/  F2FP.BF16.PACK_AB R40, R206.reuse, R205 ;  /* 0x000000cdce28723e */ /* 0x044fe200000010ff */
[----:B------:R-:W-:Y:S04]  /*11640*/  FADD.FTZ R198, R206, R198 ;  /* 0x000000c6cec67221 */ /* 0x000fe80000010000 */
[----:B------:R-:W2:Y:S01]  /*11650*/  MUFU.EX2 R210, R210 ;  /* 0x000000d200d27308 */ /* 0x000ea20000000800 */
[----:B------:R-:W-:Y:S02]  /*11660*/  FADD.FTZ R198, R209, R198 ;  /* 0x000000c6d1c67221 */ /* 0x000fe40000010000 */
[----:B----4-:R-:W-:Y:S07]  /*11670*/  FADD.FTZ R172, R207, R172 ;  /* 0x000000accfac7221 */ /* 0x010fee0000010000 */
[----:B------:R-:W4:Y:S01]  /*11680*/  MUFU.EX2 R211, R211 ;  /* 0x000000d300d37308 */ /* 0x000f220000000800 */
[C---:B-1----:R-:W-:Y:S01]  /*11690*/  F2FP.BF16.PACK_AB R41, R208.reuse, R207 ;  /* 0x000000cfd029723e */ /* 0x042fe200000010ff */
[----:B------:R-:W-:Y:S08]  /*116a0*/  FADD.FTZ R172, R208, R172 ;  /* 0x000000acd0ac7221 */ /* 0x000ff00000010000 */
[----:B------:R-:W1:Y:S01]  /*116b0*/  MUFU.EX2 R242, R242 ;  /* 0x000000f200f27308 */ /* 0x000e620000000800 */
[C---:B--2---:R-:W-:Y:S01]  /*116c0*/  F2FP.BF16.PACK_AB R42, R210.reuse, R209 ;  /* 0x000000d1d22a723e */ /* 0x044fe200000010ff */
[----:B------:R-:W-:Y:S08]  /*116d0*/  FADD.FTZ R198, R210, R198 ;  /* 0x000000c6d2c67221 */ /* 0x000ff00000010000 */
[----:B------:R-:W2:Y:S01]  /*116e0*/  MUFU.EX2 R251, R251 ;  /* 0x000000fb00fb7308 */ /* 0x000ea20000000800 */
[----:B----4-:R-:W-:Y:S09]  /*116f0*/  FADD.FTZ R172, R211, R172 ;  /* 0x000000acd3ac7221 */ /* 0x010ff20000010000 */
[----:B------:R-:W4:Y:S01]  /*11700*/  MUFU.EX2 R252, R252 ;  /* 0x000000fc00fc7308 */ /* 0x000f220000000800 */
[C---:B-1----:R-:W-:Y:S01]  /*11710*/  F2FP.BF16.PACK_AB R43, R242.reuse, R211 ;  /* 0x000000d3f22b723e */ /* 0x042fe200000010ff */
[----:B------:R-:W-:Y:S08]  /*11720*/  FADD.FTZ R172, R242, R172 ;  /* 0x000000acf2ac7221 */ /* 0x000ff00000010000 */
[----:B------:R-:W1:Y:S01]  /*11730*/  MUFU.EX2 R132, R132 ;  /* 0x0000008400847308 */ /* 0x000e620000000800 */
[-C--:B------:R-:W-:Y:S05]  /*11740*/  HMMA.16816.F32.BF16 R4, R40, R44.reuse, R4 ;  /* 0x0000002c2804723c */ /* 0x080fea0000041804 */
[----:B--2---:R-:W-:Y:S03]  /*11750*/  FADD.FTZ R198, R251, R198 ;  /* 0x000000c6fbc67221 */ /* 0x004fe60000010000 */
[C---:B------:R-:W-:Y:S01]  /*11760*/  HMMA.16816.F32.BF16 R8, R48.reuse, R44, R8 ;  /* 0x0000002c3008723c */ /* 0x040fe20000041808 */
[----:B------:R-:W2:Y:S03]  /*11770*/  MUFU.EX2 R64, R64 ;  /* 0x0000004000407308 */ /* 0x000ea60000000800 */
[----:B----4-:R-:W-:Y:S04]  /*11780*/  FADD.FTZ R198, R252, R198 ;  /* 0x000000c6fcc67221 */ /* 0x010fe80000010000 */
[-C--:B------:R-:W-:Y:S03]  /*11790*/  HMMA.16816.F32.BF16 R12, R48, R46.reuse, R12 ;  /* 0x0000002e300c723c */ /* 0x080fe6000004180c */
[----:B------:R-:W4:Y:S01]  /*117a0*/  MUFU.EX2 R65, R65 ;  /* 0x0000004100417308 */ /* 0x000f220000000800 */
[----:B-1----:R-:W-:Y:S04]  /*117b0*/  FADD.FTZ R172, R132, R172 ;  /* 0x000000ac84ac7221 */ /* 0x002fe80000010000 */
[C---:B------:R-:W-:Y:S01]  /*117c0*/  HMMA.16816.F32.BF16 R16, R40.reuse, R46, R16 ;  /* 0x0000002e2810723c */ /* 0x040fe20000041810 */
[----:B------:R-:W1:Y:S04]  /*117d0*/  LDSM.16.MT88.4 R44, [R218+0x1100] ;  /* 0x00110000da2c783b */ /* 0x000e680000004200 */
[----:B------:R-:W-:Y:S03]  /*117e0*/  MUFU.EX2 R66, R66 ;  /* 0x0000004200427308 */ /* 0x000fe60000000800 */
[-C--:B---3--:R-:W-:Y:S04]  /*117f0*/  HMMA.16816.F32.BF16 R20, R40, R52.reuse, R20 ;  /* 0x000000342814723c */ /* 0x088fe80000041814 */
[----:B--2---:R-:W-:Y:S03]  /*11800*/  FADD.FTZ R198, R64, R198 ;  /* 0x000000c640c67221 */ /* 0x004fe60000010000 */
[----:B------:R-:W-:Y:S01]  /*11810*/  MUFU.EX2 R67, R67 ;  /* 0x0000004300437308 */ /* 0x000fe20000000800 */
[C---:B------:R-:W-:Y:S04]  /*11820*/  HMMA.16816.F32.BF16 R32, R48.reuse, R52, R32 ;  /* 0x000000343020723c */ /* 0x040fe80000041820 */
[----:B----4-:R-:W-:Y:S04]  /*11830*/  FADD.FTZ R198, R65, R198 ;  /* 0x000000c641c67221 */ /* 0x010fe80000010000 */
[-C--:B------:R-:W-:Y:S01]  /*11840*/  HMMA.16816.F32.BF16 R24, R48, R54.reuse, R24 ;  /* 0x000000363018723c */ /* 0x080fe20000041818 */
[----:B------:R-:W2:Y:S07]  /*11850*/  MUFU.EX2 R133, R133 ;  /* 0x0000008500857308 */ /* 0x000eae0000000800 */
[C---:B------:R-:W-:Y:S01]  /*11860*/  HMMA.16816.F32.BF16 R100, R40.reuse, R54, R100 ;  /* 0x000000362864723c */ /* 0x040fe20000041864 */
[----:B------:R-:W3:Y:S02]  /*11870*/  LDSM.16.MT88.4 R52, [R225+0x1900] ;  /* 0x00190000e134783b */ /* 0x000ee40000004200 */
[----:B------:R-:W4:Y:S05]  /*11880*/  MUFU.EX2 R134, R134 ;  /* 0x0000008600867308 */ /* 0x000f2a0000000800 */
[-C--:B-----5:R-:W-:Y:S05]  /*11890*/  HMMA.16816.F32.BF16 R104, R40, R128.reuse, R104 ;  /* 0x000000802868723c */ /* 0x0a0fea0000041868 */
[----:B------:R-:W5:Y:S03]  /*118a0*/  MUFU.EX2 R60, R60 ;  /* 0x0000003c003c7308 */ /* 0x000f660000000800 */
[C---:B------:R-:W-:Y:S04]  /*118b0*/  HMMA.16816.F32.BF16 R108, R48.reuse, R128, R108 ;  /* 0x00000080306c723c */ /* 0x040fe8000004186c */
[----:B--2---:R-:W-:Y:S03]  /*118c0*/  FADD.FTZ R178, R133, R178 ;  /* 0x000000b285b27221 */ /* 0x004fe60000010000 */
[----:B------:R-:W2:Y:S01]  /*118d0*/  MUFU.EX2 R61, R61 ;  /* 0x0000003d003d7308 */ /* 0x000ea20000000800 */
[-C--:B------:R-:W-:Y:S04]  /*118e0*/  HMMA.16816.F32.BF16 R28, R48, R130.reuse, R28 ;  /* 0x00000082301c723c */ /* 0x080fe8000004181c */
[----:B----4-:R-:W-:Y:S02]  /*118f0*/  FADD.FTZ R192, R134, R192 ;  /* 0x000000c086c07221 */ /* 0x010fe40000010000 */
[----:B------:R-:W-:Y:S02]  /*11900*/  FADD.FTZ R178, R99, R178 ;  /* 0x000000b263b27221 */ /* 0x000fe40000010000 */
[C---:B------:R-:W-:Y:S01]  /*11910*/  HMMA.16816.F32.BF16 R112, R40.reuse, R130, R112 ;  /* 0x000000822870723c */ /* 0x040fe20000041870 */
[----:B------:R-:W4:Y:S03]  /*11920*/  MUFU.EX2 R62, R62 ;  /* 0x0000003e003e7308 */ /* 0x000f260000000800 */
[----:B------:R-:W-:Y:S02]  /*11930*/  FADD.FTZ R192, R98, R192 ;  /* 0x000000c062c07221 */ /* 0x000fe40000010000 */
[----:B-----5:R-:W-:Y:S02]  /*11940*/  FADD.FTZ R178, R60, R178 ;  /* 0x000000b23cb27221 */ /* 0x020fe40000010000 */
[-C--:B-1----:R-:W-:Y:S03]  /*11950*/  HMMA.16816.F32.BF16 R116, R40, R44.reuse, R116 ;  /* 0x0000002c2874723c */ /* 0x082fe60000041874 */
[----:B------:R-:W1:Y:S01]  /*11960*/  MUFU.EX2 R63, R63 ;  /* 0x0000003f003f7308 */ /* 0x000e620000000800 */
[----:B--2---:R-:W-:Y:S04]  /*11970*/  FADD.FTZ R178, R61, R178 ;  /* 0x000000b23db27221 */ /* 0x004fe80000010000 */
[C---:B------:R-:W-:Y:S04]  /*11980*/  HMMA.16816.F32.BF16 R120, R48.reuse, R44, R120 ;  /* 0x0000002c3078723c */ /* 0x040fe80000041878 */
[----:B------:R-:W-:Y:S01]  /*11990*/  FADD.FTZ R178, R72, R178 ;  /* 0x000000b248b27221 */ /* 0x000fe20000010000 */
[----:B------:R-:W2:Y:S02]  /*119a0*/  MUFU.EX2 R68, R68 ;  /* 0x0000004400447308 */ /* 0x000ea40000000800 */
[----:B------:R-:W-:Y:S01]  /*119b0*/  F2FP.BF16.PACK_AB R44, R153, R133 ;  /* 0x00000085992c723e */ /* 0x000fe200000010ff */
[-C--:B------:R-:W-:Y:S01]  /*119c0*/  HMMA.16816.F32.BF16 R124, R48, R46.reuse, R124 ;  /* 0x0000002e307c723c */ /* 0x080fe2000004187c */
[----:B------:R-:W5:Y:S03]  /*119d0*/  LDSM.16.MT88.4 R48, [R220+0x1900] ;  /* 0x00190000dc30783b */ /* 0x000f660000004200 */
[----:B------:R-:W-:Y:S01]  /*119e0*/  F2FP.BF16.PACK_AB R45, R154, R134 ;  /* 0x000000869a2d723e */ /* 0x000fe200000010ff */
[----:B----4-:R-:W-:Y:S02]  /*119f0*/  FADD.FTZ R192, R62, R192 ;  /* 0x000000c03ec07221 */ /* 0x010fe40000010000 */
[----:B------:R-:W4:Y:S01]  /*11a00*/  MUFU.EX2 R69, R69 ;  /* 0x0000004500457308 */ /* 0x000f220000000800 */
[----:B------:R-:W-:Y:S04]  /*11a10*/  HMMA.16816.F32.BF16 R36, R40, R46, R36 ;  /* 0x0000002e2824723c */ /* 0x000fe80000041824 */
[----:B-1----:R-:W-:Y:S02]  /*11a20*/  FADD.FTZ R192, R63, R192 ;  /* 0x000000c03fc07221 */ /* 0x002fe40000010000 */
[----:B------:R-:W-:Y:S01]  /*11a30*/  FADD.FTZ R178, R73, R178 ;  /* 0x000000b249b27221 */ /* 0x000fe20000010000 */
[----:B------:R-:W-:Y:S01]  /*11a40*/  F2FP.BF16.PACK_AB R40, R252, R251 ;  /* 0x000000fbfc28723e */ /* 0x000fe200000010ff */
[----:B------:R-:W-:Y:S01]  /*11a50*/  FADD.FTZ R192, R74, R192 ;  /* 0x000000c04ac07221 */ /* 0x000fe20000010000 */
[----:B------:R-:W-:Y:S01]  /*11a60*/  F2FP.BF16.PACK_AB R41, R152, R132 ;  /* 0x000000849829723e */ /* 0x000fe200000010ff */
[----:B------:R-:W-:Y:S02]  /*11a70*/  MUFU.EX2 R70, R70 ;  /* 0x0000004600467308 */ /* 0x000fe40000000800 */
[----:B------:R-:W-:Y:S01]  /*11a80*/  F2FP.BF16.PACK_AB R42, R65, R64 ;  /* 0x00000040412a723e */ /* 0x000fe200000010ff */
[----:B--2---:R-:W-:Y:S01]  /*11a90*/  FADD.FTZ R198, R68, R198 ;  /* 0x000000c644c67221 */ /* 0x004fe20000010000 */
[----:B------:R-:W-:Y:S01]  /*11aa0*/  F2FP.BF16.PACK_AB R43, R67, R66 ;  /* 0x00000042432b723e */ /* 0x000fe200000010ff */
[----:B------:R-:W-:Y:S01]  /*11ab0*/  FADD.FTZ R192, R75, R192 ;  /* 0x000000c04bc07221 */ /* 0x000fe20000010000 */
[----:B------:R-:W-:Y:S01]  /*11ac0*/  F2FP.BF16.PACK_AB R46, R61, R60 ;  /* 0x0000003c3d2e723e */ /* 0x000fe200000010ff */
[----:B------:R-:W-:Y:S01]  /*11ad0*/  FADD.FTZ R178, R76, R178 ;  /* 0x000000b24cb27221 */ /* 0x000fe20000010000 */
[----:B------:R-:W-:Y:S01]  /*11ae0*/  F2FP.BF16.PACK_AB R47, R63, R62 ;  /* 0x0000003e3f2f723e */ /* 0x000fe200000010ff */
[----:B------:R-:W-:Y:S01]  /*11af0*/  FADD.FTZ R192, R78, R192 ;  /* 0x000000c04ec07221 */ /* 0x000fe20000010000 */
[----:B------:R-:W-:Y:S01]  /*11b00*/  MUFU.EX2 R71, R71 ;  /* 0x0000004700477308 */ /* 0x000fe20000000800 */
[-C--:B---3--:R-:W-:Y:S03]  /*11b10*/  HMMA.16816.F32.BF16 R4, R40, R52.reuse, R4 ;  /* 0x000000342804723c */ /* 0x088fe60000041804 */
[----:B----4-:R-:W-:Y:S02]  /*11b20*/  FADD.FTZ R198, R69, R198 ;  /* 0x000000c645c67221 */ /* 0x010fe40000010000 */
[----:B------:R-:W-:Y:S02]  /*11b30*/  FADD.FTZ R178, R77, R178 ;  /* 0x000000b24db27221 */ /* 0x000fe40000010000 */
[----:B------:R-:W-:Y:S01]  /*11b40*/  FADD.FTZ R192, R79, R192 ;  /* 0x000000c04fc07221 */ /* 0x000fe20000010000 */
[C---:B------:R-:W-:Y:S01]  /*11b50*/  HMMA.16816.F32.BF16 R8, R44.reuse, R52, R8 ;  /* 0x000000342c08723c */ /* 0x040fe20000041808 */
[----:B------:R-:W1:Y:S07]  /*11b60*/  MUFU.EX2 R80, R80 ;  /* 0x0000005000507308 */ /* 0x000e6e0000000800 */
[-C--:B------:R-:W-:Y:S03]  /*11b70*/  HMMA.16816.F32.BF16 R12, R44, R54.reuse, R12 ;  /* 0x000000362c0c723c */ /* 0x080fe6000004180c */
[----:B------:R-:W2:Y:S05]  /*11b80*/  MUFU.EX2 R81, R81 ;  /* 0x0000005100517308 */ /* 0x000eaa0000000800 */
[C---:B------:R-:W-:Y:S01]  /*11b90*/  HMMA.16816.F32.BF16 R16, R40.reuse, R54, R16 ;  /* 0x000000362810723c */ /* 0x040fe20000041810 */
[----:B------:R-:W3:Y:S04]  /*11ba0*/  LDSM.16.MT88.4 R52, [R218+0x1900] ;  /* 0x00190000da34783b */ /* 0x000ee80000004200 */
[----:B------:R-:W-:Y:S03]  /*11bb0*/  MUFU.EX2 R82, R82 ;  /* 0x0000005200527308 */ /* 0x000fe60000000800 */
[-C--:B-----5:R-:W-:Y:S04]  /*11bc0*/  HMMA.16816.F32.BF16 R20, R40, R48.reuse, R20 ;  /* 0x000000302814723c */ /* 0x0a0fe80000041814 */
[----:B-1----:R-:W-:Y:S03]  /*11bd0*/  FADD.FTZ R198, R80, R198 ;  /* 0x000000c650c67221 */ /* 0x002fe60000010000 */
[----:B------:R-:W-:Y:S01]  /*11be0*/  MUFU.EX2 R83, R83 ;  /* 0x0000005300537308 */ /* 0x000fe20000000800 */
[C---:B------:R-:W-:Y:S04]  /*11bf0*/  HMMA.16816.F32.BF16 R32, R44.reuse, R48, R32 ;  /* 0x000000302c20723c */ /* 0x040fe80000041820 */
[----:B--2---:R-:W-:Y:S04]  /*11c00*/  FADD.FTZ R198, R81, R198 ;  /* 0x000000c651c67221 */ /* 0x004fe80000010000 */
[-C--:B------:R-:W-:Y:S01]  /*11c10*/  HMMA.16816.F32.BF16 R24, R44, R50.reuse, R24 ;  /* 0x000000322c18723c */ /* 0x080fe20000041818 */
[----:B------:R-:W1:Y:S07]  /*11c20*/  MUFU.EX2 R84, R84 ;  /* 0x0000005400547308 */ /* 0x000e6e0000000800 */
[C---:B------:R-:W-:Y:S01]  /*11c30*/  HMMA.16816.F32.BF16 R100, R40.reuse, R50, R100 ;  /* 0x000000322864723c */ /* 0x040fe20000041864 */
[----:B------:R-:W2:Y:S02]  /*11c40*/  LDSM.16.MT88.4 R48, [R225+0x2100] ;  /* 0x00210000e130783b */ /* 0x000ea40000004200 */
[----:B------:R-:W4:Y:S05]  /*11c50*/  MUFU.EX2 R85, R85 ;  /* 0x0000005500557308 */ /* 0x000f2a0000000800 */
[-C--:B------:R-:W-:Y:S05]  /*11c60*/  HMMA.16816.F32.BF16 R104, R40, R56.reuse, R104 ;  /* 0x000000382868723c */ /* 0x080fea0000041868 */
[----:B------:R-:W-:Y:S03]  /*11c70*/  MUFU.EX2 R86, R86 ;  /* 0x0000005600567308 */ /* 0x000fe60000000800 */
[C---:B------:R-:W-:Y:S04]  /*11c80*/  HMMA.16816.F32.BF16 R108, R44.reuse, R56, R108 ;  /* 0x000000382c6c723c */ /* 0x040fe8000004186c */
[----:B-1----:R-:W-:Y:S03]  /*11c90*/  FADD.FTZ R198, R84, R198 ;  /* 0x000000c654c67221 */ /* 0x002fe60000010000 */
[----:B------:R-:W1:Y:S01]  /*11ca0*/  MUFU.EX2 R87, R87 ;  /* 0x0000005700577308 */ /* 0x000e620000000800 */
[-C--:B------:R-:W-:Y:S04]  /*11cb0*/  HMMA.16816.F32.BF16 R28, R44, R58.reuse, R28 ;  /* 0x0000003a2c1c723c */ /* 0x080fe8000004181c */
[C---:B----4-:R-:W-:Y:S01]  /*11cc0*/  F2FP.BF16.PACK_AB R128, R85.reuse, R84 ;  /* 0x000000545580723e */ /* 0x050fe200000010ff */
[----:B------:R-:W-:Y:S03]  /*11cd0*/  FADD.FTZ R198, R85, R198 ;  /* 0x000000c655c67221 */ /* 0x000fe60000010000 */
[C---:B------:R-:W-:Y:S01]  /*11ce0*/  HMMA.16816.F32.BF16 R112, R40.reuse, R58, R112 ;  /* 0x0000003a2870723c */ /* 0x040fe20000041870 */
[----:B------:R-:W-:Y:S01]  /*11cf0*/  LDSM.16.MT88.4 R56, [R219+0x2100] ;  /* 0x00210000db38783b */ /* 0x000fe20000004200 */
[----:B------:R-:W4:Y:S06]  /*11d00*/  MUFU.EX2 R96, R96 ;  /* 0x0000006000607308 */ /* 0x000f2c0000000800 */
[-C--:B---3--:R-:W-:Y:S04]  /*11d10*/  HMMA.16816.F32.BF16 R116, R40, R52.reuse, R116 ;  /* 0x000000342874723c */ /* 0x088fe80000041874 */
[----:B------:R-:W3:Y:S01]  /*11d20*/  MUFU.EX2 R203, R203 ;  /* 0x000000cb00cb7308 */ /* 0x000ee20000000800 */
[----:B-1----:R-:W-:Y:S03]  /*11d30*/  F2FP.BF16.PACK_AB R129, R87, R86 ;  /* 0x000000565781723e */ /* 0x002fe600000010ff */
[C---:B------:R-:W-:Y:S06]  /*11d40*/  HMMA.16816.F32.BF16 R120, R44.reuse, R52, R120 ;  /* 0x000000342c78723c */ /* 0x040fec0000041878 */
[----:B------:R-:W-:Y:S02]  /*11d50*/  MUFU.EX2 R97, R97 ;  /* 0x0000006100617308 */ /* 0x000fe40000000800 */
[-C--:B------:R-:W-:Y:S04]  /*11d60*/  HMMA.16816.F32.BF16 R124, R44, R54.reuse, R124 ;  /* 0x000000362c7c723c */ /* 0x080fe8000004187c */
[----:B----4-:R-:W-:Y:S03]  /*11d70*/  FADD.FTZ R198, R96, R198 ;  /* 0x000000c660c67221 */ /* 0x010fe60000010000 */
[----:B------:R-:W-:Y:S01]  /*11d80*/  F2FP.BF16.PACK_AB R44, R73, R72 ;  /* 0x00000048492c723e */ /* 0x000fe200000010ff */
[----:B------:R-:W-:Y:S01]  /*11d90*/  HMMA.16816.F32.BF16 R36, R40, R54, R36 ;  /* 0x000000362824723c */ /* 0x000fe20000041824 */
[----:B------:R-:W1:Y:S01]  /*11da0*/  LDSM.16.MT88.4 R52, [R220+0x2100] ;  /* 0x00210000dc34783b */ /* 0x000e620000004200 */
[----:B------:R-:W4:Y:S02]  /*11db0*/  MUFU.EX2 R202, R202 ;  /* 0x000000ca00ca7308 */ /* 0x000f240000000800 */
[----:B------:R-:W-:Y:S01]  /*11dc0*/  F2FP.BF16.PACK_AB R45, R75, R74 ;  /* 0x0000004a4b2d723e */ /* 0x000fe200000010ff */
[----:B---3--:R-:W-:Y:S01]  /*11dd0*/  FADD.FTZ R241, R203, R198 ;  /* 0x000000c6cbf17221 */ /* 0x008fe20000010000 */
[----:B------:R-:W-:Y:S02]  /*11de0*/  F2FP.BF16.PACK_AB R46, R77, R76 ;  /* 0x0000004c4d2e723e */ /* 0x000fe400000010ff */
[----:B------:R-:W-:Y:S04]  /*11df0*/  F2FP.BF16.PACK_AB R40, R69, R68 ;  /* 0x000000444528723e */ /* 0x000fe800000010ff */
[----:B------:R-:W-:Y:S02]  /*11e00*/  F2FP.BF16.PACK_AB R41, R71, R70 ;  /* 0x000000464729723e */ /* 0x000fe400000010ff */
[----:B------:R-:W-:Y:S02]  /*11e10*/  F2FP.BF16.PACK_AB R42, R81, R80 ;  /* 0x00000050512a723e */ /* 0x000fe400000010ff */
[----:B------:R-:W-:Y:S02]  /*11e20*/  F2FP.BF16.PACK_AB R43, R83, R82 ;  /* 0x00000052532b723e */ /* 0x000fe400000010ff */
[----:B------:R-:W-:Y:S02]  /*11e30*/  F2FP.BF16.PACK_AB R47, R79, R78 ;  /* 0x0000004e4f2f723e */ /* 0x000fe400000010ff */
[----:B------:R-:W-:Y:S03]  /*11e40*/  F2FP.BF16.PACK_AB R130, R203, R96 ;  /* 0x00000060cb82723e */ /* 0x000fe600000010ff */
[-C--:B--2---:R-:W-:Y:S03]  /*11e50*/  HMMA.16816.F32.BF16 R4, R40, R48.reuse, R4 ;  /* 0x000000302804723c */ /* 0x084fe60000041804 */
[----:B----4-:R-:W-:Y:S05]  /*11e60*/  F2FP.BF16.PACK_AB R131, R202, R97 ;  /* 0x00000061ca83723e */ /* 0x010fea00000010ff */
[C---:B------:R-:W-:Y:S08]  /*11e70*/  HMMA.16816.F32.BF16 R8, R44.reuse, R48, R8 ;  /* 0x000000302c08723c */ /* 0x040ff00000041808 */
[-C--:B------:R-:W-:Y:S08]  /*11e80*/  HMMA.16816.F32.BF16 R12, R44, R50.reuse, R12 ;  /* 0x000000322c0c723c */ /* 0x080ff0000004180c */
[C---:B------:R-:W-:Y:S01]  /*11e90*/  HMMA.16816.F32.BF16 R16, R40.reuse, R50, R16 ;  /* 0x000000322810723c */ /* 0x040fe20000041810 */
[----:B------:R-:W2:Y:S07]  /*11ea0*/  LDSM.16.MT88.4 R48, [R218+0x2100] ;  /* 0x00210000da30783b */ /* 0x000eae0000004200 */
[-C--:B-1----:R-:W-:Y:S08]  /*11eb0*/  HMMA.16816.F32.BF16 R20, R40, R52.reuse, R20 ;  /* 0x000000342814723c */ /* 0x082ff00000041814 */
[C---:B------:R-:W-:Y:S07]  /*11ec0*/  HMMA.16816.F32.BF16 R32, R44.reuse, R52, R32 ;  /* 0x000000342c20723c */ /* 0x040fee0000041820 */
[--C-:B------:R-:W-:Y:S01]  /*11ed0*/  FFMA.FTZ R52, R88, c[0x0][0x2d0], -R201.reuse ;  /* 0x0000b40058347a23 */ /* 0x100fe200000108c9 */
[-C--:B------:R-:W-:Y:S04]  /*11ee0*/  HMMA.16816.F32.BF16 R24, R44, R54.reuse, R24 ;  /* 0x000000362c18723c */ /* 0x080fe80000041818 */
[--C-:B------:R-:W-:Y:S01]  /*11ef0*/  FFMA.FTZ R53, R89, c[0x0][0x2d0], -R201.reuse ;  /* 0x0000b40059357a23 */ /* 0x100fe200000108c9 */
[----:B------:R-:W1:Y:S01]  /*11f00*/  MUFU.EX2 R52, R52 ;  /* 0x0000003400347308 */ /* 0x000e620000000800 */
[----:B------:R-:W-:Y:S02]  /*11f10*/  MOV R88, R152 ;  /* 0x0000009800587202 */ /* 0x000fe40000000f00 */
[C---:B------:R-:W-:Y:S04]  /*11f20*/  HMMA.16816.F32.BF16 R100, R40.reuse, R54, R100 ;  /* 0x000000362864723c */ /* 0x040fe80000041864 */
[----:B------:R-:W-:Y:S03]  /*11f30*/  FADD.FTZ R172, R88, R172 ;  /* 0x000000ac58ac7221 */ /* 0x000fe60000010000 */
[----:B------:R-:W-:Y:S01]  /*11f40*/  MUFU.EX2 R53, R53 ;  /* 0x0000003500357308 */ /* 0x000fe20000000800 */
[-C--:B------:R-:W-:Y:S04]  /*11f50*/  HMMA.16816.F32.BF16 R104, R40, R56.reuse, R104 ;  /* 0x000000382868723c */ /* 0x080fe80000041868 */
[--C-:B------:R-:W-:Y:S02]  /*11f60*/  FFMA.FTZ R54, R90, c[0x0][0x2d0], -R200.reuse ;  /* 0x0000b4005a367a23 */ /* 0x100fe400000108c8 */
[----:B------:R-:W-:Y:S02]  /*11f70*/  FFMA.FTZ R55, R91, c[0x0][0x2d0], -R200 ;  /* 0x0000b4005b377a23 */ /* 0x000fe400000108c8 */
[C---:B------:R-:W-:Y:S02]  /*11f80*/  HMMA.16816.F32.BF16 R108, R44.reuse, R56, R108 ;  /* 0x000000382c6c723c */ /* 0x040fe4000004186c */
[----:B------:R-:W3:Y:S02]  /*11f90*/  MUFU.EX2 R54, R54 ;  /* 0x0000003600367308 */ /* 0x000ee40000000800 */
[----:B------:R-:W-:Y:S02]  /*11fa0*/  FADD.FTZ R172, R66, R172 ;  /* 0x000000ac42ac7221 */ /* 0x000fe40000010000 */
[----:B-1----:R-:W-:Y:S02]  /*11fb0*/  FADD.FTZ R178, R52, R178 ;  /* 0x000000b234b27221 */ /* 0x002fe40000010000 */
[-C--:B------:R-:W-:Y:S04]  /*11fc0*/  HMMA.16816.F32.BF16 R28, R44, R58.reuse, R28 ;  /* 0x0000003a2c1c723c */ /* 0x080fe8000004181c */
[----:B------:R-:W1:Y:S01]  /*11fd0*/  MUFU.EX2 R55, R55 ;  /* 0x0000003700377308 */ /* 0x000e620000000800 */
[--C-:B------:R-:W-:Y:S02]  /*11fe0*/  FFMA.FTZ R56, R92, c[0x0][0x2d0], -R201.reuse ;  /* 0x0000b4005c387a23 */ /* 0x100fe400000108c9 */
[----:B------:R-:W-:Y:S01]  /*11ff0*/  FFMA.FTZ R201, R93, c[0x0][0x2d0], -R201 ;  /* 0x0000b4005dc97a23 */ /* 0x000fe200000108c9 */
[C---:B------:R-:W-:Y:S04]  /*12000*/  HMMA.16816.F32.BF16 R112, R40.reuse, R58, R112 ;  /* 0x0000003a2870723c */ /* 0x040fe80000041870 */
[--C-:B------:R-:W-:Y:S02]  /*12010*/  FFMA.FTZ R57, R94, c[0x0][0x2d0], -R200.reuse ;  /* 0x0000b4005e397a23 */ /* 0x100fe400000108c8 */
[----:B------:R-:W4:Y:S01]  /*12020*/  MUFU.EX2 R56, R56 ;  /* 0x0000003800387308 */ /* 0x000f220000000800 */
[----:B------:R-:W-:Y:S01]  /*12030*/  FFMA.FTZ R200, R95, c[0x0][0x2d0], -R200 ;  /* 0x0000b4005fc87a23 */ /* 0x000fe200000108c8 */
[-C--:B--2---:R-:W-:Y:S04]  /*12040*/  HMMA.16816.F32.BF16 R116, R40, R48.reuse, R116 ;  /* 0x000000302874723c */ /* 0x084fe80000041874 */
[----:B------:R-:W-:Y:S02]  /*12050*/  FADD.FTZ R172, R67, R172 ;  /* 0x000000ac43ac7221 */ /* 0x000fe40000010000 */
[----:B---3--:R-:W-:Y:S02]  /*12060*/  FADD.FTZ R192, R54, R192 ;  /* 0x000000c036c07221 */ /* 0x008fe40000010000 */
[C---:B------:R-:W-:Y:S01]  /*12070*/  HMMA.16816.F32.BF16 R120, R44.reuse, R48, R120 ;  /* 0x000000302c78723c */ /* 0x040fe20000041878 */
[----:B------:R-:W2:Y:S03]  /*12080*/  MUFU.EX2 R201, R201 ;  /* 0x000000c900c97308 */ /* 0x000ea60000000800 */
[----:B------:R-:W-:Y:S02]  /*12090*/  FADD.FTZ R172, R70, R172 ;  /* 0x000000ac46ac7221 */ /* 0x000fe40000010000 */
[----:B------:R-:W-:Y:S02]  /*120a0*/  FADD.FTZ R178, R53, R178 ;  /* 0x000000b235b27221 */ /* 0x000fe40000010000 */
[-C--:B------:R-:W-:Y:S01]  /*120b0*/  HMMA.16816.F32.BF16 R124, R44, R50.reuse, R124 ;  /* 0x000000322c7c723c */ /* 0x080fe2000004187c */
[----:B------:R-:W3:Y:S02]  /*120c0*/  LDSM.16.MT88.4 R44, [R220+0x2900] ;  /* 0x00290000dc2c783b */ /* 0x000ee40000004200 */
[----:B------:R-:W5:Y:S01]  /*120d0*/  MUFU.EX2 R57, R57 ;  /* 0x0000003900397308 */ /* 0x000f620000000800 */
[----:B------:R-:W-:Y:S02]  /*120e0*/  FADD.FTZ R172, R71, R172 ;  /* 0x000000ac47ac7221 */ /* 0x000fe40000010000 */
[----:B-1----:R-:W-:Y:S02]  /*120f0*/  FADD.FTZ R192, R55, R192 ;  /* 0x000000c037c07221 */ /* 0x002fe40000010000 */
[----:B------:R-:W-:Y:S04]  /*12100*/  HMMA.16816.F32.BF16 R36, R40, R50, R36 ;  /* 0x000000322824723c */ /* 0x000fe80000041824 */
[----:B------:R-:W-:Y:S01]  /*12110*/  FADD.FTZ R172, R82, R172 ;  /* 0x000000ac52ac7221 */ /* 0x000fe20000010000 */
[----:B------:R-:W1:Y:S01]  /*12120*/  MUFU.EX2 R200, R200 ;  /* 0x000000c800c87308 */ /* 0x000e620000000800 */
[----:B----4-:R-:W-:Y:S01]  /*12130*/  FADD.FTZ R178, R56, R178 ;  /* 0x000000b238b27221 */ /* 0x010fe20000010000 */
[----:B------:R-:W-:Y:S01]  /*12140*/  F2FP.BF16.PACK_AB R40, R53, R52 ;  /* 0x000000343528723e */ /* 0x000fe200000010ff */
[-C--:B------:R-:W-:Y:S01]  /*12150*/  HMMA.16816.F32.BF16 R160, R128, R148.reuse, R4 ;  /* 0x0000009480a0723c */ /* 0x080fe20000041804 */
[----:B------:R-:W4:Y:S04]  /*12160*/  LDSM.16.MT88.4 R4, [R219+0x2900] ;  /* 0x00290000db04783b */ /* 0x000f280000004200 */
[----:B------:R-:W-:Y:S01]  /*12170*/  F2FP.BF16.PACK_AB R41, R55, R54 ;  /* 0x000000363729723e */ /* 0x000fe200000010ff */
[----:B------:R-:W-:Y:S01]  /*12180*/  FADD.FTZ R172, R83, R172 ;  /* 0x000000ac53ac7221 */ /* 0x000fe20000010000 */
[C---:B--2---:R-:W-:Y:S01]  /*12190*/  F2FP.BF16.PACK_AB R42, R201.reuse, R56 ;  /* 0x00000038c92a723e */ /* 0x044fe200000010ff */
[----:B------:R-:W-:Y:S04]  /*121a0*/  FADD.FTZ R239, R201, R178 ;  /* 0x000000b2c9ef7221 */ /* 0x000fe80000010000 */
[----:B------:R-:W-:Y:S02]  /*121b0*/  FADD.FTZ R172, R86, R172 ;  /* 0x000000ac56ac7221 */ /* 0x000fe40000010000 */
[----:B-----5:R-:W-:Y:S02]  /*121c0*/  FADD.FTZ R192, R57, R192 ;  /* 0x000000c039c07221 */ /* 0x020fe40000010000 */
[----:B------:R-:W-:Y:S04]  /*121d0*/  FADD.FTZ R172, R87, R172 ;  /* 0x000000ac57ac7221 */ /* 0x000fe80000010000 */
[----:B------:R-:W-:Y:S01]  /*121e0*/  FADD.FTZ R172, R97, R172 ;  /* 0x000000ac61ac7221 */ /* 0x000fe20000010000 */
[C---:B-1----:R-:W-:Y:S01]  /*121f0*/  F2FP.BF16.PACK_AB R43, R200.reuse, R57 ;  /* 0x00000039c82b723e */ /* 0x042fe200000010ff */
[----:B------:R-:W-:Y:S02]  /*12200*/  FADD.FTZ R238, R200, R192 ;  /* 0x000000c0c8ee7221 */ /* 0x000fe40000010000 */
[----:B------:R-:W-:Y:S04]  /*12210*/  FADD.FTZ R240, R202, R172 ;  /* 0x000000accaf07221 */ /* 0x000fe80000010000 */
[C---:B------:R-:W-:Y:S01]  /*12220*/  HMMA.16816.F32.BF16 R156, R40.reuse, R148, R8 ;  /* 0x00000094289c723c */ /* 0x040fe20000041808 */
[----:B------:R-:W1:Y:S07]  /*12230*/  LDSM.16.MT88.4 R8, [R218+0x2900] ;  /* 0x00290000da08783b */ /* 0x000e6e0000004200 */
[-C--:B------:R-:W-:Y:S08]  /*12240*/  HMMA.16816.F32.BF16 R152, R40, R150.reuse, R12 ;  /* 0x000000962898723c */ /* 0x080ff0000004180c */
[C---:B------:R-:W-:Y:S08]  /*12250*/  HMMA.16816.F32.BF16 R148, R128.reuse, R150, R16 ;  /* 0x000000968094723c */ /* 0x040ff00000041810 */
[-C--:B---3--:R-:W-:Y:S08]  /*12260*/  HMMA.16816.F32.BF16 R144, R128, R44.reuse, R20 ;  /* 0x0000002c8090723c */ /* 0x088ff00000041814 */
[C---:B------:R-:W-:Y:S07]  /*12270*/  HMMA.16816.F32.BF16 R140, R40.reuse, R44, R32 ;  /* 0x0000002c288c723c */ /* 0x040fee0000041820 */
[----:B------:R-:W-:Y:S01]  /*12280*/  MOV R44, R168 ;  /* 0x000000a8002c7202 */ /* 0x000fe20000000f00 */
        /* <DEDUP_REMOVED lines=11> */
.L_x_1093:
[----:B------:R-:W-:-:S06]  /*12340*/  UISETP.GE.AND UP0, UPT, UR17, UR5, UPT ;  /* 0x000000051100728c */ /* 0x000fcc000bf06270 */
[----:B------:R-:W-:-:S13]  /*12350*/  PLOP3.LUT P0, PT, PT, PT, UP0, 0x80, 0x0 ;  /* 0x000000000000781c */ /* 0x000fda0003f0f008 */
[----:B------:R-:W-:Y:S05]  /*12360*/  @!P0 BRA `(.L_x_1097) ;  /* 0x0000621000008947 */ /* 0x000fea0003800000 */
[----:B------:R-:W-:Y:S01]  /*12370*/  IMAD.MOV.U32 R166, RZ, RZ, R2 ;  /* 0x000000ffffa67224 */ /* 0x000fe200078e0002 */
[----:B------:R-:W-:Y:S01]  /*12380*/  MOV R164, R44 ;  /* 0x0000002c00a47202 */ /* 0x000fe20000000f00 */
[----:B------:R-:W-:Y:S01]  /*12390*/  IMAD.MOV.U32 R167, RZ, RZ, R3 ;  /* 0x000000ffffa77224 */ /* 0x000fe200078e0003 */
[----:B------:R-:W-:Y:S02]  /*123a0*/  MOV R165, R0 ;  /* 0x0000000000a57202 */ /* 0x000fe40000000f00 */
.L_x_1115:
[----:B------:R-:W-:Y:S04]  /*123b0*/  DEPBAR.LE SB0, 0x0 ;  /* 0x000080000000791a */ /* 0x000fe80000000000 */
[----:B------:R-:W-:Y:S01]  /*123c0*/  BAR.SYNC.DEFER_BLOCKING 0x0 ;  /* 0x0000000000007b1d */ /* 0x000fe20000010000 */
[C---:B------:R-:W-:Y:S01]  /*123d0*/  IMAD.WIDE.U32 R2, R231.reuse, c[0x0][0x208], RZ ;  /* 0x00008200e7027a25 */ /* 0x040fe200078e00ff */
[----:B------:R-:W-:Y:S01]  /*123e0*/  SHF.R.S32.HI R0, RZ, 0x1f, R231 ;  /* 0x0000001fff007819 */ /* 0x000fe200000114e7 */
[----:B------:R-:W-:Y:S04]  /*123f0*/  UISETP.GT.AND UP0, UPT, UR17, UR5, UPT ;  /* 0x000000051100728c */ /* 0x000fe8000bf04270 */
        /* <DEDUP_REMOVED lines=96> */
[-C--:B------:R-:W-:Y:S01]  /*12a00*/  HMMA.16816.F32.BF16 R60, R180, R178.reuse, R60 ;  /* 0x000000b2b43c723c */ /* 0x080fe2000004183c */
[----:B------:R-:W-:Y:S04]  /*12a10*/  PLOP3.LUT P0, PT, PT, PT, UP0, 0x80, 0x0 ;  /* 0x000000000000781c */ /* 0x000fe80003f0f008 */
        /* <DEDUP_REMOVED lines=136> */
.L_x_1098:
[----:B------:R-:W-:Y:S01]  /*132a0*/  UISETP.NE.AND UP1, UPT, UR35, URZ, UPT ;  /* 0x0000003f2300728c */ /* 0x000fe2000bf25270 */
[----:B------:R-:W0:Y:S01]  /*132b0*/  LDGDEPBAR ;  /* 0x00000000000079af */ /* 0x000e220000000000 */
[----:B-1----:R-:W-:Y:S01]  /*132c0*/  IMAD.MOV.U32 R174, RZ, RZ, R235 ;  /* 0x000000ffffae7224 */ /* 0x002fe200078e00eb */
[----:B------:R-:W-:Y:S01]  /*132d0*/  UIMAD UR32, UR17, -0x60, URZ ;  /* 0xffffffa0112078a4 */ /* 0x000fe2000f8e023f */
[----:B------:R-:W-:Y:S01]  /*132e0*/  IMAD.U32 R2, RZ, RZ, UR15 ;  /* 0x0000000fff027e24 */ /* 0x000fe2000f8e00ff */
[----:B------:R-:W-:Y:S01]  /*132f0*/  UISETP.NE.AND UP0, UPT, UR34, URZ, UPT ;  /* 0x0000003f2200728c */ /* 0x000fe2000bf05270 */
[----:B------:R-:W-:Y:S02]  /*13300*/  PLOP3.LUT P1, PT, PT, PT, UP1, 0x80, 0x0 ;  /* 0x000000000000781c */ /* 0x000fe40003f2f018 */
[----:B------:R-:W-:Y:S01]  /*13310*/  PLOP3.LUT P0, PT, PT, PT, UP1, 0x80, 0x0 ;  /* 0x000000000000781c */ /* 0x000fe20003f0f018 */
[----:B------:R-:W-:Y:S05]  /*13320*/  IMAD.U32 R3, RZ, RZ, UR32 ;  /* 0x00000020ff037e24 */ /* 0x000fea000f8e00ff */
[----:B------:R-:W-:Y:S04]  /*13330*/  IADD3 R3, -R236, 0x1, R3 ;  /* 0x00000001ec037810 */ /* 0x000fe80007ffe103 */
[----:B------:R-:W-:Y:S01]  /*13340*/  IADD3 R2, -R2, UR8, R3 ;  /* 0x0000000802027c10 */ /* 0x000fe2000fffe103 */
[----:B------:R-:W-:Y:S01]  /*13350*/  @P1 IMAD.HI.U32 R0, R235, c[0x0][0x2c8], RZ ;  /* 0x0000b200eb001a27 */ /* 0x000fe200078e00ff */
[----:B------:R-:W-:Y:S02]  /*13360*/  IADD3 R3, -R236, UR32, RZ ;  /* 0x00000020ec037c10 */ /* 0x000fe4000fffe1ff */
        /* <DEDUP_REMOVED lines=22> */
.L_x_1101:
[----:B------:R-:W-:Y:S04]  /*134d0*/  MOV R0, c[0x0][0x32c] ;  /* 0x0000cb0000007a02 */ /* 0x000fe80000000f00 */
[----:B------:R-:W-:Y:S11]  /*134e0*/  ISETP.NE.AND P0, PT, R0, 0x1, PT ;  /* 0x000000010000780c */ /* 0x000ff60003f05270 */
[----:B------:R-:W-:Y:S02]  /*134f0*/  @!UPT UIADD3 URZ, URZ, URZ, URZ ;  /* 0x0000003f3f3ff290 */ /* 0x000fe4000fffe03f */
[----:B------:R-:W-:Y:S05]  /*13500*/  @P0 IMAD.HI.U32 R0, R2, c[0x0][0x330], RZ ;  /* 0x0000cc0002000a27 */ /* 0x000fea00078e00ff */
[----:B------:R-:W-:Y:S02]  /*13510*/  @P0 SHF.R.U32.HI R2, RZ, c[0x0][0x334], R0 ;  /* 0x0000cd00ff020a19 */ /* 0x000fe40000011600 */
.L_x_1102:
[----:B------:R-:W-:Y:S05]  /*13520*/  BSYNC B0 ;  /* 0x0000000000007941 */ /* 0x000fea0003800000 */
.L_x_1100:
[----:B------:R-:W-:Y:S05]  /*13530*/  IMAD R2, R2, c[0x0][0x32c], R3 ;  /* 0x0000cb0002027a24 */ /* 0x000fea00078e0203 */
[----:B------:R-:W-:Y:S02]  /*13540*/  IADD3 R0, R2, c[0x0][0x32c], RZ ;  /* 0x0000cb0002007a10 */ /* 0x000fe40007ffe0ff */
[----:B------:R-:W-:Y:S02]  /*13550*/  IMNMX R168, R168, R2, !PT ;  /* 0x00000002a8a87217 */ /* 0x000fe40007800200 */
[----:B------:R-:W-:Y:S02]  /*13560*/  IMNMX R172, R172, R0, PT ;  /* 0x00000000acac7217 */ /* 0x000fe40003800200 */
.L_x_1099:
        /* <DEDUP_REMOVED lines=20> */
.L_x_1105:
[----:B------:R-:W-:Y:S04]  /*136b0*/  MOV R0, c[0x0][0x32c] ;  /* 0x0000cb0000007a02 */ /* 0x000fe80000000f00 */
[----:B------:R-:W-:Y:S11]  /*136c0*/  ISETP.NE.AND P0, PT, R0, 0x1, PT ;  /* 0x000000010000780c */ /* 0x000ff60003f05270 */
[----:B------:R-:W-:Y:S02]  /*136d0*/  @!UPT UIADD3 URZ, URZ, URZ, URZ ;  /* 0x0000003f3f3ff290 */ /* 0x000fe4000fffe03f */
[----:B------:R-:W-:Y:S05]  /*136e0*/  @P0 IMAD.HI.U32 R0, R2, c[0x0][0x330], RZ ;  /* 0x0000cc0002000a27 */ /* 0x000fea00078e00ff */
[----:B------:R-:W-:Y:S02]  /*136f0*/  @P0 SHF.R.U32.HI R2, RZ, c[0x0][0x334], R0 ;  /* 0x0000cd00ff020a19 */ /* 0x000fe40000011600 */
.L_x_1106:
[----:B------:R-:W-:Y:S05]  /*13700*/  BSYNC B0 ;  /* 0x0000000000007941 */ /* 0x000fea0003800000 */
.L_x_1104:
[----:B------:R-:W-:Y:S05]  /*13710*/  IMAD R2, R2, c[0x0][0x32c], R3 ;  /* 0x0000cb0002027a24 */ /* 0x000fea00078e0203 */
[----:B------:R-:W-:Y:S02]  /*13720*/  IADD3 R0, R2, c[0x0][0x32c], RZ ;  /* 0x0000cb0002007a10 */ /* 0x000fe40007ffe0ff */
[----:B------:R-:W-:Y:S02]  /*13730*/  IMNMX R171, R171, R2, !PT ;  /* 0x00000002abab7217 */ /* 0x000fe40007800200 */
[----:B------:R-:W-:Y:S02]  /*13740*/  IMNMX R169, R169, R0, PT ;  /* 0x00000000a9a97217 */ /* 0x000fe40003800200 */
.L_x_1103:
        /* <DEDUP_REMOVED lines=24> */
[----:B------:R-:W-:Y:S01]  /*138d0*/  PLOP3.LUT P1, PT, PT, PT, UP1, 0x40, 0x0 ;  /* 0x000000000000781c */ /* 0x000fe20003f2e818 */
[----:B------:R-:W-:Y:S01]  /*138e0*/  UISETP.GE.AND UP3, UPT, UR32, 0x51, UPT ;  /* 0x000000512000788c */ /* 0x000fe2000bf66270 */
        /* <DEDUP_REMOVED lines=17> */
[----:B------:R-:W-:Y:S01]  /*13a00*/  UP2UR UR33, UPR, URZ, 0x40 ;  /* 0x000000403f217883 */ /* 0x000fe20008000000 */
        /* <DEDUP_REMOVED lines=18> */
[--C-:B-1----:R-:W-:Y:S01]  /*13b30*/  IMAD.IADD R32, R170, 0x1, R177.reuse ;  /* 0x00000001aa207824 */ /* 0x102fe200078e02b1 */
[----:B------:R-:W-:Y:S01]  /*13b40*/  PLOP3.LUT P2, PT, PT, PT, UP0, 0x40, 0x0 ;  /* 0x000000000000781c */ /* 0x000fe20003f4e808 */
[----:B------:R-:W-:Y:S01]  /*13b50*/  UISETP.GE.AND UP0, UPT, UR32, 0x2a, UPT ;  /* 0x0000002a2000788c */ /* 0x000fe2000bf06270 */
[----:B------:R-:W-:Y:S02]  /*13b60*/  ISETP.LT.OR P1, PT, R172, 0x1a, P1 ;  /* 0x0000001aac00780c */ /* 0x000fe40000f21670 */
[----:B------:R-:W-:Y:S01]  /*13b70*/  ISETP.GT.AND P0, PT, R168, 0x20, P0 ;  /* 0x00000020a800780c */ /* 0x000fe20000704270 */
[----:B------:R-:W-:Y:S01]  /*13b80*/  UP2UR UR20, UPR, URZ, 0x1 ;  /* 0x000000013f147883 */ /* 0x000fe20008000000 */
[----:B------:R-:W-:Y:S01]  /*13b90*/  FSEL R252, R33, -INF , !P1 ;  /* 0xff80000021fc7808 */ /* 0x000fe20004800000 */
[----:B------:R-:W-:Y:S01]  /*13ba0*/  IMAD.IADD R33, R173, 0x1, R177 ;  /* 0x00000001ad217824 */ /* 0x000fe200078e02b1 */
        /* <DEDUP_REMOVED lines=26> */
[----:B------:R-:W-:Y:S02]  /*13d50*/  ISETP.GT.AND P6, PT, R168, 0x31, P6 ;  /* 0x00000031a800780c */ /* 0x000fe400037c4270 */
[----:B------:R-:W-:Y:S01]  /*13d60*/  ISETP.LT.OR P0, PT, R172, 0x31, P0 ;  /* 0x00000031ac00780c */ /* 0x000fe20000701670 */
        /* <DEDUP_REMOVED lines=8> */
[----:B------:R-:W-:Y:S02]  /*13df0*/  ISETP.LT.OR P1, PT, R172, 0x3a, P1 ;  /* 0x0000003aac00780c */ /* 0x000fe40000f21670 */
[----:B------:R-:W-:Y:S02]  /*13e00*/  FSEL R247, R53, -INF , !P6 ;  /* 0xff80000035f77808 */ /* 0x000fe40007000000 */
[----:B------:R-:W-:Y:S01]  /*13e10*/  PLOP3.LUT P6, PT, PT, PT, UP6, 0x40, 0x0 ;  /* 0x000000000000781c */ /* 0x000fe20003fce868 */
[----:B------:R-:W-:Y:S01]  /*13e20*/  UISETP.NE.AND UP6, UPT, UR34, URZ, UPT ;  /* 0x0000003f2200728c */ /* 0x000fe2000bfc5270 */
[----:B------:R-:W-:Y:S02]  /*13e30*/  ISETP.GT.AND P0, PT, R168, 0x40, P0 ;  /* 0x00000040a800780c */ /* 0x000fe40000704270 */
[----:B------:R-:W-:Y:S02]  /*13e40*/  FSEL R203, R64, -INF , !P2 ;  /* 0xff80000040cb7808 */ /* 0x000fe40005000000 */
[----:B------:R-:W-:Y:S02]  /*13e50*/  PLOP3.LUT P2, PT, PT, PT, UP5, 0x40, 0x0 ;  /* 0x000000000000781c */ /* 0x000fe40003f4e858 */
[----:B------:R-:W-:Y:S02]  /*13e60*/  FSEL R200, R65, -INF , !P1 ;  /* 0xff80000041c87808 */ /* 0x000fe40004800000 */
[----:B------:R-:W-:Y:S02]  /*13e70*/  PLOP3.LUT P1, PT, PT, PT, UP4, 0x40, 0x0 ;  /* 0x000000000000781c */ /* 0x000fe40003f2e848 */
[----:B------:R-:W-:Y:S02]  /*13e80*/  ISETP.GT.AND P6, PT, R168, 0x41, P6 ;  /* 0x00000041a800780c */ /* 0x000fe400037c4270 */
[----:B------:R-:W-:Y:S02]  /*13e90*/  ISETP.LT.OR P0, PT, R172, 0x41, P0 ;  /* 0x00000041ac00780c */ /* 0x000fe40000701670 */
[C---:B------:R-:W-:Y:S02]  /*13ea0*/  ISETP.GT.AND P2, PT, R168.reuse, 0x48, P2 ;  /* 0x00000048a800780c */ /* 0x040fe40001744270 */
[----:B------:R-:W-:Y:S02]  /*13eb0*/  ISETP.GT.AND P1, PT, R168, 0x49, P1 ;  /* 0x00000049a800780c */ /* 0x000fe40000f24270 */
[----:B------:R-:W-:Y:S02]  /*13ec0*/  ISETP.LT.OR P6, PT, R172, 0x42, P6 ;  /* 0x00000042ac00780c */ /* 0x000fe400037c1670 */
[----:B------:R-:W-:Y:S02]  /*13ed0*/  FSEL R191, R68, -INF , !P0 ;  /* 0xff80000044bf7808 */ /* 0x000fe40004000000 */
[----:B------:R-:W-:Y:S02]  /*13ee0*/  PLOP3.LUT P0, PT, PT, PT, UP3, 0x40, 0x0 ;  /* 0x000000000000781c */ /* 0x000fe40003f0e838 */
        /* <DEDUP_REMOVED lines=20> */
[----:B------:R-:W-:Y:S02]  /*14030*/  FSEL R96, R96, -INF , !P2 ;  /* 0xff80000060607808 */ /* 0x000fe40005000000 */
[----:B------:R-:W-:Y:S07]  /*14040*/  FSEL R97, R97, -INF , !P1 ;  /* 0xff80000061617808 */ /* 0x000fee0004800000 */
        /* <DEDUP_REMOVED lines=15> */
.L_x_1109:
[----:B------:R-:W-:Y:S04]  /*14140*/  MOV R17, c[0x0][0x32c] ;  /* 0x0000cb0000117a02 */ /* 0x000fe80000000f00 */
[----:B------:R-:W-:Y:S11]  /*14150*/  ISETP.NE.AND P0, PT, R17, 0x1, PT ;  /* 0x000000011100780c */ /* 0x000ff60003f05270 */
[----:B------:R-:W-:Y:S02]  /*14160*/  @!UPT UIADD3 URZ, URZ, URZ, URZ ;  /* 0x0000003f3f3ff290 */ /* 0x000fe4000fffe03f */
[----:B------:R-:W-:Y:S05]  /*14170*/  @P0 IMAD.HI.U32 R17, R177, c[0x0][0x330], RZ ;  /* 0x0000cc00b1110a27 */ /* 0x000fea00078e00ff */
[----:B------:R-:W-:Y:S02]  /*14180*/  @P0 SHF.R.U32.HI R177, RZ, c[0x0][0x334], R17 ;  /* 0x0000cd00ffb10a19 */ /* 0x000fe40000011611 */
.L_x_1110:
[----:B------:R-:W-:Y:S05]  /*14190*/  BSYNC B0 ;  /* 0x0000000000007941 */ /* 0x000fea0003800000 */
.L_x_1108:
[----:B------:R-:W-:Y:S05]  /*141a0*/  IMAD R177, R177, c[0x0][0x32c], R3 ;  /* 0x0000cb00b1b17a24 */ /* 0x000fea00078e0203 */
[----:B------:R-:W-:Y:S02]  /*141b0*/  IADD3 R17, R177, c[0x0][0x32c], RZ ;  /* 0x0000cb00b1117a10 */ /* 0x000fe40007ffe0ff */
[----:B------:R-:W-:Y:S02]  /*141c0*/  IMNMX R32, R32, R177, !PT ;  /* 0x000000b120207217 */ /* 0x000fe40007800200 */
[----:B------:R-:W-:Y:S02]  /*141d0*/  IMNMX R33, R33, R17, PT ;  /* 0x0000001121217217 */ /* 0x000fe40003800200 */
.L_x_1107:
[----:B------:R-:W-:Y:S02]  /*141e0*/  UP2UR UR38, UPR, URZ, 0x10 ;  /* 0x000000103f267883 */ /* 0x000fe40008000000 */
[----:B------:R-:W-:Y:S02]  /*141f0*/  UISETP.NE.AND UP4, UPT, UR28, URZ, UPT ;  /* 0x0000003f1c00728c */ /* 0x000fe4000bf85270 */
[----:B------:R-:W-:Y:S02]  /*14200*/  UP2UR UR37, UPR, URZ, 0x8 ;  /* 0x000000083f257883 */ /* 0x000fe40008000000 */
[----:B------:R-:W-:Y:S02]  /*14210*/  UISETP.NE.AND UP3, UPT, UR29, URZ, UPT ;  /* 0x0000003f1d00728c */ /* 0x000fe4000bf65270 */
[----:B------:R-:W-:Y:S01]  /*14220*/  PLOP3.LUT P0, PT, PT, PT, UP4, 0x40, 0x0 ;  /* 0x000000000000781c */ /* 0x000fe20003f0e848 */
[----:B------:R-:W-:Y:S02]  /*14230*/  UP2UR UR36, UPR, URZ, 0x4 ;  /* 0x000000043f247883 */ /* 0x000fe40008000000 */
[----:B------:R-:W-:Y:S01]  /*14240*/  UISETP.NE.AND UP2, UPT, UR30, URZ, UPT ;  /* 0x0000003f1e00728c */ /* 0x000fe2000bf45270 */
[----:B------:R-:W-:Y:S01]  /*14250*/  ISETP.GT.AND P0, PT, R171, 0x9, P0 ;  /* 0x00000009ab00780c */ /* 0x000fe20000704270 */
        /* <DEDUP_REMOVED lines=13> */
[----:B------:R-:W-:Y:S01]  /*14330*/  ISETP.GT.AND P6, PT, R171, RZ, P6 ;  /* 0x000000ffab00720c */ /* 0x000fe200037c4270 */
[----:B------:R-:W-:Y:S01]  /*14340*/  UISETP.NE.AND UP3, UPT, UR23, URZ, UPT ;  /* 0x0000003f1700728c */ /* 0x000fe2000bf65270 */
[----:B------:R-:W-:Y:S02]  /*14350*/  FSEL R19, R19, -INF , !P0 ;  /* 0xff80000013137808 */ /* 0x000fe40004000000 */
[----:B------:R-:W-:Y:S01]  /*14360*/  PLOP3.LUT P0, PT, PT, PT, UP4, 0x40, 0x0 ;  /* 0x000000000000781c */ /* 0x000fe20003f0e848 */
[----:B------:R-:W-:Y:S01]  /*14370*/  UISETP.NE.AND UP4, UPT, UR19, URZ, UPT ;  /* 0x0000003f1300728c */ /* 0x000fe2000bf85270 */
[C---:B------:R-:W-:Y:S02]  /*14380*/  ISETP.LT.OR P1, PT, R169.reuse, 0x9, P1 ;  /* 0x00000009a900780c */ /* 0x040fe40000f21670 */
[C---:B------:R-:W-:Y:S02]  /*14390*/  ISETP.LT.OR P6, PT, R169.reuse, 0x1, P6 ;  /* 0x00000001a900780c */ /* 0x040fe400037c1670 */
[----:B------:R-:W-:Y:S02]  /*143a0*/  ISETP.LT.OR P2, PT, R169, 0x2, P2 ;  /* 0x00000002a900780c */ /* 0x000fe40001741670 */
[----:B------:R-:W-:Y:S02]  /*143b0*/  ISETP.GT.AND P0, PT, R171, 0x19, P0 ;  /* 0x00000019ab00780c */ /* 0x000fe40000704270 */
        /* <DEDUP_REMOVED lines=9> */
[----:B------:R-:W-:Y:S02]  /*14450*/  ISETP.LT.OR P0, PT, R169, 0x1a, P0 ;  /* 0x0000001aa900780c */ /* 0x000fe40000701670 */
[C---:B------:R-:W-:Y:S02]  /*14460*/  ISETP.GT.AND P1, PT, R171.reuse, 0x18, P1 ;  /* 0x00000018ab00780c */ /* 0x040fe40000f24270 */
[C---:B------:R-:W-:Y:S02]  /*14470*/  ISETP.GT.AND P6, PT, R171.reuse, 0x10, P6 ;  /* 0x00000010ab00780c */ /* 0x040fe400037c4270 */
[----:B------:R-:W-:Y:S02]  /*14480*/  ISETP.GT.AND P2, PT, R171, 0x11, P2 ;  /* 0x00000011ab00780c */ /* 0x000fe40001744270 */
        /* <DEDUP_REMOVED lines=16> */
[----:B------:R-:W-:Y:S01]  /*14590*/  ISETP.LT.OR P0, PT, R169, 0x2a, P0 ;  /* 0x0000002aa900780c */ /* 0x000fe20000701670 */
[----:B------:R-:W1:Y:S01]  /*145a0*/  SHFL.IDX PT, R23, R174, 0x3, 0x1c1f ;  /* 0x007c1f00ae177f89 */ /* 0x000e6200000e0000 */
[C---:B------:R-:W-:Y:S02]  /*145b0*/  ISETP.GT.AND P1, PT, R171.reuse, 0x28, P1 ;  /* 0x00000028ab00780c */ /* 0x040fe40000f24270 */
[C---:B------:R-:W-:Y:S02]  /*145c0*/  ISETP.GT.AND P6, PT, R171.reuse, 0x20, P6 ;  /* 0x00000020ab00780c */ /* 0x040fe400037c4270 */
[----:B------:R-:W-:Y:S02]  /*145d0*/  ISETP.GT.AND P2, PT, R171, 0x21, P2 ;  /* 0x00000021ab00780c */ /* 0x000fe40001744270 */
[----:B------:R-:W-:Y:S02]  /*145e0*/  FSEL R197, R51, -INF , !P0 ;  /* 0xff80000033c57808 */ /* 0x000fe40004000000 */
[----:B------:R-:W-:Y:S01]  /*145f0*/  PLOP3.LUT P0, PT, PT, PT, UP1, 0x40, 0x0 ;  /* 0x000000000000781c */ /* 0x000fe20003f0e818 */
[----:B------:R-:W-:Y:S01]  /*14600*/  UISETP.NE.AND UP1, UPT, UR33, URZ, UPT ;  /* 0x0000003f2100728c */ /* 0x000fe2000bf25270 */
[C---:B------:R-:W-:Y:S01]  /*14610*/  ISETP.LT.OR P1, PT, R169.reuse, 0x29, P1 ;  /* 0x00000029a900780c */ /* 0x040fe20000f21670 */
[----:B------:R-:W-:Y:S01]  /*14620*/  UP2UR UR33, UPR, URZ, 0x20 ;  /* 0x000000203f217883 */ /* 0x000fe20008000000 */
[C---:B------:R-:W-:Y:S01]  /*14630*/  ISETP.LT.OR P6, PT, R169.reuse, 0x21, P6 ;  /* 0x00000021a900780c */ /* 0x040fe200037c1670 */
[----:B------:R-:W-:Y:S01]  /*14640*/  UP2UR UR39, UPR, URZ, 0x2 ;  /* 0x000000023f277883 */ /* 0x000fe20008000000 */
[----:B------:R-:W-:Y:S02]  /*14650*/  ISETP.LT.OR P2, PT, R169, 0x22, P2 ;  /* 0x00000022a900780c */ /* 0x000fe40001741670 */
[----:B------:R-:W-:Y:S02]  /*14660*/  ISETP.GT.AND P0, PT, R171, 0x39, P0 ;  /* 0x00000039ab00780c */ /* 0x000fe40000704270 */
[----:B------:R-:W-:Y:S02]  /*14670*/  FSEL R196, R50, -INF , !P1 ;  /* 0xff80000032c47808 */ /* 0x000fe40004800000 */
[----:B------:R-:W-:Y:S01]  /*14680*/  PLOP3.LUT P1, PT, PT, PT, UP2, 0x40, 0x0 ;  /* 0x000000000000781c */ /* 0x000fe20003f2e828 */
[----:B------:R-:W-:Y:S01]  /*14690*/  UISETP.NE.AND UP2, UPT, UR36, URZ, UPT ;  /* 0x0000003f2400728c */ /* 0x000fe2000bf45270 */
[----:B------:R-:W-:Y:S01]  /*146a0*/  FSEL R65, R38, -INF , !P6 ;  /* 0xff80000026417808 */ /* 0x000fe20007000000 */
[--C-:B-1----:R-:W-:Y:S01]  /*146b0*/  IMAD.IADD R22, R173, 0x1, R23.reuse ;  /* 0x00000001ad167824 */ /* 0x102fe200078e0217 */
[----:B------:R-:W-:Y:S01]  /*146c0*/  FSEL R64, R39, -INF , !P2 ;  /* 0xff80000027407808 */ /* 0x000fe20005000000 */
[----:B------:R-:W-:Y:S01]  /*146d0*/  IMAD.IADD R170, R170, 0x1, R23 ;  /* 0x00000001aaaa7824 */ /* 0x000fe200078e0217 */
[----:B------:R-:W-:Y:S01]  /*146e0*/  PLOP3.LUT P6, PT, PT, PT, UP4, 0x40, 0x0 ;  /* 0x000000000000781c */ /* 0x000fe20003fce848 */
[----:B------:R-:W-:Y:S01]  /*146f0*/  UISETP.NE.AND UP4, UPT, UR38, URZ, UPT ;  /* 0x0000003f2600728c */ /* 0x000fe2000bf85270 */
[----:B------:R-:W-:Y:S01]  /*14700*/  PLOP3.LUT P2, PT, PT, PT, UP3, 0x40, 0x0 ;  /* 0x000000000000781c */ /* 0x000fe20003f4e838 */
[----:B------:R-:W-:Y:S01]  /*14710*/  UISETP.NE.AND UP3, UPT, UR37, URZ, UPT ;  /* 0x0000003f2500728c */ /* 0x000fe2000bf65270 */
[----:B------:R-:W-:Y:S01]  /*14720*/  ISETP.LT.OR P0, PT, R169, 0x3a, P0 ;  /* 0x0000003aa900780c */ /* 0x000fe20000701670 */
[----:B------:R-:W-:Y:S01]  /*14730*/  UP2UR UR38, UPR, URZ, 0x4 ;  /* 0x000000043f267883 */ /* 0x000fe20008000000 */
[C---:B------:R-:W-:Y:S01]  /*14740*/  ISETP.GT.AND P1, PT, R171.reuse, 0x38, P1 ;  /* 0x00000038ab00780c */ /* 0x040fe20000f24270 */
[----:B------:R-:W-:Y:S01]  /*14750*/  UP2UR UR37, UPR, URZ, 0x8 ;  /* 0x000000083f257883 */ /* 0x000fe20008000000 */
[C---:B------:R-:W-:Y:S01]  /*14760*/  ISETP.GT.AND P6, PT, R171.reuse, 0x30, P6 ;  /* 0x00000030ab00780c */ /* 0x040fe200037c4270 */
[----:B------:R-:W-:Y:S01]  /*14770*/  UP2UR UR36, UPR, URZ, 0x10 ;  /* 0x000000103f247883 */ /* 0x000fe20008000000 */
[----:B------:R-:W-:Y:S02]  /*14780*/  ISETP.GT.AND P2, PT, R171, 0x31, P2 ;  /* 0x00000031ab00780c */ /* 0x000fe40001744270 */
[----:B------:R-:W-:Y:S02]  /*14790*/  FSEL R206, R67, -INF , !P0 ;  /* 0xff80000043ce7808 */ /* 0x000fe40004000000 */
[----:B------:R-:W-:Y:S02]  /*147a0*/  PLOP3.LUT P0, PT, PT, PT, UP6, 0x40, 0x0 ;  /* 0x000000000000781c */ /* 0x000fe40003f0e868 */
        /* <DEDUP_REMOVED lines=18> */
[----:B------:R-:W-:Y:S01]  /*148d0*/  UISETP.NE.AND UP6, UPT, UR29, URZ, UPT ;  /* 0x0000003f1d00728c */ /* 0x000fe2000bfc5270 */
        /* <DEDUP_REMOVED lines=25> */
[----:B------:R-:W-:Y:S01]  /*14a70*/  ISETP.GT.AND P0, PT, R32, RZ, P0 ;  /* 0x000000ff2000720c */ /* 0x000fe20000704270 */
[----:B------:R-:W-:Y:S01]  /*14a80*/  UP2UR UR41, UPR, URZ, 0x1 ;  /* 0x000000013f297883 */ /* 0x000fe20008000000 */
[----:B------:R-:W-:Y:S01]  /*14a90*/  ISETP.LT.OR P2, PT, R169, 0x59, P2 ;  /* 0x00000059a900780c */ /* 0x000fe20001741670 */
[----:B------:R-:W-:Y:S01]  /*14aa0*/  UISETP.NE.AND UP0, UPT, UR22, URZ, UPT ;  /* 0x0000003f1600728c */ /* 0x000fe2000bf05270 */
[----:B------:R-:W-:Y:S02]  /*14ab0*/  ISETP.LT.OR P0, PT, R33, 0x1, P0 ;  /* 0x000000012100780c */ /* 0x000fe40000701670 */
[----:B------:R-:W-:Y:S02]  /*14ac0*/  ISETP.LT.OR P1, PT, R169, 0x5a, P1 ;  /* 0x0000005aa900780c */ /* 0x000fe40000f21670 */
[----:B------:R-:W-:Y:S02]  /*14ad0*/  FSEL R169, R87, -INF , !P6 ;  /* 0xff80000057a97808 */ /* 0x000fe40007000000 */
[----:B------:R-:W-:Y:S01]  /*14ae0*/  PLOP3.LUT P6, PT, PT, PT, UP5, 0x40, 0x0 ;  /* 0x000000000000781c */ /* 0x000fe20003fce858 */
[----:B------:R-:W-:Y:S01]  /*14af0*/  UISETP.NE.AND UP5, UPT, UR24, URZ, UPT ;  /* 0x0000003f1800728c */ /* 0x000fe2000bfa5270 */
[----:B------:R-:W-:Y:S02]  /*14b00*/  FSEL R8, R8, -INF , !P0 ;  /* 0xff80000008087808 */ /* 0x000fe40004000000 */
[----:B------:R-:W-:Y:S01]  /*14b10*/  PLOP3.LUT P0, PT, PT, PT, UP2, 0x40, 0x0 ;  /* 0x000000000000781c */ /* 0x000fe20003f0e828 */
[----:B------:R-:W-:Y:S01]  /*14b20*/  UISETP.NE.AND UP2, UPT, UR19, URZ, UPT ;  /* 0x0000003f1300728c */ /* 0x000fe2000bf45270 */
[----:B------:R-:W-:Y:S02]  /*14b30*/  ISETP.GT.AND P6, PT, R32, 0x1, P6 ;  /* 0x000000012000780c */ /* 0x000fe400037c4270 */
        /* <DEDUP_REMOVED lines=10> */
[----:B------:R-:W-:Y:S02]  /*14be0*/  ISETP.LT.OR P0, PT, R33, 0x11, P0 ;  /* 0x000000112100780c */ /* 0x000fe40000701670 */
        /* <DEDUP_REMOVED lines=113> */
.L_x_1113:
[----:B------:R-:W-:Y:S04]  /*15300*/  MOV R23, c[0x0][0x32c] ;  /* 0x0000cb0000177a02 */ /* 0x000fe80000000f00 */
[----:B------:R-:W-:Y:S11]  /*15310*/  ISETP.NE.AND P0, PT, R23, 0x1, PT ;  /* 0x000000011700780c */ /* 0x000ff60003f05270 */
[----:B------:R-:W-:Y:S02]  /*15320*/  @!UPT UIADD3 URZ, URZ, URZ, URZ ;  /* 0x0000003f3f3ff290 */ /* 0x000fe4000fffe03f */
[----:B------:R-:W-:Y:S05]  /*15330*/  @P0 IMAD.HI.U32 R23, R24, c[0x0][0x330], RZ ;  /* 0x0000cc0018170a27 */ /* 0x000fea00078e00ff */
[----:B------:R-:W-:Y:S02]  /*15340*/  @P0 SHF.R.U32.HI R24, RZ, c[0x0][0x334], R23 ;  /* 0x0000cd00ff180a19 */ /* 0x000fe40000011617 */
.L_x_1114:
[----:B------:R-:W-:Y:S05]  /*15350*/  BSYNC B0 ;  /* 0x0000000000007941 */ /* 0x000fea0003800000 */
.L_x_1112:
[----:B------:R-:W-:Y:S05]  /*15360*/  IMAD R3, R24, c[0x0][0x32c], R3 ;  /* 0x0000cb0018037a24 */ /* 0x000fea00078e0203 */
[----:B------:R-:W-:Y:S02]  /*15370*/  IADD3 R23, R3, c[0x0][0x32c], RZ ;  /* 0x0000cb0003177a10 */ /* 0x000fe40007ffe0ff */
[----:B------:R-:W-:Y:S02]  /*15380*/  IMNMX R170, R170, R3, !PT ;  /* 0x00000003aaaa7217 */ /* 0x000fe40007800200 */
[----:B------:R-:W-:Y:S02]  /*15390*/  IMNMX R22, R22, R23, PT ;  /* 0x0000001716167217 */ /* 0x000fe40003800200 */
.L_x_1111:
[----:B------:R-:W-:Y:S01]  /*153a0*/  FMNMX.FTZ R3, R4, R167, !PT ;  /* 0x000000a704037209 */ /* 0x000fe20007810000 */
[----:B------:R-:W-:Y:S01]  /*153b0*/  UP2UR UR32, UPR, URZ, 0x20 ;  /* 0x000000203f207883 */ /* 0x000fe20008000000 */
[----:B------:R-:W-:Y:S01]  /*153c0*/  MOV R32, R179 ;  /* 0x000000b300207202 */ /* 0x000fe20000000f00 */
[----:B------:R-:W-:Y:S01]  /*153d0*/  UISETP.NE.AND UP5, UPT, UR31, URZ, UPT ;  /* 0x0000003f1f00728c */ /* 0x000fe2000bfa5270 */
[----:B------:R-:W-:Y:S01]  /*153e0*/  FMNMX.FTZ R3, R5, R3, !PT ;  /* 0x0000000305037209 */ /* 0x000fe20007810000 */
[----:B------:R-:W-:Y:S01]  /*153f0*/  UP2UR UR31, UPR, URZ, 0x10 ;  /* 0x000000103f1f7883 */ /* 0x000fe20008000000 */
[----:B------:R-:W-:Y:S01]  /*15400*/  MOV R57, R25 ;  /* 0x0000001900397202 */ /* 0x000fe20000000f00 */
        /* <DEDUP_REMOVED lines=63> */
[----:B------:R-:W-:Y:S02]  /*15800*/  FMNMX.FTZ R24, R198, R24, !PT ;  /* 0x00000018c6187209 */ /* 0x000fe40007810000 */
[----:B------:R-:W-:Y:S02]  /*15810*/  ISETP.GT.AND P6, PT, R170, 0x1, P6 ;  /* 0x00000001aa00780c */ /* 0x000fe400037c4270 */
[----:B------:R-:W-:Y:S01]  /*15820*/  PLOP3.LUT P0, PT, PT, PT, UP5, 0x40, 0x0 ;  /* 0x000000000000781c */ /* 0x000fe20003f0e858 */
[----:B------:R-:W-:Y:S01]  /*15830*/  UISETP.NE.AND UP5, UPT, UR32, URZ, UPT ;  /* 0x0000003f2000728c */ /* 0x000fe2000bfa5270 */
[----:B------:R-:W-:Y:S02]  /*15840*/  FMNMX.FTZ R25, R178, R25, !PT ;  /* 0x00000019b2197209 */ /* 0x000fe40007810000 */
[----:B------:R-:W-:Y:S02]  /*15850*/  FMNMX.FTZ R24, R199, R24, !PT ;  /* 0x00000018c7187209 */ /* 0x000fe40007810000 */
[----:B------:R-:W-:Y:S02]  /*15860*/  ISETP.LT.OR P6, PT, R22, 0x2, P6 ;  /* 0x000000021600780c */ /* 0x000fe400037c1670 */
[----:B------:R-:W-:Y:S01]  /*15870*/  PLOP3.LUT P2, PT, PT, PT, UP2, 0x40, 0x0 ;  /* 0x000000000000781c */ /* 0x000fe20003f4e828 */
[----:B------:R-:W-:Y:S01]  /*15880*/  UISETP.NE.AND UP2, UPT, UR22, URZ, UPT ;  /* 0x0000003f1600728c */ /* 0x000fe2000bf45270 */
[C---:B------:R-:W-:Y:S02]  /*15890*/  ISETP.GT.AND P0, PT, R170.reuse, RZ, P0 ;  /* 0x000000ffaa00720c */ /* 0x040fe40000704270 */
[----:B------:R-:W-:Y:S02]  /*158a0*/  FMNMX.FTZ R25, R177, R25, !PT ;  /* 0x00000019b1197209 */ /* 0x000fe40007810000 */
[----:B------:R-:W-:Y:S02]  /*158b0*/  FMNMX.FTZ R24, R201, R24, !PT ;  /* 0x00000018c9187209 */ /* 0x000fe40007810000 */
[----:B------:R-:W-:Y:S02]  /*158c0*/  ISETP.GT.AND P2, PT, R170, 0x9, P2 ;  /* 0x00000009aa00780c */ /* 0x000fe40001744270 */
[----:B------:R-:W-:Y:S02]  /*158d0*/  FSEL R11, R11, -INF , !P6 ;  /* 0xff8000000b0b7808 */ /* 0x000fe40007000000 */
[----:B------:R-:W-:Y:S01]  /*158e0*/  PLOP3.LUT P6, PT, PT, PT, UP4, 0x40, 0x0 ;  /* 0x000000000000781c */ /* 0x000fe20003fce848 */
[----:B------:R-:W-:Y:S01]  /*158f0*/  UISETP.NE.AND UP4, UPT, UR19, URZ, UPT ;  /* 0x0000003f1300728c */ /* 0x000fe2000bf85270 */
[----:B------:R-:W-:Y:S02]  /*15900*/  ISETP.LT.OR P0, PT, R22, 0x1, P0 ;  /* 0x000000011600780c */ /* 0x000fe40000701670 */
[----:B------:R-:W-:Y:S02]  /*15910*/  FMNMX.FTZ R25, R171, R25, !PT ;  /* 0x00000019ab197209 */ /* 0x000fe40007810000 */
[----:B------:R-:W-:Y:S01]  /*15920*/  PLOP3.LUT P1, PT, PT, PT, UP0, 0x40, 0x0 ;  /* 0x000000000000781c */ /* 0x000fe20003f2e808 */
[----:B------:R-:W-:Y:S01]  /*15930*/  UISETP.NE.AND UP0, UPT, UR24, URZ, UPT ;  /* 0x0000003f1800728c */ /* 0x000fe2000bf05270 */
[----:B------:R-:W-:Y:S02]  /*15940*/  FMNMX.FTZ R24, R202, R24, !PT ;  /* 0x00000018ca187209 */ /* 0x000fe40007810000 */
[----:B------:R-:W-:Y:S02]  /*15950*/  ISETP.LT.OR P2, PT, R22, 0xa, P2 ;  /* 0x0000000a1600780c */ /* 0x000fe40001741670 */
[----:B------:R-:W-:Y:S02]  /*15960*/  ISETP.GT.AND P6, PT, R170, 0x11, P6 ;  /* 0x00000011aa00780c */ /* 0x000fe400037c4270 */
[----:B------:R-:W-:Y:S02]  /*15970*/  FSEL R10, R10, -INF , !P0 ;  /* 0xff8000000a0a7808 */ /* 0x000fe40004000000 */
[----:B------:R-:W-:Y:S01]  /*15980*/  PLOP3.LUT P0, PT, PT, PT, UP3, 0x40, 0x0 ;  /* 0x000000000000781c */ /* 0x000fe20003f0e838 */
[----:B------:R-:W-:Y:S01]  /*15990*/  UISETP.NE.AND UP3, UPT, UR23, URZ, UPT ;  /* 0x0000003f1700728c */ /* 0x000fe2000bf65270 */
[----:B------:R-:W-:Y:S02]  /*159a0*/  FMNMX.FTZ R25, R169, R25, !PT ;  /* 0x00000019a9197209 */ /* 0x000fe40007810000 */
[----:B------:R-:W-:Y:S02]  /*159b0*/  ISETP.GT.AND P1, PT, R170, 0x8, P1 ;  /* 0x00000008aa00780c */ /* 0x000fe40000f24270 */
[----:B------:R-:W-:Y:S02]  /*159c0*/  FMNMX.FTZ R24, R249, R24, !PT ;  /* 0x00000018f9187209 */ /* 0x000fe40007810000 */
[----:B------:R-:W-:Y:S02]  /*159d0*/  ISETP.LT.OR P6, PT, R22, 0x12, P6 ;  /* 0x000000121600780c */ /* 0x000fe400037c1670 */
[----:B------:R-:W-:Y:S02]  /*159e0*/  FSEL R15, R15, -INF , !P2 ;  /* 0xff8000000f0f7808 */ /* 0x000fe40005000000 */
[----:B------:R-:W-:Y:S01]  /*159f0*/  PLOP3.LUT P2, PT, PT, PT, UP0, 0x40, 0x0 ;  /* 0x000000000000781c */ /* 0x000fe20003f4e808 */
[----:B------:R-:W-:Y:S01]  /*15a00*/  UISETP.NE.AND UP0, UPT, UR20, URZ, UPT ;  /* 0x0000003f1400728c */ /* 0x000fe2000bf05270 */
[----:B------:R-:W-:Y:S02]  /*15a10*/  ISETP.GT.AND P0, PT, R170, 0x10, P0 ;  /* 0x00000010aa00780c */ /* 0x000fe40000704270 */
[----:B-1----:R-:W-:Y:S02]  /*15a20*/  FMNMX.FTZ R3, R3, R23, !PT ;  /* 0x0000001703037209 */ /* 0x002fe40007810000 */
[----:B------:R-:W-:Y:S02]  /*15a30*/  FMNMX.FTZ R25, R98, R25, !PT ;  /* 0x0000001962197209 */ /* 0x000fe40007810000 */
[----:B------:R-:W-:Y:S02]  /*15a40*/  ISETP.LT.OR P1, PT, R22, 0x9, P1 ;  /* 0x000000091600780c */ /* 0x000fe40000f21670 */
[----:B------:R-:W-:Y:S02]  /*15a50*/  FMNMX.FTZ R24, R246, R24, !PT ;  /* 0x00000018f6187209 */ /* 0x000fe40007810000 */
[----:B------:R-:W-:Y:S02]  /*15a60*/  FSEL R66, R27, -INF , !P6 ;  /* 0xff8000001b427808 */ /* 0x000fe40007000000 */
[----:B------:R-:W-:Y:S01]  /*15a70*/  ISETP.GT.AND P2, PT, R170, 0x19, P2 ;  /* 0x00000019aa00780c */ /* 0x000fe20001744270 */
[----:B------:R-:W1:Y:S01]  /*15a80*/  SHFL.BFLY PT, R27, R3, 0x1, 0x1f ;  /* 0x0c201f00031b7f89 */ /* 0x000e6200000e0000 */
[----:B------:R-:W-:Y:S02]  /*15a90*/  ISETP.LT.OR P0, PT, R22, 0x11, P0 ;  /* 0x000000111600780c */ /* 0x000fe40000701670 */
[----:B------:R-:W-:Y:S02]  /*15aa0*/  FMNMX.FTZ R25, R99, R25, !PT ;  /* 0x0000001963197209 */ /* 0x000fe40007810000 */
[----:B------:R-:W-:Y:S02]  /*15ab0*/  FSEL R14, R14, -INF , !P1 ;  /* 0xff8000000e0e7808 */ /* 0x000fe40004800000 */
[----:B------:R-:W-:Y:S01]  /*15ac0*/  PLOP3.LUT P1, PT, PT, PT, UP1, 0x40, 0x0 ;  /* 0x000000000000781c */ /* 0x000fe20003f2e818 */
[----:B------:R-:W2:Y:S01]  /*15ad0*/  SHFL.BFLY PT, R23, R25, 0x2, 0x1f ;  /* 0x0c401f0019177f89 */ /* 0x000ea200000e0000 */
[----:B------:R-:W-:Y:S01]  /*15ae0*/  FMNMX.FTZ R24, R243, R24, !PT ;  /* 0x00000018f3187209 */ /* 0x000fe20007810000 */
[----:B------:R-:W-:Y:S01]  /*15af0*/  UISETP.NE.AND UP1, UPT, UR21, URZ, UPT ;  /* 0x0000003f1500728c */ /* 0x000fe2000bf25270 */
[----:B------:R-:W-:Y:S02]  /*15b00*/  ISETP.LT.OR P2, PT, R22, 0x1a, P2 ;  /* 0x0000001a1600780c */ /* 0x000fe40001741670 */
[----:B------:R-:W-:Y:S02]  /*15b10*/  FSEL R193, R26, -INF , !P0 ;  /* 0xff8000001ac17808 */ /* 0x000fe40004000000 */
[----:B------:R-:W-:Y:S01]  /*15b20*/  PLOP3.LUT P0, PT, PT, PT, UP3, 0x40, 0x0 ;  /* 0x000000000000781c */ /* 0x000fe20003f0e838 */
[----:B------:R-:W-:Y:S01]  /*15b30*/  UISETP.NE.AND UP3, UPT, UR18, URZ, UPT ;  /* 0x0000003f1200728c */ /* 0x000fe2000bf65270 */
[----:B------:R-:W-:Y:S02]  /*15b40*/  ISETP.GT.AND P1, PT, R170, 0x18, P1 ;  /* 0x00000018aa00780c */ /* 0x000fe40000f24270 */
[----:B------:R-:W-:Y:S02]  /*15b50*/  FMNMX.FTZ R24, R210, R24, !PT ;  /* 0x00000018d2187209 */ /* 0x000fe40007810000 */
[----:B------:R-:W-:Y:S02]  /*15b60*/  FSEL R60, R31, -INF , !P2 ;  /* 0xff8000001f3c7808 */ /* 0x000fe40005000000 */
[----:B------:R-:W-:Y:S01]  /*15b70*/  PLOP3.LUT P2, PT, PT, PT, UP0, 0x40, 0x0 ;  /* 0x000000000000781c */ /* 0x000fe20003f4e808 */
[----:B------:R-:W-:Y:S01]  /*15b80*/  UISETP.NE.AND UP0, UPT, UR6, URZ, UPT ;  /* 0x0000003f0600728c */ /* 0x000fe2000bf05270 */
[----:B------:R-:W-:Y:S02]  /*15b90*/  ISETP.GT.AND P0, PT, R170, 0x20, P0 ;  /* 0x00000020aa00780c */ /* 0x000fe40000704270 */
[----:B------:R-:W-:Y:S02]  /*15ba0*/  ISETP.LT.OR P1, PT, R22, 0x19, P1 ;  /* 0x000000191600780c */ /* 0x000fe40000f21670 */
[----:B------:R-:W-:Y:S02]  /*15bb0*/  FMNMX.FTZ R24, R187, R24, !PT ;  /* 0x00000018bb187209 */ /* 0x000fe40007810000 */
[----:B------:R-:W-:Y:S02]  /*15bc0*/  FMNMX.FTZ R26, R10, R164, !PT ;  /* 0x000000a40a1a7209 */ /* 0x000fe40007810000 */
[----:B------:R-:W-:Y:S02]  /*15bd0*/  ISETP.GT.AND P2, PT, R170, 0x29, P2 ;  /* 0x00000029aa00780c */ /* 0x000fe40001744270 */
[----:B------:R-:W-:Y:S02]  /*15be0*/  ISETP.LT.OR P0, PT, R22, 0x21, P0 ;  /* 0x000000211600780c */ /* 0x000fe40000701670 */
[----:B------:R-:W-:Y:S02]  /*15bf0*/  FSEL R61, R30, -INF , !P1 ;  /* 0xff8000001e3d7808 */ /* 0x000fe40004800000 */
[----:B------:R-:W-:Y:S01]  /*15c00*/  PLOP3.LUT P1, PT, PT, PT, UP1, 0x40, 0x0 ;  /* 0x000000000000781c */ /* 0x000fe20003f2e818 */
[----:B------:R-:W-:Y:S01]  /*15c10*/  UISETP.NE.AND UP1, UPT, UR7, URZ, UPT ;  /* 0x0000003f0700728c */ /* 0x000fe2000bf25270 */
[----:B------:R-:W-:Y:S02]  /*15c20*/  FMNMX.FTZ R24, R184, R24, !PT ;  /* 0x00000018b8187209 */ /* 0x000fe40007810000 */
[----:B------:R-:W-:Y:S02]  /*15c30*/  FMNMX.FTZ R26, R11, R26, !PT ;  /* 0x0000001a0b1a7209 */ /* 0x000fe40007810000 */
[----:B------:R-:W-:Y:S02]  /*15c40*/  ISETP.LT.OR P2, PT, R22, 0x2a, P2 ;  /* 0x0000002a1600780c */ /* 0x000fe40001741670 */
[----:B------:R-:W-:Y:S02]  /*15c50*/  FSEL R205, R42, -INF , !P0 ;  /* 0xff8000002acd7808 */ /* 0x000fe40004000000 */
[----:B------:R-:W-:Y:S01]  /*15c60*/  PLOP3.LUT P0, PT, PT, PT, UP4, 0x40, 0x0 ;  /* 0x000000000000781c */ /* 0x000fe20003f0e848 */
[----:B------:R-:W-:Y:S01]  /*15c70*/  UISETP.NE.AND UP4, UPT, UR31, URZ, UPT ;  /* 0x0000003f1f00728c */ /* 0x000fe2000bf85270 */
[----:B------:R-:W-:Y:S02]  /*15c80*/  FMNMX.FTZ R24, R182, R24, !PT ;  /* 0x00000018b6187209 */ /* 0x000fe40007810000 */
[----:B------:R-:W-:Y:S02]  /*15c90*/  FMNMX.FTZ R26, R14, R26, !PT ;  /* 0x0000001a0e1a7209 */ /* 0x000fe40007810000 */
[----:B------:R-:W-:Y:S02]  /*15ca0*/  FSEL R244, R47, -INF , !P2 ;  /* 0xff8000002ff47808 */ /* 0x000fe40005000000 */
[----:B------:R-:W-:Y:S01]  /*15cb0*/  PLOP3.LUT P2, PT, PT, PT, UP1, 0x40, 0x0 ;  /* 0x000000000000781c */ /* 0x000fe20003f4e818 */
[----:B------:R-:W-:Y:S01]  /*15cc0*/  UISETP.NE.AND UP1, UPT, UR28, URZ, UPT ;  /* 0x0000003f1c00728c */ /* 0x000fe2000bf25270 */
[----:B------:R-:W-:Y:S02]  /*15cd0*/  ISETP.GT.AND P0, PT, R170, 0x30, P0 ;  /* 0x00000030aa00780c */ /* 0x000fe40000704270 */
[----:B------:R-:W-:Y:S02]  /*15ce0*/  FMNMX.FTZ R24, R180, R24, !PT ;  /* 0x00000018b4187209 */ /* 0x000fe40007810000 */
[----:B------:R-:W-:Y:S02]  /*15cf0*/  FMNMX.FTZ R26, R15, R26, !PT ;  /* 0x0000001a0f1a7209 */ /* 0x000fe40007810000 */
[----:B------:R-:W-:Y:S02]  /*15d00*/  ISETP.GT.AND P2, PT, R170, 0x39, P2 ;  /* 0x00000039aa00780c */ /* 0x000fe40001744270 */
[----:B------:R-:W-:Y:S02]  /*15d10*/  ISETP.LT.OR P0, PT, R22, 0x31, P0 ;  /* 0x000000311600780c */ /* 0x000fe40000701670 */
[----:B-1----:R-:W-:Y:S02]  /*15d20*/  FMNMX.FTZ R3, R3, R27, !PT ;  /* 0x0000001b03037209 */ /* 0x002fe40007810000 */
[----:B------:R-:W-:Y:S02]  /*15d30*/  FMNMX.FTZ R24, R88, R24, !PT ;  /* 0x0000001858187209 */ /* 0x000fe40007810000 */
[----:B------:R-:W-:Y:S01]  /*15d40*/  FMNMX.FTZ R26, R193, R26, !PT ;  /* 0x0000001ac11a7209 */ /* 0x000fe20007810000 */
[----:B------:R-:W-:Y:S01]  /*15d50*/  FMUL.FTZ R174, R3, c[0x0][0x2d0] ;  /* 0x0000b40003ae7a20 */ /* 0x000fe20000410000 */
[----:B------:R-:W-:Y:S02]  /*15d60*/  ISETP.LT.OR P2, PT, R22, 0x3a, P2 ;  /* 0x0000003a1600780c */ /* 0x000fe40001741670 */
[----:B------:R-:W-:Y:S02]  /*15d70*/  FSEL R248, R58, -INF , !P0 ;  /* 0xff8000003af87808 */ /* 0x000fe40004000000 */
[----:B------:R-:W-:Y:S01]  /*15d80*/  PLOP3.LUT P0, PT, PT, PT, UP0, 0x40, 0x0 ;  /* 0x000000000000781c */ /* 0x000fe20003f0e808 */
[----:B------:R-:W-:Y:S01]  /*15d90*/  UISETP.NE.AND UP0, UPT, UR30, URZ, UPT ;  /* 0x0000003f1e00728c */ /* 0x000fe2000bf05270 */
[----:B--2---:R-:W-:Y:S02]  /*15da0*/  FMNMX.FTZ R25, R25, R23, !PT ;  /* 0x0000001719197209 */ /* 0x004fe40007810000 */
[----:B------:R-:W-:Y:S02]  /*15db0*/  FMNMX.FTZ R23, R89, R24, !PT ;  /* 0x0000001859177209 */ /* 0x000fe40007810000 */
[----:B------:R-:W-:Y:S01]  /*15dc0*/  FMNMX.FTZ R26, R66, R26, !PT ;  /* 0x0000001a421a7209 */ /* 0x000fe20007810000 */
[----:B------:R-:W1:Y:S01]  /*15dd0*/  SHFL.BFLY PT, R24, R25, 0x1, 0x1f ;  /* 0x0c201f0019187f89 */ /* 0x000e6200000e0000 */
[----:B------:R-:W-:Y:S01]  /*15de0*/  PLOP3.LUT P6, PT, PT, PT, UP2, 0x40, 0x0 ;  /* 0x000000000000781c */ /* 0x000fe20003fce828 */
[----:B------:R-:W-:Y:S01]  /*15df0*/  UISETP.NE.AND UP2, UPT, UR13, URZ, UPT ;  /* 0x0000003f0d00728c */ /* 0x000fe2000bf45270 */
[----:B------:R-:W-:Y:S02]  /*15e00*/  FSEL R209, R63, -INF , !P2 ;  /* 0xff8000003fd17808 */ /* 0x000fe40005000000 */
[----:B------:R-:W-:Y:S02]  /*15e10*/  FSETP.NEU.FTZ.AND P2, PT, R3, -INF , PT ;  /* 0xff8000000300780b */ /* 0x000fe40003f5d000 */
[----:B------:R-:W-:Y:S02]  /*15e20*/  ISETP.GT.AND P0, PT, R170, 0x40, P0 ;  /* 0x00000040aa00780c */ /* 0x000fe40000704270 */
[----:B------:R-:W-:Y:S02]  /*15e30*/  FMNMX.FTZ R23, R92, R23, !PT ;  /* 0x000000175c177209 */ /* 0x000fe40007810000 */
[----:B------:R-:W-:Y:S02]  /*15e40*/  FMNMX.FTZ R26, R61, R26, !PT ;  /* 0x0000001a3d1a7209 */ /* 0x000fe40007810000 */
[----:B------:R-:W-:Y:S02]  /*15e50*/  ISETP.GT.AND P6, PT, R170, 0x21, P6 ;  /* 0x00000021aa00780c */ /* 0x000fe400037c4270 */
[----:B------:R-:W-:Y:S02]  /*15e60*/  FSEL R174, R174, RZ, P2 ;  /* 0x000000ffaeae7208 */ /* 0x000fe40001000000 */
[----:B------:R-:W-:Y:S02]  /*15e70*/  ISETP.LT.OR P0, PT, R22, 0x41, P0 ;  /* 0x000000411600780c */ /* 0x000fe40000701670 */
[----:B------:R-:W-:Y:S01]  /*15e80*/  FMNMX.FTZ R23, R93, R23, !PT ;  /* 0x000000175d177209 */ /* 0x000fe20007810000 */
[--C-:B------:R-:W-:Y:S01]  /*15e90*/  FFMA.FTZ R77, R20, c[0x0][0x2d0], -R174.reuse ;  /* 0x0000b400144d7a23 */ /* 0x100fe200000108ae */
[----:B------:R-:W-:Y:S01]  /*15ea0*/  ISETP.LT.OR P6, PT, R22, 0x22, P6 ;  /* 0x000000221600780c */ /* 0x000fe200037c1670 */
[--C-:B------:R-:W-:Y:S01]  /*15eb0*/  FFMA.FTZ R84, R32, c[0x0][0x2d0], -R174.reuse ;  /* 0x0000b40020547a23 */ /* 0x100fe200000108ae */
[----:B------:R-:W-:Y:S01]  /*15ec0*/  FMNMX.FTZ R26, R60, R26, !PT ;  /* 0x0000001a3c1a7209 */ /* 0x000fe20007810000 */
[----:B------:R-:W-:Y:S01]  /*15ed0*/  LDSM.16.MT88.4 R32, [R220+0x100] ;  /* 0x00010000dc20783b */ /* 0x000fe20000004200 */
[----:B------:R-:W-:Y:S01]  /*15ee0*/  ISETP.GT.AND P1, PT, R170, 0x28, P1 ;  /* 0x00000028aa00780c */ /* 0x000fe20000f24270 */
[----:B------:R-:W-:Y:S01]  /*15ef0*/  MUFU.EX2 R77, R77 ;  /* 0x0000004d004d7308 */ /* 0x000fe20000000800 */
[----:B------:R-:W-:Y:S01]  /*15f00*/  FSEL R186, R74, -INF , !P0 ;  /* 0xff8000004aba7808 */ /* 0x000fe20004000000 */
[--C-:B------:R-:W-:Y:S01]  /*15f10*/  FFMA.FTZ R74, R4, c[0x0][0x2d0], -R174.reuse ;  /* 0x0000b400044a7a23 */ /* 0x100fe200000108ae */
[----:B------:R-:W-:Y:S01]  /*15f20*/  ISETP.LT.OR P1, PT, R22, 0x29, P1 ;  /* 0x000000291600780c */ /* 0x000fe20000f21670 */
[--C-:B------:R-:W-:Y:S01]  /*15f30*/  FFMA.FTZ R86, R16, c[0x0][0x2d0], -R174.reuse ;  /* 0x0000b40010567a23 */ /* 0x100fe200000108ae */
[----:B------:R-:W-:Y:S01]  /*15f40*/  FSEL R207, R43, -INF , !P6 ;  /* 0xff8000002bcf7808 */ /* 0x000fe20007000000 */
[----:B------:R-:W2:Y:S01]  /*15f50*/  SHFL.BFLY PT, R4, R23, 0x2, 0x1f ;  /* 0x0c401f0017047f89 */ /* 0x000ea200000e0000 */
[----:B------:R-:W-:Y:S01]  /*15f60*/  FMNMX.FTZ R26, R205, R26, !PT ;  /* 0x0000001acd1a7209 */ /* 0x000fe20007810000 */
[--C-:B------:R-:W-:Y:S01]  /*15f70*/  FFMA.FTZ R192, R192, c[0x0][0x2d0], -R174.reuse ;  /* 0x0000b400c0c07a23 */ /* 0x100fe200000108ae */
[----:B------:R-:W-:Y:S01]  /*15f80*/  PLOP3.LUT P6, PT, PT, PT, UP3, 0x40, 0x0 ;  /* 0x000000000000781c */ /* 0x000fe20003fce838 */
[----:B------:R-:W-:Y:S01]  /*15f90*/  MUFU.EX2 R74, R74 ;  /* 0x0000004a004a7308 */ /* 0x000fe20000000800 */
[----:B------:R-:W-:Y:S01]  /*15fa0*/  FSEL R211, R46, -INF , !P1 ;  /* 0xff8000002ed37808 */ /* 0x000fe20004800000 */
[--C-:B------:R-:W-:Y:S01]  /*15fb0*/  FFMA.FTZ R68, R5, c[0x0][0x2d0], -R174.reuse ;  /* 0x0000b40005447a23 */ /* 0x100fe200000108ae */
[----:B------:R-:W-:Y:S01]  /*15fc0*/  FMNMX.FTZ R26, R207, R26, !PT ;  /* 0x0000001acf1a7209 */ /* 0x000fe20007810000 */
[--C-:B------:R-:W-:Y:S01]  /*15fd0*/  FFMA.FTZ R47, R2, c[0x0][0x2d0], -R174.reuse ;  /* 0x0000b400022f7a23 */ /* 0x100fe200000108ae */
[----:B------:R-:W-:Y:S01]  /*15fe0*/  ISETP.GT.AND P6, PT, R170, 0x31, P6 ;  /* 0x00000031aa00780c */ /* 0x000fe200037c4270 */
[----:B------:R-:W-:Y:S01]  /*15ff0*/  UISETP.NE.AND UP3, UPT, UR26, URZ, UPT ;  /* 0x0000003f1a00728c */ /* 0x000fe2000bf65270 */
[----:B------:R-:W-:Y:S01]  /*16000*/  PLOP3.LUT P1, PT, PT, PT, UP2, 0x40, 0x0 ;  /* 0x000000000000781c */ /* 0x000fe20003f2e828 */
[----:B------:R-:W-:Y:S01]  /*16010*/  UISETP.NE.AND UP2, UPT, UR27, URZ, UPT ;  /* 0x0000003f1b00728c */ /* 0x000fe2000bf45270 */
[----:B------:R-:W-:Y:S01]  /*16020*/  FMNMX.FTZ R5, R211, R26, !PT ;  /* 0x0000001ad3057209 */ /* 0x000fe20007810000 */
[----:B------:R-:W3:Y:S01]  /*16030*/  MUFU.EX2 R68, R68 ;  /* 0x0000004400447308 */ /* 0x000ee20000000800 */
[----:B------:R-:W-:Y:S01]  /*16040*/  ISETP.LT.OR P6, PT, R22, 0x32, P6 ;  /* 0x000000321600780c */ /* 0x000fe200037c1670 */
[--C-:B------:R-:W-:Y:S01]  /*16050*/  FFMA.FTZ R46, R0, c[0x0][0x2d0], -R174.reuse ;  /* 0x0000b400002e7a23 */ /* 0x100fe200000108ae */
[----:B------:R-:W-:Y:S01]  /*16060*/  ISETP.GT.AND P1, PT, R170, 0x38, P1 ;  /* 0x00000038aa00780c */ /* 0x000fe20000f24270 */
[--C-:B------:R-:W-:Y:S01]  /*16070*/  FFMA.FTZ R87, R252, c[0x0][0x2d0], -R174.reuse ;  /* 0x0000b400fc577a23 */ /* 0x100fe200000108ae */
[----:B------:R-:W-:Y:S01]  /*16080*/  FMNMX.FTZ R5, R244, R5, !PT ;  /* 0x00000005f4057209 */ /* 0x000fe20007810000 */
[--C-:B------:R-:W-:Y:S01]  /*16090*/  FFMA.FTZ R189, R189, c[0x0][0x2d0], -R174.reuse ;  /* 0x0000b400bdbd7a23 */ /* 0x100fe200000108ae */
[----:B------:R-:W-:Y:S01]  /*160a0*/  FSEL R245, R59, -INF , !P6 ;  /* 0xff8000003bf57808 */ /* 0x000fe20007000000 */
[--C-:B------:R-:W-:Y:S01]  /*160b0*/  FFMA.FTZ R195, R195, c[0x0][0x2d0], -R174.reuse ;  /* 0x0000b400c3c37a23 */ /* 0x100fe200000108ae */
[----:B------:R-:W-:Y:S01]  /*160c0*/  ISETP.LT.OR P1, PT, R22, 0x39, P1 ;  /* 0x000000391600780c */ /* 0x000fe20000f21670 */
[----:B------:R-:W-:Y:S01]  /*160d0*/  MUFU.EX2 R47, R47 ;  /* 0x0000002f002f7308 */ /* 0x000fe20000000800 */
[----:B------:R-:W-:Y:S01]  /*160e0*/  FMNMX.FTZ R5, R248, R5, !PT ;  /* 0x00000005f8057209 */ /* 0x000fe20007810000 */
[--C-:B------:R-:W-:Y:S01]  /*160f0*/  FFMA.FTZ R194, R194, c[0x0][0x2d0], -R174.reuse ;  /* 0x0000b400c2c27a23 */ /* 0x100fe200000108ae */
[----:B------:R-:W-:Y:S01]  /*16100*/  PLOP3.LUT P6, PT, PT, PT, UP6, 0x40, 0x0 ;  /* 0x000000000000781c */ /* 0x000fe20003fce868 */
[--C-:B------:R-:W-:Y:S01]  /*16110*/  FFMA.FTZ R204, R204, c[0x0][0x2d0], -R174.reuse ;  /* 0x0000b400cccc7a23 */ /* 0x100fe200000108ae */
[----:B------:R-:W-:Y:S01]  /*16120*/  FSEL R242, R62, -INF , !P1 ;  /* 0xff8000003ef27808 */ /* 0x000fe20004800000 */
[--C-:B------:R-:W-:Y:S01]  /*16130*/  FFMA.FTZ R247, R247, c[0x0][0x2d0], -R174.reuse ;  /* 0x0000b400f7f77a23 */ /* 0x100fe200000108ae */
[----:B------:R-:W-:Y:S01]  /*16140*/  ISETP.GT.AND P6, PT, R170, 0x41, P6 ;  /* 0x00000041aa00780c */ /* 0x000fe200037c4270 */
[--C-:B------:R-:W-:Y:S01]  /*16150*/  FFMA.FTZ R203, R203, c[0x0][0x2d0], -R174.reuse ;  /* 0x0000b400cbcb7a23 */ /* 0x100fe200000108ae */
[----:B------:R-:W-:Y:S01]  /*16160*/  PLOP3.LUT P0, PT, PT, PT, UP4, 0x40, 0x0 ;  /* 0x000000000000781c */ /* 0x000fe20003f0e848 */
[----:B------:R-:W4:Y:S01]  /*16170*/  MUFU.EX2 R46, R46 ;  /* 0x0000002e002e7308 */ /* 0x000f220000000800 */
[----:B-1----:R-:W-:Y:S01]  /*16180*/  FMNMX.FTZ R2, R25, R24, !PT ;  /* 0x0000001819027209 */ /* 0x002fe20007810000 */
[--C-:B------:R-:W-:Y:S01]  /*16190*/  FFMA.FTZ R200, R200, c[0x0][0x2d0], -R174.reuse ;  /* 0x0000b400c8c87a23 */ /* 0x100fe200000108ae */
[----:B------:R-:W-:Y:S01]  /*161a0*/  FMNMX.FTZ R24, R245, R5, !PT ;  /* 0x00000005f5187209 */ /* 0x000fe20007810000 */
[--C-:B------:R-:W-:Y:S01]  /*161b0*/  FFMA.FTZ R191, R191, c[0x0][0x2d0], -R174.reuse ;  /* 0x0000b400bfbf7a23 */ /* 0x100fe200000108ae */
[----:B------:R-:W-:Y:S01]  /*161c0*/  ISETP.LT.OR P6, PT, R22, 0x42, P6 ;  /* 0x000000421600780c */ /* 0x000fe200037c1670 */
[----:B------:R-:W-:Y:S01]  /*161d0*/  FMUL.FTZ R173, R2, c[0x0][0x2d0] ;  /* 0x0000b40002ad7a20 */ /* 0x000fe20000410000 */
[----:B--2---:R-:W-:Y:S01]  /*161e0*/  FMNMX.FTZ R5, R23, R4, !PT ;  /* 0x0000000417057209 */ /* 0x004fe20007810000 */
[--C-:B------:R-:W-:Y:S01]  /*161f0*/  FFMA.FTZ R185, R185, c[0x0][0x2d0], -R174.reuse ;  /* 0x0000b400b9b97a23 */ /* 0x100fe200000108ae */
[----:B------:R-:W-:Y:S01]  /*16200*/  ISETP.GT.AND P0, PT, R170, 0x49, P0 ;  /* 0x00000049aa00780c */ /* 0x000fe20000704270 */
[----:B------:R-:W-:Y:S01]  /*16210*/  MUFU.EX2 R84, R84 ;  /* 0x0000005400547308 */ /* 0x000fe20000000800 */
[----:B------:R-:W-:Y:S01]  /*16220*/  PLOP3.LUT P1, PT, PT, PT, UP5, 0x40, 0x0 ;  /* 0x000000000000781c */ /* 0x000fe20003f2e858 */
[----:B------:R-:W1:Y:S01]  /*16230*/  SHFL.BFLY PT, R0, R5, 0x1, 0x1f ;  /* 0x0c201f0005007f89 */ /* 0x000e6200000e0000 */
[----:B------:R-:W-:Y:S01]  /*16240*/  FMNMX.FTZ R4, R242, R24, !PT ;  /* 0x00000018f2047209 */ /* 0x000fe20007810000 */
[--C-:B------:R-:W-:Y:S01]  /*16250*/  FFMA.FTZ R176, R176, c[0x0][0x2d0], -R174.reuse ;  /* 0x0000b400b0b07a23 */ /* 0x100fe200000108ae */
[----:B------:R-:W-:Y:S01]  /*16260*/  ISETP.LT.OR P0, PT, R22, 0x4a, P0 ;  /* 0x0000004a1600780c */ /* 0x000fe20000701670 */
[--C-:B------:R-:W-:Y:S01]  /*16270*/  FFMA.FTZ R175, R175, c[0x0][0x2d0], -R174.reuse ;  /* 0x0000b400afaf7a23 */ /* 0x100fe200000108ae */
[----:B------:R-:W-:Y:S01]  /*16280*/  ISETP.GT.AND P1, PT, R170, 0x48, P1 ;  /* 0x00000048aa00780c */ /* 0x000fe20000f24270 */
[--C-:B------:R-:W-:Y:S01]  /*16290*/  FFMA.FTZ R172, R172, c[0x0][0x2d0], -R174.reuse ;  /* 0x0000b400acac7a23 */ /* 0x100fe200000108ae */
[----:B------:R-:W-:Y:S01]  /*162a0*/  FSEL R183, R75, -INF , !P6 ;  /* 0xff8000004bb77808 */ /* 0x000fe20007000000 */
[----:B------:R-:W-:Y:S01]  /*162b0*/  MUFU.EX2 R86, R86 ;  /* 0x0000005600567308 */ /* 0x000fe20000000800 */
[----:B------:R-:W-:Y:S01]  /*162c0*/  PLOP3.LUT P6, PT, PT, PT, UP3, 0x40, 0x0 ;  /* 0x000000000000781c */ /* 0x000fe20003fce838 */
[--C-:B------:R-:W-:Y:S01]  /*162d0*/  FFMA.FTZ R168, R168, c[0x0][0x2d0], -R174.reuse ;  /* 0x0000b400a8a87a23 */ /* 0x100fe200000108ae */
[----:B------:R-:W-:Y:S01]  /*162e0*/  FMNMX.FTZ R4, R209, R4, !PT ;  /* 0x00000004d1047209 */ /* 0x000fe20007810000 */
[--C-:B------:R-:W-:Y:S01]  /*162f0*/  FFMA.FTZ R96, R96, c[0x0][0x2d0], -R174.reuse ;  /* 0x0000b40060607a23 */ /* 0x100fe200000108ae */
[----:B------:R-:W-:Y:S01]  /*16300*/  ISETP.LT.OR P1, PT, R22, 0x49, P1 ;  /* 0x000000491600780c */ /* 0x000fe20000f21670 */
[----:B------:R-:W-:Y:S01]  /*16310*/  FFMA.FTZ R174, R97, c[0x0][0x2d0], -R174 ;  /* 0x0000b40061ae7a23 */ /* 0x000fe200000108ae */
[----:B------:R-:W-:Y:S02]  /*16320*/  ISETP.GT.AND P6, PT, R170, 0x50, P6 ;  /* 0x00000050aa00780c */ /* 0x000fe400037c4270 */
[----:B------:R-:W-:Y:S01]  /*16330*/  FSEL R179, R79, -INF , !P0 ;  /* 0xff8000004fb37808 */ /* 0x000fe20004000000 */
[----:B------:R-:W-:Y:S01]  /*16340*/  MUFU.EX2 R87, R87 ;  /* 0x0000005700577308 */ /* 0x000fe20000000800 */
[----:B------:R-:W-:Y:S02]  /*16350*/  PLOP3.LUT P0, PT, PT, PT, UP2, 0x40, 0x0 ;  /* 0x000000000000781c */ /* 0x000fe40003f0e828 */
[----:B------:R-:W-:Y:S02]  /*16360*/  FMNMX.FTZ R4, R186, R4, !PT ;  /* 0x00000004ba047209 */ /* 0x000fe40007810000 */
[----:B------:R-:W-:Y:S02]  /*16370*/  ISETP.LT.OR P6, PT, R22, 0x51, P6 ;  /* 0x000000511600780c */ /* 0x000fe400037c1670 */
[----:B------:R-:W-:Y:S02]  /*16380*/  ISETP.GT.AND P0, PT, R170, 0x51, P0 ;  /* 0x00000051aa00780c */ /* 0x000fe40000704270 */
[----:B------:R-:W-:Y:S01]  /*16390*/  FSEL R181, R78, -INF , !P1 ;  /* 0xff8000004eb57808 */ /* 0x000fe20004800000 */
[----:B------:R-:W-:Y:S01]  /*163a0*/  MUFU.EX2 R189, R189 ;  /* 0x000000bd00bd7308 */ /* 0x000fe20000000800 */
[----:B------:R-:W-:Y:S02]  /*163b0*/  FMNMX.FTZ R4, R183, R4, !PT ;  /* 0x00000004b7047209 */ /* 0x000fe40007810000 */
[----:B------:R-:W-:Y:S02]  /*163c0*/  ISETP.LT.OR P0, PT, R22, 0x52, P0 ;  /* 0x000000521600780c */ /* 0x000fe40000701670 */
[----:B------:R-:W-:Y:S02]  /*163d0*/  FSEL R90, R90, -INF , !P6 ;  /* 0xff8000005a5a7808 */ /* 0x000fe40007000000 */
[----:B------:R-:W-:Y:S02]  /*163e0*/  PLOP3.LUT P6, PT, PT, PT, UP1, 0x40, 0x0 ;  /* 0x000000000000781c */ /* 0x000fe40003fce818 */
[----:B------:R-:W-:Y:S01]  /*163f0*/  FMNMX.FTZ R4, R181, R4, !PT ;  /* 0x00000004b5047209 */ /* 0x000fe20007810000 */
[----:B------:R-:W-:Y:S01]  /*16400*/  MUFU.EX2 R195, R195 ;  /* 0x000000c300c37308 */ /* 0x000fe20000000800 */
[----:B------:R-:W-:Y:S02]  /*16410*/  ISETP.GT.AND P6, PT, R170, 0x58, P6 ;  /* 0x00000058aa00780c */ /* 0x000fe400037c4270 */
[----:B------:R-:W-:Y:S02]  /*16420*/  FSEL R91, R91, -INF , !P0 ;  /* 0xff8000005b5b7808 */ /* 0x000fe40004000000 */
[----:B------:R-:W-:Y:S01]  /*16430*/  PLOP3.LUT P0, PT, PT, PT, UP0, 0x40, 0x0 ;  /* 0x000000000000781c */ /* 0x000fe20003f0e808 */
[----:B------:R-:W-:Y:S01]  /*16440*/  UISETP.GT.AND UP0, UPT, UR17, UR5, UPT ;  /* 0x000000051100728c */ /* 0x000fe2000bf04270 */
[----:B------:R-:W-:Y:S01]  /*16450*/  FMNMX.FTZ R4, R179, R4, !PT ;  /* 0x00000004b3047209 */ /* 0x000fe20007810000 */
[----:B------:R-:W-:Y:S01]  /*16460*/  UIADD3 UR17, UR17, -0x1, URZ ;  /* 0xffffffff11117890 */ /* 0x000fe2000fffe03f */
[----:B------:R-:W-:Y:S01]  /*16470*/  ISETP.LT.OR P6, PT, R22, 0x59, P6 ;  /* 0x000000591600780c */ /* 0x000fe200037c1670 */
[----:B------:R-:W-:Y:S01]  /*16480*/  MUFU.EX2 R194, R194 ;  /* 0x000000c200c27308 */ /* 0x000fe20000000800 */
[----:B------:R-:W-:Y:S02]  /*16490*/  ISETP.GT.AND P0, PT, R170, 0x59, P0 ;  /* 0x00000059aa00780c */ /* 0x000fe40000704270 */
[----:B------:R-:W-:Y:S02]  /*164a0*/  FMNMX.FTZ R4, R90, R4, !PT ;  /* 0x000000045a047209 */ /* 0x000fe40007810000 */
[----:B------:R-:W-:Y:S02]  /*164b0*/  ISETP.LT.OR P0, PT, R22, 0x5a, P0 ;  /* 0x0000005a1600780c */ /* 0x000fe40000701670 */
[----:B------:R-:W-:Y:S02]  /*164c0*/  FSEL R94, R94, -INF , !P6 ;  /* 0xff8000005e5e7808 */ /* 0x000fe40007000000 */
[----:B------:R-:W-:Y:S01]  /*164d0*/  FMNMX.FTZ R4, R91, R4, !PT ;  /* 0x000000045b047209 */ /* 0x000fe20007810000 */
[----:B------:R-:W-:Y:S01]  /*164e0*/  MUFU.EX2 R204, R204 ;  /* 0x000000cc00cc7308 */ /* 0x000fe20000000800 */
[----:B------:R-:W-:Y:S02]  /*164f0*/  FSEL R45, R95, -INF , !P0 ;  /* 0xff8000005f2d7808 */ /* 0x000fe40004000000 */
[----:B------:R-:W-:Y:S02]  /*16500*/  FMNMX.FTZ R4, R94, R4, !PT ;  /* 0x000000045e047209 */ /* 0x000fe40007810000 */
[----:B-1----:R-:W-:Y:S02]  /*16510*/  FMNMX.FTZ R0, R5, R0, !PT ;  /* 0x0000000005007209 */ /* 0x002fe40007810000 */
[----:B------:R-:W-:Y:S02]  /*16520*/  FMNMX.FTZ R4, R45, R4, !PT ;  /* 0x000000042d047209 */ /* 0x000fe40007810000 */
[----:B------:R-:W-:Y:S01]  /*16530*/  FSETP.NEU.FTZ.AND P1, PT, R2, -INF , PT ;  /* 0xff8000000200780b */ /* 0x000fe20003f3d000 */
[----:B------:R-:W-:Y:S01]  /*16540*/  MUFU.EX2 R247, R247 ;  /* 0x000000f700f77308 */ /* 0x000fe20000000800 */
[C---:B------:R-:W-:Y:S01]  /*16550*/  FMUL.FTZ R170, R0.reuse, c[0x0][0x2d0] ;  /* 0x0000b40000aa7a20 */ /* 0x040fe20000410000 */
[----:B------:R-:W1:Y:S01]  /*16560*/  SHFL.BFLY PT, R5, R4, 0x2, 0x1f ;  /* 0x0c401f0004057f89 */ /* 0x000e6200000e0000 */
[----:B------:R-:W-:Y:S02]  /*16570*/  FSETP.NEU.FTZ.AND P0, PT, R0, -INF , PT ;  /* 0xff8000000000780b */ /* 0x000fe40003f1d000 */
[----:B------:R-:W-:Y:S02]  /*16580*/  FSEL R173, R173, RZ, P1 ;  /* 0x000000ffadad7208 */ /* 0x000fe40000800000 */
[----:B------:R-:W-:Y:S02]  /*16590*/  FSEL R170, R170, RZ, P0 ;  /* 0x000000ffaaaa7208 */ /* 0x000fe40000000000 */
[----:B---3--:R-:W-:Y:S01]  /*165a0*/  F2FP.BF16.PACK_AB R48, R68, R74 ;  /* 0x0000004a4430723e */ /* 0x008fe200000010ff */
[----:B------:R-:W-:Y:S01]  /*165b0*/  MUFU.EX2 R203, R203 ;  /* 0x000000cb00cb7308 */ /* 0x000fe20000000800 */
[--C-:B------:R-:W-:Y:S01]  /*165c0*/  FFMA.FTZ R73, R21, c[0x0][0x2d0], -R173.reuse ;  /* 0x0000b40015497a23 */ /* 0x100fe200000108ad */
[----:B----4-:R-:W-:Y:S01]  /*165d0*/  F2FP.BF16.PACK_AB R50, R46, R47 ;  /* 0x0000002f2e32723e */ /* 0x010fe200000010ff */
[----:B------:R-:W-:Y:S01]  /*165e0*/  LDSM.16.MT88.4 R20, [R225+0x100] ;  /* 0x00010000e114783b */ /* 0x000fe20000004200 */
[--C-:B------:R-:W-:Y:S02]  /*165f0*/  FFMA.FTZ R69, R18, c[0x0][0x2d0], -R173.reuse ;  /* 0x0000b40012457a23 */ /* 0x100fe400000108ad */
[--C-:B------:R-:W-:Y:S02]  /*16600*/  FFMA.FTZ R72, R19, c[0x0][0x2d0], -R173.reuse ;  /* 0x0000b40013487a23 */ /* 0x100fe400000108ad */
[--C-:B------:R-:W-:Y:S02]  /*16610*/  FFMA.FTZ R75, R7, c[0x0][0x2d0], -R173.reuse ;  /* 0x0000b400074b7a23 */ /* 0x100fe400000108ad */
[----:B------:R-:W-:Y:S01]  /*16620*/  MUFU.EX2 R73, R73 ;  /* 0x0000004900497308 */ /* 0x000fe20000000800 */
[--C-:B------:R-:W-:Y:S02]  /*16630*/  FFMA.FTZ R95, R52, c[0x0][0x2d0], -R173.reuse ;  /* 0x0000b400345f7a23 */ /* 0x100fe400000108ad */
[----:B------:R-:W-:Y:S01]  /*16640*/  LDSM.16.MT88.4 R52, [R219+0x100] ;  /* 0x00010000db34783b */ /* 0x000fe20000004200 */
[--C-:B------:R-:W-:Y:S01]  /*16650*/  FFMA.FTZ R85, R17, c[0x0][0x2d0], -R173.reuse ;  /* 0x0000b40011557a23 */ /* 0x100fe200000108ad */
[----:B-1----:R-:W-:Y:S01]  /*16660*/  FMNMX.FTZ R4, R4, R5, !PT ;  /* 0x0000000504047209 */ /* 0x002fe20007810000 */
[--C-:B------:R-:W-:Y:S01]  /*16670*/  FFMA.FTZ R78, R8, c[0x0][0x2d0], -R170.reuse ;  /* 0x0000b400084e7a23 */ /* 0x100fe200000108aa */
[----:B------:R-:W-:Y:S01]  /*16680*/  FSEL R5, R3, RZ, P2 ;  /* 0x000000ff03057208 */ /* 0x000fe20001000000 */
[--C-:B------:R-:W-:Y:S02]  /*16690*/  FFMA.FTZ R71, R9, c[0x0][0x2d0], -R170.reuse ;  /* 0x0000b40009477a23 */ /* 0x100fe400000108aa */
[----:B------:R-:W1:Y:S01]  /*166a0*/  MUFU.EX2 R75, R75 ;  /* 0x0000004b004b7308 */ /* 0x000e620000000800 */
[----:B------:R-:W2:Y:S01]  /*166b0*/  SHFL.BFLY PT, R44, R4, 0x1, 0x1f ;  /* 0x0c201f00042c7f89 */ /* 0x000ea200000e0000 */
[----:B------:R-:W-:Y:S02]  /*166c0*/  FFMA.FTZ R83, R6, c[0x0][0x2d0], -R173 ;  /* 0x0000b40006537a23 */ /* 0x000fe400000108ad */
[----:B------:R-:W-:Y:S01]  /*166d0*/  FADD.FTZ R43, -R5, R167 ;  /* 0x000000a7052b7221 */ /* 0x000fe20000010100 */
[----:B------:R-:W-:Y:S01]  /*166e0*/  FSEL R5, R2, RZ, P1 ;  /* 0x000000ff02057208 */ /* 0x000fe20000800000 */
[----:B------:R-:W-:Y:S02]  /*166f0*/  FFMA.FTZ R187, R187, c[0x0][0x2d0], -R170 ;  /* 0x0000b400bbbb7a23 */ /* 0x000fe400000108aa */
[----:B------:R-:W-:Y:S02]  /*16700*/  FMUL.FTZ R43, R43, c[0x0][0x2d0] ;  /* 0x0000b4002b2b7a20 */ /* 0x000fe40000410000 */
[----:B------:R-:W-:Y:S01]  /*16710*/  MUFU.EX2 R69, R69 ;  /* 0x0000004500457308 */ /* 0x000fe20000000800 */
[----:B------:R-:W-:Y:S01]  /*16720*/  FADD.FTZ R42, -R5, R166 ;  /* 0x000000a6052a7221 */ /* 0x000fe20000010100 */
[----:B------:R-:W-:Y:S01]  /*16730*/  FSEL R5, R0, RZ, P0 ;  /* 0x000000ff00057208 */ /* 0x000fe20000000000 */
[--C-:B------:R-:W-:Y:S02]  /*16740*/  FFMA.FTZ R166, R67, c[0x0][0x2d0], -R170.reuse ;  /* 0x0000b40043a67a23 */ /* 0x100fe400000108aa */
[----:B------:R-:W-:Y:S02]  /*16750*/  FMUL.FTZ R42, R42, c[0x0][0x2d0] ;  /* 0x0000b4002a2a7a20 */ /* 0x000fe40000410000 */
[----:B------:R-:W-:Y:S02]  /*16760*/  FADD.FTZ R5, -R5, R165 ;  /* 0x000000a505057221 */ /* 0x000fe40000010100 */
[--C-:B------:R-:W-:Y:S01]  /*16770*/  FFMA.FTZ R184, R184, c[0x0][0x2d0], -R170.reuse ;  /* 0x0000b400b8b87a23 */ /* 0x100fe200000108aa */
[----:B------:R-:W3:Y:S01]  /*16780*/  MUFU.EX2 R72, R72 ;  /* 0x0000004800487308 */ /* 0x000ee20000000800 */
[----:B------:R-:W-:Y:S02]  /*16790*/  FMUL.FTZ R5, R5, c[0x0][0x2d0] ;  /* 0x0000b40005057a20 */ /* 0x000fe40000410000 */
[--C-:B------:R-:W-:Y:S01]  /*167a0*/  FFMA.FTZ R182, R182, c[0x0][0x2d0], -R170.reuse ;  /* 0x0000b400b6b67a23 */ /* 0x100fe200000108aa */
[----:B-1----:R-:W-:Y:S01]  /*167b0*/  F2FP.BF16.PACK_AB R49, R75, R73 ;  /* 0x000000494b31723e */ /* 0x002fe200000010ff */
[--C-:B------:R-:W-:Y:S01]  /*167c0*/  FFMA.FTZ R180, R180, c[0x0][0x2d0], -R170.reuse ;  /* 0x0000b400b4b47a23 */ /* 0x100fe200000108aa */
[----:B--2---:R-:W-:Y:S01]  /*167d0*/  FMNMX.FTZ R44, R44, R4, !PT ;  /* 0x000000042c2c7209 */ /* 0x004fe20007810000 */
[--C-:B------:R-:W-:Y:S02]  /*167e0*/  FFMA.FTZ R70, R12, c[0x0][0x2d0], -R170.reuse ;  /* 0x0000b4000c467a23 */ /* 0x100fe400000108aa */
[--C-:B------:R-:W-:Y:S01]  /*167f0*/  FFMA.FTZ R76, R13, c[0x0][0x2d0], -R170.reuse ;  /* 0x0000b4000d4c7a23 */ /* 0x100fe200000108aa */
[----:B------:R-:W1:Y:S01]  /*16800*/  MUFU.EX2 R43, R43 ;  /* 0x0000002b002b7308 */ /* 0x000e620000000800 */
[C---:B------:R-:W-:Y:S01]  /*16810*/  FSETP.NEU.FTZ.AND P0, PT, R44.reuse, -INF , PT ;  /* 0xff8000002c00780b */ /* 0x040fe20003f1d000 */
[----:B------:R-:W-:Y:S02]  /*16820*/  FMUL.FTZ R165, R44, c[0x0][0x2d0] ;  /* 0x0000b4002ca57a20 */ /* 0x000fe40000410000 */
[--C-:B------:R-:W-:Y:S01]  /*16830*/  FFMA.FTZ R196, R196, c[0x0][0x2d0], -R173.reuse ;  /* 0x0000b400c4c47a23 */ /* 0x100fe200000108ad */
[----:B------:R-:W-:Y:S01]  /*16840*/  FSEL R4, R44, RZ, P0 ;  /* 0x000000ff2c047208 */ /* 0x000fe20000000000 */
[----:B------:R-:W-:Y:S01]  /*16850*/  FFMA.FTZ R197, R197, c[0x0][0x2d0], -R173 ;  /* 0x0000b400c5c57a23 */ /* 0x000fe200000108ad */
[----:B------:R-:W-:Y:S01]  /*16860*/  FSEL R165, R165, RZ, P0 ;  /* 0x000000ffa5a57208 */ /* 0x000fe20000000000 */
[----:B------:R-:W-:Y:S01]  /*16870*/  FFMA.FTZ R198, R198, c[0x0][0x2d0], -R170 ;  /* 0x0000b400c6c67a23 */ /* 0x000fe200000108aa */
[----:B------:R-:W-:Y:S01]  /*16880*/  PLOP3.LUT P0, PT, PT, PT, UP0, 0x80, 0x0 ;  /* 0x000000000000781c */ /* 0x000fe20003f0f008 */
[----:B------:R-:W2:Y:S01]  /*16890*/  MUFU.EX2 R42, R42 ;  /* 0x0000002a002a7308 */ /* 0x000ea20000000800 */
[----:B------:R-:W-:Y:S02]  /*168a0*/  FADD.FTZ R4, -R4, R164 ;  /* 0x000000a404047221 */ /* 0x000fe40000010100 */
[--C-:B------:R-:W-:Y:S01]  /*168b0*/  FFMA.FTZ R167, R60, c[0x0][0x2d0], -R165.reuse ;  /* 0x0000b4003ca77a23 */ /* 0x100fe200000108a5 */
[----:B---3--:R-:W-:Y:S01]  /*168c0*/  F2FP.BF16.PACK_AB R51, R72, R69 ;  /* 0x000000454833723e */ /* 0x008fe200000010ff */
[----:B------:R-:W-:Y:S02]  /*168d0*/  FMUL.FTZ R4, R4, c[0x0][0x2d0] ;  /* 0x0000b40004047a20 */ /* 0x000fe40000410000 */
[--C-:B------:R-:W-:Y:S02]  /*168e0*/  FFMA.FTZ R82, R10, c[0x0][0x2d0], -R165.reuse ;  /* 0x0000b4000a527a23 */ /* 0x100fe400000108a5 */
[----:B------:R-:W-:Y:S01]  /*168f0*/  FFMA.FTZ R81, R11, c[0x0][0x2d0], -R165 ;  /* 0x0000b4000b517a23 */ /* 0x000fe200000108a5 */
[----:B------:R3:W4:Y:S01]  /*16900*/  MUFU.EX2 R41, R5 ;  /* 0x0000000500297308 */ /* 0x0007220000000800 */
[----:B------:R-:W-:Y:S02]  /*16910*/  FFMA.FTZ R164, R29, c[0x0][0x2d0], -R173 ;  /* 0x0000b4001da47a23 */ /* 0x000fe400000108ad */
[--C-:B------:R-:W-:Y:S02]  /*16920*/  FFMA.FTZ R186, R186, c[0x0][0x2d0], -R165.reuse ;  /* 0x0000b400baba7a23 */ /* 0x100fe400000108a5 */
[C---:B-1----:R-:W-:Y:S02]  /*16930*/  FMUL.FTZ R16, R43.reuse, R148 ;  /* 0x000000942b107220 */ /* 0x042fe40000410000 */
[C---:B------:R-:W-:Y:S02]  /*16940*/  FMUL.FTZ R17, R43.reuse, R149 ;  /* 0x000000952b117220 */ /* 0x040fe40000410000 */
[----:B------:R-:W-:Y:S01]  /*16950*/  FMUL.FTZ R104, R43, R104 ;  /* 0x000000682b687220 */ /* 0x000fe20000410000 */
[----:B------:R1:W5:Y:S01]  /*16960*/  MUFU.EX2 R40, R4 ;  /* 0x0000000400287308 */ /* 0x0003620000000800 */
[--C-:B------:R-:W-:Y:S02]  /*16970*/  FFMA.FTZ R80, R14, c[0x0][0x2d0], -R165.reuse ;  /* 0x0000b4000e507a23 */ /* 0x100fe400000108a5 */
[--C-:B------:R-:W-:Y:S02]  /*16980*/  FFMA.FTZ R79, R15, c[0x0][0x2d0], -R165.reuse ;  /* 0x0000b4000f4f7a23 */ /* 0x100fe400000108a5 */
[C---:B--2---:R-:W-:Y:S02]  /*16990*/  FMUL.FTZ R18, R42.reuse, R150 ;  /* 0x000000962a127220 */ /* 0x044fe40000410000 */
[C---:B------:R-:W-:Y:S02]  /*169a0*/  FMUL.FTZ R19, R42.reuse, R151 ;  /* 0x000000972a137220 */ /* 0x040fe40000410000 */
[----:B------:R-:W-:Y:S01]  /*169b0*/  LDSM.16.MT88.4 R148, [R225+0x2900] ;  /* 0x00290000e194783b */ /* 0x000fe20000004200 */
[----:B------:R-:W-:Y:S01]  /*169c0*/  MUFU.EX2 R78, R78 ;  /* 0x0000004e004e7308 */ /* 0x000fe20000000800 */
[C---:B------:R-:W-:Y:S02]  /*169d0*/  FMUL.FTZ R6, R42.reuse, R162 ;  /* 0x000000a22a067220 */ /* 0x040fe40000410000 */
[----:B------:R-:W-:Y:S02]  /*169e0*/  FMUL.FTZ R7, R42, R163 ;  /* 0x000000a32a077220 */ /* 0x000fe40000410000 */
[----:B---3--:R-:W-:Y:S02]  /*169f0*/  FMUL.FTZ R5, R43, R161 ;  /* 0x000000a12b057220 */ /* 0x008fe40000410000 */
[C---:B----4-:R-:W-:Y:S02]  /*16a00*/  FMUL.FTZ R8, R41.reuse, R156 ;  /* 0x0000009c29087220 */ /* 0x050fe40000410000 */
[C---:B------:R-:W-:Y:S01]  /*16a10*/  FMUL.FTZ R9, R41.reuse, R157 ;  /* 0x0000009d29097220 */ /* 0x040fe20000410000 */
[----:B------:R-:W2:Y:S01]  /*16a20*/  MUFU.EX2 R71, R71 ;  /* 0x0000004700477308 */ /* 0x000ea20000000800 */
[C---:B------:R-:W-:Y:S02]  /*16a30*/  FMUL.FTZ R12, R41.reuse, R152 ;  /* 0x00000098290c7220 */ /* 0x040fe40000410000 */
[----:B------:R-:W-:Y:S02]  /*16a40*/  FMUL.FTZ R13, R41, R153 ;  /* 0x00000099290d7220 */ /* 0x000fe40000410000 */
[----:B-1----:R-:W-:Y:S02]  /*16a50*/  FMUL.FTZ R4, R43, R160 ;  /* 0x000000a02b047220 */ /* 0x002fe40000410000 */
[C---:B-----5:R-:W-:Y:S02]  /*16a60*/  FMUL.FTZ R10, R40.reuse, R158 ;  /* 0x0000009e280a7220 */ /* 0x060fe40000410000 */
[C---:B------:R-:W-:Y:S01]  /*16a70*/  FMUL.FTZ R11, R40.reuse, R159 ;  /* 0x0000009f280b7220 */ /* 0x040fe20000410000 */
[----:B------:R-:W-:Y:S01]  /*16a80*/  MUFU.EX2 R70, R70 ;  /* 0x0000004600467308 */ /* 0x000fe20000000800 */
[C---:B------:R-:W-:Y:S01]  /*16a90*/  FMUL.FTZ R29, R41.reuse, R137 ;  /* 0x00000089291d7220 */ /* 0x040fe20000410000 */
[-C--:B------:R-:W-:Y:S05]  /*16aa0*/  HMMA.16816.F32.BF16 R4, R48, R20.reuse, R4 ;  /* 0x000000143004723c */ /* 0x080fea0000041804 */
[C---:B------:R-:W-:Y:S02]  /*16ab0*/  FMUL.FTZ R14, R40.reuse, R154 ;  /* 0x0000009a280e7220 */ /* 0x040fe40000410000 */
[C---:B------:R-:W-:Y:S01]  /*16ac0*/  FMUL.FTZ R15, R40.reuse, R155 ;  /* 0x0000009b280f7220 */ /* 0x040fe20000410000 */
[----:B------:R-:W1:Y:S01]  /*16ad0*/  MUFU.EX2 R76, R76 ;  /* 0x0000004c004c7308 */ /* 0x000e620000000800 */
[----:B------:R-:W-:Y:S03]  /*16ae0*/  FMUL.FTZ R24, R41, R140 ;  /* 0x0000008c29187220 */ /* 0x000fe60000410000 */
[----:B--2---:R-:W-:Y:S01]  /*16af0*/  F2FP.BF16.PACK_AB R36, R71, R78 ;  /* 0x0000004e4724723e */ /* 0x004fe200000010ff */
[----:B------:R-:W-:Y:S02]  /*16b00*/  FMUL.FTZ R25, R41, R141 ;  /* 0x0000008d29197220 */ /* 0x000fe40000410000 */
[C---:B------:R-:W-:Y:S02]  /*16b10*/  FMUL.FTZ R26, R40.reuse, R142 ;  /* 0x0000008e281a7220 */ /* 0x040fe40000410000 */
[C---:B------:R-:W-:Y:S01]  /*16b20*/  FMUL.FTZ R27, R40.reuse, R143 ;  /* 0x0000008f281b7220 */ /* 0x040fe20000410000 */
[----:B------:R-:W-:Y:S01]  /*16b30*/  MUFU.EX2 R82, R82 ;  /* 0x0000005200527308 */ /* 0x000fe20000000800 */
[C---:B------:R-:W-:Y:S02]  /*16b40*/  FMUL.FTZ R30, R40.reuse, R138 ;  /* 0x0000008a281e7220 */ /* 0x040fe40000410000 */
[----:B------:R-:W-:Y:S02]  /*16b50*/  FMUL.FTZ R31, R40, R139 ;  /* 0x0000008b281f7220 */ /* 0x000fe40000410000 */
[C---:B------:R-:W-:Y:S02]  /*16b60*/  FMUL.FTZ R100, R43.reuse, R100 ;  /* 0x000000642b647220 */ /* 0x040fe40000410000 */
[----:B------:R-:W-:Y:S02]  /*16b70*/  FMUL.FTZ R101, R43, R101 ;  /* 0x000000652b657220 */ /* 0x000fe40000410000 */
[C---:B------:R-:W-:Y:S01]  /*16b80*/  FMUL.FTZ R102, R42.reuse, R102 ;  /* 0x000000662a667220 */ /* 0x040fe20000410000 */
[----:B------:R-:W2:Y:S01]  /*16b90*/  MUFU.EX2 R81, R81 ;  /* 0x0000005100517308 */ /* 0x000ea20000000800 */
[----:B------:R-:W-:Y:S02]  /*16ba0*/  FMUL.FTZ R103, R42, R103 ;  /* 0x000000672a677220 */ /* 0x000fe40000410000 */
[--C-:B------:R-:W-:Y:S01]  /*16bb0*/  FFMA.FTZ R137, R57, c[0x0][0x2d0], -R170.reuse ;  /* 0x0000b40039897a23 */ /* 0x100fe200000108aa */
[----:B-1----:R-:W-:Y:S01]  /*16bc0*/  F2FP.BF16.PACK_AB R38, R76, R70 ;  /* 0x000000464c26723e */ /* 0x002fe200000010ff */
[--C-:B------:R-:W-:Y:S02]  /*16bd0*/  FFMA.FTZ R138, R56, c[0x0][0x2d0], -R170.reuse ;  /* 0x0000b400388a7a23 */ /* 0x100fe400000108aa */
[----:B------:R-:W1:Y:S01]  /*16be0*/  LDSM.16.MT88.4 R56, [R218+0x100] ;  /* 0x00010000da38783b */ /* 0x000e620000004200 */
[----:B------:R-:W-:Y:S02]  /*16bf0*/  FMUL.FTZ R105, R43, R105 ;  /* 0x000000692b697220 */ /* 0x000fe40000410000 */
[----:B------:R-:W-:Y:S01]  /*16c00*/  MUFU.EX2 R80, R80 ;  /* 0x0000005000507308 */ /* 0x000fe20000000800 */
[C---:B------:R-:W-:Y:S02]  /*16c10*/  FMUL.FTZ R106, R42.reuse, R106 ;  /* 0x0000006a2a6a7220 */ /* 0x040fe40000410000 */
[----:B------:R-:W-:Y:S02]  /*16c20*/  FMUL.FTZ R107, R42, R107 ;  /* 0x0000006b2a6b7220 */ /* 0x000fe40000410000 */
[C---:B------:R-:W-:Y:S02]  /*16c30*/  FMUL.FTZ R108, R41.reuse, R108 ;  /* 0x0000006c296c7220 */ /* 0x040fe40000410000 */
[----:B------:R-:W-:Y:S02]  /*16c40*/  FMUL.FTZ R109, R41, R109 ;  /* 0x0000006d296d7220 */ /* 0x000fe40000410000 */
[C---:B------:R-:W-:Y:S01]  /*16c50*/  FMUL.FTZ R110, R40.reuse, R110 ;  /* 0x0000006e286e7220 */ /* 0x040fe20000410000 */
[----:B------:R-:W3:Y:S01]  /*16c60*/  MUFU.EX2 R79, R79 ;  /* 0x0000004f004f7308 */ /* 0x000ee20000000800 */
[----:B------:R-:W-:Y:S02]  /*16c70*/  FMUL.FTZ R111, R40, R111 ;  /* 0x0000006f286f7220 */ /* 0x000fe40000410000 */
[----:B------:R-:W-:Y:S01]  /*16c80*/  FMUL.FTZ R112, R43, R112 ;  /* 0x000000702b707220 */ /* 0x000fe20000410000 */
[----:B--2---:R-:W-:Y:S01]  /*16c90*/  F2FP.BF16.PACK_AB R37, R81, R82 ;  /* 0x000000525125723e */ /* 0x004fe200000010ff */
[C---:B------:R-:W-:Y:S02]  /*16ca0*/  FMUL.FTZ R113, R43.reuse, R113 ;  /* 0x000000712b717220 */ /* 0x040fe40000410000 */
        /* <DEDUP_REMOVED lines=8> */
[----:B------:R-:W-:Y:S01]  /*16d30*/  MUFU.EX2 R138, R138 ;  /* 0x0000008a008a7308 */ /* 0x000fe20000000800 */
[----:B------:R-:W-:Y:S02]  /*16d40*/  FMUL.FTZ R121, R41, R121 ;  /* 0x0000007929797220 */ /* 0x000fe40000410000 */
[C---:B------:R-:W-:Y:S01]  /*16d50*/  FMUL.FTZ R122, R40.reuse, R122 ;  /* 0x0000007a287a7220 */ /* 0x040fe20000410000 */
[----:B---3--:R-:W-:Y:S01]  /*16d60*/  F2FP.BF16.PACK_AB R39, R79, R80 ;  /* 0x000000504f27723e */ /* 0x008fe200000010ff */
[C---:B------:R-:W-:Y:S02]  /*16d70*/  FMUL.FTZ R123, R40.reuse, R123 ;  /* 0x0000007b287b7220 */ /* 0x040fe40000410000 */
[C---:B------:R-:W-:Y:S02]  /*16d80*/  FMUL.FTZ R124, R41.reuse, R124 ;  /* 0x0000007c297c7220 */ /* 0x040fe40000410000 */
[----:B------:R-:W-:Y:S01]  /*16d90*/  FMUL.FTZ R125, R41, R125 ;  /* 0x0000007d297d7220 */ /* 0x000fe20000410000 */
[----:B------:R-:W-:Y:S01]  /*16da0*/  MUFU.EX2 R166, R166 ;  /* 0x000000a600a67308 */ /* 0x000fe20000000800 */
[C---:B------:R-:W-:Y:S04]  /*16db0*/  HMMA.16816.F32.BF16 R8, R36.reuse, R20, R8 ;  /* 0x000000142408723c */ /* 0x040fe80000041808 */
[C---:B------:R-:W-:Y:S02]  /*16dc0*/  FMUL.FTZ R126, R40.reuse, R126 ;  /* 0x0000007e287e7220 */ /* 0x040fe40000410000 */
[----:B------:R-:W-:Y:S02]  /*16dd0*/  FMUL.FTZ R127, R40, R127 ;  /* 0x0000007f287f7220 */ /* 0x000fe40000410000 */
[-C--:B------:R-:W-:Y:S01]  /*16de0*/  HMMA.16816.F32.BF16 R12, R36, R22.reuse, R12 ;  /* 0x00000016240c723c */ /* 0x080fe2000004180c */
[----:B------:R-:W-:Y:S03]  /*16df0*/  MUFU.EX2 R167, R167 ;  /* 0x000000a700a77308 */ /* 0x000fe60000000800 */
[C---:B------:R-:W-:Y:S02]  /*16e00*/  FMUL.FTZ R20, R43.reuse, R144 ;  /* 0x000000902b147220 */ /* 0x040fe40000410000 */
[----:B------:R-:W-:Y:S02]  /*16e10*/  FMUL.FTZ R21, R43, R145 ;  /* 0x000000912b157220 */ /* 0x000fe40000410000 */
[C---:B------:R-:W-:Y:S03]  /*16e20*/  HMMA.16816.F32.BF16 R16, R48.reuse, R22, R16 ;  /* 0x000000163010723c */ /* 0x040fe60000041810 */
[----:B------:R-:W-:Y:S01]  /*16e30*/  MUFU.EX2 R187, R187 ;  /* 0x000000bb00bb7308 */ /* 0x000fe20000000800 */
[--C-:B------:R-:W-:Y:S02]  /*16e40*/  FFMA.FTZ R183, R183, c[0x0][0x2d0], -R165.reuse ;  /* 0x0000b400b7b77a23 */ /* 0x100fe400000108a5 */
[--C-:B------:R-:W-:Y:S02]  /*16e50*/  FFMA.FTZ R181, R181, c[0x0][0x2d0], -R165.reuse ;  /* 0x0000b400b5b57a23 */ /* 0x100fe400000108a5 */
[C---:B------:R-:W-:Y:S04]  /*16e60*/  FMUL.FTZ R22, R42.reuse, R146 ;  /* 0x000000922a167220 */ /* 0x040fe80000410000 */
[----:B------:R-:W-:Y:S01]  /*16e70*/  FMUL.FTZ R23, R42, R147 ;  /* 0x000000932a177220 */ /* 0x000fe20000410000 */
[----:B------:R-:W-:Y:S01]  /*16e80*/  MUFU.EX2 R184, R184 ;  /* 0x000000b800b87308 */ /* 0x000fe20000000800 */
[--C-:B------:R-:W-:Y:S02]  /*16e90*/  FFMA.FTZ R179, R179, c[0x0][0x2d0], -R165.reuse ;  /* 0x0000b400b3b37a23 */ /* 0x100fe400000108a5 */
[--C-:B------:R-:W-:Y:S02]  /*16ea0*/  FFMA.FTZ R199, R199, c[0x0][0x2d0], -R170.reuse ;  /* 0x0000b400c7c77a23 */ /* 0x100fe400000108aa */
[--C-:B------:R-:W-:Y:S01]  /*16eb0*/  FFMA.FTZ R201, R201, c[0x0][0x2d0], -R170.reuse ;  /* 0x0000b400c9c97a23 */ /* 0x100fe200000108aa */
        /* <DEDUP_REMOVED lines=8> */
[--C-:B------:R-:W-:Y:S02]  /*16f40*/  FFMA.FTZ R32, R28, c[0x0][0x2d0], -R170.reuse ;  /* 0x0000b4001c207a23 */ /* 0x100fe400000108aa */
[C---:B------:R-:W-:Y:S03]  /*16f50*/  FMUL.FTZ R28, R41.reuse, R136 ;  /* 0x00000088291c7220 */ /* 0x040fe60000410000 */
[----:B------:R-:W-:Y:S02]  /*16f60*/  FMUL.FTZ R33, R41, R133 ;  /* 0x0000008529217220 */ /* 0x000fe40000410000 */
[----:B------:R-:W-:Y:S02]  /*16f70*/  FFMA.FTZ R133, R193, c[0x0][0x2d0], -R165 ;  /* 0x0000b400c1857a23 */ /* 0x000fe400000108a5 */
[-C--:B------:R-:W-:Y:S01]  /*16f80*/  HMMA.16816.F32.BF16 R28, R36, R34.reuse, R28 ;  /* 0x00000022241c723c */ /* 0x080fe2000004181c */
[----:B------:R2:W3:Y:S02]  /*16f90*/  MUFU.EX2 R136, R32 ;  /* 0x0000002000887308 */ /* 0x0004e40000000800 */
[----:B------:R-:W-:Y:S02]  /*16fa0*/  FFMA.FTZ R193, R65, c[0x0][0x2d0], -R173 ;  /* 0x0000b40041c17a23 */ /* 0x000fe400000108ad */
[----:B------:R-:W-:Y:S02]  /*16fb0*/  FFMA.FTZ R244, R244, c[0x0][0x2d0], -R165 ;  /* 0x0000b400f4f47a23 */ /* 0x000fe400000108a5 */
[--C-:B------:R-:W-:Y:S01]  /*16fc0*/  FFMA.FTZ R251, R251, c[0x0][0x2d0], -R173.reuse ;  /* 0x0000b400fbfb7a23 */ /* 0x100fe200000108ad */
[C---:B------:R-:W-:Y:S03]  /*16fd0*/  HMMA.16816.F32.BF16 R100, R48.reuse, R34, R100 ;  /* 0x000000223064723c */ /* 0x040fe60000041864 */
[----:B------:R-:W-:Y:S01]  /*16fe0*/  MUFU.EX2 R133, R133 ;  /* 0x0000008500857308 */ /* 0x000fe20000000800 */
[--C-:B------:R-:W-:Y:S02]  /*16ff0*/  FFMA.FTZ R250, R250, c[0x0][0x2d0], -R173.reuse ;  /* 0x0000b400fafa7a23 */ /* 0x100fe400000108ad */
[----:B------:R-:W-:Y:S02]  /*17000*/  FFMA.FTZ R208, R208, c[0x0][0x2d0], -R173 ;  /* 0x0000b400d0d07a23 */ /* 0x000fe400000108ad */
[-C--:B------:R-:W-:Y:S04]  /*17010*/  HMMA.16816.F32.BF16 R104, R48, R52.reuse, R104 ;  /* 0x000000343068723c */ /* 0x080fe80000041868 */
[----:B------:R-:W-:Y:S01]  /*17020*/  FMUL.FTZ R34, R40, R134 ;  /* 0x0000008628227220 */ /* 0x000fe20000410000 */
[----:B------:R-:W-:Y:S01]  /*17030*/  MUFU.EX2 R186, R186 ;  /* 0x000000ba00ba7308 */ /* 0x000fe20000000800 */
[--C-:B------:R-:W-:Y:S02]  /*17040*/  FFMA.FTZ R134, R66, c[0x0][0x2d0], -R165.reuse ;  /* 0x0000b40042867a23 */ /* 0x100fe400000108a5 */
[C---:B------:R-:W-:Y:S04]  /*17050*/  HMMA.16816.F32.BF16 R108, R36.reuse, R52, R108 ;  /* 0x00000034246c723c */ /* 0x040fe8000004186c */
[----:B--2---:R-:W-:Y:S02]  /*17060*/  FMUL.FTZ R32, R41, R132 ;  /* 0x0000008429207220 */ /* 0x004fe40000410000 */
[----:B------:R-:W-:Y:S01]  /*17070*/  FMUL.FTZ R35, R40, R135 ;  /* 0x0000008728237220 */ /* 0x000fe20000410000 */
[----:B------:R-:W2:Y:S01]  /*17080*/  MUFU.EX2 R134, R134 ;  /* 0x0000008600867308 */ /* 0x000ea20000000800 */
[----:B------:R-:W-:Y:S02]  /*17090*/  FFMA.FTZ R135, R61, c[0x0][0x2d0], -R165 ;  /* 0x0000b4003d877a23 */ /* 0x000fe400000108a5 */
[----:B------:R-:W-:Y:S02]  /*170a0*/  LDSM.16.MT88.4 R60, [R220+0x900] ;  /* 0x00090000dc3c783b */ /* 0x000fe40000004200 */
[----:B------:R-:W-:Y:S01]  /*170b0*/  FFMA.FTZ R206, R206, c[0x0][0x2d0], -R173 ;  /* 0x0000b400cece7a23 */ /* 0x000fe200000108ad */
[-C--:B------:R-:W-:Y:S03]  /*170c0*/  HMMA.16816.F32.BF16 R32, R36, R54.reuse, R32 ;  /* 0x000000362420723c */ /* 0x080fe60000041820 */
[--C-:B------:R-:W-:Y:S01]  /*170d0*/  FFMA.FTZ R249, R249, c[0x0][0x2d0], -R170.reuse ;  /* 0x0000b400f9f97a23 */ /* 0x100fe200000108aa */
[----:B------:R-:W-:Y:S01]  /*170e0*/  MUFU.EX2 R135, R135 ;  /* 0x0000008700877308 */ /* 0x000fe20000000800 */
[--C-:B------:R-:W-:Y:S02]  /*170f0*/  FFMA.FTZ R246, R246, c[0x0][0x2d0], -R170.reuse ;  /* 0x0000b400f6f67a23 */ /* 0x100fe400000108aa */
[--C-:B------:R-:W-:Y:S01]  /*17100*/  FFMA.FTZ R243, R243, c[0x0][0x2d0], -R170.reuse ;  /* 0x0000b400f3f37a23 */ /* 0x100fe200000108aa */
[C---:B------:R-:W-:Y:S01]  /*17110*/  HMMA.16816.F32.BF16 R112, R48.reuse, R54, R112 ;  /* 0x000000363070723c */ /* 0x040fe20000041870 */
[----:B------:R-:W4:Y:S03]  /*17120*/  LDSM.16.MT88.4 R52, [R225+0x900] ;  /* 0x00090000e134783b */ /* 0x000f260000004200 */
[----:B------:R-:W-:Y:S02]  /*17130*/  FFMA.FTZ R210, R210, c[0x0][0x2d0], -R170 ;  /* 0x0000b400d2d27a23 */ /* 0x000fe400000108aa */
[----:B------:R5:W-:Y:S01]  /*17140*/  MUFU.EX2 R132, R192 ;  /* 0x000000c000847308 */ /* 0x000be20000000800 */
[--C-:B------:R-:W-:Y:S01]  /*17150*/  FFMA.FTZ R248, R248, c[0x0][0x2d0], -R165.reuse ;  /* 0x0000b400f8f87a23 */ /* 0x100fe200000108a5 */
[-C--:B-1----:R-:W-:Y:S04]  /*17160*/  HMMA.16816.F32.BF16 R116, R48, R56.reuse, R116 ;  /* 0x000000383074723c */ /* 0x082fe80000041874 */
[--C-:B------:R-:W-:Y:S02]  /*17170*/  FFMA.FTZ R245, R245, c[0x0][0x2d0], -R165.reuse ;  /* 0x0000b400f5f57a23 */ /* 0x100fe400000108a5 */
[--C-:B------:R-:W-:Y:S02]  /*17180*/  FFMA.FTZ R242, R242, c[0x0][0x2d0], -R165.reuse ;  /* 0x0000b400f2f27a23 */ /* 0x100fe400000108a5 */
[C---:B------:R-:W-:Y:S01]  /*17190*/  HMMA.16816.F32.BF16 R120, R36.reuse, R56, R120 ;  /* 0x000000382478723c */ /* 0x040fe20000041878 */
[----:B------:R-:W-:Y:S03]  /*171a0*/  MUFU.EX2 R83, R83 ;  /* 0x0000005300537308 */ /* 0x000fe60000000800 */
[----:B------:R-:W-:Y:S02]  /*171b0*/  FFMA.FTZ R209, R209, c[0x0][0x2d0], -R165 ;  /* 0x0000b400d1d17a23 */ /* 0x000fe400000108a5 */
[--C-:B------:R-:W-:Y:S01]  /*171c0*/  FFMA.FTZ R190, R190, c[0x0][0x2d0], -R173.reuse ;  /* 0x0000b400bebe7a23 */ /* 0x100fe200000108ad */
[----:B---3--:R-:W-:Y:S01]  /*171d0*/  F2FP.BF16.PACK_AB R56, R137, R136 ;  /* 0x000000888938723e */ /* 0x008fe200000010ff */
[-C--:B------:R-:W-:Y:S03]  /*171e0*/  HMMA.16816.F32.BF16 R124, R36, R58.reuse, R124 ;  /* 0x0000003a247c723c */ /* 0x080fe6000004187c */
[----:B------:R-:W1:Y:S01]  /*171f0*/  MUFU.EX2 R85, R85 ;  /* 0x0000005500557308 */ /* 0x000e620000000800 */
[----:B--2---:R-:W-:Y:S01]  /*17200*/  F2FP.BF16.PACK_AB R57, R134, R133 ;  /* 0x000000858639723e */ /* 0x004fe200000010ff */
[--C-:B------:R-:W-:Y:S02]  /*17210*/  FFMA.FTZ R188, R188, c[0x0][0x2d0], -R173.reuse ;  /* 0x0000b400bcbc7a23 */ /* 0x100fe400000108ad */
[C---:B------:R-:W-:Y:S02]  /*17220*/  FMUL.FTZ R36, R43.reuse, R128 ;  /* 0x000000802b247220 */ /* 0x040fe40000410000 */
[----:B------:R-:W-:Y:S03]  /*17230*/  FMUL.FTZ R37, R43, R129 ;  /* 0x000000812b257220 */ /* 0x000fe60000410000 */
[C---:B------:R-:W-:Y:S01]  /*17240*/  FMUL.FTZ R38, R42.reuse, R130 ;  /* 0x000000822a267220 */ /* 0x040fe20000410000 */
[----:B------:R-:W-:Y:S01]  /*17250*/  MUFU.EX2 R95, R95 ;  /* 0x0000005f005f7308 */ /* 0x000fe20000000800 */
[----:B------:R-:W-:Y:S02]  /*17260*/  FMUL.FTZ R39, R42, R131 ;  /* 0x000000832a277220 */ /* 0x000fe40000410000 */
[--C-:B-----5:R-:W-:Y:S02]  /*17270*/  FFMA.FTZ R192, R64, c[0x0][0x2d0], -R173.reuse ;  /* 0x0000b40040c07a23 */ /* 0x120fe400000108ad */
[----:B------:R-:W2:Y:S01]  /*17280*/  LDSM.16.MT88.4 R64, [R219+0x900] ;  /* 0x00090000db40783b */ /* 0x000ea20000004200 */
[--C-:B------:R-:W-:Y:S02]  /*17290*/  FFMA.FTZ R178, R178, c[0x0][0x2d0], -R173.reuse ;  /* 0x0000b400b2b27a23 */ /* 0x100fe400000108ad */
[----:B------:R-:W-:Y:S02]  /*172a0*/  HMMA.16816.F32.BF16 R36, R48, R58, R36 ;  /* 0x0000003a3024723c */ /* 0x000fe40000041824 */
[----:B------:R-:W3:Y:S02]  /*172b0*/  MUFU.EX2 R164, R164 ;  /* 0x000000a400a47308 */ /* 0x000ee40000000800 */
[--C-:B------:R-:W-:Y:S02]  /*172c0*/  FFMA.FTZ R177, R177, c[0x0][0x2d0], -R173.reuse ;  /* 0x0000b400b1b17a23 */ /* 0x100fe400000108ad */
[--C-:B------:R-:W-:Y:S01]  /*172d0*/  FFMA.FTZ R171, R171, c[0x0][0x2d0], -R173.reuse ;  /* 0x0000b400abab7a23 */ /* 0x100fe200000108ad */
[----:B------:R-:W-:Y:S01]  /*172e0*/  F2FP.BF16.PACK_AB R48, R84, R77 ;  /* 0x0000004d5430723e */ /* 0x000fe200000010ff */
[--C-:B------:R-:W-:Y:S01]  /*172f0*/  FFMA.FTZ R169, R169, c[0x0][0x2d0], -R173.reuse ;  /* 0x0000b400a9a97a23 */ /* 0x100fe200000108ad */
[----:B-1----:R-:W-:Y:S03]  /*17300*/  F2FP.BF16.PACK_AB R49, R85, R83 ;  /* 0x000000535531723e */ /* 0x002fe600000010ff */
[----:B------:R-:W-:Y:S01]  /*17310*/  F2FP.BF16.PACK_AB R50, R87, R86 ;  /* 0x000000565732723e */ /* 0x000fe200000010ff */
[----:B------:R-:W-:Y:S01]  /*17320*/  MUFU.EX2 R183, R183 ;  /* 0x000000b700b77308 */ /* 0x000fe20000000800 */
[----:B------:R-:W-:Y:S01]  /*17330*/  F2FP.BF16.PACK_AB R58, R166, R138 ;  /* 0x0000008aa63a723e */ /* 0x000fe200000010ff */
[--C-:B------:R-:W-:Y:S01]  /*17340*/  FFMA.FTZ R97, R98, c[0x0][0x2d0], -R173.reuse ;  /* 0x0000b40062617a23 */ /* 0x100fe200000108ad */
[----:B------:R-:W-:Y:S01]  /*17350*/  F2FP.BF16.PACK_AB R59, R167, R135 ;  /* 0x00000087a73b723e */ /* 0x000fe200000010ff */
[----:B------:R-:W-:Y:S02]  /*17360*/  FFMA.FTZ R173, R99, c[0x0][0x2d0], -R173 ;  /* 0x0000b40063ad7a23 */ /* 0x000fe400000108ad */
[----:B------:R-:W-:Y:S02]  /*17370*/  FFMA.FTZ R78, R41, R239, R78 ;  /* 0x000000ef294e7223 */ /* 0x000fe4000001004e */
[----:B------:R-:W-:Y:S02]  /*17380*/  FFMA.FTZ R74, R43, R241, R74 ;  /* 0x000000f12b4a7223 */ /* 0x000fe4000001004a */
[----:B------:R-:W-:Y:S01]  /*17390*/  MUFU.EX2 R181, R181 ;  /* 0x000000b500b57308 */ /* 0x000fe20000000800 */
[----:B------:R-:W-:Y:S01]  /*173a0*/  FADD.FTZ R78, R71, R78 ;  /* 0x0000004e474e7221 */ /* 0x000fe20000010000 */
[----:B---3--:R-:W-:Y:S01]  /*173b0*/  F2FP.BF16.PACK_AB R51, R164, R95 ;  /* 0x0000005fa433723e */ /* 0x008fe200000010ff */
[----:B------:R-:W-:Y:S02]  /*173c0*/  FADD.FTZ R74, R68, R74 ;  /* 0x0000004a444a7221 */ /* 0x000fe40000010000 */
[----:B------:R-:W-:Y:S02]  /*173d0*/  FADD.FTZ R78, R70, R78 ;  /* 0x0000004e464e7221 */ /* 0x000fe40000010000 */
[----:B------:R-:W-:Y:S02]  /*173e0*/  FADD.FTZ R74, R47, R74 ;  /* 0x0000004a2f4a7221 */ /* 0x000fe40000010000 */
[-C--:B----4-:R-:W-:Y:S01]  /*173f0*/  HMMA.16816.F32.BF16 R4, R48, R52.reuse, R4 ;  /* 0x000000343004723c */ /* 0x090fe20000041804 */
[----:B------:R-:W-:Y:S02]  /*17400*/  MUFU.EX2 R179, R179 ;  /* 0x000000b300b37308 */ /* 0x000fe40000000800 */
[----:B------:R-:W-:Y:S02]  /*17410*/  FADD.FTZ R78, R76, R78 ;  /* 0x0000004e4c4e7221 */ /* 0x000fe40000010000 */
[----:B------:R-:W-:Y:S02]  /*17420*/  FADD.FTZ R74, R46, R74 ;  /* 0x0000004a2e4a7221 */ /* 0x000fe40000010000 */
[----:B------:R-:W-:Y:S01]  /*17430*/  FFMA.FTZ R82, R40, R238, R82 ;  /* 0x000000ee28527223 */ /* 0x000fe20000010052 */
[C---:B------:R-:W-:Y:S03]  /*17440*/  HMMA.16816.F32.BF16 R8, R56.reuse, R52, R8 ;  /* 0x000000343808723c */ /* 0x040fe60000041808 */
[----:B------:R-:W-:Y:S01]  /*17450*/  MUFU.EX2 R193, R193 ;  /* 0x000000c100c17308 */ /* 0x000fe20000000800 */
[----:B------:R-:W-:Y:S02]  /*17460*/  FADD.FTZ R78, R136, R78 ;  /* 0x0000004e884e7221 */ /* 0x000fe40000010000 */
[----:B------:R-:W-:Y:S02]  /*17470*/  FADD.FTZ R74, R77, R74 ;  /* 0x0000004a4d4a7221 */ /* 0x000fe40000010000 */
[-C--:B------:R-:W-:Y:S04]  /*17480*/  HMMA.16816.F32.BF16 R12, R56, R54.reuse, R12 ;  /* 0x00000036380c723c */ /* 0x080fe8000004180c */
[----:B------:R-:W-:Y:S01]  /*17490*/  FADD.FTZ R82, R81, R82 ;  /* 0x0000005251527221 */ /* 0x000fe20000010000 */
[----:B------:R-:W-:Y:S01]  /*174a0*/  MUFU.EX2 R192, R192 ;  /* 0x000000c000c07308 */ /* 0x000fe20000000800 */
[----:B------:R-:W-:Y:S02]  /*174b0*/  FADD.FTZ R78, R137, R78 ;  /* 0x0000004e894e7221 */ /* 0x000fe40000010000 */
[C---:B------:R-:W-:Y:S01]  /*174c0*/  HMMA.16816.F32.BF16 R16, R48.reuse, R54, R16 ;  /* 0x000000363010723c */ /* 0x040fe20000041810 */
[----:B------:R-:W1:Y:S03]  /*174d0*/  LDSM.16.MT88.4 R52, [R218+0x900] ;  /* 0x00090000da34783b */ /* 0x000e660000004200 */
[----:B------:R-:W-:Y:S02]  /*174e0*/  FFMA.FTZ R73, R42, R240, R73 ;  /* 0x000000f02a497223 */ /* 0x000fe40000010049 */
[----:B------:R-:W-:Y:S01]  /*174f0*/  FADD.FTZ R74, R84, R74 ;  /* 0x0000004a544a7221 */ /* 0x000fe20000010000 */
[----:B------:R-:W-:Y:S01]  /*17500*/  MUFU.EX2 R196, R196 ;  /* 0x000000c400c47308 */ /* 0x000fe20000000800 */
[-C--:B------:R-:W-:Y:S04]  /*17510*/  HMMA.16816.F32.BF16 R20, R48, R60.reuse, R20 ;  /* 0x0000003c3014723c */ /* 0x080fe80000041814 */
[----:B------:R-:W-:Y:S02]  /*17520*/  FADD.FTZ R82, R80, R82 ;  /* 0x0000005250527221 */ /* 0x000fe40000010000 */
[----:B------:R-:W-:Y:S02]  /*17530*/  FADD.FTZ R78, R138, R78 ;  /* 0x0000004e8a4e7221 */ /* 0x000fe40000010000 */
[C---:B------:R-:W-:Y:S01]  /*17540*/  HMMA.16816.F32.BF16 R24, R56.reuse, R60, R24 ;  /* 0x0000003c3818723c */ /* 0x040fe20000041818 */
[----:B------:R-:W-:Y:S03]  /*17550*/  MUFU.EX2 R197, R197 ;  /* 0x000000c500c57308 */ /* 0x000fe60000000800 */
[----:B------:R-:W-:Y:S02]  /*17560*/  FADD.FTZ R73, R75, R73 ;  /* 0x000000494b497221 */ /* 0x000fe40000010000 */
[----:B------:R-:W-:Y:S02]  /*17570*/  FADD.FTZ R74, R86, R74 ;  /* 0x0000004a564a7221 */ /* 0x000fe40000010000 */
[-C--:B------:R-:W-:Y:S03]  /*17580*/  HMMA.16816.F32.BF16 R28, R56, R62.reuse, R28 ;  /* 0x0000003e381c723c */ /* 0x080fe6000004181c */
[----:B------:R-:W3:Y:S01]  /*17590*/  MUFU.EX2 R198, R198 ;  /* 0x000000c600c67308 */ /* 0x000ee20000000800 */
[----:B------:R-:W-:Y:S02]  /*175a0*/  FADD.FTZ R82, R79, R82 ;  /* 0x000000524f527221 */ /* 0x000fe40000010000 */
[----:B------:R-:W-:Y:S02]  /*175b0*/  FADD.FTZ R73, R69, R73 ;  /* 0x0000004945497221 */ /* 0x000fe40000010000 */
[C---:B------:R-:W-:Y:S01]  /*175c0*/  HMMA.16816.F32.BF16 R100, R48.reuse, R62, R100 ;  /* 0x0000003e3064723c */ /* 0x040fe20000041864 */
[----:B------:R-:W4:Y:S03]  /*175d0*/  LDSM.16.MT88.4 R60, [R225+0x1100] ;  /* 0x00110000e13c783b */ /* 0x000f260000004200 */
        /* <DEDUP_REMOVED lines=11> */
[----:B------:R-:W-:Y:S03]  /*17690*/  MUFU.EX2 R202, R202 ;  /* 0x000000ca00ca7308 */ /* 0x000fe60000000800 */
[----:B------:R-:W-:Y:S02]  /*176a0*/  FADD.FTZ R73, R85, R73 ;  /* 0x0000004955497221 */ /* 0x000fe40000010000 */
[----:B------:R-:W-:Y:S01]  /*176b0*/  FADD.FTZ R133, R167, R133 ;  /* 0x00000085a7857221 */ /* 0x000fe20000010000 */
[----:B------:R-:W-:Y:S01]  /*176c0*/  MOV R167, R3 ;  /* 0x0000000300a77202 */ /* 0x000fe20000000f00 */
[C---:B------:R-:W-:Y:S01]  /*176d0*/  HMMA.16816.F32.BF16 R112, R48.reuse, R66, R112 ;  /* 0x000000423070723c */ /* 0x040fe20000041870 */
[----:B------:R-:W-:Y:S02]  /*176e0*/  LDSM.16.MT88.4 R64, [R219+0x1100] ;  /* 0x00110000db40783b */ /* 0x000fe40000004200 */
[----:B------:R-:W2:Y:S01]  /*176f0*/  MUFU.EX2 R205, R205 ;  /* 0x000000cd00cd7308 */ /* 0x000ea20000000800 */
[----:B------:R-:W-:Y:S02]  /*17700*/  FADD.FTZ R73, R95, R73 ;  /* 0x000000495f497221 */ /* 0x000fe40000010000 */
[----:B------:R-:W-:Y:S01]  /*17710*/  FADD.FTZ R78, R166, R78 ;  /* 0x0000004ea64e7221 */ /* 0x000fe20000010000 */
[----:B------:R-:W-:Y:S01]  /*17720*/  MOV R166, R2 ;  /* 0x0000000200a67202 */ /* 0x000fe20000000f00 */
[-C--:B-1----:R-:W-:Y:S04]  /*17730*/  HMMA.16816.F32.BF16 R116, R48, R52.reuse, R116 ;  /* 0x000000343074723c */ /* 0x082fe80000041874 */
[----:B------:R-:W-:Y:S01]  /*17740*/  FADD.FTZ R73, R164, R73 ;  /* 0x00000049a4497221 */ /* 0x000fe20000010000 */
[----:B------:R-:W1:Y:S01]  /*17750*/  MUFU.EX2 R207, R207 ;  /* 0x000000cf00cf7308 */ /* 0x000e620000000800 */
[----:B---3--:R-:W-:Y:S01]  /*17760*/  FADD.FTZ R78, R198, R78 ;  /* 0x0000004ec64e7221 */ /* 0x008fe20000010000 */
[----:B------:R-:W-:Y:S01]  /*17770*/  MOV R164, R44 ;  /* 0x0000002c00a47202 */ /* 0x000fe20000000f00 */
[C---:B------:R-:W-:Y:S04]  /*17780*/  HMMA.16816.F32.BF16 R120, R56.reuse, R52, R120 ;  /* 0x000000343878723c */ /* 0x040fe80000041878 */
[C---:B-----5:R-:W-:Y:S03]  /*17790*/  FADD.FTZ R78, R199.reuse, R78 ;  /* 0x0000004ec74e7221 */ /* 0x060fe60000010000 */
[----:B------:R-:W-:Y:S01]  /*177a0*/  MUFU.EX2 R211, R211 ;  /* 0x000000d300d37308 */ /* 0x000fe20000000800 */
[-C--:B------:R-:W-:Y:S01]  /*177b0*/  HMMA.16816.F32.BF16 R124, R56, R54.reuse, R124 ;  /* 0x00000036387c723c */ /* 0x080fe2000004187c */
[----:B------:R-:W3:Y:S03]  /*177c0*/  LDSM.16.MT88.4 R56, [R220+0x1100] ;  /* 0x00110000dc38783b */ /* 0x000ee60000004200 */
[----:B------:R-:W-:Y:S01]  /*177d0*/  F2FP.BF16.PACK_AB R52, R199, R198 ;  /* 0x000000c6c734723e */ /* 0x000fe200000010ff */
[----:B--2---:R-:W-:Y:S02]  /*177e0*/  FADD.FTZ R133, R205, R133 ;  /* 0x00000085cd857221 */ /* 0x004fe40000010000 */
[----:B------:R-:W-:Y:S01]  /*177f0*/  FADD.FTZ R78, R201, R78 ;  /* 0x0000004ec94e7221 */ /* 0x000fe20000010000 */
[----:B------:R-:W-:Y:S01]  /*17800*/  HMMA.16816.F32.BF16 R36, R48, R54, R36 ;  /* 0x000000363024723c */ /* 0x000fe20000041824 */
[----:B------:R-:W2:Y:S03]  /*17810*/  MUFU.EX2 R244, R244 ;  /* 0x000000f400f47308 */ /* 0x000ea60000000800 */
[----:B------:R-:W-:Y:S01]  /*17820*/  FADD.FTZ R78, R202, R78 ;  /* 0x0000004eca4e7221 */ /* 0x000fe20000010000 */
[C---:B-1----:R-:W-:Y:S01]  /*17830*/  F2FP.BF16.PACK_AB R53, R207.reuse, R205 ;  /* 0x000000cdcf35723e */ /* 0x042fe200000010ff */
[----:B------:R-:W-:Y:S01]  /*17840*/  FADD.FTZ R133, R207, R133 ;  /* 0x00000085cf857221 */ /* 0x000fe20000010000 */
[C---:B------:R-:W-:Y:S01]  /*17850*/  F2FP.BF16.PACK_AB R48, R189.reuse, R132 ;  /* 0x00000084bd30723e */ /* 0x040fe200000010ff */
[----:B------:R-:W-:Y:S01]  /*17860*/  FADD.FTZ R132, R132, R74 ;  /* 0x0000004a84847221 */ /* 0x000fe20000010000 */
[----:B------:R-:W-:Y:S02]  /*17870*/  F2FP.BF16.PACK_AB R49, R192, R193 ;  /* 0x000000c1c031723e */ /* 0x000fe400000010ff */
[----:B------:R-:W1:Y:S01]  /*17880*/  MUFU.EX2 R251, R251 ;  /* 0x000000fb00fb7308 */ /* 0x000e620000000800 */
[----:B------:R-:W-:Y:S01]  /*17890*/  F2FP.BF16.PACK_AB R50, R194, R195 ;  /* 0x000000c3c232723e */ /* 0x000fe200000010ff */
[----:B------:R-:W-:Y:S01]  /*178a0*/  FADD.FTZ R132, R189, R132 ;  /* 0x00000084bd847221 */ /* 0x000fe20000010000 */
[----:B------:R-:W-:Y:S01]  /*178b0*/  F2FP.BF16.PACK_AB R51, R197, R196 ;  /* 0x000000c4c533723e */ /* 0x000fe200000010ff */
[----:B------:R-:W-:Y:S01]  /*178c0*/  FADD.FTZ R193, R193, R73 ;  /* 0x00000049c1c17221 */ /* 0x000fe20000010000 */
[----:B------:R-:W-:Y:S01]  /*178d0*/  F2FP.BF16.PACK_AB R54, R202, R201 ;  /* 0x000000c9ca36723e */ /* 0x000fe200000010ff */
[----:B------:R-:W-:Y:S02]  /*178e0*/  FADD.FTZ R132, R195, R132 ;  /* 0x00000084c3847221 */ /* 0x000fe40000010000 */
[----:B------:R-:W-:Y:S02]  /*178f0*/  FADD.FTZ R193, R192, R193 ;  /* 0x000000c1c0c17221 */ /* 0x000fe40000010000 */
[-C--:B----4-:R-:W-:Y:S01]  /*17900*/  HMMA.16816.F32.BF16 R4, R48, R60.reuse, R4 ;  /* 0x0000003c3004723c */ /* 0x090fe20000041804 */
[----:B------:R-:W4:Y:S02]  /*17910*/  MUFU.EX2 R250, R250 ;  /* 0x000000fa00fa7308 */ /* 0x000f240000000800 */
[----:B------:R-:W-:Y:S01]  /*17920*/  FADD.FTZ R132, R194, R132 ;  /* 0x00000084c2847221 */ /* 0x000fe20000010000 */
[----:B--2---:R-:W-:Y:S01]  /*17930*/  F2FP.BF16.PACK_AB R55, R244, R211 ;  /* 0x000000d3f437723e */ /* 0x004fe200000010ff */
[----:B------:R-:W-:Y:S02]  /*17940*/  FADD.FTZ R211, R211, R133 ;  /* 0x00000085d3d37221 */ /* 0x000fe40000010000 */
[----:B------:R-:W-:Y:S02]  /*17950*/  FADD.FTZ R132, R204, R132 ;  /* 0x00000084cc847221 */ /* 0x000fe40000010000 */
[----:B------:R-:W-:Y:S02]  /*17960*/  FADD.FTZ R193, R196, R193 ;  /* 0x000000c1c4c17221 */ /* 0x000fe40000010000 */
[C---:B------:R-:W-:Y:S01]  /*17970*/  HMMA.16816.F32.BF16 R8, R52.reuse, R60, R8 ;  /* 0x0000003c3408723c */ /* 0x040fe20000041808 */
[----:B------:R-:W-:Y:S03]  /*17980*/  MUFU.EX2 R200, R200 ;  /* 0x000000c800c87308 */ /* 0x000fe60000000800 */
[----:B------:R-:W-:Y:S02]  /*17990*/  FADD.FTZ R193, R197, R193 ;  /* 0x000000c1c5c17221 */ /* 0x000fe40000010000 */
[----:B------:R-:W-:Y:S02]  /*179a0*/  FADD.FTZ R211, R244, R211 ;  /* 0x000000d3f4d37221 */ /* 0x000fe40000010000 */
[-C--:B------:R-:W-:Y:S03]  /*179b0*/  HMMA.16816.F32.BF16 R12, R52, R62.reuse, R12 ;  /* 0x0000003e340c723c */ /* 0x080fe6000004180c */
[----:B------:R-:W2:Y:S01]  /*179c0*/  MUFU.EX2 R208, R208 ;  /* 0x000000d000d07308 */ /* 0x000ea20000000800 */
[----:B-1----:R-:W-:Y:S04]  /*179d0*/  FADD.FTZ R193, R251, R193 ;  /* 0x000000c1fbc17221 */ /* 0x002fe80000010000 */
[C---:B------:R-:W-:Y:S01]  /*179e0*/  HMMA.16816.F32.BF16 R16, R48.reuse, R62, R16 ;  /* 0x0000003e3010723c */ /* 0x040fe20000041810 */
[----:B------:R-:W1:Y:S03]  /*179f0*/  LDSM.16.MT88.4 R60, [R218+0x1100] ;  /* 0x00110000da3c783b */ /* 0x000e660000004200 */
[----:B----4-:R-:W-:Y:S01]  /*17a00*/  FADD.FTZ R193, R250, R193 ;  /* 0x000000c1fac17221 */ /* 0x010fe20000010000 */
[----:B------:R-:W4:Y:S03]  /*17a10*/  MUFU.EX2 R206, R206 ;  /* 0x000000ce00ce7308 */ /* 0x000f260000000800 */
[-C--:B---3--:R-:W-:Y:S07]  /*17a20*/  HMMA.16816.F32.BF16 R20, R48, R56.reuse, R20 ;  /* 0x000000383014723c */ /* 0x088fee0000041814 */
[----:B------:R-:W3:Y:S01]  /*17a30*/  MUFU.EX2 R249, R249 ;  /* 0x000000f900f97308 */ /* 0x000ee20000000800 */
[C---:B------:R-:W-:Y:S04]  /*17a40*/  HMMA.16816.F32.BF16 R24, R52.reuse, R56, R24 ;  /* 0x000000383418723c */ /* 0x040fe80000041818 */
[----:B--2---:R-:W-:Y:S04]  /*17a50*/  FADD.FTZ R193, R208, R193 ;  /* 0x000000c1d0c17221 */ /* 0x004fe80000010000 */
[-C--:B------:R-:W-:Y:S01]  /*17a60*/  HMMA.16816.F32.BF16 R28, R52, R58.reuse, R28 ;  /* 0x0000003a341c723c */ /* 0x080fe2000004181c */
[----:B------:R-:W2:Y:S03]  /*17a70*/  MUFU.EX2 R246, R246 ;  /* 0x000000f600f67308 */ /* 0x000ea60000000800 */
[----:B----4-:R-:W-:Y:S04]  /*17a80*/  FADD.FTZ R193, R206, R193 ;  /* 0x000000c1cec17221 */ /* 0x010fe80000010000 */
[C---:B------:R-:W-:Y:S01]  /*17a90*/  HMMA.16816.F32.BF16 R100, R48.reuse, R58, R100 ;  /* 0x0000003a3064723c */ /* 0x040fe20000041864 */
[----:B------:R-:W4:Y:S02]  /*17aa0*/  LDSM.16.MT88.4 R56, [R225+0x1900] ;  /* 0x00190000e138783b */ /* 0x000f240000004200 */
[----:B------:R-:W5:Y:S01]  /*17ab0*/  MUFU.EX2 R243, R243 ;  /* 0x000000f300f37308 */ /* 0x000f620000000800 */
[----:B---3--:R-:W-:Y:S04]  /*17ac0*/  FADD.FTZ R78, R249, R78 ;  /* 0x0000004ef94e7221 */ /* 0x008fe80000010000 */
[-C--:B------:R-:W-:Y:S05]  /*17ad0*/  HMMA.16816.F32.BF16 R104, R48, R64.reuse, R104 ;  /* 0x000000403068723c */ /* 0x080fea0000041868 */
[----:B------:R-:W3:Y:S03]  /*17ae0*/  MUFU.EX2 R210, R210 ;  /* 0x000000d200d27308 */ /* 0x000ee60000000800 */
[C---:B------:R-:W-:Y:S04]  /*17af0*/  HMMA.16816.F32.BF16 R108, R52.reuse, R64, R108 ;  /* 0x00000040346c723c */ /* 0x040fe8000004186c */
[----:B--2---:R-:W-:Y:S03]  /*17b00*/  FADD.FTZ R78, R246, R78 ;  /* 0x0000004ef64e7221 */ /* 0x004fe60000010000 */
[----:B------:R-:W2:Y:S01]  /*17b10*/  MUFU.EX2 R248, R248 ;  /* 0x000000f800f87308 */ /* 0x000ea20000000800 */
[-C--:B------:R-:W-:Y:S04]  /*17b20*/  HMMA.16816.F32.BF16 R32, R52, R66.reuse, R32 ;  /* 0x000000423420723c */ /* 0x080fe80000041820 */
[----:B-----5:R-:W-:Y:S04]  /*17b30*/  FADD.FTZ R78, R243, R78 ;  /* 0x0000004ef34e7221 */ /* 0x020fe80000010000 */
[C---:B------:R-:W-:Y:S01]  /*17b40*/  HMMA.16816.F32.BF16 R112, R48.reuse, R66, R112 ;  /* 0x000000423070723c */ /* 0x040fe20000041870 */
[----:B------:R-:W-:Y:S01]  /*17b50*/  LDSM.16.MT88.4 R64, [R219+0x1900] ;  /* 0x00190000db40783b */ /* 0x000fe20000004200 */
[----:B------:R-:W5:Y:S02]  /*17b60*/  MUFU.EX2 R245, R245 ;  /* 0x000000f500f57308 */ /* 0x000f640000000800 */
[----:B---3--:R-:W-:Y:S04]  /*17b70*/  FADD.FTZ R78, R210, R78 ;  /* 0x0000004ed24e7221 */ /* 0x008fe80000010000 */
[-C--:B-1----:R-:W-:Y:S04]  /*17b80*/  HMMA.16816.F32.BF16 R116, R48, R60.reuse, R116 ;  /* 0x0000003c3074723c */ /* 0x082fe80000041874 */
[----:B------:R-:W1:Y:S01]  /*17b90*/  MUFU.EX2 R242, R242 ;  /* 0x000000f200f27308 */ /* 0x000e620000000800 */
[----:B------:R-:W-:Y:S02]  /*17ba0*/  FADD.FTZ R78, R187, R78 ;  /* 0x0000004ebb4e7221 */ /* 0x000fe40000010000 */
[----:B--2---:R-:W-:Y:S01]  /*17bb0*/  FADD.FTZ R211, R248, R211 ;  /* 0x000000d3f8d37221 */ /* 0x004fe20000010000 */
[C---:B------:R-:W-:Y:S04]  /*17bc0*/  HMMA.16816.F32.BF16 R120, R52.reuse, R60, R120 ;  /* 0x0000003c3478723c */ /* 0x040fe80000041878 */
[----:B------:R-:W-:Y:S02]  /*17bd0*/  FADD.FTZ R78, R184, R78 ;  /* 0x0000004eb84e7221 */ /* 0x000fe40000010000 */
[----:B------:R-:W2:Y:S02]  /*17be0*/  MUFU.EX2 R209, R209 ;  /* 0x000000d100d17308 */ /* 0x000ea40000000800 */
[-C--:B------:R-:W-:Y:S04]  /*17bf0*/  HMMA.16816.F32.BF16 R124, R52, R62.reuse, R124 ;  /* 0x0000003e347c723c */ /* 0x080fe8000004187c */
[C---:B-----5:R-:W-:Y:S02]  /*17c00*/  FADD.FTZ R211, R245.reuse, R211 ;  /* 0x000000d3f5d37221 */ /* 0x060fe40000010000 */
[----:B------:R-:W-:Y:S01]  /*17c10*/  FADD.FTZ R78, R182, R78 ;  /* 0x0000004eb64e7221 */ /* 0x000fe20000010000 */
[----:B------:R-:W-:Y:S01]  /*17c20*/  F2FP.BF16.PACK_AB R52, R246, R249 ;  /* 0x000000f9f634723e */ /* 0x000fe200000010ff */
[----:B------:R-:W-:Y:S01]  /*17c30*/  HMMA.16816.F32.BF16 R36, R48, R62, R36 ;  /* 0x0000003e3024723c */ /* 0x000fe20000041824 */
[----:B------:R-:W3:Y:S01]  /*17c40*/  LDSM.16.MT88.4 R60, [R220+0x1900] ;  /* 0x00190000dc3c783b */ /* 0x000ee20000004200 */
[----:B------:R-:W5:Y:S02]  /*17c50*/  MUFU.EX2 R191, R191 ;  /* 0x000000bf00bf7308 */ /* 0x000f640000000800 */
[----:B------:R-:W-:Y:S01]  /*17c60*/  F2FP.BF16.PACK_AB R54, R210, R243 ;  /* 0x000000f3d236723e */ /* 0x000fe200000010ff */
[----:B-1----:R-:W-:Y:S01]  /*17c70*/  FADD.FTZ R211, R242, R211 ;  /* 0x000000d3f2d37221 */ /* 0x002fe20000010000 */
[----:B------:R-:W-:Y:S01]  /*17c80*/  F2FP.BF16.PACK_AB R53, R245, R248 ;  /* 0x000000f8f535723e */ /* 0x000fe200000010ff */
[----:B------:R-:W-:Y:S01]  /*17c90*/  FADD.FTZ R78, R180, R78 ;  /* 0x0000004eb44e7221 */ /* 0x000fe20000010000 */
[C---:B------:R-:W-:Y:S01]  /*17ca0*/  F2FP.BF16.PACK_AB R48, R247.reuse, R204 ;  /* 0x000000ccf730723e */ /* 0x040fe200000010ff */
[----:B------:R-:W-:Y:S03]  /*17cb0*/  FADD.FTZ R247, R247, R132 ;  /* 0x00000084f7f77221 */ /* 0x000fe60000010000 */
[----:B------:R-:W-:Y:S01]  /*17cc0*/  F2FP.BF16.PACK_AB R49, R250, R251 ;  /* 0x000000fbfa31723e */ /* 0x000fe200000010ff */
[----:B------:R-:W1:Y:S01]  /*17cd0*/  MUFU.EX2 R185, R185 ;  /* 0x000000b900b97308 */ /* 0x000e620000000800 */
[----:B------:R-:W-:Y:S01]  /*17ce0*/  F2FP.BF16.PACK_AB R50, R200, R203 ;  /* 0x000000cbc832723e */ /* 0x000fe200000010ff */
[----:B------:R-:W-:Y:S01]  /*17cf0*/  FADD.FTZ R247, R203, R247 ;  /* 0x000000f7cbf77221 */ /* 0x000fe20000010000 */
[----:B------:R-:W-:Y:S01]  /*17d00*/  F2FP.BF16.PACK_AB R51, R206, R208 ;  /* 0x000000d0ce33723e */ /* 0x000fe200000010ff */
[C---:B--2---:R-:W-:Y:S01]  /*17d10*/  FADD.FTZ R211, R209.reuse, R211 ;  /* 0x000000d3d1d37221 */ /* 0x044fe20000010000 */
[----:B------:R-:W-:Y:S01]  /*17d20*/  F2FP.BF16.PACK_AB R55, R209, R242 ;  /* 0x000000f2d137723e */ /* 0x000fe200000010ff */
[----:B------:R-:W-:Y:S02]  /*17d30*/  FADD.FTZ R247, R200, R247 ;  /* 0x000000f7c8f77221 */ /* 0x000fe40000010000 */
[----:B------:R-:W-:Y:S02]  /*17d40*/  FADD.FTZ R211, R186, R211 ;  /* 0x000000d3bad37221 */ /* 0x000fe40000010000 */
[-C--:B----4-:R-:W-:Y:S01]  /*17d50*/  HMMA.16816.F32.BF16 R4, R48, R56.reuse, R4 ;  /* 0x000000383004723c */ /* 0x090fe20000041804 */
[----:B------:R-:W2:Y:S02]  /*17d60*/  MUFU.EX2 R190, R190 ;  /* 0x000000be00be7308 */ /* 0x000ea40000000800 */
[----:B-----5:R-:W-:Y:S02]  /*17d70*/  FADD.FTZ R247, R191, R247 ;  /* 0x000000f7bff77221 */ /* 0x020fe40000010000 */
[----:B------:R-:W-:Y:S03]  /*17d80*/  FADD.FTZ R211, R183, R211 ;  /* 0x000000d3b7d37221 */ /* 0x000fe60000010000 */
[C---:B------:R-:W-:Y:S03]  /*17d90*/  HMMA.16816.F32.BF16 R8, R52.reuse, R56, R8 ;  /* 0x000000383408723c */ /* 0x040fe60000041808 */
[----:B------:R-:W4:Y:S01]  /*17da0*/  MUFU.EX2 R188, R188 ;  /* 0x000000bc00bc7308 */ /* 0x000f220000000800 */
[----:B------:R-:W-:Y:S02]  /*17db0*/  FADD.FTZ R211, R181, R211 ;  /* 0x000000d3b5d37221 */ /* 0x000fe40000010000 */
[----:B-1----:R-:W-:Y:S02]  /*17dc0*/  FADD.FTZ R247, R185, R247 ;  /* 0x000000f7b9f77221 */ /* 0x002fe40000010000 */
[-C--:B------:R-:W-:Y:S04]  /*17dd0*/  HMMA.16816.F32.BF16 R12, R52, R58.reuse, R12 ;  /* 0x0000003a340c723c */ /* 0x080fe8000004180c */
[----:B------:R-:W-:Y:S01]  /*17de0*/  FADD.FTZ R211, R179, R211 ;  /* 0x000000d3b3d37221 */ /* 0x000fe20000010000 */
[----:B------:R-:W1:Y:S03]  /*17df0*/  MUFU.EX2 R176, R176 ;  /* 0x000000b000b07308 */ /* 0x000e660000000800 */
[C---:B------:R-:W-:Y:S01]  /*17e00*/  HMMA.16816.F32.BF16 R16, R48.reuse, R58, R16 ;  /* 0x0000003a3010723c */ /* 0x040fe20000041810 */
[----:B------:R-:W5:Y:S03]  /*17e10*/  LDSM.16.MT88.4 R56, [R218+0x1900] ;  /* 0x00190000da38783b */ /* 0x000f660000004200 */
[----:B--2---:R-:W-:Y:S03]  /*17e20*/  FADD.FTZ R193, R190, R193 ;  /* 0x000000c1bec17221 */ /* 0x004fe60000010000 */
[----:B------:R-:W2:Y:S01]  /*17e30*/  MUFU.EX2 R175, R175 ;  /* 0x000000af00af7308 */ /* 0x000ea20000000800 */
[-C--:B---3--:R-:W-:Y:S04]  /*17e40*/  HMMA.16816.F32.BF16 R20, R48, R60.reuse, R20 ;  /* 0x0000003c3014723c */ /* 0x088fe80000041814 */
[----:B----4-:R-:W-:Y:S04]  /*17e50*/  FADD.FTZ R193, R188, R193 ;  /* 0x000000c1bcc17221 */ /* 0x010fe80000010000 */
[C---:B------:R-:W-:Y:S01]  /*17e60*/  HMMA.16816.F32.BF16 R24, R52.reuse, R60, R24 ;  /* 0x0000003c3418723c */ /* 0x040fe20000041818 */
[----:B------:R-:W3:Y:S03]  /*17e70*/  MUFU.EX2 R178, R178 ;  /* 0x000000b200b27308 */ /* 0x000ee60000000800 */
[----:B-1----:R-:W-:Y:S04]  /*17e80*/  FADD.FTZ R247, R176, R247 ;  /* 0x000000f7b0f77221 */ /* 0x002fe80000010000 */
[-C--:B------:R-:W-:Y:S03]  /*17e90*/  HMMA.16816.F32.BF16 R28, R52, R62.reuse, R28 ;  /* 0x0000003e341c723c */ /* 0x080fe6000004181c */
[----:B------:R-:W1:Y:S01]  /*17ea0*/  MUFU.EX2 R177, R177 ;  /* 0x000000b100b17308 */ /* 0x000e620000000800 */
[----:B--2---:R-:W-:Y:S04]  /*17eb0*/  FADD.FTZ R247, R175, R247 ;  /* 0x000000f7aff77221 */ /* 0x004fe80000010000 */
[C---:B------:R-:W-:Y:S01]  /*17ec0*/  HMMA.16816.F32.BF16 R100, R48.reuse, R62, R100 ;  /* 0x0000003e3064723c */ /* 0x040fe20000041864 */
[----:B------:R-:W2:Y:S04]  /*17ed0*/  LDSM.16.MT88.4 R60, [R225+0x2100] ;  /* 0x00210000e13c783b */ /* 0x000ea80000004200 */
[----:B------:R-:W4:Y:S03]  /*17ee0*/  MUFU.EX2 R172, R172 ;  /* 0x000000ac00ac7308 */ /* 0x000f260000000800 */
[-C--:B------:R-:W-:Y:S04]  /*17ef0*/  HMMA.16816.F32.BF16 R104, R48, R64.reuse, R104 ;  /* 0x000000403068723c */ /* 0x080fe80000041868 */
[----:B---3--:R-:W-:Y:S03]  /*17f00*/  FADD.FTZ R193, R178, R193 ;  /* 0x000000c1b2c17221 */ /* 0x008fe60000010000 */
[----:B------:R-:W3:Y:S01]  /*17f10*/  MUFU.EX2 R168, R168 ;  /* 0x000000a800a87308 */ /* 0x000ee20000000800 */
[C---:B------:R-:W-:Y:S04]  /*17f20*/  HMMA.16816.F32.BF16 R108, R52.reuse, R64, R108 ;  /* 0x00000040346c723c */ /* 0x040fe8000004186c */
[----:B-1----:R-:W-:Y:S04]  /*17f30*/  FADD.FTZ R193, R177, R193 ;  /* 0x000000c1b1c17221 */ /* 0x002fe80000010000 */
[-C--:B------:R-:W-:Y:S01]  /*17f40*/  HMMA.16816.F32.BF16 R32, R52, R66.reuse, R32 ;  /* 0x000000423420723c */ /* 0x080fe20000041820 */
[----:B------:R-:W1:Y:S03]  /*17f50*/  MUFU.EX2 R171, R171 ;  /* 0x000000ab00ab7308 */ /* 0x000e660000000800 */
[----:B----4-:R-:W-:Y:S04]  /*17f60*/  FADD.FTZ R247, R172, R247 ;  /* 0x000000f7acf77221 */ /* 0x010fe80000010000 */
[C---:B------:R-:W-:Y:S01]  /*17f70*/  HMMA.16816.F32.BF16 R112, R48.reuse, R66, R112 ;  /* 0x000000423070723c */ /* 0x040fe20000041870 */
[----:B------:R-:W-:Y:S02]  /*17f80*/  LDSM.16.MT88.4 R64, [R219+0x2100] ;  /* 0x00210000db40783b */ /* 0x000fe40000004200 */
[----:B------:R-:W4:Y:S01]  /*17f90*/  MUFU.EX2 R169, R169 ;  /* 0x000000a900a97308 */ /* 0x000f220000000800 */
[C---:B---3--:R-:W-:Y:S04]  /*17fa0*/  F2FP.BF16.PACK_AB R128, R168.reuse, R172 ;  /* 0x000000aca880723e */ /* 0x048fe800000010ff */
[-C--:B-----5:R-:W-:Y:S04]  /*17fb0*/  HMMA.16816.F32.BF16 R116, R48, R56.reuse, R116 ;  /* 0x000000383074723c */ /* 0x0a0fe80000041874 */
[----:B------:R-:W-:Y:S01]  /*17fc0*/  FADD.FTZ R247, R168, R247 ;  /* 0x000000f7a8f77221 */ /* 0x000fe20000010000 */
[----:B------:R-:W3:Y:S03]  /*17fd0*/  MUFU.EX2 R96, R96 ;  /* 0x0000006000607308 */ /* 0x000ee60000000800 */
[C---:B------:R-:W-:Y:S04]  /*17fe0*/  HMMA.16816.F32.BF16 R120, R52.reuse, R56, R120 ;  /* 0x000000383478723c */ /* 0x040fe80000041878 */
[----:B-1----:R-:W-:Y:S03]  /*17ff0*/  FADD.FTZ R193, R171, R193 ;  /* 0x000000c1abc17221 */ /* 0x002fe60000010000 */
[----:B------:R-:W1:Y:S01]  /*18000*/  MUFU.EX2 R174, R174 ;  /* 0x000000ae00ae7308 */ /* 0x000e620000000800 */
[-C--:B------:R-:W-:Y:S04]  /*18010*/  HMMA.16816.F32.BF16 R124, R52, R58.reuse, R124 ;  /* 0x0000003a347c723c */ /* 0x080fe8000004187c */
[C---:B----4-:R-:W-:Y:S01]  /*18020*/  F2FP.BF16.PACK_AB R129, R169.reuse, R171 ;  /* 0x000000aba981723e */ /* 0x050fe200000010ff */
[----:B------:R-:W-:Y:S02]  /*18030*/  FADD.FTZ R193, R169, R193 ;  /* 0x000000c1a9c17221 */ /* 0x000fe40000010000 */
[----:B------:R-:W-:Y:S01]  /*18040*/  F2FP.BF16.PACK_AB R52, R184, R187 ;  /* 0x000000bbb834723e */ /* 0x000fe200000010ff */
[----:B------:R-:W-:Y:S01]  /*18050*/  HMMA.16816.F32.BF16 R36, R48, R58, R36 ;  /* 0x0000003a3024723c */ /* 0x000fe20000041824 */
[----:B------:R-:W4:Y:S01]  /*18060*/  LDSM.16.MT88.4 R56, [R220+0x2100] ;  /* 0x00210000dc38783b */ /* 0x000f220000004200 */
[----:B------:R-:W5:Y:S02]  /*18070*/  MUFU.EX2 R97, R97 ;  /* 0x0000006100617308 */ /* 0x000f640000000800 */
[----:B------:R-:W-:Y:S01]  /*18080*/  F2FP.BF16.PACK_AB R54, R180, R182 ;  /* 0x000000b6b436723e */ /* 0x000fe200000010ff */
[----:B---3--:R-:W-:Y:S01]  /*18090*/  FADD.FTZ R247, R96, R247 ;  /* 0x000000f760f77221 */ /* 0x008fe20000010000 */
[----:B------:R-:W-:Y:S02]  /*180a0*/  F2FP.BF16.PACK_AB R53, R183, R186 ;  /* 0x000000bab735723e */ /* 0x000fe400000010ff */
[----:B------:R-:W-:Y:S04]  /*180b0*/  F2FP.BF16.PACK_AB R48, R185, R191 ;  /* 0x000000bfb930723e */ /* 0x000fe800000010ff */
[----:B------:R-:W-:Y:S01]  /*180c0*/  F2FP.BF16.PACK_AB R49, R188, R190 ;  /* 0x000000bebc31723e */ /* 0x000fe200000010ff */
[----:B------:R-:W3:Y:S01]  /*180d0*/  MUFU.EX2 R173, R173 ;  /* 0x000000ad00ad7308 */ /* 0x000ee20000000800 */
[----:B------:R-:W-:Y:S01]  /*180e0*/  F2FP.BF16.PACK_AB R50, R175, R176 ;  /* 0x000000b0af32723e */ /* 0x000fe200000010ff */
[C---:B-1----:R-:W-:Y:S01]  /*180f0*/  FADD.FTZ R241, R174.reuse, R247 ;  /* 0x000000f7aef17221 */ /* 0x042fe20000010000 */
[----:B------:R-:W-:Y:S02]  /*18100*/  F2FP.BF16.PACK_AB R51, R177, R178 ;  /* 0x000000b2b133723e */ /* 0x000fe400000010ff */
[----:B------:R-:W-:Y:S02]  /*18110*/  F2FP.BF16.PACK_AB R55, R179, R181 ;  /* 0x000000b5b337723e */ /* 0x000fe400000010ff */
[----:B------:R-:W-:Y:S03]  /*18120*/  F2FP.BF16.PACK_AB R130, R174, R96 ;  /* 0x00000060ae82723e */ /* 0x000fe600000010ff */
[-C--:B--2---:R-:W-:Y:S03]  /*18130*/  HMMA.16816.F32.BF16 R4, R48, R60.reuse, R4 ;  /* 0x0000003c3004723c */ /* 0x084fe60000041804 */
[----:B-----5:R-:W-:Y:S05]  /*18140*/  FADD.FTZ R193, R97, R193 ;  /* 0x000000c161c17221 */ /* 0x020fea0000010000 */
[C---:B------:R-:W-:Y:S04]  /*18150*/  HMMA.16816.F32.BF16 R8, R52.reuse, R60, R8 ;  /* 0x0000003c3408723c */ /* 0x040fe80000041808 */
[C---:B---3--:R-:W-:Y:S01]  /*18160*/  F2FP.BF16.PACK_AB R131, R173.reuse, R97 ;  /* 0x00000061ad83723e */ /* 0x048fe200000010ff */
[----:B------:R-:W-:Y:S03]  /*18170*/  FADD.FTZ R240, R173, R193 ;  /* 0x000000c1adf07221 */ /* 0x000fe60000010000 */
[-C--:B------:R-:W-:Y:S08]  /*18180*/  HMMA.16816.F32.BF16 R12, R52, R62.reuse, R12 ;  /* 0x0000003e340c723c */ /* 0x080ff0000004180c */
[C---:B------:R-:W-:Y:S01]  /*18190*/  HMMA.16816.F32.BF16 R16, R48.reuse, R62, R16 ;  /* 0x0000003e3010723c */ /* 0x040fe20000041810 */
[----:B------:R-:W1:Y:S07]  /*181a0*/  LDSM.16.MT88.4 R60, [R218+0x2100] ;  /* 0x00210000da3c783b */ /* 0x000e6e0000004200 */
[-C--:B----4-:R-:W-:Y:S08]  /*181b0*/  HMMA.16816.F32.BF16 R20, R48, R56.reuse, R20 ;  /* 0x000000383014723c */ /* 0x090ff00000041814 */
        /* <DEDUP_REMOVED lines=12> */
[--C-:B------:R-:W-:Y:S02]  /*18280*/  FFMA.FTZ R59, R90, c[0x0][0x2d0], -R165.reuse ;  /* 0x0000b4005a3b7a23 */ /* 0x100fe400000108a5 */
        /* <DEDUP_REMOVED lines=13> */
[C---:B--2---:R-:W-:Y:S04]  /*18360*/  FADD.FTZ R239, R170.reuse, R78 ;  /* 0x0000004eaaef7221 */ /* 0x044fe80000010000 */
        /* <DEDUP_REMOVED lines=14> */
[----:B------:R-:W-:Y:S01]  /*18450*/  FADD.FTZ R238, R165, R211 ;  /* 0x000000d3a5ee7221 */ /* 0x000fe20000010000 */
[----:B------:R-:W-:Y:S03]  /*18460*/  MOV R165, R0 ;  /* 0x0000000000a57202 */ /* 0x000fe60000000f00 */
        /* <DEDUP_REMOVED lines=17> */
.L_x_1097:
[----:B------:R-:W1:Y:S01]  /*18580*/  SHFL.BFLY PT, R4, R241, 0x2, 0x1f ;  /* 0x0c401f00f1047f89 */ /* 0x000e6200000e0000 */
[----:B------:R-:W-:-:S02]  /*18590*/  MOV R10, RZ ;  /* 0x000000ff000a7202 */ /* 0x000fc40000000f00 */
[----:B------:R-:W-:Y:S01]  /*185a0*/  MOV R11, 0xff800000 ;  /* 0xff800000000b7802 */ /* 0x000fe20000000f00 */
[----:B------:R-:W2:Y:S01]  /*185b0*/  SHFL.BFLY PT, R8, R239, 0x2, 0x1f ;  /* 0x0c401f00ef087f89 */ /* 0x000ea200000e0000 */
[----:B------:R-:W-:Y:S02]  /*185c0*/  MOV R12, 0xff800000 ;  /* 0xff800000000c7802 */ /* 0x000fe40000000f00 */
[----:B------:R-:W-:Y:S01]  /*185d0*/  MOV R13, 0xff800000 ;  /* 0xff800000000d7802 */ /* 0x000fe20000000f00 */
[----:B------:R-:W3:Y:S01]  /*185e0*/  SHFL.BFLY PT, R7, R240, 0x2, 0x1f ;  /* 0x0c401f00f0077f89 */ /* 0x000ee200000e0000 */
[----:B------:R-:W-:-:S03]  /*185f0*/  PLOP3.LUT P4, PT, PT, PT, PT, 0x8, 0x0 ;  /* 0x000000000000781c */ /* 0x000fc60003f8e170 */
[----:B------:R-:W4:Y:S01]  /*18600*/  SHFL.BFLY PT, R5, R238, 0x2, 0x1f ;  /* 0x0c401f00ee057f89 */ /* 0x000f2200000e0000 */
[----:B-1----:R-:W-:Y:S02]  /*18610*/  FADD.FTZ R4, R4, R241 ;  /* 0x000000f104047221 */ /* 0x002fe40000010000 */
[----:B--2---:R-:W-:-:S03]  /*18620*/  FADD.FTZ R8, R8, R239 ;  /* 0x000000ef08087221 */ /* 0x004fc60000010000 */
[----:B------:R-:W1:Y:S01]  /*18630*/  SHFL.BFLY PT, R6, R4, 0x1, 0x1f ;  /* 0x0c201f0004067f89 */ /* 0x000e6200000e0000 */
[----:B---3--:R-:W-:Y:S01]  /*18640*/  FADD.FTZ R240, R7, R240 ;  /* 0x000000f007f07221 */ /* 0x008fe20000010000 */
[----:B------:R-:W-:Y:S01]  /*18650*/  MOV R7, RZ ;  /* 0x000000ff00077202 */ /* 0x000fe20000000f00 */
[----:B----4-:R-:W-:-:S03]  /*18660*/  FADD.FTZ R238, R5, R238 ;  /* 0x000000ee05ee7221 */ /* 0x010fc60000010000 */
[----:B------:R-:W2:Y:S04]  /*18670*/  SHFL.BFLY PT, R9, R240, 0x1, 0x1f ;  /* 0x0c201f00f0097f89 */ /* 0x000ea800000e0000 */
[----:B------:R-:W3:Y:S01]  /*18680*/  SHFL.BFLY PT, R5, R238, 0x1, 0x1f ;  /* 0x0c201f00ee057f89 */ /* 0x000ee200000e0000 */
[----:B-1----:R-:W-:-:S03]  /*18690*/  FADD.FTZ R4, R4, R6 ;  /* 0x0000000604047221 */ /* 0x002fc60000010000 */
[----:B------:R-:W1:Y:S02]  /*186a0*/  SHFL.BFLY PT, R6, R8, 0x1, 0x1f ;  /* 0x0c201f0008067f89 */ /* 0x000e6400000e0000 */
[----:B------:R-:W-:Y:S01]  /*186b0*/  FSETP.NE.FTZ.AND P3, PT, R4, RZ, PT ;  /* 0x000000ff0400720b */ /* 0x000fe20003f75000 */
[----:B--2---:R-:W-:Y:S02]  /*186c0*/  FADD.FTZ R9, R240, R9 ;  /* 0x00000009f0097221 */ /* 0x004fe40000010000 */
[----:B---3--:R-:W-:-:S03]  /*186d0*/  FADD.FTZ R5, R5, R238 ;  /* 0x000000ee05057221 */ /* 0x008fc60000010000 */
[----:B------:R-:W-:Y:S02]  /*186e0*/  FSETP.NE.FTZ.AND P2, PT, R9, RZ, PT ;  /* 0x000000ff0900720b */ /* 0x000fe40003f55000 */
[----:B------:R-:W-:-:S05]  /*186f0*/  FSETP.NE.FTZ.AND P0, PT, R5, RZ, PT ;  /* 0x000000ff0500720b */ /* 0x000fca0003f15000 */
[----:B------:R-:W2:Y:S01]  /*18700*/  @P3 MUFU.RCP R7, R4 ;  /* 0x0000000400073308 */ /* 0x000ea20000001000 */
[----:B------:R-:W-:-:S05]  /*18710*/  @P3 MOV R16, 0x3f317218 ;  /* 0x3f31721800103802 */ /* 0x000fca0000000f00 */
[----:B------:R-:W-:Y:S02]  /*18720*/  @P3 FMUL.FTZ R16, R16, c[0x0][0x2d0] ;  /* 0x0000b40010103a20 */ /* 0x000fe40000410000 */
[----:B-1----:R-:W-:Y:S01]  /*18730*/  FADD.FTZ R8, R8, R6 ;  /* 0x0000000608087221 */ /* 0x002fe20000010000 */
[----:B------:R-:W-:Y:S01]  /*18740*/  MOV R6, RZ ;  /* 0x000000ff00067202 */ /* 0x000fe20000000f00 */
[----:B------:R-:W1:Y:S01]  /*18750*/  @P3 MUFU.LG2 R4, R4 ;  /* 0x0000000400043308 */ /* 0x000e620000000c00 */
[----:B------:R-:W-:Y:S02]  /*18760*/  @P2 MOV R15, 0x3f317218 ;  /* 0x3f317218000f2802 */ /* 0x000fe40000000f00 */
[----:B------:R-:W-:Y:S01]  /*18770*/  FSETP.NE.FTZ.AND P1, PT, R8, RZ, PT ;  /* 0x000000ff0800720b */ /* 0x000fe20003f35000 */
[C---:B--2---:R-:W-:Y:S02]  /*18780*/  FMUL.FTZ R160, R7.reuse, R160 ;  /* 0x000000a007a07220 */ /* 0x044fe40000410000 */
[----:B------:R-:W-:-:S02]  /*18790*/  FMUL.FTZ R161, R7, R161 ;  /* 0x000000a107a17220 */ /* 0x000fc40000410000 */
[----:B------:R-:W-:Y:S01]  /*187a0*/  @P2 MUFU.RCP R6, R9 ;  /* 0x0000000900062308 */ /* 0x000fe20000001000 */
[C---:B------:R-:W-:Y:S02]  /*187b0*/  FMUL.FTZ R148, R7.reuse, R148 ;  /* 0x0000009407947220 */ /* 0x040fe40000410000 */
[C---:B------:R-:W-:Y:S02]  /*187c0*/  FMUL.FTZ R149, R7.reuse, R149 ;  /* 0x0000009507957220 */ /* 0x040fe40000410000 */
[C---:B------:R-:W-:Y:S02]  /*187d0*/  FMUL.FTZ R144, R7.reuse, R144 ;  /* 0x0000009007907220 */ /* 0x040fe40000410000 */
[C---:B------:R-:W-:Y:S01]  /*187e0*/  FMUL.FTZ R145, R7.reuse, R145 ;  /* 0x0000009107917220 */ /* 0x040fe20000410000 */
[----:B------:R-:W2:Y:S01]  /*187f0*/  @P2 MUFU.LG2 R9, R9 ;  /* 0x0000000900092308 */ /* 0x000ea20000000c00 */
[C---:B------:R-:W-:Y:S01]  /*18800*/  FMUL.FTZ R100, R7.reuse, R100 ;  /* 0x0000006407647220 */ /* 0x040fe20000410000 */
[----:B------:R-:W-:Y:S01]  /*18810*/  @P1 MOV R14, 0x3f317218 ;  /* 0x3f317218000e1802 */ /* 0x000fe20000000f00 */
[----:B------:R-:W-:-:S02]  /*18820*/  FMUL.FTZ R101, R7, R101 ;  /* 0x0000006507657220 */ /* 0x000fc40000410000 */
[C---:B------:R-:W-:Y:S02]  /*18830*/  FMUL.FTZ R104, R7.reuse, R104 ;  /* 0x0000006807687220 */ /* 0x040fe40000410000 */
[C---:B------:R-:W-:Y:S01]  /*18840*/  FMUL.FTZ R105, R7.reuse, R105 ;  /* 0x0000006907697220 */ /* 0x040fe20000410000 */
[----:B------:R-:W3:Y:S01]  /*18850*/  @P0 MUFU.LG2 R17, R5 ;  /* 0x0000000500110308 */ /* 0x000ee20000000c00 */
[C---:B------:R-:W-:Y:S02]  /*18860*/  FMUL.FTZ R112, R7.reuse, R112 ;  /* 0x0000007007707220 */ /* 0x040fe40000410000 */
[C---:B------:R-:W-:Y:S02]  /*18870*/  FMUL.FTZ R113, R7.reuse, R113 ;  /* 0x0000007107717220 */ /* 0x040fe40000410000 */
[C---:B------:R-:W-:Y:S02]  /*18880*/  FMUL.FTZ R116, R7.reuse, R116 ;  /* 0x0000007407747220 */ /* 0x040fe40000410000 */
[C---:B------:R-:W-:Y:S01]  /*18890*/  FMUL.FTZ R117, R7.reuse, R117 ;  /* 0x0000007507757220 */ /* 0x040fe20000410000 */
[----:B------:R4:W-:Y:S01]  /*188a0*/  @P0 MUFU.RCP R10, R5 ;  /* 0x00000005000a0308 */ /* 0x0009e20000001000 */
[----:B------:R-:W-:-:S02]  /*188b0*/  FMUL.FTZ R128, R7, R128 ;  /* 0x0000008007807220 */ /* 0x000fc40000410000 */
[----:B------:R-:W-:Y:S01]  /*188c0*/  FMUL.FTZ R129, R7, R129 ;  /* 0x0000008107817220 */ /* 0x000fe20000410000 */
[----:B------:R-:W-:Y:S01]  /*188d0*/  MOV R7, RZ ;  /* 0x000000ff00077202 */ /* 0x000fe20000000f00 */
[----:B-1----:R-:W-:Y:S02]  /*188e0*/  @P3 FMUL.FTZ R4, R4, 0.69314718246459960938 ;  /* 0x3f31721804043820 */ /* 0x002fe40000410000 */
[----:B--2---:R-:W-:Y:S02]  /*188f0*/  @P2 FMUL.FTZ R9, R9, 0.69314718246459960938 ;  /* 0x3f31721809092820 */ /* 0x004fe40000410000 */
[----:B------:R-:W-:Y:S01]  /*18900*/  @P2 FMUL.FTZ R15, R15, c[0x0][0x2d0] ;  /* 0x0000b4000f0f2a20 */ /* 0x000fe20000410000 */
[----:B------:R-:W1:Y:S01]  /*18910*/  @P1 MUFU.RCP R7, R8 ;  /* 0x0000000800071308 */ /* 0x000e620000001000 */
[----:B------:R-:W-:Y:S02]  /*18920*/  @P1 FMUL.FTZ R14, R14, c[0x0][0x2d0] ;  /* 0x0000b4000e0e1a20 */ /* 0x000fe40000410000 */
[----:B---3--:R-:W-:-:S02]  /*18930*/  @P0 FMUL.FTZ R17, R17, 0.69314718246459960938 ;  /* 0x3f31721811110820 */ /* 0x008fc40000410000 */
[C---:B------:R-:W-:Y:S01]  /*18940*/  FMUL.FTZ R162, R6.reuse, R162 ;  /* 0x000000a206a27220 */ /* 0x040fe20000410000 */
[----:B----4-:R-:W-:Y:S01]  /*18950*/  MOV R5, 0xff800000 ;  /* 0xff80000000057802 */ /* 0x010fe20000000f00 */
[C---:B------:R-:W-:Y:S01]  /*18960*/  FMUL.FTZ R163, R6.reuse, R163 ;  /* 0x000000a306a37220 */ /* 0x040fe20000410000 */
[----:B------:R-:W2:Y:S01]  /*18970*/  @P1 MUFU.LG2 R8, R8 ;  /* 0x0000000800081308 */ /* 0x000ea20000000c00 */
[C---:B------:R-:W-:Y:S02]  /*18980*/  FMUL.FTZ R150, R6.reuse, R150 ;  /* 0x0000009606967220 */ /* 0x040fe40000410000 */
[C---:B------:R-:W-:Y:S02]  /*18990*/  FMUL.FTZ R151, R6.reuse, R151 ;  /* 0x0000009706977220 */ /* 0x040fe40000410000 */
[C---:B------:R-:W-:Y:S02]  /*189a0*/  FMUL.FTZ R146, R6.reuse, R146 ;  /* 0x0000009206927220 */ /* 0x040fe40000410000 */
[----:B------:R-:W-:-:S02]  /*189b0*/  FMUL.FTZ R147, R6, R147 ;  /* 0x0000009306937220 */ /* 0x000fc40000410000 */
        /* <DEDUP_REMOVED lines=15> */
[----:B------:R-:W-:Y:S01]  /*18ab0*/  FMUL.FTZ R125, R7, R125 ;  /* 0x0000007d077d7220 */ /* 0x000fe20000410000 */
[----:B------:R-:W-:Y:S01]  /*18ac0*/  @P0 MOV R7, 0x3f317218 ;  /* 0x3f31721800070802 */ /* 0x000fe20000000f00 */
[----:B--2---:R-:W-:Y:S02]  /*18ad0*/  @P1 FMUL.FTZ R8, R8, 0.69314718246459960938 ;  /* 0x3f31721808081820 */ /* 0x004fe40000410000 */
[----:B------:R-:W-:-:S02]  /*18ae0*/  FMUL.FTZ R102, R6, R102 ;  /* 0x0000006606667220 */ /* 0x000fc40000410000 */
[----:B------:R-:W-:Y:S02]  /*18af0*/  @P0 FMUL.FTZ R7, R7, c[0x0][0x2d0] ;  /* 0x0000b40007070a20 */ /* 0x000fe40000410000 */
        /* <DEDUP_REMOVED lines=25> */
[----:B------:R-:W-:Y:S02]  /*18c90*/  @P3 FFMA.FTZ R5, R16, R3, R4 ;  /* 0x0000000310053223 */ /* 0x000fe40000010004 */
[----:B------:R-:W-:Y:S02]  /*18ca0*/  @P2 FFMA.FTZ R11, R15, R2, R9 ;  /* 0x000000020f0b2223 */ /* 0x000fe40000010009 */
[----:B------:R-:W-:Y:S02]  /*18cb0*/  @P1 FFMA.FTZ R12, R14, R0, R8 ;  /* 0x000000000e0c1223 */ /* 0x000fe40000010008 */
[----:B------:R-:W-:-:S02]  /*18cc0*/  @P0 FFMA.FTZ R13, R7, R44, R17 ;  /* 0x0000002c070d0223 */ /* 0x000fc40000010011 */
.L_x_1035:
[----:B------:R-:W-:Y:S01]  /*18cd0*/  USHF.R.S32.HI UR8, URZ, 0x1f, UR11 ;  /* 0x0000001f3f087899 */ /* 0x000fe2000801140b */
[----:B------:R-:W-:Y:S05]  /*18ce0*/  @P4 BRA `(.L_x_1116) ;  /* 0x0000146000004947 */ /* 0x000fea0003800000 */
[----:B------:R-:W1:Y:S01]  /*18cf0*/  S2R R0, SR_TID.X ;  /* 0x0000000000007919 */ /* 0x000e620000002100 */
        /* <DEDUP_REMOVED lines=14> */
[----:B------:R-:W-:Y:S02]  /*18de0*/  F2FP.BF16.PACK_AB R144, R145, R144 ;  /* 0x000000909190723e */ /* 0x000fe400000010ff */
[----:B------:R-:W-:Y:S01]  /*18df0*/  F2FP.BF16.PACK_AB R146, R147, R146 ;  /* 0x000000929392723e */ /* 0x000fe200000010ff */
[----:B------:R-:W-:Y:S01]  /*18e00*/  IMAD.U32 R18, RZ, RZ, UR4 ;  /* 0x00000004ff127e24 */ /* 0x000fe2000f8e00ff */
[----:B------:R-:W-:Y:S01]  /*18e10*/  F2FP.BF16.PACK_AB R100, R101, R100 ;  /* 0x000000646564723e */ /* 0x000fe200000010ff */
[----:B------:R-:W-:Y:S01]  /*18e20*/  IMAD.U32 R19, RZ, RZ, UR5 ;  /* 0x00000005ff137e24 */ /* 0x000fe2000f8e00ff */
[----:B------:R-:W-:Y:S01]  /*18e30*/  F2FP.BF16.PACK_AB R102, R103, R102 ;  /* 0x000000666766723e */ /* 0x000fe200000010ff */
[----:B------:R-:W-:Y:S01]  /*18e40*/  ULDC.64 UR4, c[0x0][0x508] ;  /* 0x0001420000047ab9 */ /* 0x000fe20000000a00 */
[----:B-1----:R-:W-:-:S02]  /*18e50*/  SHF.R.S32.HI R2, RZ, 0x1f, R0 ;  /* 0x0000001fff027819 */ /* 0x002fc40000011400 */
[----:B------:R-:W-:Y:S02]  /*18e60*/  F2FP.BF16.PACK_AB R140, R141, R140 ;  /* 0x0000008c8d8c723e */ /* 0x000fe400000010ff */
[----:B------:R-:W-:Y:S02]  /*18e70*/  LEA.HI R3, R2, R0, RZ, 0x2 ;  /* 0x0000000002037211 */ /* 0x000fe400078f10ff */
[----:B------:R-:W-:Y:S02]  /*18e80*/  F2FP.BF16.PACK_AB R142, R143, R142 ;  /* 0x0000008e8f8e723e */ /* 0x000fe400000010ff */
[--C-:B------:R-:W-:Y:S02]  /*18e90*/  SHF.R.S32.HI R7, RZ, 0x2, R3.reuse ;  /* 0x00000002ff077819 */ /* 0x100fe40000011403 */
[----:B------:R-:W-:Y:S02]  /*18ea0*/  SHF.R.S32.HI R4, RZ, 0x1f, R3 ;  /* 0x0000001fff047819 */ /* 0x000fe40000011403 */
[----:B------:R-:W-:-:S02]  /*18eb0*/  LOP3.LUT R3, R3, 0xfffffffc, RZ, 0xc0, !PT ;  /* 0xfffffffc03037812 */ /* 0x000fc400078ec0ff */
[----:B------:R-:W-:Y:S02]  /*18ec0*/  LEA.HI R4, R4, R7, RZ, 0x3 ;  /* 0x0000000704047211 */ /* 0x000fe400078f18ff */
[----:B------:R-:W-:Y:S01]  /*18ed0*/  F2FP.BF16.PACK_AB R136, R137, R136 ;  /* 0x000000888988723e */ /* 0x000fe200000010ff */
[----:B------:R-:W-:Y:S01]  /*18ee0*/  IMAD.IADD R3, R0, 0x1, -R3 ;  /* 0x0000000100037824 */ /* 0x000fe200078e0a03 */
[----:B------:R-:W-:Y:S02]  /*18ef0*/  LOP3.LUT R4, R4, 0xfffffff8, RZ, 0xc0, !PT ;  /* 0xfffffff804047812 */ /* 0x000fe400078ec0ff */
[----:B------:R-:W-:Y:S02]  /*18f00*/  F2FP.BF16.PACK_AB R138, R139, R138 ;  /* 0x0000008a8b8a723e */ /* 0x000fe400000010ff */
[----:B------:R-:W-:Y:S01]  /*18f10*/  F2FP.BF16.PACK_AB R104, R105, R104 ;  /* 0x000000686968723e */ /* 0x000fe200000010ff */
[----:B------:R-:W-:Y:S01]  /*18f20*/  IMAD.IADD R4, R7, 0x1, -R4 ;  /* 0x0000000107047824 */ /* 0x000fe200078e0a04 */
[----:B------:R-:W-:-:S02]  /*18f30*/  LEA.HI R7, R2, R0, RZ, 0x5 ;  /* 0x0000000002077211 */ /* 0x000fc400078f28ff */
[----:B------:R-:W-:Y:S01]  /*18f40*/  F2FP.BF16.PACK_AB R106, R107, R106 ;  /* 0x0000006a6b6a723e */ /* 0x000fe200000010ff */
[C---:B------:R-:W-:Y:S01]  /*18f50*/  IMAD.SHL.U32 R8, R4.reuse, 0x40, RZ ;  /* 0x0000004004087824 */ /* 0x040fe200078e00ff */
[----:B------:R-:W-:Y:S02]  /*18f60*/  SHF.R.S32.HI R9, RZ, 0x5, R7 ;  /* 0x00000005ff097819 */ /* 0x000fe40000011407 */
[----:B------:R-:W-:Y:S02]  /*18f70*/  LOP3.LUT R15, R4, 0x1, RZ, 0xc0, !PT ;  /* 0x00000001040f7812 */ /* 0x000fe400078ec0ff */
[----:B------:R-:W-:Y:S01]  /*18f80*/  LOP3.LUT R8, R8, 0x1c0, RZ, 0xc0, !PT ;  /* 0x000001c008087812 */ /* 0x000fe200078ec0ff */
[----:B------:R-:W-:Y:S01]  /*18f90*/  IMAD R14, R9, 0x200, R3 ;  /* 0x00000200090e7824 */ /* 0x000fe200078e0203 */
[----:B------:R-:W-:Y:S01]  /*18fa0*/  ISETP.NE.U32.AND P0, PT, R15, 0x1, PT ;  /* 0x000000010f00780c */ /* 0x000fe20003f05070 */
[----:B------:R-:W-:Y:S01]  /*18fb0*/  IMAD.MOV.U32 R15, RZ, RZ, 0x20 ;  /* 0x00000020ff0f7424 */ /* 0x000fe200078e00ff */
[----:B------:R-:W-:-:S02]  /*18fc0*/  LEA.HI R8, R8, R8, RZ, 0x1d ;  /* 0x0000000808087211 */ /* 0x000fc400078fe8ff */
[----:B------:R-:W-:Y:S02]  /*18fd0*/  R2P PR, R4, 0x6 ;  /* 0x0000000604007804 */ /* 0x000fe40000000000 */
[----:B------:R-:W-:Y:S01]  /*18fe0*/  F2FP.BF16.PACK_AB R112, R113, R112 ;  /* 0x000000707170723e */ /* 0x000fe200000010ff */
[----:B------:R-:W-:Y:S01]  /*18ff0*/  IMAD.U32 R8, R14, 0x2, R8 ;  /* 0x000000020e087824 */ /* 0x000fe200078e0008 */
[----:B------:R-:W-:Y:S01]  /*19000*/  F2FP.BF16.PACK_AB R114, R115, R114 ;  /* 0x000000727372723e */ /* 0x000fe200000010ff */
[----:B------:R-:W-:Y:S01]  /*19010*/  IMAD.MOV.U32 R14, RZ, RZ, -0x10 ;  /* 0xfffffff0ff0e7424 */ /* 0x000fe200078e00ff */
[----:B------:R-:W-:Y:S01]  /*19020*/  SEL R15, R15, 0xffffffe0, !P1 ;  /* 0xffffffe00f0f7807 */ /* 0x000fe20004800000 */
[----:B------:R-:W-:Y:S01]  /*19030*/  IMAD.SHL.U32 R8, R8, 0x2, RZ ;  /* 0x0000000208087824 */ /* 0x000fe200078e00ff */
[----:B------:R-:W-:Y:S01]  /*19040*/  BAR.SYNC.DEFER_BLOCKING 0x1, 0x80 ;  /* 0x0042000000007b1d */ /* 0x000fe20000010000 */
[----:B------:R-:W-:Y:S02]  /*19050*/  F2FP.BF16.PACK_AB R108, R109, R108 ;  /* 0x0000006c6d6c723e */ /* 0x000fe400000010ff */
[----:B------:R-:W-:-:S02]  /*19060*/  SEL R14, R14, 0x10, !P0 ;  /* 0x000000100e0e7807 */ /* 0x000fc40004000000 */
[C---:B------:R-:W-:Y:S02]  /*19070*/  IADD3 R17, R8.reuse, 0x80, RZ ;  /* 0x0000008008117810 */ /* 0x040fe40007ffe0ff */
[C---:B------:R-:W-:Y:S01]  /*19080*/  IADD3 R16, R8.reuse, 0xc0, RZ ;  /* 0x000000c008107810 */ /* 0x040fe20007ffe0ff */
[C---:B------:R-:W-:Y:S01]  /*19090*/  IMAD.IADD R4, R8.reuse, 0x1, R14 ;  /* 0x0000000108047824 */ /* 0x040fe200078e020e */
[----:B------:R-:W-:Y:S01]  /*190a0*/  @P2 IADD3 R16, R17, -0x40, RZ ;  /* 0xffffffc011102810 */ /* 0x000fe20007ffe0ff */
[----:B------:R-:W-:Y:S01]  /*190b0*/  IMAD.IADD R17, R8, 0x1, R15 ;  /* 0x0000000108117824 */ /* 0x000fe200078e020f */
[----:B------:R-:W-:Y:S02]  /*190c0*/  F2FP.BF16.PACK_AB R110, R111, R110 ;  /* 0x0000006e6f6e723e */ /* 0x000fe400000010ff */
[----:B------:R-:W-:Y:S02]  /*190d0*/  F2FP.BF16.PACK_AB R132, R133, R132 ;  /* 0x000000848584723e */ /* 0x000fe400000010ff */
[----:B------:R-:W-:-:S02]  /*190e0*/  F2FP.BF16.PACK_AB R134, R135, R134 ;  /* 0x000000868786723e */ /* 0x000fc400000010ff */
[----:B------:R-:W-:Y:S02]  /*190f0*/  F2FP.BF16.PACK_AB R116, R117, R116 ;  /* 0x000000747574723e */ /* 0x000fe400000010ff */
[----:B------:R-:W-:Y:S02]  /*19100*/  F2FP.BF16.PACK_AB R118, R119, R118 ;  /* 0x000000767776723e */ /* 0x000fe400000010ff */
        /* <DEDUP_REMOVED lines=9> */
[----:B------:R-:W-:-:S03]  /*191a0*/  PLOP3.LUT P1, PT, PT, PT, UP1, 0x80, 0x0 ;  /* 0x000000000000781c */ /* 0x000fc60003f2f018 */
[----:B------:R-:W-:Y:S04]  /*191b0*/  STS [R4+0x480], R150 ;  /* 0x0004809604007388 */ /* 0x000fe80000000800 */
[----:B------:R-:W-:Y:S04]  /*191c0*/  STS [R8+0x2080], R156 ;  /* 0x0020809c08007388 */ /* 0x000fe80000000800 */
[----:B------:R1:W-:Y:S04]  /*191d0*/  STS [R8+0x2480], R158 ;  /* 0x0024809e08007388 */ /* 0x0003e80000000800 */
[----:B------:R-:W-:Y:S04]  /*191e0*/  STS [R4+0x2080], R152 ;  /* 0x0020809804007388 */ /* 0x000fe80000000800 */
[----:B------:R2:W-:Y:S04]  /*191f0*/  STS [R4+0x2480], R154 ;  /* 0x0024809a04007388 */ /* 0x0005e80000000800 */
[----:B------:R-:W-:Y:S04]  /*19200*/  STS [R17+0x80], R144 ;  /* 0x0000809011007388 */ /* 0x000fe80000000800 */
[----:B------:R-:W-:Y:S01]  /*19210*/  STS [R17+0x480], R146 ;  /* 0x0004809211007388 */ /* 0x000fe20000000800 */
[----:B-1----:R-:W-:-:S05]  /*19220*/  IMAD.IADD R8, R15, 0x1, R4 ;  /* 0x000000010f087824 */ /* 0x002fca00078e0204 */
[----:B------:R-:W-:Y:S01]  /*19230*/  STS [R8+0x80], R100 ;  /* 0x0000806408007388 */ /* 0x000fe20000000800 */
[----:B--2---:R-:W-:-:S03]  /*19240*/  IADD3 R4, R15, 0x400, R16 ;  /* 0x000004000f047810 */ /* 0x004fc60007ffe010 */
[----:B------:R-:W-:Y:S02]  /*19250*/  STS [R8+0x480], R102 ;  /* 0x0004806608007388 */ /* 0x000fe40000000800 */
[C---:B------:R-:W-:Y:S02]  /*19260*/  IMAD.IADD R4, R14.reuse, 0x1, R4 ;  /* 0x000000010e047824 */ /* 0x040fe400078e0204 */
[----:B------:R-:W-:Y:S01]  /*19270*/  STS [R17+0x2080], R140 ;  /* 0x0020808c11007388 */ /* 0x000fe20000000800 */
[----:B------:R-:W-:-:S03]  /*19280*/  IMAD.IADD R14, R14, 0x1, R16 ;  /* 0x000000010e0e7824 */ /* 0x000fc600078e0210 */
[----:B------:R-:W-:Y:S04]  /*19290*/  STS [R17+0x2480], R142 ;  /* 0x0024808e11007388 */ /* 0x000fe80000000800 */
[----:B------:R-:W-:Y:S04]  /*192a0*/  STS [R8+0x2080], R136 ;  /* 0x0020808808007388 */ /* 0x000fe80000000800 */
[----:B------:R-:W-:Y:S04]  /*192b0*/  STS [R8+0x2480], R138 ;  /* 0x0024808a08007388 */ /* 0x000fe80000000800 */
[----:B------:R-:W-:Y:S04]  /*192c0*/  STS [R16], R104 ;  /* 0x0000006810007388 */ /* 0x000fe80000000800 */
[----:B------:R-:W-:Y:S04]  /*192d0*/  STS [R16+0x400], R106 ;  /* 0x0004006a10007388 */ /* 0x000fe80000000800 */
[----:B------:R-:W-:Y:S04]  /*192e0*/  STS [R14], R112 ;  /* 0x000000700e007388 */ /* 0x000fe80000000800 */
[----:B------:R-:W-:Y:S04]  /*192f0*/  STS [R14+0x400], R114 ;  /* 0x000400720e007388 */ /* 0x000fe80000000800 */
[----:B------:R-:W-:Y:S04]  /*19300*/  STS [R16+0x2000], R108 ;  /* 0x0020006c10007388 */ /* 0x000fe80000000800 */
[----:B------:R1:W-:Y:S04]  /*19310*/  STS [R16+0x2400], R110 ;  /* 0x0024006e10007388 */ /* 0x0003e80000000800 */
[----:B------:R-:W-:Y:S04]  /*19320*/  STS [R14+0x2000], R132 ;  /* 0x002000840e007388 */ /* 0x000fe80000000800 */
[----:B------:R-:W-:Y:S01]  /*19330*/  STS [R14+0x2400], R134 ;  /* 0x002400860e007388 */ /* 0x000fe20000000800 */
[----:B-1----:R-:W-:-:S02]  /*19340*/  IMAD.IADD R16, R15, 0x1, R16 ;  /* 0x000000010f107824 */ /* 0x002fc400078e0210 */
[----:B------:R-:W-:-:S03]  /*19350*/  IMAD.IADD R15, R15, 0x1, R14 ;  /* 0x000000010f0f7824 */ /* 0x000fc600078e020e */
        /* <DEDUP_REMOVED lines=9> */
[----:B------:R-:W-:-:S04]  /*193f0*/  UISETP.NE.U32.AND UP0, UPT, URZ, UR4, UPT ;  /* 0x000000043f00728c */ /* 0x000fc8000bf05070 */
[----:B------:R-:W-:Y:S01]  /*19400*/  UISETP.NE.AND.EX UP0, UPT, URZ, UR5, UPT, UP0 ;  /* 0x000000053f00728c */ /* 0x000fe2000bf05300 */
[----:B-1----:R-:W3:Y:S02]  /*19410*/  @P1 LDG.E R6, [R18.64] ;  /* 0x0000003412061981 */ /* 0x002ee4000c1e1900 */
[----:B------:R-:W-:-:S03]  /*19420*/  ULDC.64 UR4, c[0x0][0x508] ;  /* 0x0001420000047ab9 */ /* 0x000fc60000000a00 */
[----:B------:R-:W-:-:S05]  /*19430*/  PLOP3.LUT P0, PT, PT, PT, UP0, 0x80, 0x0 ;  /* 0x000000000000781c */ /* 0x000fca0003f0f008 */
[----:B------:R-:W-:Y:S01]  /*19440*/  @UP0 UIMAD.WIDE UR4, UR16, UR6, UR4 ;  /* 0x00000006100402a5 */ /* 0x000fe2000f8e0204 */
[----:B--2---:R-:W-:-:S05]  /*19450*/  IMAD.MOV.U32 R4, RZ, RZ, c[0x0][0x388] ;  /* 0x0000e200ff047624 */ /* 0x004fca00078e00ff */
[----:B------:R-:W-:Y:S02]  /*19460*/  IMAD.U32 R14, RZ, RZ, UR4 ;  /* 0x00000004ff0e7e24 */ /* 0x000fe4000f8e00ff */
[----:B------:R-:W-:-:S05]  /*19470*/  IMAD.U32 R15, RZ, RZ, UR5 ;  /* 0x00000005ff0f7e24 */ /* 0x000fca000f8e00ff */
        /* <DEDUP_REMOVED lines=9> */
[----:B-----5:R1:W2:Y:S04]  /*19510*/  LDG.E R4, [R18.64] ;  /* 0x0000003412047981 */ /* 0x0202a8000c1e1900 */
[----:B-1----:R-:W2:Y:S02]  /*19520*/  LDG.E R18, [R18.64+0x4] ;  /* 0x0000043412127981 */ /* 0x002ea4000c1e1900 */
[----:B--2---:R-:W-:Y:S02]  /*19530*/  IADD3 R4, -R4, R18, RZ ;  /* 0x0000001204047210 */ /* 0x004fe40007ffe1ff */
.L_x_1117:
[----:B-1----:R-:W-:Y:S01]  /*19540*/  LEA.HI R6, R3, R3, RZ, 0x1 ;  /* 0x0000000303067211 */ /* 0x002fe200078f08ff */
[----:B------:R-:W-:Y:S01]  /*19550*/  IMAD.MOV.U32 R10, RZ, RZ, c[0x0][0x4e8] ;  /* 0x00013a00ff0a7624 */ /* 0x000fe200078e00ff */
[----:B------:R-:W-:Y:S01]  /*19560*/  LOP3.LUT R15, R7, 0xffffffe0, RZ, 0xc0, !PT ;  /* 0xffffffe0070f7812 */ /* 0x000fe200078ec0ff */
[----:B------:R-:W-:Y:S01]  /*19570*/  ULDC.64 UR4, c[0x0][0x490] ;  /* 0x0001240000047ab9 */ /* 0x000fe20000000a00 */
[C---:B------:R-:W-:Y:S01]  /*19580*/  LOP3.LUT R8, R6.reuse, 0x1ffffffe, RZ, 0xc0, !PT ;  /* 0x1ffffffe06087812 */ /* 0x040fe200078ec0ff */
[----:B------:R-:W-:Y:S01]  /*19590*/  IMAD.SHL.U32 R6, R6, 0x20, RZ ;  /* 0x0000002006067824 */ /* 0x000fe200078e00ff */
[----:B------:R-:W-:Y:S01]  /*195a0*/  ISETP.NE.AND P0, PT, R10, 0x1, PT ;  /* 0x000000010a00780c */ /* 0x000fe20003f05270 */
[----:B------:R-:W-:Y:S01]  /*195b0*/  IMAD.IADD R15, R0, 0x1, -R15 ;  /* 0x00000001000f7824 */ /* 0x000fe200078e0a0f */
[----:B------:R-:W-:Y:S01]  /*195c0*/  SHF.R.S32.HI R10, RZ, 0x1f, R9 ;  /* 0x0000001fff0a7819 */ /* 0x000fe20000011409 */
[----:B------:R-:W-:Y:S01]  /*195d0*/  IMAD.IADD R3, R3, 0x1, -R8 ;  /* 0x0000000103037824 */ /* 0x000fe200078e0a08 */
[----:B------:R-:W-:Y:S01]  /*195e0*/  LOP3.LUT R6, R6, 0xffffffc0, RZ, 0xc0, !PT ;  /* 0xffffffc006067812 */ /* 0x000fe200078ec0ff */
[----:B------:R-:W-:Y:S01]  /*195f0*/  UIMAD UR12, UR8, UR4, URZ ;  /* 0x00000004080c72a4 */ /* 0x000fe2000f8e023f */
[----:B------:R-:W-:Y:S01]  /*19600*/  LEA.HI R10, R10, R9, RZ, 0x2 ;  /* 0x000000090a0a7211 */ /* 0x000fe200078f10ff */
[----:B------:R-:W-:Y:S01]  /*19610*/  UMOV UR18, UR6 ;  /* 0x0000000600127c82 */ /* 0x000fe20008000000 */
[----:B------:R-:W-:Y:S01]  /*19620*/  SHF.R.S32.HI R7, RZ, 0x1f, R15 ;  /* 0x0000001fff077819 */ /* 0x000fe2000001140f */
[----:B------:R-:W-:Y:S01]  /*19630*/  IMAD R3, R3, 0x8, R6 ;  /* 0x0000000803037824 */ /* 0x000fe200078e0206 */
[----:B------:R-:W-:Y:S01]  /*19640*/  LOP3.LUT R10, R10, 0xffffffc, RZ, 0xc0, !PT ;  /* 0x0ffffffc0a0a7812 */ /* 0x000fe200078ec0ff */
[----:B------:R-:W1:Y:S01]  /*19650*/  S2R R6, SR_CTAID.X ;  /* 0x0000000000067919 */ /* 0x000e620000002500 */
[----:B------:R-:W-:Y:S01]  /*19660*/  LEA.HI R7, R7, R15, RZ, 0x2 ;  /* 0x0000000f07077211 */ /* 0x000fe200078f10ff */
[----:B------:R-:W-:Y:S01]  /*19670*/  UMOV UR19, UR7 ;  /* 0x0000000700137c82 */ /* 0x000fe20008000000 */
[----:B------:R-:W-:Y:S01]  /*19680*/  LOP3.LUT P1, RZ, R15, 0x3, RZ, 0xc0, !PT ;  /* 0x000000030fff7812 */ /* 0x000fe2000782c0ff */
[----:B------:R-:W-:Y:S01]  /*19690*/  IMAD.IADD R10, R9, 0x1, -R10 ;  /* 0x00000001090a7824 */ /* 0x000fe200078e0a0a */
[----:B------:R-:W-:Y:S01]  /*196a0*/  SHF.R.S32.HI R8, RZ, 0x2, R7 ;  /* 0x00000002ff087819 */ /* 0x000fe20000011407 */
[----:B------:R-:W-:Y:S01]  /*196b0*/  UIMAD.WIDE.U32 UR18, UR11, UR4, UR18 ;  /* 0x000000040b1272a5 */ /* 0x000fe2000f8e0012 */
[-C--:B------:R-:W-:Y:S01]  /*196c0*/  LEA.HI R7, R2, R0.reuse, RZ, 0x3 ;  /* 0x0000000002077211 */ /* 0x080fe200078f18ff */
[----:B------:R-:W-:Y:S01]  /*196d0*/  UIMAD UR12, UR11, UR5, UR12 ;  /* 0x000000050b0c72a4 */ /* 0x000fe2000f8e020c */
[----:B-----5:R-:W-:Y:S01]  /*196e0*/  IMAD R4, R4, c[0x0][0x4e8], RZ ;  /* 0x00013a0004047a24 */ /* 0x020fe200078e02ff */
[----:B------:R-:W-:Y:S01]  /*196f0*/  USHF.R.S32.HI UR9, URZ, 0x1f, UR16 ;  /* 0x0000001f3f097899 */ /* 0x000fe20008011410 */
[----:B------:R-:W-:Y:S01]  /*19700*/  IMAD R10, R10, 0x10, R8 ;  /* 0x000000100a0a7824 */ /* 0x000fe200078e0208 */
[----:B------:R-:W-:Y:S01]  /*19710*/  LOP3.LUT R14, R7, 0xfffffff8, RZ, 0xc0, !PT ;  /* 0xfffffff8070e7812 */ /* 0x000fe200078ec0ff */
[----:B------:R-:W-:Y:S01]  /*19720*/  ULDC.64 UR4, c[0x0][0x3a0] ;  /* 0x0000e80000047ab9 */ /* 0x000fe20000000a00 */
[----:B------:R-:W-:Y:S01]  /*19730*/  SHF.R.S32.HI R7, RZ, 0x3, R7 ;  /* 0x00000003ff077819 */ /* 0x000fe20000011407 */
[----:B------:R-:W-:Y:S01]  /*19740*/  IMAD.IADD R3, R10, 0x1, R3 ;  /* 0x000000010a037824 */ /* 0x000fe200078e0203 */
[----:B------:R-:W-:Y:S01]  /*19750*/  LEA.HI R8, R2, R0, RZ, 0x6 ;  /* 0x0000000002087211 */ /* 0x000fe200078f30ff */
[----:B------:R-:W-:Y:S01]  /*19760*/  IMAD.IADD R14, R0, 0x1, -R14 ;  /* 0x00000001000e7824 */ /* 0x000fe200078e0a0e */
[----:B------:R-:W-:Y:S01]  /*19770*/  UIMAD UR14, UR7, UR4, URZ ;  /* 0x00000004070e72a4 */ /* 0x000fe2000f8e023f */
[----:B------:R-:W-:Y:S01]  /*19780*/  IMAD.SHL.U32 R2, R7, 0x40, RZ ;  /* 0x0000004007027824 */ /* 0x000fe200078e00ff */
[----:B------:R-:W-:Y:S01]  /*19790*/  USEL UR9, UR9, URZ, !UP1 ;  /* 0x0000003f09097287 */ /* 0x000fe2000c800000 */
[----:B------:R-:W-:Y:S01]  /*197a0*/  IMAD R9, R14, 0x10, R7 ;  /* 0x000000100e097824 */ /* 0x000fe200078e0207 */
[----:B------:R-:W-:Y:S01]  /*197b0*/  UIMAD.WIDE.U32 UR20, UR6, UR4, URZ ;  /* 0x00000004061472a5 */ /* 0x000fe2000f8e003f */
[----:B------:R-:W-:Y:S01]  /*197c0*/  IMAD.SHL.U32 R8, R8, 0x8, RZ ;  /* 0x0000000808087824 */ /* 0x000fe200078e00ff */
[----:B------:R-:W-:Y:S01]  /*197d0*/  UIMAD UR14, UR6, UR5, UR14 ;  /* 0x00000005060e72a4 */ /* 0x000fe2000f8e020e */
[C---:B-1----:R-:W-:Y:S01]  /*197e0*/  IMAD R3, R6.reuse, 0x80, R3 ;  /* 0x0000008006037824 */ /* 0x042fe200078e0203 */
[----:B------:R-:W-:Y:S01]  /*197f0*/  USEL UR10, UR16, URZ, !UP1 ;  /* 0x0000003f100a7287 */ /* 0x000fe2000c800000 */
[----:B------:R-:W-:Y:S01]  /*19800*/  IMAD R9, R6, 0x80, R9 ;  /* 0x0000008006097824 */ /* 0x000fe200078e0209 */
[----:B------:R-:W-:Y:S01]  /*19810*/  ULDC.64 UR6, c[0x0][0x498] ;  /* 0x0001260000067ab9 */ /* 0x000fe20000000a00 */
[----:B------:R-:W-:Y:S01]  /*19820*/  @P0 IMAD.HI.U32 R0, R3, c[0x0][0x4ec], RZ ;  /* 0x00013b0003000a27 */ /* 0x000fe200078e00ff */
[----:B------:R-:W-:Y:S01]  /*19830*/  UIMAD UR15, UR9, UR6, URZ ;  /* 0x00000006090f72a4 */ /* 0x000fe2000f8e023f */
[----:B------:R-:W-:Y:S01]  /*19840*/  LOP3.LUT R2, R2, 0x1c0, RZ, 0xc0, !PT ;  /* 0x000001c002027812 */ /* 0x000fe200078ec0ff */
[----:B------:R-:W-:Y:S01]  /*19850*/  UIADD3 UR19, UR19, UR12, URZ ;  /* 0x0000000c13137290 */ /* 0x000fe2000fffe03f */
[----:B------:R-:W-:Y:S01]  /*19860*/  IMAD.MOV.U32 R18, RZ, RZ, R3 ;  /* 0x000000ffff127224 */ /* 0x000fe200078e0003 */
[----:B------:R-:W-:Y:S01]  /*19870*/  @P0 SHF.R.U32.HI R18, RZ, c[0x0][0x4f0], R0 ;  /* 0x00013c00ff120a19 */ /* 0x000fe20000011600 */
[----:B------:R-:W-:Y:S01]  /*19880*/  ULDC.64 UR4, c[0x0][0x3e8] ;  /* 0x0000fa0000047ab9 */ /* 0x000fe20000000a00 */
[----:B------:R-:W-:Y:S01]  /*19890*/  @P0 IMAD.HI.U32 R0, R9, c[0x0][0x4ec], RZ ;  /* 0x00013b0009000a27 */ /* 0x000fe200078e00ff */
[----:B------:R-:W-:Y:S01]  /*198a0*/  UIMAD UR7, UR10, UR7, UR15 ;  /* 0x000000070a0772a4 */ /* 0x000fe2000f8e020f */
[--C-:B------:R-:W-:Y:S01]  /*198b0*/  SHF.R.S32.HI R16, RZ, 0x1f, R18.reuse ;  /* 0x0000001fff107819 */ /* 0x100fe20000011412 */
[----:B------:R-:W-:Y:S01]  /*198c0*/  UIMAD UR13, UR8, UR4, URZ ;  /* 0x00000004080d72a4 */ /* 0x000fe2000f8e023f */
[----:B------:R-:W-:Y:S01]  /*198d0*/  IMAD.MOV R15, RZ, RZ, -R18 ;  /* 0x000000ffff0f7224 */ /* 0x000fe200078e0a12 */
[----:B------:R-:W-:Y:S01]  /*198e0*/  UIADD3 UR15, UR21, UR14, URZ ;  /* 0x0000000e150f7290 */ /* 0x000fe2000fffe03f */
[----:B------:R-:W-:Y:S01]  /*198f0*/  IMAD.MOV.U32 R26, RZ, RZ, R9 ;  /* 0x000000ffff1a7224 */ /* 0x000fe200078e0009 */
[----:B------:R-:W-:Y:S01]  /*19900*/  UIMAD.WIDE.U32 UR18, UR10, UR6, UR18 ;  /* 0x000000060a1272a5 */ /* 0x000fe2000f8e0012 */
[----:B------:R-:W-:Y:S01]  /*19910*/  IMAD R15, R15, c[0x0][0x4e8], R3 ;  /* 0x00013a000f0f7a24 */ /* 0x000fe200078e0203 */
[----:B------:R-:W-:Y:S01]  /*19920*/  UMOV UR14, UR20 ;  /* 0x00000014000e7c82 */ /* 0x000fe20008000000 */
[----:B------:R-:W-:Y:S01]  /*19930*/  @P0 SHF.R.U32.HI R26, RZ, c[0x0][0x4f0], R0 ;  /* 0x00013c00ff1a0a19 */ /* 0x000fe20000011600 */
[----:B------:R-:W-:Y:S01]  /*19940*/  UIMAD UR13, UR11, UR5, UR13 ;  /* 0x000000050b0d72a4 */ /* 0x000fe2000f8e020d */
[----:B------:R-:W-:Y:S01]  /*19950*/  IMAD.SHL.U32 R0, R14, 0x8, RZ ;  /* 0x000000080e007824 */ /* 0x000fe200078e00ff */
[----:B------:R-:W-:Y:S01]  /*19960*/  UIMAD.WIDE.U32 UR14, UR11, UR4, UR14 ;  /* 0x000000040b0e72a5 */ /* 0x000fe2000f8e000e */
[----:B------:R-:W-:Y:S01]  /*19970*/  IMAD.U32 R14, RZ, RZ, UR7 ;  /* 0x00000007ff0e7e24 */ /* 0x000fe2000f8e00ff */
[----:B------:R-:W-:Y:S01]  /*19980*/  IADD3 R18, P0, R18, UR18, RZ ;  /* 0x0000001212127c10 */ /* 0x000fe2000ff1e0ff */
[----:B------:R-:W-:Y:S01]  /*19990*/  ULDC.64 UR4, c[0x0][0x3f0] ;  /* 0x0000fc0000047ab9 */ /* 0x000fe20000000a00 */
[----:B------:R-:W-:Y:S01]  /*199a0*/  SHF.R.S32.HI R3, RZ, 0x1f, R15 ;  /* 0x0000001fff037819 */ /* 0x000fe2000001140f */
[----:B------:R-:W-:Y:S01]  /*199b0*/  UIMAD UR9, UR9, UR4, URZ ;  /* 0x00000004090972a4 */ /* 0x000fe2000f8e023f */
[----:B------:R-:W-:Y:S01]  /*199c0*/  IADD3.X R19, R16, UR19, R14, P0, !PT ;  /* 0x0000001310137c10 */ /* 0x000fe200087fe40e */
[----:B------:R-:W-:Y:S01]  /*199d0*/  UIADD3 UR15, UR15, UR13, URZ ;  /* 0x0000000d0f0f7290 */ /* 0x000fe2000fffe03f */
[----:B------:R-:W-:Y:S01]  /*199e0*/  SHF.R.S32.HI R14, RZ, 0x1f, R26 ;  /* 0x0000001fff0e7819 */ /* 0x000fe2000001141a */
[----:B------:R-:W-:Y:S01]  /*199f0*/  IMAD R3, R3, c[0x0][0x488], RZ ;  /* 0x0001220003037a24 */ /* 0x000fe200078e02ff */
[----:B------:R-:W-:Y:S01]  /*19a00*/  UIMAD UR5, UR10, UR5, UR9 ;  /* 0x000000050a0572a4 */ /* 0x000fe2000f8e0209 */
[----:B------:R-:W-:Y:S01]  /*19a10*/  IMAD.WIDE.U32 R18, R15, c[0x0][0x488], R18 ;  /* 0x000122000f127a25 */ /* 0x000fe200078e0012 */
[----:B------:R-:W-:Y:S01]  /*19a20*/  UIMAD.WIDE.U32 UR14, UR10, UR4, UR14 ;  /* 0x000000040a0e72a5 */ /* 0x000fe2000f8e000e */
[----:B------:R-:W-:-:S02]  /*19a30*/  LOP3.LUT R17, R2, 0x38, R0, 0xf8, !PT ;  /* 0x0000003802117812 */ /* 0x000fc400078ef800 */
[----:B------:R-:W-:Y:S01]  /*19a40*/  IMAD R3, R15, c[0x0][0x48c], R3 ;  /* 0x000123000f037a24 */ /* 0x000fe200078e0203 */
[----:B------:R-:W-:Y:S01]  /*19a50*/  UIADD3 UR5, UR15, UR5, URZ ;  /* 0x000000050f057290 */ /* 0x000fe2000fffe03f */
[----:B------:R-:W-:Y:S01]  /*19a60*/  LEA R16, P0, R18, c[0x0][0x450], 0x2 ;  /* 0x0001140012107a11 */ /* 0x000fe200078010ff */
[----:B------:R-:W-:Y:S01]  /*19a70*/  IMAD.U32 R21, RZ, RZ, UR15 ;  /* 0x0000000fff157e24 */ /* 0x000fe2000f8e00ff */
[----:B------:R-:W-:Y:S01]  /*19a80*/  SHF.R.U32.HI R2, RZ, 0x3, R2 ;  /* 0x00000003ff027819 */ /* 0x000fe20000011602 */
[----:B------:R-:W-:Y:S01]  /*19a90*/  IMAD.IADD R3, R19, 0x1, R3 ;  /* 0x0000000113037824 */ /* 0x000fe200078e0203 */
[----:B------:R-:W-:Y:S01]  /*19aa0*/  ISETP.GE.AND P6, PT, R0, c[0x0][0x3c8], PT ;  /* 0x0000f20000007a0c */ /* 0x000fe20003fc6270 */
[----:B------:R-:W-:Y:S01]  /*19ab0*/  IMAD R14, R14, c[0x0][0x3e0], RZ ;  /* 0x0000f8000e0e7a24 */ /* 0x000fe200078e02ff */
[----:B------:R-:W-:Y:S01]  /*19ac0*/  LOP3.LUT R2, R17, R2, RZ, 0x3c, !PT ;  /* 0x0000000211027212 */ /* 0x000fe200078e3cff */
[----:B------:R-:W-:Y:S01]  /*19ad0*/  IMAD.U32 R20, RZ, RZ, UR14 ;  /* 0x0000000eff147e24 */ /* 0x000fe2000f8e00ff */
[----:B------:R-:W-:Y:S01]  /*19ae0*/  LEA.HI.X R3, R18, c[0x0][0x454], R3, 0x2, P0 ;  /* 0x0001150012037a11 */ /* 0x000fe200000f1403 */
[----:B------:R-:W-:Y:S01]  /*19af0*/  IMAD.U32 R21, RZ, RZ, UR5 ;  /* 0x00000005ff157e24 */ /* 0x000fe2000f8e00ff */
[----:B------:R-:W-:Y:S01]  /*19b00*/  SHFL.IDX PT, R18, R16, 0x1, 0x1c1f ;  /* 0x003c1f0010127f89 */ /* 0x000fe200000e0000 */
[----:B------:R-:W-:Y:S01]  /*19b10*/  IMAD.MOV R22, RZ, RZ, -R26 ;  /* 0x000000ffff167224 */ /* 0x000fe200078e0a1a */
[----:B------:R-:W-:Y:S01]  /*19b20*/  LOP3.LUT R8, R2, 0x7ffffe00, R8, 0xf8, !PT ;  /* 0x7ffffe0002087812 */ /* 0x000fe200078ef808 */
[C---:B------:R-:W-:Y:S01]  /*19b30*/  IMAD R14, R26.reuse, c[0x0][0x3e4], R14 ;  /* 0x0000f9001a0e7a24 */ /* 0x040fe200078e020e */
[----:B------:R-:W-:Y:S01]  /*19b40*/  SHFL.IDX PT, R19, R3, 0x1, 0x1c1f ;  /* 0x003c1f0003137f89 */ /* 0x000fe200000e0000 */
[----:B------:R-:W-:-:S03]  /*19b50*/  IMAD.WIDE.U32 R26, R26, c[0x0][0x3e0], R20 ;  /* 0x0000f8001a1a7a25 */ /* 0x000fc600078e0014 */
[----:B------:R-:W-:Y:S01]  /*19b60*/  SHFL.IDX PT, R20, R16, RZ, 0x1c1f ;  /* 0x001c1fff10147589 */ /* 0x000fe200000e0000 */
[----:B------:R-:W-:Y:S02]  /*19b70*/  IMAD R22, R22, c[0x0][0x4e8], R9 ;  /* 0x00013a0016167a24 */ /* 0x000fe400078e0209 */
[----:B------:R-:W-:Y:S01]  /*19b80*/  IMAD.IADD R27, R27, 0x1, R14 ;  /* 0x000000011b1b7824 */ /* 0x000fe200078e020e */
[----:B------:R-:W1:Y:S01]  /*19b90*/  SHFL.IDX PT, R21, R3, RZ, 0x1c1f ;  /* 0x001c1fff03157589 */ /* 0x000e6200000e0000 */
[----:B------:R-:W-:Y:S01]  /*19ba0*/  IMAD R10, R6, 0x80, R10 ;  /* 0x00000080060a7824 */ /* 0x000fe200078e020a */
[----:B------:R-:W-:Y:S01]  /*19bb0*/  SHF.R.S32.HI R9, RZ, 0x1f, R22 ;  /* 0x0000001fff097819 */ /* 0x000fe20000011416 */
[----:B------:R-:W-:Y:S01]  /*19bc0*/  IMAD.SHL.U32 R8, R8, 0x2, RZ ;  /* 0x0000000208087824 */ /* 0x000fe200078e00ff */
[----:B------:R-:W-:Y:S01]  /*19bd0*/  SHFL.IDX PT, R14, R16, 0x2, 0x1c1f ;  /* 0x005c1f00100e7f89 */ /* 0x000fe200000e0000 */
[----:B------:R-:W-:Y:S01]  /*19be0*/  IMAD R6, R6, 0x80, R7 ;  /* 0x0000008006067824 */ /* 0x000fe200078e0207 */
[C---:B------:R-:W-:Y:S01]  /*19bf0*/  IADD3 R24, R10.reuse, 0x8, RZ ;  /* 0x000000080a187810 */ /* 0x040fe20007ffe0ff */
[----:B------:R-:W-:Y:S01]  /*19c00*/  IMAD R9, R9, c[0x0][0x3d8], RZ ;  /* 0x0000f60009097a24 */ /* 0x000fe200078e02ff */
[----:B------:R-:W2:Y:S01]  /*19c10*/  SHFL.IDX PT, R15, R3, 0x2, 0x1c1f ;  /* 0x005c1f00030f7f89 */ /* 0x000ea200000e0000 */
[----:B------:R-:W-:-:S02]  /*19c20*/  ISETP.GE.OR P4, PT, R10, R4, P1 ;  /* 0x000000040a00720c */ /* 0x000fc40000f86670 */
[----:B------:R-:W-:Y:S01]  /*19c30*/  IMAD R9, R22, c[0x0][0x3dc], R9 ;  /* 0x0000f70016097a24 */ /* 0x000fe200078e0209 */
[----:B------:R-:W-:Y:S01]  /*19c40*/  SHFL.IDX PT, R16, R16, 0x3, 0x1c1f ;  /* 0x007c1f0010107f89 */ /* 0x000fe200000e0000 */
[----:B------:R-:W-:Y:S01]  /*19c50*/  ISETP.GE.OR P3, PT, R24, R4, P1 ;  /* 0x000000041800720c */ /* 0x000fe20000f66670 */
[----:B------:R-:W-:Y:S01]  /*19c60*/  IMAD.WIDE.U32 R22, R22, c[0x0][0x3d8], R26 ;  /* 0x0000f60016167a25 */ /* 0x000fe200078e001a */
[----:B------:R-:W-:Y:S01]  /*19c70*/  IADD3 R45, R6, 0x60, RZ ;  /* 0x00000060062d7810 */ /* 0x000fe20007ffe0ff */
[----:B------:R3:W4:Y:S02]  /*19c80*/  SHFL.IDX PT, R17, R3, 0x3, 0x1c1f ;  /* 0x007c1f0003117f89 */ /* 0x00072400000e0000 */
[----:B------:R-:W-:-:S04]  /*19c90*/  IMAD.IADD R9, R23, 0x1, R9 ;  /* 0x0000000117097824 */ /* 0x000fc800078e0209 */
[----:B-1----:R1:W-:Y:S04]  /*19ca0*/  @!P4 ST.E [R20.64], R5 ;  /* 0x000000051400c985 */ /* 0x0023e8000c101934 */
[----:B------:R-:W-:Y:S01]  /*19cb0*/  @!P3 ST.E [R18.64], R11 ;  /* 0x0000000b1200b985 */ /* 0x000fe2000c101934 */
[-C--:B------:R-:W-:Y:S02]  /*19cc0*/  ISETP.GE.OR P3, PT, R6, R4.reuse, P6 ;  /* 0x000000040600720c */ /* 0x080fe40003766670 */
[C---:B---3--:R-:W-:Y:S02]  /*19cd0*/  IADD3 R3, R10.reuse, 0x40, RZ ;  /* 0x000000400a037810 */ /* 0x048fe40007ffe0ff */
[----:B------:R-:W-:Y:S02]  /*19ce0*/  IADD3 R10, R10, 0x48, RZ ;  /* 0x000000480a0a7810 */ /* 0x000fe40007ffe0ff */
[----:B------:R-:W-:-:S02]  /*19cf0*/  ISETP.GE.OR P2, PT, R3, R4, P1 ;  /* 0x000000040300720c */ /* 0x000fc40000f46670 */
[----:B------:R-:W-:Y:S02]  /*19d00*/  ISETP.GE.OR P1, PT, R10, R4, P1 ;  /* 0x000000040a00720c */ /* 0x000fe40000f26670 */
[----:B------:R-:W-:-:S04]  /*19d10*/  LEA R3, P0, R22, c[0x0][0x380], 0x1 ;  /* 0x0000e00016037a11 */ /* 0x000fc800078008ff */
[----:B------:R-:W-:Y:S01]  /*19d20*/  LEA.HI.X R2, R22, c[0x0][0x384], R9, 0x1, P0 ;  /* 0x0000e10016027a11 */ /* 0x000fe200000f0c09 */
[----:B------:R-:W3:Y:S01]  /*19d30*/  SHFL.IDX PT, R48, R3, RZ, 0x181f ;  /* 0x00181fff03307589 */ /* 0x000ee200000e0000 */
[----:B-1----:R-:W-:-:S03]  /*19d40*/  IADD3 R5, R6, 0x10, RZ ;  /* 0x0000001006057810 */ /* 0x002fc60007ffe0ff */
[----:B------:R-:W1:Y:S04]  /*19d50*/  SHFL.IDX PT, R46, R3, 0x1, 0x181f ;  /* 0x00381f00032e7f89 */ /* 0x000e6800000e0000 */
[----:B--2---:R2:W-:Y:S01]  /*19d60*/  @!P2 ST.E [R14.64], R12 ;  /* 0x0000000c0e00a985 */ /* 0x0045e2000c101934 */
[-C--:B------:R-:W-:Y:S02]  /*19d70*/  ISETP.GE.OR P2, PT, R5, R4.reuse, P6 ;  /* 0x000000040500720c */ /* 0x080fe40003746670 */
[----:B------:R-:W-:Y:S01]  /*19d80*/  IADD3 R5, R6, 0x20, RZ ;  /* 0x0000002006057810 */ /* 0x000fe20007ffe0ff */
[----:B------:R-:W2:Y:S04]  /*19d90*/  SHFL.IDX PT, R14, R2, RZ, 0x181f ;  /* 0x00181fff020e7589 */ /* 0x000ea800000e0000 */
[----:B------:R-:W2:Y:S04]  /*19da0*/  SHFL.IDX PT, R12, R2, 0x1, 0x181f ;  /* 0x00381f00020c7f89 */ /* 0x000ea800000e0000 */
[----:B----4-:R4:W-:Y:S01]  /*19db0*/  @!P1 ST.E [R16.64], R13 ;  /* 0x0000000d10009985 */ /* 0x0109e2000c101934 */
[----:B------:R-:W-:-:S02]  /*19dc0*/  ISETP.GE.OR P1, PT, R5, R4, P6 ;  /* 0x000000040500720c */ /* 0x000fc40003726670 */
[----:B------:R-:W-:Y:S01]  /*19dd0*/  SHF.R.S32.HI R5, RZ, 0x1f, R0 ;  /* 0x0000001fff057819 */ /* 0x000fe20000011400 */
[----:B------:R-:W-:Y:S01]  /*19de0*/  LDS.128 R36, [R8+0x80] ;  /* 0x0000800008247984 */ /* 0x000fe20000000c00 */
[----:B---3--:R-:W-:-:S03]  /*19df0*/  @!P3 LEA R48, P5, R0, R48, 0x1 ;  /* 0x000000300030b211 */ /* 0x008fc600078a08ff */
[----:B------:R-:W3:Y:S01]  /*19e00*/  SHFL.IDX PT, R7, R3, 0x2, 0x181f ;  /* 0x00581f0003077f89 */ /* 0x000ee200000e0000 */
[----:B-1----:R-:W-:-:S03]  /*19e10*/  @!P2 LEA R46, P4, R0, R46, 0x1 ;  /* 0x0000002e002ea211 */ /* 0x002fc600078808ff */
[----:B------:R-:W1:Y:S01]  /*19e20*/  SHFL.IDX PT, R11, R2, 0x2, 0x181f ;  /* 0x00581f00020b7f89 */ /* 0x000e6200000e0000 */
[----:B--2---:R-:W-:-:S03]  /*19e30*/  IADD3 R15, R6, 0x30, RZ ;  /* 0x00000030060f7810 */ /* 0x004fc60007ffe0ff */
[----:B------:R-:W2:Y:S01]  /*19e40*/  SHFL.IDX PT, R10, R3, 0x3, 0x181f ;  /* 0x00781f00030a7f89 */ /* 0x000ea200000e0000 */
[C-C-:B------:R-:W-:Y:S02]  /*19e50*/  @!P3 LEA.HI.X R49, R0.reuse, R14, R5.reuse, 0x1, P5 ;  /* 0x0000000e0031b211 */ /* 0x140fe400028f0c05 */
[----:B------:R-:W-:Y:S01]  /*19e60*/  ISETP.GE.OR P0, PT, R15, R4, P6 ;  /* 0x000000040f00720c */ /* 0x000fe20003706670 */
[----:B------:R-:W-:Y:S01]  /*19e70*/  LDS.128 R32, [R8+0x880] ;  /* 0x0008800008207984 */ /* 0x000fe20000000c00 */
[----:B------:R-:W-:-:S03]  /*19e80*/  @!P2 LEA.HI.X R47, R0, R12, R5, 0x1, P4 ;  /* 0x0000000c002fa211 */ /* 0x000fc600020f0c05 */
[----:B------:R-:W-:Y:S01]  /*19e90*/  LDS.128 R28, [R8+0x1080] ;  /* 0x00108000081c7984 */ /* 0x000fe20000000c00 */
[----:B----4-:R-:W-:-:S03]  /*19ea0*/  IADD3 R13, R6, 0x40, RZ ;  /* 0x00000040060d7810 */ /* 0x010fc60007ffe0ff */
[----:B------:R-:W-:Y:S01]  /*19eb0*/  LDS.128 R24, [R8+0x1880] ;  /* 0x0018800008187984 */ /* 0x000fe20000000c00 */
[----:B------:R-:W-:-:S03]  /*19ec0*/  ISETP.GE.OR P5, PT, R13, R4, P6 ;  /* 0x000000040d00720c */ /* 0x000fc600037a6670 */
[----:B------:R-:W4:Y:S01]  /*19ed0*/  SHFL.IDX PT, R9, R2, 0x3, 0x181f ;  /* 0x00781f0002097f89 */ /* 0x000f2200000e0000 */
[----:B---3--:R-:W-:-:S03]  /*19ee0*/  @!P1 LEA R50, P4, R0, R7, 0x1 ;  /* 0x0000000700329211 */ /* 0x008fc600078808ff */
[----:B------:R-:W-:Y:S01]  /*19ef0*/  LDS.128 R20, [R8+0x2080] ;  /* 0x0020800008147984 */ /* 0x000fe20000000c00 */
[----:B-1----:R-:W-:-:S03]  /*19f00*/  @!P1 LEA.HI.X R51, R0, R11, R5, 0x1, P4 ;  /* 0x0000000b00339211 */ /* 0x002fc600020f0c05 */
[----:B------:R-:W-:Y:S01]  /*19f10*/  LDS.128 R16, [R8+0x2880] ;  /* 0x0028800008107984 */ /* 0x000fe20000000c00 */
[----:B--2---:R-:W-:Y:S02]  /*19f20*/  @!P0 LEA R52, P4, R0, R10, 0x1 ;  /* 0x0000000a00348211 */ /* 0x004fe400078808ff */
[C---:B------:R-:W-:Y:S01]  /*19f30*/  IADD3 R10, R6.reuse, 0x50, RZ ;  /* 0x00000050060a7810 */ /* 0x040fe20007ffe0ff */
[----:B------:R-:W-:Y:S01]  /*19f40*/  LDS.128 R12, [R8+0x3080] ;  /* 0x00308000080c7984 */ /* 0x000fe20000000c00 */
[----:B------:R-:W-:-:S03]  /*19f50*/  IADD3 R6, R6, 0x70, RZ ;  /* 0x0000007006067810 */ /* 0x000fc60007ffe0ff */
[----:B------:R-:W1:Y:S04]  /*19f60*/  SHFL.IDX PT, R43, R3, 0x4, 0x181f ;  /* 0x00981f00032b7f89 */ /* 0x000e6800000e0000 */
[----:B------:R-:W2:Y:S04]  /*19f70*/  SHFL.IDX PT, R41, R3, 0x5, 0x181f ;  /* 0x00b81f0003297f89 */ /* 0x000ea800000e0000 */
[----:B------:R-:W3:Y:S01]  /*19f80*/  SHFL.IDX PT, R7, R3, 0x6, 0x181f ;  /* 0x00d81f0003077f89 */ /* 0x000ee200000e0000 */
[----:B----4-:R-:W-:Y:S02]  /*19f90*/  @!P0 LEA.HI.X R53, R0, R9, R5, 0x1, P4 ;  /* 0x0000000900358211 */ /* 0x010fe400020f0c05 */
[-C--:B------:R-:W-:Y:S01]  /*19fa0*/  ISETP.GE.OR P4, PT, R10, R4.reuse, P6 ;  /* 0x000000040a00720c */ /* 0x080fe20003786670 */
[----:B------:R-:W4:Y:S04]  /*19fb0*/  SHFL.IDX PT, R44, R2, 0x4, 0x181f ;  /* 0x00981f00022c7f89 */ /* 0x000f2800000e0000 */
[----:B------:R-:W1:Y:S04]  /*19fc0*/  SHFL.IDX PT, R42, R2, 0x5, 0x181f ;  /* 0x00b81f00022a7f89 */ /* 0x000e6800000e0000 */
[----:B------:R-:W1:Y:S04]  /*19fd0*/  SHFL.IDX PT, R40, R2, 0x6, 0x181f ;  /* 0x00d81f0002287f89 */ /* 0x000e6800000e0000 */
[----:B------:R-:W1:Y:S04]  /*19fe0*/  LDS.128 R8, [R8+0x3880] ;  /* 0x0038800008087984 */ /* 0x000e680000000c00 */
[----:B------:R-:W-:Y:S01]  /*19ff0*/  @!P3 ST.E.128 [R48.64], R36 ;  /* 0x000000243000b985 */ /* 0x000fe2000c101d34 */
[----:B------:R-:W-:-:S02]  /*1a000*/  ISETP.GE.OR P3, PT, R45, R4, P6 ;  /* 0x000000042d00720c */ /* 0x000fc40003766670 */
[----:B------:R-:W-:Y:S01]  /*1a010*/  ISETP.GE.OR P6, PT, R6, R4, P6 ;  /* 0x000000040600720c */ /* 0x000fe200037c6670 */
[----:B------:R-:W-:Y:S04]  /*1a020*/  @!P2 ST.E.128 [R46.64], R32 ;  /* 0x000000202e00a985 */ /* 0x000fe8000c101d34 */
[----:B------:R1:W-:Y:S04]  /*1a030*/  @!P1 ST.E.128 [R50.64], R28 ;  /* 0x0000001c32009985 */ /* 0x0003e8000c101d34 */
[----:B------:R2:W-:Y:S04]  /*1a040*/  @!P0 ST.E.128 [R52.64], R24 ;  /* 0x0000001834008985 */ /* 0x0005e8000c101d34 */
[----:B------:R-:W1:Y:S04]  /*1a050*/  SHFL.IDX PT, R3, R3, 0x7, 0x181f ;  /* 0x00f81f0003037f89 */ /* 0x000e6800000e0000 */
[----:B------:R-:W2:Y:S01]  /*1a060*/  SHFL.IDX PT, R2, R2, 0x7, 0x181f ;  /* 0x00f81f0002027f89 */ /* 0x000ea200000e0000 */
[----:B-1----:R-:W-:-:S02]  /*1a070*/  @!P5 LEA R28, P2, R0, R43, 0x1 ;  /* 0x0000002b001cd211 */ /* 0x002fc400078408ff */
[C---:B--2---:R-:W-:Y:S02]  /*1a080*/  @!P4 LEA R24, P1, R0.reuse, R41, 0x1 ;  /* 0x000000290018c211 */ /* 0x044fe400078208ff */
[C---:B---3--:R-:W-:Y:S02]  /*1a090*/  @!P3 LEA R26, P0, R0.reuse, R7, 0x1 ;  /* 0x00000007001ab211 */ /* 0x048fe400078008ff */
[C-C-:B----4-:R-:W-:Y:S02]  /*1a0a0*/  @!P5 LEA.HI.X R29, R0.reuse, R44, R5.reuse, 0x1, P2 ;  /* 0x0000002c001dd211 */ /* 0x150fe400010f0c05 */
[C-C-:B------:R-:W-:Y:S02]  /*1a0b0*/  @!P4 LEA.HI.X R25, R0.reuse, R42, R5.reuse, 0x1, P1 ;  /* 0x0000002a0019c211 */ /* 0x140fe400008f0c05 */
        /* <DEDUP_REMOVED lines=9> */
.L_x_1116:
        /* <DEDUP_REMOVED lines=31> */
.L_x_1118:
        /* <DEDUP_REMOVED lines=28> */
[C---:B------:R-:W-:Y:S02]  /*1a500*/  IADD3 R6, -R8.reuse, RZ, RZ ;  /* 0x000000ff08067210 */ /* 0x040fe40007ffe1ff */
[----:B------:R-:W-:Y:S02]  /*1a510*/  SHF.R.S32.HI R3, RZ, 0x1f, R8 ;  /* 0x0000001fff037819 */ /* 0x000fe40000011408 */
[----:B------:R-:W-:Y:S01]  /*1a520*/  IADD3 R8, P0, R8, UR14, RZ ;  /* 0x0000000e08087c10 */ /* 0x000fe2000ff1e0ff */
[----:B------:R-:W-:Y:S02]  /*1a530*/  IMAD R6, R6, c[0x0][0x4e8], R0 ;  /* 0x00013a0006067a24 */ /* 0x000fe400078e0200 */
[----:B------:R-:W-:-:S03]  /*1a540*/  IMAD.U32 R0, RZ, RZ, UR5 ;  /* 0x00000005ff007e24 */ /* 0x000fc6000f8e00ff */
        /* <DEDUP_REMOVED lines=10> */
.L_x_1120:
[----:B------:R-:W-:Y:S05]  /*1a5f0*/  BSYNC B0 ;  /* 0x0000000000007941 */ /* 0x000fea0003800000 */
.L_x_1119:
[----:B-1----:R-:W1:Y:S01]  /*1a600*/  S2R R0, SR_CTAID.X ;  /* 0x0000000000007919 */ /* 0x002e620000002500 */
[----:B------:R-:W-:Y:S01]  /*1a610*/  SHF.R.S32.HI R4, RZ, 0x1f, R5 ;  /* 0x0000001fff047819 */ /* 0x000fe20000011405 */
        /* <DEDUP_REMOVED lines=14> */
[C---:B------:R-:W-:Y:S01]  /*1a700*/  IMAD R6, R5.reuse, 0x10, R4 ;  /* 0x0000001005067824 */ /* 0x040fe200078e0204 */
[----:B------:R-:W-:Y:S01]  /*1a710*/  UIMAD.WIDE.U32 UR14, UR11, UR4, UR14 ;  /* 0x000000040b0e72a5 */ /* 0x000fe2000f8e000e */
[----:B------:R-:W-:Y:S01]  /*1a720*/  IMAD.SHL.U32 R5, R5, 0x8, RZ ;  /* 0x0000000805057824 */ /* 0x000fe200078e00ff */
[----:B------:R-:W-:Y:S01]  /*1a730*/  UIMAD UR7, UR11, UR5, UR7 ;  /* 0x000000050b0772a4 */ /* 0x000fe2000f8e0207 */
[C---:B-1----:R-:W-:Y:S02]  /*1a740*/  IMAD R6, R0.reuse, 0x80, R6 ;  /* 0x0000008000067824 */ /* 0x042fe400078e0206 */
[----:B------:R-:W-:Y:S01]  /*1a750*/  ULDC.64 UR4, c[0x0][0x3f0] ;  /* 0x0000fc0000047ab9 */ /* 0x000fe20000000a00 */
[----:B------:R-:W-:Y:S01]  /*1a760*/  IMAD R4, R0, 0x80, R4 ;  /* 0x0000008000047824 */ /* 0x000fe200078e0204 */
[----:B------:R-:W-:Y:S01]  /*1a770*/  UIMAD UR9, UR6, UR4, URZ ;  /* 0x00000004060972a4 */ /* 0x000fe2000f8e023f */
[----:B------:R-:W-:Y:S01]  /*1a780*/  @P0 IMAD.HI.U32 R3, R6, c[0x0][0x4ec], RZ ;  /* 0x00013b0006030a27 */ /* 0x000fe200078e00ff */
[----:B------:R-:W-:-:S02]  /*1a790*/  UIADD3 UR15, UR7, UR15, URZ ;  /* 0x0000000f070f7290 */ /* 0x000fc4000fffe03f */
[----:B------:R-:W-:Y:S01]  /*1a7a0*/  UIMAD UR5, UR16, UR5, UR9 ;  /* 0x00000005100572a4 */ /* 0x000fe2000f8e0209 */
[----:B------:R-:W-:Y:S01]  /*1a7b0*/  IMAD.MOV.U32 R8, RZ, RZ, R6 ;  /* 0x000000ffff087224 */ /* 0x000fe200078e0006 */
[----:B------:R-:W-:Y:S01]  /*1a7c0*/  @P0 SHF.R.U32.HI R8, RZ, c[0x0][0x4f0], R3 ;  /* 0x00013c00ff080a19 */ /* 0x000fe20000011603 */
[----:B------:R-:W-:Y:S01]  /*1a7d0*/  UIMAD.WIDE.U32 UR14, UR16, UR4, UR14 ;  /* 0x00000004100e72a5 */ /* 0x000fe2000f8e000e */
[----:B------:R-:W-:Y:S02]  /*1a7e0*/  IADD3 R0, R4, 0x10, RZ ;  /* 0x0000001004007810 */ /* 0x000fe40007ffe0ff */
[--C-:B------:R-:W-:Y:S01]  /*1a7f0*/  SHF.R.S32.HI R3, RZ, 0x1f, R8.reuse ;  /* 0x0000001fff037819 */ /* 0x100fe20000011408 */
[----:B------:R-:W-:Y:S01]  /*1a800*/  IMAD.MOV R7, RZ, RZ, -R8 ;  /* 0x000000ffff077224 */ /* 0x000fe200078e0a08 */
[----:B------:R-:W-:Y:S01]  /*1a810*/  UIADD3 UR5, UR15, UR5, URZ ;  /* 0x000000050f057290 */ /* 0x000fe2000fffe03f */
[----:B------:R-:W-:Y:S02]  /*1a820*/  IMAD.U32 R11, RZ, RZ, UR15 ;  /* 0x0000000fff0b7e24 */ /* 0x000fe4000f8e00ff */
[----:B------:R-:W-:-:S02]  /*1a830*/  IMAD R7, R7, c[0x0][0x4e8], R6 ;  /* 0x00013a0007077a24 */ /* 0x000fc400078e0206 */
[----:B------:R-:W-:Y:S02]  /*1a840*/  IMAD R3, R3, c[0x0][0x3e0], RZ ;  /* 0x0000f80003037a24 */ /* 0x000fe400078e02ff */
[----:B------:R-:W-:Y:S01]  /*1a850*/  IMAD.U32 R10, RZ, RZ, UR14 ;  /* 0x0000000eff0a7e24 */ /* 0x000fe2000f8e00ff */
[----:B------:R-:W-:Y:S01]  /*1a860*/  SHF.R.S32.HI R6, RZ, 0x1f, R7 ;  /* 0x0000001fff067819 */ /* 0x000fe20000011407 */
[----:B------:R-:W-:Y:S02]  /*1a870*/  IMAD.U32 R11, RZ, RZ, UR5 ;  /* 0x00000005ff0b7e24 */ /* 0x000fe4000f8e00ff */
[C---:B------:R-:W-:Y:S02]  /*1a880*/  IMAD R3, R8.reuse, c[0x0][0x3e4], R3 ;  /* 0x0000f90008037a24 */ /* 0x040fe400078e0203 */
[----:B------:R-:W-:Y:S01]  /*1a890*/  IMAD.WIDE.U32 R8, R8, c[0x0][0x3e0], R10 ;  /* 0x0000f80008087a25 */ /* 0x000fe200078e000a */
[----:B------:R-:W-:-:S03]  /*1a8a0*/  IADD3 R10, R4, 0x20, RZ ;  /* 0x00000020040a7810 */ /* 0x000fc60007ffe0ff */
[----:B------:R-:W-:Y:S02]  /*1a8b0*/  IMAD R6, R6, c[0x0][0x3d8], RZ ;  /* 0x0000f60006067a24 */ /* 0x000fe400078e02ff */
[----:B------:R-:W-:Y:S01]  /*1a8c0*/  IMAD.IADD R9, R9, 0x1, R3 ;  /* 0x0000000109097824 */ /* 0x000fe200078e0203 */
[----:B------:R-:W-:Y:S01]  /*1a8d0*/  SHF.R.S32.HI R3, RZ, 0x1f, R5 ;  /* 0x0000001fff037819 */ /* 0x000fe20000011405 */
[C---:B------:R-:W-:Y:S02]  /*1a8e0*/  IMAD R6, R7.reuse, c[0x0][0x3dc], R6 ;  /* 0x0000f70007067a24 */ /* 0x040fe400078e0206 */
[----:B------:R-:W-:-:S04]  /*1a8f0*/  IMAD.WIDE.U32 R8, R7, c[0x0][0x3d8], R8 ;  /* 0x0000f60007087a25 */ /* 0x000fc800078e0008 */
[----:B------:R-:W-:Y:S01]  /*1a900*/  IMAD.IADD R6, R9, 0x1, R6 ;  /* 0x0000000109067824 */ /* 0x000fe200078e0206 */
[----:B------:R-:W-:-:S04]  /*1a910*/  LEA R7, P0, R8, c[0x0][0x380], 0x1 ;  /* 0x0000e00008077a11 */ /* 0x000fc800078008ff */
[----:B------:R-:W-:Y:S01]  /*1a920*/  LEA.HI.X R6, R8, c[0x0][0x384], R6, 0x1, P0 ;  /* 0x0000e10008067a11 */ /* 0x000fe200000f0c06 */
[----:B------:R-:W1:Y:S01]  /*1a930*/  SHFL.IDX PT, R12, R7, RZ, 0x181f ;  /* 0x00181fff070c7589 */ /* 0x000e6200000e0000 */
[----:B------:R-:W-:Y:S02]  /*1a940*/  ISETP.GE.AND P0, PT, R5, c[0x0][0x3c8], PT ;  /* 0x0000f20005007a0c */ /* 0x000fe40003f06270 */
[C---:B------:R-:W-:Y:S01]  /*1a950*/  IADD3 R8, R4.reuse, 0x30, RZ ;  /* 0x0000003004087810 */ /* 0x040fe20007ffe0ff */
[----:B------:R-:W2:Y:S01]  /*1a960*/  SHFL.IDX PT, R11, R6, RZ, 0x181f ;  /* 0x00181fff060b7589 */ /* 0x000ea200000e0000 */
[-C--:B------:R-:W-:Y:S02]  /*1a970*/  ISETP.GE.OR P2, PT, R4, R2.reuse, P0 ;  /* 0x000000020400720c */ /* 0x080fe40000746670 */
[-C--:B------:R-:W-:Y:S01]  /*1a980*/  ISETP.GE.OR P4, PT, R0, R2.reuse, P0 ;  /* 0x000000020000720c */ /* 0x080fe20000786670 */
[----:B------:R-:W3:Y:S01]  /*1a990*/  SHFL.IDX PT, R18, R7, 0x1, 0x181f ;  /* 0x00381f0007127f89 */ /* 0x000ee200000e0000 */
[----:B------:R-:W-:-:S02]  /*1a9a0*/  ISETP.GE.OR P3, PT, R10, R2, P0 ;  /* 0x000000020a00720c */ /* 0x000fc40000766670 */
[----:B------:R-:W-:Y:S01]  /*1a9b0*/  IADD3 R0, R4, 0x40, RZ ;  /* 0x0000004004007810 */ /* 0x000fe20007ffe0ff */
[----:B------:R-:W4:Y:S03]  /*1a9c0*/  SHFL.IDX PT, R9, R6, 0x1, 0x181f ;  /* 0x00381f0006097f89 */ /* 0x000f2600000e0000 */
[----:B------:R-:W-:Y:S01]  /*1a9d0*/  ISETP.GE.OR P6, PT, R0, R2, P0 ;  /* 0x000000020000720c */ /* 0x000fe200007c6670 */
[----:B------:R-:W4:Y:S01]  /*1a9e0*/  SHFL.IDX PT, R16, R7, 0x2, 0x181f ;  /* 0x00581f0007107f89 */ /* 0x000f2200000e0000 */
[----:B------:R-:W-:-:S03]  /*1a9f0*/  IADD3 R0, R4, 0x50, RZ ;  /* 0x0000005004007810 */ /* 0x000fc60007ffe0ff */
[----:B------:R-:W4:Y:S01]  /*1aa00*/  SHFL.IDX PT, R17, R6, 0x2, 0x181f ;  /* 0x00581f0006117f89 */ /* 0x000f2200000e0000 */
[----:B------:R-:W-:Y:S02]  /*1aa10*/  ISETP.GE.OR P5, PT, R0, R2, P0 ;  /* 0x000000020000720c */ /* 0x000fe400007a6670 */
[C---:B------:R-:W-:Y:S01]  /*1aa20*/  IADD3 R0, R4.reuse, 0x60, RZ ;  /* 0x0000006004007810 */ /* 0x040fe20007ffe0ff */
[----:B------:R-:W4:Y:S01]  /*1aa30*/  SHFL.IDX PT, R14, R7, 0x3, 0x181f ;  /* 0x00781f00070e7f89 */ /* 0x000f2200000e0000 */
[C---:B-1----:R-:W-:Y:S02]  /*1aa40*/  @!P2 LEA R12, P1, R5.reuse, R12, 0x1 ;  /* 0x0000000c050ca211 */ /* 0x042fe400078208ff */
[----:B------:R-:W-:Y:S01]  /*1aa50*/  IADD3 R4, R4, 0x70, RZ ;  /* 0x0000007004047810 */ /* 0x000fe20007ffe0ff */
[----:B------:R-:W1:Y:S01]  /*1aa60*/  SHFL.IDX PT, R15, R6, 0x3, 0x181f ;  /* 0x00781f00060f7f89 */ /* 0x000e6200000e0000 */
[C---:B--2---:R-:W-:Y:S02]  /*1aa70*/  @!P2 LEA.HI.X R13, R5.reuse, R11, R3, 0x1, P1 ;  /* 0x0000000b050da211 */ /* 0x044fe400008f0c03 */
[----:B------:R-:W-:Y:S01]  /*1aa80*/  ISETP.GE.OR P1, PT, R8, R2, P0 ;  /* 0x000000020800720c */ /* 0x000fe20000726670 */
[----:B------:R-:W2:Y:S04]  /*1aa90*/  SHFL.IDX PT, R10, R7, 0x5, 0x181f ;  /* 0x00b81f00070a7f89 */ /* 0x000ea800000e0000 */
[----:B------:R-:W-:Y:S01]  /*1aaa0*/  @!P2 ST.E.128 [R12.64], RZ ;  /* 0x000000ff0c00a985 */ /* 0x000fe2000c101d34 */
[----:B---3--:R-:W-:-:S03]  /*1aab0*/  @!P4 LEA R18, P2, R5, R18, 0x1 ;  /* 0x000000120512c211 */ /* 0x008fc600078408ff */
[----:B------:R-:W3:Y:S01]  /*1aac0*/  SHFL.IDX PT, R12, R7, 0x4, 0x181f ;  /* 0x00981f00070c7f89 */ /* 0x000ee200000e0000 */
[C-C-:B----4-:R-:W-:Y:S02]  /*1aad0*/  @!P4 LEA.HI.X R19, R5.reuse, R9, R3.reuse, 0x1, P2 ;  /* 0x000000090513c211 */ /* 0x150fe400010f0c03 */
[C---:B------:R-:W-:Y:S01]  /*1aae0*/  @!P3 LEA R16, P2, R5.reuse, R16, 0x1 ;  /* 0x000000100510b211 */ /* 0x040fe200078408ff */
[----:B------:R-:W-:Y:S03]  /*1aaf0*/  SHFL.IDX PT, R8, R7, 0x6, 0x181f ;  /* 0x00d81f0007087f89 */ /* 0x000fe600000e0000 */
[C---:B------:R-:W-:Y:S01]  /*1ab00*/  @!P3 LEA.HI.X R17, R5.reuse, R17, R3, 0x1, P2 ;  /* 0x000000110511b211 */ /* 0x040fe200010f0c03 */
[----:B------:R-:W4:Y:S01]  /*1ab10*/  SHFL.IDX PT, R13, R6, 0x4, 0x181f ;  /* 0x00981f00060d7f89 */ /* 0x000f2200000e0000 */
[----:B------:R-:W-:-:S03]  /*1ab20*/  @!P1 LEA R14, P2, R5, R14, 0x1 ;  /* 0x0000000e050e9211 */ /* 0x000fc600078408ff */
[----:B------:R-:W4:Y:S01]  /*1ab30*/  SHFL.IDX PT, R11, R6, 0x5, 0x181f ;  /* 0x00b81f00060b7f89 */ /* 0x000f2200000e0000 */
[----:B-1----:R-:W-:-:S03]  /*1ab40*/  @!P1 LEA.HI.X R15, R5, R15, R3, 0x1, P2 ;  /* 0x0000000f050f9211 */ /* 0x002fc600010f0c03 */
[----:B------:R-:W1:Y:S01]  /*1ab50*/  SHFL.IDX PT, R9, R6, 0x6, 0x181f ;  /* 0x00d81f0006097f89 */ /* 0x000e6200000e0000 */
[----:B--2---:R-:W-:-:S03]  /*1ab60*/  @!P5 LEA R10, P2, R5, R10, 0x1 ;  /* 0x0000000a050ad211 */ /* 0x004fc600078408ff */
[----:B------:R2:W-:Y:S01]  /*1ab70*/  @!P4 ST.E.128 [R18.64], RZ ;  /* 0x000000ff1200c985 */ /* 0x0005e2000c101d34 */
[-C--:B------:R-:W-:Y:S02]  /*1ab80*/  ISETP.GE.OR P4, PT, R0, R2.reuse, P0 ;  /* 0x000000020000720c */ /* 0x080fe40000786670 */
[----:B------:R-:W-:Y:S01]  /*1ab90*/  ISETP.GE.OR P0, PT, R4, R2, P0 ;  /* 0x000000020400720c */ /* 0x000fe20000706670 */
[----:B------:R2:W-:Y:S01]  /*1aba0*/  @!P3 ST.E.128 [R16.64], RZ ;  /* 0x000000ff1000b985 */ /* 0x0005e2000c101d34 */
[----:B---3--:R-:W-:-:S03]  /*1abb0*/  @!P6 LEA R12, P3, R5, R12, 0x1 ;  /* 0x0000000c050ce211 */ /* 0x008fc600078608ff */
[----:B------:R2:W-:Y:S01]  /*1abc0*/  @!P1 ST.E.128 [R14.64], RZ ;  /* 0x000000ff0e009985 */ /* 0x0005e2000c101d34 */
[----:B----4-:R-:W-:-:S03]  /*1abd0*/  @!P6 LEA.HI.X R13, R5, R13, R3, 0x1, P3 ;  /* 0x0000000d050de211 */ /* 0x010fc600018f0c03 */
[----:B------:R-:W3:Y:S02]  /*1abe0*/  SHFL.IDX PT, R7, R7, 0x7, 0x181f ;  /* 0x00f81f0007077f89 */ /* 0x000ee400000e0000 */
[C---:B------:R-:W-:Y:S02]  /*1abf0*/  @!P4 LEA R8, P1, R5.reuse, R8, 0x1 ;  /* 0x000000080508c211 */ /* 0x040fe400078208ff */
[C-C-:B------:R-:W-:Y:S01]  /*1ac00*/  @!P5 LEA.HI.X R11, R5.reuse, R11, R3.reuse, 0x1, P2 ;  /* 0x0000000b050bd211 */ /* 0x140fe200010f0c03 */
[----:B------:R2:W-:Y:S01]  /*1ac10*/  @!P6 ST.E.128 [R12.64], RZ ;  /* 0x000000ff0c00e985 */ /* 0x0005e2000c101d34 */
[----:B-1----:R-:W-:-:S03]  /*1ac20*/  @!P4 LEA.HI.X R9, R5, R9, R3, 0x1, P1 ;  /* 0x000000090509c211 */ /* 0x002fc600008f0c03 */
[----:B------:R2:W-:Y:S04]  /*1ac30*/  @!P5 ST.E.128 [R10.64], RZ ;  /* 0x000000ff0a00d985 */ /* 0x0005e8000c101d34 */
[----:B------:R-:W1:Y:S04]  /*1ac40*/  SHFL.IDX PT, R6, R6, 0x7, 0x181f ;  /* 0x00f81f0006067f89 */ /* 0x000e6800000e0000 */
[----:B------:R2:W-:Y:S01]  /*1ac50*/  @!P4 ST.E.128 [R8.64], RZ ;  /* 0x000000ff0800c985 */ /* 0x0005e2000c101d34 */
[----:B------:R-:W-:Y:S05]  /*1ac60*/  @P0 EXIT ;  /* 0x000000000000094d */ /* 0x000fea0003800000 */
[----:B---3--:R-:W-:-:S04]  /*1ac70*/  LEA R2, P0, R5, R7, 0x1 ;  /* 0x0000000705027211 */ /* 0x008fc800078008ff */
[----:B-1----:R-:W-:-:S05]  /*1ac80*/  LEA.HI.X R3, R5, R6, R3, 0x1, P0 ;  /* 0x0000000605037211 */ /* 0x002fca00000f0c03 */
[----:B------:R-:W-:Y:S01]  /*1ac90*/  ST.E.128 [R2.64], RZ ;  /* 0x000000ff02007985 */ /* 0x000fe2000c101d34 */
[----:B------:R-:W-:Y:S05]  /*1aca0*/  EXIT ;  /* 0x000000000000794d */ /* 0x000fea0003800000 */
.L_x_1121:
        /* <DEDUP_REMOVED lines=13> */
.L_x_1611:


//--------------------- .text._ZN7cutlass13device_kernelIN5flash19enable_sm80_to_sm89INS1_16FlashAttnFwdSm80INS1_25CollectiveMainloopFwdSm80ILi4ELi1ELb0EN4cute5tupleIJNS5_1CILi128EEENS7_ILi96EEENS7_ILi64EEEEEELi64ENS_10bfloat16_tEfNS_4arch4Sm80ELb0ELb1ELb0ELb1ELb1ELb1ELb1ELb0EEENS1_21CollectiveEpilogueFwdINS6_IJS8_SA_S9_EEENS6_IJNS7_ILi1EEESI_SI_EEESC_SE_Li128ELb1ELb1ELb0ELb0EEENS1_19SingleTileSchedulerILb1ELb0ELb1ELi128EEEEEEEEEvNT_6ParamsE --------------------------
	.section	.text._ZN7cutlass13device_kernelIN5flash19enable_sm80_to_sm89INS1_16FlashAttnFwdSm80INS1_25CollectiveMainloopFwdSm80ILi4ELi1ELb0EN4cute5tupleIJNS5_1CILi128EEENS7_ILi96EEENS7_ILi64EEEEEELi64ENS_10bfloat16_tEfNS_4arch4Sm80ELb0ELb1ELb0ELb1ELb1ELb1ELb1ELb0EEENS1_21CollectiveEpilogueFwdINS6_IJS8_SA_S9_EEENS6_IJNS7_ILi1EEESI_SI_EEESC_SE_Li128ELb1ELb1ELb0ELb0EEENS1_19SingleTileSchedulerILb1ELb0ELb1ELi128EEEEEEEEEvNT_6ParamsE,"ax",@progbits
	.sectioninfo	@"SHI_REGISTERS=255"
	.align	128
.text._ZN7cutlass13device_kernelIN5flash19enable_sm80_to_sm89INS1_16FlashAttnFwdSm80INS1_25CollectiveMainloopFwdSm80ILi4ELi1ELb0EN4cute5tupleIJNS5_1CILi128EEENS7_ILi96EEENS7_ILi64EEEEEELi64ENS_10bfloat16_tEfNS_4arch4Sm80ELb0ELb1ELb0ELb1ELb1ELb1ELb1ELb0EEENS1_21CollectiveEpilogueFwdINS6_IJS8_SA_S9_EEENS6_IJNS7_ILi1EEESI_SI_EEESC_SE_Li128ELb1ELb1ELb0ELb0EEENS1_19SingleTileSchedulerILb1ELb0ELb1ELi128EEEEEEEEEvNT_6ParamsE:
        .type           _ZN7cutlass13device_kernelIN5flash19enable_sm80_to_sm89INS1_16FlashAttnFwdSm80INS1_25CollectiveMainloopFwdSm80ILi4ELi1ELb0EN4cute5tupleIJNS5_1CILi128EEENS7_ILi96EEENS7_ILi64EEEEEELi64ENS_10bfloat16_tEfNS_4arch4Sm80ELb0ELb1ELb0ELb1ELb1ELb1ELb1ELb0EEENS1_21CollectiveEpilogueFwdINS6_IJS8_SA_S9_EEENS6_IJNS7_ILi1EEESI_SI_EEESC_SE_Li128ELb1ELb1ELb0ELb0EEENS1_19SingleTileSchedulerILb1ELb0ELb1ELi128EEEEEEEEEvNT_6ParamsE,@function
        .size           _ZN7cutlass13device_kernelIN5flash19enable_sm80_to_sm89INS1_16FlashAttnFwdSm80INS1_25CollectiveMainloopFwdSm80ILi4ELi1ELb0EN4cute5tupleIJNS5_1CILi128EEENS7_ILi96EEENS7_ILi64EEEEEELi64ENS_10bfloat16_tEfNS_4arch4Sm80ELb0ELb1ELb0ELb1ELb1ELb1ELb1ELb0EEENS1_21CollectiveEpilogueFwdINS6_IJS8_SA_S9_EEENS6_IJNS7_ILi1EEESI_SI_EEESC_SE_Li128ELb1ELb1ELb0ELb0EEENS1_19SingleTileSchedulerILb1ELb0ELb1ELi128EEEEEEEEEvNT_6ParamsE,(.L_x_1612 - _ZN7cutlass13device_kernelIN5flash19enable_sm80_to_sm89INS1_16FlashAttnFwdSm80INS1_25CollectiveMainloopFwdSm80ILi4ELi1ELb0EN4cute5tupleIJNS5_1CILi128EEENS7_ILi96EEENS7_ILi64EEEEEELi64ENS_10bfloat16_tEfNS_4arch4Sm80ELb0ELb1ELb0ELb1ELb1ELb1ELb1ELb0EEENS1_21CollectiveEpilogueFwdINS6_IJS8_SA_S9_EEENS6_IJNS7_ILi1EEESI_SI_EEESC_SE_Li128ELb1ELb1ELb0ELb0EEENS1_19SingleTileSchedulerILb1ELb0ELb1ELi128EEEEEEEEEvNT_6ParamsE)
        .other          _ZN7cutlass13device_kernelIN5flash19enable_sm80_to_sm89INS1_16FlashAttnFwdSm80INS1_25CollectiveMainloopFwdSm80ILi4ELi1ELb0EN4cute5tupleIJNS5_1CILi128EEENS7_ILi96EEENS7_ILi64EEEEEELi64ENS_10bfloat16_tEfNS_4arch4Sm80ELb0ELb1ELb0ELb1ELb1ELb1ELb1ELb0EEENS1_21CollectiveEpilogueFwdINS6_IJS8_SA_S9_EEENS6_IJNS7_ILi1EEESI_SI_EEESC_SE_Li128ELb1ELb1ELb0ELb0EEENS1_19SingleTileSchedulerILb1ELb0ELb1ELi128EEEEEEEEEvNT_6ParamsE,@"STO_CUDA_ENTRY STV_DEFAULT"
_ZN7cutlass13device_kernelIN5flash19enable_sm80_to_sm89INS1_16FlashAttnFwdSm80INS1_25CollectiveMainloopFwdSm80ILi4ELi1ELb0EN4cute5tupleIJNS5_1CILi128EEENS7_ILi96EEENS7_ILi64EEEEEELi64ENS_10bfloat16_tEfNS_4arch4Sm80ELb0ELb1ELb0ELb1ELb1ELb1ELb1ELb0EEENS1_21CollectiveEpilogueFwdINS6_IJS8_SA_S9_EEENS6_IJNS7_ILi1EEESI_SI_EEESC_SE_Li128ELb1ELb1ELb0ELb0EEENS1_19SingleTileSchedulerILb1ELb0ELb1ELi128EEEEEEEEEvNT_6ParamsE:
        /* <DEDUP_REMOVED lines=19> */
.L_x_1123:
        /* <DEDUP_REMOVED lines=10> */
.L_x_1125:
[----:B------:R-:W-:Y:S02]  /*01d0*/  ULDC UR5, c[0x0][0x54c] ;  /* 0x0001530000057ab9 */ /* 0x000fe40000000800 */
.L_x_1124:
[----:B------:R-:W-:Y:S02]  /*01e0*/  ULDC UR4, c[0x0][0x548] ;  /* 0x0001520000047ab9 */ /* 0x000fe40000000800 */
[----:B------:R-:W-:-:S02]  /*01f0*/  USHF.L.U32 UR17, UR17, 0x7, URZ ;  /* 0x0000000711117899 */ /* 0x000fc4000800063f */
[----:B------:R-:W-:-:S04]  /*0200*/  UIMAD UR4, UR5, UR4, URZ ;  /* 0x00000004050472a4 */ /* 0x000fc8000f8e023f */
[----:B------:R-:W-:-:S04]  /*0210*/  UISETP.GE.AND UP0, UPT, UR17, UR4, UPT ;  /* 0x000000041100728c */ /* 0x000fc8000bf06270 */
[----:B------:R-:W-:Y:S01]  /*0220*/  USEL UR11, UR11, 0xffffffff, !UP0 ;  /* 0xffffffff0b0b7887 */ /* 0x000fe2000c000000 */
[----:B------:R-:W-:Y:S05]  /*0230*/  BRA `(.L_x_1126) ;  /* 0x0000016000007947 */ /* 0x000fea0003800000 */
.L_x_1122:
[----:B------:R-:W-:-:S04]  /*0240*/  ISETP.NE.U32.AND P0, PT, RZ, c[0x0][0x568], PT ;  /* 0x00015a00ff007a0c */ /* 0x000fc80003f05070 */
[----:B------:R-:W-:-:S13]  /*0250*/  ISETP.NE.AND.EX P0, PT, RZ, c[0x0][0x56c], PT, P0 ;  /* 0x00015b00ff007a0c */ /* 0x000fda0003f05300 */
[----:B------:R-:W-:Y:S05]  /*0260*/  @!P0 BRA `(.L_x_1127) ;  /* 0x0000003000008947 */ /* 0x000fea0003800000 */
[----:B------:R-:W2:Y:S02]  /*0270*/  LDG.E R0, [R2.64] ;  /* 0x0000000e02007981 */ /* 0x000ea4000c1e1900 */
[----:B--2---:R1:W2:Y:S02]  /*0280*/  R2UR UR5, R0 ;  /* 0x00000000000573c2 */ /* 0x0042a400000e0000 */
[----:B-12---:R-:W-:Y:S05]  /*0290*/  BRA `(.L_x_1128) ;  /* 0x000000b000007947 */ /* 0x006fea0003800000 */
.L_x_1127:
        /* <DEDUP_REMOVED lines=10> */
.L_x_1129:
[----:B------:R-:W-:Y:S02]  /*0340*/  ULDC UR5, c[0x0][0x54c] ;  /* 0x0001530000057ab9 */ /* 0x000fe40000000800 */
.L_x_1128:
[----:B------:R-:W-:Y:S02]  /*0350*/  ULDC UR4, c[0x0][0x548] ;  /* 0x0001520000047ab9 */ /* 0x000fe40000000800 */
[----:B------:R-:W-:-:S02]  /*0360*/  USHF.L.U32 UR17, UR17, 0x7, URZ ;  /* 0x0000000711117899 */ /* 0x000fc4000800063f */
[----:B------:R-:W-:-:S04]  /*0370*/  UIMAD UR4, UR5, UR4, URZ ;  /* 0x00000004050472a4 */ /* 0x000fc8000f8e023f */
[----:B------:R-:W-:-:S04]  /*0380*/  UISETP.GE.AND UP0, UPT, UR17, UR4, UPT ;  /* 0x000000041100728c */ /* 0x000fc8000bf06270 */
[----:B------:R-:W-:-:S06]  /*0390*/  USEL UR11, UR11, 0xffffffff, !UP0 ;  /* 0xffffffff0b0b7887 */ /* 0x000fcc000c000000 */
.L_x_1126:
        /* <DEDUP_REMOVED lines=50> */
.L_x_1130:
        /* <DEDUP_REMOVED lines=8> */
.L_x_1131:
[----:B------:R-:W-:Y:S05]  /*0740*/  @!P4 BRA `(.L_x_1132) ;  /* 0x000000500000c947 */ /* 0x000fea0003800000 */
[----:B-1--4-:R1:W4:Y:S04]  /*0750*/  LDG.E R0, [R2.64] ;  /* 0x0000000e02007981 */ /* 0x012328000c1e1900 */
[----:B-1-3--:R-:W3:Y:S01]  /*0760*/  LDG.E R2, [R2.64+0x4] ;  /* 0x0000040e02027981 */ /* 0x00aee2000c1e1900 */
[----:B----4-:R-:W1:Y:S08]  /*0770*/  R2UR UR31, R0 ;  /* 0x00000000001f73c2 */ /* 0x010e7000000e0000 */
[----:B---3--:R-:W1:Y:S02]  /*0780*/  R2UR UR5, R2 ;  /* 0x00000000020573c2 */ /* 0x008e6400000e0000 */
[----:B-1----:R-:W-:-:S06]  /*0790*/  UIADD3 UR31, -UR31, UR5, URZ ;  /* 0x000000051f1f7290 */ /* 0x002fcc000fffe13f */
.L_x_1132:
        /* <DEDUP_REMOVED lines=12> */
[----:B------:R-:W-:Y:S02]  /*0860*/  UIADD3 UR16, UR17, 0x7f, URZ ;  /* 0x0000007f11107890 */ /* 0x000fe4000fffe03f */
[----:B------:R-:W-:-:S05]  /*0870*/  UP2UR UR13, UPR, URZ, 0x1 ;  /* 0x000000013f0d7883 */ /* 0x000fca0008000000 */
[----:B------:R-:W-:-:S04]  /*0880*/  @UP0 UIADD3 UR20, UR17, 0x7f, URZ ;  /* 0x0000007f11140890 */ /* 0x000fc8000fffe03f */
[----:B------:R-:W-:-:S04]  /*0890*/  UIMAD.WIDE.U32 UR20, UR20, UR18, URZ ;  /* 0x00000012141472a5 */ /* 0x000fc8000f8e003f */
[----:B------:R-:W-:-:S03]  /*08a0*/  @UP0 USHF.R.U32.HI UR16, URZ, UR19, UR21 ;  /* 0x000000133f100299 */ /* 0x000fc60008011615 */
[----:B------:R-:W-:Y:S02]  /*08b0*/  ULDC.64 UR18, c[0x0][0x328] ;  /* 0x0000ca0000127ab9 */ /* 0x000fe40000000a00 */
[----:B------:R-:W-:-:S04]  /*08c0*/  UISETP.GE.AND UP0, UPT, UR19, 0x1, UPT ;  /* 0x000000011300788c */ /* 0x000fc8000bf06270 */
[----:B------:R-:W-:Y:S01]  /*08d0*/  UP2UR UR12, UPR, URZ, 0x1 ;  /* 0x000000013f0c7883 */ /* 0x000fe20008000000 */
[----:B----4-:R-:W2:Y:S08]  /*08e0*/  @P0 R2UR UR6, R4 ;  /* 0x00000000040603c2 */ /* 0x010eb000000e0000 */
[----:B---3--:R-:W2:Y:S01]  /*08f0*/  @P0 R2UR UR7, R6 ;  /* 0x00000000060703c2 */ /* 0x008ea200000e0000 */
[----:B------:R-:W-:Y:S01]  /*0900*/  PLOP3.LUT P0, PT, PT, PT, UP0, 0x40, 0x0 ;  /* 0x000000000000781c */ /* 0x000fe20003f0e808 */
[----:B--2---:R-:W-:-:S04]  /*0910*/  @UP2 UIADD3 UR4, -UR6, UR7, URZ ;  /* 0x0000000706042290 */ /* 0x004fc8000fffe13f */
[----:B------:R-:W-:-:S04]  /*0920*/  UIADD3 UR7, UR5, UR4, URZ ;  /* 0x0000000405077290 */ /* 0x000fc8000fffe03f */
[----:B------:R-:W-:-:S04]  /*0930*/  UIADD3 UR26, UR7, 0x1, -UR10 ;  /* 0x00000001071a7890 */ /* 0x000fc8000fffe80a */
[----:B------:R-:W-:-:S04]  /*0940*/  UIADD3 UR16, UR26, UR16, URZ ;  /* 0x000000101a107290 */ /* 0x000fc8000fffe03f */
[----:B------:R-:W-:-:S06]  /*0950*/  UIADD3 UR18, UR16, UR18, URZ ;  /* 0x0000001210127290 */ /* 0x000fcc000fffe03f */
[----:B------:R-:W-:Y:S01]  /*0960*/  IMAD.U32 R0, RZ, RZ, UR18 ;  /* 0x00000012ff007e24 */ /* 0x000fe2000f8e00ff */
[----:B------:R-:W-:Y:S05]  /*0970*/  @P0 BRA `(.L_x_1133) ;  /* 0x0000011000000947 */ /* 0x000fea0003800000 */
[----:B-1----:R-:W-:Y:S01]  /*0980*/  ISETP.LT.AND P0, PT, RZ, UR16, PT ;  /* 0x00000010ff007c0c */ /* 0x002fe2000bf01270 */
[----:B------:R-:W-:-:S12]  /*0990*/  UIADD3 UR6, UR16, -0x1, URZ ;  /* 0xffffffff10067890 */ /* 0x000fd8000fffe03f */
[----:B------:R-:W-:Y:S05]  /*09a0*/  @P0 BRA `(.L_x_1134) ;  /* 0x0000007000000947 */ /* 0x000fea0003800000 */
[----:B------:R-:W-:Y:S02]  /*09b0*/  UISETP.NE.AND UP0, UPT, UR19, 0x1, UPT ;  /* 0x000000011300788c */ /* 0x000fe4000bf05270 */
[----:B------:R-:W-:Y:S02]  /*09c0*/  UIADD3 UR6, -UR16, URZ, URZ ;  /* 0x0000003f10067290 */ /* 0x000fe4000fffe13f */
[----:B------:R-:W-:Y:S02]  /*09d0*/  ULDC.64 UR20, c[0x0][0x330] ;  /* 0x0000cc0000147ab9 */ /* 0x000fe40000000a00 */
[----:B------:R-:W-:-:S05]  /*09e0*/  UIMAD.WIDE.U32 UR24, UR6, UR20, URZ ;  /* 0x00000014061872a5 */ /* 0x000fca000f8e003f */
[----:B------:R-:W-:-:S04]  /*09f0*/  @UP0 USHF.R.U32.HI UR6, URZ, UR21, UR25 ;  /* 0x000000153f060299 */ /* 0x000fc80008011619 */
[----:B------:R-:W-:Y:S01]  /*0a00*/  ULOP3.LUT UR6, URZ, UR6, URZ, 0x33, !UPT ;  /* 0x000000063f067292 */ /* 0x000fe2000f8e333f */
[----:B------:R-:W-:Y:S05]  /*0a10*/  BRA `(.L_x_1135) ;  /* 0x0000004000007947 */ /* 0x000fea0003800000 */
.L_x_1134:
[----:B------:R-:W-:Y:S02]  /*0a20*/  UISETP.NE.AND UP0, UPT, UR19, 0x1, UPT ;  /* 0x000000011300788c */ /* 0x000fe4000bf05270 */
[----:B------:R-:W-:Y:S02]  /*0a30*/  ULDC.64 UR20, c[0x0][0x330] ;  /* 0x0000cc0000147ab9 */ /* 0x000fe40000000a00 */
[----:B------:R-:W-:-:S07]  /*0a40*/  UIMAD.WIDE.U32 UR24, UR6, UR20, URZ ;  /* 0x00000014061872a5 */ /* 0x000fce000f8e003f */
[----:B------:R-:W-:Y:S02]  /*0a50*/  @UP0 USHF.R.U32.HI UR6, URZ, UR21, UR25 ;  /* 0x000000153f060299 */ /* 0x000fe40008011619 */
.L_x_1135:
[----:B------:R-:W-:Y:S02]  /*0a60*/  ULDC UR16, c[0x0][0x32c] ;  /* 0x0000cb0000107ab9 */ /* 0x000fe40000000800 */
[----:B------:R-:W-:-:S06]  /*0a70*/  UIMAD UR16, UR6, UR19, UR16 ;  /* 0x00000013061072a4 */ /* 0x000fcc000f8e0210 */
[----:B------:R-:W-:Y:S02]  /*0a80*/  IMNMX R0, R0, UR16, PT ;  /* 0x0000001000007c17 */ /* 0x000fe4000b800200 */
.L_x_1133:
        /* <DEDUP_REMOVED lines=28> */
.L_x_1137:
[----:B------:R-:W-:-:S03]  /*0c50*/  UISETP.NE.AND UP0, UPT, UR19, 0x1, UPT ;  /* 0x000000011300788c */ /* 0x000fc6000bf05270 */
[----:B------:R-:W-:Y:S02]  /*0c60*/  ULDC.64 UR18, c[0x0][0x330] ;  /* 0x0000cc0000127ab9 */ /* 0x000fe40000000a00 */
[----:B------:R-:W-:-:S07]  /*0c70*/  UIMAD.WIDE.U32 UR28, UR20, UR18, URZ ;  /* 0x00000012141c72a5 */ /* 0x000fce000f8e003f */
[----:B------:R-:W-:Y:S02]  /*0c80*/  @UP0 UMOV UR21, UR29 ;  /* 0x0000001d00150c82 */ /* 0x000fe40008000000 */
[----:B------:R-:W-:Y:S02]  /*0c90*/  @UP0 USHF.R.U32.HI UR20, URZ, UR19, UR21 ;  /* 0x000000133f140299 */ /* 0x000fe40008011615 */
.L_x_1138:
[----:B------:R-:W-:Y:S02]  /*0ca0*/  ULDC UR18, c[0x0][0x32c] ;  /* 0x0000cb0000127ab9 */ /* 0x000fe40000000800 */
[----:B------:R-:W-:-:S04]  /*0cb0*/  UIMAD UR18, UR20, UR18, URZ ;  /* 0x00000012141272a4 */ /* 0x000fc8000f8e023f */
[----:B------:R-:W-:-:S04]  /*0cc0*/  UISETP.LT.AND UP0, UPT, UR6, UR18, UPT ;  /* 0x000000120600728c */ /* 0x000fc8000bf01270 */
[----:B------:R-:W-:-:S03]  /*0cd0*/  USEL UR6, UR6, UR18, !UP0 ;  /* 0x0000001206067287 */ /* 0x000fc6000c000000 */
.L_x_1136:
[----:B------:R-:W-:Y:S01]  /*0ce0*/  IADD3 R0, R0, 0x5f, RZ ;  /* 0x0000005f00007810 */ /* 0x000fe20007ffe0ff */
[----:B------:R-:W-:-:S04]  /*0cf0*/  UIMAD.WIDE UR20, UR6, 0x2aaaaaab, URZ ;  /* 0x2aaaaaab061478a5 */ /* 0x000fc8000f8e023f */
[----:B------:R-:W-:-:S03]  /*0d00*/  IMAD.HI R0, R0, 0x2aaaaaab, RZ ;  /* 0x2aaaaaab00007827 */ /* 0x000fc600078e02ff */
[----:B------:R-:W-:Y:S01]  /*0d10*/  UMOV UR19, UR21 ;  /* 0x0000001500137c82 */ /* 0x000fe20008000000 */
[----:B------:R-:W1:Y:S01]  /*0d20*/  R2UR UR18, R0 ;  /* 0x00000000001273c2 */ /* 0x000e6200000e0000 */
[----:B------:R-:W-:-:S04]  /*0d30*/  USHF.R.U32.HI UR6, URZ, 0x1f, UR19 ;  /* 0x0000001f3f067899 */ /* 0x000fc80008011613 */
[----:B------:R-:W-:-:S04]  /*0d40*/  ULEA.HI.SX32 UR6, UR19, UR6, 0x1c ;  /* 0x0000000613067291 */ /* 0x000fc8000f8fe23f */
[----:B------:R-:W-:-:S04]  /*0d50*/  UISETP.LT.AND UP1, UPT, URZ, UR6, UPT ;  /* 0x000000063f00728c */ /* 0x000fc8000bf21270 */
[----:B------:R-:W-:-:S04]  /*0d60*/  USEL UR6, URZ, UR6, !UP1 ;  /* 0x000000063f067287 */ /* 0x000fc8000c800000 */
[----:B------:R-:W-:-:S04]  /*0d70*/  UIMAD UR6, UR6, 0x60, -UR5 ;  /* 0x00000060060678a4 */ /* 0x000fc8000f8e0a05 */
[----:B------:R-:W-:Y:S02]  /*0d80*/  UISETP.LT.AND UP1, UPT, URZ, UR6, UPT ;  /* 0x000000063f00728c */ /* 0x000fe4000bf21270 */
[----:B-1----:R-:W-:Y:S02]  /*0d90*/  USHF.R.U32.HI UR20, URZ, 0x1f, UR18 ;  /* 0x0000001f3f147899 */ /* 0x002fe40008011612 */
[----:B------:R-:W-:Y:S02]  /*0da0*/  USEL UR6, URZ, UR6, !UP1 ;  /* 0x000000063f067287 */ /* 0x000fe4000c800000 */
[----:B------:R-:W-:Y:S02]  /*0db0*/  ULEA.HI.SX32 UR20, UR18, UR20, 0x1c ;  /* 0x0000001412147291 */ /* 0x000fe4000f8fe23f */
[----:B------:R-:W-:Y:S02]  /*0dc0*/  UIMAD.WIDE.U32 UR28, UR6, -0x55555555, URZ ;  /* 0xaaaaaaab061c78a5 */ /* 0x000fe4000f8e003f */
[----:B------:R-:W-:-:S02]  /*0dd0*/  UISETP.LT.AND UP0, UPT, UR20, UR25, UPT ;  /* 0x000000191400728c */ /* 0x000fc4000bf01270 */
[----:B------:R-:W-:Y:S02]  /*0de0*/  USHF.R.U32.HI UR24, URZ, 0x6, UR29 ;  /* 0x000000063f187899 */ /* 0x000fe4000801161d */
[----:B------:R-:W-:-:S04]  /*0df0*/  USEL UR20, UR20, UR25, UP0 ;  /* 0x0000001914147287 */ /* 0x000fc80008000000 */
[----:B------:R-:W-:-:S03]  /*0e00*/  UIMAD UR20, UR20, 0x60, -UR5 ;  /* 0x00000060141478a4 */ /* 0x000fc6000f8e0a05 */
[----:B------:R-:W-:Y:S02]  /*0e10*/  UMOV UR5, UR24 ;  /* 0x0000001800057c82 */ /* 0x000fe40008000000 */
[----:B------:R-:W-:-:S04]  /*0e20*/  UISETP.LT.AND UP0, UPT, UR20, UR4, UPT ;  /* 0x000000041400728c */ /* 0x000fc8000bf01270 */
[----:B------:R-:W-:-:S04]  /*0e30*/  USEL UR20, UR20, UR4, UP0 ;  /* 0x0000000414147287 */ /* 0x000fc80008000000 */
[----:B------:R-:W-:-:S11]  /*0e40*/  UISETP.GT.AND UP0, UPT, UR20, UR6, UPT ;  /* 0x000000061400728c */ /* 0x000fd6000bf04270 */
[----:B------:R-:W-:-:S04]  /*0e50*/  @UP0 UIADD3 UR20, UR20, 0x5f, URZ ;  /* 0x0000005f14140890 */ /* 0x000fc8000fffe03f */
        /* <DEDUP_REMOVED lines=17> */
[----:B------:R-:W-:Y:S01]  /*0f70*/  LEA.HI R9, R32, R204, RZ, 0x6 ;  /* 0x000000cc20097211 */ /* 0x000fe200078f30ff */
        /* <DEDUP_REMOVED lines=87> */
[----:B------:R-:W-:Y:S01]  /*14f0*/  @P1 LEA R4, P0, R10, c[0x0][0x220], 0x1 ;  /* 0x000088000a041a11 */ /* 0x000fe200078008ff */
        /* <DEDUP_REMOVED lines=175> */
.L_x_1174:
        /* <DEDUP_REMOVED lines=77> */
.L_x_1144:
[----:B------:R-:W-:Y:S05]  /*24c0*/  BSYNC B0 ;  /* 0x0000000000007941 */ /* 0x000fea0003800000 */
.L_x_1143:
        /* <DEDUP_REMOVED lines=40> */
.L_x_1146:
[----:B------:R-:W-:Y:S05]  /*2750*/  BSYNC B0 ;  /* 0x0000000000007941 */ /* 0x000fea0003800000 */
.L_x_1145:
        /* <DEDUP_REMOVED lines=40> */
.L_x_1148:
[----:B------:R-:W-:Y:S05]  /*29e0*/  BSYNC B0 ;  /* 0x0000000000007941 */ /* 0x000fea0003800000 */
.L_x_1147:
        /* <DEDUP_REMOVED lines=74> */
.L_x_1152:
[----:B------:R-:W-:Y:S05]  /*2e90*/  BSYNC B0 ;  /* 0x0000000000007941 */ /* 0x000fea0003800000 */
.L_x_1151:
        /* <DEDUP_REMOVED lines=57> */
.L_x_1150:
[----:B------:R-:W-:Y:S05]  /*3230*/  BSYNC B1 ;  /* 0x0000000000017941 */ /* 0x000fea0003800000 */
.L_x_1149:
        /* <DEDUP_REMOVED lines=62> */
.L_x_1156:
[----:B------:R-:W-:Y:S05]  /*3620*/  BSYNC B0 ;  /* 0x0000000000007941 */ /* 0x000fea0003800000 */
.L_x_1155:
        /* <DEDUP_REMOVED lines=57> */
.L_x_1154:
[----:B------:R-:W-:Y:S05]  /*39c0*/  BSYNC B1 ;  /* 0x0000000000017941 */ /* 0x000fea0003800000 */
.L_x_1153:
        /* <DEDUP_REMOVED lines=61> */
.L_x_1159:
[----:B------:R-:W-:Y:S05]  /*3da0*/  BSYNC B0 ;  /* 0x0000000000007941 */ /* 0x000fea0003800000 */
.L_x_1158:
        /* <DEDUP_REMOVED lines=58> */
.L_x_1142:
        /* <DEDUP_REMOVED lines=208> */
.L_x_1161:
[----:B------:R-:W-:Y:S05]  /*4e50*/  BSYNC B0 ;  /* 0x0000000000007941 */ /* 0x000fea0003800000 */
.L_x_1160:
        /* <DEDUP_REMOVED lines=118> */
.L_x_1163:
[----:B------:R-:W-:Y:S05]  /*55c0*/  BSYNC B0 ;  /* 0x0000000000007941 */ /* 0x000fea0003800000 */
.L_x_1162:
        /* <DEDUP_REMOVED lines=120> */
.L_x_1141:
        /* <DEDUP_REMOVED lines=22> */
.L_x_1165:
[----:B-123--:R-:W-:Y:S05]  /*5eb0*/  BSYNC B0 ;  /* 0x0000000000007941 */ /* 0x00efea0003800000 */
.L_x_1164:
        /* <DEDUP_REMOVED lines=17> */
.L_x_1167:
[----:B------:R-:W-:Y:S05]  /*5fd0*/  BSYNC B0 ;  /* 0x0000000000007941 */ /* 0x000fea0003800000 */
.L_x_1166:
        /* <DEDUP_REMOVED lines=16> */
.L_x_1157:
[----:B------:R-:W-:Y:S05]  /*60e0*/  BSYNC B2 ;  /* 0x0000000000027941 */ /* 0x000fea0003800000 */
.L_x_1140:
        /* <DEDUP_REMOVED lines=116> */
.L_x_1169:
[----:B------:R-:W-:Y:S05]  /*6830*/  BSYNC B0 ;  /* 0x0000000000007941 */ /* 0x000fea0003800000 */
.L_x_1168:
        /* <DEDUP_REMOVED lines=17> */
.L_x_1171:
[----:B------:R-:W-:Y:S05]  /*6950*/  BSYNC B0 ;  /* 0x0000000000007941 */ /* 0x000fea0003800000 */
.L_x_1170:
        /* <DEDUP_REMOVED lines=17> */
.L_x_1173:
[----:B------:R-:W-:Y:S05]  /*6a70*/  BSYNC B0 ;  /* 0x0000000000007941 */ /* 0x000fea0003800000 */
.L_x_1172:
        /* <DEDUP_REMOVED lines=78> */
[----:B------:R-:W-:Y:S11]  /*6f60*/  PLOP3.LUT P0, PT, PT, PT, UP0, 0x80, 0x0 ;  /* 0x000000000000781c */ /* 0x000ff60003f0f008 */
[----:B------:R-:W-:Y:S02]  /*6f70*/  @!UPT UIADD3 URZ, URZ, URZ, URZ ;  /* 0x0000003f3f3ff290 */ /* 0x000fe4000fffe03f */
[----:B------:R-:W-:Y:S01]  /*6f80*/  @P0 IMAD.MOV.U32 R2, RZ, RZ, R14 ;  /* 0x000000ffff020224 */ /* 0x000fe200078e000e */
[----:B------:R-:W-:Y:S11]  /*6f90*/  PLOP3.LUT P0, PT, PT, PT, UP0, 0x80, 0x0 ;  /* 0x000000000000781c */ /* 0x000ff60003f0f008 */
[----:B------:R-:W-:Y:S02]  /*6fa0*/  @!UPT UIADD3 URZ, URZ, URZ, URZ ;  /* 0x0000003f3f3ff290 */ /* 0x000fe4000fffe03f */
[----:B------:R1:W-:Y:S01]  /*6fb0*/  @P0 LDGSTS.E.BYPASS.LTC128B.128 [R79+0x5900], [R2.64], !P6 ;  /* 0x05900000024f0fae */ /* 0x0003e2000f101d4e */
[----:B------:R-:W-:Y:S05]  /*6fc0*/  PLOP3.LUT P0, PT, PT, PT, UP0, 0x80, 0x0 ;  /* 0x000000000000781c */ /* 0x000fea0003f0f008 */
[----:B------:R-:W0:Y:S08]  /*6fd0*/  LDGDEPBAR ;  /* 0x00000000000079af */ /* 0x000e300000000000 */
[----:B------:R-:W-:-:S05]  /*6fe0*/  @P0 BRA `(.L_x_1174) ;  /* 0xffffb00000000947 */ /* 0x000fca000383ffff */
[----:B------:R-:W-:Y:S06]  /*6ff0*/  BAR.SYNC.DEFER_BLOCKING 0x0 ;  /* 0x0000000000007b1d */ /* 0x000fec0000010000 */
.L_x_1139:
[----:B------:R-:W-:Y:S02]  /*7000*/  UISETP.NE.AND UP1, UPT, UR13, URZ, UPT ;  /* 0x0000003f0d00728c */ /* 0x000fe4000bf25270 */
[----:B------:R-:W-:-:S02]  /*7010*/  UISETP.NE.AND UP0, UPT, UR12, URZ, UPT ;  /* 0x0000003f0c00728c */ /* 0x000fc4000bf05270 */
[----:B------:R-:W-:Y:S02]  /*7020*/  UIADD3 UR6, UR17, 0x7f, URZ ;  /* 0x0000007f11067890 */ /* 0x000fe4000fffe03f */
[----:B------:R-:W-:Y:S02]  /*7030*/  ULDC.64 UR4, c[0x0][0x2c8] ;  /* 0x0000b20000047ab9 */ /* 0x000fe40000000a00 */
[----:B------:R-:W-:Y:S01]  /*7040*/  UIMAD.WIDE.U32 UR18, UR6, UR4, URZ ;  /* 0x00000004061272a5 */ /* 0x000fe2000f8e003f */
[----:B------:R-:W-:-:S03]  /*7050*/  PLOP3.LUT P0, PT, PT, PT, UP0, 0x40, 0x0 ;  /* 0x000000000000781c */ /* 0x000fc60003f0e808 */
[----:B------:R-:W-:-:S03]  /*7060*/  @UP1 USHF.R.U32.HI UR6, URZ, UR5, UR19 ;  /* 0x000000053f061299 */ /* 0x000fc60008011613 */
[----:B------:R-:W-:Y:S02]  /*7070*/  ULDC UR18, c[0x0][0x328] ;  /* 0x0000ca0000127ab9 */ /* 0x000fe40000000800 */
[----:B------:R-:W-:-:S04]  /*7080*/  UIADD3 UR26, UR26, UR6, URZ ;  /* 0x000000061a1a7290 */ /* 0x000fc8000fffe03f */
[----:B------:R-:W-:Y:S01]  /*7090*/  UIADD3 UR18, UR26, UR18, URZ ;  /* 0x000000121a127290 */ /* 0x000fe2000fffe03f */
        /* <DEDUP_REMOVED lines=12> */
.L_x_1176:
[----:B------:R-:W-:Y:S02]  /*7160*/  UISETP.NE.AND UP0, UPT, UR6, 0x1, UPT ;  /* 0x000000010600788c */ /* 0x000fe4000bf05270 */
[----:B------:R-:W-:Y:S02]  /*7170*/  ULDC.64 UR4, c[0x0][0x330] ;  /* 0x0000cc0000047ab9 */ /* 0x000fe40000000a00 */
[----:B------:R-:W-:-:S07]  /*7180*/  UIMAD.WIDE.U32 UR20, UR19, UR4, URZ ;  /* 0x00000004131472a5 */ /* 0x000fce000f8e003f */
[----:B------:R-:W-:Y:S02]  /*7190*/  @UP0 USHF.R.U32.HI UR19, URZ, UR5, UR21 ;  /* 0x000000053f130299 */ /* 0x000fe40008011615 */
.L_x_1177:
[----:B------:R-:W-:Y:S02]  /*71a0*/  ULDC UR4, c[0x0][0x32c] ;  /* 0x0000cb0000047ab9 */ /* 0x000fe40000000800 */
[----:B------:R-:W-:-:S04]  /*71b0*/  UIMAD UR4, UR19, UR6, UR4 ;  /* 0x00000006130472a4 */ /* 0x000fc8000f8e0204 */
[----:B------:R-:W-:-:S04]  /*71c0*/  UISETP.LT.AND UP0, UPT, UR18, UR4, UPT ;  /* 0x000000041200728c */ /* 0x000fc8000bf01270 */
[----:B------:R-:W-:Y:S02]  /*71d0*/  USEL UR18, UR18, UR4, UP0 ;  /* 0x0000000412127287 */ /* 0x000fe40008000000 */
.L_x_1175:
        /* <DEDUP_REMOVED lines=30> */
.L_x_1179:
[----:B------:R-:W-:Y:S02]  /*73c0*/  ULDC UR4, c[0x0][0x32c] ;  /* 0x0000cb0000047ab9 */ /* 0x000fe40000000800 */
[----:B------:R-:W-:-:S03]  /*73d0*/  UISETP.NE.AND UP0, UPT, UR4, 0x1, UPT ;  /* 0x000000010400788c */ /* 0x000fc6000bf05270 */
[----:B------:R-:W-:Y:S02]  /*73e0*/  ULDC.64 UR4, c[0x0][0x330] ;  /* 0x0000cc0000047ab9 */ /* 0x000fe40000000a00 */
[----:B------:R-:W-:-:S06]  /*73f0*/  UIMAD.WIDE.U32 UR20, UR18, UR4, URZ ;  /* 0x00000004121472a5 */ /* 0x000fcc000f8e003f */
[----:B------:R-:W-:Y:S02]  /*7400*/  @UP0 USHF.R.U32.HI UR18, URZ, UR5, UR21 ;  /* 0x000000053f120299 */ /* 0x000fe40008011615 */
.L_x_1180:
[----:B------:R-:W-:Y:S02]  /*7410*/  ULDC UR4, c[0x0][0x32c] ;  /* 0x0000cb0000047ab9 */ /* 0x000fe40000000800 */
[----:B------:R-:W-:-:S04]  /*7420*/  UIMAD UR4, UR18, UR4, URZ ;  /* 0x00000004120472a4 */ /* 0x000fc8000f8e023f */
[----:B------:R-:W-:-:S04]  /*7430*/  UISETP.LT.AND UP0, UPT, UR6, UR4, UPT ;  /* 0x000000040600728c */ /* 0x000fc8000bf01270 */
[----:B------:R-:W-:-:S04]  /*7440*/  USEL UR6, UR6, UR4, !UP0 ;  /* 0x0000000406067287 */ /* 0x000fc8000c000000 */
.L_x_1178:
        /* <DEDUP_REMOVED lines=56> */
[----:B------:R-:W-:Y:S02]  /*77d0*/  ULDC.64 UR20, c[0x0][0x340] ;  /* 0x0000d00000147ab9 */ /* 0x000fe40000000a00 */
[----:B------:R-:W-:Y:S02]  /*77e0*/  UISETP.NE.AND.EX UP0, UPT, URZ, UR5, UPT, UP0 ;  /* 0x000000053f00728c */ /* 0x000fe4000bf05300 */
[----:B------:R-:W-:-:S04]  /*77f0*/  UISETP.NE.AND UP1, UPT, UR13, URZ, UPT ;  /* 0x0000003f0d00728c */ /* 0x000fc8000bf25270 */
[----:B------:R-:W-:-:S05]  /*7800*/  PLOP3.LUT P3, PT, PT, PT, UP0, 0x80, 0x0 ;  /* 0x000000000000781c */ /* 0x000fca0003f6f008 */
[----:B------:R-:W-:Y:S02]  /*7810*/  @UP0 UMOV UR4, 0x4 ;  /* 0x0000000400040882 */ /* 0x000fe40000000000 */
[----:B------:R-:W-:Y:S01]  /*7820*/  @UP0 UIMAD.WIDE UR4, UR11, UR4, UR20 ;  /* 0x000000040b0402a5 */ /* 0x000fe2000f8e0214 */
[----:B------:R-:W-:Y:S01]  /*7830*/  SHF.R.S32.HI R205, RZ, 0x1f, R204 ;  /* 0x0000001fffcd7819 */ /* 0x000fe200000114cc */
[----:B------:R-:W-:Y:S01]  /*7840*/  USHF.R.S32.HI UR6, URZ, 0x1f, UR23 ;  /* 0x0000001f3f067899 */ /* 0x000fe20008011417 */
[----:B------:R-:W-:Y:S01]  /*7850*/  PLOP3.LUT P1, PT, PT, PT, UP1, 0x80, 0x0 ;  /* 0x000000000000781c */ /* 0x000fe20003f2f018 */
[----:B------:R-:W-:Y:S02]  /*7860*/  ULDC.64 UR20, c[0x0][0x348] ;  /* 0x0000d20000147ab9 */ /* 0x000fe40000000a00 */
[----:B------:R-:W-:Y:S02]  /*7870*/  IMAD.U32 R2, RZ, RZ, UR4 ;  /* 0x00000004ff027e24 */ /* 0x000fe4000f8e00ff */
[----:B------:R-:W-:Y:S01]  /*7880*/  IMAD.U32 R3, RZ, RZ, UR5 ;  /* 0x00000005ff037e24 */ /* 0x000fe2000f8e00ff */
[----:B------:R-:W-:-:S04]  /*7890*/  ULDC.64 UR4, c[0x0][0x178] ;  /* 0x00005e0000047ab9 */ /* 0x000fc80000000a00 */
[----:B------:R1:W5:Y:S01]  /*78a0*/  @P3 LDG.E R13, [R2.64] ;  /* 0x0000000e020d3981 */ /* 0x000362000c1e1900 */
[----:B------:R-:W-:Y:S01]  /*78b0*/  UIMAD UR6, UR6, UR4, URZ ;  /* 0x00000004060672a4 */ /* 0x000fe2000f8e023f */
[----:B------:R-:W-:Y:S01]  /*78c0*/  PLOP3.LUT P0, PT, PT, PT, UP1, 0x80, 0x0 ;  /* 0x000000000000781c */ /* 0x000fe20003f0f018 */
[----:B------:R-:W-:Y:S01]  /*78d0*/  UIMAD.WIDE.U32 UR24, UR23, UR4, URZ ;  /* 0x00000004171872a5 */ /* 0x000fe2000f8e003f */
[----:B------:R-:W-:Y:S01]  /*78e0*/  LEA.HI R82, R205, R204, RZ, 0x4 ;  /* 0x000000cccd527211 */ /* 0x000fe200078f20ff */
[----:B------:R-:W-:Y:S01]  /*78f0*/  UIMAD UR23, UR23, UR5, UR6 ;  /* 0x00000005171772a4 */ /* 0x000fe2000f8e0206 */
[----:B------:R-:W-:Y:S01]  /*7900*/  BSSY B0, `(.L_x_1182) ;  /* 0x0000053000007945 */ /* 0x000fe20003800000 */
[----:B------:R-:W-:Y:S02]  /*7910*/  UISETP.NE.U32.AND UP0, UPT, URZ, UR20, UPT ;  /* 0x000000143f00728c */ /* 0x000fe4000bf05070 */
[----:B------:R-:W-:Y:S02]  /*7920*/  ULDC.64 UR4, c[0x0][0x1b8] ;  /* 0x00006e0000047ab9 */ /* 0x000fe40000000a00 */
[----:B------:R-:W-:-:S02]  /*7930*/  UIADD3 UR25, UR25, UR23, URZ ;  /* 0x0000001719197290 */ /* 0x000fc4000fffe03f */
[----:B------:R-:W-:Y:S02]  /*7940*/  UIMAD UR6, UR22, UR4, URZ ;  /* 0x00000004160672a4 */ /* 0x000fe4000f8e023f */
[----:B------:R-:W-:Y:S02]  /*7950*/  UISETP.NE.AND.EX UP0, UPT, URZ, UR21, UPT, UP0 ;  /* 0x000000153f00728c */ /* 0x000fe4000bf05300 */
[----:B------:R-:W-:Y:S02]  /*7960*/  USHF.R.S32.HI UR20, URZ, 0x1f, UR11 ;  /* 0x0000001f3f147899 */ /* 0x000fe4000801140b */
[----:B------:R-:W-:Y:S02]  /*7970*/  UIMAD UR6, UR8, UR5, UR6 ;  /* 0x00000005080672a4 */ /* 0x000fe4000f8e0206 */
[----:B------:R-:W-:Y:S02]  /*7980*/  UIMAD.WIDE.U32 UR24, UR8, UR4, UR24 ;  /* 0x00000004081872a5 */ /* 0x000fe4000f8e0018 */
[----:B------:R-:W-:Y:S01]  /*7990*/  USEL UR20, UR20, URZ, !UP0 ;  /* 0x0000003f14147287 */ /* 0x000fe2000c000000 */
[----:B-1----:R-:W-:Y:S01]  /*79a0*/  LEA.HI R2, R205, R204, RZ, 0x3 ;  /* 0x000000cccd027211 */ /* 0x002fe200078f18ff */
[----:B------:R-:W-:-:S02]  /*79b0*/  ULDC.64 UR4, c[0x0][0x1c0] ;  /* 0x0000700000047ab9 */ /* 0x000fc40000000a00 */
[----:B------:R-:W-:Y:S01]  /*79c0*/  USEL UR21, UR11, URZ, !UP0 ;  /* 0x0000003f0b157287 */ /* 0x000fe2000c000000 */
[----:B------:R-:W-:Y:S01]  /*79d0*/  LOP3.LUT R0, R2, 0xfffffff8, RZ, 0xc0, !PT ;  /* 0xfffffff802007812 */ /* 0x000fe200078ec0ff */
[----:B------:R-:W-:Y:S01]  /*79e0*/  UIMAD UR20, UR20, UR4, URZ ;  /* 0x00000004141472a4 */ /* 0x000fe2000f8e023f */
[----:B------:R-:W-:Y:S01]  /*79f0*/  SHF.R.S32.HI R75, RZ, 0x3, R2 ;  /* 0x00000003ff4b7819 */ /* 0x000fe20000011402 */
[----:B------:R-:W-:Y:S02]  /*7a00*/  UIADD3 UR25, UR25, UR6, URZ ;  /* 0x0000000619197290 */ /* 0x000fe4000fffe03f */
[----:B------:R-:W-:Y:S01]  /*7a10*/  IMAD.IADD R6, R204, 0x1, -R0 ;  /* 0x00000001cc067824 */ /* 0x000fe200078e0a00 */
[----:B------:R-:W-:Y:S02]  /*7a20*/  UIMAD UR5, UR21, UR5, UR20 ;  /* 0x00000005150572a4 */ /* 0x000fe4000f8e0214 */
[----:B------:R-:W-:Y:S01]  /*7a30*/  UIMAD.WIDE.U32 UR24, UR21, UR4, UR24 ;  /* 0x00000004151872a5 */ /* 0x000fe2000f8e0018 */
[----:B------:R-:W-:-:S02]  /*7a40*/  IMAD R207, R6, 0x10, R75 ;  /* 0x0000001006cf7824 */ /* 0x000fc400078e024b */
        /* <DEDUP_REMOVED lines=33> */
[----:B------:R-:W-:Y:S02]  /*7c60*/  LOP3.LUT R10, R5, R4, RZ, 0x3c, !PT ;  /* 0x00000004050a7212 */ /* 0x000fe400078e3cff */
[----:B------:R-:W-:-:S02]  /*7c70*/  LEA.HI.X R8, R2, c[0x0][0x164], R3, 0x1, P0 ;  /* 0x0000590002087a11 */ /* 0x000fc400000f0c03 */
[----:B------:R-:W-:Y:S02]  /*7c80*/  SHF.R.S32.HI R3, RZ, 0x1f, R0 ;  /* 0x0000001fff037819 */ /* 0x000fe40000011400 */
[----:B------:R-:W-:Y:S01]  /*7c90*/  LEA.HI R5, R205, R204, RZ, 0x6 ;  /* 0x000000cccd057211 */ /* 0x000fe200078f30ff */
[----:B------:R1:W3:Y:S01]  /*7ca0*/  SHFL.IDX PT, R7, R8, RZ, 0x181f ;  /* 0x00181fff08077589 */ /* 0x0002e200000e0000 */
[----:B------:R-:W-:Y:S02]  /*7cb0*/  LEA.HI R81, R3, R0, RZ, 0x3 ;  /* 0x0000000003517211 */ /* 0x000fe400078f18ff */
[----:B------:R-:W-:Y:S01]  /*7cc0*/  LEA.HI R2, R205, R204, RZ, 0x3 ;  /* 0x000000cccd027211 */ /* 0x000fe200078f18ff */
[----:B------:R-:W-:Y:S01]  /*7cd0*/  IMAD.SHL.U32 R3, R5, 0x8, RZ ;  /* 0x0000000805037824 */ /* 0x000fe200078e00ff */
[----:B------:R-:W-:Y:S02]  /*7ce0*/  IADD3 R5, R75, UR17, RZ ;  /* 0x000000114b057c10 */ /* 0x000fe4000fffe0ff */
[----:B------:R-:W-:-:S02]  /*7cf0*/  LOP3.LUT R4, R81, 0xfffffff8, RZ, 0xc0, !PT ;  /* 0xfffffff851047812 */ /* 0x000fc400078ec0ff */
[----:B------:R-:W-:Y:S02]  /*7d00*/  ISETP.GE.AND P0, PT, R5, UR21, PT ;  /* 0x0000001505007c0c */ /* 0x000fe4000bf06270 */
[----:B------:R-:W-:Y:S01]  /*7d10*/  LOP3.LUT R2, R2, 0xfffffff8, RZ, 0xc0, !PT ;  /* 0xfffffff802027812 */ /* 0x000fe200078ec0ff */
[----:B------:R-:W-:Y:S01]  /*7d20*/  IMAD.IADD R80, R0, 0x1, -R4 ;  /* 0x0000000100507824 */ /* 0x000fe200078e0a04 */
[----:B------:R-:W-:Y:S01]  /*7d30*/  LOP3.LUT R61, R10, 0xfffffe00, R3, 0xf8, !PT ;  /* 0xfffffe000a3d7812 */ /* 0x000fe200078ef803 */
[----:B------:R-:W-:Y:S02]  /*7d40*/  IMAD.MOV.U32 R4, RZ, RZ, 0x20 ;  /* 0x00000020ff047424 */ /* 0x000fe400078e00ff */
[----:B------:R-:W-:Y:S01]  /*7d50*/  IMAD.IADD R63, R204, 0x1, -R2 ;  /* 0x00000001cc3f7824 */ /* 0x000fe200078e0a02 */
[----:B------:R-:W-:Y:S01]  /*7d60*/  R2P PR, R80, 0x6 ;  /* 0x0000000650007804 */ /* 0x000fe20000000000 */
[----:B------:R-:W-:Y:S02]  /*7d70*/  IMAD.MOV.U32 R2, RZ, RZ, 0x10 ;  /* 0x00000010ff027424 */ /* 0x000fe400078e00ff */
[----:B------:R-:W-:-:S02]  /*7d80*/  IMAD.SHL.U32 R68, R63, 0x8, RZ ;  /* 0x000000083f447824 */ /* 0x000fc400078e00ff */
[----:B------:R-:W-:Y:S02]  /*7d90*/  SEL R4, R4, 0xffffffe0, !P2 ;  /* 0xffffffe004047807 */ /* 0x000fe40005000000 */
[----:B------:R-:W-:Y:S02]  /*7da0*/  SEL R2, R2, 0xfffffff0, !P1 ;  /* 0xfffffff002027807 */ /* 0x000fe40004800000 */
[----:B------:R-:W-:Y:S01]  /*7db0*/  SHF.R.S32.HI R233, RZ, 0x1f, R68 ;  /* 0x0000001fffe97819 */ /* 0x000fe20000011444 */
[----:B------:R-:W-:Y:S01]  /*7dc0*/  @!P3 IMAD.U32 R13, RZ, RZ, UR11 ;  /* 0x0000000bff0dbe24 */ /* 0x000fe2000f8e00ff */
[----:B------:R-:W-:Y:S05]  /*7dd0*/  @P0 BRA `(.L_x_1183) ;  /* 0x0000005000000947 */ /* 0x000fea0003800000 */
[----:B-123--:R-:W-:Y:S01]  /*7de0*/  LEA R6, P0, R68, R6, 0x1 ;  /* 0x0000000644067211 */ /* 0x00efe200078008ff */
[----:B------:R-:W-:-:S03]  /*7df0*/  IMAD.SHL.U32 R0, R61, 0x2, RZ ;  /* 0x000000023d007824 */ /* 0x000fc600078e00ff */
[----:B------:R-:W-:-:S05]  /*7e00*/  LEA.HI.X R7, R68, R7, R233, 0x1, P0 ;  /* 0x0000000744077211 */ /* 0x000fca00000f0ce9 */
[----:B------:R-:W-:Y:S01]  /*7e10*/  @!PT LDS RZ, [RZ] ;  /* 0x00000000fffff984 */ /* 0x000fe20000000800 */
[----:B------:R1:W-:Y:S04]  /*7e20*/  LDGSTS.E.BYPASS.LTC128B.128 [R0+0x6100], [R6.64], !P4 ;  /* 0x0610000006007fae */ /* 0x0003e8000e101d4e */
.L_x_1183:
[----:B-123--:R-:W-:Y:S05]  /*7e30*/  BSYNC B0 ;  /* 0x0000000000007941 */ /* 0x00efea0003800000 */
.L_x_1182:
        /* <DEDUP_REMOVED lines=11> */
.L_x_1185:
[----:B------:R-:W-:Y:S05]  /*7ef0*/  BSYNC B0 ;  /* 0x0000000000007941 */ /* 0x000fea0003800000 */
.L_x_1184:
        /* <DEDUP_REMOVED lines=11> */
.L_x_1187:
[----:B------:R-:W-:Y:S05]  /*7fb0*/  BSYNC B0 ;  /* 0x0000000000007941 */ /* 0x000fea0003800000 */
.L_x_1186:
        /* <DEDUP_REMOVED lines=11> */
.L_x_1189:
[----:B------:R-:W-:Y:S05]  /*8070*/  BSYNC B0 ;  /* 0x0000000000007941 */ /* 0x000fea0003800000 */
.L_x_1188:
        /* <DEDUP_REMOVED lines=11> */
.L_x_1191:
[----:B------:R-:W-:Y:S05]  /*8130*/  BSYNC B0 ;  /* 0x0000000000007941 */ /* 0x000fea0003800000 */
.L_x_1190:
        /* <DEDUP_REMOVED lines=11> */
.L_x_1193:
[----:B------:R-:W-:Y:S05]  /*81f0*/  BSYNC B0 ;  /* 0x0000000000007941 */ /* 0x000fea0003800000 */
.L_x_1192:
        /* <DEDUP_REMOVED lines=11> */
.L_x_1195:
[----:B------:R-:W-:Y:S05]  /*82b0*/  BSYNC B0 ;  /* 0x0000000000007941 */ /* 0x000fea0003800000 */
.L_x_1194:
        /* <DEDUP_REMOVED lines=48> */
[----:B------:R-:W-:Y:S01]  /*85c0*/  ULDC.64 UR4, c[0x0][0x210] ;  /* 0x0000840000047ab9 */ /* 0x000fe20000000a00 */
[----:B------:R-:W-:Y:S01]  /*85d0*/  IADD3 R62, -R75, UR23, RZ ;  /* 0x000000174b3e7c10 */ /* 0x000fe2000fffe1ff */
[----:B------:R-:W-:Y:S02]  /*85e0*/  UIMAD UR22, UR22, UR4, URZ ;  /* 0x00000004161672a4 */ /* 0x000fe4000f8e023f */
[----:B------:R-:W-:Y:S01]  /*85f0*/  IMAD R0, R84, c[0x0][0x1e0], RZ ;  /* 0x0000780054007a24 */ /* 0x000fe200078e02ff */
[C---:B------:R-:W-:Y:S01]  /*8600*/  ISETP.GE.AND P1, PT, R62.reuse, 0x1, PT ;  /* 0x000000013e00780c */ /* 0x040fe20003f26270 */
[----:B------:R-:W-:Y:S01]  /*8610*/  UIMAD.WIDE.U32 UR46, UR8, UR4, URZ ;  /* 0x00000004082e72a5 */ /* 0x000fe2000f8e003f */
[----:B------:R-:W-:Y:S01]  /*8620*/  ISETP.GE.AND P3, PT, R62, 0x21, PT ;  /* 0x000000213e00780c */ /* 0x000fe20003f66270 */
[----:B------:R-:W-:Y:S01]  /*8630*/  IMAD R0, R236, c[0x0][0x1e4], R0 ;  /* 0x00007900ec007a24 */ /* 0x000fe200078e0200 */
[----:B------:R-:W-:-:S02]  /*8640*/  UIMAD UR5, UR8, UR5, UR22 ;  /* 0x00000005080572a4 */ /* 0x000fc4000f8e0216 */
[----:B------:R-:W-:Y:S02]  /*8650*/  UIADD3 UR22, UR19, -0x1, URZ ;  /* 0xffffffff13167890 */ /* 0x000fe4000fffe03f */
[----:B------:R-:W-:Y:S01]  /*8660*/  UIADD3 UR5, UR47, UR5, URZ ;  /* 0x000000052f057290 */ /* 0x000fe2000fffe03f */
[----:B--2---:R-:W-:-:S04]  /*8670*/  IMAD.WIDE.U32 R6, R236, c[0x0][0x1e0], RZ ;  /* 0x00007800ec067a25 */ /* 0x004fc800078e00ff */
        /* <DEDUP_REMOVED lines=55> */
.L_x_1196:
[----:B------:R-:W-:Y:S01]  /*89f0*/  ULDC.U8 UR4, c[0x0][0x298] ;  /* 0x0000a60000047ab9 */ /* 0x000fe20000000000 */
[----:B--2---:R-:W-:Y:S01]  /*8a00*/  SHF.R.S32.HI R0, RZ, 0x1f, R132 ;  /* 0x0000001fff007819 */ /* 0x004fe20000011484 */
[----:B------:R-:W-:Y:S01]  /*8a10*/  IMAD.WIDE.U32 R12, R132, c[0x0][0x280], RZ ;  /* 0x0000a000840c7a25 */ /* 0x000fe200078e00ff */
        /* <DEDUP_REMOVED lines=8> */
[C---:B------:R-:W-:Y:S01]  /*8aa0*/  IMAD R0, R132.reuse, c[0x0][0x294], R0 ;  /* 0x0000a50084007a24 */ /* 0x040fe200078e0200 */
        /* <DEDUP_REMOVED lines=59> */
.L_x_1200:
[----:B------:R-:W-:Y:S05]  /*8e60*/  BSYNC B0 ;  /* 0x0000000000007941 */ /* 0x000fea0003800000 */
.L_x_1199:
        /* <DEDUP_REMOVED lines=41> */
.L_x_1202:
[----:B------:R-:W-:Y:S05]  /*9100*/  BSYNC B0 ;  /* 0x0000000000007941 */ /* 0x000fea0003800000 */
.L_x_1201:
        /* <DEDUP_REMOVED lines=43> */
.L_x_1204:
[----:B------:R-:W-:Y:S05]  /*93c0*/  BSYNC B0 ;  /* 0x0000000000007941 */ /* 0x000fea0003800000 */
.L_x_1203:
        /* <DEDUP_REMOVED lines=41> */
.L_x_1206:
[----:B-12---:R-:W-:Y:S05]  /*9660*/  BSYNC B0 ;  /* 0x0000000000007941 */ /* 0x006fea0003800000 */
.L_x_1205:
        /* <DEDUP_REMOVED lines=86> */
.L_x_1210:
[----:B------:R-:W-:Y:S05]  /*9bd0*/  BSYNC B0 ;  /* 0x0000000000007941 */ /* 0x000fea0003800000 */
.L_x_1209:
        /* <DEDUP_REMOVED lines=49> */
.L_x_1208:
[----:B------:R-:W-:Y:S05]  /*9ef0*/  BSYNC B1 ;  /* 0x0000000000017941 */ /* 0x000fea0003800000 */
.L_x_1207:
        /* <DEDUP_REMOVED lines=53> */
.L_x_1214:
[----:B------:R-:W-:Y:S05]  /*a250*/  BSYNC B0 ;  /* 0x0000000000007941 */ /* 0x000fea0003800000 */
.L_x_1213:
        /* <DEDUP_REMOVED lines=49> */
.L_x_1212:
[----:B------:R-:W-:Y:S05]  /*a570*/  BSYNC B1 ;  /* 0x0000000000017941 */ /* 0x000fea0003800000 */
.L_x_1211:
        /* <DEDUP_REMOVED lines=53> */
.L_x_1218:
[----:B------:R-:W-:Y:S05]  /*a8d0*/  BSYNC B0 ;  /* 0x0000000000007941 */ /* 0x000fea0003800000 */
.L_x_1217:
        /* <DEDUP_REMOVED lines=49> */
.L_x_1216:
[----:B------:R-:W-:Y:S05]  /*abf0*/  BSYNC B1 ;  /* 0x0000000000017941 */ /* 0x000fea0003800000 */
.L_x_1215:
        /* <DEDUP_REMOVED lines=52> */
.L_x_1221:
[----:B------:R-:W-:Y:S05]  /*af40*/  BSYNC B0 ;  /* 0x0000000000007941 */ /* 0x000fea0003800000 */
.L_x_1220:
        /* <DEDUP_REMOVED lines=50> */
.L_x_1198:
        /* <DEDUP_REMOVED lines=76> */
.L_x_1223:
[----:B-1-3--:R-:W-:Y:S05]  /*b730*/  BSYNC B0 ;  /* 0x0000000000007941 */ /* 0x00afea0003800000 */
.L_x_1222:
        /* <DEDUP_REMOVED lines=65> */
.L_x_1225:
[----:B-1-3--:R-:W-:Y:S05]  /*bb50*/  BSYNC B0 ;  /* 0x0000000000007941 */ /* 0x00afea0003800000 */
.L_x_1224:
        /* <DEDUP_REMOVED lines=124> */
.L_x_1227:
[----:B------:R-:W-:Y:S05]  /*c320*/  BSYNC B0 ;  /* 0x0000000000007941 */ /* 0x000fea0003800000 */
.L_x_1226:
        /* <DEDUP_REMOVED lines=33> */
[C---:B------:R-:W-:Y:S02]  /*c540*/  PRMT R25, R69.reuse, 0x5432, R17 ;  /* 0x0000543245197816 */ /* 0x040fe40000000011 */
        /* <DEDUP_REMOVED lines=64> */
[----:B------:R-:W-:Y:S02]  /*c950*/  FFMA.FTZ R6, R30, R7, -R6 ;  /* 0x000000071e067223 */ /* 0x000fe40000010806 */
        /* <DEDUP_REMOVED lines=11> */
.L_x_1229:
[----:B------:R-:W-:Y:S05]  /*ca10*/  BSYNC B0 ;  /* 0x0000000000007941 */ /* 0x000fea0003800000 */
.L_x_1228:
        /* <DEDUP_REMOVED lines=24> */
[----:B------:R-:W-:Y:S01]  /*cba0*/  PRMT R20, R72, 0x5432, R0 ;  /* 0x0000543248147816 */ /* 0x000fe20000000000 */
        /* <DEDUP_REMOVED lines=85> */
.L_x_1231:
[----:B------:R-:W-:Y:S05]  /*d100*/  BSYNC B0 ;  /* 0x0000000000007941 */ /* 0x000fea0003800000 */
.L_x_1230:
        /* <DEDUP_REMOVED lines=20> */
[----:B------:R-:W-:-:S02]  /*d250*/  PRMT R28, R79, 0x5410, R6 ;  /* 0x000054104f1c7816 */ /* 0x000fc40000000006 */
[----:B-1----:R-:W1:Y:S01]  /*d260*/  LDS.128 R12, [R35+0x6100] ;  /* 0x00610000230c7984 */ /* 0x002e620000000c00 */
        /* <DEDUP_REMOVED lines=39> */
[----:B------:R-:W-:Y:S01]  /*d4e0*/  FMUL.FTZ R0, R5, R11 ;  /* 0x0000000b05007220 */ /* 0x000fe20000410000 */
[----:B------:R-:W-:Y:S01]  /*d4f0*/  LOP3.LUT R25, R25, 0xffff0000, RZ, 0xc0, !PT ;  /* 0xffff000019197812 */ /* 0x000fe200078ec0ff */
        /* <DEDUP_REMOVED lines=9> */
[----:B------:R-:W-:Y:S01]  /*d590*/  F2FP.BF16.PACK_AB R12, R32, R36 ;  /* 0x00000024200c723e */ /* 0x000fe200000010ff */
[----:B------:R-:W-:-:S02]  /*d5a0*/  IMAD.U32 R5, R28, 0x10000, RZ ;  /* 0x000100001c057824 */ /* 0x000fc400078e00ff */
[----:B------:R-:W-:Y:S02]  /*d5b0*/  FFMA.FTZ R17, R17, R10, R0 ;  /* 0x0000000a11117223 */ /* 0x000fe40000010000 */
[----:B------:R-:W-:Y:S02]  /*d5c0*/  FMUL.FTZ R3, R8, R14 ;  /* 0x0000000e08037220 */ /* 0x000fe40000410000 */
        /* <DEDUP_REMOVED lines=30> */
[----:B------:R-:W-:Y:S01]  /*d7b0*/  F2FP.BF16.PACK_AB R11, R0, R18 ;  /* 0x00000012000b723e */ /* 0x000fe200000010ff */
[----:B------:R1:W-:Y:S04]  /*d7c0*/  STS.128 [R35+0x6100], R12 ;  /* 0x0061000c23007388 */ /* 0x0003e80000000c00 */
[----:B------:R1:W-:Y:S02]  /*d7d0*/  STS.128 [R33+0x6100], R8 ;  /* 0x0061000821007388 */ /* 0x0003e40000000c00 */
.L_x_1219:
[----:B------:R-:W-:Y:S05]  /*d7e0*/  BSYNC B2 ;  /* 0x0000000000027941 */ /* 0x000fea0003800000 */
.L_x_1197:
        /* <DEDUP_REMOVED lines=18> */
[----:B------:R-:W-:Y:S01]  /*d910*/  UISETP.GT.AND UP0, UPT, UR22, UR18, UPT ;  /* 0x000000121600728c */ /* 0x000fe2000bf04270 */
[----:B------:R-:W-:-:S02]  /*d920*/  SHF.R.U32.HI R0, RZ, 0x3, R0 ;  /* 0x00000003ff007819 */ /* 0x000fc40000011600 */
[----:B------:R-:W-:Y:S02]  /*d930*/  LOP3.LUT R8, R3, 0x8, R6, 0xf8, !PT ;  /* 0x0000000803087812 */ /* 0x000fe400078ef806 */
[----:B------:R-:W-:Y:S01]  /*d940*/  SHF.R.U32.HI R6, RZ, 0x3, R3 ;  /* 0x00000003ff067819 */ /* 0x000fe20000011603 */
[----:B------:R-:W-:Y:S01]  /*d950*/  IMAD R3, R203, 0x400, R201 ;  /* 0x00000400cb037824 */ /* 0x000fe200078e02c9 */
[----:B------:R-:W-:Y:S02]  /*d960*/  LOP3.LUT R0, R5, R0, RZ, 0x3c, !PT ;  /* 0x0000000005007212 */ /* 0x000fe400078e3cff */
[----:B------:R-:W-:Y:S02]  /*d970*/  LOP3.LUT R200, R8, R6, RZ, 0x3c, !PT ;  /* 0x0000000608c87212 */ /* 0x000fe400078e3cff */
[----:B------:R-:W-:Y:S01]  /*d980*/  IADD3 R243, R237, 0x100, RZ ;  /* 0x00000100edf37810 */ /* 0x000fe20007ffe0ff */
[----:B------:R-:W-:Y:S02]  /*d990*/  IMAD R0, R7, 0x200, R0 ;  /* 0x0000020007007824 */ /* 0x000fe400078e0200 */
[----:B------:R-:W-:-:S02]  /*d9a0*/  IMAD.IADD R3, R200, 0x1, R3 ;  /* 0x00000001c8037824 */ /* 0x000fc400078e0203 */
[----:B------:R-:W-:Y:S01]  /*d9b0*/  IMAD.SHL.U32 R216, R0, 0x2, RZ ;  /* 0x0000000200d87824 */ /* 0x000fe200078e00ff */
[----:B------:R-:W-:Y:S01]  /*d9c0*/  BAR.SYNC.DEFER_BLOCKING 0x0 ;  /* 0x0000000000007b1d */ /* 0x000fe20000010000 */
[----:B------:R-:W-:Y:S02]  /*d9d0*/  IMAD.SHL.U32 R223, R3, 0x2, RZ ;  /* 0x0000000203df7824 */ /* 0x000fe400078e00ff */
[----:B------:R-:W-:Y:S01]  /*d9e0*/  IMAD R0, R84, c[0x0][0x208], RZ ;  /* 0x0000820054007a24 */ /* 0x000fe200078e02ff */
[----:B------:R-:W-:Y:S01]  /*d9f0*/  IADD3 R5, R216, 0x3100, RZ ;  /* 0x00003100d8057810 */ /* 0x000fe20007ffe0ff */
[----:B------:R-:W-:Y:S01]  /*da00*/  IMAD.WIDE.U32 R6, R236, c[0x0][0x208], RZ ;  /* 0x00008200ec067a25 */ /* 0x000fe200078e00ff */
[----:B------:R-:W-:Y:S02]  /*da10*/  IADD3 R227, R216, 0x3120, RZ ;  /* 0x00003120d8e37810 */ /* 0x000fe40007ffe0ff */
[----:B------:R-:W-:Y:S01]  /*da20*/  @P1 IADD3 R227, R5, -0x20, RZ ;  /* 0xffffffe005e31810 */ /* 0x000fe20007ffe0ff */
[----:B------:R-:W-:Y:S01]  /*da30*/  IMAD R0, R236, c[0x0][0x20c], R0 ;  /* 0x00008300ec007a24 */ /* 0x000fe200078e0200 */
[----:B------:R-:W-:Y:S01]  /*da40*/  ISETP.GE.AND P1, PT, R68, c[0x0][0x1d4], PT ;  /* 0x0000750044007a0c */ /* 0x000fe20003f26270 */
[----:B------:R-:W-:Y:S01]  /*da50*/  IMAD R3, R85, c[0x0][0x218], RZ ;  /* 0x0000860055037a24 */ /* 0x000fe200078e02ff */
[----:B------:R-:W-:Y:S01]  /*da60*/  IADD3 R232, R227, 0x800, RZ ;  /* 0x00000800e3e87810 */ /* 0x000fe20007ffe0ff */
[----:B------:R-:W-:Y:S01]  /*da70*/  IMAD.IADD R7, R7, 0x1, R0 ;  /* 0x0000000107077824 */ /* 0x000fe200078e0200 */
[C---:B------:R-:W-:Y:S01]  /*da80*/  ISETP.LT.OR P3, PT, R62.reuse, 0x1, P1 ;  /* 0x000000013e00780c */ /* 0x040fe20000f61670 */
[C---:B------:R-:W-:Y:S01]  /*da90*/  IMAD R3, R235.reuse, c[0x0][0x21c], R3 ;  /* 0x00008700eb037a24 */ /* 0x040fe200078e0203 */
        /* <DEDUP_REMOVED lines=10> */
[----:B------:R-:W-:Y:S01]  /*db40*/  LDSM.16.M88.4 R8, [R223+0x8100] ;  /* 0x00810000df08783b */ /* 0x000fe20000000200 */
[----:B------:R-:W-:Y:S01]  /*db50*/  LEA R3, P0, R0, c[0x0][0x1f8], 0x1 ;  /* 0x00007e0000037a11 */ /* 0x000fe200078008ff */
[----:B------:R-:W-:Y:S01]  /*db60*/  IMAD R225, R2, 0x2, R224 ;  /* 0x0000000202e17824 */ /* 0x000fe200078e02e0 */
[----:B------:R-:W-:Y:S01]  /*db70*/  IADD3 R228, R227, 0x2800, RZ ;  /* 0x00002800e3e47810 */ /* 0x000fe20007ffe0ff */
[----:B------:R-:W1:Y:S01]  /*db80*/  LDSM.16.M88.4 R24, [R216+0x3900] ;  /* 0x00390000d818783b */ /* 0x000e620000000200 */
[----:B------:R-:W-:-:S03]  /*db90*/  LEA.HI.X R0, R0, c[0x0][0x1fc], R6, 0x1, P0 ;  /* 0x00007f0000007a11 */ /* 0x000fc600000f0c06 */
[----:B------:R-:W-:Y:S04]  /*dba0*/  LDSM.16.M88.4 R20, [R216+0x4100] ;  /* 0x00410000d814783b */ /* 0x000fe80000000200 */
[----:B------:R-:W-:Y:S04]  /*dbb0*/  LDSM.16.M88.4 R28, [R216+0x3100] ;  /* 0x00310000d81c783b */ /* 0x000fe80000000200 */
[----:B------:R-:W-:Y:S04]  /*dbc0*/  LDSM.16.M88.4 R16, [R216+0x4900] ;  /* 0x00490000d810783b */ /* 0x000fe80000000200 */
[----:B------:R-:W-:Y:S04]  /*dbd0*/  LDSM.16.M88.4 R32, [R216+0x5100] ;  /* 0x00510000d820783b */ /* 0x000fe80000000200 */
[----:B------:R-:W2:Y:S04]  /*dbe0*/  SHFL.IDX PT, R6, R3, RZ, 0x181f ;  /* 0x00181fff03067589 */ /* 0x000ea800000e0000 */
[----:B------:R-:W-:Y:S04]  /*dbf0*/  SHFL.IDX PT, R7, R3, 0x1, 0x181f ;  /* 0x00381f0003077f89 */ /* 0x000fe800000e0000 */
[----:B------:R-:W-:Y:S04]  /*dc00*/  SHFL.IDX PT, R5, R3, 0x2, 0x181f ;  /* 0x00581f0003057f89 */ /* 0x000fe800000e0000 */
[----:B------:R-:W-:Y:S04]  /*dc10*/  LDSM.16.M88.4 R44, [R227] ;  /* 0x00000000e32c783b */ /* 0x000fe80000000200 */
[----:B------:R-:W-:Y:S01]  /*dc20*/  LDSM.16.M88.4 R40, [R227+0x800] ;  /* 0x00080000e328783b */ /* 0x000fe20000000200 */
[----:B-1----:R-:W-:Y:S03]  /*dc30*/  HMMA.16816.F32.BF16 R168, R12, R24, RZ ;  /* 0x000000180ca8723c */ /* 0x002fe600000418ff */
[----:B------:R-:W-:Y:S01]  /*dc40*/  LDSM.16.M88.4 R36, [R227+0x1000] ;  /* 0x00100000e324783b */ /* 0x000fe20000000200 */
[----:B--2---:R-:W-:-:S04]  /*dc50*/  IADD3 R6, P2, R6, R234, RZ ;  /* 0x000000ea06067210 */ /* 0x004fc80007f5e0ff */
[C---:B------:R-:W-:Y:S08]  /*dc60*/  HMMA.16816.F32.BF16 R80, R8.reuse, R24, RZ ;  /* 0x000000180850723c */ /* 0x040ff000000418ff */
[-C--:B------:R-:W-:Y:S08]  /*dc70*/  HMMA.16816.F32.BF16 R96, R8, R26.reuse, RZ ;  /* 0x0000001a0860723c */ /* 0x080ff000000418ff */
[C---:B------:R-:W-:Y:S01]  /*dc80*/  HMMA.16816.F32.BF16 R136, R12.reuse, R26, RZ ;  /* 0x0000001a0c88723c */ /* 0x040fe200000418ff */
[----:B------:R-:W1:Y:S07]  /*dc90*/  LDSM.16.M88.4 R24, [R216+0x5900] ;  /* 0x00590000d818783b */ /* 0x000e6e0000000200 */
[-C--:B------:R-:W-:Y:S08]  /*dca0*/  HMMA.16816.F32.BF16 R128, R12, R20.reuse, RZ ;  /* 0x000000140c80723c */ /* 0x080ff000000418ff */
[C---:B------:R-:W-:Y:S01]  /*dcb0*/  HMMA.16816.F32.BF16 R72, R8.reuse, R20, RZ ;  /* 0x000000140848723c */ /* 0x040fe200000418ff */
[----:B------:R-:W2:Y:S04]  /*dcc0*/  SHFL.IDX PT, R20, R0, RZ, 0x181f ;  /* 0x00181fff00147589 */ /* 0x000ea800000e0000 */
[----:B------:R-:W-:Y:S03]  /*dcd0*/  SHFL.IDX PT, R21, R3, 0x3, 0x181f ;  /* 0x00781f0003157f89 */ /* 0x000fe600000e0000 */
[C---:B------:R-:W-:Y:S08]  /*dce0*/  HMMA.16816.F32.BF16 R48, R8.reuse, R28, RZ ;  /* 0x0000001c0830723c */ /* 0x040ff000000418ff */
[C---:B------:R-:W-:Y:S08]  /*dcf0*/  HMMA.16816.F32.BF16 R88, R8.reuse, R30, RZ ;  /* 0x0000001e0858723c */ /* 0x040ff000000418ff */
[C---:B------:R-:W-:Y:S08]  /*dd00*/  HMMA.16816.F32.BF16 R92, R8.reuse, R22, RZ ;  /* 0x00000016085c723c */ /* 0x040ff000000418ff */
[C---:B------:R-:W-:Y:S08]  /*dd10*/  HMMA.16816.F32.BF16 R64, R8.reuse, R16, RZ ;  /* 0x000000100840723c */ /* 0x040ff000000418ff */
[C---:B------:R-:W-:Y:S08]  /*dd20*/  HMMA.16816.F32.BF16 R104, R8.reuse, R18, RZ ;  /* 0x000000120868723c */ /* 0x040ff000000418ff */
[C---:B------:R-:W-:Y:S08]  /*dd30*/  HMMA.16816.F32.BF16 R52, R8.reuse, R32, RZ ;  /* 0x000000200834723c */ /* 0x040ff000000418ff */
[C---:B------:R-:W-:Y:S08]  /*dd40*/  HMMA.16816.F32.BF16 R148, R8.reuse, R34, RZ ;  /* 0x000000220894723c */ /* 0x040ff000000418ff */
[C---:B-1----:R-:W-:Y:S08]  /*dd50*/  HMMA.16816.F32.BF16 R76, R8.reuse, R24, RZ ;  /* 0x00000018084c723c */ /* 0x042ff000000418ff */
[----:B------:R-:W-:Y:S01]  /*dd60*/  HMMA.16816.F32.BF16 R112, R8, R26, RZ ;  /* 0x0000001a0870723c */ /* 0x000fe200000418ff */
[----:B------:R-:W-:Y:S07]  /*dd70*/  SHFL.IDX PT, R8, R0, 0x1, 0x181f ;  /* 0x00381f0000087f89 */ /* 0x000fee00000e0000 */
[C---:B------:R-:W-:Y:S08]  /*dd80*/  HMMA.16816.F32.BF16 R140, R12.reuse, R28, RZ ;  /* 0x0000001c0c8c723c */ /* 0x040ff000000418ff */
[C---:B------:R-:W-:Y:S01]  /*dd90*/  HMMA.16816.F32.BF16 R144, R12.reuse, R30, RZ ;  /* 0x0000001e0c90723c */ /* 0x040fe200000418ff */
[----:B------:R-:W-:Y:S07]  /*dda0*/  LDSM.16.M88.4 R28, [R227+0x2000] ;  /* 0x00200000e31c783b */ /* 0x000fee0000000200 */
        /* <DEDUP_REMOVED lines=11> */
[----:B------:R-:W-:Y:S01]  /*de60*/  HMMA.16816.F32.BF16 R108, R12, R26, RZ ;  /* 0x0000001a0c6c723c */ /* 0x000fe200000418ff */
[----:B------:R-:W3:Y:S04]  /*de70*/  SHFL.IDX PT, R15, R0, 0x2, 0x181f ;  /* 0x00581f00000f7f89 */ /* 0x000ee800000e0000 */
[----:B------:R-:W4:Y:S02]  /*de80*/  LDSM.16.M88.4 R24, [R227+0x2800] ;  /* 0x00280000e318783b */ /* 0x000f240000000200 */
[-C--:B------:R-:W-:Y:S01]  /*de90*/  IADD3 R12, P0, R7, R234.reuse, RZ ;  /* 0x000000ea070c7210 */ /* 0x080fe20007f1e0ff */
[--C-:B--2---:R-:W-:Y:S01]  /*dea0*/  IMAD.X R7, R20, 0x1, R233.reuse, P2 ;  /* 0x0000000114077824 */ /* 0x104fe200010e06e9 */
[----:B------:R-:W-:Y:S01]  /*deb0*/  ISETP.LT.OR P2, PT, R62, 0x21, P1 ;  /* 0x000000213e00780c */ /* 0x000fe20000f41670 */
[----:B------:R-:W2:Y:S01]  /*dec0*/  SHFL.IDX PT, R20, R0, 0x4, 0x181f ;  /* 0x00981f0000147f89 */ /* 0x000ea200000e0000 */
[C---:B-1----:R-:W-:Y:S01]  /*ded0*/  HMMA.16816.F32.BF16 R100, R16.reuse, R44, R48 ;  /* 0x0000002c1064723c */ /* 0x042fe20000041830 */
[--C-:B------:R-:W-:Y:S01]  /*dee0*/  IMAD.X R13, R8, 0x1, R233.reuse, P0 ;  /* 0x00000001080d7824 */ /* 0x100fe200000e06e9 */
[----:B------:R-:W-:Y:S01]  /*def0*/  IADD3 R14, P0, R5, R234, RZ ;  /* 0x000000ea050e7210 */ /* 0x000fe20007f1e0ff */
[----:B------:R-:W-:Y:S04]  /*df00*/  LDSM.16.M88.4 R8, [R226+0x6100] ;  /* 0x00610000e208783b */ /* 0x000fe80000000200 */
[----:B------:R1:W5:Y:S01]  /*df10*/  SHFL.IDX PT, R5, R0, 0x5, 0x181f ;  /* 0x00b81f0000057f89 */ /* 0x00036200000e0000 */
[----:B------:R-:W-:Y:S03]  /*df20*/  HMMA.16816.F32.BF16 R80, R16, R40, R80 ;  /* 0x000000281050723c */ /* 0x000fe60000041850 */
[----:B------:R-:W-:Y:S01]  /*df30*/  @!PT LDS RZ, [RZ] ;  /* 0x00000000fffff984 */ /* 0x000fe20000000800 */
[----:B------:R-:W-:Y:S01]  /*df40*/  @!PT LDS RZ, [RZ] ;  /* 0x00000000fffff984 */ /* 0x000fe20000000800 */
[----:B------:R2:W-:Y:S01]  /*df50*/  LDGSTS.E.BYPASS.LTC128B.128 [R237+0x100], [R6.64], !P3 ;  /* 0x0010000006ed7fae */ /* 0x0005e2000d901d4e */
[----:B------:R-:W-:Y:S01]  /*df60*/  ISETP.LT.OR P3, PT, R62, 0x41, P1 ;  /* 0x000000413e00780c */ /* 0x000fe20000f61670 */
[----:B---3--:R-:W-:-:S02]  /*df70*/  IMAD.X R15, R15, 0x1, R233, P0 ;  /* 0x000000010f0f7824 */ /* 0x008fc400000e06e9 */
[----:B------:R3:W-:Y:S01]  /*df80*/  LDGSTS.E.BYPASS.LTC128B.128 [R237+0x900], [R12.64], !P4 ;  /* 0x009000000ced7fae */ /* 0x0007e2000e101d4e */
[C---:B------:R-:W-:Y:S01]  /*df90*/  ISETP.LT.OR P4, PT, R62.reuse, 0x31, P1 ;  /* 0x000000313e00780c */ /* 0x040fe20000f81670 */
[----:B------:R-:W-:Y:S01]  /*dfa0*/  HMMA.16816.F32.BF16 R72, R16, R36, R72 ;  /* 0x000000241048723c */ /* 0x000fe20000041848 */
[----:B------:R-:W-:Y:S01]  /*dfb0*/  ISETP.LT.OR P1, PT, R62, 0x51, P1 ;  /* 0x000000513e00780c */ /* 0x000fe20000f21670 */
[----:B------:R5:W-:Y:S01]  /*dfc0*/  LDGSTS.E.BYPASS.LTC128B.128 [R237+0x1100], [R14.64], !P2 ;  /* 0x011000000eed7fae */ /* 0x000be2000d101d4e */
[----:B------:R-:W-:-:S05]  /*dfd0*/  LOP3.LUT P2, RZ, R63, 0x4, RZ, 0xc0, !PT ;  /* 0x000000043fff7812 */ /* 0x000fca000784c0ff */
[----:B------:R-:W-:Y:S01]  /*dfe0*/  HMMA.16816.F32.BF16 R64, R16, R32, R64 ;  /* 0x000000201040723c */ /* 0x000fe20000041840 */
[----:B-1----:R-:W-:-:S07]  /*dff0*/  IMAD.MOV.U32 R0, RZ, RZ, 0x40 ;  /* 0x00000040ff007424 */ /* 0x002fce00078e00ff */
[----:B------:R-:W-:Y:S01]  /*e000*/  HMMA.16816.F32.BF16 R88, R16, R46, R88 ;  /* 0x0000002e1058723c */ /* 0x000fe20000041858 */
[----:B------:R-:W-:Y:S02]  /*e010*/  SEL R0, R0, 0xffffffc0, !P2 ;  /* 0xffffffc000007807 */ /* 0x000fe40005000000 */
[----:B--2---:R-:W-:-:S03]  /*e020*/  IADD3 R6, P0, R21, R234, RZ ;  /* 0x000000ea15067210 */ /* 0x004fc60007f1e0ff */
[----:B------:R-:W-:Y:S02]  /*e030*/  IMAD.IADD R222, R216, 0x1, R0 ;  /* 0x00000001d8de7824 */ /* 0x000fe400078e0200 */
[----:B----4-:R-:W-:Y:S01]  /*e040*/  HMMA.16816.F32.BF16 R76, R16, R24, R76 ;  /* 0x00000018104c723c */ /* 0x010fe2000004184c */
[----:B------:R-:W-:Y:S02]  /*e050*/  IMAD.IADD R221, R0, 0x1, R227 ;  /* 0x0000000100dd7824 */ /* 0x000fe400078e02e3 */
[----:B------:R-:W-:Y:S01]  /*e060*/  IMAD.X R7, R23, 0x1, R233, P0 ;  /* 0x0000000117077824 */ /* 0x000fe200000e06e9 */
[----:B---3--:R-:W-:-:S04]  /*e070*/  IADD3 R12, P0, R22, R234, RZ ;  /* 0x000000ea160c7210 */ /* 0x008fc80007f1e0ff */
[----:B------:R1:W-:Y:S01]  /*e080*/  LDGSTS.E.BYPASS.LTC128B.128 [R237+0x1900], [R6.64], !P4 ;  /* 0x0190000006ed7fae */ /* 0x0003e2000e101d4e */
[----:B------:R-:W-:Y:S01]  /*e090*/  IMAD.X R13, R20, 0x1, R233, P0 ;  /* 0x00000001140d7824 */ /* 0x000fe200000e06e9 */
[C---:B------:R-:W-:Y:S04]  /*e0a0*/  HMMA.16816.F32.BF16 R96, R16.reuse, R42, R96 ;  /* 0x0000002a1060723c */ /* 0x040fe80000041860 */
[----:B------:R2:W-:Y:S04]  /*e0b0*/  LDGSTS.E.BYPASS.LTC128B.128 [R237+0x2100], [R12.64], !P3 ;  /* 0x021000000ced7fae */ /* 0x0005e8000d901d4e */
[C---:B------:R-:W-:Y:S08]  /*e0c0*/  HMMA.16816.F32.BF16 R92, R16.reuse, R38, R92 ;  /* 0x00000026105c723c */ /* 0x040ff0000004185c */
[C---:B------:R-:W-:Y:S08]  /*e0d0*/  HMMA.16816.F32.BF16 R104, R16.reuse, R34, R104 ;  /* 0x000000221068723c */ /* 0x040ff00000041868 */
[----:B------:R-:W-:Y:S01]  /*e0e0*/  HMMA.16816.F32.BF16 R148, R16, R30, R148 ;  /* 0x0000001e1094723c */ /* 0x000fe20000041894 */
[----:B-1----:R-:W-:-:S05]  /*e0f0*/  IADD3 R6, P0, R3, R234, RZ ;  /* 0x000000ea03067210 */ /* 0x002fca0007f1e0ff */
[----:B-----5:R-:W-:Y:S01]  /*e100*/  IMAD.X R7, R5, 0x1, R233, P0 ;  /* 0x0000000105077824 */ /* 0x020fe200000e06e9 */
[----:B------:R-:W-:Y:S01]  /*e110*/  PLOP3.LUT P0, PT, PT, PT, UP0, 0x80, 0x0 ;  /* 0x000000000000781c */ /* 0x000fe20003f0f008 */
[C---:B--2---:R-:W-:Y:S03]  /*e120*/  HMMA.16816.F32.BF16 R12, R16.reuse, R28, R52 ;  /* 0x0000001c100c723c */ /* 0x044fe60000041834 */
[----:B------:R1:W-:Y:S04]  /*e130*/  LDGSTS.E.BYPASS.LTC128B.128 [R237+0x2900], [R6.64], !P1 ;  /* 0x0290000006ed7fae */ /* 0x0003e8000c901d4e */
[----:B------:R-:W-:Y:S01]  /*e140*/  LDSM.16.M88.4 R20, [R224+0x8100] ;  /* 0x00810000e014783b */ /* 0x000fe20000000200 */
[----:B------:R-:W-:Y:S03]  /*e150*/  HMMA.16816.F32.BF16 R132, R16, R26, R112 ;  /* 0x0000001a1084723c */ /* 0x000fe60000041870 */
[----:B------:R-:W2:Y:S04]  /*e160*/  LDSM.16.M88.4 R68, [R222+0x5100] ;  /* 0x00510000de44783b */ /* 0x000ea80000000200 */
[----:B------:R-:W-:Y:S01]  /*e170*/  LDSM.16.M88.4 R60, [R222+0x3100] ;  /* 0x00310000de3c783b */ /* 0x000fe20000000200 */
[C---:B------:R-:W-:Y:S03]  /*e180*/  HMMA.16816.F32.BF16 R196, R8.reuse, R24, R116 ;  /* 0x0000001808c4723c */ /* 0x040fe60000041874 */
[----:B------:R-:W3:Y:S04]  /*e190*/  LDSM.16.M88.4 R56, [R222+0x3900] ;  /* 0x00390000de38783b */ /* 0x000ee80000000200 */
[----:B------:R-:W-:Y:S01]  /*e1a0*/  LDSM.16.M88.4 R52, [R222+0x4100] ;  /* 0x00410000de34783b */ /* 0x000fe20000000200 */
[C---:B------:R-:W-:Y:S03]  /*e1b0*/  HMMA.16816.F32.BF16 R140, R8.reuse, R44, R140 ;  /* 0x0000002c088c723c */ /* 0x040fe6000004188c */
[----:B------:R-:W4:Y:S04]  /*e1c0*/  LDSM.16.M88.4 R84, [R222+0x5900] ;  /* 0x00590000de54783b */ /* 0x000f280000000200 */
[----:B------:R-:W5:Y:S01]  /*e1d0*/  LDSM.16.M88.4 R48, [R222+0x4900] ;  /* 0x00490000de30783b */ /* 0x000f620000000200 */
[C---:B------:R-:W-:Y:S03]  /*e1e0*/  HMMA.16816.F32.BF16 R168, R8.reuse, R40, R168 ;  /* 0x0000002808a8723c */ /* 0x040fe600000418a8 */
[----:B------:R-:W1:Y:S04]  /*e1f0*/  LDSM.16.M88.4 R16, [R224+0x6100] ;  /* 0x00610000e010783b */ /* 0x000e680000000200 */
[----:B------:R-:W0:Y:S01]  /*e200*/  LDGDEPBAR ;  /* 0x00000000000079af */ /* 0x000e220000000000 */
[C---:B------:R-:W-:Y:S03]  /*e210*/  HMMA.16816.F32.BF16 R116, R8.reuse, R46, R144 ;  /* 0x0000002e0874723c */ /* 0x040fe60000041890 */
[----:B------:R-:W-:Y:S05]  /*e220*/  LDSM.16.M88.4 R44, [R221] ;  /* 0x00000000dd2c783b */ /* 0x000fea0000000200 */
[C---:B------:R-:W-:Y:S01]  /*e230*/  HMMA.16816.F32.BF16 R136, R8.reuse, R42, R136 ;  /* 0x0000002a0888723c */ /* 0x040fe20000041888 */
[----:B------:R-:W-:Y:S07]  /*e240*/  LDSM.16.M88.4 R40, [R221+0x800] ;  /* 0x00080000dd28783b */ /* 0x000fee0000000200 */
[C---:B------:R-:W-:Y:S08]  /*e250*/  HMMA.16816.F32.BF16 R184, R8.reuse, R36, R128 ;  /* 0x0000002408b8723c */ /* 0x040ff00000041880 */
[C---:B------:R-:W-:Y:S08]  /*e260*/  HMMA.16816.F32.BF16 R188, R8.reuse, R32, R124 ;  /* 0x0000002008bc723c */ /* 0x040ff0000004187c */
[C---:B------:R-:W-:Y:S01]  /*e270*/  HMMA.16816.F32.BF16 R152, R8.reuse, R38, R152 ;  /* 0x000000260898723c */ /* 0x040fe20000041898 */
[----:B------:R-:W-:Y:S07]  /*e280*/  LDSM.16.M88.4 R36, [R221+0x1000] ;  /* 0x00100000dd24783b */ /* 0x000fee0000000200 */
[C---:B------:R-:W-:Y:S01]  /*e290*/  HMMA.16816.F32.BF16 R164, R8.reuse, R34, R164 ;  /* 0x0000002208a4723c */ /* 0x040fe200000418a4 */
[----:B------:R-:W-:Y:S07]  /*e2a0*/  LDSM.16.M88.4 R32, [R221+0x1800] ;  /* 0x00180000dd20783b */ /* 0x000fee0000000200 */
[C---:B------:R-:W-:Y:S08]  /*e2b0*/  HMMA.16816.F32.BF16 R192, R8.reuse, R28, R120 ;  /* 0x0000001c08c0723c */ /* 0x040ff00000041878 */
[C---:B------:R-:W-:Y:S01]  /*e2c0*/  HMMA.16816.F32.BF16 R180, R8.reuse, R30, R180 ;  /* 0x0000001e08b4723c */ /* 0x040fe200000418b4 */
[----:B------:R-:W-:Y:S07]  /*e2d0*/  LDSM.16.M88.4 R28, [R221+0x2000] ;  /* 0x00200000dd1c783b */ /* 0x000fee0000000200 */
[----:B------:R-:W-:Y:S01]  /*e2e0*/  HMMA.16816.F32.BF16 R176, R8, R26, R108 ;  /* 0x0000001a08b0723c */ /* 0x000fe2000004186c */
[----:B------:R-:W1:Y:S04]  /*e2f0*/  LDSM.16.M88.4 R8, [R225+0x8100] ;  /* 0x00810000e108783b */ /* 0x000e680000000200 */
[----:B------:R-:W-:Y:S03]  /*e300*/  LDSM.16.M88.4 R24, [R221+0x2800] ;  /* 0x00280000dd18783b */ /* 0x000fe60000000200 */
[----:B--2---:R-:W-:Y:S01]  /*e310*/  HMMA.16816.F32.BF16 R128, R20, R68, R12 ;  /* 0x000000441480723c */ /* 0x004fe2000004180c */
[----:B------:R-:W2:Y:S01]  /*e320*/  LDSM.16.M88.4 R12, [R225+0x6100] ;  /* 0x00610000e10c783b */ /* 0x000ea20000000200 */
[----:B------:R-:W-:-:S06]  /*e330*/  DEPBAR.LE SB0, 0x0 ;  /* 0x000080000000791a */ /* 0x000fcc0000000000 */
[C---:B---3--:R-:W-:Y:S08]  /*e340*/  HMMA.16816.F32.BF16 R160, R20.reuse, R56, R80 ;  /* 0x0000003814a0723c */ /* 0x048ff00000041850 */
[C---:B----4-:R-:W-:Y:S08]  /*e350*/  HMMA.16816.F32.BF16 R124, R20.reuse, R84, R76 ;  /* 0x00000054147c723c */ /* 0x050ff0000004184c */
[C---:B------:R-:W-:Y:S08]  /*e360*/  HMMA.16816.F32.BF16 R120, R20.reuse, R62, R88 ;  /* 0x0000003e1478723c */ /* 0x040ff00000041858 */
[C---:B------:R-:W-:Y:S08]  /*e370*/  HMMA.16816.F32.BF16 R108, R20.reuse, R54, R92 ;  /* 0x00000036146c723c */ /* 0x040ff0000004185c */
[C---:B------:R-:W-:Y:S08]  /*e380*/  HMMA.16816.F32.BF16 R172, R20.reuse, R60, R100 ;  /* 0x0000003c14ac723c */ /* 0x040ff00000041864 */
[C---:B------:R-:W-:Y:S08]  /*e390*/  HMMA.16816.F32.BF16 R156, R20.reuse, R52, R72 ;  /* 0x00000034149c723c */ /* 0x040ff00000041848 */
[C---:B-----5:R-:W-:Y:S08]  /*e3a0*/  HMMA.16816.F32.BF16 R144, R20.reuse, R48, R64 ;  /* 0x000000301490723c */ /* 0x060ff00000041840 */
[----:B------:R-:W-:Y:S08]  /*e3b0*/  HMMA.16816.F32.BF16 R112, R20, R58, R96 ;  /* 0x0000003a1470723c */ /* 0x000ff00000041860 */
[C---:B-1----:R-:W-:Y:S08]  /*e3c0*/  HMMA.16816.F32.BF16 R92, R16.reuse, R60, R140 ;  /* 0x0000003c105c723c */ /* 0x042ff0000004188c */
        /* <DEDUP_REMOVED lines=98> */
.L_x_1232:
[----:B------:R-:W-:Y:S01]  /*e9f0*/  LOP3.LUT R0, R202, 0xffffffe0, RZ, 0xc0, !PT ;  /* 0xffffffe0ca007812 */ /* 0x000fe200078ec0ff */
[----:B------:R-:W-:Y:S01]  /*ea00*/  UISETP.NE.AND UP1, UPT, UR13, URZ, UPT ;  /* 0x0000003f0d00728c */ /* 0x000fe2000bf25270 */
[----:B------:R-:W-:Y:S01]  /*ea10*/  LEA.HI R3, R205, R204, RZ, 0x2 ;  /* 0x000000cccd037211 */ /* 0x000fe200078f10ff */
[----:B------:R-:W-:Y:S01]  /*ea20*/  UISETP.NE.AND UP0, UPT, UR12, URZ, UPT ;  /* 0x0000003f0c00728c */ /* 0x000fe2000bf05270 */
[----:B------:R-:W-:Y:S01]  /*ea30*/  SHF.R.S32.HI R5, RZ, 0x1f, R203 ;  /* 0x0000001fff057819 */ /* 0x000fe200000114cb */
[C---:B------:R-:W-:Y:S01]  /*ea40*/  IMAD.IADD R0, R204.reuse, 0x1, -R0 ;  /* 0x00000001cc007824 */ /* 0x040fe200078e0a00 */
[----:B------:R-:W-:Y:S01]  /*ea50*/  LOP3.LUT R3, R3, 0xfffffffc, RZ, 0xc0, !PT ;  /* 0xfffffffc03037812 */ /* 0x000fe200078ec0ff */
[----:B------:R-:W-:Y:S01]  /*ea60*/  ULDC UR4, c[0x0][0x324] ;  /* 0x0000c90000047ab9 */ /* 0x000fe20000000800 */
[----:B------:R-:W-:Y:S01]  /*ea70*/  LEA.HI R5, R5, R203, RZ, 0x2 ;  /* 0x000000cb05057211 */ /* 0x000fe200078f10ff */
[----:B------:R-:W-:Y:S01]  /*ea80*/  ULOP3.LUT UR4, URZ, UR4, URZ, 0x33, !UPT ;  /* 0x000000043f047292 */ /* 0x000fe2000f8e333f */
[----:B-1----:R-:W-:Y:S01]  /*ea90*/  SHF.R.S32.HI R6, RZ, 0x1f, R0 ;  /* 0x0000001fff067819 */ /* 0x002fe20000011400 */
[----:B------:R-:W-:Y:S01]  /*eaa0*/  IMAD.IADD R3, R204, 0x1, -R3 ;  /* 0x00000001cc037824 */ /* 0x000fe200078e0a03 */
[----:B------:R-:W-:Y:S01]  /*eab0*/  LOP3.LUT R7, R5, 0xffffffc, RZ, 0xc0, !PT ;  /* 0x0ffffffc05077812 */ /* 0x000fe200078ec0ff */
[----:B------:R-:W0:Y:S01]  /*eac0*/  LDGDEPBAR ;  /* 0x00000000000079af */ /* 0x000e220000000000 */
[----:B------:R-:W-:-:S02]  /*ead0*/  LEA.HI R6, R6, R0, RZ, 0x2 ;  /* 0x0000000006067211 */ /* 0x000fc400078f10ff */
[----:B------:R-:W-:Y:S01]  /*eae0*/  LEA.HI R5, R3, R3, RZ, 0x1 ;  /* 0x0000000303057211 */ /* 0x000fe200078f08ff */
[----:B------:R-:W-:Y:S01]  /*eaf0*/  IMAD.IADD R8, R203, 0x1, -R7 ;  /* 0x00000001cb087824 */ /* 0x000fe200078e0a07 */
[----:B------:R-:W-:Y:S02]  /*eb00*/  LEA.HI.SX32 R7, R6, UR17, 0x1e ;  /* 0x0000001106077c11 */ /* 0x000fe4000f8ff2ff */
[----:B------:R-:W-:Y:S01]  /*eb10*/  PLOP3.LUT P1, PT, PT, PT, UP1, 0x80, 0x0 ;  /* 0x000000000000781c */ /* 0x000fe20003f2f018 */
[C---:B------:R-:W-:Y:S01]  /*eb20*/  IMAD.SHL.U32 R9, R5.reuse, 0x20, RZ ;  /* 0x0000002005097824 */ /* 0x040fe200078e00ff */
[----:B------:R-:W-:Y:S01]  /*eb30*/  LOP3.LUT R5, R5, 0x1ffffffe, RZ, 0xc0, !PT ;  /* 0x1ffffffe05057812 */ /* 0x000fe200078ec0ff */
[----:B------:R-:W-:Y:S01]  /*eb40*/  IMAD R8, R8, 0x10, R7 ;  /* 0x0000001008087824 */ /* 0x000fe200078e0207 */
[----:B------:R-:W-:Y:S02]  /*eb50*/  PLOP3.LUT P0, PT, PT, PT, UP1, 0x80, 0x0 ;  /* 0x000000000000781c */ /* 0x000fe40003f0f018 */
[----:B------:R-:W-:Y:S01]  /*eb60*/  LOP3.LUT R7, R9, 0xffffffc0, RZ, 0xc0, !PT ;  /* 0xffffffc009077812 */ /* 0x000fe200078ec0ff */
[----:B------:R-:W-:-:S04]  /*eb70*/  IMAD.IADD R5, R3, 0x1, -R5 ;  /* 0x0000000103057824 */ /* 0x000fc800078e0a05 */
[----:B------:R-:W-:-:S04]  /*eb80*/  IMAD.IADD R3, R7, 0x1, R8 ;  /* 0x0000000107037824 */ /* 0x000fc800078e0208 */
[----:B------:R-:W-:-:S04]  /*eb90*/  IMAD R10, R5, 0x8, R3 ;  /* 0x00000008050a7824 */ /* 0x000fc800078e0203 */
[----:B------:R-:W-:Y:S01]  /*eba0*/  @P1 IMAD.HI.U32 R3, R10, c[0x0][0x2c8], RZ ;  /* 0x0000b2000a031a27 */ /* 0x000fe200078e00ff */
[----:B------:R1:W-:Y:S03]  /*ebb0*/  STL [R1+0x18], R10 ;  /* 0x0000180a01007387 */ /* 0x0003e60000100800 */
[----:B------:R-:W-:Y:S01]  /*ebc0*/  IMAD.MOV.U32 R9, RZ, RZ, R10 ;  /* 0x000000ffff097224 */ /* 0x000fe200078e000a */
[----:B------:R-:W-:Y:S02]  /*ebd0*/  @P0 SHF.R.U32.HI R9, RZ, c[0x0][0x2cc], R3 ;  /* 0x0000b300ff090a19 */ /* 0x000fe40000011603 */
[----:B------:R-:W-:Y:S02]  /*ebe0*/  LOP3.LUT R3, R6, 0x7ffffffc, RZ, 0xc0, !PT ;  /* 0x7ffffffc06037812 */ /* 0x000fe400078ec0ff */
[----:B------:R-:W-:Y:S01]  /*ebf0*/  PLOP3.LUT P0, PT, PT, PT, UP0, 0x40, 0x0 ;  /* 0x000000000000781c */ /* 0x000fe20003f0e808 */
[----:B------:R-:W2:Y:S02]  /*ec00*/  SHFL.IDX PT, R6, R9, RZ, 0x1c1f ;  /* 0x001c1fff09067589 */ /* 0x000ea400000e0000 */
[----:B------:R-:W-:-:S02]  /*ec10*/  IMAD.IADD R3, R0, 0x1, -R3 ;  /* 0x0000000100037824 */ /* 0x000fc400078e0a03 */
[----:B------:R-:W-:Y:S02]  /*ec20*/  IMAD.U32 R0, RZ, RZ, UR23 ;  /* 0x00000017ff007e24 */ /* 0x000fe4000f8e00ff */
[----:B------:R-:W-:Y:S02]  /*ec30*/  IMAD.SHL.U32 R7, R3, 0x2, RZ ;  /* 0x0000000203077824 */ /* 0x000fe400078e00ff */
[----:B------:R-:W-:-:S03]  /*ec40*/  IMAD.U32 R3, RZ, RZ, UR36 ;  /* 0x00000024ff037e24 */ /* 0x000fc6000f8e00ff */
[----:B------:R3:W-:Y:S01]  /*ec50*/  STL [R1], R7 ;  /* 0x0000000701007387 */ /* 0x0007e20000100800 */
[C---:B------:R-:W-:Y:S02]  /*ec60*/  IADD3 R0, -R7.reuse, 0x1, R0 ;  /* 0x0000000107007810 */ /* 0x040fe40007ffe100 */
[C---:B------:R-:W-:Y:S02]  /*ec70*/  IADD3 R11, -R7.reuse, UR7, R3 ;  /* 0x00000007070b7c10 */ /* 0x040fe4000fffe103 */
[----:B------:R-:W-:Y:S02]  /*ec80*/  IADD3 R0, R0, -UR10, RZ ;  /* 0x8000000a00007c10 */ /* 0x000fe4000fffe0ff */
[----:B------:R-:W-:Y:S02]  /*ec90*/  IADD3 R13, -R7, UR36, RZ ;  /* 0x00000024070d7c10 */ /* 0x000fe4000fffe1ff */
[C---:B-1----:R-:W-:Y:S02]  /*eca0*/  IADD3 R10, R0.reuse, c[0x0][0x328], RZ ;  /* 0x0000ca00000a7a10 */ /* 0x042fe40007ffe0ff */
[----:B------:R-:W-:Y:S01]  /*ecb0*/  IADD3 R12, R0, UR4, RZ ;  /* 0x00000004000c7c10 */ /* 0x000fe2000fffe0ff */
[----:B------:R-:W-:-:S02]  /*ecc0*/  IMAD.IADD R0, R201, 0x1, R200 ;  /* 0x00000001c9007824 */ /* 0x000fc400078e02c8 */
[--C-:B--2---:R-:W-:Y:S02]  /*ecd0*/  IMAD.IADD R5, R10, 0x1, R6.reuse ;  /* 0x000000010a057824 */ /* 0x104fe400078e0206 */
[----:B------:R-:W-:-:S03]  /*ece0*/  IMAD.IADD R3, R12, 0x1, R6 ;  /* 0x000000010c037824 */ /* 0x000fc600078e0206 */
[----:B------:R-:W-:Y:S01]  /*ecf0*/  IMNMX R5, R5, R11, PT ;  /* 0x0000000b05057217 */ /* 0x000fe20003800200 */
[----:B------:R-:W-:Y:S05]  /*ed00*/  @P0 BRA `(.L_x_1233) ;  /* 0x0000015000000947 */ /* 0x000fea0003800000 */
[----:B---3--:R-:W-:Y:S01]  /*ed10*/  IMAD.U32 R7, RZ, RZ, UR10 ;  /* 0x0000000aff077e24 */ /* 0x008fe2000f8e00ff */
        /* <DEDUP_REMOVED lines=11> */
.L_x_1235:
[----:B------:R-:W-:-:S04]  /*edd0*/  MOV R7, c[0x0][0x32c] ;  /* 0x0000cb0000077a02 */ /* 0x000fc80000000f00 */
[----:B------:R-:W-:-:S13]  /*ede0*/  ISETP.NE.AND P0, PT, R7, 0x1, PT ;  /* 0x000000010700780c */ /* 0x000fda0003f05270 */
[----:B------:R-:W-:-:S05]  /*edf0*/  @P0 IMAD.HI.U32 R7, R6, c[0x0][0x330], RZ ;  /* 0x0000cc0006070a27 */ /* 0x000fca00078e00ff */
[----:B------:R-:W-:Y:S02]  /*ee00*/  @P0 SHF.R.U32.HI R6, RZ, c[0x0][0x334], R7 ;  /* 0x0000cd00ff060a19 */ /* 0x000fe40000011607 */
.L_x_1236:
[----:B------:R-:W-:Y:S05]  /*ee10*/  BSYNC B0 ;  /* 0x0000000000007941 */ /* 0x000fea0003800000 */
.L_x_1234:
[----:B------:R-:W-:-:S05]  /*ee20*/  IMAD R6, R6, c[0x0][0x32c], R13 ;  /* 0x0000cb0006067a24 */ /* 0x000fca00078e020d */
[----:B------:R-:W-:Y:S02]  /*ee30*/  IADD3 R7, R6, c[0x0][0x32c], RZ ;  /* 0x0000cb0006077a10 */ /* 0x000fe40007ffe0ff */
[----:B------:R-:W-:Y:S02]  /*ee40*/  IMNMX R3, R3, R6, !PT ;  /* 0x0000000603037217 */ /* 0x000fe40007800200 */
[----:B------:R-:W-:Y:S02]  /*ee50*/  IMNMX R5, R5, R7, PT ;  /* 0x0000000705057217 */ /* 0x000fe40003800200 */
.L_x_1233:
[----:B------:R-:W1:Y:S01]  /*ee60*/  SHFL.IDX PT, R8, R9, 0x1, 0x1c1f ;  /* 0x003c1f0009087f89 */ /* 0x000e6200000e0000 */
[----:B------:R-:W-:-:S06]  /*ee70*/  UISETP.NE.AND UP0, UPT, UR12, URZ, UPT ;  /* 0x0000003f0c00728c */ /* 0x000fcc000bf05270 */
[----:B------:R-:W-:Y:S01]  /*ee80*/  PLOP3.LUT P0, PT, PT, PT, UP0, 0x40, 0x0 ;  /* 0x000000000000781c */ /* 0x000fe20003f0e808 */
[--C-:B-1-3--:R-:W-:Y:S02]  /*ee90*/  IMAD.IADD R7, R10, 0x1, R8.reuse ;  /* 0x000000010a077824 */ /* 0x10afe400078e0208 */
        /* <DEDUP_REMOVED lines=15> */
.L_x_1239:
[----:B------:R-:W-:-:S04]  /*ef90*/  MOV R14, c[0x0][0x32c] ;  /* 0x0000cb00000e7a02 */ /* 0x000fc80000000f00 */
[----:B------:R-:W-:-:S13]  /*efa0*/  ISETP.NE.AND P0, PT, R14, 0x1, PT ;  /* 0x000000010e00780c */ /* 0x000fda0003f05270 */
[----:B------:R-:W-:-:S05]  /*efb0*/  @P0 IMAD.HI.U32 R14, R8, c[0x0][0x330], RZ ;  /* 0x0000cc00080e0a27 */ /* 0x000fca00078e00ff */
[----:B------:R-:W-:Y:S02]  /*efc0*/  @P0 SHF.R.U32.HI R8, RZ, c[0x0][0x334], R14 ;  /* 0x0000cd00ff080a19 */ /* 0x000fe4000001160e */
.L_x_1240:
[----:B------:R-:W-:Y:S05]  /*efd0*/  BSYNC B0 ;  /* 0x0000000000007941 */ /* 0x000fea0003800000 */
.L_x_1238:
[----:B------:R-:W-:-:S05]  /*efe0*/  IMAD R8, R8, c[0x0][0x32c], R13 ;  /* 0x0000cb0008087a24 */ /* 0x000fca00078e020d */
[----:B------:R-:W-:Y:S02]  /*eff0*/  IADD3 R14, R8, c[0x0][0x32c], RZ ;  /* 0x0000cb00080e7a10 */ /* 0x000fe40007ffe0ff */
[----:B------:R-:W-:Y:S02]  /*f000*/  IMNMX R6, R6, R8, !PT ;  /* 0x0000000806067217 */ /* 0x000fe40007800200 */
[----:B------:R-:W-:Y:S02]  /*f010*/  IMNMX R7, R7, R14, PT ;  /* 0x0000000e07077217 */ /* 0x000fe40003800200 */
.L_x_1237:
[----:B------:R-:W-:Y:S01]  /*f020*/  UISETP.GE.AND UP0, UPT, UR36, 0x1, UPT ;  /* 0x000000012400788c */ /* 0x000fe2000bf06270 */
[----:B------:R-:W1:Y:S01]  /*f030*/  SHFL.IDX PT, R8, R9, 0x2, 0x1c1f ;  /* 0x005c1f0009087f89 */ /* 0x000e6200000e0000 */
[----:B------:R-:W-:Y:S02]  /*f040*/  UISETP.GE.AND UP3, UPT, UR36, 0x2, UPT ;  /* 0x000000022400788c */ /* 0x000fe4000bf66270 */
[----:B------:R-:W-:Y:S02]  /*f050*/  UISETP.GE.AND UP2, UPT, UR36, 0x9, UPT ;  /* 0x000000092400788c */ /* 0x000fe4000bf46270 */
        /* <DEDUP_REMOVED lines=13> */
[----:B------:R-:W-:Y:S01]  /*f130*/  PLOP3.LUT P3, PT, PT, PT, UP0, 0x40, 0x0 ;  /* 0x000000000000781c */ /* 0x000fe20003f6e808 */
[----:B------:R-:W-:Y:S01]  /*f140*/  UISETP.GE.AND UP0, UPT, UR36, 0x12, UPT ;  /* 0x000000122400788c */ /* 0x000fe2000bf06270 */
[C---:B------:R-:W-:Y:S01]  /*f150*/  ISETP.LT.OR P2, PT, R5.reuse, 0x1, P0 ;  /* 0x000000010500780c */ /* 0x040fe20000741670 */
[----:B------:R-:W-:Y:S01]  /*f160*/  UP2UR UR33, UPR, URZ, 0x4 ;  /* 0x000000043f217883 */ /* 0x000fe20008000000 */
[----:B------:R-:W-:Y:S01]  /*f170*/  PLOP3.LUT P0, PT, PT, PT, UP1, 0x40, 0x0 ;  /* 0x000000000000781c */ /* 0x000fe20003f0e818 */
[----:B------:R-:W-:Y:S01]  /*f180*/  UP2UR UR30, UPR, URZ, 0x1 ;  /* 0x000000013f1e7883 */ /* 0x000fe20008000000 */
[----:B------:R-:W-:Y:S01]  /*f190*/  ISETP.LT.OR P5, PT, R5, 0x2, P4 ;  /* 0x000000020500780c */ /* 0x000fe200027a1670 */
[----:B------:R-:W-:Y:S01]  /*f1a0*/  UP2UR UR32, UPR, URZ, 0x2 ;  /* 0x000000023f207883 */ /* 0x000fe20008000000 */
[----:B------:R-:W-:Y:S01]  /*f1b0*/  ISETP.GT.AND P4, PT, R3, 0x9, P0 ;  /* 0x000000090300780c */ /* 0x000fe20000784270 */
[----:B------:R-:W-:Y:S01]  /*f1c0*/  UISETP.GE.AND UP2, UPT, UR36, 0x52, UPT ;  /* 0x000000522400788c */ /* 0x000fe2000bf46270 */
[----:B------:R-:W-:Y:S01]  /*f1d0*/  PLOP3.LUT P0, PT, PT, PT, UP0, 0x40, 0x0 ;  /* 0x000000000000781c */ /* 0x000fe20003f0e808 */
[----:B------:R-:W-:Y:S01]  /*f1e0*/  UISETP.GE.AND UP0, UPT, UR36, 0x19, UPT ;  /* 0x000000192400788c */ /* 0x000fe2000bf06270 */
[----:B------:R-:W-:Y:S01]  /*f1f0*/  FSEL R15, R92, -INF , !P2 ;  /* 0xff8000005c0f7808 */ /* 0x000fe20005000000 */
        /* <DEDUP_REMOVED lines=9> */
[----:B------:R-:W-:Y:S01]  /*f290*/  ISETP.LT.OR P5, PT, R5, 0xa, P4 ;  /* 0x0000000a0500780c */ /* 0x000fe200027a1670 */
[----:B------:R-:W-:Y:S01]  /*f2a0*/  UP2UR UR28, UPR, URZ, 0x1 ;  /* 0x000000013f1c7883 */ /* 0x000fe20008000000 */
[----:B------:R-:W-:Y:S01]  /*f2b0*/  ISETP.GT.AND P4, PT, R3, 0x11, P0 ;  /* 0x000000110300780c */ /* 0x000fe20000784270 */
[----:B------:R-:W-:Y:S01]  /*f2c0*/  UISETP.GE.AND UP3, UPT, UR36, 0x51, UPT ;  /* 0x000000512400788c */ /* 0x000fe2000bf66270 */
[----:B------:R-:W-:Y:S01]  /*f2d0*/  PLOP3.LUT P0, PT, PT, PT, UP0, 0x40, 0x0 ;  /* 0x000000000000781c */ /* 0x000fe20003f0e808 */
[----:B------:R-:W-:Y:S01]  /*f2e0*/  UISETP.GE.AND UP0, UPT, UR36, 0x21, UPT ;  /* 0x000000212400788c */ /* 0x000fe2000bf06270 */
[----:B------:R-:W-:-:S02]  /*f2f0*/  FSEL R17, R88, -INF , !P2 ;  /* 0xff80000058117808 */ /* 0x000fc40005000000 */
        /* <DEDUP_REMOVED lines=8> */
[----:B------:R-:W-:-:S02]  /*f380*/  ISETP.GT.AND P4, PT, R3, 0x19, P0 ;  /* 0x000000190300780c */ /* 0x000fc40000784270 */
        /* <DEDUP_REMOVED lines=35> */
[----:B------:R-:W-:-:S02]  /*f5c0*/  FSEL R44, R64, -INF , !P2 ;  /* 0xff800000402c7808 */ /* 0x000fc40005000000 */
[----:B------:R-:W-:Y:S02]  /*f5d0*/  ISETP.GT.AND P4, PT, R3, 0x31, P0 ;  /* 0x000000310300780c */ /* 0x000fe40000784270 */
[----:B------:R-:W-:Y:S02]  /*f5e0*/  ISETP.LT.OR P2, PT, R5, 0x31, P1 ;  /* 0x000000310500780c */ /* 0x000fe40000f41670 */
[----:B------:R-:W-:Y:S01]  /*f5f0*/  PLOP3.LUT P0, PT, PT, PT, UP0, 0x40, 0x0 ;  /* 0x000000000000781c */ /* 0x000fe20003f0e808 */
[----:B------:R-:W-:Y:S01]  /*f600*/  UISETP.GE.AND UP0, UPT, UR36, 0x41, UPT ;  /* 0x000000412400788c */ /* 0x000fe2000bf06270 */
[----:B------:R-:W-:Y:S02]  /*f610*/  ISETP.GT.AND P1, PT, R3, 0x38, P3 ;  /* 0x000000380300780c */ /* 0x000fe40001f24270 */
[----:B------:R-:W-:Y:S01]  /*f620*/  FSEL R45, R65, -INF , !P5 ;  /* 0xff800000412d7808 */ /* 0x000fe20006800000 */
[----:B------:R-:W-:Y:S01]  /*f630*/  UP2UR UR4, UPR, URZ, 0x1 ;  /* 0x000000013f047883 */ /* 0x000fe20008000000 */
[----:B------:R-:W-:-:S02]  /*f640*/  ISETP.LT.OR P5, PT, R5, 0x32, P4 ;  /* 0x000000320500780c */ /* 0x000fc400027a1670 */
[----:B------:R-:W-:Y:S02]  /*f650*/  ISETP.GT.AND P4, PT, R3, 0x39, P0 ;  /* 0x000000390300780c */ /* 0x000fe40000784270 */
[----:B------:R-:W-:Y:S02]  /*f660*/  ISETP.LT.OR P0, PT, R5, 0x39, P1 ;  /* 0x000000390500780c */ /* 0x000fe40000f01670 */
[----:B------:R-:W-:Y:S02]  /*f670*/  FSEL R140, R60, -INF , !P2 ;  /* 0xff8000003c8c7808 */ /* 0x000fe40005000000 */
[----:B------:R-:W-:Y:S01]  /*f680*/  PLOP3.LUT P2, PT, PT, PT, UP6, 0x40, 0x0 ;  /* 0x000000000000781c */ /* 0x000fe20003f4e868 */
[----:B------:R-:W-:Y:S01]  /*f690*/  UISETP.NE.AND UP6, UPT, UR12, URZ, UPT ;  /* 0x0000003f0c00728c */ /* 0x000fe2000bfc5270 */
[----:B------:R-:W-:Y:S02]  /*f6a0*/  FSEL R144, R56, -INF , !P0 ;  /* 0xff80000038907808 */ /* 0x000fe40004000000 */
[----:B------:R-:W-:-:S02]  /*f6b0*/  PLOP3.LUT P1, PT, PT, PT, UP5, 0x40, 0x0 ;  /* 0x000000000000781c */ /* 0x000fc40003f2e858 */
[----:B------:R-:W-:Y:S02]  /*f6c0*/  PLOP3.LUT P0, PT, PT, PT, UP4, 0x40, 0x0 ;  /* 0x000000000000781c */ /* 0x000fe40003f0e848 */
[C---:B------:R-:W-:Y:S02]  /*f6d0*/  ISETP.GT.AND P2, PT, R3.reuse, 0x41, P2 ;  /* 0x000000410300780c */ /* 0x040fe40001744270 */
[C---:B------:R-:W-:Y:S02]  /*f6e0*/  ISETP.GT.AND P1, PT, R3.reuse, 0x48, P1 ;  /* 0x000000480300780c */ /* 0x040fe40000f24270 */
[----:B------:R-:W-:Y:S02]  /*f6f0*/  ISETP.GT.AND P0, PT, R3, 0x49, P0 ;  /* 0x000000490300780c */ /* 0x000fe40000704270 */
[----:B------:R-:W-:Y:S01]  /*f700*/  PLOP3.LUT P3, PT, PT, PT, UP0, 0x40, 0x0 ;  /* 0x000000000000781c */ /* 0x000fe20003f6e808 */
[----:B------:R-:W-:Y:S01]  /*f710*/  UISETP.GE.AND UP0, UPT, UR36, 0x5a, UPT ;  /* 0x0000005a2400788c */ /* 0x000fe2000bf06270 */
[----:B------:R-:W-:-:S02]  /*f720*/  ISETP.LT.OR P2, PT, R5, 0x42, P2 ;  /* 0x000000420500780c */ /* 0x000fc40001741670 */
[C---:B------:R-:W-:Y:S02]  /*f730*/  ISETP.LT.OR P1, PT, R5.reuse, 0x49, P1 ;  /* 0x000000490500780c */ /* 0x040fe40000f21670 */
[----:B------:R-:W-:Y:S02]  /*f740*/  ISETP.LT.OR P0, PT, R5, 0x4a, P0 ;  /* 0x0000004a0500780c */ /* 0x000fe40000701670 */
[----:B------:R-:W-:Y:S02]  /*f750*/  ISETP.GT.AND P3, PT, R3, 0x40, P3 ;  /* 0x000000400300780c */ /* 0x000fe40001f64270 */
[----:B------:R-:W-:Y:S02]  /*f760*/  FSEL R164, R53, -INF , !P2 ;  /* 0xff80000035a47808 */ /* 0x000fe40005000000 */
[----:B------:R-:W-:Y:S02]  /*f770*/  PLOP3.LUT P2, PT, PT, PT, UP2, 0x40, 0x0 ;  /* 0x000000000000781c */ /* 0x000fe40003f4e828 */
[----:B------:R-:W-:-:S02]  /*f780*/  FSEL R163, R48, -INF , !P1 ;  /* 0xff80000030a37808 */ /* 0x000fc40004800000 */
[----:B------:R-:W-:Y:S02]  /*f790*/  PLOP3.LUT P1, PT, PT, PT, UP1, 0x40, 0x0 ;  /* 0x000000000000781c */ /* 0x000fe40003f2e818 */
[----:B------:R-:W-:Y:S02]  /*f7a0*/  FSEL R167, R49, -INF , !P0 ;  /* 0xff80000031a77808 */ /* 0x000fe40004000000 */
[----:B------:R-:W-:Y:S02]  /*f7b0*/  PLOP3.LUT P0, PT, PT, PT, UP0, 0x40, 0x0 ;  /* 0x000000000000781c */ /* 0x000fe40003f0e808 */
[----:B------:R-:W-:Y:S02]  /*f7c0*/  ISETP.LT.OR P3, PT, R5, 0x41, P3 ;  /* 0x000000410500780c */ /* 0x000fe40001f61670 */
[C---:B------:R-:W-:Y:S02]  /*f7d0*/  ISETP.GT.AND P2, PT, R3.reuse, 0x51, P2 ;  /* 0x000000510300780c */ /* 0x040fe40001744270 */
[----:B------:R-:W-:-:S02]  /*f7e0*/  ISETP.GT.AND P1, PT, R3, 0x58, P1 ;  /* 0x000000580300780c */ /* 0x000fc40000f24270 */
[----:B------:R-:W-:Y:S02]  /*f7f0*/  ISETP.GT.AND P0, PT, R3, 0x59, P0 ;  /* 0x000000590300780c */ /* 0x000fe40000704270 */
[C---:B------:R-:W-:Y:S02]  /*f800*/  ISETP.LT.OR P4, PT, R5.reuse, 0x3a, P4 ;  /* 0x0000003a0500780c */ /* 0x040fe40002781670 */
[----:B------:R-:W-:Y:S02]  /*f810*/  FSEL R146, R52, -INF , !P3 ;  /* 0xff80000034927808 */ /* 0x000fe40005800000 */
[C---:B------:R-:W-:Y:S02]  /*f820*/  ISETP.LT.OR P3, PT, R5.reuse, 0x52, P2 ;  /* 0x000000520500780c */ /* 0x040fe40001761670 */
[C---:B------:R-:W-:Y:S02]  /*f830*/  ISETP.LT.OR P2, PT, R5.reuse, 0x59, P1 ;  /* 0x000000590500780c */ /* 0x040fe40000f41670 */
[----:B------:R-:W-:-:S02]  /*f840*/  ISETP.LT.OR P1, PT, R5, 0x5a, P0 ;  /* 0x0000005a0500780c */ /* 0x000fc40000721670 */
[----:B------:R-:W-:Y:S02]  /*f850*/  FSEL R145, R57, -INF , !P4 ;  /* 0xff80000039917808 */ /* 0x000fe40006000000 */
[----:B------:R-:W-:Y:S01]  /*f860*/  PLOP3.LUT P0, PT, PT, PT, UP6, 0x40, 0x0 ;  /* 0x000000000000781c */ /* 0x000fe20003f0e868 */
[----:B------:R-:W-:Y:S01]  /*f870*/  UISETP.NE.AND UP6, UPT, UR37, URZ, UPT ;  /* 0x0000003f2500728c */ /* 0x000fe2000bfc5270 */
[----:B------:R-:W-:Y:S02]  /*f880*/  PLOP3.LUT P4, PT, PT, PT, UP3, 0x40, 0x0 ;  /* 0x000000000000781c */ /* 0x000fe40003f8e838 */
[----:B------:R-:W-:Y:S02]  /*f890*/  FSEL R141, R61, -INF , !P5 ;  /* 0xff8000003d8d7808 */ /* 0x000fe40006800000 */
[----:B------:R-:W-:Y:S01]  /*f8a0*/  ISETP.GT.AND P4, PT, R3, 0x50, P4 ;  /* 0x000000500300780c */ /* 0x000fe20002784270 */
[----:B-1----:R-:W-:Y:S01]  /*f8b0*/  IMAD.IADD R3, R12, 0x1, R8 ;  /* 0x000000010c037824 */ /* 0x002fe200078e0208 */
[----:B------:R-:W-:-:S02]  /*f8c0*/  FSEL R203, R33, -INF , !P3 ;  /* 0xff80000021cb7808 */ /* 0x000fc40005800000 */
[----:B------:R-:W-:Y:S01]  /*f8d0*/  ISETP.LT.OR P4, PT, R5, 0x51, P4 ;  /* 0x000000510500780c */ /* 0x000fe20002781670 */
[----:B------:R-:W-:Y:S01]  /*f8e0*/  IMAD.IADD R5, R10, 0x1, R8 ;  /* 0x000000010a057824 */ /* 0x000fe200078e0208 */
[----:B------:R-:W-:Y:S02]  /*f8f0*/  FSEL R202, R28, -INF , !P2 ;  /* 0xff8000001cca7808 */ /* 0x000fe40005000000 */
[----:B------:R-:W-:Y:S02]  /*f900*/  FSEL R204, R32, -INF , !P4 ;  /* 0xff80000020cc7808 */ /* 0x000fe40006000000 */
[----:B------:R-:W-:Y:S02]  /*f910*/  IMNMX R5, R5, R11, PT ;  /* 0x0000000b05057217 */ /* 0x000fe40003800200 */
        /* <DEDUP_REMOVED lines=14> */
.L_x_1243:
[----:B------:R-:W-:-:S04]  /*fa00*/  MOV R14, c[0x0][0x32c] ;  /* 0x0000cb00000e7a02 */ /* 0x000fc80000000f00 */
[----:B------:R-:W-:-:S13]  /*fa10*/  ISETP.NE.AND P0, PT, R14, 0x1, PT ;  /* 0x000000010e00780c */ /* 0x000fda0003f05270 */
[----:B------:R-:W-:-:S05]  /*fa20*/  @P0 IMAD.HI.U32 R14, R8, c[0x0][0x330], RZ ;  /* 0x0000cc00080e0a27 */ /* 0x000fca00078e00ff */
[----:B------:R-:W-:Y:S02]  /*fa30*/  @P0 SHF.R.U32.HI R8, RZ, c[0x0][0x334], R14 ;  /* 0x0000cd00ff080a19 */ /* 0x000fe4000001160e */
.L_x_1244:
[----:B------:R-:W-:Y:S05]  /*fa40*/  BSYNC B0 ;  /* 0x0000000000007941 */ /* 0x000fea0003800000 */
.L_x_1242:
[----:B------:R-:W-:-:S05]  /*fa50*/  IMAD R8, R8, c[0x0][0x32c], R13 ;  /* 0x0000cb0008087a24 */ /* 0x000fca00078e020d */
[----:B------:R-:W-:Y:S02]  /*fa60*/  IADD3 R14, R8, c[0x0][0x32c], RZ ;  /* 0x0000cb00080e7a10 */ /* 0x000fe40007ffe0ff */
[----:B------:R-:W-:Y:S02]  /*fa70*/  IMNMX R3, R3, R8, !PT ;  /* 0x0000000803037217 */ /* 0x000fe40007800200 */
[----:B------:R-:W-:Y:S02]  /*fa80*/  IMNMX R5, R5, R14, PT ;  /* 0x0000000e05057217 */ /* 0x000fe40003800200 */
.L_x_1241:
[----:B------:R-:W-:Y:S01]  /*fa90*/  UP2UR UR42, UPR, URZ, 0x40 ;  /* 0x000000403f2a7883 */ /* 0x000fe20008000000 */
[----:B------:R-:W1:Y:S01]  /*faa0*/  SHFL.IDX PT, R8, R9, 0x3, 0x1c1f ;  /* 0x007c1f0009087f89 */ /* 0x000e6200000e0000 */
[----:B------:R-:W-:Y:S02]  /*fab0*/  UISETP.NE.AND UP6, UPT, UR26, URZ, UPT ;  /* 0x0000003f1a00728c */ /* 0x000fe4000bfc5270 */
[----:B------:R-:W-:Y:S02]  /*fac0*/  UP2UR UR36, UPR, URZ, 0x1 ;  /* 0x000000013f247883 */ /* 0x000fe40008000000 */
[----:B------:R-:W-:-:S02]  /*fad0*/  UP2UR UR43, UPR, URZ, 0x40 ;  /* 0x000000403f2b7883 */ /* 0x000fc40008000000 */
[----:B------:R-:W-:Y:S02]  /*fae0*/  UISETP.NE.AND UP6, UPT, UR32, URZ, UPT ;  /* 0x0000003f2000728c */ /* 0x000fe4000bfc5270 */
[----:B------:R-:W-:Y:S02]  /*faf0*/  UISETP.NE.AND UP0, UPT, UR34, URZ, UPT ;  /* 0x0000003f2200728c */ /* 0x000fe4000bf05270 */
[----:B------:R-:W-:Y:S02]  /*fb00*/  UP2UR UR44, UPR, URZ, 0x40 ;  /* 0x000000403f2c7883 */ /* 0x000fe40008000000 */
[----:B------:R-:W-:Y:S02]  /*fb10*/  UISETP.NE.AND UP6, UPT, UR35, URZ, UPT ;  /* 0x0000003f2300728c */ /* 0x000fe4000bfc5270 */
[----:B------:R-:W-:Y:S01]  /*fb20*/  PLOP3.LUT P0, PT, PT, PT, UP0, 0x40, 0x0 ;  /* 0x000000000000781c */ /* 0x000fe20003f0e808 */
[----:B------:R-:W-:Y:S02]  /*fb30*/  UP2UR UR41, UPR, URZ, 0x20 ;  /* 0x000000203f297883 */ /* 0x000fe40008000000 */
[----:B------:R-:W-:Y:S01]  /*fb40*/  UISETP.NE.AND UP5, UPT, UR33, URZ, UPT ;  /* 0x0000003f2100728c */ /* 0x000fe2000bfa5270 */
[----:B------:R-:W-:Y:S01]  /*fb50*/  PLOP3.LUT P1, PT, PT, PT, UP6, 0x40, 0x0 ;  /* 0x000000000000781c */ /* 0x000fe20003f2e868 */
[----:B------:R-:W-:Y:S01]  /*fb60*/  UISETP.NE.AND UP6, UPT, UR44, URZ, UPT ;  /* 0x0000003f2c00728c */ /* 0x000fe2000bfc5270 */
[C---:B------:R-:W-:Y:S01]  /*fb70*/  ISETP.GT.AND P0, PT, R6.reuse, 0x1, P0 ;  /* 0x000000010600780c */ /* 0x040fe20000704270 */
[----:B------:R-:W-:Y:S01]  /*fb80*/  UP2UR UR40, UPR, URZ, 0x10 ;  /* 0x000000103f287883 */ /* 0x000fe20008000000 */
[C---:B------:R-:W-:Y:S01]  /*fb90*/  ISETP.GT.AND P1, PT, R6.reuse, RZ, P1 ;  /* 0x000000ff0600720c */ /* 0x040fe20000f24270 */
[----:B------:R-:W-:Y:S01]  /*fba0*/  UISETP.NE.AND UP4, UPT, UR31, URZ, UPT ;  /* 0x0000003f1f00728c */ /* 0x000fe2000bf85270 */
[C---:B------:R-:W-:Y:S01]  /*fbb0*/  ISETP.LT.OR P2, PT, R7.reuse, 0x2, P0 ;  /* 0x000000020700780c */ /* 0x040fe20000741670 */
[----:B------:R-:W-:Y:S01]  /*fbc0*/  UP2UR UR39, UPR, URZ, 0x8 ;  /* 0x000000083f277883 */ /* 0x000fe20008000000 */
[----:B------:R-:W-:Y:S01]  /*fbd0*/  ISETP.LT.OR P3, PT, R7, 0x1, P1 ;  /* 0x000000010700780c */ /* 0x000fe20000f61670 */
[----:B------:R-:W-:Y:S01]  /*fbe0*/  UISETP.NE.AND UP3, UPT, UR30, URZ, UPT ;  /* 0x0000003f1e00728c */ /* 0x000fe2000bf65270 */
[----:B------:R-:W-:Y:S01]  /*fbf0*/  PLOP3.LUT P1, PT, PT, PT, UP5, 0x40, 0x0 ;  /* 0x000000000000781c */ /* 0x000fe20003f2e858 */
[----:B------:R-:W-:Y:S01]  /*fc00*/  UP2UR UR37, UPR, URZ, 0x2 ;  /* 0x000000023f257883 */ /* 0x000fe20008000000 */
[----:B------:R-:W-:Y:S01]  /*fc10*/  PLOP3.LUT P0, PT, PT, PT, UP6, 0x40, 0x0 ;  /* 0x000000000000781c */ /* 0x000fe20003f0e868 */
[----:B------:R-:W-:Y:S01]  /*fc20*/  UISETP.NE.AND UP6, UPT, UR29, URZ, UPT ;  /* 0x0000003f1d00728c */ /* 0x000fe2000bfc5270 */
[----:B------:R-:W-:Y:S01]  /*fc30*/  FSEL R18, R95, -INF , !P2 ;  /* 0xff8000005f127808 */ /* 0x000fe20005000000 */
[----:B------:R-:W-:Y:S01]  /*fc40*/  UISETP.NE.AND UP1, UPT, UR28, URZ, UPT ;  /* 0x0000003f1c00728c */ /* 0x000fe2000bf25270 */
[C---:B------:R-:W-:Y:S01]  /*fc50*/  ISETP.GT.AND P2, PT, R6.reuse, 0x8, P1 ;  /* 0x000000080600780c */ /* 0x040fe20000f44270 */
[----:B------:R-:W-:Y:S01]  /*fc60*/  UP2UR UR38, UPR, URZ, 0x4 ;  /* 0x000000043f267883 */ /* 0x000fe20008000000 */
[----:B------:R-:W-:Y:S01]  /*fc70*/  ISETP.GT.AND P1, PT, R6, 0x9, P0 ;  /* 0x000000090600780c */ /* 0x000fe20000724270 */
[----:B------:R-:W-:Y:S01]  /*fc80*/  UISETP.NE.AND UP2, UPT, UR27, URZ, UPT ;  /* 0x0000003f1b00728c */ /* 0x000fe2000bf45270 */
[----:B------:R-:W-:Y:S01]  /*fc90*/  PLOP3.LUT P0, PT, PT, PT, UP4, 0x40, 0x0 ;  /* 0x000000000000781c */ /* 0x000fe20003f0e848 */
[----:B------:R-:W-:Y:S01]  /*fca0*/  UP2UR UR44, UPR, URZ, 0x10 ;  /* 0x000000103f2c7883 */ /* 0x000fe20008000000 */
[----:B------:R-:W-:Y:S01]  /*fcb0*/  FSEL R14, R94, -INF , !P3 ;  /* 0xff8000005e0e7808 */ /* 0x000fe20005800000 */
[----:B------:R-:W-:Y:S01]  /*fcc0*/  UISETP.NE.AND UP4, UPT, UR32, URZ, UPT ;  /* 0x0000003f2000728c */ /* 0x000fe2000bf85270 */
[----:B------:R-:W-:-:S02]  /*fcd0*/  PLOP3.LUT P3, PT, PT, PT, UP3, 0x40, 0x0 ;  /* 0x000000000000781c */ /* 0x000fc40003f6e838 */
[C---:B------:R-:W-:Y:S02]  /*fce0*/  ISETP.LT.OR P4, PT, R7.reuse, 0x9, P2 ;  /* 0x000000090700780c */ /* 0x040fe40001781670 */
[C---:B------:R-:W-:Y:S02]  /*fcf0*/  ISETP.LT.OR P2, PT, R7.reuse, 0xa, P1 ;  /* 0x0000000a0700780c */ /* 0x040fe40000f41670 */
[C---:B------:R-:W-:Y:S02]  /*fd00*/  ISETP.GT.AND P1, PT, R6.reuse, 0x10, P0 ;  /* 0x000000100600780c */ /* 0x040fe40000724270 */
[----:B------:R-:W-:Y:S02]  /*fd10*/  ISETP.GT.AND P0, PT, R6, 0x11, P3 ;  /* 0x000000110600780c */ /* 0x000fe40001f04270 */
[----:B------:R-:W-:Y:S02]  /*fd20*/  ISETP.LT.OR P3, PT, R7, 0x11, P1 ;  /* 0x000000110700780c */ /* 0x000fe40000f61670 */
[----:B------:R-:W-:-:S02]  /*fd30*/  FSEL R21, R91, -INF , !P2 ;  /* 0xff8000005b157808 */ /* 0x000fc40005000000 */
[----:B------:R-:W-:Y:S01]  /*fd40*/  PLOP3.LUT P1, PT, PT, PT, UP6, 0x40, 0x0 ;  /* 0x000000000000781c */ /* 0x000fe20003f2e868 */
[----:B------:R-:W-:Y:S01]  /*fd50*/  UISETP.NE.AND UP6, UPT, UR43, URZ, UPT ;  /* 0x0000003f2b00728c */ /* 0x000fe2000bfc5270 */
[----:B------:R-:W-:Y:S01]  /*fd60*/  ISETP.LT.OR P2, PT, R7, 0x12, P0 ;  /* 0x000000120700780c */ /* 0x000fe20000741670 */
[----:B------:R-:W-:Y:S01]  /*fd70*/  UP2UR UR43, UPR, URZ, 0x2 ;  /* 0x000000023f2b7883 */ /* 0x000fe20008000000 */
[----:B------:R-:W-:Y:S01]  /*fd80*/  PLOP3.LUT P0, PT, PT, PT, UP1, 0x40, 0x0 ;  /* 0x000000000000781c */ /* 0x000fe20003f0e818 */
[----:B------:R-:W-:Y:S01]  /*fd90*/  UISETP.NE.AND UP1, UPT, UR35, URZ, UPT ;  /* 0x0000003f2300728c */ /* 0x000fe2000bf25270 */
[----:B------:R-:W-:Y:S02]  /*fda0*/  FSEL R27, R83, -INF , !P2 ;  /* 0xff800000531b7808 */ /* 0x000fe40005000000 */
[----:B------:R-:W-:Y:S02]  /*fdb0*/  FSEL R25, R82, -INF , !P3 ;  /* 0xff80000052197808 */ /* 0x000fe40005800000 */
[----:B------:R-:W-:-:S02]  /*fdc0*/  ISETP.GT.AND P3, PT, R6, 0x18, P1 ;  /* 0x000000180600780c */ /* 0x000fc40000f64270 */
[----:B------:R-:W-:Y:S01]  /*fdd0*/  PLOP3.LUT P2, PT, PT, PT, UP1, 0x40, 0x0 ;  /* 0x000000000000781c */ /* 0x000fe20003f4e818 */
[----:B------:R-:W-:Y:S01]  /*fde0*/  UISETP.NE.AND UP1, UPT, UR29, URZ, UPT ;  /* 0x0000003f1d00728c */ /* 0x000fe2000bf25270 */
[----:B------:R-:W-:Y:S02]  /*fdf0*/  ISETP.GT.AND P1, PT, R6, 0x19, P0 ;  /* 0x000000190600780c */ /* 0x000fe40000724270 */
[----:B------:R-:W-:Y:S01]  /*fe00*/  PLOP3.LUT P0, PT, PT, PT, UP0, 0x40, 0x0 ;  /* 0x000000000000781c */ /* 0x000fe20003f0e808 */
[----:B------:R-:W-:Y:S01]  /*fe10*/  UISETP.NE.AND UP0, UPT, UR25, URZ, UPT ;  /* 0x0000003f1900728c */ /* 0x000fe2000bf05270 */
[----:B------:R-:W-:Y:S02]  /*fe20*/  FSEL R20, R90, -INF , !P4 ;  /* 0xff8000005a147808 */ /* 0x000fe40006000000 */
[----:B------:R-:W-:Y:S02]  /*fe30*/  ISETP.GT.AND P2, PT, R3, RZ, P2 ;  /* 0x000000ff0300720c */ /* 0x000fe40001744270 */
[----:B------:R-:W-:-:S02]  /*fe40*/  ISETP.LT.OR P4, PT, R7, 0x19, P3 ;  /* 0x000000190700780c */ /* 0x000fc40001f81670 */
[----:B------:R-:W-:Y:S02]  /*fe50*/  ISETP.LT.OR P3, PT, R7, 0x1a, P1 ;  /* 0x0000001a0700780c */ /* 0x000fe40000f61670 */
[----:B------:R-:W-:Y:S02]  /*fe60*/  ISETP.GT.AND P0, PT, R3, 0x1, P0 ;  /* 0x000000010300780c */ /* 0x000fe40000704270 */
[----:B------:R-:W-:Y:S02]  /*fe70*/  ISETP.LT.OR P1, PT, R5, 0x1, P2 ;  /* 0x000000010500780c */ /* 0x000fe40001721670 */
[----:B------:R-:W-:Y:S02]  /*fe80*/  PLOP3.LUT P2, PT, PT, PT, UP2, 0x40, 0x0 ;  /* 0x000000000000781c */ /* 0x000fe40003f4e828 */
[----:B------:R-:W-:Y:S02]  /*fe90*/  FSEL R37, R79, -INF , !P3 ;  /* 0xff8000004f257808 */ /* 0x000fe40005800000 */
[----:B------:R-:W-:-:S02]  /*fea0*/  ISETP.LT.OR P3, PT, R5, 0x2, P0 ;  /* 0x000000020500780c */ /* 0x000fc40000761670 */
[----:B------:R-:W-:Y:S02]  /*feb0*/  FSEL R91, R172, -INF , !P1 ;  /* 0xff800000ac5b7808 */ /* 0x000fe40004800000 */
[----:B------:R-:W-:Y:S02]  /*fec0*/  PLOP3.LUT P0, PT, PT, PT, UP6, 0x40, 0x0 ;  /* 0x000000000000781c */ /* 0x000fe40003f0e868 */
[C---:B------:R-:W-:Y:S02]  /*fed0*/  ISETP.GT.AND P1, PT, R6.reuse, 0x20, P2 ;  /* 0x000000200600780c */ /* 0x040fe40001724270 */
[----:B------:R-:W-:Y:S02]  /*fee0*/  FSEL R93, R173, -INF , !P3 ;  /* 0xff800000ad5d7808 */ /* 0x000fe40005800000 */
[----:B------:R-:W-:Y:S02]  /*fef0*/  ISETP.GT.AND P3, PT, R6, 0x21, P0 ;  /* 0x000000210600780c */ /* 0x000fe40000764270 */
[----:B------:R-:W-:-:S02]  /*ff00*/  ISETP.LT.OR P0, PT, R7, 0x21, P1 ;  /* 0x000000210700780c */ /* 0x000fc40000f01670 */
[----:B------:R-:W-:Y:S01]  /*ff10*/  PLOP3.LUT P1, PT, PT, PT, UP4, 0x40, 0x0 ;  /* 0x000000000000781c */ /* 0x000fe20003f2e848 */
[----:B------:R-:W-:Y:S01]  /*ff20*/  UISETP.NE.AND UP4, UPT, UR44, URZ, UPT ;  /* 0x0000003f2c00728c */ /* 0x000fe2000bf85270 */
[----:B------:R-:W-:Y:S01]  /*ff30*/  PLOP3.LUT P2, PT, PT, PT, UP5, 0x40, 0x0 ;  /* 0x000000000000781c */ /* 0x000fe20003f4e858 */
[----:B------:R-:W-:Y:S01]  /*ff40*/  UISETP.NE.AND UP5, UPT, UR24, URZ, UPT ;  /* 0x0000003f1800728c */ /* 0x000fe2000bfa5270 */
[----:B------:R-:W-:Y:S02]  /*ff50*/  FSEL R88, R74, -INF , !P0 ;  /* 0xff8000004a587808 */ /* 0x000fe40004000000 */
[----:B------:R-:W-:Y:S02]  /*ff60*/  ISETP.GT.AND P2, PT, R3, 0x8, P2 ;  /* 0x000000080300780c */ /* 0x000fe40001744270 */
[----:B------:R-:W-:Y:S01]  /*ff70*/  PLOP3.LUT P0, PT, PT, PT, UP4, 0x40, 0x0 ;  /* 0x000000000000781c */ /* 0x000fe20003f0e848 */
[----:B------:R-:W-:Y:S01]  /*ff80*/  UISETP.NE.AND UP4, UPT, UR23, URZ, UPT ;  /* 0x0000003f1700728c */ /* 0x000fe2000bf85270 */
[----:B------:R-:W-:-:S02]  /*ff90*/  FSEL R36, R78, -INF , !P4 ;  /* 0xff8000004e247808 */ /* 0x000fc40006000000 */
[----:B------:R-:W-:Y:S02]  /*ffa0*/  ISETP.GT.AND P1, PT, R3, 0x9, P1 ;  /* 0x000000090300780c */ /* 0x000fe40000f24270 */
[----:B------:R-:W-:Y:S02]  /*ffb0*/  ISETP.LT.OR P4, PT, R7, 0x22, P3 ;  /* 0x000000220700780c */ /* 0x000fe40001f81670 */
[----:B------:R-:W-:Y:S02]  /*ffc0*/  ISETP.LT.OR P3, PT, R5, 0x9, P2 ;  /* 0x000000090500780c */ /* 0x000fe40001761670 */
[----:B------:R-:W-:Y:S02]  /*ffd0*/  ISETP.GT.AND P2, PT, R3, 0x10, P0 ;  /* 0x000000100300780c */ /* 0x000fe40000744270 */
[----:B------:R-:W-:Y:S02]  /*ffe0*/  ISETP.LT.OR P0, PT, R5, 0xa, P1 ;  /* 0x0000000a0500780c */ /* 0x000fe40000f01670 */
[----:B------:R-:W-:-:S02]  /*fff0*/  PLOP3.LUT P1, PT, PT, PT, UP0, 0x40, 0x0 ;  /* 0x000000000000781c */ /* 0x000fc40003f2e808 */
[----:B------:R-:W-:Y:S02]  /*10000*/  FSEL R95, R85, -INF , !P0 ;  /* 0xff800000555f7808 */ /* 0x000fe40004000000 */
[----:B------:R-:W-:Y:S02]  /*10010*/  PLOP3.LUT P0, PT, PT, PT, UP5, 0x40, 0x0 ;  /* 0x000000000000781c */ /* 0x000fe40003f0e858 */
[----:B------:R-:W-:Y:S02]  /*10020*/  ISETP.GT.AND P1, PT, R6, 0x28, P1 ;  /* 0x000000280600780c */ /* 0x000fe40000f24270 */
[----:B------:R-:W-:Y:S02]  /*10030*/  FSEL R94, R84, -INF , !P3 ;  /* 0xff800000545e7808 */ /* 0x000fe40005800000 */
[----:B------:R-:W-:Y:S02]  /*10040*/  ISETP.LT.OR P2, PT, R5, 0x11, P2 ;  /* 0x000000110500780c */ /* 0x000fe40001741670 */
[----:B------:R-:W-:-:S02]  /*10050*/  ISETP.GT.AND P3, PT, R6, 0x29, P0 ;  /* 0x000000290600780c */ /* 0x000fc40000764270 */
[----:B------:R-:W-:Y:S02]  /*10060*/  ISETP.LT.OR P0, PT, R7, 0x29, P1 ;  /* 0x000000290700780c */ /* 0x000fe40000f01670 */
[----:B------:R-:W-:Y:S01]  /*10070*/  PLOP3.LUT P1, PT, PT, PT, UP1, 0x40, 0x0 ;  /* 0x000000000000781c */ /* 0x000fe20003f2e818 */
[----:B------:R-:W-:Y:S01]  /*10080*/  UISETP.NE.AND UP1, UPT, UR43, URZ, UPT ;  /* 0x0000003f2b00728c */ /* 0x000fe2000bf25270 */
[----:B------:R-:W-:Y:S02]  /*10090*/  FSEL R112, R120, -INF , !P2 ;  /* 0xff80000078707808 */ /* 0x000fe40005000000 */
[----:B------:R-:W-:Y:S01]  /*100a0*/  PLOP3.LUT P2, PT, PT, PT, UP3, 0x40, 0x0 ;  /* 0x000000000000781c */ /* 0x000fe20003f4e838 */
[----:B------:R-:W-:Y:S01]  /*100b0*/  UISETP.NE.AND UP3, UPT, UR22, URZ, UPT ;  /* 0x0000003f1600728c */ /* 0x000fe2000bf65270 */
[----:B------:R-:W-:Y:S02]  /*100c0*/  FSEL R90, R66, -INF , !P0 ;  /* 0xff800000425a7808 */ /* 0x000fe40004000000 */
[----:B------:R-:W-:-:S02]  /*100d0*/  ISETP.GT.AND P2, PT, R3, 0x11, P2 ;  /* 0x000000110300780c */ /* 0x000fc40001744270 */
[----:B------:R-:W-:Y:S01]  /*100e0*/  PLOP3.LUT P0, PT, PT, PT, UP1, 0x40, 0x0 ;  /* 0x000000000000781c */ /* 0x000fe20003f0e818 */
[----:B------:R-:W-:Y:S01]  /*100f0*/  UISETP.NE.AND UP1, UPT, UR20, URZ, UPT ;  /* 0x0000003f1400728c */ /* 0x000fe2000bf25270 */
[----:B------:R-:W-:Y:S02]  /*10100*/  FSEL R89, R75, -INF , !P4 ;  /* 0xff8000004b597808 */ /* 0x000fe40006000000 */
[----:B------:R-:W-:Y:S02]  /*10110*/  ISETP.GT.AND P1, PT, R3, 0x18, P1 ;  /* 0x000000180300780c */ /* 0x000fe40000f24270 */
[----:B------:R-:W-:Y:S02]  /*10120*/  ISETP.LT.OR P4, PT, R7, 0x2a, P3 ;  /* 0x0000002a0700780c */ /* 0x000fe40001f81670 */
[----:B------:R-:W-:Y:S02]  /*10130*/  ISETP.LT.OR P3, PT, R5, 0x12, P2 ;  /* 0x000000120500780c */ /* 0x000fe40001761670 */
[----:B------:R-:W-:-:S02]  /*10140*/  ISETP.GT.AND P2, PT, R3, 0x19, P0 ;  /* 0x000000190300780c */ /* 0x000fc40000744270 */
[C---:B------:R-:W-:Y:S02]  /*10150*/  ISETP.LT.OR P0, PT, R5.reuse, 0x19, P1 ;  /* 0x000000190500780c */ /* 0x040fe40000f01670 */
[----:B------:R-:W-:Y:S02]  /*10160*/  PLOP3.LUT P1, PT, PT, PT, UP4, 0x40, 0x0 ;  /* 0x000000000000781c */ /* 0x000fe40003f2e848 */
[----:B------:R-:W-:Y:S02]  /*10170*/  FSEL R114, R116, -INF , !P0 ;  /* 0xff80000074727808 */ /* 0x000fe40004000000 */
[----:B------:R-:W-:Y:S02]  /*10180*/  ISETP.LT.OR P2, PT, R5, 0x1a, P2 ;  /* 0x0000001a0500780c */ /* 0x000fe40001741670 */
[----:B------:R-:W-:Y:S02]  /*10190*/  PLOP3.LUT P0, PT, PT, PT, UP3, 0x40, 0x0 ;  /* 0x000000000000781c */ /* 0x000fe40003f0e838 */
[----:B------:R-:W-:-:S02]  /*101a0*/  ISETP.GT.AND P1, PT, R6, 0x30, P1 ;  /* 0x000000300600780c */ /* 0x000fc40000f24270 */
[----:B------:R-:W-:Y:S02]  /*101b0*/  FSEL R113, R121, -INF , !P3 ;  /* 0xff80000079717808 */ /* 0x000fe40005800000 */
[----:B------:R-:W-:Y:S02]  /*101c0*/  FSEL R115, R117, -INF , !P2 ;  /* 0xff80000075737808 */ /* 0x000fe40005000000 */
[----:B------:R-:W-:Y:S02]  /*101d0*/  ISETP.GT.AND P3, PT, R6, 0x31, P0 ;  /* 0x000000310600780c */ /* 0x000fe40000764270 */
[----:B------:R-:W-:Y:S01]  /*101e0*/  PLOP3.LUT P2, PT, PT, PT, UP2, 0x40, 0x0 ;  /* 0x000000000000781c */ /* 0x000fe20003f4e828 */
[----:B------:R-:W-:Y:S01]  /*101f0*/  UISETP.NE.AND UP2, UPT, UR21, URZ, UPT ;  /* 0x0000003f1500728c */ /* 0x000fe2000bf45270 */
[----:B------:R-:W-:Y:S02]  /*10200*/  ISETP.LT.OR P0, PT, R7, 0x31, P1 ;  /* 0x000000310700780c */ /* 0x000fe40000f01670 */
[----:B------:R-:W-:Y:S01]  /*10210*/  PLOP3.LUT P1, PT, PT, PT, UP6, 0x40, 0x0 ;  /* 0x000000000000781c */ /* 0x000fe20003f2e868 */
[----:B------:R-:W-:Y:S01]  /*10220*/  UISETP.NE.AND UP6, UPT, UR42, URZ, UPT ;  /* 0x0000003f2a00728c */ /* 0x000fe2000bfc5270 */
[----:B------:R-:W-:-:S02]  /*10230*/  ISETP.GT.AND P2, PT, R3, 0x20, P2 ;  /* 0x000000200300780c */ /* 0x000fc40001744270 */
[----:B------:R-:W-:Y:S02]  /*10240*/  FSEL R131, R62, -INF , !P0 ;  /* 0xff8000003e837808 */ /* 0x000fe40004000000 */
[----:B------:R-:W-:Y:S01]  /*10250*/  PLOP3.LUT P0, PT, PT, PT, UP0, 0x40, 0x0 ;  /* 0x000000000000781c */ /* 0x000fe20003f0e808 */
[----:B------:R-:W-:Y:S01]  /*10260*/  UISETP.NE.AND UP0, UPT, UR4, URZ, UPT ;  /* 0x0000003f0400728c */ /* 0x000fe2000bf05270 */
[----:B------:R-:W-:Y:S02]  /*10270*/  FSEL R92, R67, -INF , !P4 ;  /* 0xff800000435c7808 */ /* 0x000fe40006000000 */
[----:B------:R-:W-:Y:S02]  /*10280*/  ISETP.GT.AND P1, PT, R3, 0x21, P1 ;  /* 0x000000210300780c */ /* 0x000fe40000f24270 */
[----:B------:R-:W-:Y:S02]  /*10290*/  ISETP.LT.OR P4, PT, R7, 0x32, P3 ;  /* 0x000000320700780c */ /* 0x000fe40001f81670 */
[----:B------:R-:W-:-:S02]  /*102a0*/  ISETP.LT.OR P3, PT, R5, 0x21, P2 ;  /* 0x000000210500780c */ /* 0x000fc40001761670 */
[----:B------:R-:W-:Y:S02]  /*102b0*/  ISETP.GT.AND P2, PT, R3, 0x28, P0 ;  /* 0x000000280300780c */ /* 0x000fe40000744270 */
[----:B------:R-:W-:Y:S02]  /*102c0*/  ISETP.LT.OR P0, PT, R5, 0x22, P1 ;  /* 0x000000220500780c */ /* 0x000fe40000f01670 */
[----:B------:R-:W-:Y:S02]  /*102d0*/  PLOP3.LUT P1, PT, PT, PT, UP2, 0x40, 0x0 ;  /* 0x000000000000781c */ /* 0x000fe40003f2e828 */
[----:B------:R-:W-:Y:S02]  /*102e0*/  FSEL R166, R157, -INF , !P0 ;  /* 0xff8000009da67808 */ /* 0x000fe40004000000 */
[----:B------:R-:W-:Y:S02]  /*102f0*/  ISETP.LT.OR P2, PT, R5, 0x29, P2 ;  /* 0x000000290500780c */ /* 0x000fe40001741670 */
[----:B------:R-:W-:-:S02]  /*10300*/  PLOP3.LUT P0, PT, PT, PT, UP1, 0x40, 0x0 ;  /* 0x000000000000781c */ /* 0x000fc40003f0e818 */
[----:B------:R-:W-:Y:S02]  /*10310*/  ISETP.GT.AND P1, PT, R6, 0x38, P1 ;  /* 0x000000380600780c */ /* 0x000fe40000f24270 */
[----:B------:R-:W-:Y:S02]  /*10320*/  FSEL R165, R156, -INF , !P3 ;  /* 0xff8000009ca57808 */ /* 0x000fe40005800000 */
[----:B------:R-:W-:Y:S02]  /*10330*/  FSEL R168, R108, -INF , !P2 ;  /* 0xff8000006ca87808 */ /* 0x000fe40005000000 */
[----:B------:R-:W-:Y:S02]  /*10340*/  ISETP.GT.AND P3, PT, R6, 0x39, P0 ;  /* 0x000000390600780c */ /* 0x000fe40000764270 */
[----:B------:R-:W-:Y:S01]  /*10350*/  PLOP3.LUT P2, PT, PT, PT, UP5, 0x40, 0x0 ;  /* 0x000000000000781c */ /* 0x000fe20003f4e858 */
[----:B------:R-:W-:Y:S01]  /*10360*/  UISETP.NE.AND UP5, UPT, UR41, URZ, UPT ;  /* 0x0000003f2900728c */ /* 0x000fe2000bfa5270 */
[----:B------:R-:W-:-:S02]  /*10370*/  ISETP.LT.OR P0, PT, R7, 0x39, P1 ;  /* 0x000000390700780c */ /* 0x000fc40000f01670 */
[----:B------:R-:W-:Y:S01]  /*10380*/  PLOP3.LUT P1, PT, PT, PT, UP4, 0x40, 0x0 ;  /* 0x000000000000781c */ /* 0x000fe20003f2e848 */
[----:B------:R-:W-:Y:S01]  /*10390*/  UISETP.NE.AND UP4, UPT, UR40, URZ, UPT ;  /* 0x0000003f2800728c */ /* 0x000fe2000bf85270 */
[----:B------:R-:W-:Y:S02]  /*103a0*/  ISETP.GT.AND P2, PT, R3, 0x29, P2 ;  /* 0x000000290300780c */ /* 0x000fe40001744270 */
[----:B------:R-:W-:Y:S02]  /*103b0*/  FSEL R148, R58, -INF , !P0 ;  /* 0xff8000003a947808 */ /* 0x000fe40004000000 */
[----:B------:R-:W-:Y:S01]  /*103c0*/  PLOP3.LUT P0, PT, PT, PT, UP3, 0x40, 0x0 ;  /* 0x000000000000781c */ /* 0x000fe20003f0e838 */
[----:B------:R-:W-:Y:S01]  /*103d0*/  UISETP.NE.AND UP3, UPT, UR39, URZ, UPT ;  /* 0x0000003f2700728c */ /* 0x000fe2000bf65270 */
[----:B------:R-:W-:Y:S02]  /*103e0*/  FSEL R149, R63, -INF , !P4 ;  /* 0xff8000003f957808 */ /* 0x000fe40006000000 */
[----:B------:R-:W-:-:S02]  /*103f0*/  ISETP.GT.AND P1, PT, R3, 0x30, P1 ;  /* 0x000000300300780c */ /* 0x000fc40000f24270 */
[----:B------:R-:W-:Y:S02]  /*10400*/  ISETP.LT.OR P4, PT, R7, 0x3a, P3 ;  /* 0x0000003a0700780c */ /* 0x000fe40001f81670 */
[----:B------:R-:W-:Y:S02]  /*10410*/  ISETP.LT.OR P3, PT, R5, 0x2a, P2 ;  /* 0x0000002a0500780c */ /* 0x000fe40001761670 */
[----:B------:R-:W-:Y:S02]  /*10420*/  ISETP.GT.AND P2, PT, R3, 0x31, P0 ;  /* 0x000000310300780c */ /* 0x000fe40000744270 */
[----:B------:R-:W-:Y:S02]  /*10430*/  ISETP.LT.OR P0, PT, R5, 0x31, P1 ;  /* 0x000000310500780c */ /* 0x000fe40000f01670 */
[----:B------:R-:W-:Y:S02]  /*10440*/  PLOP3.LUT P1, PT, PT, PT, UP0, 0x40, 0x0 ;  /* 0x000000000000781c */ /* 0x000fe40003f2e808 */
[----:B------:R-:W-:-:S02]  /*10450*/  FSEL R199, R68, -INF , !P0 ;  /* 0xff80000044c77808 */ /* 0x000fc40004000000 */
[----:B------:R-:W-:Y:S02]  /*10460*/  ISETP.LT.OR P2, PT, R5, 0x32, P2 ;  /* 0x000000320500780c */ /* 0x000fe40001741670 */
[----:B------:R-:W-:Y:S02]  /*10470*/  PLOP3.LUT P0, PT, PT, PT, UP6, 0x40, 0x0 ;  /* 0x000000000000781c */ /* 0x000fe40003f0e868 */
[C---:B------:R-:W-:Y:S02]  /*10480*/  ISETP.GT.AND P1, PT, R6.reuse, 0x40, P1 ;  /* 0x000000400600780c */ /* 0x040fe40000f24270 */
[----:B------:R-:W-:Y:S02]  /*10490*/  FSEL R169, R109, -INF , !P3 ;  /* 0xff8000006da97808 */ /* 0x000fe40005800000 */
[----:B------:R-:W-:Y:S02]  /*104a0*/  FSEL R198, R69, -INF , !P2 ;  /* 0xff80000045c67808 */ /* 0x000fe40005000000 */
[----:B------:R-:W-:-:S02]  /*104b0*/  ISETP.GT.AND P3, PT, R6, 0x41, P0 ;  /* 0x000000410600780c */ /* 0x000fc40000764270 */
[----:B------:R-:W-:Y:S01]  /*104c0*/  PLOP3.LUT P2, PT, PT, PT, UP2, 0x40, 0x0 ;  /* 0x000000000000781c */ /* 0x000fe20003f4e828 */
[----:B------:R-:W-:Y:S01]  /*104d0*/  UISETP.NE.AND UP2, UPT, UR38, URZ, UPT ;  /* 0x0000003f2600728c */ /* 0x000fe2000bf45270 */
[----:B------:R-:W-:Y:S02]  /*104e0*/  ISETP.LT.OR P0, PT, R7, 0x41, P1 ;  /* 0x000000410700780c */ /* 0x000fe40000f01670 */
[----:B------:R-:W-:Y:S01]  /*104f0*/  PLOP3.LUT P1, PT, PT, PT, UP1, 0x40, 0x0 ;  /* 0x000000000000781c */ /* 0x000fe20003f2e818 */
[----:B------:R-:W-:Y:S01]  /*10500*/  UISETP.NE.AND UP1, UPT, UR37, URZ, UPT ;  /* 0x0000003f2500728c */ /* 0x000fe2000bf25270 */
[----:B------:R-:W-:Y:S02]  /*10510*/  ISETP.GT.AND P2, PT, R3, 0x38, P2 ;  /* 0x000000380300780c */ /* 0x000fe40001744270 */
[----:B------:R-:W-:Y:S02]  /*10520*/  FSEL R152, R54, -INF , !P0 ;  /* 0xff80000036987808 */ /* 0x000fe40004000000 */
[----:B------:R-:W-:Y:S01]  /*10530*/  PLOP3.LUT P0, PT, PT, PT, UP0, 0x40, 0x0 ;  /* 0x000000000000781c */ /* 0x000fe20003f0e808 */
[----:B------:R-:W-:Y:S01]  /*10540*/  UISETP.NE.AND UP0, UPT, UR36, URZ, UPT ;  /* 0x0000003f2400728c */ /* 0x000fe2000bf05270 */
[----:B------:R-:W-:Y:S01]  /*10550*/  FSEL R150, R59, -INF , !P4 ;  /* 0xff8000003b967808 */ /* 0x000fe20006000000 */
[----:B------:R-:W-:Y:S01]  /*10560*/  UP2UR UR36, UPR, URZ, 0x40 ;  /* 0x000000403f247883 */ /* 0x000fe20008000000 */
[----:B------:R-:W-:-:S02]  /*10570*/  ISETP.GT.AND P1, PT, R3, 0x39, P1 ;  /* 0x000000390300780c */ /* 0x000fc40000f24270 */
[----:B------:R-:W-:Y:S02]  /*10580*/  ISETP.LT.OR P4, PT, R7, 0x42, P3 ;  /* 0x000000420700780c */ /* 0x000fe40001f81670 */
[----:B------:R-:W-:Y:S02]  /*10590*/  ISETP.LT.OR P3, PT, R5, 0x39, P2 ;  /* 0x000000390500780c */ /* 0x000fe40001761670 */
[----:B------:R-:W-:Y:S02]  /*105a0*/  ISETP.GT.AND P2, PT, R3, 0x40, P0 ;  /* 0x000000400300780c */ /* 0x000fe40000744270 */
[----:B------:R-:W-:Y:S02]  /*105b0*/  ISETP.LT.OR P0, PT, R5, 0x3a, P1 ;  /* 0x0000003a0500780c */ /* 0x000fe40000f01670 */
[----:B------:R-:W-:Y:S02]  /*105c0*/  PLOP3.LUT P1, PT, PT, PT, UP5, 0x40, 0x0 ;  /* 0x000000000000781c */ /* 0x000fe40003f2e858 */
[----:B------:R-:W-:-:S02]  /*105d0*/  FSEL R200, R105, -INF , !P0 ;  /* 0xff80000069c87808 */ /* 0x000fc40004000000 */
[----:B------:R-:W-:Y:S02]  /*105e0*/  PLOP3.LUT P0, PT, PT, PT, UP4, 0x40, 0x0 ;  /* 0x000000000000781c */ /* 0x000fe40003f0e848 */
[----:B------:R-:W-:Y:S02]  /*105f0*/  ISETP.GT.AND P1, PT, R6, 0x48, P1 ;  /* 0x000000480600780c */ /* 0x000fe40000f24270 */
[----:B------:R-:W-:Y:S02]  /*10600*/  ISETP.LT.OR P2, PT, R5, 0x41, P2 ;  /* 0x000000410500780c */ /* 0x000fe40001741670 */
[----:B------:R-:W-:Y:S02]  /*10610*/  FSEL R195, R104, -INF , !P3 ;  /* 0xff80000068c37808 */ /* 0x000fe40005800000 */
[----:B------:R-:W-:Y:S02]  /*10620*/  ISETP.GT.AND P3, PT, R6, 0x49, P0 ;  /* 0x000000490600780c */ /* 0x000fe40000764270 */
[----:B------:R-:W-:-:S02]  /*10630*/  ISETP.LT.OR P1, PT, R7, 0x49, P1 ;  /* 0x000000490700780c */ /* 0x000fc40000f21670 */
[----:B------:R-:W-:Y:S02]  /*10640*/  FSEL R212, R132, -INF , !P2 ;  /* 0xff80000084d47808 */ /* 0x000fe40005000000 */
[----:B------:R-:W-:Y:S01]  /*10650*/  PLOP3.LUT P2, PT, PT, PT, UP6, 0x40, 0x0 ;  /* 0x000000000000781c */ /* 0x000fe20003f4e868 */
[----:B------:R-:W-:Y:S01]  /*10660*/  UISETP.NE.AND UP6, UPT, UR12, URZ, UPT ;  /* 0x0000003f0c00728c */ /* 0x000fe2000bfc5270 */
[----:B------:R-:W-:Y:S02]  /*10670*/  PLOP3.LUT P0, PT, PT, PT, UP5, 0x40, 0x0 ;  /* 0x000000000000781c */ /* 0x000fe40003f0e858 */
[----:B------:R-:W-:Y:S02]  /*10680*/  ISETP.LT.OR P3, PT, R7, 0x4a, P3 ;  /* 0x0000004a0700780c */ /* 0x000fe40001f61670 */
[----:B------:R-:W-:Y:S02]  /*10690*/  FSEL R160, R50, -INF , !P1 ;  /* 0xff80000032a07808 */ /* 0x000fe40004800000 */
[----:B------:R-:W-:-:S02]  /*106a0*/  PLOP3.LUT P1, PT, PT, PT, UP3, 0x40, 0x0 ;  /* 0x000000000000781c */ /* 0x000fc40003f2e838 */
[C---:B------:R-:W-:Y:S02]  /*106b0*/  ISETP.GT.AND P2, PT, R3.reuse, 0x41, P2 ;  /* 0x000000410300780c */ /* 0x040fe40001744270 */
[----:B------:R-:W-:Y:S02]  /*106c0*/  ISETP.GT.AND P0, PT, R3, 0x48, P0 ;  /* 0x000000480300780c */ /* 0x000fe40000704270 */
[----:B------:R-:W-:Y:S02]  /*106d0*/  FSEL R161, R51, -INF , !P3 ;  /* 0xff80000033a17808 */ /* 0x000fe40005800000 */
[----:B------:R-:W-:Y:S02]  /*106e0*/  ISETP.GT.AND P3, PT, R6, 0x50, P1 ;  /* 0x000000500600780c */ /* 0x000fe40000f64270 */
[C---:B------:R-:W-:Y:S02]  /*106f0*/  ISETP.LT.OR P2, PT, R5.reuse, 0x42, P2 ;  /* 0x000000420500780c */ /* 0x040fe40001741670 */
[----:B------:R-:W-:-:S02]  /*10700*/  ISETP.LT.OR P1, PT, R5, 0x49, P0 ;  /* 0x000000490500780c */ /* 0x000fc40000721670 */
[----:B------:R-:W-:Y:S02]  /*10710*/  PLOP3.LUT P0, PT, PT, PT, UP2, 0x40, 0x0 ;  /* 0x000000000000781c */ /* 0x000fe40003f0e828 */
[----:B------:R-:W-:Y:S02]  /*10720*/  FSEL R208, R133, -INF , !P2 ;  /* 0xff80000085d07808 */ /* 0x000fe40005000000 */
[----:B------:R-:W-:Y:S02]  /*10730*/  ISETP.LT.OR P3, PT, R7, 0x51, P3 ;  /* 0x000000510700780c */ /* 0x000fe40001f61670 */
[----:B------:R-:W-:Y:S02]  /*10740*/  FSEL R211, R100, -INF , !P1 ;  /* 0xff80000064d37808 */ /* 0x000fe40004800000 */
[----:B------:R-:W-:Y:S02]  /*10750*/  FSEL R154, R55, -INF , !P4 ;  /* 0xff800000379a7808 */ /* 0x000fe40006000000 */
[----:B------:R-:W-:-:S02]  /*10760*/  PLOP3.LUT P2, PT, PT, PT, UP4, 0x40, 0x0 ;  /* 0x000000000000781c */ /* 0x000fc40003f4e848 */
[----:B------:R-:W-:Y:S02]  /*10770*/  ISETP.GT.AND P1, PT, R6, 0x51, P0 ;  /* 0x000000510600780c */ /* 0x000fe40000724270 */
[----:B------:R-:W-:Y:S02]  /*10780*/  PLOP3.LUT P4, PT, PT, PT, UP3, 0x40, 0x0 ;  /* 0x000000000000781c */ /* 0x000fe40003f8e838 */
[----:B------:R-:W-:Y:S02]  /*10790*/  PLOP3.LUT P0, PT, PT, PT, UP2, 0x40, 0x0 ;  /* 0x000000000000781c */ /* 0x000fe40003f0e828 */
[----:B------:R-:W-:Y:S02]  /*107a0*/  FSEL R192, R34, -INF , !P3 ;  /* 0xff80000022c07808 */ /* 0x000fe40005800000 */
[----:B------:R-:W-:Y:S02]  /*107b0*/  ISETP.GT.AND P2, PT, R3, 0x49, P2 ;  /* 0x000000490300780c */ /* 0x000fe40001744270 */
[----:B------:R-:W-:-:S02]  /*107c0*/  ISETP.LT.OR P3, PT, R7, 0x52, P1 ;  /* 0x000000520700780c */ /* 0x000fc40000f61670 */
[C---:B------:R-:W-:Y:S02]  /*107d0*/  ISETP.GT.AND P1, PT, R3.reuse, 0x50, P4 ;  /* 0x000000500300780c */ /* 0x040fe40002724270 */
[----:B------:R-:W-:Y:S02]  /*107e0*/  ISETP.GT.AND P0, PT, R3, 0x51, P0 ;  /* 0x000000510300780c */ /* 0x000fe40000704270 */
[C---:B------:R-:W-:Y:S02]  /*107f0*/  ISETP.LT.OR P2, PT, R5.reuse, 0x4a, P2 ;  /* 0x0000004a0500780c */ /* 0x040fe40001741670 */
[C---:B------:R-:W-:Y:S02]  /*10800*/  ISETP.LT.OR P1, PT, R5.reuse, 0x51, P1 ;  /* 0x000000510500780c */ /* 0x040fe40000f21670 */
[----:B------:R-:W-:Y:S02]  /*10810*/  ISETP.LT.OR P0, PT, R5, 0x52, P0 ;  /* 0x000000520500780c */ /* 0x000fe40000701670 */
[----:B------:R-:W-:-:S02]  /*10820*/  FSEL R205, R101, -INF , !P2 ;  /* 0xff80000065cd7808 */ /* 0x000fc40005000000 */
[----:B------:R-:W-:Y:S02]  /*10830*/  PLOP3.LUT P2, PT, PT, PT, UP1, 0x40, 0x0 ;  /* 0x000000000000781c */ /* 0x000fe40003f4e818 */
[----:B------:R-:W-:Y:S02]  /*10840*/  FSEL R207, R124, -INF , !P1 ;  /* 0xff8000007ccf7808 */ /* 0x000fe40004800000 */
[----:B------:R-:W-:Y:S02]  /*10850*/  PLOP3.LUT P1, PT, PT, PT, UP1, 0x40, 0x0 ;  /* 0x000000000000781c */ /* 0x000fe40003f2e818 */
[----:B------:R-:W-:Y:S02]  /*10860*/  FSEL R210, R125, -INF , !P0 ;  /* 0xff8000007dd27808 */ /* 0x000fe40004000000 */
[----:B------:R-:W-:Y:S02]  /*10870*/  PLOP3.LUT P0, PT, PT, PT, UP0, 0x40, 0x0 ;  /* 0x000000000000781c */ /* 0x000fe40003f0e808 */
[----:B------:R-:W-:-:S02]  /*10880*/  FSEL R191, R35, -INF , !P3 ;  /* 0xff80000023bf7808 */ /* 0x000fc40005800000 */
[----:B------:R-:W-:Y:S02]  /*10890*/  PLOP3.LUT P3, PT, PT, PT, UP0, 0x40, 0x0 ;  /* 0x000000000000781c */ /* 0x000fe40003f6e808 */
[C---:B------:R-:W-:Y:S02]  /*108a0*/  ISETP.GT.AND P4, PT, R3.reuse, 0x58, P2 ;  /* 0x000000580300780c */ /* 0x040fe40001784270 */
[----:B------:R-:W-:Y:S02]  /*108b0*/  ISETP.GT.AND P2, PT, R6, 0x58, P1 ;  /* 0x000000580600780c */ /* 0x000fe40000f44270 */
[----:B------:R-:W-:Y:S01]  /*108c0*/  ISETP.GT.AND P0, PT, R3, 0x59, P0 ;  /* 0x000000590300780c */ /* 0x000fe20000704270 */
[----:B-1----:R-:W-:Y:S01]  /*108d0*/  IMAD.IADD R3, R10, 0x1, R8 ;  /* 0x000000010a037824 */ /* 0x002fe200078e0208 */
[----:B------:R-:W-:Y:S02]  /*108e0*/  ISETP.GT.AND P1, PT, R6, 0x59, P3 ;  /* 0x000000590600780c */ /* 0x000fe40001f24270 */
[----:B------:R-:W-:-:S02]  /*108f0*/  ISETP.LT.OR P3, PT, R7, 0x59, P2 ;  /* 0x000000590700780c */ /* 0x000fc40001761670 */
[C---:B------:R-:W-:Y:S02]  /*10900*/  ISETP.LT.OR P2, PT, R5.reuse, 0x5a, P0 ;  /* 0x0000005a0500780c */ /* 0x040fe40000741670 */
[----:B------:R-:W-:Y:S01]  /*10910*/  PLOP3.LUT P0, PT, PT, PT, UP6, 0x40, 0x0 ;  /* 0x000000000000781c */ /* 0x000fe20003f0e868 */
[----:B------:R-:W-:Y:S01]  /*10920*/  UISETP.NE.AND UP6, UPT, UR36, URZ, UPT ;  /* 0x0000003f2400728c */ /* 0x000fe2000bfc5270 */
[----:B------:R-:W-:Y:S02]  /*10930*/  ISETP.LT.OR P4, PT, R5, 0x59, P4 ;  /* 0x000000590500780c */ /* 0x000fe40002781670 */
[----:B------:R-:W-:Y:S02]  /*10940*/  ISETP.LT.OR P1, PT, R7, 0x5a, P1 ;  /* 0x0000005a0700780c */ /* 0x000fe40000f21670 */
[----:B------:R-:W-:Y:S01]  /*10950*/  IMNMX R5, R3, R11, PT ;  /* 0x0000000b03057217 */ /* 0x000fe20003800200 */
[----:B------:R-:W-:Y:S01]  /*10960*/  IMAD.IADD R3, R12, 0x1, R8 ;  /* 0x000000010c037824 */ /* 0x000fe200078e0208 */
[----:B------:R-:W-:-:S02]  /*10970*/  FSEL R190, R30, -INF , !P3 ;  /* 0xff8000001ebe7808 */ /* 0x000fc40005800000 */
        /* <DEDUP_REMOVED lines=16> */
.L_x_1247:
[----:B------:R-:W-:-:S04]  /*10a80*/  MOV R7, c[0x0][0x32c] ;  /* 0x0000cb0000077a02 */ /* 0x000fc80000000f00 */
[----:B------:R-:W-:-:S13]  /*10a90*/  ISETP.NE.AND P0, PT, R7, 0x1, PT ;  /* 0x000000010700780c */ /* 0x000fda0003f05270 */
[----:B------:R-:W-:-:S05]  /*10aa0*/  @P0 IMAD.HI.U32 R7, R6, c[0x0][0x330], RZ ;  /* 0x0000cc0006070a27 */ /* 0x000fca00078e00ff */
[----:B------:R-:W-:Y:S02]  /*10ab0*/  @P0 SHF.R.U32.HI R6, RZ, c[0x0][0x334], R7 ;  /* 0x0000cd00ff060a19 */ /* 0x000fe40000011607 */
.L_x_1248:
[----:B------:R-:W-:Y:S05]  /*10ac0*/  BSYNC B0 ;  /* 0x0000000000007941 */ /* 0x000fea0003800000 */
.L_x_1246:
[----:B------:R-:W-:-:S05]  /*10ad0*/  IMAD R6, R6, c[0x0][0x32c], R13 ;  /* 0x0000cb0006067a24 */ /* 0x000fca00078e020d */
[----:B------:R-:W-:Y:S02]  /*10ae0*/  IADD3 R7, R6, c[0x0][0x32c], RZ ;  /* 0x0000cb0006077a10 */ /* 0x000fe40007ffe0ff */
[----:B------:R-:W-:Y:S02]  /*10af0*/  IMNMX R3, R3, R6, !PT ;  /* 0x0000000603037217 */ /* 0x000fe40007800200 */
[----:B------:R-:W-:Y:S02]  /*10b00*/  IMNMX R5, R5, R7, PT ;  /* 0x0000000705057217 */ /* 0x000fe40003800200 */
.L_x_1245:
[----:B------:R-:W-:Y:S01]  /*10b10*/  FMNMX.FTZ R130, R15, R16, !PT ;  /* 0x000000100f827209 */ /* 0x000fe20007810000 */
[----:B------:R-:W-:Y:S01]  /*10b20*/  UP2UR UR36, UPR, URZ, 0x10 ;  /* 0x000000103f247883 */ /* 0x000fe20008000000 */
[----:B------:R-:W-:Y:S01]  /*10b30*/  STL [R1+0x3c], R225 ;  /* 0x00003ce101007387 */ /* 0x000fe20000100800 */
[----:B------:R-:W-:Y:S01]  /*10b40*/  UISETP.NE.AND UP4, UPT, UR33, URZ, UPT ;  /* 0x0000003f2100728c */ /* 0x000fe2000bf85270 */
[----:B------:R-:W-:Y:S01]  /*10b50*/  FMNMX.FTZ R130, R17, R130, !PT ;  /* 0x0000008211827209 */ /* 0x000fe20007810000 */
[----:B------:R-:W-:Y:S01]  /*10b60*/  UP2UR UR33, UPR, URZ, 0x8 ;  /* 0x000000083f217883 */ /* 0x000fe20008000000 */
[----:B------:R-:W-:Y:S01]  /*10b70*/  STL [R1+0x38], R224 ;  /* 0x000038e001007387 */ /* 0x000fe20000100800 */
[----:B------:R-:W-:Y:S01]  /*10b80*/  UISETP.NE.AND UP3, UPT, UR34, URZ, UPT ;  /* 0x0000003f2200728c */ /* 0x000fe2000bf65270 */
[----:B------:R-:W-:Y:S01]  /*10b90*/  FMNMX.FTZ R130, R19, R130, !PT ;  /* 0x0000008213827209 */ /* 0x000fe20007810000 */
[----:B------:R-:W-:Y:S01]  /*10ba0*/  UP2UR UR34, UPR, URZ, 0x4 ;  /* 0x000000043f227883 */ /* 0x000fe20008000000 */
[----:B------:R-:W-:Y:S01]  /*10bb0*/  PLOP3.LUT P3, PT, PT, PT, UP4, 0x40, 0x0 ;  /* 0x000000000000781c */ /* 0x000fe20003f6e848 */
[----:B------:R-:W-:Y:S01]  /*10bc0*/  UISETP.NE.AND UP2, UPT, UR35, URZ, UPT ;  /* 0x0000003f2300728c */ /* 0x000fe2000bf45270 */
[----:B------:R-:W-:Y:S01]  /*10bd0*/  FMNMX.FTZ R130, R22, R130, !PT ;  /* 0x0000008216827209 */ /* 0x000fe20007810000 */
[----:B------:R-:W-:Y:S01]  /*10be0*/  UP2UR UR35, UPR, URZ, 0x1 ;  /* 0x000000013f237883 */ /* 0x000fe20008000000 */
[----:B------:R-:W-:Y:S01]  /*10bf0*/  PLOP3.LUT P2, PT, PT, PT, UP3, 0x40, 0x0 ;  /* 0x000000000000781c */ /* 0x000fe20003f4e838 */
[----:B------:R-:W-:Y:S01]  /*10c00*/  UISETP.NE.AND UP0, UPT, UR32, URZ, UPT ;  /* 0x0000003f2000728c */ /* 0x000fe2000bf05270 */
[----:B------:R-:W-:Y:S01]  /*10c10*/  FMNMX.FTZ R130, R23, R130, !PT ;  /* 0x0000008217827209 */ /* 0x000fe20007810000 */
[----:B------:R-:W-:Y:S01]  /*10c20*/  UISETP.NE.AND UP3, UPT, UR31, URZ, UPT ;  /* 0x0000003f1f00728c */ /* 0x000fe2000bf65270 */
[----:B------:R-:W-:Y:S01]  /*10c30*/  PLOP3.LUT P0, PT, PT, PT, UP2, 0x40, 0x0 ;  /* 0x000000000000781c */ /* 0x000fe20003f0e828 */
[----:B------:R-:W-:Y:S01]  /*10c40*/  UISETP.NE.AND UP2, UPT, UR30, URZ, UPT ;  /* 0x0000003f1e00728c */ /* 0x000fe2000bf45270 */
[----:B------:R-:W-:Y:S01]  /*10c50*/  FMNMX.FTZ R130, R24, R130, !PT ;  /* 0x0000008218827209 */ /* 0x000fe20007810000 */
[----:B------:R-:W-:Y:S01]  /*10c60*/  UP2UR UR37, UPR, URZ, 0x2 ;  /* 0x000000023f257883 */ /* 0x000fe20008000000 */
[----:B------:R-:W-:Y:S01]  /*10c70*/  ISETP.GT.AND P0, PT, R3, RZ, P0 ;  /* 0x000000ff0300720c */ /* 0x000fe20000704270 */
[----:B------:R-:W-:Y:S01]  /*10c80*/  UISETP.NE.AND UP1, UPT, UR29, URZ, UPT ;  /* 0x0000003f1d00728c */ /* 0x000fe2000bf25270 */
[----:B------:R-:W-:Y:S01]  /*10c90*/  FMNMX.FTZ R130, R26, R130, !PT ;  /* 0x000000821a827209 */ /* 0x000fe20007810000 */
[----:B------:R-:W-:Y:S01]  /*10ca0*/  UISETP.NE.AND UP4, UPT, UR23, URZ, UPT ;  /* 0x0000003f1700728c */ /* 0x000fe2000bf85270 */
[----:B------:R-:W-:Y:S01]  /*10cb0*/  ISETP.LT.OR P0, PT, R5, 0x1, P0 ;  /* 0x000000010500780c */ /* 0x000fe20000701670 */
[----:B------:R-:W-:Y:S01]  /*10cc0*/  STL [R1+0x34], R223 ;  /* 0x000034df01007387 */ /* 0x000fe20000100800 */
[----:B------:R-:W-:Y:S01]  /*10cd0*/  FMNMX.FTZ R130, R38, R130, !PT ;  /* 0x0000008226827209 */ /* 0x000fe20007810000 */
[----:B------:R-:W-:Y:S01]  /*10ce0*/  IMAD.SHL.U32 R217, R0, 0x2, RZ ;  /* 0x0000000200d97824 */ /* 0x000fe200078e00ff */
[----:B------:R-:W-:Y:S01]  /*10cf0*/  FSEL R84, R174, -INF , !P0 ;  /* 0xff800000ae547808 */ /* 0x000fe20004000000 */
[----:B------:R-:W-:Y:S01]  /*10d00*/  STL [R1+0x30], R222 ;  /* 0x000030de01007387 */ /* 0x000fe20000100800 */
[----:B------:R-:W-:Y:S01]  /*10d10*/  FMNMX.FTZ R130, R40, R130, !PT ;  /* 0x0000008228827209 */ /* 0x000fe20007810000 */
[--C-:B------:R-:W-:Y:S01]  /*10d20*/  IMAD R218, R4, 0x2, R217.reuse ;  /* 0x0000000204da7824 */ /* 0x100fe200078e02d9 */
[----:B------:R-:W-:Y:S01]  /*10d30*/  ISETP.GT.AND P0, PT, R3, 0x1, P2 ;  /* 0x000000010300780c */ /* 0x000fe20001704270 */
[----:B------:R-:W-:Y:S01]  /*10d40*/  STL [R1+0x2c], R221 ;  /* 0x00002cdd01007387 */ /* 0x000fe20000100800 */
[----:B------:R-:W-:Y:S01]  /*10d50*/  FMNMX.FTZ R130, R44, R130, !PT ;  /* 0x000000822c827209 */ /* 0x000fe20007810000 */
[----:B------:R-:W-:Y:S01]  /*10d60*/  IMAD R220, R2, 0x2, R217 ;  /* 0x0000000202dc7824 */ /* 0x000fe200078e02d9 */
[----:B------:R-:W-:Y:S01]  /*10d70*/  ISETP.LT.OR P0, PT, R5, 0x2, P0 ;  /* 0x000000020500780c */ /* 0x000fe20000701670 */
[----:B------:R-:W-:Y:S01]  /*10d80*/  STL [R1+0x28], R216 ;  /* 0x000028d801007387 */ /* 0x000fe20000100800 */
[----:B------:R-:W-:-:S02]  /*10d90*/  FMNMX.FTZ R130, R45, R130, !PT ;  /* 0x000000822d827209 */ /* 0x000fc40007810000 */
[----:B------:R-:W-:Y:S01]  /*10da0*/  FSEL R85, R175, -INF , !P0 ;  /* 0xff800000af557808 */ /* 0x000fe20004000000 */
[----:B------:R-:W-:Y:S01]  /*10db0*/  LDSM.16.MT88.4 R72, [R220+0x100] ;  /* 0x00010000dc48783b */ /* 0x000fe20000004200 */
[----:B------:R-:W-:Y:S02]  /*10dc0*/  FMNMX.FTZ R130, R140, R130, !PT ;  /* 0x000000828c827209 */ /* 0x000fe40007810000 */
[----:B------:R-:W-:Y:S01]  /*10dd0*/  ISETP.GT.AND P0, PT, R3, 0x8, P3 ;  /* 0x000000080300780c */ /* 0x000fe20001f04270 */
[----:B------:R-:W-:Y:S01]  /*10de0*/  LDSM.16.MT88.4 R76, [R218+0x100] ;  /* 0x00010000da4c783b */ /* 0x000fe20000004200 */
[----:B------:R-:W-:Y:S02]  /*10df0*/  FMNMX.FTZ R130, R141, R130, !PT ;  /* 0x000000828d827209 */ /* 0x000fe40007810000 */
[----:B------:R-:W-:Y:S01]  /*10e00*/  ISETP.LT.OR P0, PT, R5, 0x9, P0 ;  /* 0x000000090500780c */ /* 0x000fe20000701670 */
[----:B------:R-:W-:Y:S01]  /*10e10*/  LDSM.16.MT88.4 R64, [R217+0x900] ;  /* 0x00090000d940783b */ /* 0x000fe20000004200 */
[----:B------:R-:W-:-:S02]  /*10e20*/  FMNMX.FTZ R130, R144, R130, !PT ;  /* 0x0000008290827209 */ /* 0x000fc40007810000 */
[----:B------:R-:W-:Y:S01]  /*10e30*/  PLOP3.LUT P5, PT, PT, PT, UP0, 0x40, 0x0 ;  /* 0x000000000000781c */ /* 0x000fe20003fae808 */
[----:B------:R-:W-:Y:S01]  /*10e40*/  UISETP.NE.AND UP0, UPT, UR28, URZ, UPT ;  /* 0x0000003f1c00728c */ /* 0x000fe2000bf05270 */
[----:B------:R-:W-:Y:S01]  /*10e50*/  FMNMX.FTZ R130, R145, R130, !PT ;  /* 0x0000008291827209 */ /* 0x000fe20007810000 */
[----:B------:R-:W-:Y:S01]  /*10e60*/  LDSM.16.MT88.4 R60, [R220+0x900] ;  /* 0x00090000dc3c783b */ /* 0x000fe20000004200 */
[----:B------:R-:W-:Y:S02]  /*10e70*/  FSEL R86, R86, -INF , !P0 ;  /* 0xff80000056567808 */ /* 0x000fe40004000000 */
[----:B------:R-:W-:Y:S01]  /*10e80*/  FMNMX.FTZ R130, R146, R130, !PT ;  /* 0x0000008292827209 */ /* 0x000fe20007810000 */
[----:B------:R-:W-:Y:S01]  /*10e90*/  LDSM.16.MT88.4 R56, [R218+0x900] ;  /* 0x00090000da38783b */ /* 0x000fe20000004200 */
[----:B------:R-:W-:Y:S02]  /*10ea0*/  ISETP.GT.AND P0, PT, R3, 0x9, P5 ;  /* 0x000000090300780c */ /* 0x000fe40002f04270 */
[----:B------:R-:W-:-:S02]  /*10eb0*/  FMNMX.FTZ R130, R164, R130, !PT ;  /* 0x00000082a4827209 */ /* 0x000fc40007810000 */
[----:B------:R-:W-:Y:S02]  /*10ec0*/  ISETP.LT.OR P0, PT, R5, 0xa, P0 ;  /* 0x0000000a0500780c */ /* 0x000fe40000701670 */
[----:B------:R-:W-:Y:S02]  /*10ed0*/  FMNMX.FTZ R130, R163, R130, !PT ;  /* 0x00000082a3827209 */ /* 0x000fe40007810000 */
[----:B------:R-:W-:Y:S01]  /*10ee0*/  PLOP3.LUT P4, PT, PT, PT, UP3, 0x40, 0x0 ;  /* 0x000000000000781c */ /* 0x000fe20003f8e838 */
[----:B------:R-:W-:Y:S01]  /*10ef0*/  UISETP.NE.AND UP3, UPT, UR27, URZ, UPT ;  /* 0x0000003f1b00728c */ /* 0x000fe2000bf65270 */
[----:B------:R-:W-:Y:S02]  /*10f00*/  FMNMX.FTZ R130, R167, R130, !PT ;  /* 0x00000082a7827209 */ /* 0x000fe40007810000 */
[----:B------:R-:W-:Y:S02]  /*10f10*/  FSEL R87, R87, -INF , !P0 ;  /* 0xff80000057577808 */ /* 0x000fe40004000000 */
[----:B------:R-:W-:-:S02]  /*10f20*/  FMNMX.FTZ R130, R204, R130, !PT ;  /* 0x00000082cc827209 */ /* 0x000fc40007810000 */
[----:B------:R-:W-:Y:S02]  /*10f30*/  ISETP.GT.AND P0, PT, R3, 0x10, P4 ;  /* 0x000000100300780c */ /* 0x000fe40002704270 */
[----:B------:R-:W-:Y:S02]  /*10f40*/  FMNMX.FTZ R130, R203, R130, !PT ;  /* 0x00000082cb827209 */ /* 0x000fe40007810000 */
[----:B------:R-:W-:Y:S02]  /*10f50*/  ISETP.LT.OR P0, PT, R5, 0x11, P0 ;  /* 0x000000110500780c */ /* 0x000fe40000701670 */
[----:B------:R-:W-:Y:S02]  /*10f60*/  FMNMX.FTZ R130, R202, R130, !PT ;  /* 0x00000082ca827209 */ /* 0x000fe40007810000 */
[----:B------:R-:W-:Y:S02]  /*10f70*/  FSEL R96, R122, -INF , !P0 ;  /* 0xff8000007a607808 */ /* 0x000fe40004000000 */
[----:B------:R-:W-:-:S02]  /*10f80*/  FMNMX.FTZ R130, R201, R130, !PT ;  /* 0x00000082c9827209 */ /* 0x000fc40007810000 */
[----:B------:R-:W-:Y:S01]  /*10f90*/  PLOP3.LUT P2, PT, PT, PT, UP1, 0x40, 0x0 ;  /* 0x000000000000781c */ /* 0x000fe20003f4e818 */
[----:B------:R-:W-:Y:S01]  /*10fa0*/  UISETP.NE.AND UP1, UPT, UR25, URZ, UPT ;  /* 0x0000003f1900728c */ /* 0x000fe2000bf25270 */
[----:B------:R-:W-:Y:S01]  /*10fb0*/  PLOP3.LUT P5, PT, PT, PT, UP0, 0x40, 0x0 ;  /* 0x000000000000781c */ /* 0x000fe20003fae808 */
[----:B------:R-:W1:Y:S01]  /*10fc0*/  SHFL.BFLY PT, R6, R130, 0x2, 0x1f ;  /* 0x0c401f0082067f89 */ /* 0x000e6200000e0000 */
[----:B------:R-:W-:Y:S01]  /*10fd0*/  PLOP3.LUT P3, PT, PT, PT, UP3, 0x40, 0x0 ;  /* 0x000000000000781c */ /* 0x000fe20003f6e838 */
[----:B------:R-:W-:Y:S01]  /*10fe0*/  UISETP.NE.AND UP0, UPT, UR24, URZ, UPT ;  /* 0x0000003f1800728c */ /* 0x000fe2000bf05270 */
[----:B------:R-:W-:Y:S01]  /*10ff0*/  LEA R219, R2, R218, 0x1 ;  /* 0x000000da02db7211 */ /* 0x000fe200078e08ff */
[----:B------:R-:W-:-:S04]  /*11000*/  UISETP.NE.AND UP3, UPT, UR22, URZ, UPT ;  /* 0x0000003f1600728c */ /* 0x000fc8000bf65270 */
[----:B------:R-:W-:Y:S01]  /*11010*/  PLOP3.LUT P4, PT, PT, PT, UP0, 0x40, 0x0 ;  /* 0x000000000000781c */ /* 0x000fe20003f8e808 */
[----:B------:R-:W-:Y:S01]  /*11020*/  UISETP.NE.AND UP0, UPT, UR4, URZ, UPT ;  /* 0x0000003f0400728c */ /* 0x000fe2000bf05270 */
[----:B------:R-:W-:Y:S04]  /*11030*/  LDSM.16.MT88.4 R80, [R219+0x100] ;  /* 0x00010000db50783b */ /* 0x000fe80000004200 */
[----:B------:R-:W-:Y:S04]  /*11040*/  LDSM.16.MT88.4 R52, [R219+0x900] ;  /* 0x00090000db34783b */ /* 0x000fe80000004200 */
[----:B------:R-:W-:Y:S01]  /*11050*/  LDSM.16.MT88.4 R136, [R219+0x1100] ;  /* 0x00110000db88783b */ /* 0x000fe20000004200 */
[----:B-1----:R-:W-:-:S05]  /*11060*/  FMNMX.FTZ R130, R130, R6, !PT ;  /* 0x0000000682827209 */ /* 0x002fca0007810000 */
[----:B------:R-:W1:Y:S02]  /*11070*/  SHFL.BFLY PT, R6, R130, 0x1, 0x1f ;  /* 0x0c201f0082067f89 */ /* 0x000e6400000e0000 */
[----:B-1----:R-:W-:-:S04]  /*11080*/  FMNMX.FTZ R130, R130, R6, !PT ;  /* 0x0000000682827209 */ /* 0x002fc80007810000 */
[C---:B------:R-:W-:Y:S01]  /*11090*/  FSETP.NEU.FTZ.AND P1, PT, R130.reuse, -INF , PT ;  /* 0xff8000008200780b */ /* 0x040fe20003f3d000 */
[----:B------:R-:W-:-:S05]  /*110a0*/  FMUL.FTZ R7, R130, c[0x0][0x2d0] ;  /* 0x0000b40082077a20 */ /* 0x000fca0000410000 */
[----:B------:R-:W-:Y:S02]  /*110b0*/  FSEL R7, R7, RZ, P1 ;  /* 0x000000ff07077208 */ /* 0x000fe40000800000 */
[----:B------:R-:W-:Y:S01]  /*110c0*/  PLOP3.LUT P1, PT, PT, PT, UP2, 0x40, 0x0 ;  /* 0x000000000000781c */ /* 0x000fe20003f2e828 */
[----:B------:R-:W-:Y:S02]  /*110d0*/  UISETP.NE.AND UP2, UPT, UR26, URZ, UPT ;  /* 0x0000003f1a00728c */ /* 0x000fe4000bf45270 */
[----:B------:R-:W-:Y:S01]  /*110e0*/  FFMA.FTZ R9, R17, c[0x0][0x2d0], -R7 ;  /* 0x0000b40011097a23 */ /* 0x000fe20000010807 */
[----:B------:R-:W-:-:S03]  /*110f0*/  ISETP.GT.AND P0, PT, R3, 0x11, P1 ;  /* 0x000000110300780c */ /* 0x000fc60000f04270 */
[----:B------:R-:W-:Y:S01]  /*11100*/  PLOP3.LUT P1, PT, PT, PT, UP2, 0x40, 0x0 ;  /* 0x000000000000781c */ /* 0x000fe20003f2e828 */
[----:B------:R-:W-:Y:S01]  /*11110*/  UISETP.NE.AND UP2, UPT, UR21, URZ, UPT ;  /* 0x0000003f1500728c */ /* 0x000fe2000bf45270 */
[----:B------:R-:W-:Y:S01]  /*11120*/  ISETP.LT.OR P0, PT, R5, 0x12, P0 ;  /* 0x000000120500780c */ /* 0x000fe20000701670 */
[----:B------:R-:W-:Y:S03]  /*11130*/  MUFU.EX2 R216, R9 ;  /* 0x0000000900d87308 */ /* 0x000fe60000000800 */
[----:B------:R-:W-:Y:S02]  /*11140*/  FSEL R97, R123, -INF , !P0 ;  /* 0xff8000007b617808 */ /* 0x000fe40004000000 */
[----:B------:R-:W-:Y:S01]  /*11150*/  ISETP.GT.AND P0, PT, R3, 0x18, P2 ;  /* 0x000000180300780c */ /* 0x000fe20001704270 */
[----:B------:R-:W-:Y:S01]  /*11160*/  LDSM.16.MT88.4 R120, [R220+0x1100] ;  /* 0x00110000dc78783b */ /* 0x000fe20000004200 */
[----:B------:R-:W-:Y:S01]  /*11170*/  PLOP3.LUT P2, PT, PT, PT, UP1, 0x40, 0x0 ;  /* 0x000000000000781c */ /* 0x000fe20003f4e818 */
[----:B------:R-:W-:Y:S01]  /*11180*/  UISETP.NE.AND UP1, UPT, UR20, URZ, UPT ;  /* 0x0000003f1400728c */ /* 0x000fe2000bf25270 */
[----:B------:R-:W-:-:S02]  /*11190*/  ISETP.LT.OR P0, PT, R5, 0x19, P0 ;  /* 0x000000190500780c */ /* 0x000fc40000701670 */
[----:B------:R-:W-:Y:S02]  /*111a0*/  ULDC.64 UR20, c[0x0][0x2c8] ;  /* 0x0000b20000147ab9 */ /* 0x000fe40000000a00 */
        /* <DEDUP_REMOVED lines=25> */
[----:B------:R-:W-:Y:S02]  /*11340*/  P2R R6, PR, RZ, 0x10 ;  /* 0x00000010ff067803 */ /* 0x000fe40000000000 */
[----:B------:R-:W-:-:S02]  /*11350*/  FSEL R162, R111, -INF , !P0 ;  /* 0xff8000006fa27808 */ /* 0x000fc40004000000 */
[----:B------:R-:W-:Y:S02]  /*11360*/  ISETP.GT.AND P0, PT, R3, 0x30, P3 ;  /* 0x000000300300780c */ /* 0x000fe40001f04270 */
[----:B------:R-:W-:Y:S01]  /*11370*/  PLOP3.LUT P3, PT, PT, PT, UP6, 0x40, 0x0 ;  /* 0x000000000000781c */ /* 0x000fe20003f6e868 */
[----:B------:R-:W-:Y:S01]  /*11380*/  UISETP.NE.AND UP6, UPT, UR12, URZ, UPT ;  /* 0x0000003f0c00728c */ /* 0x000fe2000bfc5270 */
[----:B------:R-:W-:Y:S02]  /*11390*/  ISETP.LT.OR P0, PT, R5, 0x31, P0 ;  /* 0x000000310500780c */ /* 0x000fe40000701670 */
[----:B------:R-:W-:Y:S01]  /*113a0*/  PLOP3.LUT P4, PT, PT, PT, UP5, 0x40, 0x0 ;  /* 0x000000000000781c */ /* 0x000fe20003f8e858 */
[----:B------:R-:W-:Y:S01]  /*113b0*/  UISETP.NE.AND UP5, UPT, UR13, URZ, UPT ;  /* 0x0000003f0d00728c */ /* 0x000fe2000bfa5270 */
[----:B------:R-:W-:Y:S02]  /*113c0*/  FSEL R170, R70, -INF , !P0 ;  /* 0xff80000046aa7808 */ /* 0x000fe40004000000 */
[----:B------:R-:W-:-:S02]  /*113d0*/  ISETP.GT.AND P0, PT, R3, 0x31, P1 ;  /* 0x000000310300780c */ /* 0x000fc40000f04270 */
[----:B------:R-:W-:Y:S02]  /*113e0*/  ISETP.NE.AND P1, PT, R6, RZ, PT ;  /* 0x000000ff0600720c */ /* 0x000fe40003f25270 */
[----:B------:R-:W-:Y:S02]  /*113f0*/  FMNMX.FTZ R6, R14, R18, !PT ;  /* 0x000000120e067209 */ /* 0x000fe40007810000 */
[----:B------:R-:W-:Y:S02]  /*11400*/  ISETP.LT.OR P0, PT, R5, 0x32, P0 ;  /* 0x000000320500780c */ /* 0x000fe40000701670 */
[----:B------:R-:W-:Y:S02]  /*11410*/  FMNMX.FTZ R6, R20, R6, !PT ;  /* 0x0000000614067209 */ /* 0x000fe40007810000 */
[----:B------:R-:W-:Y:S02]  /*11420*/  FSEL R171, R71, -INF , !P0 ;  /* 0xff80000047ab7808 */ /* 0x000fe40004000000 */
[----:B------:R-:W-:Y:S01]  /*11430*/  FMNMX.FTZ R6, R21, R6, !PT ;  /* 0x0000000615067209 */ /* 0x000fe20007810000 */
[----:B------:R-:W-:Y:S01]  /*11440*/  LDSM.16.MT88.4 R68, [R217+0x100] ;  /* 0x00010000d944783b */ /* 0x000fe20000004200 */
[----:B------:R-:W-:-:S02]  /*11450*/  ISETP.GT.AND P0, PT, R3, 0x38, P2 ;  /* 0x000000380300780c */ /* 0x000fc40001704270 */
[----:B------:R-:W-:Y:S02]  /*11460*/  FMNMX.FTZ R6, R25, R6, !PT ;  /* 0x0000000619067209 */ /* 0x000fe40007810000 */
[----:B------:R-:W-:Y:S02]  /*11470*/  ISETP.LT.OR P0, PT, R5, 0x39, P0 ;  /* 0x000000390500780c */ /* 0x000fe40000701670 */
[----:B------:R-:W-:Y:S02]  /*11480*/  FMNMX.FTZ R6, R27, R6, !PT ;  /* 0x000000061b067209 */ /* 0x000fe40007810000 */
[----:B------:R-:W-:Y:S02]  /*11490*/  FSEL R188, R106, -INF , !P0 ;  /* 0xff8000006abc7808 */ /* 0x000fe40004000000 */
[----:B------:R-:W-:Y:S02]  /*114a0*/  FMNMX.FTZ R6, R36, R6, !PT ;  /* 0x0000000624067209 */ /* 0x000fe40007810000 */
[----:B------:R-:W-:-:S02]  /*114b0*/  ISETP.GT.AND P0, PT, R3, 0x39, P1 ;  /* 0x000000390300780c */ /* 0x000fc40000f04270 */
[----:B------:R-:W-:Y:S02]  /*114c0*/  FMNMX.FTZ R6, R37, R6, !PT ;  /* 0x0000000625067209 */ /* 0x000fe40007810000 */
[----:B------:R-:W-:Y:S02]  /*114d0*/  ISETP.LT.OR P2, PT, R5, 0x3a, P0 ;  /* 0x0000003a0500780c */ /* 0x000fe40000741670 */
[----:B------:R-:W-:Y:S02]  /*114e0*/  FMNMX.FTZ R6, R88, R6, !PT ;  /* 0x0000000658067209 */ /* 0x000fe40007810000 */
[----:B------:R-:W-:Y:S02]  /*114f0*/  ISETP.GT.AND P1, PT, R3, 0x40, P5 ;  /* 0x000000400300780c */ /* 0x000fe40002f24270 */
[----:B------:R-:W-:Y:S02]  /*11500*/  FMNMX.FTZ R6, R89, R6, !PT ;  /* 0x0000000659067209 */ /* 0x000fe40007810000 */
[----:B------:R-:W-:-:S02]  /*11510*/  ISETP.GT.AND P0, PT, R3, 0x41, P3 ;  /* 0x000000410300780c */ /* 0x000fc40001f04270 */
[----:B------:R-:W-:Y:S02]  /*11520*/  FMNMX.FTZ R6, R90, R6, !PT ;  /* 0x000000065a067209 */ /* 0x000fe40007810000 */
[----:B------:R-:W-:Y:S02]  /*11530*/  FSEL R183, R107, -INF , !P2 ;  /* 0xff8000006bb77808 */ /* 0x000fe40005000000 */
[----:B------:R-:W-:Y:S02]  /*11540*/  FMNMX.FTZ R6, R92, R6, !PT ;  /* 0x000000065c067209 */ /* 0x000fe40007810000 */
[----:B------:R-:W-:Y:S02]  /*11550*/  ISETP.LT.OR P2, PT, R5, 0x41, P1 ;  /* 0x000000410500780c */ /* 0x000fe40000f41670 */
[----:B------:R-:W-:Y:S02]  /*11560*/  FMNMX.FTZ R6, R131, R6, !PT ;  /* 0x0000000683067209 */ /* 0x000fe40007810000 */
[----:B------:R-:W-:-:S02]  /*11570*/  ISETP.LT.OR P1, PT, R5, 0x42, P0 ;  /* 0x000000420500780c */ /* 0x000fc40000721670 */
[----:B------:R-:W-:Y:S02]  /*11580*/  FMNMX.FTZ R6, R149, R6, !PT ;  /* 0x0000000695067209 */ /* 0x000fe40007810000 */
[----:B------:R-:W-:Y:S02]  /*11590*/  PLOP3.LUT P0, PT, PT, PT, UP4, 0x40, 0x0 ;  /* 0x000000000000781c */ /* 0x000fe40003f0e848 */
[----:B------:R-:W-:Y:S02]  /*115a0*/  FMNMX.FTZ R6, R148, R6, !PT ;  /* 0x0000000694067209 */ /* 0x000fe40007810000 */
[----:B------:R-:W-:Y:S02]  /*115b0*/  ISETP.GT.AND P0, PT, R3, 0x49, P0 ;  /* 0x000000490300780c */ /* 0x000fe40000704270 */
[----:B------:R-:W-:Y:S02]  /*115c0*/  FMNMX.FTZ R6, R150, R6, !PT ;  /* 0x0000000696067209 */ /* 0x000fe40007810000 */
[----:B------:R-:W-:-:S02]  /*115d0*/  ISETP.LT.OR P0, PT, R5, 0x4a, P0 ;  /* 0x0000004a0500780c */ /* 0x000fc40000701670 */
[----:B------:R-:W-:Y:S02]  /*115e0*/  FMNMX.FTZ R6, R152, R6, !PT ;  /* 0x0000000698067209 */ /* 0x000fe40007810000 */
[----:B------:R-:W-:Y:S02]  /*115f0*/  FSEL R194, R103, -INF , !P0 ;  /* 0xff80000067c27808 */ /* 0x000fe40004000000 */
[----:B------:R-:W-:Y:S02]  /*11600*/  FMNMX.FTZ R6, R154, R6, !PT ;  /* 0x000000069a067209 */ /* 0x000fe40007810000 */
[----:B------:R-:W-:Y:S02]  /*11610*/  FSEL R197, R135, -INF , !P1 ;  /* 0xff80000087c57808 */ /* 0x000fe40004800000 */
[----:B------:R-:W-:Y:S02]  /*11620*/  FMNMX.FTZ R6, R160, R6, !PT ;  /* 0x00000006a0067209 */ /* 0x000fe40007810000 */
[----:B------:R-:W-:-:S02]  /*11630*/  ISETP.GT.AND P1, PT, R3, 0x48, P4 ;  /* 0x000000480300780c */ /* 0x000fc40002724270 */
[----:B------:R-:W-:Y:S02]  /*11640*/  FMNMX.FTZ R6, R161, R6, !PT ;  /* 0x00000006a1067209 */ /* 0x000fe40007810000 */
[----:B------:R-:W-:Y:S02]  /*11650*/  ISETP.LT.OR P1, PT, R5, 0x49, P1 ;  /* 0x000000490500780c */ /* 0x000fe40000f21670 */
[----:B------:R-:W-:Y:S02]  /*11660*/  FMNMX.FTZ R6, R192, R6, !PT ;  /* 0x00000006c0067209 */ /* 0x000fe40007810000 */
[----:B------:R-:W-:Y:S02]  /*11670*/  FSEL R196, R134, -INF , !P2 ;  /* 0xff80000086c47808 */ /* 0x000fe40005000000 */
[----:B------:R-:W-:Y:S01]  /*11680*/  FMNMX.FTZ R6, R191, R6, !PT ;  /* 0x00000006bf067209 */ /* 0x000fe20007810000 */
[----:B------:R-:W-:Y:S01]  /*11690*/  LDSM.16.MT88.4 R132, [R218+0x1100] ;  /* 0x00110000da84783b */ /* 0x000fe20000004200 */
[----:B------:R-:W-:-:S02]  /*116a0*/  FSEL R193, R102, -INF , !P1 ;  /* 0xff80000066c17808 */ /* 0x000fc40004800000 */
[----:B------:R-:W-:Y:S02]  /*116b0*/  FMNMX.FTZ R6, R190, R6, !PT ;  /* 0x00000006be067209 */ /* 0x000fe40007810000 */
[----:B------:R-:W-:Y:S02]  /*116c0*/  PLOP3.LUT P2, PT, PT, PT, UP3, 0x40, 0x0 ;  /* 0x000000000000781c */ /* 0x000fe40003f4e838 */
[----:B------:R-:W-:Y:S02]  /*116d0*/  FMNMX.FTZ R6, R189, R6, !PT ;  /* 0x00000006bd067209 */ /* 0x000fe40007810000 */
[----:B------:R-:W-:Y:S02]  /*116e0*/  PLOP3.LUT P1, PT, PT, PT, UP2, 0x40, 0x0 ;  /* 0x000000000000781c */ /* 0x000fe40003f2e828 */
[----:B------:R-:W-:Y:S01]  /*116f0*/  PLOP3.LUT P3, PT, PT, PT, UP0, 0x40, 0x0 ;  /* 0x000000000000781c */ /* 0x000fe20003f6e808 */
[----:B------:R-:W1:Y:S01]  /*11700*/  SHFL.BFLY PT, R8, R6, 0x2, 0x1f ;  /* 0x0c401f0006087f89 */ /* 0x000e6200000e0000 */
[----:B------:R-:W-:-:S02]  /*11710*/  ISETP.GT.AND P4, PT, R3, 0x50, P2 ;  /* 0x000000500300780c */ /* 0x000fc40001784270 */
[----:B------:R-:W-:-:S04]  /*11720*/  ISETP.GT.AND P2, PT, R3, 0x51, P1 ;  /* 0x000000510300780c */ /* 0x000fc80000f44270 */
[----:B------:R-:W-:-:S04]  /*11730*/  ISETP.LT.OR P2, PT, R5, 0x52, P2 ;  /* 0x000000520500780c */ /* 0x000fc80001741670 */
[----:B------:R-:W-:Y:S02]  /*11740*/  FSEL R185, R127, -INF , !P2 ;  /* 0xff8000007fb97808 */ /* 0x000fe40005000000 */
[----:B-1----:R-:W-:Y:S01]  /*11750*/  FMNMX.FTZ R6, R6, R8, !PT ;  /* 0x0000000806067209 */ /* 0x002fe20007810000 */
[----:B------:R-:W-:-:S04]  /*11760*/  FFMA.FTZ R8, R15, c[0x0][0x2d0], -R7 ;  /* 0x0000b4000f087a23 */ /* 0x000fc80000010807 */
[----:B------:R-:W1:Y:S01]  /*11770*/  SHFL.BFLY PT, R129, R6, 0x1, 0x1f ;  /* 0x0c201f0006817f89 */ /* 0x000e6200000e0000 */
[----:B------:R2:W-:Y:S02]  /*11780*/  MUFU.EX2 R238, R8 ;  /* 0x0000000800ee7308 */ /* 0x0005e40000000800 */
[----:B--2---:R-:W-:-:S04]  /*11790*/  FMNMX.FTZ R8, R91, R93, !PT ;  /* 0x0000005d5b087209 */ /* 0x004fc80007810000 */
[----:B------:R-:W-:Y:S02]  /*117a0*/  FMNMX.FTZ R8, R94, R8, !PT ;  /* 0x000000085e087209 */ /* 0x000fe40007810000 */
[----:B-1----:R-:W-:Y:S01]  /*117b0*/  FMNMX.FTZ R129, R6, R129, !PT ;  /* 0x0000008106817209 */ /* 0x002fe20007810000 */
[--C-:B------:R-:W-:Y:S01]  /*117c0*/  FFMA.FTZ R6, R16, c[0x0][0x2d0], -R7.reuse ;  /* 0x0000b40010067a23 */ /* 0x100fe20000010807 */
[----:B------:R-:W-:Y:S01]  /*117d0*/  FMNMX.FTZ R9, R95, R8, !PT ;  /* 0x000000085f097209 */ /* 0x000fe20007810000 */
[----:B------:R-:W-:Y:S01]  /*117e0*/  FFMA.FTZ R8, R19, c[0x0][0x2d0], -R7 ;  /* 0x0000b40013087a23 */ /* 0x000fe20000010807 */
[----:B------:R-:W-:Y:S01]  /*117f0*/  FSETP.NEU.FTZ.AND P0, PT, R129, -INF , PT ;  /* 0xff8000008100780b */ /* 0x000fe20003f1d000 */
[----:B------:R1:W-:Y:S01]  /*11800*/  MUFU.EX2 R214, R6 ;  /* 0x0000000600d67308 */ /* 0x0003e20000000800 */
[----:B------:R-:W-:-:S04]  /*11810*/  FMNMX.FTZ R9, R112, R9, !PT ;  /* 0x0000000970097209 */ /* 0x000fc80007810000 */
[----:B------:R-:W-:Y:S02]  /*11820*/  FMNMX.FTZ R0, R113, R9, !PT ;  /* 0x0000000971007209 */ /* 0x000fe40007810000 */
[----:B------:R-:W-:Y:S01]  /*11830*/  FMNMX.FTZ R9, R84, R85, !PT ;  /* 0x0000005554097209 */ /* 0x000fe20007810000 */
[----:B------:R2:W3:Y:S01]  /*11840*/  MUFU.EX2 R240, R8 ;  /* 0x0000000800f07308 */ /* 0x0004e20000000800 */
[----:B------:R-:W-:Y:S02]  /*11850*/  FMNMX.FTZ R0, R114, R0, !PT ;  /* 0x0000000072007209 */ /* 0x000fe40007810000 */
[----:B------:R-:W-:Y:S02]  /*11860*/  FMNMX.FTZ R9, R86, R9, !PT ;  /* 0x0000000956097209 */ /* 0x000fe40007810000 */
[----:B------:R-:W-:Y:S02]  /*11870*/  FMNMX.FTZ R0, R115, R0, !PT ;  /* 0x0000000073007209 */ /* 0x000fe40007810000 */
[----:B------:R-:W-:Y:S01]  /*11880*/  FMNMX.FTZ R9, R87, R9, !PT ;  /* 0x0000000957097209 */ /* 0x000fe20007810000 */
[----:B-1----:R-:W-:Y:S01]  /*11890*/  FMUL.FTZ R6, R129, c[0x0][0x2d0] ;  /* 0x0000b40081067a20 */ /* 0x002fe20000410000 */
[----:B------:R-:W-:-:S02]  /*118a0*/  FMNMX.FTZ R0, R165, R0, !PT ;  /* 0x00000000a5007209 */ /* 0x000fc40007810000 */
[----:B------:R-:W-:Y:S02]  /*118b0*/  FMNMX.FTZ R9, R96, R9, !PT ;  /* 0x0000000960097209 */ /* 0x000fe40007810000 */
[----:B------:R-:W-:Y:S02]  /*118c0*/  FSEL R6, R6, RZ, P0 ;  /* 0x000000ff06067208 */ /* 0x000fe40000000000 */
[----:B------:R-:W-:Y:S02]  /*118d0*/  FMNMX.FTZ R0, R166, R0, !PT ;  /* 0x00000000a6007209 */ /* 0x000fe40007810000 */
[----:B------:R-:W-:Y:S01]  /*118e0*/  FMNMX.FTZ R4, R97, R9, !PT ;  /* 0x0000000961047209 */ /* 0x000fe20007810000 */
[----:B--2---:R-:W-:Y:S01]  /*118f0*/  FFMA.FTZ R8, R14, c[0x0][0x2d0], -R6 ;  /* 0x0000b4000e087a23 */ /* 0x004fe20000010806 */
[----:B------:R-:W-:Y:S02]  /*11900*/  FMNMX.FTZ R0, R168, R0, !PT ;  /* 0x00000000a8007209 */ /* 0x000fe40007810000 */
[----:B------:R-:W-:Y:S01]  /*11910*/  PLOP3.LUT P0, PT, PT, PT, UP1, 0x40, 0x0 ;  /* 0x000000000000781c */ /* 0x000fe20003f0e818 */
[----:B------:R1:W-:Y:S01]  /*11920*/  MUFU.EX2 R223, R8 ;  /* 0x0000000800df7308 */ /* 0x0003e20000000800 */
[----:B------:R-:W-:-:S02]  /*11930*/  FMNMX.FTZ R0, R169, R0, !PT ;  /* 0x00000000a9007209 */ /* 0x000fc40007810000 */
[----:B------:R-:W-:Y:S02]  /*11940*/  ISETP.GT.AND P1, PT, R3, 0x58, P0 ;  /* 0x000000580300780c */ /* 0x000fe40000724270 */
[----:B------:R-:W-:Y:S02]  /*11950*/  FMNMX.FTZ R0, R199, R0, !PT ;  /* 0x00000000c7007209 */ /* 0x000fe40007810000 */
[----:B------:R-:W-:Y:S02]  /*11960*/  ISETP.GT.AND P0, PT, R3, 0x59, P3 ;  /* 0x000000590300780c */ /* 0x000fe40001f04270 */
[----:B------:R-:W-:Y:S02]  /*11970*/  FMNMX.FTZ R0, R198, R0, !PT ;  /* 0x00000000c6007209 */ /* 0x000fe40007810000 */
[----:B------:R-:W-:Y:S02]  /*11980*/  ISETP.LT.OR P3, PT, R5, 0x51, P4 ;  /* 0x000000510500780c */ /* 0x000fe40002761670 */
[----:B------:R-:W-:-:S02]  /*11990*/  FMNMX.FTZ R0, R195, R0, !PT ;  /* 0x00000000c3007209 */ /* 0x000fc40007810000 */
[----:B------:R-:W-:Y:S01]  /*119a0*/  FSEL R184, R126, -INF , !P3 ;  /* 0xff8000007eb87808 */ /* 0x000fe20005800000 */
[--C-:B-1----:R-:W-:Y:S01]  /*119b0*/  FFMA.FTZ R8, R18, c[0x0][0x2d0], -R6.reuse ;  /* 0x0000b40012087a23 */ /* 0x102fe20000010806 */
[C---:B------:R-:W-:Y:S01]  /*119c0*/  ISETP.LT.OR P1, PT, R5.reuse, 0x59, P1 ;  /* 0x000000590500780c */ /* 0x040fe20000f21670 */
[----:B------:R-:W-:Y:S01]  /*119d0*/  LDSM.16.MT88.4 R124, [R217+0x1100] ;  /* 0x00110000d97c783b */ /* 0x000fe20000004200 */
[----:B------:R-:W-:Y:S01]  /*119e0*/  ISETP.LT.OR P0, PT, R5, 0x5a, P0 ;  /* 0x0000005a0500780c */ /* 0x000fe20000701670 */
[----:B------:R1:W2:Y:S01]  /*119f0*/  MUFU.EX2 R224, R8 ;  /* 0x0000000800e07308 */ /* 0x0002a20000000800 */
[----:B------:R-:W-:Y:S02]  /*11a00*/  FSEL R186, R186, -INF , !P1 ;  /* 0xff800000baba7808 */ /* 0x000fe40004800000 */
[----:B------:R-:W-:Y:S02]  /*11a10*/  FSEL R187, R187, -INF , !P0 ;  /* 0xff800000bbbb7808 */ /* 0x000fe40004000000 */
[----:B---3--:R-:W-:Y:S01]  /*11a20*/  F2FP.BF16.PACK_AB R10, R240, R216 ;  /* 0x000000d8f00a723e */ /* 0x008fe200000010ff */
[----:B-1----:R-:W-:Y:S01]  /*11a30*/  FFMA.FTZ R8, R20, c[0x0][0x2d0], -R6 ;  /* 0x0000b40014087a23 */ /* 0x002fe20000010806 */
[----:B--2---:R-:W-:-:S03]  /*11a40*/  F2FP.BF16.PACK_AB R9, R224, R223 ;  /* 0x000000dfe009723e */ /* 0x004fc600000010ff */
[----:B------:R1:W-:Y:S02]  /*11a50*/  MUFU.EX2 R239, R8 ;  /* 0x0000000800ef7308 */ /* 0x0003e40000000800 */
[----:B-1----:R-:W-:Y:S01]  /*11a60*/  FMNMX.FTZ R8, R98, R4, !PT ;  /* 0x0000000462087209 */ /* 0x002fe20007810000 */
[----:B------:R-:W-:-:S03]  /*11a70*/  FFMA.FTZ R4, R21, c[0x0][0x2d0], -R6 ;  /* 0x0000b40015047a23 */ /* 0x000fc60000010806 */
[----:B------:R-:W-:Y:S02]  /*11a80*/  FMNMX.FTZ R2, R99, R8, !PT ;  /* 0x0000000863027209 */ /* 0x000fe40007810000 */
[----:B------:R1:W2:Y:S01]  /*11a90*/  MUFU.EX2 R215, R4 ;  /* 0x0000000400d77308 */ /* 0x0002a20000000800 */
[----:B------:R-:W-:Y:S02]  /*11aa0*/  F2FP.BF16.PACK_AB R8, R214, R238 ;  /* 0x000000eed608723e */ /* 0x000fe400000010ff */
[----:B------:R-:W-:-:S04]  /*11ab0*/  FMNMX.FTZ R2, R151, R2, !PT ;  /* 0x0000000297027209 */ /* 0x000fc80007810000 */
[----:B------:R-:W-:-:S04]  /*11ac0*/  FMNMX.FTZ R2, R153, R2, !PT ;  /* 0x0000000299027209 */ /* 0x000fc80007810000 */
[----:B------:R-:W-:Y:S02]  /*11ad0*/  FMNMX.FTZ R3, R155, R2, !PT ;  /* 0x000000029b037209 */ /* 0x000fe40007810000 */
[----:B------:R-:W-:Y:S01]  /*11ae0*/  FMNMX.FTZ R2, R200, R0, !PT ;  /* 0x00000000c8027209 */ /* 0x000fe20007810000 */
[--C-:B------:R-:W-:Y:S01]  /*11af0*/  FFMA.FTZ R0, R23, c[0x0][0x2d0], -R7.reuse ;  /* 0x0000b40017007a23 */ /* 0x100fe20000010807 */
[----:B------:R-:W-:Y:S01]  /*11b00*/  FMNMX.FTZ R3, R162, R3, !PT ;  /* 0x00000003a2037209 */ /* 0x000fe20007810000 */
[----:B-1----:R-:W-:Y:S01]  /*11b10*/  FFMA.FTZ R4, R22, c[0x0][0x2d0], -R7 ;  /* 0x0000b40016047a23 */ /* 0x002fe20000010807 */
[----:B------:R-:W-:Y:S01]  /*11b20*/  FMNMX.FTZ R2, R212, R2, !PT ;  /* 0x00000002d4027209 */ /* 0x000fe20007810000 */
[----:B------:R1:W-:Y:S01]  /*11b30*/  MUFU.EX2 R178, R0 ;  /* 0x0000000000b27308 */ /* 0x0003e20000000800 */
[----:B------:R-:W-:Y:S02]  /*11b40*/  FMNMX.FTZ R3, R170, R3, !PT ;  /* 0x00000003aa037209 */ /* 0x000fe40007810000 */
[----:B------:R-:W-:-:S02]  /*11b50*/  FMNMX.FTZ R2, R208, R2, !PT ;  /* 0x00000002d0027209 */ /* 0x000fc40007810000 */
[----:B------:R-:W-:Y:S02]  /*11b60*/  FMNMX.FTZ R3, R171, R3, !PT ;  /* 0x00000003ab037209 */ /* 0x000fe40007810000 */
[----:B--2---:R-:W-:Y:S01]  /*11b70*/  F2FP.BF16.PACK_AB R11, R215, R239 ;  /* 0x000000efd70b723e */ /* 0x004fe200000010ff */
[----:B------:R-:W2:Y:S01]  /*11b80*/  MUFU.EX2 R156, R4 ;  /* 0x00000004009c7308 */ /* 0x000ea20000000800 */
[----:B------:R-:W-:-:S04]  /*11b90*/  FMNMX.FTZ R3, R188, R3, !PT ;  /* 0x00000003bc037209 */ /* 0x000fc80007810000 */
[----:B------:R-:W-:Y:S01]  /*11ba0*/  FMNMX.FTZ R3, R183, R3, !PT ;  /* 0x00000003b7037209 */ /* 0x000fe20007810000 */
[C---:B------:R-:W-:Y:S01]  /*11bb0*/  HMMA.16816.F32.BF16 R32, R8.reuse, R68, RZ ;  /* 0x000000440820723c */ /* 0x040fe200000418ff */
[----:B-1----:R-:W-:Y:S02]  /*11bc0*/  FFMA.FTZ R0, R24, c[0x0][0x2d0], -R7 ;  /* 0x0000b40018007a23 */ /* 0x002fe40000010807 */
[----:B------:R-:W-:Y:S02]  /*11bd0*/  FMNMX.FTZ R3, R196, R3, !PT ;  /* 0x00000003c4037209 */ /* 0x000fe40007810000 */
[----:B------:R1:W-:Y:S02]  /*11be0*/  MUFU.EX2 R245, R0 ;  /* 0x0000000000f57308 */ /* 0x0003e40000000800 */
[----:B------:R-:W-:Y:S01]  /*11bf0*/  FMNMX.FTZ R3, R197, R3, !PT ;  /* 0x00000003c5037209 */ /* 0x000fe20007810000 */
[----:B------:R-:W-:Y:S01]  /*11c00*/  HMMA.16816.F32.BF16 R28, R8, R72, RZ ;  /* 0x00000048081c723c */ /* 0x000fe200000418ff */
[----:B--2---:R-:W-:-:S02]  /*11c10*/  F2FP.BF16.PACK_AB R12, R178, R156 ;  /* 0x0000009cb20c723e */ /* 0x004fc400000010ff */
[----:B------:R-:W-:-:S04]  /*11c20*/  FMNMX.FTZ R3, R193, R3, !PT ;  /* 0x00000003c1037209 */ /* 0x000fc80007810000 */
[----:B------:R-:W-:Y:S01]  /*11c30*/  FMNMX.FTZ R3, R194, R3, !PT ;  /* 0x00000003c2037209 */ /* 0x000fe20007810000 */
[C---:B------:R-:W-:Y:S03]  /*11c40*/  HMMA.16816.F32.BF16 R16, R8.reuse, R80, RZ ;  /* 0x000000500810723c */ /* 0x040fe600000418ff */
[----:B------:R-:W-:Y:S02]  /*11c50*/  FMNMX.FTZ R3, R184, R3, !PT ;  /* 0x00000003b8037209 */ /* 0x000fe40007810000 */
[----:B-1----:R-:W-:Y:S01]  /*11c60*/  FMNMX.FTZ R0, R211, R2, !PT ;  /* 0x00000002d3007209 */ /* 0x002fe20007810000 */
[----:B------:R-:W-:Y:S01]  /*11c70*/  FFMA.FTZ R2, R26, c[0x0][0x2d0], -R7 ;  /* 0x0000b4001a027a23 */ /* 0x000fe20000010807 */
[----:B------:R-:W-:Y:S01]  /*11c80*/  FMNMX.FTZ R3, R185, R3, !PT ;  /* 0x00000003b9037209 */ /* 0x000fe20007810000 */
[----:B------:R-:W-:Y:S01]  /*11c90*/  HMMA.16816.F32.BF16 R20, R8, R70, RZ ;  /* 0x000000460814723c */ /* 0x000fe200000418ff */
[----:B------:R-:W-:Y:S01]  /*11ca0*/  FMNMX.FTZ R0, R205, R0, !PT ;  /* 0x00000000cd007209 */ /* 0x000fe20007810000 */
[----:B------:R1:W2:Y:S01]  /*11cb0*/  MUFU.EX2 R247, R2 ;  /* 0x0000000200f77308 */ /* 0x0002a20000000800 */
[----:B------:R-:W-:-:S02]  /*11cc0*/  FMNMX.FTZ R3, R186, R3, !PT ;  /* 0x00000003ba037209 */ /* 0x000fc40007810000 */
[----:B------:R-:W-:Y:S02]  /*11cd0*/  FMNMX.FTZ R0, R207, R0, !PT ;  /* 0x00000000cf007209 */ /* 0x000fe40007810000 */
[----:B------:R-:W-:Y:S02]  /*11ce0*/  FMNMX.FTZ R3, R187, R3, !PT ;  /* 0x00000003bb037209 */ /* 0x000fe40007810000 */
[----:B------:R-:W-:-:S03]  /*11cf0*/  FMNMX.FTZ R0, R210, R0, !PT ;  /* 0x00000000d2007209 */ /* 0x000fc60007810000 */
[----:B------:R-:W3:Y:S01]  /*11d00*/  SHFL.BFLY PT, R5, R3, 0x2, 0x1f ;  /* 0x0c401f0003057f89 */ /* 0x000ee200000e0000 */
[----:B------:R-:W-:-:S04]  /*11d10*/  FMNMX.FTZ R0, R206, R0, !PT ;  /* 0x00000000ce007209 */ /* 0x000fc80007810000 */
[----:B------:R-:W-:Y:S01]  /*11d20*/  FMNMX.FTZ R0, R209, R0, !PT ;  /* 0x00000000d1007209 */ /* 0x000fe20007810000 */
[----:B-1----:R-:W-:Y:S01]  /*11d30*/  FFMA.FTZ R2, R25, c[0x0][0x2d0], -R6 ;  /* 0x0000b40019027a23 */ /* 0x002fe20000010806 */
[----:B--2---:R-:W-:-:S03]  /*11d40*/  F2FP.BF16.PACK_AB R14, R247, R245 ;  /* 0x000000f5f70e723e */ /* 0x004fc600000010ff */
[----:B------:R-:W1:Y:S01]  /*11d50*/  SHFL.BFLY PT, R4, R0, 0x2, 0x1f ;  /* 0x0c401f0000047f89 */ /* 0x000e6200000e0000 */
[----:B------:R2:W-:Y:S01]  /*11d60*/  MUFU.EX2 R173, R2 ;  /* 0x0000000200ad7308 */ /* 0x0005e20000000800 */
[----:B---3--:R-:W-:Y:S01]  /*11d70*/  FMNMX.FTZ R3, R3, R5, !PT ;  /* 0x0000000503037209 */ /* 0x008fe20007810000 */
[----:B--2---:R-:W-:-:S04]  /*11d80*/  FFMA.FTZ R2, R27, c[0x0][0x2d0], -R6 ;  /* 0x0000b4001b027a23 */ /* 0x004fc80000010806 */
[----:B------:R-:W2:Y:S01]  /*11d90*/  SHFL.BFLY PT, R5, R3, 0x1, 0x1f ;  /* 0x0c201f0003057f89 */ /* 0x000ea200000e0000 */
[----:B------:R-:W-:Y:S01]  /*11da0*/  HMMA.16816.F32.BF16 R24, R8, R76, RZ ;  /* 0x0000004c0818723c */ /* 0x000fe200000418ff */
[----:B------:R3:W4:Y:S01]  /*11db0*/  MUFU.EX2 R244, R2 ;  /* 0x0000000200f47308 */ /* 0x0007220000000800 */
[----:B-1----:R-:W-:-:S05]  /*11dc0*/  FMNMX.FTZ R0, R0, R4, !PT ;  /* 0x0000000400007209 */ /* 0x002fca0007810000 */
[----:B------:R-:W1:Y:S01]  /*11dd0*/  SHFL.BFLY PT, R4, R0, 0x1, 0x1f ;  /* 0x0c201f0000047f89 */ /* 0x000e6200000e0000 */
[----:B---3--:R-:W-:Y:S01]  /*11de0*/  FFMA.FTZ R2, R36, c[0x0][0x2d0], -R6 ;  /* 0x0000b40024027a23 */ /* 0x008fe20000010806 */
[----:B----4-:R-:W-:-:S03]  /*11df0*/  F2FP.BF16.PACK_AB R13, R244, R173 ;  /* 0x000000adf40d723e */ /* 0x010fc600000010ff */
[----:B------:R3:W-:Y:S01]  /*11e00*/  MUFU.EX2 R143, R2 ;  /* 0x00000002008f7308 */ /* 0x0007e20000000800 */
[----:B--2---:R-:W-:Y:S01]  /*11e10*/  FMNMX.FTZ R3, R5, R3, !PT ;  /* 0x0000000305037209 */ /* 0x004fe20007810000 */
[----:B------:R-:W-:Y:S01]  /*11e20*/  IMAD.MOV.U32 R5, RZ, RZ, R178 ;  /* 0x000000ffff057224 */ /* 0x000fe200078e00b2 */
[----:B-1----:R-:W-:Y:S01]  /*11e30*/  FMNMX.FTZ R128, R0, R4, !PT ;  /* 0x0000000400807209 */ /* 0x002fe20007810000 */
[--C-:B------:R-:W-:Y:S02]  /*11e40*/  FFMA.FTZ R0, R90, c[0x0][0x2d0], -R6.reuse ;  /* 0x0000b4005a007a23 */ /* 0x100fe40000010806 */
[--C-:B---3--:R-:W-:Y:S01]  /*11e50*/  FFMA.FTZ R2, R37, c[0x0][0x2d0], -R6.reuse ;  /* 0x0000b40025027a23 */ /* 0x108fe20000010806 */
[----:B------:R-:W-:Y:S01]  /*11e60*/  FSETP.NEU.FTZ.AND P0, PT, R128, -INF , PT ;  /* 0xff8000008000780b */ /* 0x000fe20003f1d000 */
[----:B------:R1:W-:Y:S08]  /*11e70*/  MUFU.EX2 R246, R0 ;  /* 0x0000000000f67308 */ /* 0x0003f00000000800 */
[----:B------:R2:W3:Y:S01]  /*11e80*/  MUFU.EX2 R157, R2 ;  /* 0x00000002009d7308 */ /* 0x0004e20000000800 */
[----:B-1----:R-:W-:-:S07]  /*11e90*/  FFMA.FTZ R0, R92, c[0x0][0x2d0], -R6 ;  /* 0x0000b4005c007a23 */ /* 0x002fce0000010806 */
[----:B------:R-:W-:Y:S01]  /*11ea0*/  MUFU.EX2 R213, R0 ;  /* 0x0000000000d57308 */ /* 0x000fe20000000800 */
[--C-:B--2---:R-:W-:Y:S01]  /*11eb0*/  FFMA.FTZ R2, R38, c[0x0][0x2d0], -R7.reuse ;  /* 0x0000b40026027a23 */ /* 0x104fe20000010807 */
[----:B---3--:R-:W-:Y:S01]  /*11ec0*/  F2FP.BF16.PACK_AB R15, R157, R143 ;  /* 0x0000008f9d0f723e */ /* 0x008fe200000010ff */
[----:B------:R-:W-:Y:S05]  /*11ed0*/  HMMA.16816.F32.BF16 R36, R8, R74, RZ ;  /* 0x0000004a0824723c */ /* 0x000fea00000418ff */
[----:B------:R1:W-:Y:S03]  /*11ee0*/  MUFU.EX2 R142, R2 ;  /* 0x00000002008e7308 */ /* 0x0003e60000000800 */
[C---:B------:R-:W-:Y:S08]  /*11ef0*/  HMMA.16816.F32.BF16 R48, R12.reuse, R64, R32 ;  /* 0x000000400c30723c */ /* 0x040ff00000041820 */
[----:B------:R-:W-:Y:S01]  /*11f00*/  HMMA.16816.F32.BF16 R32, R12, R56, R24 ;  /* 0x000000380c20723c */ /* 0x000fe20000041818 */
[----:B-1----:R-:W-:-:S04]  /*11f10*/  FFMA.FTZ R2, R40, c[0x0][0x2d0], -R7 ;  /* 0x0000b40028027a23 */ /* 0x002fc80000010807 */
[----:B------:R1:W2:Y:S03]  /*11f20*/  MUFU.EX2 R147, R2 ;  /* 0x0000000200937308 */ /* 0x0002a60000000800 */
[C---:B------:R-:W-:Y:S08]  /*11f30*/  HMMA.16816.F32.BF16 R40, R8.reuse, R78, RZ ;  /* 0x0000004e0828723c */ /* 0x040ff000000418ff */
[----:B------:R-:W-:Y:S01]  /*11f40*/  HMMA.16816.F32.BF16 R8, R8, R82, RZ ;  /* 0x000000520808723c */ /* 0x000fe200000418ff */
[----:B-1----:R-:W-:-:S07]  /*11f50*/  FFMA.FTZ R2, R44, c[0x0][0x2d0], -R7 ;  /* 0x0000b4002c027a23 */ /* 0x002fce0000010807 */
[C---:B------:R-:W-:Y:S01]  /*11f60*/  HMMA.16816.F32.BF16 R24, R12.reuse, R66, R20 ;  /* 0x000000420c18723c */ /* 0x040fe20000041814 */
[----:B------:R1:W-:Y:S07]  /*11f70*/  MUFU.EX2 R248, R2 ;  /* 0x0000000200f87308 */ /* 0x0003ee0000000800 */
[----:B------:R-:W-:Y:S01]  /*11f80*/  HMMA.16816.F32.BF16 R20, R12, R62, R36 ;  /* 0x0000003e0c14723c */ /* 0x000fe20000041824 */
[----:B-1----:R-:W-:-:S07]  /*11f90*/  FFMA.FTZ R2, R45, c[0x0][0x2d0], -R7 ;  /* 0x0000b4002d027a23 */ /* 0x002fce0000010807 */
[C---:B------:R-:W-:Y:S01]  /*11fa0*/  HMMA.16816.F32.BF16 R44, R12.reuse, R60, R28 ;  /* 0x0000003c0c2c723c */ /* 0x040fe2000004181c */
[----:B------:R1:W3:Y:S07]  /*11fb0*/  MUFU.EX2 R249, R2 ;  /* 0x0000000200f97308 */ /* 0x0002ee0000000800 */
[C---:B------:R-:W-:Y:S08]  /*11fc0*/  HMMA.16816.F32.BF16 R28, R12.reuse, R52, R16 ;  /* 0x000000340c1c723c */ /* 0x040ff00000041810 */
[----:B------:R-:W-:Y:S01]  /*11fd0*/  HMMA.16816.F32.BF16 R16, R12, R58, R40 ;  /* 0x0000003a0c10723c */ /* 0x000fe20000041828 */
[----:B-1----:R-:W-:-:S04]  /*11fe0*/  FFMA.FTZ R2, R88, c[0x0][0x2d0], -R6 ;  /* 0x0000b40058027a23 */ /* 0x002fc80000010806 */
[----:B------:R1:W-:Y:S03]  /*11ff0*/  MUFU.EX2 R175, R2 ;  /* 0x0000000200af7308 */ /* 0x0003e60000000800 */
[----:B------:R-:W-:Y:S07]  /*12000*/  HMMA.16816.F32.BF16 R12, R12, R54, R8 ;  /* 0x000000360c0c723c */ /* 0x000fee0000041808 */
[----:B--2---:R-:W-:-:S02]  /*12010*/  F2FP.BF16.PACK_AB R8, R147, R142 ;  /* 0x0000008e9308723e */ /* 0x004fc400000010ff */
[----:B---3--:R-:W-:Y:S02]  /*12020*/  F2FP.BF16.PACK_AB R10, R249, R248 ;  /* 0x000000f8f90a723e */ /* 0x008fe400000010ff */
[----:B------:R-:W-:Y:S01]  /*12030*/  F2FP.BF16.PACK_AB R11, R213, R246 ;  /* 0x000000f6d50b723e */ /* 0x000fe200000010ff */
[----:B-1----:R-:W-:-:S04]  /*12040*/  FFMA.FTZ R2, R89, c[0x0][0x2d0], -R6 ;  /* 0x0000b40059027a23 */ /* 0x002fc80000010806 */
[----:B------:R1:W2:Y:S02]  /*12050*/  MUFU.EX2 R174, R2 ;  /* 0x0000000200ae7308 */ /* 0x0002a40000000800 */
[----:B-1----:R-:W-:Y:S01]  /*12060*/  FMUL.FTZ R2, R128, c[0x0][0x2d0] ;  /* 0x0000b40080027a20 */ /* 0x002fe20000410000 */
[----:B--2---:R-:W-:-:S04]  /*12070*/  F2FP.BF16.PACK_AB R9, R174, R175 ;  /* 0x000000afae09723e */ /* 0x004fc800000010ff */
[----:B------:R-:W-:Y:S02]  /*12080*/  FSEL R2, R2, RZ, P0 ;  /* 0x000000ff02027208 */ /* 0x000fe40000000000 */
[----:B------:R-:W-:Y:S01]  /*12090*/  FSETP.NEU.FTZ.AND P0, PT, R3, -INF , PT ;  /* 0xff8000000300780b */ /* 0x000fe20003f1d000 */
[C---:B------:R-:W-:Y:S02]  /*120a0*/  HMMA.16816.F32.BF16 R100, R8.reuse, R124, R48 ;  /* 0x0000007c0864723c */ /* 0x040fe40000041830 */
[--C-:B------:R-:W-:Y:S02]  /*120b0*/  FFMA.FTZ R0, R91, c[0x0][0x2d0], -R2.reuse ;  /* 0x0000b4005b007a23 */ /* 0x100fe40000010802 */
[----:B------:R-:W-:Y:S02]  /*120c0*/  FFMA.FTZ R4, R95, c[0x0][0x2d0], -R2 ;  /* 0x0000b4005f047a23 */ /* 0x000fe40000010802 */
[----:B------:R1:W-:Y:S01]  /*120d0*/  MUFU.EX2 R221, R0 ;  /* 0x0000000000dd7308 */ /* 0x0003e20000000800 */
[----:B------:R-:W-:Y:S01]  /*120e0*/  IMAD.MOV.U32 R51, RZ, RZ, R142 ;  /* 0x000000ffff337224 */ /* 0x000fe200078e008e */
[C---:B------:R-:W-:Y:S06]  /*120f0*/  HMMA.16816.F32.BF16 R104, R8.reuse, R120, R44 ;  /* 0x000000780868723c */ /* 0x040fec000004182c */
[----:B------:R-:W-:Y:S02]  /*12100*/  MUFU.EX2 R172, R4 ;  /* 0x0000000400ac7308 */ /* 0x000fe40000000800 */
[----:B------:R-:W-:Y:S01]  /*12110*/  HMMA.16816.F32.BF16 R108, R8, R132, R32 ;  /* 0x00000084086c723c */ /* 0x000fe20000041820 */
[----:B-1----:R-:W-:-:S07]  /*12120*/  FFMA.FTZ R0, R93, c[0x0][0x2d0], -R2 ;  /* 0x0000b4005d007a23 */ /* 0x002fce0000010802 */
[C---:B------:R-:W-:Y:S01]  /*12130*/  HMMA.16816.F32.BF16 R116, R8.reuse, R136, R28 ;  /* 0x000000880874723c */ /* 0x040fe2000004181c */
[----:B------:R1:W2:Y:S07]  /*12140*/  MUFU.EX2 R222, R0 ;  /* 0x0000000000de7308 */ /* 0x0002ae0000000800 */
[C---:B------:R-:W-:Y:S08]  /*12150*/  HMMA.16816.F32.BF16 R44, R8.reuse, R126, R24 ;  /* 0x0000007e082c723c */ /* 0x040ff00000041818 */
[----:B------:R-:W-:Y:S01]  /*12160*/  HMMA.16816.F32.BF16 R88, R8, R134, R16 ;  /* 0x000000860858723c */ /* 0x000fe20000041810 */
[----:B-1----:R-:W-:-:S04]  /*12170*/  FFMA.FTZ R0, R94, c[0x0][0x2d0], -R2 ;  /* 0x0000b4005e007a23 */ /* 0x002fc80000010802 */
[----:B------:R1:W3:Y:S03]  /*12180*/  MUFU.EX2 R241, R0 ;  /* 0x0000000000f17308 */ /* 0x0002e60000000800 */
[----:B------:R-:W-:Y:S01]  /*12190*/  HMMA.16816.F32.BF16 R92, R8, R138, R12 ;  /* 0x0000008a085c723c */ /* 0x000fe2000004180c */
[----:B-1----:R-:W-:-:S05]  /*121a0*/  FMUL.FTZ R0, R3, c[0x0][0x2d0] ;  /* 0x0000b40003007a20 */ /* 0x002fca0000410000 */
[----:B------:R-:W-:-:S05]  /*121b0*/  FSEL R0, R0, RZ, P0 ;  /* 0x000000ff00007208 */ /* 0x000fca0000000000 */
[----:B------:R-:W-:-:S04]  /*121c0*/  FFMA.FTZ R4, R84, c[0x0][0x2d0], -R0 ;  /* 0x0000b40054047a23 */ /* 0x000fc80000010800 */
[----:B------:R1:W-:Y:S02]  /*121d0*/  MUFU.EX2 R182, R4 ;  /* 0x0000000400b67308 */ /* 0x0003e40000000800 */
[----:B-1----:R-:W-:-:S06]  /*121e0*/  FFMA.FTZ R4, R85, c[0x0][0x2d0], -R0 ;  /* 0x0000b40055047a23 */ /* 0x002fcc0000010800 */
[----:B------:R1:W4:Y:S02]  /*121f0*/  MUFU.EX2 R181, R4 ;  /* 0x0000000400b57308 */ /* 0x0003240000000800 */
[----:B-1----:R-:W-:-:S06]  /*12200*/  FFMA.FTZ R4, R86, c[0x0][0x2d0], -R0 ;  /* 0x0000b40056047a23 */ /* 0x002fcc0000010800 */
[----:B------:R1:W-:Y:S02]  /*12210*/  MUFU.EX2 R242, R4 ;  /* 0x0000000400f27308 */ /* 0x0003e40000000800 */
[----:B-1----:R-:W-:Y:S02]  /*12220*/  FFMA.FTZ R4, R87, c[0x0][0x2d0], -R0 ;  /* 0x0000b40057047a23 */ /* 0x002fe40000010800 */
[----:B------:R-:W-:Y:S04]  /*12230*/  HMMA.16816.F32.BF16 R84, R8, R122, R20 ;  /* 0x0000007a0854723c */ /* 0x000fe80000041814 */
[----:B------:R1:W1:Y:S03]  /*12240*/  MUFU.EX2 R180, R4 ;  /* 0x0000000400b47308 */ /* 0x0002660000000800 */
[----:B--2---:R-:W-:-:S02]  /*12250*/  F2FP.BF16.PACK_AB R8, R222, R221 ;  /* 0x000000ddde08723e */ /* 0x004fc400000010ff */
[----:B---3--:R-:W-:Y:S02]  /*12260*/  F2FP.BF16.PACK_AB R10, R172, R241 ;  /* 0x000000f1ac0a723e */ /* 0x008fe400000010ff */
[----:B----4-:R-:W-:Y:S01]  /*12270*/  F2FP.BF16.PACK_AB R9, R181, R182 ;  /* 0x000000b6b509723e */ /* 0x010fe200000010ff */
[----:B-1----:R-:W-:Y:S01]  /*12280*/  FFMA.FTZ R4, R112, c[0x0][0x2d0], -R2 ;  /* 0x0000b40070047a23 */ /* 0x002fe20000010802 */
[----:B------:R-:W-:-:S03]  /*12290*/  F2FP.BF16.PACK_AB R11, R180, R242 ;  /* 0x000000f2b40b723e */ /* 0x000fc600000010ff */
[----:B------:R1:W-:Y:S04]  /*122a0*/  MUFU.EX2 R176, R4 ;  /* 0x0000000400b07308 */ /* 0x0003e80000000800 */
[C---:B------:R-:W-:Y:S08]  /*122b0*/  HMMA.16816.F32.BF16 R16, R8.reuse, R76, RZ ;  /* 0x0000004c0810723c */ /* 0x040ff000000418ff */
[----:B------:R-:W-:Y:S01]  /*122c0*/  HMMA.16816.F32.BF16 R32, R8, R78, RZ ;  /* 0x0000004e0820723c */ /* 0x000fe200000418ff */
[----:B-1----:R-:W-:-:S06]  /*122d0*/  FFMA.FTZ R4, R113, c[0x0][0x2d0], -R2 ;  /* 0x0000b40071047a23 */ /* 0x002fcc0000010802 */
[----:B------:R-:W-:Y:S01]  /*122e0*/  MOV R79, R143 ;  /* 0x0000008f004f7202 */ /* 0x000fe20000000f00 */
[----:B------:R1:W2:Y:S01]  /*122f0*/  MUFU.EX2 R179, R4 ;  /* 0x0000000400b37308 */ /* 0x0002a20000000800 */
[C---:B------:R-:W-:Y:S08]  /*12300*/  HMMA.16816.F32.BF16 R24, R8.reuse, R72, RZ ;  /* 0x000000480818723c */ /* 0x040ff000000418ff */
        /* <DEDUP_REMOVED lines=8> */
[----:B------:R1:W2:Y:S03]  /*12390*/  MUFU.EX2 R50, R4 ;  /* 0x0000000400327308 */ /* 0x0002a60000000800 */
[----:B------:R-:W-:Y:S01]  /*123a0*/  HMMA.16816.F32.BF16 R20, R8, R82, RZ ;  /* 0x000000520814723c */ /* 0x000fe200000418ff */
[----:B-1----:R-:W-:-:S06]  /*123b0*/  FFMA.FTZ R4, R96, c[0x0][0x2d0], -R0 ;  /* 0x0000b40060047a23 */ /* 0x002fcc0000010800 */
[----:B--2---:R-:W-:Y:S01]  /*123c0*/  F2FP.BF16.PACK_AB R10, R50, R225 ;  /* 0x000000e1320a723e */ /* 0x004fe200000010ff */
[----:B------:R-:W-:Y:S01]  /*123d0*/  IMAD.MOV.U32 R96, RZ, RZ, R176 ;  /* 0x000000ffff607224 */ /* 0x000fe200078e00b0 */
[----:B------:R1:W-:Y:S04]  /*123e0*/  MUFU.EX2 R177, R4 ;  /* 0x0000000400b17308 */ /* 0x0003e80000000800 */
[----:B------:R-:W-:Y:S01]  /*123f0*/  F2FP.BF16.PACK_AB R8, R76, R96 ;  /* 0x000000604c08723e */ /* 0x000fe200000010ff */
        /* <DEDUP_REMOVED lines=11> */
[----:B--2---:R-:W-:-:S05]  /*124b0*/  F2FP.BF16.PACK_AB R11, R178, R179 ;  /* 0x000000b3b20b723e */ /* 0x004fca00000010ff */
[----:B------:R1:W2:Y:S02]  /*124c0*/  MUFU.EX2 R49, R4 ;  /* 0x0000000400317308 */ /* 0x0002a40000000800 */
[C---:B------:R-:W-:Y:S07]  /*124d0*/  HMMA.16816.F32.BF16 R156, R8.reuse, R60, R24 ;  /* 0x0000003c089c723c */ /* 0x040fee0000041818 */
[----:B------:R-:W-:Y:S01]  /*124e0*/  IMAD.MOV.U32 R24, RZ, RZ, R50 ;  /* 0x000000ffff187224 */ /* 0x000fe200078e0032 */
[----:B------:R-:W-:Y:S01]  /*124f0*/  MOV R60, R247 ;  /* 0x000000f7003c7202 */ /* 0x000fe20000000f00 */
[----:B------:R-:W-:Y:S01]  /*12500*/  IMAD.MOV.U32 R61, RZ, RZ, R51 ;  /* 0x000000ffff3d7224 */ /* 0x000fe200078e0033 */
[----:B------:R-:W-:Y:S01]  /*12510*/  HMMA.16816.F32.BF16 R68, R8, R66, R40 ;  /* 0x000000420844723c */ /* 0x000fe20000041828 */
[----:B------:R-:W-:Y:S01]  /*12520*/  IMAD.MOV.U32 R25, RZ, RZ, R97 ;  /* 0x000000ffff197224 */ /* 0x000fe200078e0061 */
[----:B------:R-:W-:Y:S01]  /*12530*/  MOV R26, R96 ;  /* 0x00000060001a7202 */ /* 0x000fe20000000f00 */
[----:B-1----:R-:W-:-:S02]  /*12540*/  FFMA.FTZ R4, R141, c[0x0][0x2d0], -R7 ;  /* 0x0000b4008d047a23 */ /* 0x002fc40000010807 */
[----:B------:R-:W-:Y:S02]  /*12550*/  IMAD.MOV.U32 R27, RZ, RZ, R5 ;  /* 0x000000ffff1b7224 */ /* 0x000fe400078e0005 */
[----:B------:R1:W-:Y:S01]  /*12560*/  MUFU.EX2 R78, R4 ;  /* 0x00000004004e7308 */ /* 0x0003e20000000800 */
[----:B------:R-:W-:Y:S01]  /*12570*/  HMMA.16816.F32.BF16 R140, R8, R64, R28 ;  /* 0x00000040088c723c */ /* 0x000fe2000004181c */
[----:B------:R-:W-:Y:S01]  /*12580*/  LDSM.16.MT88.4 R64, [R217+0x1900] ;  /* 0x00190000d940783b */ /* 0x000fe20000004200 */
[----:B------:R-:W-:-:S05]  /*12590*/  IMAD.MOV.U32 R5, RZ, RZ, R245 ;  /* 0x000000ffff057224 */ /* 0x000fca00078e00f5 */
[----:B------:R-:W-:Y:S01]  /*125a0*/  MOV R28, R248 ;  /* 0x000000f8001c7202 */ /* 0x000fe20000000f00 */
[----:B------:R-:W-:Y:S01]  /*125b0*/  IMAD.MOV.U32 R30, RZ, RZ, R98 ;  /* 0x000000ffff1e7224 */ /* 0x000fe200078e0062 */
[----:B------:R-:W-:Y:S01]  /*125c0*/  MOV R31, R99 ;  /* 0x00000063001f7202 */ /* 0x000fe20000000f00 */
[----:B------:R-:W-:Y:S01]  /*125d0*/  IMAD.MOV.U32 R29, RZ, RZ, R246 ;  /* 0x000000ffff1d7224 */ /* 0x000fe200078e00f6 */
[----:B------:R-:W-:Y:S01]  /*125e0*/  HMMA.16816.F32.BF16 R96, R8, R54, R20 ;  /* 0x000000360860723c */ /* 0x000fe20000041814 */
[----:B-1----:R-:W-:-:S04]  /*125f0*/  FFMA.FTZ R4, R144, c[0x0][0x2d0], -R7 ;  /* 0x0000b40090047a23 */ /* 0x002fc80000010807 */
[----:B------:R1:W-:Y:S03]  /*12600*/  MUFU.EX2 R77, R4 ;  /* 0x00000004004d7308 */ /* 0x0003e60000000800 */
[C---:B------:R-:W-:Y:S08]  /*12610*/  HMMA.16816.F32.BF16 R112, R8.reuse, R56, R16 ;  /* 0x000000380870723c */ /* 0x040ff00000041810 */
[----:B------:R-:W-:Y:S01]  /*12620*/  HMMA.16816.F32.BF16 R72, R8, R62, R36 ;  /* 0x0000003e0848723c */ /* 0x000fe20000041824 */
[----:B-1----:R-:W-:-:S07]  /*12630*/  FFMA.FTZ R4, R145, c[0x0][0x2d0], -R7 ;  /* 0x0000b40091047a23 */ /* 0x002fce0000010807 */
[C---:B------:R-:W-:Y:S01]  /*12640*/  HMMA.16816.F32.BF16 R80, R8.reuse, R58, R32 ;  /* 0x0000003a0850723c */ /* 0x040fe20000041820 */
[----:B------:R-:W-:Y:S01]  /*12650*/  IMAD.MOV.U32 R63, RZ, RZ, R61 ;  /* 0x000000ffff3f7224 */ /* 0x000fe200078e003d */
[----:B------:R-:W-:Y:S01]  /*12660*/  LDSM.16.MT88.4 R56, [R218+0x1900] ;  /* 0x00190000da38783b */ /* 0x000fe20000004200 */
[----:B------:R1:W3:Y:S01]  /*12670*/  MUFU.EX2 R48, R4 ;  /* 0x0000000400307308 */ /* 0x0002e20000000800 */
[----:B------:R-:W-:Y:S02]  /*12680*/  IMAD.MOV.U32 R62, RZ, RZ, R24 ;  /* 0x000000ffff3e7224 */ /* 0x000fe400078e0018 */
[----:B-1----:R-:W-:Y:S02]  /*12690*/  FFMA.FTZ R4, R146, c[0x0][0x2d0], -R7 ;  /* 0x0000b40092047a23 */ /* 0x002fe40000010807 */
[----:B------:R-:W-:Y:S01]  /*126a0*/  HMMA.16816.F32.BF16 R144, R8, R52, R12 ;  /* 0x000000340890723c */ /* 0x000fe2000004180c */
[----:B------:R-:W-:Y:S02]  /*126b0*/  LDSM.16.MT88.4 R52, [R219+0x1900] ;  /* 0x00190000db34783b */ /* 0x000fe40000004200 */
[----:B------:R1:W-:Y:S04]  /*126c0*/  MUFU.EX2 R252, R4 ;  /* 0x0000000400fc7308 */ /* 0x0003e80000000800 */
[----:B--2---:R-:W-:Y:S01]  /*126d0*/  IMAD.MOV.U32 R12, RZ, RZ, R49 ;  /* 0x000000ffff0c7224 */ /* 0x004fe200078e0031 */
[----:B------:R-:W-:Y:S01]  /*126e0*/  MOV R15, R30 ;  /* 0x0000001e000f7202 */ /* 0x000fe20000000f00 */
[----:B------:R-:W-:-:S02]  /*126f0*/  IMAD.MOV.U32 R13, RZ, RZ, R28 ;  /* 0x000000ffff0d7224 */ /* 0x000fc400078e001c */
[----:B------:R-:W-:Y:S02]  /*12700*/  IMAD.MOV.U32 R14, RZ, RZ, R29 ;  /* 0x000000ffff0e7224 */ /* 0x000fe400078e001d */
[----:B-1----:R-:W-:Y:S01]  /*12710*/  FFMA.FTZ R4, R131, c[0x0][0x2d0], -R6 ;  /* 0x0000b40083047a23 */ /* 0x002fe20000010806 */
[----:B------:R-:W-:-:S03]  /*12720*/  MOV R131, R27 ;  /* 0x0000001b00837202 */ /* 0x000fc60000000f00 */
[----:B------:R1:W-:Y:S02]  /*12730*/  MUFU.EX2 R251, R4 ;  /* 0x0000000400fb7308 */ /* 0x0003e40000000800 */
[----:B-1----:R-:W-:Y:S02]  /*12740*/  FFMA.FTZ R4, R149, c[0x0][0x2d0], -R6 ;  /* 0x0000b40095047a23 */ /* 0x002fe40000010806 */
[----:B------:R-:W-:-:S04]  /*12750*/  IMAD.MOV.U32 R149, RZ, RZ, R26 ;  /* 0x000000ffff957224 */ /* 0x000fc800078e001a */
[----:B------:R1:W2:Y:S02]  /*12760*/  MUFU.EX2 R250, R4 ;  /* 0x0000000400fa7308 */ /* 0x0002a40000000800 */
[--C-:B-1----:R-:W-:Y:S01]  /*12770*/  FFMA.FTZ R4, R148, c[0x0][0x2d0], -R6.reuse ;  /* 0x0000b40094047a23 */ /* 0x102fe20000010806 */
[----:B---3--:R-:W-:Y:S02]  /*12780*/  MOV R148, R48 ;  /* 0x0000003000947202 */ /* 0x008fe40000000f00 */
[----:B------:R-:W1:Y:S03]  /*12790*/  LDSM.16.MT88.4 R48, [R220+0x1900] ;  /* 0x00190000dc30783b */ /* 0x000e660000004200 */
[----:B------:R3:W-:Y:S01]  /*127a0*/  MUFU.EX2 R247, R4 ;  /* 0x0000000400f77308 */ /* 0x0007e20000000800 */
[----:B--2---:R-:W-:Y:S02]  /*127b0*/  F2FP.BF16.PACK_AB R9, R250, R251 ;  /* 0x000000fbfa09723e */ /* 0x004fe400000010ff */
[----:B------:R-:W-:Y:S01]  /*127c0*/  F2FP.BF16.PACK_AB R10, R148, R77 ;  /* 0x0000004d940a723e */ /* 0x000fe200000010ff */
[----:B---3--:R-:W-:-:S02]  /*127d0*/  FFMA.FTZ R4, R150, c[0x0][0x2d0], -R6 ;  /* 0x0000b40096047a23 */ /* 0x008fc40000010806 */
[----:B------:R-:W-:Y:S02]  /*127e0*/  IMAD.MOV.U32 R150, RZ, RZ, R78 ;  /* 0x000000ffff967224 */ /* 0x000fe400078e004e */
[----:B------:R-:W-:Y:S02]  /*127f0*/  IMAD.MOV.U32 R78, RZ, RZ, R79 ;  /* 0x000000ffff4e7224 */ /* 0x000fe400078e004f */
[----:B------:R-:W-:Y:S01]  /*12800*/  IMAD.MOV.U32 R79, RZ, RZ, R249 ;  /* 0x000000ffff4f7224 */ /* 0x000fe200078e00f9 */
[----:B------:R-:W-:Y:S01]  /*12810*/  F2FP.BF16.PACK_AB R8, R150, R12 ;  /* 0x0000000c9608723e */ /* 0x000fe200000010ff */
[----:B------:R2:W3:Y:S01]  /*12820*/  MUFU.EX2 R249, R4 ;  /* 0x0000000400f97308 */ /* 0x0004e20000000800 */
[----:B------:R-:W-:Y:S01]  /*12830*/  IMAD.MOV.U32 R61, RZ, RZ, R78 ;  /* 0x000000ffff3d7224 */ /* 0x000fe200078e004e */
[----:B------:R-:W-:Y:S01]  /*12840*/  MOV R78, R242 ;  /* 0x000000f2004e7202 */ /* 0x000fe20000000f00 */
[----:B--2---:R-:W-:Y:S01]  /*12850*/  FFMA.FTZ R4, R164, c[0x0][0x2d0], -R7 ;  /* 0x0000b400a4047a23 */ /* 0x004fe20000010807 */
[----:B------:R-:W-:-:S02]  /*12860*/  MOV R164, R244 ;  /* 0x000000f400a47202 */ /* 0x000fc40000000f00 */
[----:B---3--:R-:W-:Y:S02]  /*12870*/  F2FP.BF16.PACK_AB R11, R249, R247 ;  /* 0x000000f7f90b723e */ /* 0x008fe400000010ff */
[----:B------:R2:W3:Y:S05]  /*12880*/  MUFU.EX2 R248, R4 ;  /* 0x0000000400f87308 */ /* 0x0004ea0000000800 */
[C---:B-1----:R-:W-:Y:S07]  /*12890*/  HMMA.16816.F32.BF16 R32, R8.reuse, R48, R104 ;  /* 0x000000300820723c */ /* 0x042fee0000041868 */
[----:B------:R-:W-:Y:S01]  /*128a0*/  IMAD.MOV.U32 R106, RZ, RZ, R77 ;  /* 0x000000ffff6a7224 */ /* 0x000fe200078e004d */
[----:B------:R-:W-:Y:S01]  /*128b0*/  MOV R105, R240 ;  /* 0x000000f000697202 */ /* 0x000fe20000000f00 */
[----:B------:R-:W-:Y:S01]  /*128c0*/  IMAD.MOV.U32 R77, RZ, RZ, R241 ;  /* 0x000000ffff4d7224 */ /* 0x000fe200078e00f1 */
[----:B------:R-:W-:Y:S01]  /*128d0*/  HMMA.16816.F32.BF16 R36, R8, R66, R44 ;  /* 0x000000420824723c */ /* 0x000fe2000004182c */
[----:B--2---:R-:W-:Y:S01]  /*128e0*/  FFMA.FTZ R4, R163, c[0x0][0x2d0], -R7 ;  /* 0x0000b400a3047a23 */ /* 0x004fe20000010807 */
[----:B------:R-:W-:Y:S01]  /*128f0*/  MOV R163, R149 ;  /* 0x0000009500a37202 */ /* 0x000fe20000000f00 */
[----:B------:R-:W-:-:S02]  /*12900*/  IMAD.MOV.U32 R104, RZ, RZ, R215 ;  /* 0x000000ffff687224 */ /* 0x000fc400078e00d7 */
[----:B------:R1:W-:Y:S01]  /*12910*/  MUFU.EX2 R246, R4 ;  /* 0x0000000400f67308 */ /* 0x0003e20000000800 */
[----:B------:R-:W-:Y:S01]  /*12920*/  IMAD.MOV.U32 R107, RZ, RZ, R15 ;  /* 0x000000ffff6b7224 */ /* 0x000fe200078e000f */
[----:B------:R-:W-:Y:S01]  /*12930*/  MOV R46, R239 ;  /* 0x000000ef002e7202 */ /* 0x000fe20000000f00 */
[----:B------:R-:W-:Y:S01]  /*12940*/  IMAD.MOV.U32 R47, RZ, RZ, R238 ;  /* 0x000000ffff2f7224 */ /* 0x000fe200078e00ee */
[C---:B------:R-:W-:Y:S01]  /*12950*/  HMMA.16816.F32.BF16 R40, R8.reuse, R64, R100 ;  /* 0x000000400828723c */ /* 0x040fe20000041864 */
        /* <DEDUP_REMOVED lines=8> */
[----:B-1----:R-:W-:Y:S02]  /*129e0*/  FFMA.FTZ R4, R167, c[0x0][0x2d0], -R7 ;  /* 0x0000b400a7047a23 */ /* 0x002fe40000010807 */
[----:B------:R-:W-:Y:S01]  /*129f0*/  IMAD.MOV.U32 R119, RZ, RZ, R164 ;  /* 0x000000ffff777224 */ /* 0x000fe200078e00a4 */
[----:B------:R-:W-:Y:S01]  /*12a00*/  MOV R118, R62 ;  /* 0x0000003e00767202 */ /* 0x000fe20000000f00 */
[----:B------:R1:W2:Y:S01]  /*12a10*/  MUFU.EX2 R245, R4 ;  /* 0x0000000400f57308 */ /* 0x0002a20000000800 */
[----:B------:R-:W-:Y:S01]  /*12a20*/  IMAD.MOV.U32 R116, RZ, RZ, R148 ;  /* 0x000000ffff747224 */ /* 0x000fe200078e0094 */
[----:B------:R-:W-:Y:S01]  /*12a30*/  MOV R164, R79 ;  /* 0x0000004f00a47202 */ /* 0x000fe20000000f00 */
[----:B------:R-:W-:Y:S01]  /*12a40*/  IMAD.MOV.U32 R167, RZ, RZ, R131 ;  /* 0x000000ffffa77224 */ /* 0x000fe200078e0083 */
[----:B------:R-:W-:Y:S01]  /*12a50*/  HMMA.16816.F32.BF16 R12, R8, R54, R92 ;  /* 0x00000036080c723c */ /* 0x000fe2000004185c */
[----:B------:R-:W-:Y:S01]  /*12a60*/  IMAD.MOV.U32 R117, RZ, RZ, R63 ;  /* 0x000000ffff757224 */ /* 0x000fe200078e003f */
[----:B------:R-:W-:Y:S01]  /*12a70*/  LDSM.16.MT88.4 R92, [R219+0x2100] ;  /* 0x00210000db5c783b */ /* 0x000fe20000004200 */
[----:B------:R-:W-:-:S03]  /*12a80*/  IMAD.MOV.U32 R148, RZ, RZ, R78 ;  /* 0x000000ffff947224 */ /* 0x000fc600078e004e */
[----:B------:R-:W-:Y:S02]  /*12a90*/  LDSM.16.MT88.4 R76, [R220+0x2100] ;  /* 0x00210000dc4c783b */ /* 0x000fe40000004200 */
[C---:B------:R-:W-:Y:S02]  /*12aa0*/  HMMA.16816.F32.BF16 R20, R8.reuse, R58, R88 ;  /* 0x0000003a0814723c */ /* 0x040fe40000041858 */
[----:B------:R-:W-:Y:S01]  /*12ab0*/  LDSM.16.MT88.4 R88, [R219+0x2900] ;  /* 0x00290000db58783b */ /* 0x000fe20000004200 */
[----:B-1----:R-:W-:Y:S01]  /*12ac0*/  FFMA.FTZ R4, R152, c[0x0][0x2d0], -R6 ;  /* 0x0000b40098047a23 */ /* 0x002fe20000010806 */
[----:B------:R-:W-:Y:S01]  /*12ad0*/  MOV R152, R60 ;  /* 0x0000003c00987202 */ /* 0x000fe20000000f00 */
[----:B------:R-:W-:Y:S02]  /*12ae0*/  IMAD.MOV.U32 R60, RZ, RZ, R31 ;  /* 0x000000ffff3c7224 */ /* 0x000fe400078e001f */
[----:B------:R1:W-:Y:S01]  /*12af0*/  MUFU.EX2 R244, R4 ;  /* 0x0000000400f47308 */ /* 0x0003e20000000800 */
[----:B------:R-:W-:Y:S01]  /*12b00*/  HMMA.16816.F32.BF16 R28, R8, R50, R84 ;  /* 0x00000032081c723c */ /* 0x000fe20000041854 */
[----:B------:R-:W-:Y:S01]  /*12b10*/  LDSM.16.MT88.4 R84, [R218+0x2100] ;  /* 0x00210000da54783b */ /* 0x000fe20000004200 */
[----:B------:R-:W-:-:S03]  /*12b20*/  MOV R131, R60 ;  /* 0x0000003c00837202 */ /* 0x000fc60000000f00 */
[----:B------:R-:W4:Y:S01]  /*12b30*/  LDSM.16.MT88.4 R60, [R217+0x2100] ;  /* 0x00210000d93c783b */ /* 0x000f220000004200 */
[----:B-1----:R-:W-:Y:S02]  /*12b40*/  FFMA.FTZ R4, R154, c[0x0][0x2d0], -R6 ;  /* 0x0000b4009a047a23 */ /* 0x002fe40000010806 */
[----:B------:R-:W-:Y:S02]  /*12b50*/  IMAD.MOV.U32 R154, RZ, RZ, R25 ;  /* 0x000000ffff9a7224 */ /* 0x000fe400078e0019 */
[----:B------:R1:W1:Y:S01]  /*12b60*/  MUFU.EX2 R242, R4 ;  /* 0x0000000400f27308 */ /* 0x0002620000000800 */
[----:B------:R-:W-:Y:S07]  /*12b70*/  HMMA.16816.F32.BF16 R24, R8, R56, R108 ;  /* 0x000000380818723c */ /* 0x000fee000004186c */
[----:B---3--:R-:W-:Y:S01]  /*12b80*/  F2FP.BF16.PACK_AB R8, R248, R252 ;  /* 0x000000fcf808723e */ /* 0x008fe200000010ff */
[----:B------:R-:W-:Y:S01]  /*12b90*/  IMAD.MOV.U32 R110, RZ, RZ, R45 ;  /* 0x000000ffff6e7224 */ /* 0x000fe200078e002d */
[----:B--2---:R-:W-:Y:S01]  /*12ba0*/  F2FP.BF16.PACK_AB R10, R245, R246 ;  /* 0x000000f6f50a723e */ /* 0x004fe200000010ff */
[----:B------:R-:W-:Y:S01]  /*12bb0*/  IMAD.MOV.U32 R111, RZ, RZ, R46 ;  /* 0x000000ffff6f7224 */ /* 0x000fe200078e002e */
[----:B------:R-:W-:Y:S01]  /*12bc0*/  MOV R109, R44 ;  /* 0x0000002c006d7202 */ /* 0x000fe20000000f00 */
[----:B-1----:R-:W-:Y:S01]  /*12bd0*/  FFMA.FTZ R4, R160, c[0x0][0x2d0], -R6 ;  /* 0x0000b400a0047a23 */ /* 0x002fe20000010806 */
[----:B------:R-:W-:Y:S01]  /*12be0*/  F2FP.BF16.PACK_AB R9, R242, R244 ;  /* 0x000000f4f209723e */ /* 0x000fe200000010ff */
[----:B------:R-:W-:Y:S01]  /*12bf0*/  IMAD.MOV.U32 R160, RZ, RZ, R100 ;  /* 0x000000ffffa07224 */ /* 0x000fe200078e0064 */
[----:B------:R-:W-:Y:S01]  /*12c00*/  MOV R100, R102 ;  /* 0x0000006600647202 */ /* 0x000fe20000000f00 */
[----:B------:R1:W-:Y:S01]  /*12c10*/  MUFU.EX2 R241, R4 ;  /* 0x0000000400f17308 */ /* 0x0003e20000000800 */
[----:B------:R-:W-:Y:S01]  /*12c20*/  MOV R102, R163 ;  /* 0x000000a300667202 */ /* 0x000fe20000000f00 */
[----:B------:R-:W-:-:S02]  /*12c30*/  IMAD.MOV.U32 R163, RZ, RZ, R173 ;  /* 0x000000ffffa37224 */ /* 0x000fc400078e00ad */
[----:B-1----:R-:W-:Y:S01]  /*12c40*/  FFMA.FTZ R4, R161, c[0x0][0x2d0], -R6 ;  /* 0x0000b400a1047a23 */ /* 0x002fe20000010806 */
[----:B------:R-:W-:-:S03]  /*12c50*/  MOV R161, R47 ;  /* 0x0000002f00a17202 */ /* 0x000fc60000000f00 */
[----:B------:R1:W2:Y:S02]  /*12c60*/  MUFU.EX2 R240, R4 ;  /* 0x0000000400f07308 */ /* 0x0002a40000000800 */
[----:B-1----:R-:W-:Y:S01]  /*12c70*/  FFMA.FTZ R4, R165, c[0x0][0x2d0], -R2 ;  /* 0x0000b400a5047a23 */ /* 0x002fe20000010802 */
[----:B--2---:R-:W-:-:S05]  /*12c80*/  F2FP.BF16.PACK_AB R11, R240, R241 ;  /* 0x000000f1f00b723e */ /* 0x004fca00000010ff */
[----:B------:R1:W-:Y:S02]  /*12c90*/  MUFU.EX2 R215, R4 ;  /* 0x0000000400d77308 */ /* 0x0003e40000000800 */
[C---:B----4-:R-:W-:Y:S08]  /*12ca0*/  HMMA.16816.F32.BF16 R40, R8.reuse, R60, R40 ;  /* 0x0000003c0828723c */ /* 0x050ff00000041828 */
        /* <DEDUP_REMOVED lines=13> */
[----:B--2---:R-:W-:Y:S01]  /*12d80*/  F2FP.BF16.PACK_AB R8, R238, R215 ;  /* 0x000000d7ee08723e */ /* 0x004fe200000010ff */
[----:B-1----:R-:W-:Y:S01]  /*12d90*/  FFMA.FTZ R4, R151, c[0x0][0x2d0], -R0 ;  /* 0x0000b40097047a23 */ /* 0x002fe20000010800 */
[----:B------:R-:W-:-:S02]  /*12da0*/  MOV R151, R172 ;  /* 0x000000ac00977202 */ /* 0x000fc40000000f00 */
[----:B---3--:R-:W-:Y:S01]  /*12db0*/  F2FP.BF16.PACK_AB R10, R239, R214 ;  /* 0x000000d6ef0a723e */ /* 0x008fe200000010ff */
[----:B------:R1:W-:Y:S02]  /*12dc0*/  MUFU.EX2 R172, R4 ;  /* 0x0000000400ac7308 */ /* 0x0003e40000000800 */
[----:B-1----:R-:W-:Y:S02]  /*12dd0*/  FFMA.FTZ R4, R153, c[0x0][0x2d0], -R0 ;  /* 0x0000b40099047a23 */ /* 0x002fe40000010800 */
[----:B------:R-:W-:-:S04]  /*12de0*/  IMAD.MOV.U32 R153, RZ, RZ, R175 ;  /* 0x000000ffff997224 */ /* 0x000fc800078e00af */
[----:B------:R1:W2:Y:S02]  /*12df0*/  MUFU.EX2 R175, R4 ;  /* 0x0000000400af7308 */ /* 0x0002a40000000800 */
[----:B-1----:R-:W-:Y:S01]  /*12e00*/  FFMA.FTZ R4, R155, c[0x0][0x2d0], -R0 ;  /* 0x0000b4009b047a23 */ /* 0x002fe20000010800 */
[----:B--2---:R-:W-:Y:S01]  /*12e10*/  F2FP.BF16.PACK_AB R9, R175, R172 ;  /* 0x000000acaf09723e */ /* 0x004fe200000010ff */
[----:B------:R-:W-:Y:S02]  /*12e20*/  IMAD.MOV.U32 R155, RZ, RZ, R107 ;  /* 0x000000ffff9b7224 */ /* 0x000fe400078e006b */
[----:B------:R-:W-:Y:S02]  /*12e30*/  IMAD.MOV.U32 R107, RZ, RZ, R101 ;  /* 0x000000ffff6b7224 */ /* 0x000fe400078e0065 */
[----:B------:R-:W-:Y:S02]  /*12e40*/  IMAD.MOV.U32 R101, RZ, RZ, R103 ;  /* 0x000000ffff657224 */ /* 0x000fe400078e0067 */
[----:B------:R-:W-:-:S02]  /*12e50*/  IMAD.MOV.U32 R103, RZ, RZ, R167 ;  /* 0x000000ffff677224 */ /* 0x000fc400078e00a7 */
[----:B------:R-:W-:Y:S02]  /*12e60*/  IMAD.MOV.U32 R167, RZ, RZ, R174 ;  /* 0x000000ffffa77224 */ /* 0x000fe400078e00ae */
        /* <DEDUP_REMOVED lines=9> */
[----:B------:R-:W-:-:S02]  /*12f00*/  IMAD.MOV.U32 R127, RZ, RZ, R111 ;  /* 0x000000ffff7f7224 */ /* 0x000fc400078e006f */
[----:B-1----:R-:W-:-:S04]  /*12f10*/  FFMA.FTZ R4, R203, c[0x0][0x2d0], -R7 ;  /* 0x0000b400cb047a23 */ /* 0x002fc80000010807 */
[----:B------:R-:W-:Y:S01]  /*12f20*/  MOV R120, R109 ;  /* 0x0000006d00787202 */ /* 0x000fe20000000f00 */
[----:B------:R1:W2:Y:S01]  /*12f30*/  MUFU.EX2 R203, R4 ;  /* 0x0000000400cb7308 */ /* 0x0002a20000000800 */
[----:B------:R-:W-:Y:S01]  /*12f40*/  HMMA.16816.F32.BF16 R108, R8, R132, R112 ;  /* 0x00000084086c723c */ /* 0x000fe20000041870 */
[----:B------:R-:W-:-:S06]  /*12f50*/  IMAD.MOV.U32 R121, RZ, RZ, R131 ;  /* 0x000000ffff797224 */ /* 0x000fcc00078e0083 */
[----:B------:R-:W-:Y:S01]  /*12f60*/  MOV R114, R213 ;  /* 0x000000d500727202 */ /* 0x000fe20000000f00 */
[----:B------:R-:W-:Y:S01]  /*12f70*/  HMMA.16816.F32.BF16 R80, R8, R134, R80 ;  /* 0x000000860850723c */ /* 0x000fe20000041850 */
[----:B------:R-:W-:Y:S02]  /*12f80*/  IMAD.MOV.U32 R115, RZ, RZ, R164 ;  /* 0x000000ffff737224 */ /* 0x000fe400078e00a4 */
[----:B-1----:R-:W-:-:S05]  /*12f90*/  FFMA.FTZ R4, R202, c[0x0][0x2d0], -R7 ;  /* 0x0000b400ca047a23 */ /* 0x002fca0000010807 */
[C---:B------:R-:W-:Y:S01]  /*12fa0*/  HMMA.16816.F32.BF16 R68, R8.reuse, R122, R72 ;  /* 0x0000007a0844723c */ /* 0x040fe20000041848 */
[----:B------:R-:W-:Y:S01]  /*12fb0*/  FFMA.FTZ R7, R201, c[0x0][0x2d0], -R7 ;  /* 0x0000b400c9077a23 */ /* 0x000fe20000010807 */
[----:B--2---:R-:W-:Y:S01]  /*12fc0*/  F2FP.BF16.PACK_AB R168, R203, R204 ;  /* 0x000000cccba8723e */ /* 0x004fe200000010ff */
[----:B------:R1:W-:Y:S04]  /*12fd0*/  MUFU.EX2 R213, R4 ;  /* 0x0000000400d57308 */ /* 0x0003e80000000800 */
[----:B------:R-:W-:Y:S01]  /*12fe0*/  MOV R122, R100 ;  /* 0x00000064007a7202 */ /* 0x000fe20000000f00 */
[----:B------:R-:W-:Y:S01]  /*12ff0*/  HMMA.16816.F32.BF16 R72, R8, R136, R144 ;  /* 0x000000880848723c */ /* 0x000fe20000041890 */
[----:B------:R-:W2:Y:S01]  /*13000*/  LDSM.16.MT88.4 R144, [R217+0x2900] ;  /* 0x00290000d990783b */ /* 0x000ea20000004200 */
[----:B------:R-:W-:Y:S01]  /*13010*/  IMAD.MOV.U32 R123, RZ, RZ, R107 ;  /* 0x000000ffff7b7224 */ /* 0x000fe200078e006b */
[----:B------:R-:W-:Y:S01]  /*13020*/  MUFU.EX2 R202, R7 ;  /* 0x0000000700ca7308 */ /* 0x000fe20000000800 */
[----:B------:R-:W-:Y:S01]  /*13030*/  MOV R100, R163 ;  /* 0x000000a300647202 */ /* 0x000fe20000000f00 */
[----:B------:R-:W-:-:S02]  /*13040*/  IMAD.MOV.U32 R107, RZ, RZ, R101 ;  /* 0x000000ffff6b7224 */ /* 0x000fc400078e0065 */
[----:B------:R-:W-:Y:S01]  /*13050*/  IMAD.MOV.U32 R101, RZ, RZ, R167 ;  /* 0x000000ffff657224 */ /* 0x000fe200078e00a7 */
[----:B------:R-:W-:Y:S01]  /*13060*/  HMMA.16816.F32.BF16 R140, R8, R124, R140 ;  /* 0x0000007c088c723c */ /* 0x000fe2000004188c */
[----:B------:R-:W-:Y:S01]  /*13070*/  LDSM.16.MT88.4 R164, [R218+0x2900] ;  /* 0x00290000daa4783b */ /* 0x000fe20000004200 */
[----:B-1----:R-:W-:-:S04]  /*13080*/  FFMA.FTZ R4, R192, c[0x0][0x2d0], -R6 ;  /* 0x0000b400c0047a23 */ /* 0x002fc80000010806 */
[----:B------:R1:W-:Y:S01]  /*13090*/  MUFU.EX2 R192, R4 ;  /* 0x0000000400c07308 */ /* 0x0003e20000000800 */
[----:B------:R-:W-:Y:S01]  /*130a0*/  MOV R124, R161 ;  /* 0x000000a1007c7202 */ /* 0x000fe20000000f00 */
[----:B------:R-:W-:Y:S01]  /*130b0*/  IMAD.MOV.U32 R125, RZ, RZ, R160 ;  /* 0x000000ffff7d7224 */ /* 0x000fe200078e00a0 */
[----:B------:R-:W-:Y:S01]  /*130c0*/  HMMA.16816.F32.BF16 R96, R8, R138, R96 ;  /* 0x0000008a0860723c */ /* 0x000fe20000041860 */
[----:B------:R-:W3:Y:S01]  /*130d0*/  LDSM.16.MT88.4 R160, [R220+0x2900] ;  /* 0x00290000dca0783b */ /* 0x000ee20000004200 */
[----:B-1----:R-:W-:-:S04]  /*130e0*/  FFMA.FTZ R4, R191, c[0x0][0x2d0], -R6 ;  /* 0x0000b400bf047a23 */ /* 0x002fc80000010806 */
[----:B------:R1:W4:Y:S02]  /*130f0*/  MUFU.EX2 R191, R4 ;  /* 0x0000000400bf7308 */ /* 0x0003240000000800 */
[--C-:B-1----:R-:W-:Y:S01]  /*13100*/  FFMA.FTZ R4, R190, c[0x0][0x2d0], -R6.reuse ;  /* 0x0000b400be047a23 */ /* 0x102fe20000010806 */
[----:B----4-:R-:W-:Y:S01]  /*13110*/  F2FP.BF16.PACK_AB R169, R191, R192 ;  /* 0x000000c0bfa9723e */ /* 0x010fe200000010ff */
[----:B------:R-:W-:-:S04]  /*13120*/  FFMA.FTZ R6, R189, c[0x0][0x2d0], -R6 ;  /* 0x0000b400bd067a23 */ /* 0x000fc80000010806 */
[----:B------:R1:W-:Y:S08]  /*13130*/  MUFU.EX2 R201, R4 ;  /* 0x0000000400c97308 */ /* 0x0003f00000000800 */
[----:B------:R-:W4:Y:S01]  /*13140*/  MUFU.EX2 R190, R6 ;  /* 0x0000000600be7308 */ /* 0x000f220000000800 */
[----:B-1----:R-:W-:-:S07]  /*13150*/  FFMA.FTZ R4, R199, c[0x0][0x2d0], -R2 ;  /* 0x0000b400c7047a23 */ /* 0x002fce0000010802 */
[----:B------:R1:W-:Y:S02]  /*13160*/  MUFU.EX2 R135, R4 ;  /* 0x0000000400877308 */ /* 0x0003e40000000800 */
[----:B-1----:R-:W-:-:S06]  /*13170*/  FFMA.FTZ R4, R198, c[0x0][0x2d0], -R2 ;  /* 0x0000b400c6047a23 */ /* 0x002fcc0000010802 */
[----:B------:R1:W-:Y:S02]  /*13180*/  MUFU.EX2 R189, R4 ;  /* 0x0000000400bd7308 */ /* 0x0003e40000000800 */
[----:B-1----:R-:W-:-:S06]  /*13190*/  FFMA.FTZ R4, R195, c[0x0][0x2d0], -R2 ;  /* 0x0000b400c3047a23 */ /* 0x002fcc0000010802 */
[----:B------:R1:W-:Y:S02]  /*131a0*/  MUFU.EX2 R133, R4 ;  /* 0x0000000400857308 */ /* 0x0003e40000000800 */
[----:B-1----:R-:W-:-:S06]  /*131b0*/  FFMA.FTZ R4, R200, c[0x0][0x2d0], -R2 ;  /* 0x0000b400c8047a23 */ /* 0x002fcc0000010802 */
[----:B------:R1:W-:Y:S02]  /*131c0*/  MUFU.EX2 R134, R4 ;  /* 0x0000000400867308 */ /* 0x0003e40000000800 */
[----:B-1----:R-:W-:Y:S01]  /*131d0*/  FFMA.FTZ R4, R170, c[0x0][0x2d0], -R0 ;  /* 0x0000b400aa047a23 */ /* 0x002fe20000010800 */
[----:B------:R-:W-:-:S05]  /*131e0*/  F2FP.BF16.PACK_AB R170, R202, R213 ;  /* 0x000000d5caaa723e */ /* 0x000fca00000010ff */
[----:B------:R1:W-:Y:S02]  /*131f0*/  MUFU.EX2 R131, R4 ;  /* 0x0000000400837308 */ /* 0x0003e40000000800 */
[----:B-1----:R-:W-:Y:S01]  /*13200*/  FFMA.FTZ R4, R171, c[0x0][0x2d0], -R0 ;  /* 0x0000b400ab047a23 */ /* 0x002fe20000010800 */
[----:B----4-:R-:W-:-:S05]  /*13210*/  F2FP.BF16.PACK_AB R171, R190, R201 ;  /* 0x000000c9beab723e */ /* 0x010fca00000010ff */
[----:B------:R1:W4:Y:S02]  /*13220*/  MUFU.EX2 R132, R4 ;  /* 0x0000000400847308 */ /* 0x0003240000000800 */
        /* <DEDUP_REMOVED lines=19> */
[----:B------:R-:W-:Y:S01]  /*13360*/  IMAD.MOV.U32 R150, RZ, RZ, R225 ;  /* 0x000000ffff967224 */ /* 0x000fe200078e00e1 */
[----:B--2---:R-:W-:Y:S01]  /*13370*/  HMMA.16816.F32.BF16 R136, R168, R144, R40 ;  /* 0x00000090a888723c */ /* 0x004fe20000041828 */
[----:B------:R1:W-:Y:S01]  /*13380*/  MUFU.EX2 R40, R4 ;  /* 0x0000000400287308 */ /* 0x0003e20000000800 */
[----:B------:R-:W-:Y:S01]  /*13390*/  IMAD.MOV.U32 R198, RZ, RZ, R122 ;  /* 0x000000ffffc67224 */ /* 0x000fe200078e007a */
[----:B------:R-:W-:Y:S01]  /*133a0*/  MOV R195, R115 ;  /* 0x0000007300c37202 */ /* 0x000fe20000000f00 */
[----:B------:R-:W-:Y:S01]  /*133b0*/  IMAD.MOV.U32 R122, RZ, RZ, R116 ;  /* 0x000000ffff7a7224 */ /* 0x000fe200078e0074 */
[----:B------:R-:W-:Y:S01]  /*133c0*/  MOV R116, R105 ;  /* 0x0000006900747202 */ /* 0x000fe20000000f00 */
[----:B------:R-:W-:Y:S02]  /*133d0*/  IMAD.MOV.U32 R112, RZ, RZ, R117 ;  /* 0x000000ffff707224 */ /* 0x000fe400078e0075 */
[----:B------:R-:W-:Y:S01]  /*133e0*/  IMAD.MOV.U32 R199, RZ, RZ, R123 ;  /* 0x000000ffffc77224 */ /* 0x000fe200078e007b */
[----:B------:R-:W-:Y:S01]  /*133f0*/  MOV R123, R151 ;  /* 0x00000097007b7202 */ /* 0x000fe20000000f00 */
        /* <DEDUP_REMOVED lines=8> */
[----:B-1----:R-:W-:Y:S01]  /*13480*/  FFMA.FTZ R4, R183, c[0x0][0x2d0], -R0 ;  /* 0x0000b400b7047a23 */ /* 0x002fe20000010800 */
[----:B------:R-:W-:Y:S01]  /*13490*/  MOV R10, R107 ;  /* 0x0000006b000a7202 */ /* 0x000fe20000000f00 */
[----:B------:R-:W-:Y:S01]  /*134a0*/  IMAD.MOV.U32 R105, RZ, RZ, R148 ;  /* 0x000000ffff697224 */ /* 0x000fe200078e0094 */
[----:B------:R1:W5:Y:S01]  /*134b0*/  LDL.LU R225, [R1+0x3c] ;  /* 0x00003c0001e17983 */ /* 0x0003620000300800 */
[C---:B------:R-:W-:Y:S01]  /*134c0*/  HMMA.16816.F32.BF16 R148, R168.reuse, R146, R36 ;  /* 0x00000092a894723c */ /* 0x040fe20000041824 */
[----:B------:R2:W2:Y:S01]  /*134d0*/  MUFU.EX2 R36, R4 ;  /* 0x0000000400247308 */ /* 0x0004a20000000800 */
[----:B----4-:R-:W-:Y:S01]  /*134e0*/  F2FP.BF16.PACK_AB R5, R132, R131 ;  /* 0x000000838405723e */ /* 0x010fe200000010ff */
[----:B------:R-:W-:Y:S01]  /*134f0*/  IMAD.MOV.U32 R8, RZ, RZ, R105 ;  /* 0x000000ffff087224 */ /* 0x000fe200078e0069 */
[----:B------:R-:W-:Y:S01]  /*13500*/  MOV R42, R117 ;  /* 0x00000075002a7202 */ /* 0x000fe20000000f00 */
[----:B------:R-:W-:Y:S01]  /*13510*/  IMAD.MOV.U32 R183, RZ, RZ, R114 ;  /* 0x000000ffffb77224 */ /* 0x000fe200078e0072 */
[----:B------:R-:W-:Y:S01]  /*13520*/  MOV R200, R104 ;  /* 0x0000006800c87202 */ /* 0x000fe20000000f00 */
[----:B------:R-:W-:Y:S01]  /*13530*/  IMAD.MOV.U32 R37, RZ, RZ, R6 ;  /* 0x000000ffff257224 */ /* 0x000fe200078e0006 */
[----:B------:R-:W-:Y:S01]  /*13540*/  MOV R38, R7 ;  /* 0x0000000700267202 */ /* 0x000fe20000000f00 */
[----:B------:R-:W-:Y:S01]  /*13550*/  IMAD.MOV.U32 R114, RZ, RZ, R119 ;  /* 0x000000ffff727224 */ /* 0x000fe200078e0077 */
[----:B------:R-:W-:Y:S01]  /*13560*/  F2FP.BF16.PACK_AB R6, R134, R133 ;  /* 0x000000858606723e */ /* 0x000fe200000010ff */
[----:B------:R-:W-:Y:S01]  /*13570*/  IMAD.MOV.U32 R120, RZ, RZ, R155 ;  /* 0x000000ffff787224 */ /* 0x000fe200078e009b */
[----:B------:R-:W-:Y:S01]  /*13580*/  MOV R119, R152 ;  /* 0x0000009800777202 */ /* 0x000fe20000000f00 */
[----:B------:R-:W-:Y:S01]  /*13590*/  IMAD.MOV.U32 R118, RZ, RZ, R154 ;  /* 0x000000ffff767224 */ /* 0x000fe200078e009a */
[----:B------:R-:W-:Y:S01]  /*135a0*/  MOV R39, R114 ;  /* 0x0000007200277202 */ /* 0x000fe20000000f00 */
[----:B---3--:R-:W-:Y:S01]  /*135b0*/  HMMA.16816.F32.BF16 R152, R168, R160, R32 ;  /* 0x000000a0a898723c */ /* 0x008fe20000041820 */
[----:B------:R-:W-:Y:S01]  /*135c0*/  IMAD.MOV.U32 R41, RZ, RZ, R115 ;  /* 0x000000ffff297224 */ /* 0x000fe200078e0073 */
[----:B--2---:R-:W-:Y:S01]  /*135d0*/  F2FP.BF16.PACK_AB R4, R189, R135 ;  /* 0x00000087bd04723e */ /* 0x004fe200000010ff */
[----:B------:R-:W-:Y:S01]  /*135e0*/  IMAD.MOV.U32 R43, RZ, RZ, R118 ;  /* 0x000000ffff2b7224 */ /* 0x000fe200078e0076 */
[----:B------:R-:W-:Y:S01]  /*135f0*/  F2FP.BF16.PACK_AB R7, R36, R40 ;  /* 0x000000282407723e */ /* 0x000fe200000010ff */
[----:B------:R-:W-:-:S02]  /*13600*/  IMAD.MOV.U32 R9, RZ, RZ, R106 ;  /* 0x000000ffff097224 */ /* 0x000fc400078e006a */
[----:B------:R-:W-:Y:S01]  /*13610*/  IMAD.MOV.U32 R35, RZ, RZ, R100 ;  /* 0x000000ffff237224 */ /* 0x000fe200078e0064 */
[----:B------:R-:W-:Y:S01]  /*13620*/  MOV R33, R102 ;  /* 0x0000006600217202 */ /* 0x000fe20000000f00 */
[----:B------:R-:W-:Y:S01]  /*13630*/  IMAD.MOV.U32 R34, RZ, RZ, R101 ;  /* 0x000000ffff227224 */ /* 0x000fe200078e0065 */
[----:B------:R-:W-:Y:S01]  /*13640*/  HMMA.16816.F32.BF16 R104, R168, R164, R24 ;  /* 0x000000a4a868723c */ /* 0x000fe20000041818 */
[----:B------:R-:W-:-:S07]  /*13650*/  IMAD.MOV.U32 R32, RZ, RZ, R103 ;  /* 0x000000ffff207224 */ /* 0x000fce00078e0067 */
[C---:B------:R-:W-:Y:S07]  /*13660*/  HMMA.16816.F32.BF16 R156, R4.reuse, R48, R156 ;  /* 0x00000030049c723c */ /* 0x040fee000004189c */
[----:B------:R-:W-:Y:S01]  /*13670*/  IMAD.MOV.U32 R49, RZ, RZ, R8 ;  /* 0x000000ffff317224 */ /* 0x000fe200078e0008 */
[----:B------:R-:W-:Y:S01]  /*13680*/  HMMA.16816.F32.BF16 R108, R4, R56, R108 ;  /* 0x00000038046c723c */ /* 0x000fe2000004186c */
[----:B------:R-:W-:Y:S01]  /*13690*/  FFMA.FTZ R8, R212, c[0x0][0x2d0], -R2 ;  /* 0x0000b400d4087a23 */ /* 0x000fe20000010802 */
[----:B------:R-:W-:-:S05]  /*136a0*/  MOV R48, R9 ;  /* 0x0000000900307202 */ /* 0x000fca0000000f00 */
[----:B------:R-:W-:Y:S01]  /*136b0*/  IMAD.MOV.U32 R57, RZ, RZ, R37 ;  /* 0x000000ffff397224 */ /* 0x000fe200078e0025 */
[----:B------:R-:W-:Y:S01]  /*136c0*/  HMMA.16816.F32.BF16 R100, R168, R162, R28 ;  /* 0x000000a2a864723c */ /* 0x000fe2000004181c */
[----:B------:R2:W-:Y:S01]  /*136d0*/  MUFU.EX2 R37, R8 ;  /* 0x0000000800257308 */ /* 0x0005e20000000800 */
[----:B------:R-:W-:-:S05]  /*136e0*/  IMAD.MOV.U32 R56, RZ, RZ, R38 ;  /* 0x000000ffff387224 */ /* 0x000fca00078e0026 */
[----:B------:R-:W-:Y:S01]  /*136f0*/  IMAD.MOV.U32 R28, RZ, RZ, R199 ;  /* 0x000000ffff1c7224 */ /* 0x000fe200078e00c7 */
[----:B------:R-:W-:Y:S01]  /*13700*/  MOV R30, R198 ;  /* 0x000000c6001e7202 */ /* 0x000fe20000000f00 */
[----:B------:R-:W-:Y:S01]  /*13710*/  IMAD.MOV.U32 R199, RZ, RZ, R112 ;  /* 0x000000ffffc77224 */ /* 0x000fe200078e0070 */
[----:B------:R-:W-:Y:S01]  /*13720*/  HMMA.16816.F32.BF16 R140, R4, R64, R140 ;  /* 0x00000040048c723c */ /* 0x000fe2000004188c */
[----:B------:R-:W-:Y:S02]  /*13730*/  IMAD.MOV.U32 R29, RZ, RZ, R113 ;  /* 0x000000ffff1d7224 */ /* 0x000fe400078e0071 */
[----:B------:R-:W-:Y:S02]  /*13740*/  IMAD.MOV.U32 R31, RZ, RZ, R195 ;  /* 0x000000ffff1f7224 */ /* 0x000fe400078e00c3 */
[----:B------:R-:W-:Y:S02]  /*13750*/  IMAD.MOV.U32 R198, RZ, RZ, R116 ;  /* 0x000000ffffc67224 */ /* 0x000fe400078e0074 */
[----:B--2---:R-:W-:Y:S01]  /*13760*/  FFMA.FTZ R8, R208, c[0x0][0x2d0], -R2 ;  /* 0x0000b400d0087a23 */ /* 0x004fe20000010802 */
[----:B------:R-:W-:Y:S01]  /*13770*/  HMMA.16816.F32.BF16 R112, R168, R166, R20 ;  /* 0x000000a6a870723c */ /* 0x000fe20000041814 */
[----:B------:R-:W-:-:S02]  /*13780*/  IMAD.MOV.U32 R195, RZ, RZ, R119 ;  /* 0x000000ffffc37224 */ /* 0x000fc400078e0077 */
[----:B------:R2:W-:Y:S01]  /*13790*/  MUFU.EX2 R38, R8 ;  /* 0x0000000800267308 */ /* 0x0005e20000000800 */
[----:B------:R-:W-:Y:S02]  /*137a0*/  IMAD.MOV.U32 R64, RZ, RZ, R31 ;  /* 0x000000ffff407224 */ /* 0x000fe400078e001f */
[----:B------:R-:W-:Y:S02]  /*137b0*/  IMAD.MOV.U32 R65, RZ, RZ, R30 ;  /* 0x000000ffff417224 */ /* 0x000fe400078e001e */
[----:B------:R-:W-:Y:S07]  /*137c0*/  HMMA.16816.F32.BF16 R20, R4, R58, R80 ;  /* 0x0000003a0414723c */ /* 0x000fee0000041850 */
[----:B------:R-:W-:Y:S01]  /*137d0*/  IMAD.MOV.U32 R82, RZ, RZ, R41 ;  /* 0x000000ffff527224 */ /* 0x000fe200078e0029 */
[----:B------:R-:W-:Y:S01]  /*137e0*/  HMMA.16816.F32.BF16 R116, R168, R88, R16 ;  /* 0x00000058a874723c */ /* 0x000fe20000041810 */
[----:B------:R-:W-:Y:S01]  /*137f0*/  MOV R83, R39 ;  /* 0x0000002700537202 */ /* 0x000fe20000000f00 */
[----:B------:R-:W-:Y:S01]  /*13800*/  IMAD.MOV.U32 R59, RZ, RZ, R124 ;  /* 0x000000ffff3b7224 */ /* 0x000fe200078e007c */
[----:B------:R-:W-:Y:S01]  /*13810*/  MOV R58, R125 ;  /* 0x0000007d003a7202 */ /* 0x000fe20000000f00 */
[----:B--2---:R-:W-:Y:S01]  /*13820*/  FFMA.FTZ R8, R211, c[0x0][0x2d0], -R2 ;  /* 0x0000b400d3087a23 */ /* 0x004fe20000010802 */
[----:B------:R-:W-:Y:S01]  /*13830*/  MOV R81, R126 ;  /* 0x0000007e00517202 */ /* 0x000fe20000000f00 */
[----:B------:R-:W-:-:S02]  /*13840*/  IMAD.MOV.U32 R80, RZ, RZ, R127 ;  /* 0x000000ffff507224 */ /* 0x000fc400078e007f */
[----:B------:R2:W-:Y:S01]  /*13850*/  MUFU.EX2 R41, R8 ;  /* 0x0000000800297308 */ /* 0x0005e20000000800 */
[----:B------:R-:W-:Y:S08]  /*13860*/  HMMA.16816.F32.BF16 R168, R168, R90, R12 ;  /* 0x0000005aa8a8723c */ /* 0x000ff0000004180c */
[----:B------:R-:W-:Y:S01]  /*13870*/  HMMA.16816.F32.BF16 R12, R4, R66, R44 ;  /* 0x00000042040c723c */ /* 0x000fe2000004182c */
[----:B--2---:R-:W-:-:S07]  /*13880*/  FFMA.FTZ R8, R205, c[0x0][0x2d0], -R2 ;  /* 0x0000b400cd087a23 */ /* 0x004fce0000010802 */
[C---:B------:R-:W-:Y:S01]  /*13890*/  HMMA.16816.F32.BF16 R16, R4.reuse, R50, R68 ;  /* 0x000000320410723c */ /* 0x040fe20000041844 */
[----:B------:R-:W-:Y:S01]  /*138a0*/  IMAD.MOV.U32 R46, RZ, RZ, R42 ;  /* 0x000000ffff2e7224 */ /* 0x000fe200078e002a */
[----:B------:R-:W-:Y:S01]  /*138b0*/  MOV R67, R43 ;  /* 0x0000002b00437202 */ /* 0x000fe20000000f00 */
[----:B------:R2:W-:Y:S01]  /*138c0*/  MUFU.EX2 R42, R8 ;  /* 0x00000008002a7308 */ /* 0x0005e20000000800 */
[----:B------:R-:W-:Y:S02]  /*138d0*/  IMAD.MOV.U32 R47, RZ, RZ, R34 ;  /* 0x000000ffff2f7224 */ /* 0x000fe400078e0022 */
[----:B------:R-:W-:Y:S01]  /*138e0*/  IMAD.MOV.U32 R66, RZ, RZ, R200 ;  /* 0x000000ffff427224 */ /* 0x000fe200078e00c8 */
[----:B------:R-:W-:Y:S01]  /*138f0*/  MOV R68, R32 ;  /* 0x0000002000447202 */ /* 0x000fe20000000f00 */
[----:B------:R-:W-:Y:S01]  /*13900*/  IMAD.MOV.U32 R51, RZ, RZ, R33 ;  /* 0x000000ffff337224 */ /* 0x000fe200078e0021 */
[----:B------:R-:W-:Y:S01]  /*13910*/  MOV R50, R35 ;  /* 0x0000002300327202 */ /* 0x000fe20000000f00 */
[----:B------:R-:W-:Y:S01]  /*13920*/  IMAD.MOV.U32 R200, RZ, RZ, R10 ;  /* 0x000000ffffc87224 */ /* 0x000fe200078e000a */
[----:B------:R-:W-:Y:S01]  /*13930*/  HMMA.16816.F32.BF16 R24, R4, R52, R72 ;  /* 0x000000340418723c */ /* 0x000fe20000041848 */
[----:B------:R-:W-:Y:S01]  /*13940*/  IMAD.MOV.U32 R71, RZ, RZ, R11 ;  /* 0x000000ffff477224 */ /* 0x000fe200078e000b */
[----:B------:R-:W-:Y:S01]  /*13950*/  MOV R69, R29 ;  /* 0x0000001d00457202 */ /* 0x000fe20000000f00 */
[----:B------:R-:W-:-:S02]  /*13960*/  IMAD.MOV.U32 R70, RZ, RZ, R28 ;  /* 0x000000ffff467224 */ /* 0x000fc400078e001c */
[----:B--2---:R-:W-:-:S04]  /*13970*/  FFMA.FTZ R8, R207, c[0x0][0x2d0], -R2 ;  /* 0x0000b400cf087a23 */ /* 0x004fc80000010802 */
[----:B------:R2:W-:Y:S02]  /*13980*/  MUFU.EX2 R44, R8 ;  /* 0x00000008002c7308 */ /* 0x0005e40000000800 */
[----:B--2---:R-:W-:-:S06]  /*13990*/  FFMA.FTZ R8, R210, c[0x0][0x2d0], -R2 ;  /* 0x0000b400d2087a23 */ /* 0x004fcc0000010802 */
[----:B------:R2:W3:Y:S02]  /*139a0*/  MUFU.EX2 R45, R8 ;  /* 0x00000008002d7308 */ /* 0x0004e40000000800 */
[----:B--2---:R-:W-:Y:S01]  /*139b0*/  FFMA.FTZ R8, R196, c[0x0][0x2d0], -R0 ;  /* 0x0000b400c4087a23 */ /* 0x004fe20000010800 */
[----:B------:R-:W-:Y:S01]  /*139c0*/  UIMAD.WIDE.U32 UR22, UR17, UR20, URZ ;  /* 0x00000014111672a5 */ /* 0x000fe2000f8e003f */
[----:B------:R-:W-:-:S04]  /*139d0*/  PLOP3.LUT P0, PT, PT, PT, UP6, 0x40, 0x0 ;  /* 0x000000000000781c */ /* 0x000fc80003f0e868 */
[----:B------:R2:W-:Y:S01]  /*139e0*/  MUFU.EX2 R32, R8 ;  /* 0x0000000800207308 */ /* 0x0005e20000000800 */
[----:B---3--:R-:W-:Y:S01]  /*139f0*/  F2FP.BF16.PACK_AB R124, R45, R44 ;  /* 0x0000002c2d7c723e */ /* 0x008fe200000010ff */
[----:B--2---:R-:W-:-:S06]  /*13a00*/  FFMA.FTZ R8, R197, c[0x0][0x2d0], -R0 ;  /* 0x0000b400c5087a23 */ /* 0x004fcc0000010800 */
[----:B------:R2:W3:Y:S02]  /*13a10*/  MUFU.EX2 R33, R8 ;  /* 0x0000000800217308 */ /* 0x0004e40000000800 */
[----:B--2---:R-:W-:-:S06]  /*13a20*/  FFMA.FTZ R8, R193, c[0x0][0x2d0], -R0 ;  /* 0x0000b400c1087a23 */ /* 0x004fcc0000010800 */
[----:B------:R2:W-:Y:S02]  /*13a30*/  MUFU.EX2 R34, R8 ;  /* 0x0000000800227308 */ /* 0x0005e40000000800 */
[----:B--2---:R-:W-:-:S06]  /*13a40*/  FFMA.FTZ R8, R194, c[0x0][0x2d0], -R0 ;  /* 0x0000b400c2087a23 */ /* 0x004fcc0000010800 */
[----:B------:R2:W4:Y:S02]  /*13a50*/  MUFU.EX2 R35, R8 ;  /* 0x0000000800237308 */ /* 0x0005240000000800 */
[--C-:B--2---:R-:W-:Y:S02]  /*13a60*/  FFMA.FTZ R8, R206, c[0x0][0x2d0], -R2.reuse ;  /* 0x0000b400ce087a23 */ /* 0x104fe40000010802 */
[----:B------:R-:W-:-:S04]  /*13a70*/  FFMA.FTZ R2, R209, c[0x0][0x2d0], -R2 ;  /* 0x0000b400d1027a23 */ /* 0x000fc80000010802 */
[----:B------:R2:W-:Y:S08]  /*13a80*/  MUFU.EX2 R43, R8 ;  /* 0x00000008002b7308 */ /* 0x0005f00000000800 */
[----:B------:R1:W1:Y:S01]  /*13a90*/  MUFU.EX2 R39, R2 ;  /* 0x0000000200277308 */ /* 0x0002620000000800 */
[----:B--2---:R-:W-:Y:S07]  /*13aa0*/  HMMA.16816.F32.BF16 R8, R4, R54, R96 ;  /* 0x000000360408723c */ /* 0x004fee0000041860 */
[----:B------:R-:W-:Y:S01]  /*13ab0*/  F2FP.BF16.PACK_AB R4, R38, R37 ;  /* 0x000000252604723e */ /* 0x000fe200000010ff */
[----:B-1----:R-:W-:Y:S01]  /*13ac0*/  FFMA.FTZ R2, R184, c[0x0][0x2d0], -R0 ;  /* 0x0000b400b8027a23 */ /* 0x002fe20000010800 */
[----:B------:R-:W-:-:S02]  /*13ad0*/  F2FP.BF16.PACK_AB R6, R42, R41 ;  /* 0x000000292a06723e */ /* 0x000fc400000010ff */
[----:B---3--:R-:W-:Y:S01]  /*13ae0*/  F2FP.BF16.PACK_AB R5, R33, R32 ;  /* 0x000000202105723e */ /* 0x008fe200000010ff */
[----:B------:R1:W-:Y:S01]  /*13af0*/  MUFU.EX2 R31, R2 ;  /* 0x00000002001f7308 */ /* 0x0003e20000000800 */
[----:B----4-:R-:W-:Y:S01]  /*13b00*/  F2FP.BF16.PACK_AB R7, R35, R34 ;  /* 0x000000222307723e */ /* 0x010fe200000010ff */
[----:B------:R-:W-:Y:S01]  /*13b10*/  @UP5 USHF.R.U32.HI UR17, URZ, UR21, UR23 ;  /* 0x000000153f115299 */ /* 0x000fe20008011617 */
        /* <DEDUP_REMOVED lines=28> */
[----:B------:R-:W-:Y:S01]  /*13ce0*/  UIADD3 UR16, UR16, UR17, URZ ;  /* 0x0000001110107290 */ /* 0x000fe2000fffe03f */
        /* <DEDUP_REMOVED lines=19> */
[----:B------:R-:W-:Y:S01]  /*13e20*/  ULDC UR4, c[0x0][0x328] ;  /* 0x0000ca0000047ab9 */ /* 0x000fe20000000800 */
[----:B------:R-:W-:Y:S01]  /*13e30*/  FADD.FTZ R5, R67, R4 ;  /* 0x0000000443057221 */ /* 0x000fe20000010000 */
[----:B------:R-:W-:Y:S01]  /*13e40*/  HMMA.16816.F32.BF16 R144, R124, R146, R12 ;  /* 0x000000927c90723c */ /* 0x000fe2000004180c */
        /* <DEDUP_REMOVED lines=94> */
.L_x_1250:
[----:B------:R-:W-:Y:S02]  /*14430*/  UMOV UR17, 0x1 ;  /* 0x0000000100117882 */ /* 0x000fe40000000000 */
[----:B------:R-:W-:Y:S02]  /*14440*/  ULDC UR16, c[0x0][0x32c] ;  /* 0x0000cb0000107ab9 */ /* 0x000fe40000000800 */
[----:B------:R-:W-:-:S03]  /*14450*/  UISETP.NE.AND UP0, UPT, UR17, UR16, UPT ;  /* 0x000000101100728c */ /* 0x000fc6000bf05270 */
[----:B------:R-:W-:Y:S02]  /*14460*/  ULDC.64 UR16, c[0x0][0x330] ;  /* 0x0000cc0000107ab9 */ /* 0x000fe40000000a00 */
[----:B------:R-:W-:-:S07]  /*14470*/  UIMAD.WIDE.U32 UR22, UR20, UR16, URZ ;  /* 0x00000010141672a5 */ /* 0x000fce000f8e003f */
[----:B------:R-:W-:Y:S02]  /*14480*/  @UP0 UMOV UR21, UR23 ;  /* 0x0000001700150c82 */ /* 0x000fe40008000000 */
[----:B------:R-:W-:Y:S02]  /*14490*/  @UP0 USHF.R.U32.HI UR20, URZ, UR17, UR21 ;  /* 0x000000113f140299 */ /* 0x000fe40008011615 */
.L_x_1251:
[----:B------:R-:W-:Y:S02]  /*144a0*/  ULDC UR16, c[0x0][0x32c] ;  /* 0x0000cb0000107ab9 */ /* 0x000fe40000000800 */
[----:B------:R-:W-:-:S04]  /*144b0*/  UIMAD UR16, UR20, UR16, UR16 ;  /* 0x00000010141072a4 */ /* 0x000fc8000f8e0210 */
[----:B------:R-:W-:-:S04]  /*144c0*/  UISETP.LT.AND UP0, UPT, UR4, UR16, UPT ;  /* 0x000000100400728c */ /* 0x000fc8000bf01270 */
[----:B------:R-:W-:-:S04]  /*144d0*/  USEL UR4, UR4, UR16, UP0 ;  /* 0x0000001004047287 */ /* 0x000fc80008000000 */
.L_x_1249:
        /* <DEDUP_REMOVED lines=14> */
.L_x_1271:
        /* <DEDUP_REMOVED lines=34> */
[----:B------:R-:W2:Y:S04]  /*147e0*/  SHFL.IDX PT, R4, R2, RZ, 0x181f ;  /* 0x00181fff02047589 */ /* 0x000ea800000e0000 */
[----:B------:R-:W-:Y:S04]  /*147f0*/  SHFL.IDX PT, R3, R0, RZ, 0x181f ;  /* 0x00181fff00037589 */ /* 0x000fe800000e0000 */
[----:B------:R-:W-:Y:S04]  /*14800*/  SHFL.IDX PT, R10, R2, 0x1, 0x181f ;  /* 0x00381f00020a7f89 */ /* 0x000fe800000e0000 */
[----:B------:R-:W3:Y:S04]  /*14810*/  SHFL.IDX PT, R8, R2, 0x2, 0x181f ;  /* 0x00581f0002087f89 */ /* 0x000ee800000e0000 */
[----:B------:R-:W-:Y:S04]  /*14820*/  SHFL.IDX PT, R7, R0, 0x1, 0x181f ;  /* 0x00381f0000077f89 */ /* 0x000fe800000e0000 */
[----:B------:R-:W4:Y:S04]  /*14830*/  SHFL.IDX PT, R6, R2, 0x3, 0x181f ;  /* 0x00781f0002067f89 */ /* 0x000f2800000e0000 */
[----:B------:R-:W-:Y:S04]  /*14840*/  SHFL.IDX PT, R9, R2, 0x4, 0x181f ;  /* 0x00981f0002097f89 */ /* 0x000fe800000e0000 */
[----:B------:R-:W-:Y:S04]  /*14850*/  SHFL.IDX PT, R14, R0, 0x2, 0x181f ;  /* 0x00581f00000e7f89 */ /* 0x000fe800000e0000 */
[----:B------:R-:W5:Y:S04]  /*14860*/  SHFL.IDX PT, R13, R0, 0x3, 0x181f ;  /* 0x00781f00000d7f89 */ /* 0x000f6800000e0000 */
[----:B------:R-:W1:Y:S04]  /*14870*/  SHFL.IDX PT, R2, R2, 0x5, 0x181f ;  /* 0x00b81f0002027f89 */ /* 0x000e6800000e0000 */
[----:B------:R-:W-:Y:S04]  /*14880*/  SHFL.IDX PT, R12, R0, 0x4, 0x181f ;  /* 0x00981f00000c7f89 */ /* 0x000fe800000e0000 */
[----:B------:R-:W1:Y:S01]  /*14890*/  SHFL.IDX PT, R0, R0, 0x5, 0x181f ;  /* 0x00b81f0000007f89 */ /* 0x000e6200000e0000 */
[-C--:B--2---:R-:W-:Y:S02]  /*148a0*/  IADD3 R4, P0, R4, R234.reuse, RZ ;  /* 0x000000ea04047210 */ /* 0x084fe40007f1e0ff */
[-C--:B---3--:R-:W-:Y:S02]  /*148b0*/  IADD3 R8, P3, R8, R234.reuse, RZ ;  /* 0x000000ea08087210 */ /* 0x088fe40007f7e0ff */
[-C--:B----4-:R-:W-:Y:S01]  /*148c0*/  IADD3 R6, P2, R6, R234.reuse, RZ ;  /* 0x000000ea06067210 */ /* 0x090fe20007f5e0ff */
[--C-:B------:R-:W-:Y:S01]  /*148d0*/  IMAD.X R5, R3, 0x1, R233.reuse, P0 ;  /* 0x0000000103057824 */ /* 0x100fe200000e06e9 */
[-C--:B------:R-:W-:Y:S04]  /*148e0*/  IADD3 R10, P0, R10, R234.reuse, RZ ;  /* 0x000000ea0a0a7210 */ /* 0x080fe80007f1e0ff */
[----:B------:R2:W-:Y:S01]  /*148f0*/  LDGSTS.E.BYPASS.LTC128B.128 [R243], [R4.64], !P6 ;  /* 0x0000000004f37fae */ /* 0x0005e2000f101d4e */
[--C-:B------:R-:W-:Y:S02]  /*14900*/  IMAD.X R11, R7, 0x1, R233.reuse, P0 ;  /* 0x00000001070b7824 */ /* 0x100fe400000e06e9 */
[--C-:B-----5:R-:W-:Y:S01]  /*14910*/  IMAD.X R7, R13, 0x1, R233.reuse, P2 ;  /* 0x000000010d077824 */ /* 0x120fe200010e06e9 */
[-C--:B-1----:R-:W-:Y:S02]  /*14920*/  IADD3 R2, P0, R2, R234.reuse, RZ ;  /* 0x000000ea02027210 */ /* 0x082fe40007f1e0ff */
[----:B------:R1:W-:Y:S02]  /*14930*/  LDGSTS.E.BYPASS.LTC128B.128 [R243+0x800], [R10.64], !P6 ;  /* 0x008000000af37fae */ /* 0x0003e4000f101d4e */
[-C--:B------:R-:W-:Y:S02]  /*14940*/  IADD3.X R3, R0, R233.reuse, RZ, P0, !PT ;  /* 0x000000e900037210 */ /* 0x080fe400007fe4ff */
[----:B--2---:R-:W-:Y:S02]  /*14950*/  IADD3 R4, P1, R9, R234, RZ ;  /* 0x000000ea09047210 */ /* 0x004fe40007f3e0ff */
[----:B------:R-:W-:Y:S03]  /*14960*/  IADD3.X R9, R14, R233, RZ, P3, !PT ;  /* 0x000000e90e097210 */ /* 0x000fe60001ffe4ff */
[----:B------:R-:W-:Y:S02]  /*14970*/  IMAD.X R5, R12, 0x1, R233, P1 ;  /* 0x000000010c057824 */ /* 0x000fe400008e06e9 */
[----:B------:R1:W-:Y:S04]  /*14980*/  LDGSTS.E.BYPASS.LTC128B.128 [R243+0x1000], [R8.64], !P6 ;  /* 0x0100000008f37fae */ /* 0x0003e8000f101d4e */
[----:B------:R1:W-:Y:S04]  /*14990*/  LDGSTS.E.BYPASS.LTC128B.128 [R243+0x1800], [R6.64], !P6 ;  /* 0x0180000006f37fae */ /* 0x0003e8000f101d4e */
[----:B------:R1:W-:Y:S04]  /*149a0*/  LDGSTS.E.BYPASS.LTC128B.128 [R243+0x2000], [R4.64], !P6 ;  /* 0x0200000004f37fae */ /* 0x0003e8000f101d4e */
[----:B------:R1:W-:Y:S02]  /*149b0*/  LDGSTS.E.BYPASS.LTC128B.128 [R243+0x2800], [R2.64], !P6 ;  /* 0x0280000002f37fae */ /* 0x0003e4000f101d4e */
.L_x_1253:
[-C--:B-1234-:R-:W-:Y:S01]  /*149c0*/  HMMA.16816.F32.BF16 R4, R96, R16.reuse, RZ ;  /* 0x000000106004723c */ /* 0x09efe200000418ff */
[----:B------:R-:W-:Y:S01]  /*149d0*/  LDSM.16.M88.4 R208, [R222+0x4100] ;  /* 0x00410000ded0783b */ /* 0x000fe20000000200 */
[----:B------:R-:W-:Y:S06]  /*149e0*/  UISETP.GT.AND UP0, UPT, UR19, UR18, UPT ;  /* 0x000000121300728c */ /* 0x000fec000bf04270 */
[C---:B------:R-:W-:Y:S01]  /*149f0*/  HMMA.16816.F32.BF16 R8, R92.reuse, R16, RZ ;  /* 0x000000105c08723c */ /* 0x040fe200000418ff */
        /* <DEDUP_REMOVED lines=114> */
[----:B------:R-:W2:Y:S01]  /*15120*/  LDL R0, [R1+0x14] ;  /* 0x0000140001007983 */ /* 0x000ea20000100800 */
[----:B------:R-:W-:Y:S01]  /*15130*/  IMAD.MOV.U32 R235, RZ, RZ, RZ ;  /* 0x000000ffffeb7224 */ /* 0x000fe200078e00ff */
[----:B------:R-:W-:Y:S01]  /*15140*/  UIMAD UR16, UR19, 0x60, UR9 ;  /* 0x00000060131078a4 */ /* 0x000fe2000f8e0209 */
[----:B------:R-:W-:Y:S01]  /*15150*/  IMAD.MOV.U32 R2, RZ, RZ, c[0x0][0x2b8] ;  /* 0x0000ae00ff027624 */ /* 0x000fe200078e00ff */
[----:B------:R-:W3:Y:S04]  /*15160*/  LDL.64 R238, [R1+0x20] ;  /* 0x0000200001ee7983 */ /* 0x000ee80000100a00 */
[----:B------:R-:W4:Y:S01]  /*15170*/  LDL R128, [R1+0x1c] ;  /* 0x00001c0001807983 */ /* 0x000f220000100800 */
[----:B------:R-:W-:Y:S01]  /*15180*/  ISETP.NE.AND P2, PT, R2, 0x1, PT ;  /* 0x000000010200780c */ /* 0x000fe20003f45270 */
[----:B------:R-:W-:Y:S05]  /*15190*/  IMAD.U32 R2, RZ, RZ, UR16 ;  /* 0x00000010ff027e24 */ /* 0x000fea000f8e00ff */
        /* <DEDUP_REMOVED lines=33> */
[----:B------:R-:W-:Y:S02]  /*153b0*/  SHFL.IDX PT, R135, R2, 0x4, 0x181f ;  /* 0x00981f0002877f89 */ /* 0x000fe400000e0000 */
[--C-:B--2---:R-:W-:Y:S02]  /*153c0*/  IMAD.X R129, R3, 0x1, R233.reuse, P0 ;  /* 0x0000000103817824 */ /* 0x104fe400000e06e9 */
[----:B------:R-:W1:Y:S01]  /*153d0*/  SHFL.IDX PT, R173, R0, 0x3, 0x181f ;  /* 0x00781f0000ad7f89 */ /* 0x000e6200000e0000 */
[-C--:B---3--:R-:W-:Y:S03]  /*153e0*/  IADD3 R176, P0, R176, R234.reuse, RZ ;  /* 0x000000eab0b07210 */ /* 0x088fe60007f1e0ff */
[----:B------:R2:W-:Y:S01]  /*153f0*/  LDGSTS.E.BYPASS.LTC128B.128 [R237+0x3100], [R128.64], !P6 ;  /* 0x0310000080ed7fae */ /* 0x0005e2000f101d4e */
[-C--:B----4-:R-:W-:Y:S03]  /*15400*/  IADD3 R174, P3, R174, R234.reuse, RZ ;  /* 0x000000eaaeae7210 */ /* 0x090fe60007f7e0ff */
[----:B------:R-:W3:Y:S01]  /*15410*/  SHFL.IDX PT, R2, R2, 0x5, 0x181f ;  /* 0x00b81f0002027f89 */ /* 0x000ee200000e0000 */
[--C-:B-----5:R-:W-:Y:S03]  /*15420*/  IMAD.X R177, R130, 0x1, R233.reuse, P0 ;  /* 0x0000000182b17824 */ /* 0x120fe600000e06e9 */
[----:B------:R-:W4:Y:S01]  /*15430*/  SHFL.IDX PT, R178, R0, 0x4, 0x181f ;  /* 0x00981f0000b27f89 */ /* 0x000f2200000e0000 */
[-C--:B------:R-:W-:Y:S03]  /*15440*/  IADD3 R172, P2, R172, R234.reuse, RZ ;  /* 0x000000eaacac7210 */ /* 0x080fe60007f5e0ff */
[----:B------:R-:W5:Y:S01]  /*15450*/  SHFL.IDX PT, R0, R0, 0x5, 0x181f ;  /* 0x00b81f0000007f89 */ /* 0x000f6200000e0000 */
[--C-:B------:R-:W-:Y:S03]  /*15460*/  IMAD.X R175, R175, 0x1, R233.reuse, P3 ;  /* 0x00000001afaf7824 */ /* 0x100fe600018e06e9 */
[----:B------:R5:W-:Y:S04]  /*15470*/  LDGSTS.E.BYPASS.LTC128B.128 [R237+0x3900], [R176.64], !P6 ;  /* 0x03900000b0ed7fae */ /* 0x000be8000f101d4e */
[----:B------:R5:W-:Y:S01]  /*15480*/  LDGSTS.E.BYPASS.LTC128B.128 [R237+0x4100], [R174.64], !P6 ;  /* 0x04100000aeed7fae */ /* 0x000be2000f101d4e */
[--C-:B-1----:R-:W-:Y:S05]  /*15490*/  IMAD.X R173, R173, 0x1, R233.reuse, P2 ;  /* 0x00000001adad7824 */ /* 0x102fea00010e06e9 */
[----:B------:R1:W-:Y:S01]  /*154a0*/  LDGSTS.E.BYPASS.LTC128B.128 [R237+0x4900], [R172.64], !P6 ;  /* 0x04900000aced7fae */ /* 0x0003e2000f101d4e */
[-C--:B--2---:R-:W-:Y:S02]  /*154b0*/  IADD3 R128, P1, R135, R234.reuse, RZ ;  /* 0x000000ea87807210 */ /* 0x084fe40007f3e0ff */
[----:B---3--:R-:W-:Y:S03]  /*154c0*/  IADD3 R2, P0, R2, R234, RZ ;  /* 0x000000ea02027210 */ /* 0x008fe60007f1e0ff */
[--C-:B----4-:R-:W-:Y:S02]  /*154d0*/  IMAD.X R129, R178, 0x1, R233.reuse, P1 ;  /* 0x00000001b2817824 */ /* 0x110fe400008e06e9 */
[----:B-----5:R-:W-:Y:S03]  /*154e0*/  IMAD.X R3, R0, 0x1, R233, P0 ;  /* 0x0000000100037824 */ /* 0x020fe600000e06e9 */
[----:B------:R1:W-:Y:S04]  /*154f0*/  LDGSTS.E.BYPASS.LTC128B.128 [R237+0x5100], [R128.64], !P6 ;  /* 0x0510000080ed7fae */ /* 0x0003e8000f101d4e */
[----:B------:R1:W-:Y:S02]  /*15500*/  LDGSTS.E.BYPASS.LTC128B.128 [R237+0x5900], [R2.64], !P6 ;  /* 0x0590000002ed7fae */ /* 0x0003e4000f101d4e */
.L_x_1254:
[----:B-1----:R-:W2:Y:S01]  /*15510*/  LDL R2, [R1+0x18] ;  /* 0x0000180001027983 */ /* 0x002ea20000100800 */
[----:B------:R-:W-:Y:S01]  /*15520*/  UISETP.NE.AND UP1, UPT, UR13, URZ, UPT ;  /* 0x0000003f0d00728c */ /* 0x000fe2000bf25270 */
[----:B------:R-:W-:Y:S01]  /*15530*/  IMAD.U32 R174, RZ, RZ, UR10 ;  /* 0x0000000affae7e24 */ /* 0x000fe2000f8e00ff */
[----:B------:R-:W-:Y:S01]  /*15540*/  UIMAD UR16, UR19, -0x60, URZ ;  /* 0xffffffa0131078a4 */ /* 0x000fe2000f8e023f */
[----:B------:R-:W3:Y:S01]  /*15550*/  LDL R194, [R1] ;  /* 0x0000000001c27983 */ /* 0x000ee20000100800 */
        /* <DEDUP_REMOVED lines=31> */
.L_x_1257:
[----:B------:R-:W-:Y:S04]  /*15750*/  MOV R2, c[0x0][0x32c] ;  /* 0x0000cb0000027a02 */ /* 0x000fe80000000f00 */
[----:B------:R-:W-:Y:S11]  /*15760*/  ISETP.NE.AND P0, PT, R2, 0x1, PT ;  /* 0x000000010200780c */ /* 0x000ff60003f05270 */
[----:B------:R-:W-:Y:S02]  /*15770*/  @!UPT UIADD3 URZ, URZ, URZ, URZ ;  /* 0x0000003f3f3ff290 */ /* 0x000fe4000fffe03f */
[----:B------:R-:W-:Y:S05]  /*15780*/  @P0 IMAD.HI.U32 R2, R0, c[0x0][0x330], RZ ;  /* 0x0000cc0000020a27 */ /* 0x000fea00078e00ff */
[----:B------:R-:W-:Y:S02]  /*15790*/  @P0 SHF.R.U32.HI R0, RZ, c[0x0][0x334], R2 ;  /* 0x0000cd00ff000a19 */ /* 0x000fe40000011602 */
.L_x_1258:
[----:B------:R-:W-:Y:S05]  /*157a0*/  BSYNC B0 ;  /* 0x0000000000007941 */ /* 0x000fea0003800000 */
.L_x_1256:
[----:B------:R-:W-:Y:S05]  /*157b0*/  IADD3 R2, -R194, UR16, RZ ;  /* 0x00000010c2027c10 */ /* 0x000fea000fffe1ff */
[----:B------:R-:W-:Y:S05]  /*157c0*/  IMAD R0, R0, c[0x0][0x32c], R2 ;  /* 0x0000cb0000007a24 */ /* 0x000fea00078e0202 */
[----:B------:R-:W-:Y:S02]  /*157d0*/  IADD3 R2, R0, c[0x0][0x32c], RZ ;  /* 0x0000cb0000027a10 */ /* 0x000fe40007ffe0ff */
[----:B------:R-:W-:Y:S02]  /*157e0*/  IMNMX R129, R129, R0, !PT ;  /* 0x0000000081817217 */ /* 0x000fe40007800200 */
[----:B------:R-:W-:Y:S02]  /*157f0*/  IMNMX R130, R130, R2, PT ;  /* 0x0000000282827217 */ /* 0x000fe40003800200 */
.L_x_1255:
        /* <DEDUP_REMOVED lines=20> */
.L_x_1261:
[----:B------:R-:W-:Y:S04]  /*15940*/  MOV R2, c[0x0][0x32c] ;  /* 0x0000cb0000027a02 */ /* 0x000fe80000000f00 */
[----:B------:R-:W-:Y:S11]  /*15950*/  ISETP.NE.AND P0, PT, R2, 0x1, PT ;  /* 0x000000010200780c */ /* 0x000ff60003f05270 */
[----:B------:R-:W-:Y:S02]  /*15960*/  @!UPT UIADD3 URZ, URZ, URZ, URZ ;  /* 0x0000003f3f3ff290 */ /* 0x000fe4000fffe03f */
[----:B------:R-:W-:Y:S05]  /*15970*/  @P0 IMAD.HI.U32 R2, R0, c[0x0][0x330], RZ ;  /* 0x0000cc0000020a27 */ /* 0x000fea00078e00ff */
[----:B------:R-:W-:Y:S02]  /*15980*/  @P0 SHF.R.U32.HI R0, RZ, c[0x0][0x334], R2 ;  /* 0x0000cd00ff000a19 */ /* 0x000fe40000011602 */
.L_x_1262:
[----:B------:R-:W-:Y:S05]  /*15990*/  BSYNC B0 ;  /* 0x0000000000007941 */ /* 0x000fea0003800000 */
.L_x_1260:
[----:B------:R-:W-:Y:S05]  /*159a0*/  IADD3 R2, -R194, UR16, RZ ;  /* 0x00000010c2027c10 */ /* 0x000fea000fffe1ff */
[----:B------:R-:W-:Y:S05]  /*159b0*/  IMAD R0, R0, c[0x0][0x32c], R2 ;  /* 0x0000cb0000007a24 */ /* 0x000fea00078e0202 */
[----:B------:R-:W-:Y:S02]  /*159c0*/  IADD3 R2, R0, c[0x0][0x32c], RZ ;  /* 0x0000cb0000027a10 */ /* 0x000fe40007ffe0ff */
[----:B------:R-:W-:Y:S02]  /*159d0*/  IMNMX R3, R3, R0, !PT ;  /* 0x0000000003037217 */ /* 0x000fe40007800200 */
[----:B------:R-:W-:Y:S02]  /*159e0*/  IMNMX R128, R128, R2, PT ;  /* 0x0000000280807217 */ /* 0x000fe40003800200 */
.L_x_1259:
        /* <DEDUP_REMOVED lines=20> */
.L_x_1265:
[----:B------:R-:W-:Y:S04]  /*15b30*/  MOV R175, c[0x0][0x32c] ;  /* 0x0000cb0000af7a02 */ /* 0x000fe80000000f00 */
[----:B------:R-:W-:Y:S11]  /*15b40*/  ISETP.NE.AND P0, PT, R175, 0x1, PT ;  /* 0x00000001af00780c */ /* 0x000ff60003f05270 */
[----:B------:R-:W-:Y:S02]  /*15b50*/  @!UPT UIADD3 URZ, URZ, URZ, URZ ;  /* 0x0000003f3f3ff290 */ /* 0x000fe4000fffe03f */
[----:B------:R-:W-:Y:S05]  /*15b60*/  @P0 IMAD.HI.U32 R175, R135, c[0x0][0x330], RZ ;  /* 0x0000cc0087af0a27 */ /* 0x000fea00078e00ff */
[----:B------:R-:W-:Y:S02]  /*15b70*/  @P0 SHF.R.U32.HI R135, RZ, c[0x0][0x334], R175 ;  /* 0x0000cd00ff870a19 */ /* 0x000fe400000116af */
.L_x_1266:
[----:B------:R-:W-:Y:S05]  /*15b80*/  BSYNC B0 ;  /* 0x0000000000007941 */ /* 0x000fea0003800000 */
.L_x_1264:
[----:B------:R-:W-:Y:S05]  /*15b90*/  IADD3 R175, -R194, UR16, RZ ;  /* 0x00000010c2af7c10 */ /* 0x000fea000fffe1ff */
[----:B------:R-:W-:Y:S05]  /*15ba0*/  IMAD R135, R135, c[0x0][0x32c], R175 ;  /* 0x0000cb0087877a24 */ /* 0x000fea00078e02af */
[----:B------:R-:W-:Y:S02]  /*15bb0*/  IADD3 R175, R135, c[0x0][0x32c], RZ ;  /* 0x0000cb0087af7a10 */ /* 0x000fe40007ffe0ff */
[----:B------:R-:W-:Y:S02]  /*15bc0*/  IMNMX R0, R0, R135, !PT ;  /* 0x0000008700007217 */ /* 0x000fe40007800200 */
[----:B------:R-:W-:Y:S02]  /*15bd0*/  IMNMX R2, R2, R175, PT ;  /* 0x000000af02027217 */ /* 0x000fe40003800200 */
.L_x_1263:
        /* <DEDUP_REMOVED lines=15> */
[C---:B------:R-:W-:Y:S01]  /*15cd0*/  ISETP.GT.AND P5, PT, R129.reuse, RZ, P3 ;  /* 0x000000ff8100720c */ /* 0x040fe20001fa4270 */
[----:B------:R-:W-:Y:S01]  /*15ce0*/  UISETP.GE.AND UP5, UPT, UR16, 0x49, UPT ;  /* 0x000000491000788c */ /* 0x000fe2000bfa6270 */
[----:B------:R-:W-:Y:S01]  /*15cf0*/  ISETP.GT.AND P4, PT, R129, 0x1, P2 ;  /* 0x000000018100780c */ /* 0x000fe20001784270 */
[----:B------:R-:W-:Y:S01]  /*15d00*/  UISETP.GE.AND UP4, UPT, UR16, 0x4a, UPT ;  /* 0x0000004a1000788c */ /* 0x000fe2000bf86270 */
[C---:B------:R-:W-:Y:S01]  /*15d10*/  ISETP.LT.OR P3, PT, R128.reuse, 0x1, P1 ;  /* 0x000000018000780c */ /* 0x040fe20000f61670 */
[----:B------:R-:W-:Y:S01]  /*15d20*/  UP2UR UR36, UPR, URZ, 0x8 ;  /* 0x000000083f247883 */ /* 0x000fe20008000000 */
[----:B------:R-:W-:Y:S01]  /*15d30*/  ISETP.LT.OR P0, PT, R128, 0x2, P0 ;  /* 0x000000028000780c */ /* 0x000fe20000701670 */
[----:B------:R-:W-:Y:S01]  /*15d40*/  UP2UR UR34, UPR, URZ, 0x4 ;  /* 0x000000043f227883 */ /* 0x000fe20008000000 */
[C---:B------:R-:W-:Y:S01]  /*15d50*/  ISETP.LT.OR P2, PT, R130.reuse, 0x1, P5 ;  /* 0x000000018200780c */ /* 0x040fe20002f41670 */
[----:B------:R-:W-:Y:S01]  /*15d60*/  UISETP.GE.AND UP3, UPT, UR16, 0x51, UPT ;  /* 0x000000511000788c */ /* 0x000fe2000bf66270 */
[----:B------:R-:W-:Y:S01]  /*15d70*/  ISETP.LT.OR P1, PT, R130, 0x2, P4 ;  /* 0x000000028200780c */ /* 0x000fe20002721670 */
[----:B------:R-:W-:Y:S01]  /*15d80*/  UP2UR UR38, UPR, URZ, 0x20 ;  /* 0x000000203f267883 */ /* 0x000fe20008000000 */
[----:B------:R-:W-:Y:S01]  /*15d90*/  FSEL R175, R6, -INF , !P3 ;  /* 0xff80000006af7808 */ /* 0x000fe20005800000 */
[----:B------:R-:W-:Y:S01]  /*15da0*/  UP2UR UR37, UPR, URZ, 0x40 ;  /* 0x000000403f257883 */ /* 0x000fe20008000000 */
[----:B------:R-:W-:Y:S01]  /*15db0*/  FSEL R176, R7, -INF , !P0 ;  /* 0xff80000007b07808 */ /* 0x000fe20004000000 */
[----:B------:R-:W-:Y:S01]  /*15dc0*/  UP2UR UR40, UPR, URZ, 0x8 ;  /* 0x000000083f287883 */ /* 0x000fe20008000000 */
[----:B------:R-:W-:Y:S01]  /*15dd0*/  FSEL R7, R4, -INF , !P2 ;  /* 0xff80000004077808 */ /* 0x000fe20005000000 */
[----:B------:R-:W-:Y:S01]  /*15de0*/  UP2UR UR39, UPR, URZ, 0x10 ;  /* 0x000000103f277883 */ /* 0x000fe20008000000 */
[----:B------:R-:W-:Y:S02]  /*15df0*/  FSEL R135, R5, -INF , !P1 ;  /* 0xff80000005877808 */ /* 0x000fe40004800000 */
[----:B------:R-:W-:Y:S02]  /*15e00*/  PLOP3.LUT P1, PT, PT, PT, UP2, 0x40, 0x0 ;  /* 0x000000000000781c */ /* 0x000fe40003f2e828 */
[----:B------:R-:W-:Y:S02]  /*15e10*/  PLOP3.LUT P0, PT, PT, PT, UP0, 0x40, 0x0 ;  /* 0x000000000000781c */ /* 0x000fe40003f0e808 */
[----:B------:R-:W-:Y:S01]  /*15e20*/  PLOP3.LUT P3, PT, PT, PT, UP2, 0x40, 0x0 ;  /* 0x000000000000781c */ /* 0x000fe20003f6e828 */
[----:B------:R-:W-:Y:S01]  /*15e30*/  UISETP.GE.AND UP2, UPT, UR16, 0x52, UPT ;  /* 0x000000521000788c */ /* 0x000fe2000bf46270 */
[----:B------:R-:W-:Y:S01]  /*15e40*/  PLOP3.LUT P2, PT, PT, PT, UP0, 0x40, 0x0 ;  /* 0x000000000000781c */ /* 0x000fe20003f4e808 */
[----:B------:R-:W-:Y:S01]  /*15e50*/  UISETP.GE.AND UP0, UPT, UR16, 0x12, UPT ;  /* 0x000000121000788c */ /* 0x000fe2000bf06270 */
[C---:B------:R-:W-:Y:S01]  /*15e60*/  ISETP.GT.AND P1, PT, R3.reuse, 0x8, P1 ;  /* 0x000000080300780c */ /* 0x040fe20000f24270 */
[----:B------:R-:W-:Y:S01]  /*15e70*/  UP2UR UR41, UPR, URZ, 0x4 ;  /* 0x000000043f297883 */ /* 0x000fe20008000000 */
        /* <DEDUP_REMOVED lines=9> */
[----:B------:R-:W-:Y:S02]  /*15f10*/  FSEL R19, R19, -INF , !P0 ;  /* 0xff80000013137808 */ /* 0x000fe40004000000 */
[----:B------:R-:W-:Y:S02]  /*15f20*/  FSEL R16, R16, -INF , !P2 ;  /* 0xff80000010107808 */ /* 0x000fe40005000000 */
        /* <DEDUP_REMOVED lines=126> */
[----:B------:R-:W-:Y:S01]  /*16710*/  UISETP.NE.AND UP6, UPT, UR34, URZ, UPT ;  /* 0x0000003f2200728c */ /* 0x000fe2000bfc5270 */
[C---:B------:R-:W-:Y:S01]  /*16720*/  ISETP.GT.AND P1, PT, R3.reuse, 0x40, P1 ;  /* 0x000000400300780c */ /* 0x040fe20000f24270 */
[----:B------:R-:W-:Y:S01]  /*16730*/  UP2UR UR43, UPR, URZ, 0x1 ;  /* 0x000000013f2b7883 */ /* 0x000fe20008000000 */
        /* <DEDUP_REMOVED lines=14> */
[----:B------:R-:W-:Y:S01]  /*16820*/  UISETP.NE.AND UP5, UPT, UR36, URZ, UPT ;  /* 0x0000003f2400728c */ /* 0x000fe2000bfa5270 */
        /* <DEDUP_REMOVED lines=31> */
[----:B------:R-:W-:Y:S02]  /*16a20*/  PLOP3.LUT P1, PT, PT, PT, UP1, 0x40, 0x0 ;  /* 0x000000000000781c */ /* 0x000fe40003f2e818 */
[----:B------:R-:W-:Y:S02]  /*16a30*/  PLOP3.LUT P0, PT, PT, PT, UP0, 0x40, 0x0 ;  /* 0x000000000000781c */ /* 0x000fe40003f0e808 */
[----:B------:R-:W-:Y:S01]  /*16a40*/  PLOP3.LUT P2, PT, PT, PT, UP0, 0x40, 0x0 ;  /* 0x000000000000781c */ /* 0x000fe20003f4e808 */
[----:B------:R-:W-:Y:S01]  /*16a50*/  UISETP.NE.AND UP0, UPT, UR35, URZ, UPT ;  /* 0x0000003f2300728c */ /* 0x000fe2000bf05270 */
[----:B------:R-:W-:Y:S02]  /*16a60*/  FSEL R248, R86, -INF , !P3 ;  /* 0xff80000056f87808 */ /* 0x000fe40005800000 */
[----:B------:R-:W-:Y:S01]  /*16a70*/  PLOP3.LUT P3, PT, PT, PT, UP1, 0x40, 0x0 ;  /* 0x000000000000781c */ /* 0x000fe20003f6e818 */
[----:B------:R-:W-:Y:S01]  /*16a80*/  UISETP.NE.AND UP1, UPT, UR33, URZ, UPT ;  /* 0x0000003f2100728c */ /* 0x000fe2000bf25270 */
[C---:B------:R-:W-:Y:S02]  /*16a90*/  ISETP.GT.AND P4, PT, R3.reuse, 0x58, P1 ;  /* 0x000000580300780c */ /* 0x040fe40000f84270 */
[----:B------:R-:W-:Y:S02]  /*16aa0*/  ISETP.GT.AND P0, PT, R3, 0x59, P0 ;  /* 0x000000590300780c */ /* 0x000fe40000704270 */
[C---:B------:R-:W-:Y:S01]  /*16ab0*/  ISETP.GT.AND P1, PT, R129.reuse, 0x59, P2 ;  /* 0x000000598100780c */ /* 0x040fe20001724270 */
[----:B------:R-:W1:Y:S01]  /*16ac0*/  SHFL.IDX PT, R3, R172, 0x3, 0x1c1f ;  /* 0x007c1f00ac037f89 */ /* 0x000e6200000e0000 */
[----:B------:R-:W-:Y:S02]  /*16ad0*/  ISETP.GT.AND P5, PT, R129, 0x58, P3 ;  /* 0x000000588100780c */ /* 0x000fe40001fa4270 */
[----:B------:R-:W-:Y:S02]  /*16ae0*/  ISETP.LT.OR P2, PT, R128, 0x5a, P0 ;  /* 0x0000005a8000780c */ /* 0x000fe40000741670 */
[----:B------:R-:W-:Y:S02]  /*16af0*/  ISETP.LT.OR P0, PT, R130, 0x5a, P1 ;  /* 0x0000005a8200780c */ /* 0x000fe40000f01670 */
[----:B------:R-:W-:Y:S02]  /*16b00*/  ISETP.LT.OR P3, PT, R128, 0x59, P4 ;  /* 0x000000598000780c */ /* 0x000fe40002761670 */
[----:B------:R-:W-:Y:S02]  /*16b10*/  ISETP.LT.OR P4, PT, R130, 0x59, P5 ;  /* 0x000000598200780c */ /* 0x000fe40002f81670 */
[----:B------:R-:W-:Y:S02]  /*16b20*/  FSEL R251, R97, -INF , !P0 ;  /* 0xff80000061fb7808 */ /* 0x000fe40004000000 */
[----:B------:R-:W-:Y:S01]  /*16b30*/  PLOP3.LUT P0, PT, PT, PT, UP0, 0x40, 0x0 ;  /* 0x000000000000781c */ /* 0x000fe20003f0e808 */
[----:B------:R-:W-:Y:S01]  /*16b40*/  UISETP.NE.AND UP0, UPT, UR26, URZ, UPT ;  /* 0x0000003f1a00728c */ /* 0x000fe2000bf05270 */
[----:B------:R-:W-:Y:S01]  /*16b50*/  PLOP3.LUT P1, PT, PT, PT, UP5, 0x40, 0x0 ;  /* 0x000000000000781c */ /* 0x000fe20003f2e858 */
[----:B------:R-:W-:Y:S01]  /*16b60*/  UISETP.NE.AND UP5, UPT, UR29, URZ, UPT ;  /* 0x0000003f1d00728c */ /* 0x000fe2000bfa5270 */
[----:B------:R-:W-:Y:S01]  /*16b70*/  FSEL R250, R96, -INF , !P4 ;  /* 0xff80000060fa7808 */ /* 0x000fe20006000000 */
[----:B------:R-:W-:Y:S01]  /*16b80*/  UP2UR UR44, UPR, URZ, 0x1 ;  /* 0x000000013f2c7883 */ /* 0x000fe20008000000 */
[----:B------:R-:W-:Y:S01]  /*16b90*/  ISETP.GT.AND P4, PT, R0, 0x1, P0 ;  /* 0x000000010000780c */ /* 0x000fe20000784270 */
[----:B------:R-:W-:Y:S01]  /*16ba0*/  UISETP.NE.AND UP0, UPT, UR27, URZ, UPT ;  /* 0x0000003f1b00728c */ /* 0x000fe2000bf05270 */
[----:B------:R-:W-:Y:S01]  /*16bb0*/  PLOP3.LUT P0, PT, PT, PT, UP1, 0x40, 0x0 ;  /* 0x000000000000781c */ /* 0x000fe20003f0e818 */
[----:B------:R-:W-:Y:S01]  /*16bc0*/  UISETP.NE.AND UP1, UPT, UR25, URZ, UPT ;  /* 0x0000003f1900728c */ /* 0x000fe2000bf25270 */
[----:B------:R-:W-:Y:S02]  /*16bd0*/  FSEL R203, R98, -INF , !P3 ;  /* 0xff80000062cb7808 */ /* 0x000fe40005800000 */
[----:B------:R-:W-:Y:S02]  /*16be0*/  ISETP.GT.AND P1, PT, R0, RZ, P1 ;  /* 0x000000ff0000720c */ /* 0x000fe40000f24270 */
[----:B------:R-:W-:Y:S01]  /*16bf0*/  PLOP3.LUT P3, PT, PT, PT, UP6, 0x40, 0x0 ;  /* 0x000000000000781c */ /* 0x000fe20003f6e868 */
[----:B------:R-:W-:Y:S01]  /*16c00*/  UISETP.NE.AND UP6, UPT, UR28, URZ, UPT ;  /* 0x0000003f1c00728c */ /* 0x000fe2000bfc5270 */
[----:B------:R-:W-:Y:S02]  /*16c10*/  ISETP.LT.OR P5, PT, R2, 0x2, P4 ;  /* 0x000000020200780c */ /* 0x000fe400027a1670 */
[----:B------:R-:W-:Y:S02]  /*16c20*/  ISETP.GT.AND P4, PT, R0, 0x9, P0 ;  /* 0x000000090000780c */ /* 0x000fe40000784270 */
[----:B------:R-:W-:Y:S01]  /*16c30*/  PLOP3.LUT P0, PT, PT, PT, UP3, 0x40, 0x0 ;  /* 0x000000000000781c */ /* 0x000fe20003f0e838 */
[----:B------:R-:W-:Y:S01]  /*16c40*/  UISETP.NE.AND UP3, UPT, UR23, URZ, UPT ;  /* 0x0000003f1700728c */ /* 0x000fe2000bf65270 */
[----:B------:R-:W-:Y:S02]  /*16c50*/  FSEL R198, R99, -INF , !P2 ;  /* 0xff80000063c67808 */ /* 0x000fe40005000000 */
        /* <DEDUP_REMOVED lines=52> */
[----:B------:R-:W-:Y:S02]  /*16fa0*/  ISETP.LT.OR P4, PT, R2, 0x2a, P4 ;  /* 0x0000002a0200780c */ /* 0x000fe40002781670 */
[C---:B------:R-:W-:Y:S02]  /*16fb0*/  ISETP.GT.AND P3, PT, R0.reuse, 0x30, P3 ;  /* 0x000000300000780c */ /* 0x040fe40001f64270 */
[----:B------:R-:W-:Y:S02]  /*16fc0*/  ISETP.GT.AND P1, PT, R0, 0x38, P1 ;  /* 0x000000380000780c */ /* 0x000fe40000f24270 */
[----:B------:R-:W-:Y:S02]  /*16fd0*/  ISETP.LT.OR P2, PT, R2, 0x32, P2 ;  /* 0x000000320200780c */ /* 0x000fe40001741670 */
[----:B------:R-:W-:Y:S02]  /*16fe0*/  ISETP.GT.AND P0, PT, R0, 0x39, P0 ;  /* 0x000000390000780c */ /* 0x000fe40000704270 */
[----:B------:R-:W-:Y:S02]  /*16ff0*/  FSEL R188, R45, -INF , !P4 ;  /* 0xff8000002dbc7808 */ /* 0x000fe40006000000 */
[----:B------:R-:W-:Y:S01]  /*17000*/  PLOP3.LUT P4, PT, PT, PT, UP6, 0x40, 0x0 ;  /* 0x000000000000781c */ /* 0x000fe20003f8e868 */
[----:B------:R-:W-:Y:S01]  /*17010*/  UISETP.NE.AND UP6, UPT, UR37, URZ, UPT ;  /* 0x0000003f2500728c */ /* 0x000fe2000bfc5270 */
[C---:B------:R-:W-:Y:S02]  /*17020*/  ISETP.LT.OR P3, PT, R2.reuse, 0x31, P3 ;  /* 0x000000310200780c */ /* 0x040fe40001f61670 */
        /* <DEDUP_REMOVED lines=59> */
.L_x_1269:
[----:B------:R-:W-:Y:S04]  /*173e0*/  MOV R2, c[0x0][0x32c] ;  /* 0x0000cb0000027a02 */ /* 0x000fe80000000f00 */
[----:B------:R-:W-:Y:S11]  /*173f0*/  ISETP.NE.AND P0, PT, R2, 0x1, PT ;  /* 0x000000010200780c */ /* 0x000ff60003f05270 */
[----:B------:R-:W-:Y:S02]  /*17400*/  @!UPT UIADD3 URZ, URZ, URZ, URZ ;  /* 0x0000003f3f3ff290 */ /* 0x000fe4000fffe03f */
[----:B------:R-:W-:Y:S05]  /*17410*/  @P0 IMAD.HI.U32 R2, R0, c[0x0][0x330], RZ ;  /* 0x0000cc0000020a27 */ /* 0x000fea00078e00ff */
[----:B------:R-:W-:Y:S02]  /*17420*/  @P0 SHF.R.U32.HI R0, RZ, c[0x0][0x334], R2 ;  /* 0x0000cd00ff000a19 */ /* 0x000fe40000011602 */
.L_x_1270:
[----:B------:R-:W-:Y:S05]  /*17430*/  BSYNC B0 ;  /* 0x0000000000007941 */ /* 0x000fea0003800000 */
.L_x_1268:
        /* <DEDUP_REMOVED lines=11> */
.L_x_1267:
        /* <DEDUP_REMOVED lines=24> */
[----:B------:R-:W-:Y:S01]  /*17670*/  FMNMX.FTZ R130, R34, R130, !PT ;  /* 0x0000008222827209 */ /* 0x000fe20007810000 */
[----:B------:R-:W-:Y:S01]  /*17680*/  IMAD.MOV.U32 R40, RZ, RZ, R203 ;  /* 0x000000ffff287224 */ /* 0x000fe200078e00cb */
[----:B------:R-:W-:Y:S01]  /*17690*/  PLOP3.LUT P1, PT, PT, PT, UP1, 0x40, 0x0 ;  /* 0x000000000000781c */ /* 0x000fe20003f2e818 */
[----:B------:R-:W-:Y:S01]  /*176a0*/  UISETP.NE.AND UP1, UPT, UR30, URZ, UPT ;  /* 0x0000003f1e00728c */ /* 0x000fe2000bf25270 */
[----:B------:R-:W-:Y:S01]  /*176b0*/  FMNMX.FTZ R130, R33, R130, !PT ;  /* 0x0000008221827209 */ /* 0x000fe20007810000 */
[----:B------:R-:W-:Y:S01]  /*176c0*/  UISETP.NE.AND UP5, UPT, UR16, URZ, UPT ;  /* 0x0000003f1000728c */ /* 0x000fe2000bfa5270 */
[----:B------:R-:W-:Y:S01]  /*176d0*/  ISETP.GT.AND P0, PT, R0, 0x1, P1 ;  /* 0x000000010000780c */ /* 0x000fe20000f04270 */
[----:B------:R-:W-:Y:S01]  /*176e0*/  LDSM.16.MT88.4 R36, [R220+0x100] ;  /* 0x00010000dc24783b */ /* 0x000fe20000004200 */
[----:B------:R-:W-:Y:S02]  /*176f0*/  FMNMX.FTZ R130, R181, R130, !PT ;  /* 0x00000082b5827209 */ /* 0x000fe40007810000 */
[----:B------:R-:W-:Y:S02]  /*17700*/  ISETP.LT.OR P0, PT, R2, 0x2, P0 ;  /* 0x000000020200780c */ /* 0x000fe40000701670 */
[----:B------:R-:W-:Y:S02]  /*17710*/  FMNMX.FTZ R130, R182, R130, !PT ;  /* 0x00000082b6827209 */ /* 0x000fe40007810000 */
[----:B------:R-:W-:Y:S01]  /*17720*/  PLOP3.LUT P2, PT, PT, PT, UP0, 0x40, 0x0 ;  /* 0x000000000000781c */ /* 0x000fe20003f4e808 */
[----:B------:R-:W-:Y:S01]  /*17730*/  UISETP.NE.AND UP0, UPT, UR29, URZ, UPT ;  /* 0x0000003f1d00728c */ /* 0x000fe2000bf05270 */
[----:B------:R-:W-:Y:S01]  /*17740*/  FMNMX.FTZ R130, R187, R130, !PT ;  /* 0x00000082bb827209 */ /* 0x000fe20007810000 */
[----:B------:R-:W-:Y:S01]  /*17750*/  LDSM.16.MT88.4 R52, [R218+0x100] ;  /* 0x00010000da34783b */ /* 0x000fe20000004200 */
[----:B------:R-:W-:Y:S02]  /*17760*/  FSEL R11, R11, -INF , !P0 ;  /* 0xff8000000b0b7808 */ /* 0x000fe40004000000 */
[----:B------:R-:W-:Y:S02]  /*17770*/  FMNMX.FTZ R130, R189, R130, !PT ;  /* 0x00000082bd827209 */ /* 0x000fe40007810000 */
        /* <DEDUP_REMOVED lines=61> */
[----:B------:R-:W-:Y:S01]  /*17b50*/  FMNMX.FTZ R4, R48, R4, !PT ;  /* 0x0000000430047209 */ /* 0x000fe20007810000 */
[----:B------:R-:W1:Y:S01]  /*17b60*/  SHFL.BFLY PT, R5, R130, 0x2, 0x1f ;  /* 0x0c401f0082057f89 */ /* 0x000e6200000e0000 */
        /* <DEDUP_REMOVED lines=32> */
[----:B-1----:R-:W-:Y:S02]  /*17d70*/  FMNMX.FTZ R130, R130, R5, !PT ;  /* 0x0000000582827209 */ /* 0x002fe40007810000 */
[----:B------:R-:W-:Y:S02]  /*17d80*/  FSEL R172, R47, -INF , !P0 ;  /* 0xff8000002fac7808 */ /* 0x000fe40004000000 */
[----:B------:R-:W-:Y:S01]  /*17d90*/  ISETP.GT.AND P0, PT, R0, 0x30, P4 ;  /* 0x000000300000780c */ /* 0x000fe20002704270 */
[----:B------:R-:W1:Y:S01]  /*17da0*/  SHFL.BFLY PT, R5, R130, 0x1, 0x1f ;  /* 0x0c201f0082057f89 */ /* 0x000e6200000e0000 */
[----:B------:R-:W-:Y:S02]  /*17db0*/  MOV R41, R198 ;  /* 0x000000c600297202 */ /* 0x000fe40000000f00 */
[----:B------:R-:W-:Y:S02]  /*17dc0*/  FMNMX.FTZ R3, R40, R3, !PT ;  /* 0x0000000328037209 */ /* 0x000fe40007810000 */
[----:B------:R-:W-:Y:S02]  /*17dd0*/  FMNMX.FTZ R4, R199, R4, !PT ;  /* 0x00000004c7047209 */ /* 0x000fe40007810000 */
[----:B------:R-:W-:Y:S02]  /*17de0*/  ISETP.LT.OR P0, PT, R2, 0x31, P0 ;  /* 0x000000310200780c */ /* 0x000fe40000701670 */
[----:B------:R-:W-:Y:S01]  /*17df0*/  PLOP3.LUT P3, PT, PT, PT, UP3, 0x40, 0x0 ;  /* 0x000000000000781c */ /* 0x000fe20003f6e838 */
[----:B------:R-:W-:Y:S01]  /*17e00*/  UISETP.NE.AND UP3, UPT, UR31, URZ, UPT ;  /* 0x0000003f1f00728c */ /* 0x000fe2000bf65270 */
[----:B------:R-:W-:Y:S02]  /*17e10*/  FMNMX.FTZ R129, R41, R3, !PT ;  /* 0x0000000329817209 */ /* 0x000fe40007810000 */
[----:B------:R-:W-:Y:S02]  /*17e20*/  FMNMX.FTZ R3, R202, R4, !PT ;  /* 0x00000004ca037209 */ /* 0x000fe40007810000 */
[----:B------:R-:W-:Y:S01]  /*17e30*/  FSEL R174, R58, -INF , !P0 ;  /* 0xff8000003aae7808 */ /* 0x000fe20004000000 */
[----:B------:R-:W2:Y:S01]  /*17e40*/  SHFL.BFLY PT, R6, R129, 0x2, 0x1f ;  /* 0x0c401f0081067f89 */ /* 0x000ea200000e0000 */
[----:B------:R-:W-:Y:S02]  /*17e50*/  ISETP.GT.AND P0, PT, R0, 0x31, P3 ;  /* 0x000000310000780c */ /* 0x000fe40001f04270 */
[----:B------:R-:W-:Y:S02]  /*17e60*/  FMNMX.FTZ R3, R204, R3, !PT ;  /* 0x00000003cc037209 */ /* 0x000fe40007810000 */
[----:B------:R-:W-:Y:S02]  /*17e70*/  ISETP.LT.OR P0, PT, R2, 0x32, P0 ;  /* 0x000000320200780c */ /* 0x000fe40000701670 */
[----:B------:R-:W-:Y:S01]  /*17e80*/  PLOP3.LUT P1, PT, PT, PT, UP2, 0x40, 0x0 ;  /* 0x000000000000781c */ /* 0x000fe20003f2e828 */
[----:B------:R-:W-:Y:S01]  /*17e90*/  UISETP.NE.AND UP2, UPT, UR32, URZ, UPT ;  /* 0x0000003f2000728c */ /* 0x000fe2000bf45270 */
[----:B------:R-:W-:Y:S02]  /*17ea0*/  FMNMX.FTZ R4, R10, R134, !PT ;  /* 0x000000860a047209 */ /* 0x000fe40007810000 */
[----:B------:R-:W-:Y:S02]  /*17eb0*/  FMNMX.FTZ R3, R214, R3, !PT ;  /* 0x00000003d6037209 */ /* 0x000fe40007810000 */
[----:B------:R-:W-:Y:S01]  /*17ec0*/  FSEL R194, R59, -INF , !P0 ;  /* 0xff8000003bc27808 */ /* 0x000fe20004000000 */
[----:B------:R-:W-:Y:S01]  /*17ed0*/  IMAD.MOV.U32 R59, RZ, RZ, R92 ;  /* 0x000000ffff3b7224 */ /* 0x000fe200078e005c */
        /* <DEDUP_REMOVED lines=12> */
[----:B-1----:R-:W-:Y:S02]  /*17fa0*/  FMNMX.FTZ R130, R130, R5, !PT ;  /* 0x0000000582827209 */ /* 0x002fe40007810000 */
[----:B------:R-:W-:Y:S02]  /*17fb0*/  ISETP.LT.OR P0, PT, R2, 0x3a, P0 ;  /* 0x0000003a0200780c */ /* 0x000fe40000701670 */
[----:B------:R-:W-:Y:S01]  /*17fc0*/  PLOP3.LUT P2, PT, PT, PT, UP0, 0x40, 0x0 ;  /* 0x000000000000781c */ /* 0x000fe20003f4e808 */
[----:B------:R-:W-:Y:S01]  /*17fd0*/  FMUL.FTZ R71, R130, c[0x0][0x2d0] ;  /* 0x0000b40082477a20 */ /* 0x000fe20000410000 */
[----:B------:R-:W-:Y:S01]  /*17fe0*/  MOV R62, R89 ;  /* 0x00000059003e7202 */ /* 0x000fe20000000f00 */
[----:B------:R-:W-:Y:S01]  /*17ff0*/  UISETP.NE.AND UP0, UPT, UR35, URZ, UPT ;  /* 0x0000003f2300728c */ /* 0x000fe2000bf05270 */
[----:B------:R-:W-:Y:S02]  /*18000*/  FMNMX.FTZ R4, R56, R4, !PT ;  /* 0x0000000438047209 */ /* 0x000fe40007810000 */
[----:B------:R-:W-:Y:S02]  /*18010*/  FMNMX.FTZ R3, R252, R3, !PT ;  /* 0x00000003fc037209 */ /* 0x000fe40007810000 */
[----:B------:R-:W-:Y:S02]  /*18020*/  FSEL R173, R63, -INF , !P0 ;  /* 0xff8000003fad7808 */ /* 0x000fe40004000000 */
[----:B------:R-:W-:Y:S02]  /*18030*/  ISETP.GT.AND P0, PT, R0, 0x40, P2 ;  /* 0x000000400000780c */ /* 0x000fe40001704270 */
[----:B------:R-:W-:Y:S02]  /*18040*/  FSETP.NEU.FTZ.AND P2, PT, R130, -INF , PT ;  /* 0xff8000008200780b */ /* 0x000fe40003f5d000 */
[----:B------:R-:W-:Y:S02]  /*18050*/  FMNMX.FTZ R3, R62, R3, !PT ;  /* 0x000000033e037209 */ /* 0x000fe40007810000 */
[----:B------:R-:W-:Y:S02]  /*18060*/  FMNMX.FTZ R4, R57, R4, !PT ;  /* 0x0000000439047209 */ /* 0x000fe40007810000 */
[----:B------:R-:W-:Y:S02]  /*18070*/  FSEL R71, R71, RZ, P2 ;  /* 0x000000ff47477208 */ /* 0x000fe40001000000 */
[----:B------:R-:W-:Y:S02]  /*18080*/  FMNMX.FTZ R3, R59, R3, !PT ;  /* 0x000000033b037209 */ /* 0x000fe40007810000 */
[----:B------:R-:W-:Y:S02]  /*18090*/  FMNMX.FTZ R4, R60, R4, !PT ;  /* 0x000000043c047209 */ /* 0x000fe40007810000 */
[----:B------:R-:W-:Y:S02]  /*180a0*/  MOV R58, R93 ;  /* 0x0000005d003a7202 */ /* 0x000fe40000000f00 */
[----:B--2---:R-:W-:Y:S02]  /*180b0*/  FMNMX.FTZ R129, R129, R6, !PT ;  /* 0x0000000681817209 */ /* 0x004fe40007810000 */
[----:B------:R-:W-:Y:S02]  /*180c0*/  FMNMX.FTZ R128, R58, R3, !PT ;  /* 0x000000033a807209 */ /* 0x000fe40007810000 */
[----:B------:R-:W-:Y:S01]  /*180d0*/  FMNMX.FTZ R3, R84, R4, !PT ;  /* 0x0000000454037209 */ /* 0x000fe20007810000 */
[--C-:B------:R-:W-:Y:S01]  /*180e0*/  FFMA.FTZ R4, R7, c[0x0][0x2d0], -R71.reuse ;  /* 0x0000b40007047a23 */ /* 0x100fe20000010847 */
[----:B------:R-:W-:Y:S01]  /*180f0*/  ISETP.LT.OR P0, PT, R2, 0x41, P0 ;  /* 0x000000410200780c */ /* 0x000fe20000701670 */
[----:B------:R-:W1:Y:S01]  /*18100*/  SHFL.BFLY PT, R6, R129, 0x1, 0x1f ;  /* 0x0c201f0081067f89 */ /* 0x000e6200000e0000 */
[----:B------:R-:W-:Y:S01]  /*18110*/  FMNMX.FTZ R3, R96, R3, !PT ;  /* 0x0000000360037209 */ /* 0x000fe20007810000 */
[----:B------:R2:W-:Y:S01]  /*18120*/  MUFU.EX2 R87, R4 ;  /* 0x0000000400577308 */ /* 0x0005e20000000800 */
[----:B------:R-:W-:Y:S02]  /*18130*/  FSEL R198, R74, -INF , !P0 ;  /* 0xff8000004ac67808 */ /* 0x000fe40004000000 */
[----:B------:R-:W-:Y:S02]  /*18140*/  FMNMX.FTZ R3, R97, R3, !PT ;  /* 0x0000000361037209 */ /* 0x000fe40007810000 */
[----:B------:R-:W-:Y:S01]  /*18150*/  PLOP3.LUT P0, PT, PT, PT, UP4, 0x40, 0x0 ;  /* 0x000000000000781c */ /* 0x000fe20003f0e848 */
[----:B------:R-:W3:Y:S01]  /*18160*/  SHFL.BFLY PT, R5, R128, 0x2, 0x1f ;  /* 0x0c401f0080057f89 */ /* 0x000ee200000e0000 */
[----:B------:R-:W-:Y:S02]  /*18170*/  FMNMX.FTZ R3, R98, R3, !PT ;  /* 0x0000000362037209 */ /* 0x000fe40007810000 */
[----:B------:R-:W-:Y:S02]  /*18180*/  PLOP3.LUT P3, PT, PT, PT, UP6, 0x40, 0x0 ;  /* 0x000000000000781c */ /* 0x000fe40003f6e868 */
[----:B------:R-:W-:Y:S02]  /*18190*/  FMNMX.FTZ R3, R172, R3, !PT ;  /* 0x00000003ac037209 */ /* 0x000fe40007810000 */
[----:B------:R-:W-:Y:S02]  /*181a0*/  PLOP3.LUT P1, PT, PT, PT, UP5, 0x40, 0x0 ;  /* 0x000000000000781c */ /* 0x000fe40003f2e858 */
[----:B------:R-:W-:Y:S02]  /*181b0*/  FMNMX.FTZ R3, R174, R3, !PT ;  /* 0x00000003ae037209 */ /* 0x000fe40007810000 */
[----:B------:R-:W-:Y:S02]  /*181c0*/  ISETP.GT.AND P0, PT, R0, 0x49, P0 ;  /* 0x000000490000780c */ /* 0x000fe40000704270 */
[----:B------:R-:W-:Y:S02]  /*181d0*/  FMNMX.FTZ R3, R194, R3, !PT ;  /* 0x00000003c2037209 */ /* 0x000fe40007810000 */
[C---:B------:R-:W-:Y:S02]  /*181e0*/  ISETP.GT.AND P3, PT, R0.reuse, 0x41, P3 ;  /* 0x000000410000780c */ /* 0x040fe40001f64270 */
[----:B------:R-:W-:Y:S01]  /*181f0*/  ISETP.GT.AND P1, PT, R0, 0x48, P1 ;  /* 0x000000480000780c */ /* 0x000fe20000f24270 */
[--C-:B--2---:R-:W-:Y:S01]  /*18200*/  FFMA.FTZ R4, R135, c[0x0][0x2d0], -R71.reuse ;  /* 0x0000b40087047a23 */ /* 0x104fe20000010847 */
[C---:B------:R-:W-:Y:S02]  /*18210*/  ISETP.LT.OR P0, PT, R2.reuse, 0x4a, P0 ;  /* 0x0000004a0200780c */ /* 0x040fe40000701670 */
[C---:B------:R-:W-:Y:S01]  /*18220*/  ISETP.LT.OR P1, PT, R2.reuse, 0x49, P1 ;  /* 0x000000490200780c */ /* 0x040fe20000f21670 */
[----:B------:R2:W4:Y:S01]  /*18230*/  MUFU.EX2 R88, R4 ;  /* 0x0000000400587308 */ /* 0x0005220000000800 */
[----:B------:R-:W-:Y:S02]  /*18240*/  ISETP.LT.OR P3, PT, R2, 0x42, P3 ;  /* 0x000000420200780c */ /* 0x000fe40001f61670 */
[----:B-1----:R-:W-:Y:S02]  /*18250*/  FMNMX.FTZ R129, R129, R6, !PT ;  /* 0x0000000681817209 */ /* 0x002fe40007810000 */
[----:B------:R-:W-:Y:S02]  /*18260*/  FSEL R205, R79, -INF , !P0 ;  /* 0xff8000004fcd7808 */ /* 0x000fe40004000000 */
[----:B------:R-:W-:Y:S01]  /*18270*/  FSEL R135, R75, -INF , !P3 ;  /* 0xff8000004b877808 */ /* 0x000fe20005800000 */
[C---:B------:R-:W-:Y:S01]  /*18280*/  FMUL.FTZ R92, R129.reuse, c[0x0][0x2d0] ;  /* 0x0000b400815c7a20 */ /* 0x040fe20000410000 */
[----:B------:R-:W-:Y:S02]  /*18290*/  PLOP3.LUT P3, PT, PT, PT, UP2, 0x40, 0x0 ;  /* 0x000000000000781c */ /* 0x000fe40003f6e828 */
[----:B------:R-:W-:Y:S02]  /*182a0*/  PLOP3.LUT P0, PT, PT, PT, UP3, 0x40, 0x0 ;  /* 0x000000000000781c */ /* 0x000fe40003f0e838 */
[----:B---3--:R-:W-:Y:S02]  /*182b0*/  FMNMX.FTZ R128, R128, R5, !PT ;  /* 0x0000000580807209 */ /* 0x008fe40007810000 */
[----:B------:R-:W-:Y:S02]  /*182c0*/  FSEL R203, R78, -INF , !P1 ;  /* 0xff8000004ecb7808 */ /* 0x000fe40004800000 */
[----:B------:R-:W-:Y:S01]  /*182d0*/  FSETP.NEU.FTZ.AND P1, PT, R129, -INF , PT ;  /* 0xff8000008100780b */ /* 0x000fe20003f3d000 */
[----:B------:R-:W1:Y:S01]  /*182e0*/  SHFL.BFLY PT, R5, R128, 0x1, 0x1f ;  /* 0x0c201f0080057f89 */ /* 0x000e6200000e0000 */
[C---:B------:R-:W-:Y:S02]  /*182f0*/  ISETP.GT.AND P4, PT, R0.reuse, 0x50, P0 ;  /* 0x000000500000780c */ /* 0x040fe40000784270 */
[----:B------:R-:W-:Y:S02]  /*18300*/  ISETP.GT.AND P0, PT, R0, 0x51, P3 ;  /* 0x000000510000780c */ /* 0x000fe40001f04270 */
[----:B------:R-:W-:Y:S01]  /*18310*/  FSEL R92, R92, RZ, P1 ;  /* 0x000000ff5c5c7208 */ /* 0x000fe20000800000 */
[--C-:B--2---:R-:W-:Y:S01]  /*18320*/  FFMA.FTZ R4, R16, c[0x0][0x2d0], -R71.reuse ;  /* 0x0000b40010047a23 */ /* 0x104fe20000010847 */
[----:B----4-:R-:W-:Y:S01]  /*18330*/  F2FP.BF16.PACK_AB R72, R88, R87 ;  /* 0x000000575848723e */ /* 0x010fe200000010ff */
[----:B------:R-:W-:Y:S01]  /*18340*/  LDSM.16.MT88.4 R76, [R219+0x100] ;  /* 0x00010000db4c783b */ /* 0x000fe20000004200 */
[C---:B------:R-:W-:Y:S01]  /*18350*/  ISETP.LT.OR P3, PT, R2.reuse, 0x51, P4 ;  /* 0x000000510200780c */ /* 0x040fe20002761670 */
[----:B------:R2:W-:Y:S01]  /*18360*/  MUFU.EX2 R83, R4 ;  /* 0x0000000400537308 */ /* 0x0005e20000000800 */
[----:B------:R-:W-:Y:S01]  /*18370*/  ISETP.LT.OR P0, PT, R2, 0x52, P0 ;  /* 0x000000520200780c */ /* 0x000fe20000701670 */
[--C-:B------:R-:W-:Y:S01]  /*18380*/  FFMA.FTZ R16, R34, c[0x0][0x2d0], -R71.reuse ;  /* 0x0000b40022107a23 */ /* 0x100fe20000010847 */
[----:B------:R-:W-:Y:S01]  /*18390*/  MOV R63, R41 ;  /* 0x00000029003f7202 */ /* 0x000fe20000000f00 */
[--C-:B------:R-:W-:Y:S01]  /*183a0*/  FFMA.FTZ R28, R35, c[0x0][0x2d0], -R92.reuse ;  /* 0x0000b400231c7a23 */ /* 0x100fe2000001085c */
[----:B------:R-:W-:Y:S02]  /*183b0*/  FSEL R211, R91, -INF , !P0 ;  /* 0xff8000005bd37808 */ /* 0x000fe40004000000 */
[----:B------:R-:W-:Y:S01]  /*183c0*/  PLOP3.LUT P0, PT, PT, PT, UP0, 0x40, 0x0 ;  /* 0x000000000000781c */ /* 0x000fe20003f0e808 */
[----:B------:R-:W-:Y:S02]  /*183d0*/  UISETP.GT.AND UP0, UPT, UR19, UR17, UPT ;  /* 0x000000111300728c */ /* 0x000fe4000bf04270 */
[----:B------:R-:W-:Y:S01]  /*183e0*/  MUFU.EX2 R42, R16 ;  /* 0x00000010002a7308 */ /* 0x000fe20000000800 */
[----:B------:R-:W-:Y:S01]  /*183f0*/  ISETP.GT.AND P0, PT, R0, 0x59, P0 ;  /* 0x000000590000780c */ /* 0x000fe20000704270 */
[----:B------:R-:W-:Y:S01]  /*18400*/  UIADD3 UR19, UR19, -0x1, URZ ;  /* 0xffffffff13137890 */ /* 0x000fe2000fffe03f */
[----:B-1----:R-:W-:Y:S02]  /*18410*/  FMNMX.FTZ R128, R128, R5, !PT ;  /* 0x0000000580807209 */ /* 0x002fe40007810000 */
[----:B------:R-:W-:Y:S03]  /*18420*/  ISETP.LT.OR P0, PT, R2, 0x5a, P0 ;  /* 0x0000005a0200780c */ /* 0x000fe60000701670 */
[C---:B------:R-:W-:Y:S01]  /*18430*/  FMUL.FTZ R93, R128.reuse, c[0x0][0x2d0] ;  /* 0x0000b400805d7a20 */ /* 0x040fe20000410000 */
[----:B------:R-:W-:Y:S02]  /*18440*/  FSEL R70, R95, -INF , !P0 ;  /* 0xff8000005f467808 */ /* 0x000fe40004000000 */
[----:B------:R-:W-:Y:S02]  /*18450*/  FSETP.NEU.FTZ.AND P0, PT, R128, -INF , PT ;  /* 0xff8000008000780b */ /* 0x000fe40003f1d000 */
[----:B--2---:R-:W-:Y:S01]  /*18460*/  FMNMX.FTZ R4, R196, R3, !PT ;  /* 0x00000003c4047209 */ /* 0x004fe20007810000 */
[----:B------:R-:W-:Y:S01]  /*18470*/  FFMA.FTZ R3, R17, c[0x0][0x2d0], -R71 ;  /* 0x0000b40011037a23 */ /* 0x000fe20000010847 */
[----:B------:R-:W-:Y:S02]  /*18480*/  FSEL R93, R93, RZ, P0 ;  /* 0x000000ff5d5d7208 */ /* 0x000fe40000000000 */
[----:B------:R-:W-:Y:S01]  /*18490*/  FMNMX.FTZ R4, R173, R4, !PT ;  /* 0x00000004ad047209 */ /* 0x000fe20007810000 */
[----:B------:R1:W2:Y:S02]  /*184a0*/  MUFU.EX2 R51, R3 ;  /* 0x0000000300337308 */ /* 0x0002a40000000800 */
[--C-:B------:R-:W-:Y:S02]  /*184b0*/  FFMA.FTZ R32, R32, c[0x0][0x2d0], -R93.reuse ;  /* 0x0000b40020207a23 */ /* 0x100fe4000001085d */
[--C-:B------:R-:W-:Y:S01]  /*184c0*/  FFMA.FTZ R44, R50, c[0x0][0x2d0], -R93.reuse ;  /* 0x0000b400322c7a23 */ /* 0x100fe2000001085d */
[----:B-1----:R-:W-:Y:S01]  /*184d0*/  FMNMX.FTZ R3, R198, R4, !PT ;  /* 0x00000004c6037209 */ /* 0x002fe20007810000 */
[----:B------:R-:W-:Y:S01]  /*184e0*/  FFMA.FTZ R4, R175, c[0x0][0x2d0], -R92 ;  /* 0x0000b400af047a23 */ /* 0x000fe2000001085c */
[----:B------:R-:W-:Y:S01]  /*184f0*/  FSEL R175, R90, -INF , !P3 ;  /* 0xff8000005aaf7808 */ /* 0x000fe20005800000 */
[----:B------:R-:W-:Y:S01]  /*18500*/  IMAD.MOV.U32 R90, RZ, RZ, R40 ;  /* 0x000000ffff5a7224 */ /* 0x000fe200078e0028 */
[----:B------:R-:W-:Y:S01]  /*18510*/  FMNMX.FTZ R3, R135, R3, !PT ;  /* 0x0000000387037209 */ /* 0x000fe20007810000 */
[----:B------:R1:W-:Y:S01]  /*18520*/  MUFU.EX2 R61, R4 ;  /* 0x00000004003d7308 */ /* 0x0003e20000000800 */
[----:B------:R-:W-:Y:S01]  /*18530*/  PLOP3.LUT P3, PT, PT, PT, UP1, 0x40, 0x0 ;  /* 0x000000000000781c */ /* 0x000fe20003f6e818 */
[--C-:B------:R-:W-:Y:S01]  /*18540*/  FFMA.FTZ R40, R49, c[0x0][0x2d0], -R93.reuse ;  /* 0x0000b40031287a23 */ /* 0x100fe2000001085d */
[----:B------:R-:W-:Y:S02]  /*18550*/  FMNMX.FTZ R3, R203, R3, !PT ;  /* 0x00000003cb037209 */ /* 0x000fe40007810000 */
[----:B------:R-:W-:Y:S02]  /*18560*/  ISETP.GT.AND P3, PT, R0, 0x58, P3 ;  /* 0x000000580000780c */ /* 0x000fe40001f64270 */
[----:B------:R-:W-:Y:S02]  /*18570*/  FMNMX.FTZ R3, R205, R3, !PT ;  /* 0x00000003cd037209 */ /* 0x000fe40007810000 */
[----:B------:R-:W-:Y:S01]  /*18580*/  ISETP.LT.OR P3, PT, R2, 0x59, P3 ;  /* 0x000000590200780c */ /* 0x000fe20001f61670 */
[--C-:B------:R-:W-:Y:S01]  /*18590*/  FFMA.FTZ R2, R18, c[0x0][0x2d0], -R92.reuse ;  /* 0x0000b40012027a23 */ /* 0x100fe2000001085c */
[----:B------:R-:W-:Y:S01]  /*185a0*/  FMNMX.FTZ R0, R175, R3, !PT ;  /* 0x00000003af007209 */ /* 0x000fe20007810000 */
[--C-:B------:R-:W-:Y:S01]  /*185b0*/  FFMA.FTZ R3, R19, c[0x0][0x2d0], -R92.reuse ;  /* 0x0000b40013037a23 */ /* 0x100fe2000001085c */
[----:B--2---:R-:W-:Y:S01]  /*185c0*/  F2FP.BF16.PACK_AB R74, R51, R83 ;  /* 0x00000053334a723e */ /* 0x004fe200000010ff */
[----:B------:R2:W-:Y:S01]  /*185d0*/  MUFU.EX2 R82, R2 ;  /* 0x0000000200527308 */ /* 0x0005e20000000800 */
[----:B------:R-:W-:Y:S09]  /*185e0*/  FMNMX.FTZ R0, R211, R0, !PT ;  /* 0x00000000d3007209 */ /* 0x000ff20007810000 */
[----:B------:R3:W4:Y:S01]  /*185f0*/  MUFU.EX2 R80, R3 ;  /* 0x0000000300507308 */ /* 0x0007220000000800 */
[--C-:B-1----:R-:W-:Y:S01]  /*18600*/  FFMA.FTZ R4, R176, c[0x0][0x2d0], -R92.reuse ;  /* 0x0000b400b0047a23 */ /* 0x102fe2000001085c */
[----:B------:R-:W-:Y:S04]  /*18610*/  FSEL R176, R94, -INF , !P3 ;  /* 0xff8000005eb07808 */ /* 0x000fe80005800000 */
[----:B------:R-:W-:Y:S04]  /*18620*/  FMNMX.FTZ R0, R176, R0, !PT ;  /* 0x00000000b0007209 */ /* 0x000fe80007810000 */
[----:B------:R1:W5:Y:S01]  /*18630*/  MUFU.EX2 R89, R4 ;  /* 0x0000000400597308 */ /* 0x0003620000000800 */
[----:B------:R-:W-:Y:S05]  /*18640*/  FMNMX.FTZ R0, R70, R0, !PT ;  /* 0x0000000046007209 */ /* 0x000fea0007810000 */
[----:B--2---:R-:W2:Y:S01]  /*18650*/  SHFL.BFLY PT, R2, R0, 0x2, 0x1f ;  /* 0x0c401f0000027f89 */ /* 0x004ea200000e0000 */
[----:B---3--:R-:W-:Y:S01]  /*18660*/  FFMA.FTZ R3, R8, c[0x0][0x2d0], -R93 ;  /* 0x0000b40008037a23 */ /* 0x008fe2000001085d */
[----:B----4-:R-:W-:Y:S01]  /*18670*/  F2FP.BF16.PACK_AB R75, R80, R82 ;  /* 0x00000052504b723e */ /* 0x010fe200000010ff */
[--C-:B------:R-:W-:Y:S02]  /*18680*/  FFMA.FTZ R8, R178, c[0x0][0x2d0], -R92.reuse ;  /* 0x0000b400b2087a23 */ /* 0x100fe4000001085c */
[----:B------:R3:W-:Y:S01]  /*18690*/  MUFU.EX2 R86, R3 ;  /* 0x0000000300567308 */ /* 0x0007e20000000800 */
[----:B------:R-:W-:Y:S02]  /*186a0*/  IMAD.MOV.U32 R178, RZ, RZ, R59 ;  /* 0x000000ffffb27224 */ /* 0x000fe400078e003b */
[--C-:B-1----:R-:W-:Y:S01]  /*186b0*/  FFMA.FTZ R4, R13, c[0x0][0x2d0], -R93.reuse ;  /* 0x0000b4000d047a23 */ /* 0x102fe2000001085d */
[----:B-----5:R-:W-:Y:S06]  /*186c0*/  F2FP.BF16.PACK_AB R73, R89, R61 ;  /* 0x0000003d5949723e */ /* 0x020fec00000010ff */
[----:B------:R-:W-:Y:S10]  /*186d0*/  MUFU.EX2 R24, R4 ;  /* 0x0000000400187308 */ /* 0x000ff40000000800 */
[----:B------:R-:W-:Y:S01]  /*186e0*/  MUFU.EX2 R91, R8 ;  /* 0x00000008005b7308 */ /* 0x000fe20000000800 */
[--C-:B---3--:R-:W-:Y:S09]  /*186f0*/  FFMA.FTZ R3, R9, c[0x0][0x2d0], -R93.reuse ;  /* 0x0000b40009037a23 */ /* 0x108ff2000001085d */
[----:B------:R1:W3:Y:S02]  /*18700*/  MUFU.EX2 R85, R3 ;  /* 0x0000000300557308 */ /* 0x0002e40000000800 */
[----:B-1----:R-:W-:Y:S01]  /*18710*/  FFMA.FTZ R3, R12, c[0x0][0x2d0], -R93 ;  /* 0x0000b4000c037a23 */ /* 0x002fe2000001085d */
[----:B---3--:R-:W-:Y:S01]  /*18720*/  F2FP.BF16.PACK_AB R64, R85, R86 ;  /* 0x000000565540723e */ /* 0x008fe200000010ff */
[----:B------:R-:W-:Y:S01]  /*18730*/  FFMA.FTZ R12, R179, c[0x0][0x2d0], -R92 ;  /* 0x0000b400b30c7a23 */ /* 0x000fe2000001085c */
[----:B------:R-:W-:Y:S05]  /*18740*/  MOV R179, R58 ;  /* 0x0000003a00b37202 */ /* 0x000fea0000000f00 */
[----:B------:R2:W-:Y:S02]  /*18750*/  MUFU.EX2 R81, R3 ;  /* 0x0000000300517308 */ /* 0x0005e40000000800 */
[----:B--2---:R-:W-:Y:S01]  /*18760*/  FMNMX.FTZ R3, R0, R2, !PT ;  /* 0x0000000200037209 */ /* 0x004fe20007810000 */
[----:B------:R-:W-:Y:S01]  /*18770*/  FFMA.FTZ R2, R20, c[0x0][0x2d0], -R71 ;  /* 0x0000b40014027a23 */ /* 0x000fe20000010847 */
[----:B------:R-:W-:Y:S01]  /*18780*/  FSEL R0, R130, RZ, P2 ;  /* 0x000000ff82007208 */ /* 0x000fe20001000000 */
[----:B------:R-:W-:Y:S05]  /*18790*/  LDSM.16.MT88.4 R20, [R217+0x100] ;  /* 0x00010000d914783b */ /* 0x000fea0000004200 */
[----:B------:R1:W-:Y:S01]  /*187a0*/  MUFU.EX2 R95, R2 ;  /* 0x00000002005f7308 */ /* 0x0003e20000000800 */
[----:B------:R-:W-:Y:S04]  /*187b0*/  FADD.FTZ R0, -R0, R131 ;  /* 0x0000008300007221 */ /* 0x000fe80000010100 */
[----:B------:R-:W-:Y:S01]  /*187c0*/  FMUL.FTZ R0, R0, c[0x0][0x2d0] ;  /* 0x0000b40000007a20 */ /* 0x000fe20000410000 */
[----:B------:R-:W2:Y:S04]  /*187d0*/  SHFL.BFLY PT, R4, R3, 0x1, 0x1f ;  /* 0x0c201f0003047f89 */ /* 0x000ea800000e0000 */
[----:B------:R3:W4:Y:S01]  /*187e0*/  MUFU.EX2 R69, R0 ;  /* 0x0000000000457308 */ /* 0x0007220000000800 */
[----:B-1----:R-:W-:Y:S05]  /*187f0*/  FSEL R2, R129, RZ, P1 ;  /* 0x000000ff81027208 */ /* 0x002fea0000800000 */
[----:B------:R-:W-:Y:S01]  /*18800*/  FADD.FTZ R2, -R2, R132 ;  /* 0x0000008402027221 */ /* 0x000fe20000010100 */
[----:B--2---:R-:W-:Y:S03]  /*18810*/  FMNMX.FTZ R3, R4, R3, !PT ;  /* 0x0000000304037209 */ /* 0x004fe60007810000 */
[----:B------:R-:W-:Y:S01]  /*18820*/  FMUL.FTZ R2, R2, c[0x0][0x2d0] ;  /* 0x0000b40002027a20 */ /* 0x000fe20000410000 */
[----:B---3--:R-:W-:Y:S01]  /*18830*/  FSEL R0, R128, RZ, P0 ;  /* 0x000000ff80007208 */ /* 0x008fe20000000000 */
[----:B----4-:R-:W-:Y:S01]  /*18840*/  FMUL.FTZ R16, R69, R148 ;  /* 0x0000009445107220 */ /* 0x010fe20000410000 */
[----:B------:R-:W-:Y:S01]  /*18850*/  MOV R148, R81 ;  /* 0x0000005100947202 */ /* 0x000fe20000000f00 */
[----:B------:R-:W1:Y:S01]  /*18860*/  MUFU.EX2 R68, R2 ;  /* 0x0000000200447308 */ /* 0x000e620000000800 */
[C---:B------:R-:W-:Y:S01]  /*18870*/  FMUL.FTZ R94, R3.reuse, c[0x0][0x2d0] ;  /* 0x0000b400035e7a20 */ /* 0x040fe20000410000 */
[----:B------:R-:W-:Y:S01]  /*18880*/  FSETP.NEU.FTZ.AND P0, PT, R3, -INF , PT ;  /* 0xff8000000300780b */ /* 0x000fe20003f1d000 */
[----:B------:R-:W-:Y:S02]  /*18890*/  FADD.FTZ R0, -R0, R133 ;  /* 0x0000008500007221 */ /* 0x000fe40000010100 */
[C---:B------:R-:W-:Y:S01]  /*188a0*/  FMUL.FTZ R5, R69.reuse, R137 ;  /* 0x0000008945057220 */ /* 0x040fe20000410000 */
[----:B------:R-:W-:Y:S01]  /*188b0*/  FSEL R94, R94, RZ, P0 ;  /* 0x000000ff5e5e7208 */ /* 0x000fe20000000000 */
[----:B------:R-:W-:Y:S02]  /*188c0*/  FMUL.FTZ R0, R0, c[0x0][0x2d0] ;  /* 0x0000b40000007a20 */ /* 0x000fe40000410000 */
[----:B------:R-:W-:Y:S02]  /*188d0*/  FMUL.FTZ R17, R69, R149 ;  /* 0x0000009545117220 */ /* 0x000fe40000410000 */
[----:B------:R2:W3:Y:S01]  /*188e0*/  MUFU.EX2 R2, R0 ;  /* 0x0000000000027308 */ /* 0x0004e20000000800 */
[----:B------:R-:W-:Y:S02]  /*188f0*/  FFMA.FTZ R4, R14, c[0x0][0x2d0], -R94 ;  /* 0x0000b4000e047a23 */ /* 0x000fe4000001085e */
[----:B------:R-:W-:Y:S02]  /*18900*/  IMAD.MOV.U32 R149, RZ, RZ, R82 ;  /* 0x000000ffff957224 */ /* 0x000fe400078e0052 */
[----:B------:R-:W-:Y:S02]  /*18910*/  FFMA.FTZ R58, R57, c[0x0][0x2d0], -R94 ;  /* 0x0000b400393a7a23 */ /* 0x000fe4000001085e */
[----:B------:R-:W-:Y:S03]  /*18920*/  FMUL.FTZ R49, R69, R113 ;  /* 0x0000007145317220 */ /* 0x000fe60000410000 */
[----:B------:R4:W-:Y:S01]  /*18930*/  MUFU.EX2 R133, R4 ;  /* 0x0000000400857308 */ /* 0x0009e20000000800 */
[C---:B-1----:R-:W-:Y:S02]  /*18940*/  FMUL.FTZ R7, R68.reuse, R139 ;  /* 0x0000008b44077220 */ /* 0x042fe40000410000 */
[----:B------:R-:W-:Y:S02]  /*18950*/  FMUL.FTZ R6, R68, R138 ;  /* 0x0000008a44067220 */ /* 0x000fe40000410000 */
[----:B------:R-:W-:Y:S02]  /*18960*/  IMAD.MOV.U32 R138, RZ, RZ, R24 ;  /* 0x000000ffff8a7224 */ /* 0x000fe400078e0018 */
[----:B------:R-:W-:Y:S02]  /*18970*/  FFMA.FTZ R24, R180, c[0x0][0x2d0], -R92 ;  /* 0x0000b400b4187a23 */ /* 0x000fe4000001085c */
[----:B------:R-:W-:Y:S01]  /*18980*/  IMAD.MOV.U32 R180, RZ, RZ, R89 ;  /* 0x000000ffffb47224 */ /* 0x000fe200078e0059 */
[----:B------:R-:W-:Y:S01]  /*18990*/  F2FP.BF16.PACK_AB R66, R138, R81 ;  /* 0x000000518a42723e */ /* 0x000fe200000010ff */
[----:B------:R1:W-:Y:S01]  /*189a0*/  MUFU.EX2 R31, R24 ;  /* 0x00000018001f7308 */ /* 0x0003e20000000800 */
[----:B--2---:R-:W-:Y:S02]  /*189b0*/  FFMA.FTZ R0, R10, c[0x0][0x2d0], -R94 ;  /* 0x0000b4000a007a23 */ /* 0x004fe4000001085e */
[C---:B---3--:R-:W-:Y:S02]  /*189c0*/  FMUL.FTZ R8, R2.reuse, R140 ;  /* 0x0000008c02087220 */ /* 0x048fe40000410000 */
[----:B------:R-:W-:Y:S02]  /*189d0*/  IMAD.MOV.U32 R140, RZ, RZ, R80 ;  /* 0x000000ffff8c7224 */ /* 0x000fe400078e0050 */
[C---:B------:R-:W-:Y:S01]  /*189e0*/  FMUL.FTZ R9, R2.reuse, R141 ;  /* 0x0000008d02097220 */ /* 0x040fe20000410000 */
[----:B------:R-:W-:Y:S01]  /*189f0*/  MOV R141, R95 ;  /* 0x0000005f008d7202 */ /* 0x000fe20000000f00 */
[----:B------:R-:W-:Y:S01]  /*18a00*/  FMUL.FTZ R13, R2, R145 ;  /* 0x00000091020d7220 */ /* 0x000fe20000410000 */
[----:B------:R2:W-:Y:S01]  /*18a10*/  MUFU.EX2 R131, R0 ;  /* 0x0000000000837308 */ /* 0x0005e20000000800 */
[--C-:B----4-:R-:W-:Y:S01]  /*18a20*/  FFMA.FTZ R4, R15, c[0x0][0x2d0], -R94.reuse ;  /* 0x0000b4000f047a23 */ /* 0x110fe2000001085e */
[----:B------:R-:W-:Y:S01]  /*18a30*/  MOV R95, R90 ;  /* 0x0000005a005f7202 */ /* 0x000fe20000000f00 */
[C---:B------:R-:W-:Y:S01]  /*18a40*/  FMUL.FTZ R18, R68.reuse, R150 ;  /* 0x0000009644127220 */ /* 0x040fe20000410000 */
[----:B------:R-:W-:Y:S01]  /*18a50*/  MOV R150, R83 ;  /* 0x0000005300967202 */ /* 0x000fe20000000f00 */
[----:B------:R-:W-:Y:S01]  /*18a60*/  FMUL.FTZ R19, R68, R151 ;  /* 0x0000009744137220 */ /* 0x000fe20000410000 */
[----:B------:R-:W3:Y:S01]  /*18a70*/  LDSM.16.MT88.4 R80, [R217+0x900] ;  /* 0x00090000d950783b */ /* 0x000ee20000004200 */
[----:B------:R-:W-:Y:S01]  /*18a80*/  IMAD.MOV.U32 R151, RZ, RZ, R85 ;  /* 0x000000ffff977224 */ /* 0x000fe200078e0055 */
[----:B------:R-:W-:Y:S01]  /*18a90*/  MOV R145, R61 ;  /* 0x0000003d00917202 */ /* 0x000fe20000000f00 */
[C---:B------:R-:W-:Y:S01]  /*18aa0*/  FMUL.FTZ R25, R2.reuse, R157 ;  /* 0x0000009d02197220 */ /* 0x040fe20000410000 */
[----:B------:R4:W5:Y:S01]  /*18ab0*/  MUFU.EX2 R213, R4 ;  /* 0x0000000400d57308 */ /* 0x0009620000000800 */
[----:B------:R-:W-:Y:S02]  /*18ac0*/  FMUL.FTZ R29, R2, R161 ;  /* 0x000000a1021d7220 */ /* 0x000fe40000410000 */
[----:B------:R-:W-:Y:S01]  /*18ad0*/  FMUL.FTZ R35, R68, R103 ;  /* 0x0000006744237220 */ /* 0x000fe20000410000 */
[----:B------:R-:W-:Y:S01]  /*18ae0*/  MOV R103, R179 ;  /* 0x000000b300677202 */ /* 0x000fe20000000f00 */
[C---:B-1----:R-:W-:Y:S02]  /*18af0*/  FMUL.FTZ R24, R2.reuse, R156 ;  /* 0x0000009c02187220 */ /* 0x042fe40000410000 */
[C---:B------:R-:W-:Y:S02]  /*18b00*/  FMUL.FTZ R41, R2.reuse, R109 ;  /* 0x0000006d02297220 */ /* 0x040fe40000410000 */
[----:B------:R-:W-:Y:S01]  /*18b10*/  FMUL.FTZ R45, R2, R165 ;  /* 0x000000a5022d7220 */ /* 0x000fe20000410000 */
[----:B------:R1:W-:Y:S01]  /*18b20*/  MUFU.EX2 R156, R32 ;  /* 0x00000020009c7308 */ /* 0x0003e20000000800 */
[C---:B------:R-:W-:Y:S02]  /*18b30*/  FMUL.FTZ R34, R68.reuse, R102 ;  /* 0x0000006644227220 */ /* 0x040fe40000410000 */
[----:B------:R-:W-:Y:S02]  /*18b40*/  FMUL.FTZ R50, R68, R114 ;  /* 0x0000007244327220 */ /* 0x000fe40000410000 */
[----:B--2---:R-:W-:Y:S02]  /*18b50*/  FFMA.FTZ R0, R11, c[0x0][0x2d0], -R94 ;  /* 0x0000b4000b007a23 */ /* 0x004fe4000001085e */
[C---:B------:R-:W-:Y:S02]  /*18b60*/  FMUL.FTZ R57, R2.reuse, R121 ;  /* 0x0000007902397220 */ /* 0x040fe40000410000 */
[----:B------:R-:W-:Y:S01]  /*18b70*/  FMUL.FTZ R61, R2, R125 ;  /* 0x0000007d023d7220 */ /* 0x000fe20000410000 */
[----:B------:R2:W2:Y:S01]  /*18b80*/  MUFU.EX2 R132, R0 ;  /* 0x0000000000847308 */ /* 0x0004a20000000800 */
[----:B------:R-:W-:Y:S02]  /*18b90*/  IMAD.MOV.U32 R125, RZ, RZ, R150 ;  /* 0x000000ffff7d7224 */ /* 0x000fe400078e0096 */
[----:B----4-:R-:W-:Y:S01]  /*18ba0*/  FFMA.FTZ R4, R177, c[0x0][0x2d0], -R71 ;  /* 0x0000b400b1047a23 */ /* 0x010fe20000010847 */
[----:B-----5:R-:W-:Y:S02]  /*18bb0*/  F2FP.BF16.PACK_AB R67, R213, R133 ;  /* 0x00000085d543723e */ /* 0x020fe400000010ff */
[----:B------:R-:W-:Y:S01]  /*18bc0*/  MOV R177, R62 ;  /* 0x0000003e00b17202 */ /* 0x000fe20000000f00 */
[----:B------:R-:W-:Y:S02]  /*18bd0*/  FFMA.FTZ R62, R60, c[0x0][0x2d0], -R94 ;  /* 0x0000b4003c3e7a23 */ /* 0x000fe4000001085e */
[----:B------:R-:W-:Y:S02]  /*18be0*/  FMUL.FTZ R60, R2, R124 ;  /* 0x0000007c023c7220 */ /* 0x000fe40000410000 */
[----:B------:R-:W-:Y:S02]  /*18bf0*/  IMAD.MOV.U32 R124, RZ, RZ, R95 ;  /* 0x000000ffff7c7224 */ /* 0x000fe400078e005f */
[----:B-1----:R-:W-:Y:S02]  /*18c00*/  FMUL.FTZ R32, R69, R100 ;  /* 0x0000006445207220 */ /* 0x002fe40000410000 */
[----:B------:R-:W-:Y:S01]  /*18c10*/  IMAD.MOV.U32 R100, RZ, RZ, R87 ;  /* 0x000000ffff647224 */ /* 0x000fe200078e0057 */
[----:B--2---:R-:W-:Y:S02]  /*18c20*/  FSEL R0, R3, RZ, P0 ;  /* 0x000000ff03007208 */ /* 0x004fe40000000000 */
[----:B------:R-:W-:Y:S02]  /*18c30*/  F2FP.BF16.PACK_AB R65, R132, R131 ;  /* 0x000000838441723e */ /* 0x000fe400000010ff */
[----:B------:R-:W-:Y:S01]  /*18c40*/  PLOP3.LUT P0, PT, PT, PT, UP0, 0x80, 0x0 ;  /* 0x000000000000781c */ /* 0x000fe20003f0f008 */
[----:B------:R-:W-:Y:S02]  /*18c50*/  FADD.FTZ R0, -R0, R134 ;  /* 0x0000008600007221 */ /* 0x000fe40000010100 */
[----:B------:R1:W2:Y:S02]  /*18c60*/  MUFU.EX2 R134, R4 ;  /* 0x0000000400867308 */ /* 0x0002a40000000800 */
[----:B------:R-:W-:Y:S08]  /*18c70*/  FMUL.FTZ R0, R0, c[0x0][0x2d0] ;  /* 0x0000b40000007a20 */ /* 0x000ff00000410000 */
[----:B------:R-:W4:Y:S01]  /*18c80*/  MUFU.EX2 R0, R0 ;  /* 0x0000000000007308 */ /* 0x000f220000000800 */
[----:B-1----:R-:W-:Y:S09]  /*18c90*/  FMUL.FTZ R4, R69, R136 ;  /* 0x0000008845047220 */ /* 0x002ff20000410000 */
[----:B------:R-:W1:Y:S01]  /*18ca0*/  MUFU.EX2 R136, R12 ;  /* 0x0000000c00887308 */ /* 0x000e620000000800 */
[----:B--2---:R-:W-:Y:S02]  /*18cb0*/  IMAD.MOV.U32 R114, RZ, RZ, R134 ;  /* 0x000000ffff727224 */ /* 0x004fe400078e0086 */
[----:B------:R-:W-:Y:S01]  /*18cc0*/  IMAD.MOV.U32 R134, RZ, RZ, R63 ;  /* 0x000000ffff867224 */ /* 0x000fe200078e003f */
[-C--:B------:R-:W-:Y:S01]  /*18cd0*/  HMMA.16816.F32.BF16 R4, R72, R20.reuse, R4 ;  /* 0x000000144804723c */ /* 0x080fe20000041804 */
[C---:B----4-:R-:W-:Y:S02]  /*18ce0*/  FMUL.FTZ R11, R0.reuse, R143 ;  /* 0x0000008f000b7220 */ /* 0x050fe40000410000 */
[C---:B------:R-:W-:Y:S02]  /*18cf0*/  FMUL.FTZ R10, R0.reuse, R142 ;  /* 0x0000008e000a7220 */ /* 0x040fe40000410000 */
[----:B------:R-:W-:Y:S02]  /*18d00*/  IMAD.MOV.U32 R143, RZ, RZ, R91 ;  /* 0x000000ffff8f7224 */ /* 0x000fe400078e005b */
[C---:B------:R-:W-:Y:S03]  /*18d10*/  FMUL.FTZ R63, R0.reuse, R127 ;  /* 0x0000007f003f7220 */ /* 0x040fe60000410000 */
[C---:B------:R-:W-:Y:S02]  /*18d20*/  HMMA.16816.F32.BF16 R8, R64.reuse, R20, R8 ;  /* 0x000000144008723c */ /* 0x040fe40000041808 */
[C---:B------:R-:W-:Y:S01]  /*18d30*/  FMUL.FTZ R15, R0.reuse, R147 ;  /* 0x00000093000f7220 */ /* 0x040fe20000410000 */
[----:B------:R-:W-:Y:S01]  /*18d40*/  MOV R127, R100 ;  /* 0x00000064007f7202 */ /* 0x000fe20000000f00 */
[C---:B------:R-:W-:Y:S02]  /*18d50*/  FMUL.FTZ R14, R0.reuse, R146 ;  /* 0x00000092000e7220 */ /* 0x040fe40000410000 */
[----:B------:R2:W-:Y:S01]  /*18d60*/  MUFU.EX2 R146, R28 ;  /* 0x0000001c00927308 */ /* 0x0005e20000000800 */
[----:B------:R-:W-:Y:S01]  /*18d70*/  FMUL.FTZ R26, R0, R158 ;  /* 0x0000009e001a7220 */ /* 0x000fe20000410000 */
[----:B-1----:R-:W-:Y:S01]  /*18d80*/  MOV R113, R136 ;  /* 0x0000008800717202 */ /* 0x002fe20000000f00 */
[----:B------:R-:W-:Y:S03]  /*18d90*/  FFMA.FTZ R20, R33, c[0x0][0x2d0], -R71 ;  /* 0x0000b40021147a23 */ /* 0x000fe60000010847 */
[----:B------:R-:W-:Y:S02]  /*18da0*/  FMUL.FTZ R12, R2, R144 ;  /* 0x00000090020c7220 */ /* 0x000fe40000410000 */
[C---:B------:R-:W-:Y:S02]  /*18db0*/  FMUL.FTZ R33, R69.reuse, R101 ;  /* 0x0000006545217220 */ /* 0x040fe40000410000 */
[----:B------:R1:W-:Y:S01]  /*18dc0*/  MUFU.EX2 R147, R20 ;  /* 0x0000001400937308 */ /* 0x0003e20000000800 */
[----:B------:R-:W-:Y:S01]  /*18dd0*/  MOV R101, R88 ;  /* 0x0000005800657202 */ /* 0x000fe20000000f00 */
[----:B------:R-:W-:Y:S01]  /*18de0*/  FFMA.FTZ R88, R186, c[0x0][0x2d0], -R92 ;  /* 0x0000b400ba587a23 */ /* 0x000fe2000001085c */
[-C--:B------:R-:W-:Y:S01]  /*18df0*/  HMMA.16816.F32.BF16 R12, R64, R22.reuse, R12 ;  /* 0x00000016400c723c */ /* 0x080fe2000004180c */
[C---:B------:R-:W-:Y:S02]  /*18e00*/  FMUL.FTZ R21, R69.reuse, R153 ;  /* 0x0000009945157220 */ /* 0x040fe40000410000 */
[C---:B------:R-:W-:Y:S02]  /*18e10*/  FMUL.FTZ R27, R0.reuse, R159 ;  /* 0x0000009f001b7220 */ /* 0x040fe40000410000 */
[C---:B------:R-:W-:Y:S02]  /*18e20*/  FMUL.FTZ R30, R0.reuse, R162 ;  /* 0x000000a2001e7220 */ /* 0x040fe40000410000 */
[----:B------:R4:W-:Y:S01]  /*18e30*/  MUFU.EX2 R136, R88 ;  /* 0x0000005800887308 */ /* 0x0009e20000000800 */
[----:B------:R-:W-:Y:S01]  /*18e40*/  MOV R162, R31 ;  /* 0x0000001f00a27202 */ /* 0x000fe20000000f00 */
[C---:B------:R-:W-:Y:S03]  /*18e50*/  HMMA.16816.F32.BF16 R16, R72.reuse, R22, R16 ;  /* 0x000000164810723c */ /* 0x040fe60000041810 */
[----:B------:R-:W-:Y:S02]  /*18e60*/  FMUL.FTZ R31, R0, R163 ;  /* 0x000000a3001f7220 */ /* 0x000fe40000410000 */
[----:B--2---:R-:W-:Y:S02]  /*18e70*/  FMUL.FTZ R28, R2, R160 ;  /* 0x000000a0021c7220 */ /* 0x004fe40000410000 */
[----:B------:R-:W-:Y:S02]  /*18e80*/  IMAD.MOV.U32 R163, RZ, RZ, R42 ;  /* 0x000000ffffa37224 */ /* 0x000fe400078e002a */
[C---:B------:R-:W-:Y:S01]  /*18e90*/  FMUL.FTZ R22, R68.reuse, R154 ;  /* 0x0000009a44167220 */ /* 0x040fe20000410000 */
[----:B------:R2:W-:Y:S02]  /*18ea0*/  MUFU.EX2 R160, R40 ;  /* 0x0000002800a07308 */ /* 0x0005e40000000800 */
[C---:B-1----:R-:W-:Y:S01]  /*18eb0*/  FMUL.FTZ R20, R69.reuse, R152 ;  /* 0x0000009845147220 */ /* 0x042fe20000410000 */
[----:B------:R-:W-:Y:S01]  /*18ec0*/  MOV R154, R86 ;  /* 0x00000056009a7202 */ /* 0x000fe20000000f00 */
[----:B------:R-:W-:Y:S02]  /*18ed0*/  FMUL.FTZ R23, R68, R155 ;  /* 0x0000009b44177220 */ /* 0x000fe40000410000 */
[C---:B------:R-:W-:Y:S02]  /*18ee0*/  FMUL.FTZ R42, R0.reuse, R110 ;  /* 0x0000006e002a7220 */ /* 0x040fe40000410000 */
[C---:B------:R-:W-:Y:S02]  /*18ef0*/  FMUL.FTZ R43, R0.reuse, R111 ;  /* 0x0000006f002b7220 */ /* 0x040fe40000410000 */
[----:B------:R1:W-:Y:S01]  /*18f00*/  MUFU.EX2 R155, R44 ;  /* 0x0000002c009b7308 */ /* 0x0003e20000000800 */
[C---:B------:R-:W-:Y:S01]  /*18f10*/  FMUL.FTZ R46, R0.reuse, R166 ;  /* 0x000000a6002e7220 */ /* 0x040fe20000410000 */
[-C--:B------:R-:W-:Y:S01]  /*18f20*/  HMMA.16816.F32.BF16 R20, R72, R36.reuse, R20 ;  /* 0x000000244814723c */ /* 0x080fe20000041814 */
[----:B----4-:R-:W-:Y:S01]  /*18f30*/  LDSM.16.MT88.4 R88, [R218+0x900] ;  /* 0x00090000da58783b */ /* 0x010fe20000004200 */
[C---:B------:R-:W-:Y:S02]  /*18f40*/  FMUL.FTZ R47, R0.reuse, R167 ;  /* 0x000000a7002f7220 */ /* 0x040fe40000410000 */
[----:B------:R-:W-:Y:S02]  /*18f50*/  FMUL.FTZ R59, R0, R123 ;  /* 0x0000007b003b7220 */ /* 0x000fe40000410000 */
[----:B------:R-:W-:Y:S02]  /*18f60*/  IMAD.MOV.U32 R144, RZ, RZ, R51 ;  /* 0x000000ffff907224 */ /* 0x000fe400078e0033 */
[C---:B------:R-:W-:Y:S01]  /*18f70*/  HMMA.16816.F32.BF16 R24, R64.reuse, R36, R24 ;  /* 0x000000244018723c */ /* 0x040fe20000041818 */
[----:B------:R-:W-:Y:S03]  /*18f80*/  FMUL.FTZ R51, R68, R115 ;  /* 0x0000007344337220 */ /* 0x000fe60000410000 */
[----:B--2---:R-:W-:Y:S01]  /*18f90*/  FMUL.FTZ R40, R2, R108 ;  /* 0x0000006c02287220 */ /* 0x004fe20000410000 */
[----:B------:R-:W-:Y:S02]  /*18fa0*/  MOV R115, R177 ;  /* 0x000000b100737202 */ /* 0x000fe40000000f00 */
[----:B------:R-:W-:Y:S01]  /*18fb0*/  FFMA.FTZ R36, R48, c[0x0][0x2d0], -R93 ;  /* 0x0000b40030247a23 */ /* 0x000fe2000001085d */
[-C--:B------:R-:W-:Y:S01]  /*18fc0*/  HMMA.16816.F32.BF16 R28, R64, R38.reuse, R28 ;  /* 0x00000026401c723c */ /* 0x080fe2000004181c */
[----:B------:R-:W-:Y:S02]  /*18fd0*/  FMUL.FTZ R37, R69, R105 ;  /* 0x0000006945257220 */ /* 0x000fe40000410000 */
[----:B------:R2:W-:Y:S01]  /*18fe0*/  MUFU.EX2 R161, R36 ;  /* 0x0000002400a17308 */ /* 0x0005e20000000800 */
[--C-:B------:R-:W-:Y:S02]  /*18ff0*/  FFMA.FTZ R48, R181, c[0x0][0x2d0], -R71.reuse ;  /* 0x0000b400b5307a23 */ /* 0x100fe40000010847 */
[----:B-1----:R-:W-:Y:S02]  /*19000*/  FMUL.FTZ R44, R2, R164 ;  /* 0x000000a4022c7220 */ /* 0x002fe40000410000 */
[C---:B------:R-:W-:Y:S05]  /*19010*/  HMMA.16816.F32.BF16 R32, R72.reuse, R38, R32 ;  /* 0x000000264820723c */ /* 0x040fea0000041820 */
[----:B------:R1:W-:Y:S02]  /*19020*/  MUFU.EX2 R153, R48 ;  /* 0x0000003000997308 */ /* 0x0003e40000000800 */
[C---:B------:R-:W-:Y:S02]  /*19030*/  FMUL.FTZ R38, R68.reuse, R106 ;  /* 0x0000006a44267220 */ /* 0x040fe40000410000 */
[----:B------:R-:W-:Y:S06]  /*19040*/  FMUL.FTZ R39, R68, R107 ;  /* 0x0000006b44277220 */ /* 0x000fec0000410000 */
[----:B------:R4:W-:Y:S01]  /*19050*/  MUFU.EX2 R105, R58 ;  /* 0x0000003a00697308 */ /* 0x0009e20000000800 */
[C---:B--2---:R-:W-:Y:S09]  /*19060*/  FMUL.FTZ R36, R69.reuse, R104 ;  /* 0x0000006845247220 */ /* 0x044ff20000410000 */
[----:B------:R2:W-:Y:S01]  /*19070*/  MUFU.EX2 R104, R62 ;  /* 0x0000003e00687308 */ /* 0x0005e20000000800 */
[-C--:B------:R-:W-:Y:S01]  /*19080*/  HMMA.16816.F32.BF16 R36, R72, R52.reuse, R36 ;  /* 0x000000344824723c */ /* 0x080fe20000041824 */
[C---:B-1----:R-:W-:Y:S02]  /*19090*/  FMUL.FTZ R48, R69.reuse, R112 ;  /* 0x0000007045307220 */ /* 0x042fe40000410000 */
[----:B------:R-:W-:Y:S05]  /*190a0*/  IMAD.MOV.U32 R112, RZ, RZ, R178 ;  /* 0x000000ffff707224 */ /* 0x000fea00078e00b2 */
[C---:B------:R-:W-:Y:S01]  /*190b0*/  HMMA.16816.F32.BF16 R40, R64.reuse, R52, R40 ;  /* 0x000000344028723c */ /* 0x040fe20000041828 */
[----:B----4-:R-:W-:Y:S06]  /*190c0*/  FMUL.FTZ R58, R0, R122 ;  /* 0x0000007a003a7220 */ /* 0x010fec0000410000 */
[--C-:B------:R-:W-:Y:S01]  /*190d0*/  FFMA.FTZ R52, R56, c[0x0][0x2d0], -R94.reuse ;  /* 0x0000b40038347a23 */ /* 0x100fe2000001085e */
[-C--:B------:R-:W-:Y:S01]  /*190e0*/  HMMA.16816.F32.BF16 R44, R64, R54.reuse, R44 ;  /* 0x00000036402c723c */ /* 0x080fe2000004182c */
[----:B------:R-:W-:Y:S02]  /*190f0*/  FMUL.FTZ R56, R2, R120 ;  /* 0x0000007802387220 */ /* 0x000fe40000410000 */
[----:B------:R1:W4:Y:S01]  /*19100*/  MUFU.EX2 R106, R52 ;  /* 0x00000034006a7308 */ /* 0x0003220000000800 */
[C---:B------:R-:W-:Y:S02]  /*19110*/  FMUL.FTZ R53, R69.reuse, R117 ;  /* 0x0000007545357220 */ /* 0x040fe40000410000 */
[----:B--2---:R-:W-:Y:S02]  /*19120*/  FMUL.FTZ R62, R0, R126 ;  /* 0x0000007e003e7220 */ /* 0x004fe40000410000 */
[C---:B------:R-:W-:Y:S01]  /*19130*/  HMMA.16816.F32.BF16 R48, R72.reuse, R54, R48 ;  /* 0x000000364830723c */ /* 0x040fe20000041830 */
[----:B------:R-:W-:Y:S06]  /*19140*/  MOV R126, R151 ;  /* 0x00000097007e7202 */ /* 0x000fec0000000f00 */
[C---:B------:R-:W-:Y:S02]  /*19150*/  FMUL.FTZ R54, R68.reuse, R118 ;  /* 0x0000007644367220 */ /* 0x040fe40000410000 */
[----:B------:R-:W-:Y:S03]  /*19160*/  FMUL.FTZ R55, R68, R119 ;  /* 0x0000007744377220 */ /* 0x000fe60000410000 */
[----:B-1----:R-:W-:Y:S07]  /*19170*/  FMUL.FTZ R52, R69, R116 ;  /* 0x0000007445347220 */ /* 0x002fee0000410000 */
[-C--:B------:R-:W-:Y:S08]  /*19180*/  HMMA.16816.F32.BF16 R52, R72, R76.reuse, R52 ;  /* 0x0000004c4834723c */ /* 0x080ff00000041834 */
[C---:B------:R-:W-:Y:S07]  /*19190*/  HMMA.16816.F32.BF16 R56, R64.reuse, R76, R56 ;  /* 0x0000004c4038723c */ /* 0x040fee0000041838 */
[----:B------:R-:W-:Y:S01]  /*191a0*/  FFMA.FTZ R76, R84, c[0x0][0x2d0], -R94 ;  /* 0x0000b400544c7a23 */ /* 0x000fe2000001085e */
[-C--:B------:R-:W-:Y:S01]  /*191b0*/  HMMA.16816.F32.BF16 R60, R64, R78.reuse, R60 ;  /* 0x0000004e403c723c */ /* 0x080fe2000004183c */
[----:B----4-:R-:W-:Y:S01]  /*191c0*/  F2FP.BF16.PACK_AB R77, R105, R106 ;  /* 0x0000006a694d723e */ /* 0x010fe200000010ff */
[----:B------:R-:W1:Y:S01]  /*191d0*/  LDSM.16.MT88.4 R84, [R220+0x900] ;  /* 0x00090000dc54783b */ /* 0x000e620000004200 */
[----:B------:R2:W4:Y:S04]  /*191e0*/  MUFU.EX2 R109, R76 ;  /* 0x0000004c006d7308 */ /* 0x0005280000000800 */
[C---:B------:R-:W-:Y:S02]  /*191f0*/  FMUL.FTZ R64, R69.reuse, R168 ;  /* 0x000000a845407220 */ /* 0x040fe40000410000 */
[----:B------:R-:W-:Y:S03]  /*19200*/  FMUL.FTZ R65, R69, R169 ;  /* 0x000000a945417220 */ /* 0x000fe60000410000 */
[C---:B------:R-:W-:Y:S02]  /*19210*/  FMUL.FTZ R66, R68.reuse, R170 ;  /* 0x000000aa44427220 */ /* 0x040fe40000410000 */
[----:B------:R-:W-:Y:S07]  /*19220*/  FMUL.FTZ R67, R68, R171 ;  /* 0x000000ab44437220 */ /* 0x000fee0000410000 */
[----:B------:R-:W-:Y:S01]  /*19230*/  HMMA.16816.F32.BF16 R64, R72, R78, R64 ;  /* 0x0000004e4840723c */ /* 0x000fe20000041840 */
[--C-:B--2---:R-:W-:Y:S06]  /*19240*/  FFMA.FTZ R76, R182, c[0x0][0x2d0], -R71.reuse ;  /* 0x0000b400b64c7a23 */ /* 0x104fec0000010847 */
[----:B------:R-:W-:Y:S02]  /*19250*/  F2FP.BF16.PACK_AB R72, R114, R141 ;  /* 0x0000008d7248723e */ /* 0x000fe400000010ff */
[----:B------:R-:W-:Y:S01]  /*19260*/  F2FP.BF16.PACK_AB R73, R113, R143 ;  /* 0x0000008f7149723e */ /* 0x000fe200000010ff */
[----:B------:R2:W-:Y:S02]  /*19270*/  MUFU.EX2 R137, R76 ;  /* 0x0000004c00897308 */ /* 0x0005e40000000800 */
[----:B------:R-:W-:Y:S02]  /*19280*/  F2FP.BF16.PACK_AB R74, R147, R163 ;  /* 0x000000a3934a723e */ /* 0x000fe400000010ff */
[----:B------:R-:W-:Y:S02]  /*19290*/  F2FP.BF16.PACK_AB R75, R146, R162 ;  /* 0x000000a2924b723e */ /* 0x000fe400000010ff */
[----:B------:R-:W-:Y:S02]  /*192a0*/  F2FP.BF16.PACK_AB R78, R155, R160 ;  /* 0x000000a09b4e723e */ /* 0x000fe400000010ff */
[----:B----4-:R-:W-:Y:S03]  /*192b0*/  F2FP.BF16.PACK_AB R79, R109, R104 ;  /* 0x000000686d4f723e */ /* 0x010fe600000010ff */
[-C--:B---3--:R-:W-:Y:S01]  /*192c0*/  HMMA.16816.F32.BF16 R4, R72, R80.reuse, R4 ;  /* 0x000000504804723c */ /* 0x088fe20000041804 */
[--C-:B--2---:R-:W-:Y:S04]  /*192d0*/  FFMA.FTZ R76, R183, c[0x0][0x2d0], -R92.reuse ;  /* 0x0000b400b74c7a23 */ /* 0x104fe8000001085c */
[----:B------:R2:W-:Y:S02]  /*192e0*/  MUFU.EX2 R152, R76 ;  /* 0x0000004c00987308 */ /* 0x0005e40000000800 */
[----:B--2---:R-:W-:Y:S07]  /*192f0*/  F2FP.BF16.PACK_AB R76, R161, R156 ;  /* 0x0000009ca14c723e */ /* 0x004fee00000010ff */
[C---:B------:R-:W-:Y:S07]  /*19300*/  HMMA.16816.F32.BF16 R8, R76.reuse, R80, R8 ;  /* 0x000000504c08723c */ /* 0x040fee0000041808 */
[--C-:B------:R-:W-:Y:S01]  /*19310*/  FFMA.FTZ R80, R187, c[0x0][0x2d0], -R71.reuse ;  /* 0x0000b400bb507a23 */ /* 0x100fe20000010847 */
[-C--:B------:R-:W-:Y:S03]  /*19320*/  HMMA.16816.F32.BF16 R12, R76, R82.reuse, R12 ;  /* 0x000000524c0c723c */ /* 0x080fe6000004180c */
[----:B------:R2:W-:Y:S05]  /*19330*/  MUFU.EX2 R142, R80 ;  /* 0x00000050008e7308 */ /* 0x0005ea0000000800 */
[C---:B------:R-:W-:Y:S08]  /*19340*/  HMMA.16816.F32.BF16 R16, R72.reuse, R82, R16 ;  /* 0x000000524810723c */ /* 0x040ff00000041810 */
[-C--:B-1----:R-:W-:Y:S08]  /*19350*/  HMMA.16816.F32.BF16 R20, R72, R84.reuse, R20 ;  /* 0x000000544814723c */ /* 0x082ff00000041814 */
[C---:B------:R-:W-:Y:S01]  /*19360*/  HMMA.16816.F32.BF16 R24, R76.reuse, R84, R24 ;  /* 0x000000544c18723c */ /* 0x040fe20000041818 */
[----:B--2---:R-:W-:Y:S06]  /*19370*/  FFMA.FTZ R80, R189, c[0x0][0x2d0], -R71 ;  /* 0x0000b400bd507a23 */ /* 0x004fec0000010847 */
        /* <DEDUP_REMOVED lines=11> */
[--C-:B--2---:R-:W-:Y:S06]  /*19430*/  FFMA.FTZ R84, R185, c[0x0][0x2d0], -R93.reuse ;  /* 0x0000b400b9547a23 */ /* 0x104fec000001085d */
        /* <DEDUP_REMOVED lines=51> */
[----:B------:R-:W-:Y:S01]  /*19770*/  FFMA.FTZ R80, R197, c[0x0][0x2d0], -R93 ;  /* 0x0000b400c5507a23 */ /* 0x000fe2000001085d */
[----:B------:R1:W-:Y:S02]  /*19780*/  MUFU.EX2 R200, R84 ;  /* 0x0000005400c87308 */ /* 0x0003e40000000800 */
[----:B------:R-:W-:Y:S04]  /*19790*/  IMAD.MOV.U32 R197, RZ, RZ, R141 ;  /* 0x000000ffffc57224 */ /* 0x000fe800078e008d */
[C---:B------:R-:W-:Y:S04]  /*197a0*/  HMMA.16816.F32.BF16 R32, R72.reuse, R82, R32 ;  /* 0x000000524820723c */ /* 0x040fe80000041820 */
[----:B------:R2:W-:Y:S04]  /*197b0*/  MUFU.EX2 R164, R80 ;  /* 0x0000005000a47308 */ /* 0x0005e80000000800 */
[-C--:B------:R-:W-:Y:S08]  /*197c0*/  HMMA.16816.F32.BF16 R36, R72, R88.reuse, R36 ;  /* 0x000000584824723c */ /* 0x080ff00000041824 */
[C---:B------:R-:W-:Y:S01]  /*197d0*/  HMMA.16816.F32.BF16 R40, R76.reuse, R88, R40 ;  /* 0x000000584c28723c */ /* 0x040fe20000041828 */
[----:B-1----:R-:W-:Y:S03]  /*197e0*/  FFMA.FTZ R84, R207, c[0x0][0x2d0], -R92 ;  /* 0x0000b400cf547a23 */ /* 0x002fe6000001085c */
[----:B------:R-:W-:Y:S04]  /*197f0*/  IMAD.MOV.U32 R207, RZ, RZ, R143 ;  /* 0x000000ffffcf7224 */ /* 0x000fe800078e008f */
[-C--:B------:R-:W-:Y:S01]  /*19800*/  HMMA.16816.F32.BF16 R44, R76, R90.reuse, R44 ;  /* 0x0000005a4c2c723c */ /* 0x080fe2000004182c */
[----:B------:R1:W-:Y:S03]  /*19810*/  MUFU.EX2 R193, R84 ;  /* 0x0000005400c17308 */ /* 0x0003e60000000800 */
[--C-:B--2---:R-:W-:Y:S02]  /*19820*/  FFMA.FTZ R80, R199, c[0x0][0x2d0], -R93.reuse ;  /* 0x0000b400c7507a23 */ /* 0x104fe4000001085d */
[----:B------:R-:W-:Y:S02]  /*19830*/  FFMA.FTZ R88, R194, c[0x0][0x2d0], -R94 ;  /* 0x0000b400c2587a23 */ /* 0x000fe4000001085e */
[C---:B------:R-:W-:Y:S01]  /*19840*/  HMMA.16816.F32.BF16 R48, R72.reuse, R90, R48 ;  /* 0x0000005a4830723c */ /* 0x040fe20000041830 */
[----:B------:R-:W-:Y:S02]  /*19850*/  IMAD.MOV.U32 R199, RZ, RZ, R136 ;  /* 0x000000ffffc77224 */ /* 0x000fe400078e0088 */
[----:B------:R2:W-:Y:S01]  /*19860*/  MUFU.EX2 R192, R80 ;  /* 0x0000005000c07308 */ /* 0x0005e20000000800 */
[----:B------:R-:W-:Y:S09]  /*19870*/  IMAD.MOV.U32 R194, RZ, RZ, R146 ;  /* 0x000000ffffc27224 */ /* 0x000ff200078e0092 */
[----:B------:R3:W-:Y:S01]  /*19880*/  MUFU.EX2 R117, R88 ;  /* 0x0000005800757308 */ /* 0x0007e20000000800 */
[----:B-1----:R-:W-:Y:S01]  /*19890*/  FFMA.FTZ R84, R208, c[0x0][0x2d0], -R92 ;  /* 0x0000b400d0547a23 */ /* 0x002fe2000001085c */
[----:B------:R-:W-:Y:S08]  /*198a0*/  MOV R208, R142 ;  /* 0x0000008e00d07202 */ /* 0x000ff00000000f00 */
[----:B------:R1:W-:Y:S01]  /*198b0*/  MUFU.EX2 R195, R84 ;  /* 0x0000005400c37308 */ /* 0x0003e20000000800 */
[--C-:B--2---:R-:W-:Y:S01]  /*198c0*/  FFMA.FTZ R80, R202, c[0x0][0x2d0], -R93.reuse ;  /* 0x0000b400ca507a23 */ /* 0x104fe2000001085d */
[----:B------:R-:W-:Y:S08]  /*198d0*/  MOV R202, R137 ;  /* 0x0000008900ca7202 */ /* 0x000ff00000000f00 */
[----:B------:R2:W-:Y:S01]  /*198e0*/  MUFU.EX2 R190, R80 ;  /* 0x0000005000be7308 */ /* 0x0005e20000000800 */
[----:B---3--:R-:W-:Y:S01]  /*198f0*/  FFMA.FTZ R88, R196, c[0x0][0x2d0], -R94 ;  /* 0x0000b400c4587a23 */ /* 0x008fe2000001085e */
[----:B------:R-:W-:Y:S08]  /*19900*/  MOV R196, R147 ;  /* 0x0000009300c47202 */ /* 0x000ff00000000f00 */
[----:B------:R3:W-:Y:S01]  /*19910*/  MUFU.EX2 R116, R88 ;  /* 0x0000005800747308 */ /* 0x0007e20000000800 */
[----:B-1----:R-:W1:Y:S01]  /*19920*/  LDSM.16.MT88.4 R84, [R219+0x1100] ;  /* 0x00110000db54783b */ /* 0x002e620000004200 */
[----:B--2---:R-:W-:Y:S01]  /*19930*/  FFMA.FTZ R80, R204, c[0x0][0x2d0], -R93 ;  /* 0x0000b400cc507a23 */ /* 0x004fe2000001085d */
[----:B------:R-:W-:Y:S07]  /*19940*/  MOV R204, R138 ;  /* 0x0000008a00cc7202 */ /* 0x000fee0000000f00 */
[----:B------:R2:W4:Y:S01]  /*19950*/  MUFU.EX2 R191, R80 ;  /* 0x0000005000bf7308 */ /* 0x0005220000000800 */
[----:B---3--:R-:W-:Y:S02]  /*19960*/  FFMA.FTZ R88, R215, c[0x0][0x2d0], -R92 ;  /* 0x0000b400d7587a23 */ /* 0x008fe4000001085c */
[----:B------:R-:W-:Y:S07]  /*19970*/  IMAD.MOV.U32 R215, RZ, RZ, R125 ;  /* 0x000000ffffd77224 */ /* 0x000fee00078e007d */
[----:B------:R3:W-:Y:S01]  /*19980*/  MUFU.EX2 R187, R88 ;  /* 0x0000005800bb7308 */ /* 0x0007e20000000800 */
[----:B--2---:R-:W-:Y:S01]  /*19990*/  FFMA.FTZ R80, R209, c[0x0][0x2d0], -R71 ;  /* 0x0000b400d1507a23 */ /* 0x004fe20000010847 */
[-C--:B-1----:R-:W-:Y:S01]  /*199a0*/  HMMA.16816.F32.BF16 R52, R72, R84.reuse, R52 ;  /* 0x000000544834723c */ /* 0x082fe20000041834 */
[----:B------:R-:W-:Y:S07]  /*199b0*/  IMAD.MOV.U32 R209, RZ, RZ, R139 ;  /* 0x000000ffffd17224 */ /* 0x000fee00078e008b */
[----:B------:R1:W-:Y:S01]  /*199c0*/  MUFU.EX2 R189, R80 ;  /* 0x0000005000bd7308 */ /* 0x0003e20000000800 */
[C---:B------:R-:W-:Y:S01]  /*199d0*/  HMMA.16816.F32.BF16 R56, R76.reuse, R84, R56 ;  /* 0x000000544c38723c */ /* 0x040fe20000041838 */
[----:B---3--:R-:W-:Y:S06]  /*199e0*/  LDSM.16.MT88.4 R88, [R218+0x1900] ;  /* 0x00190000da58783b */ /* 0x008fec0000004200 */
[--C-:B------:R-:W-:Y:S01]  /*199f0*/  FFMA.FTZ R84, R173, c[0x0][0x2d0], -R94.reuse ;  /* 0x0000b400ad547a23 */ /* 0x100fe2000001085e */
[-C--:B------:R-:W-:Y:S03]  /*19a00*/  HMMA.16816.F32.BF16 R60, R76, R86.reuse, R60 ;  /* 0x000000564c3c723c */ /* 0x080fe6000004183c */
[----:B------:R-:W2:Y:S04]  /*19a10*/  MUFU.EX2 R99, R84 ;  /* 0x0000005400637308 */ /* 0x000ea80000000800 */
[--C-:B------:R-:W-:Y:S01]  /*19a20*/  FFMA.FTZ R76, R210, c[0x0][0x2d0], -R71.reuse ;  /* 0x0000b400d24c7a23 */ /* 0x100fe20000010847 */
[----:B------:R-:W-:Y:S01]  /*19a30*/  HMMA.16816.F32.BF16 R64, R72, R86, R64 ;  /* 0x000000564840723c */ /* 0x000fe20000041840 */
[----:B----4-:R-:W-:Y:S03]  /*19a40*/  F2FP.BF16.PACK_AB R78, R191, R190 ;  /* 0x000000bebf4e723e */ /* 0x010fe600000010ff */
[----:B-1----:R-:W-:Y:S01]  /*19a50*/  FFMA.FTZ R80, R174, c[0x0][0x2d0], -R94 ;  /* 0x0000b400ae507a23 */ /* 0x002fe2000001085e */
[----:B------:R1:W-:Y:S02]  /*19a60*/  MUFU.EX2 R188, R76 ;  /* 0x0000004c00bc7308 */ /* 0x0003e40000000800 */
[----:B------:R-:W-:Y:S02]  /*19a70*/  F2FP.BF16.PACK_AB R72, R167, R206 ;  /* 0x000000cea748723e */ /* 0x000fe400000010ff */
[----:B------:R-:W-:Y:S03]  /*19a80*/  F2FP.BF16.PACK_AB R73, R165, R166 ;  /* 0x000000a6a549723e */ /* 0x000fe600000010ff */
[----:B------:R-:W-:Y:S02]  /*19a90*/  F2FP.BF16.PACK_AB R74, R200, R201 ;  /* 0x000000c9c84a723e */ /* 0x000fe400000010ff */
[----:B------:R-:W-:Y:S01]  /*19aa0*/  F2FP.BF16.PACK_AB R75, R195, R193 ;  /* 0x000000c1c34b723e */ /* 0x000fe200000010ff */
[----:B------:R3:W4:Y:S01]  /*19ab0*/  MUFU.EX2 R118, R80 ;  /* 0x0000005000767308 */ /* 0x0007220000000800 */
[----:B--2---:R-:W-:Y:S01]  /*19ac0*/  F2FP.BF16.PACK_AB R79, R99, R116 ;  /* 0x00000074634f723e */ /* 0x004fe200000010ff */
[----:B------:R-:W-:Y:S01]  /*19ad0*/  LDSM.16.MT88.4 R84, [R220+0x1900] ;  /* 0x00190000dc54783b */ /* 0x000fe20000004200 */
[----:B-1----:R-:W-:Y:S07]  /*19ae0*/  FFMA.FTZ R76, R212, c[0x0][0x2d0], -R92 ;  /* 0x0000b400d44c7a23 */ /* 0x002fee000001085c */
[----:B------:R1:W-:Y:S01]  /*19af0*/  MUFU.EX2 R185, R76 ;  /* 0x0000004c00b97308 */ /* 0x0003e20000000800 */
[----:B---3--:R-:W2:Y:S01]  /*19b00*/  LDSM.16.MT88.4 R80, [R217+0x1900] ;  /* 0x00190000d950783b */ /* 0x008ea20000004200 */
[----:B----4-:R-:W-:Y:S02]  /*19b10*/  F2FP.BF16.PACK_AB R77, R117, R118 ;  /* 0x00000076754d723e */ /* 0x010fe400000010ff */
[----:B-1----:R-:W-:Y:S01]  /*19b20*/  F2FP.BF16.PACK_AB R76, R192, R164 ;  /* 0x000000a4c04c723e */ /* 0x002fe200000010ff */
[-C--:B--2---:R-:W-:Y:S08]  /*19b30*/  HMMA.16816.F32.BF16 R4, R72, R80.reuse, R4 ;  /* 0x000000504804723c */ /* 0x084ff00000041804 */
[C---:B------:R-:W-:Y:S07]  /*19b40*/  HMMA.16816.F32.BF16 R8, R76.reuse, R80, R8 ;  /* 0x000000504c08723c */ /* 0x040fee0000041808 */
[--C-:B------:R-:W-:Y:S01]  /*19b50*/  FFMA.FTZ R80, R238, c[0x0][0x2d0], -R71.reuse ;  /* 0x0000b400ee507a23 */ /* 0x100fe20000010847 */
[-C--:B------:R-:W-:Y:S01]  /*19b60*/  HMMA.16816.F32.BF16 R12, R76, R82.reuse, R12 ;  /* 0x000000524c0c723c */ /* 0x080fe2000004180c */
[----:B------:R-:W-:Y:S02]  /*19b70*/  IMAD.MOV.U32 R238, RZ, RZ, R154 ;  /* 0x000000ffffee7224 */ /* 0x000fe400078e009a */
[----:B------:R1:W-:Y:S01]  /*19b80*/  MUFU.EX2 R184, R80 ;  /* 0x0000005000b87308 */ /* 0x0003e20000000800 */
[----:B------:R-:W-:Y:S04]  /*19b90*/  IMAD.MOV.U32 R154, RZ, RZ, R148 ;  /* 0x000000ffff9a7224 */ /* 0x000fe800078e0094 */
[C---:B------:R-:W-:Y:S01]  /*19ba0*/  HMMA.16816.F32.BF16 R16, R72.reuse, R82, R16 ;  /* 0x000000524810723c */ /* 0x040fe20000041810 */
[----:B------:R-:W-:Y:S03]  /*19bb0*/  IMAD.MOV.U32 R210, RZ, RZ, R154 ;  /* 0x000000ffffd27224 */ /* 0x000fe600078e009a */
[----:B------:R-:W-:Y:S04]  /*19bc0*/  MOV R154, R144 ;  /* 0x00000090009a7202 */ /* 0x000fe80000000f00 */
[-C--:B------:R-:W-:Y:S08]  /*19bd0*/  HMMA.16816.F32.BF16 R20, R72, R84.reuse, R20 ;  /* 0x000000544814723c */ /* 0x080ff00000041814 */
[C---:B------:R-:W-:Y:S01]  /*19be0*/  HMMA.16816.F32.BF16 R24, R76.reuse, R84, R24 ;  /* 0x000000544c18723c */ /* 0x040fe20000041818 */
[----:B-1----:R-:W-:Y:S03]  /*19bf0*/  FFMA.FTZ R80, R241, c[0x0][0x2d0], -R71 ;  /* 0x0000b400f1507a23 */ /* 0x002fe60000010847 */
[----:B------:R-:W-:Y:S03]  /*19c00*/  MOV R241, R114 ;  /* 0x0000007200f17202 */ /* 0x000fe60000000f00 */
[--C-:B------:R-:W-:Y:S01]  /*19c10*/  FFMA.FTZ R84, R239, c[0x0][0x2d0], -R93.reuse ;  /* 0x0000b400ef547a23 */ /* 0x100fe2000001085d */
[-C--:B------:R-:W-:Y:S01]  /*19c20*/  HMMA.16816.F32.BF16 R28, R76, R86.reuse, R28 ;  /* 0x000000564c1c723c */ /* 0x080fe2000004181c */
[----:B------:R1:W-:Y:S07]  /*19c30*/  MUFU.EX2 R186, R80 ;  /* 0x0000005000ba7308 */ /* 0x0003ee0000000800 */
        /* <DEDUP_REMOVED lines=9> */
[--C-:B--2---:R-:W-:Y:S06]  /*19cd0*/  FFMA.FTZ R84, R240, c[0x0][0x2d0], -R93.reuse ;  /* 0x0000b400f0547a23 */ /* 0x104fec000001085d */
[----:B------:R2:W-:Y:S01]  /*19ce0*/  MUFU.EX2 R97, R88 ;  /* 0x0000005800617308 */ /* 0x0005e20000000800 */
[C---:B------:R-:W-:Y:S09]  /*19cf0*/  HMMA.16816.F32.BF16 R48, R72.reuse, R90, R48 ;  /* 0x0000005a4830723c */ /* 0x040ff20000041830 */
[----:B------:R3:W-:Y:S03]  /*19d00*/  MUFU.EX2 R181, R84 ;  /* 0x0000005400b57308 */ /* 0x0007e60000000800 */
[----:B-1----:R-:W-:Y:S01]  /*19d10*/  FFMA.FTZ R80, R245, c[0x0][0x2d0], -R92 ;  /* 0x0000b400f5507a23 */ /* 0x002fe2000001085c */
[----:B------:R-:W-:Y:S06]  /*19d20*/  MOV R245, R126 ;  /* 0x0000007e00f57202 */ /* 0x000fec0000000f00 */
        /* <DEDUP_REMOVED lines=25> */
[----:B------:R3:W4:Y:S02]  /*19ec0*/  MUFU.EX2 R178, R76 ;  /* 0x0000004c00b27308 */ /* 0x0007240000000800 */
[----:B------:R-:W-:Y:S02]  /*19ed0*/  F2FP.BF16.PACK_AB R72, R188, R189 ;  /* 0x000000bdbc48723e */ /* 0x000fe400000010ff */
[----:B------:R-:W-:Y:S03]  /*19ee0*/  F2FP.BF16.PACK_AB R73, R187, R185 ;  /* 0x000000b9bb49723e */ /* 0x000fe600000010ff */
[----:B------:R-:W-:Y:S02]  /*19ef0*/  F2FP.BF16.PACK_AB R74, R186, R184 ;  /* 0x000000b8ba4a723e */ /* 0x000fe400000010ff */
[----:B------:R-:W-:Y:S01]  /*19f00*/  F2FP.BF16.PACK_AB R75, R183, R182 ;  /* 0x000000b6b74b723e */ /* 0x000fe200000010ff */
[----:B--2---:R-:W2:Y:S01]  /*19f10*/  LDSM.16.MT88.4 R80, [R220+0x2100] ;  /* 0x00210000dc50783b */ /* 0x004ea20000004200 */
[----:B-----5:R-:W-:Y:S05]  /*19f20*/  F2FP.BF16.PACK_AB R79, R95, R96 ;  /* 0x000000605f4f723e */ /* 0x020fea00000010ff */
[-C--:B-1----:R-:W-:Y:S01]  /*19f30*/  HMMA.16816.F32.BF16 R4, R72, R84.reuse, R4 ;  /* 0x000000544804723c */ /* 0x082fe20000041804 */
[--C-:B---3--:R-:W-:Y:S01]  /*19f40*/  FFMA.FTZ R76, R248, c[0x0][0x2d0], -R92.reuse ;  /* 0x0000b400f84c7a23 */ /* 0x108fe2000001085c */
[----:B----4-:R-:W-:Y:S03]  /*19f50*/  F2FP.BF16.PACK_AB R168, R178, R179 ;  /* 0x000000b3b2a8723e */ /* 0x010fe600000010ff */
        /* <DEDUP_REMOVED lines=15> */
[----:B------:R-:W-:Y:S01]  /*1a050*/  MOV R124, R149 ;  /* 0x00000095007c7202 */ /* 0x000fe20000000f00 */
[----:B------:R-:W-:Y:S03]  /*1a060*/  FFMA.FTZ R92, R134, c[0x0][0x2d0], -R92 ;  /* 0x0000b400865c7a23 */ /* 0x000fe6000001085c */
[C---:B------:R-:W-:Y:S01]  /*1a070*/  HMMA.16816.F32.BF16 R32, R72.reuse, R82, R32 ;  /* 0x000000524820723c */ /* 0x040fe20000041820 */
[----:B------:R2:W-:Y:S01]  /*1a080*/  MUFU.EX2 R135, R71 ;  /* 0x0000004700877308 */ /* 0x0005e20000000800 */
[----:B------:R-:W3:Y:S02]  /*1a090*/  LDSM.16.MT88.4 R148, [R217+0x2900] ;  /* 0x00290000d994783b */ /* 0x000ee40000004200 */
[----:B----4-:R-:W-:Y:S02]  /*1a0a0*/  F2FP.BF16.PACK_AB R170, R172, R173 ;  /* 0x000000adacaa723e */ /* 0x010fe400000010ff */
[----:B------:R-:W-:Y:S02]  /*1a0b0*/  MOV R212, R124 ;  /* 0x0000007c00d47202 */ /* 0x000fe40000000f00 */
[-C--:B------:R-:W-:Y:S03]  /*1a0c0*/  HMMA.16816.F32.BF16 R36, R72, R88.reuse, R36 ;  /* 0x000000584824723c */ /* 0x080fe60000041824 */
[----:B------:R-:W4:Y:S05]  /*1a0d0*/  MUFU.EX2 R134, R92 ;  /* 0x0000005c00867308 */ /* 0x000f2a0000000800 */
[C---:B------:R-:W-:Y:S01]  /*1a0e0*/  HMMA.16816.F32.BF16 R40, R76.reuse, R88, R40 ;  /* 0x000000584c28723c */ /* 0x040fe20000041828 */
[----:B------:R-:W5:Y:S04]  /*1a0f0*/  LDL.LU R89, [R1+0x4] ;  /* 0x0000040001597983 */ /* 0x000f680000300800 */
[----:B------:R-:W5:Y:S03]  /*1a100*/  LDL.LU R88, [R1+0x8] ;  /* 0x0000080001587983 */ /* 0x000f660000300800 */
[-C--:B------:R-:W-:Y:S01]  /*1a110*/  HMMA.16816.F32.BF16 R44, R76, R90.reuse, R44 ;  /* 0x0000005a4c2c723c */ /* 0x080fe2000004182c */
[--C-:B--2---:R-:W-:Y:S04]  /*1a120*/  FFMA.FTZ R71, R252, c[0x0][0x2d0], -R93.reuse ;  /* 0x0000b400fc477a23 */ /* 0x104fe8000001085d */
[----:B------:R2:W-:Y:S03]  /*1a130*/  MUFU.EX2 R92, R71 ;  /* 0x00000047005c7308 */ /* 0x0005e60000000800 */
[C---:B------:R-:W-:Y:S01]  /*1a140*/  HMMA.16816.F32.BF16 R48, R72.reuse, R90, R48 ;  /* 0x0000005a4830723c */ /* 0x040fe20000041830 */
[----:B----4-:R-:W-:Y:S07]  /*1a150*/  F2FP.BF16.PACK_AB R171, R134, R135 ;  /* 0x0000008786ab723e */ /* 0x010fee00000010ff */
[-C--:B-1----:R-:W-:Y:S08]  /*1a160*/  HMMA.16816.F32.BF16 R52, R72, R84.reuse, R52 ;  /* 0x000000544834723c */ /* 0x082ff00000041834 */
[C---:B------:R-:W-:Y:S01]  /*1a170*/  HMMA.16816.F32.BF16 R56, R76.reuse, R84, R56 ;  /* 0x000000544c38723c */ /* 0x040fe20000041838 */
[----:B--2---:R-:W-:Y:S03]  /*1a180*/  FFMA.FTZ R71, R115, c[0x0][0x2d0], -R93 ;  /* 0x0000b40073477a23 */ /* 0x004fe6000001085d */
[----:B------:R-:W-:Y:S04]  /*1a190*/  IMAD.MOV.U32 R115, RZ, RZ, R101 ;  /* 0x000000ffff737224 */ /* 0x000fe800078e0065 */
[-C--:B------:R-:W-:Y:S01]  /*1a1a0*/  HMMA.16816.F32.BF16 R60, R76, R86.reuse, R60 ;  /* 0x000000564c3c723c */ /* 0x080fe2000004183c */
[----:B------:R1:W2:Y:S07]  /*1a1b0*/  MUFU.EX2 R82, R71 ;  /* 0x0000004700527308 */ /* 0x0002ae0000000800 */
[----:B------:R-:W-:Y:S01]  /*1a1c0*/  HMMA.16816.F32.BF16 R64, R72, R86, R64 ;  /* 0x000000564840723c */ /* 0x000fe20000041840 */
[----:B------:R-:W4:Y:S07]  /*1a1d0*/  LDL.LU R72, [R1+0xc] ;  /* 0x00000c0001487983 */ /* 0x000f2e0000300800 */
[-C--:B---3--:R-:W-:Y:S01]  /*1a1e0*/  HMMA.16816.F32.BF16 R136, R168, R148.reuse, R4 ;  /* 0x00000094a888723c */ /* 0x088fe20000041804 */
[--C-:B-1----:R-:W-:Y:S03]  /*1a1f0*/  FFMA.FTZ R71, R112, c[0x0][0x2d0], -R93.reuse ;  /* 0x0000b40070477a23 */ /* 0x102fe6000001085d */
[----:B------:R-:W-:Y:S01]  /*1a200*/  FFMA.FTZ R93, R103, c[0x0][0x2d0], -R93 ;  /* 0x0000b400675d7a23 */ /* 0x000fe2000001085d */
[----:B------:R1:W-:Y:S01]  /*1a210*/  MUFU.EX2 R83, R71 ;  /* 0x0000004700537308 */ /* 0x0003e20000000800 */
[----:B------:R-:W-:Y:S02]  /*1a220*/  MOV R112, R102 ;  /* 0x0000006600707202 */ /* 0x000fe40000000f00 */
[----:B------:R-:W3:Y:S01]  /*1a230*/  LDSM.16.MT88.4 R100, [R220+0x2900] ;  /* 0x00290000dc64783b */ /* 0x000ee20000004200 */
[----:B--2---:R-:W-:Y:S06]  /*1a240*/  F2FP.BF16.PACK_AB R124, R82, R92 ;  /* 0x0000005c527c723e */ /* 0x004fec00000010ff */
        /* <DEDUP_REMOVED lines=11> */
[----:B------:R-:W1:Y:S01]  /*1a300*/  MUFU.EX2 R94, R94 ;  /* 0x0000005e005e7308 */ /* 0x000e620000000800 */
[----:B-----5:R-:W-:Y:S01]  /*1a310*/  FFMA.FTZ R69, R69, R89, R127 ;  /* 0x0000005945457223 */ /* 0x020fe2000001007f */
[----:B-1----:R-:W-:Y:S01]  /*1a320*/  F2FP.BF16.PACK_AB R127, R94, R71 ;  /* 0x000000475e7f723e */ /* 0x002fe200000010ff */
[----:B------:R-:W-:Y:S04]  /*1a330*/  FFMA.FTZ R68, R68, R88, R145 ;  /* 0x0000005844447223 */ /* 0x000fe80000010091 */
[----:B------:R-:W-:Y:S02]  /*1a340*/  FADD.FTZ R6, R112, R68 ;  /* 0x0000004470067221 */ /* 0x000fe40000010000 */
[C---:B------:R-:W-:Y:S02]  /*1a350*/  HMMA.16816.F32.BF16 R140, R124.reuse, R148, R8 ;  /* 0x000000947c8c723c */ /* 0x040fe40000041808 */
[----:B------:R-:W-:Y:S01]  /*1a360*/  FADD.FTZ R6, R212, R6 ;  /* 0x00000006d4067221 */ /* 0x000fe20000010000 */
[----:B------:R-:W-:Y:S02]  /*1a370*/  MOV R212, R194 ;  /* 0x000000c200d47202 */ /* 0x000fe40000000f00 */
[----:B------:R-:W-:Y:S03]  /*1a380*/  MOV R194, R152 ;  /* 0x0000009800c27202 */ /* 0x000fe60000000f00 */
[-C--:B------:R-:W-:Y:S08]  /*1a390*/  HMMA.16816.F32.BF16 R144, R124, R150.reuse, R12 ;  /* 0x000000967c90723c */ /* 0x080ff0000004180c */
[C---:B------:R-:W-:Y:S01]  /*1a3a0*/  HMMA.16816.F32.BF16 R148, R168.reuse, R150, R16 ;  /* 0x00000096a894723c */ /* 0x040fe20000041810 */
[----:B----4-:R-:W-:Y:S03]  /*1a3b0*/  FFMA.FTZ R4, R2, R72, R238 ;  /* 0x0000004802047223 */ /* 0x010fe600000100ee */
        /* <DEDUP_REMOVED lines=23> */
[-C--:B---3--:R-:W-:Y:S01]  /*1a530*/  HMMA.16816.F32.BF16 R152, R168, R100.reuse, R20 ;  /* 0x00000064a898723c */ /* 0x088fe20000041814 */
[----:B------:R-:W-:Y:S01]  /*1a540*/  IMAD.MOV.U32 R207, RZ, RZ, R158 ;  /* 0x000000ffffcf7224 */ /* 0x000fe200078e009e */
[----:B------:R-:W-:Y:S01]  /*1a550*/  MOV R199, R208 ;  /* 0x000000d000c77202 */ /* 0x000fe20000000f00 */
[----:B------:R-:W-:Y:S01]  /*1a560*/  FADD.FTZ R9, R196, R2 ;  /* 0x00000002c4097221 */ /* 0x000fe20000010000 */
[----:B------:R-:W-:Y:S04]  /*1a570*/  MOV R208, R157 ;  /* 0x0000009d00d07202 */ /* 0x000fe80000000f00 */
[C---:B------:R-:W-:Y:S01]  /*1a580*/  HMMA.16816.F32.BF16 R156, R124.reuse, R100, R24 ;  /* 0x000000647c9c723c */ /* 0x040fe20000041818 */
[----:B--2---:R-:W-:Y:S03]  /*1a590*/  FFMA.FTZ R0, R0, R70, R131 ;  /* 0x0000004600007223 */ /* 0x004fe60000010083 */
[----:B------:R-:W-:Y:S02]  /*1a5a0*/  IMAD.MOV.U32 R131, RZ, RZ, R130 ;  /* 0x000000ffff837224 */ /* 0x000fe400078e0082 */
[----:B------:R-:W-:Y:S01]  /*1a5b0*/  FADD.FTZ R8, R132, R0 ;  /* 0x0000000084087221 */ /* 0x000fe20000010000 */
[----:B------:R-:W-:Y:S01]  /*1a5c0*/  MOV R132, R129 ;  /* 0x0000008100847202 */ /* 0x000fe20000000f00 */
[----:B------:R-:W-:Y:S04]  /*1a5d0*/  FADD.FTZ R0, R161, R5 ;  /* 0x00000005a1007221 */ /* 0x000fe80000010000 */
[----:B------:R-:W-:Y:S01]  /*1a5e0*/  FADD.FTZ R8, R133, R8 ;  /* 0x0000000885087221 */ /* 0x000fe20000010000 */
[----:B------:R-:W-:Y:S01]  /*1a5f0*/  MOV R133, R128 ;  /* 0x0000008000857202 */ /* 0x000fe20000000f00 */
        /* <DEDUP_REMOVED lines=79> */
[----:B------:R-:W-:Y:S01]  /*1aaf0*/  FADD.FTZ R4, R134, R4 ;  /* 0x0000000486047221 */ /* 0x000fe20000010000 */
[----:B------:R-:W-:Y:S01]  /*1ab00*/  MOV R134, R3 ;  /* 0x0000000300867202 */ /* 0x000fe20000000f00 */
[----:B------:R-:W-:Y:S02]  /*1ab10*/  FADD.FTZ R2, R93, R2 ;  /* 0x000000025d027221 */ /* 0x000fe40000010000 */
[----:B------:R-:W-:Y:S01]  /*1ab20*/  FADD.FTZ R0, R71, R0 ;  /* 0x0000000047007221 */ /* 0x000fe20000010000 */
[----:B------:R1:W-:Y:S03]  /*1ab30*/  STL [R1+0x8], R4 ;  /* 0x0000080401007387 */ /* 0x0003e60000100800 */
[----:B------:R-:W-:Y:S01]  /*1ab40*/  FADD.FTZ R0, R94, R0 ;  /* 0x000000005e007221 */ /* 0x000fe20000010000 */
[----:B------:R1:W-:Y:S04]  /*1ab50*/  STL [R1+0xc], R2 ;  /* 0x00000c0201007387 */ /* 0x0003e80000100800 */
[----:B------:R1:W-:Y:S01]  /*1ab60*/  STL [R1+0x10], R0 ;  /* 0x0000100001007387 */ /* 0x0003e20000100800 */
[----:B------:R-:W-:-:S05]  /*1ab70*/  @P0 BRA `(.L_x_1271) ;  /* 0xffff9a4000000947 */ /* 0x000fca000383ffff */
.L_x_1252:
[----:B------:R-:W2:Y:S01]  /*1ab80*/  S2UR UR4, SR_CTAID.X ;  /* 0x00000000000479c3 */ /* 0x000ea20000002500 */
[----:B------:R-:W-:-:S02]  /*1ab90*/  UISETP.NE.AND UP1, UPT, UR13, URZ, UPT ;  /* 0x0000003f0d00728c */ /* 0x000fc4000bf25270 */
[----:B------:R-:W-:Y:S02]  /*1aba0*/  UISETP.NE.AND UP0, UPT, UR12, URZ, UPT ;  /* 0x0000003f0c00728c */ /* 0x000fe4000bf05270 */
[----:B------:R-:W-:-:S04]  /*1abb0*/  ULDC.64 UR16, c[0x0][0x2c8] ;  /* 0x0000b20000107ab9 */ /* 0x000fc80000000a00 */
[----:B------:R-:W-:Y:S01]  /*1abc0*/  PLOP3.LUT P0, PT, PT, PT, UP0, 0x40, 0x0 ;  /* 0x000000000000781c */ /* 0x000fe20003f0e808 */
[----:B--2---:R-:W-:-:S04]  /*1abd0*/  ULEA UR4, UR4, 0x7f, 0x7 ;  /* 0x0000007f04047891 */ /* 0x004fc8000f8e383f */
[----:B------:R-:W-:Y:S02]  /*1abe0*/  UIMAD.WIDE.U32 UR20, UR4, UR16, URZ ;  /* 0x00000010041472a5 */ /* 0x000fe4000f8e003f */
[----:B------:R-:W-:Y:S02]  /*1abf0*/  UIADD3 UR16, UR7, 0x1, -UR10 ;  /* 0x0000000107107890 */ /* 0x000fe4000fffe80a */
[----:B------:R-:W-:-:S04]  /*1ac00*/  @UP1 USHF.R.U32.HI UR4, URZ, UR17, UR21 ;  /* 0x000000113f041299 */ /* 0x000fc80008011615 */
[----:B------:R-:W-:-:S03]  /*1ac10*/  UIADD3 UR20, UR4, UR16, URZ ;  /* 0x0000001004147290 */ /* 0x000fc6000fffe03f */
[----:B------:R-:W-:Y:S02]  /*1ac20*/  ULDC UR4, c[0x0][0x324] ;  /* 0x0000c90000047ab9 */ /* 0x000fe40000000800 */
        /* <DEDUP_REMOVED lines=15> */
.L_x_1273:
[----:B------:R-:W-:Y:S02]  /*1ad20*/  UMOV UR17, 0x1 ;  /* 0x0000000100117882 */ /* 0x000fe40000000000 */
[----:B------:R-:W-:Y:S02]  /*1ad30*/  ULDC UR16, c[0x0][0x32c] ;  /* 0x0000cb0000107ab9 */ /* 0x000fe40000000800 */
[----:B------:R-:W-:-:S03]  /*1ad40*/  UISETP.NE.AND UP0, UPT, UR17, UR16, UPT ;  /* 0x000000101100728c */ /* 0x000fc6000bf05270 */
[----:B------:R-:W-:Y:S02]  /*1ad50*/  ULDC.64 UR16, c[0x0][0x330] ;  /* 0x0000cc0000107ab9 */ /* 0x000fe40000000a00 */
[----:B------:R-:W-:-:S07]  /*1ad60*/  UIMAD.WIDE.U32 UR22, UR20, UR16, URZ ;  /* 0x00000010141672a5 */ /* 0x000fce000f8e003f */
[----:B------:R-:W-:Y:S02]  /*1ad70*/  @UP0 UMOV UR21, UR23 ;  /* 0x0000001700150c82 */ /* 0x000fe40008000000 */
[----:B------:R-:W-:Y:S02]  /*1ad80*/  @UP0 USHF.R.U32.HI UR20, URZ, UR17, UR21 ;  /* 0x000000113f140299 */ /* 0x000fe40008011615 */
.L_x_1274:
[----:B------:R-:W-:Y:S02]  /*1ad90*/  ULDC UR16, c[0x0][0x32c] ;  /* 0x0000cb0000107ab9 */ /* 0x000fe40000000800 */
[----:B------:R-:W-:-:S04]  /*1ada0*/  UIMAD UR16, UR20, UR16, URZ ;  /* 0x00000010141072a4 */ /* 0x000fc8000f8e023f */
[----:B------:R-:W-:-:S04]  /*1adb0*/  UISETP.LT.AND UP0, UPT, UR4, UR16, UPT ;  /* 0x000000100400728c */ /* 0x000fc8000bf01270 */
[----:B------:R-:W-:-:S04]  /*1adc0*/  USEL UR4, UR4, UR16, !UP0 ;  /* 0x0000001004047287 */ /* 0x000fc8000c000000 */
.L_x_1272:
        /* <DEDUP_REMOVED lines=13> */
.L_x_1278:
[----:B------:R-:W-:Y:S04]  /*1aea0*/  DEPBAR.LE SB0, 0x0 ;  /* 0x000080000000791a */ /* 0x000fe80000000000 */
[----:B------:R-:W-:Y:S01]  /*1aeb0*/  BAR.SYNC.DEFER_BLOCKING 0x0 ;  /* 0x0000000000007b1d */ /* 0x000fe20000010000 */
[----:B------:R-:W-:Y:S06]  /*1aec0*/  UISETP.GT.AND UP0, UPT, UR18, UR19, UPT ;  /* 0x000000131200728c */ /* 0x000fec000bf04270 */
[----:B------:R-:W-:Y:S01]  /*1aed0*/  PLOP3.LUT P0, PT, PT, PT, UP0, 0x80, 0x0 ;  /* 0x000000000000781c */ /* 0x000fe20003f0f008 */
[----:B-----5:R1:W2:Y:S04]  /*1aee0*/  LDSM.16.M88.4 R96, [R223+0x6100] ;  /* 0x00610000df60783b */ /* 0x0202a80000000200 */
        /* <DEDUP_REMOVED lines=16> */
[----:B--234-:R-:W-:Y:S02]  /*1aff0*/  SHF.R.S32.HI R2, RZ, 0x1f, R236 ;  /* 0x0000001fff027819 */ /* 0x01cfe400000114ec */
[----:B------:R-:W-:Y:S03]  /*1b000*/  SHF.R.S32.HI R5, RZ, 0x1f, R235 ;  /* 0x0000001fff057819 */ /* 0x000fe600000114eb */
[----:B------:R-:W-:Y:S02]  /*1b010*/  IMAD R4, R2, c[0x0][0x208], RZ ;  /* 0x0000820002047a24 */ /* 0x000fe400078e02ff */
[C---:B------:R-:W-:Y:S04]  /*1b020*/  IMAD.WIDE.U32 R2, R236.reuse, c[0x0][0x208], RZ ;  /* 0x00008200ec027a25 */ /* 0x040fe800078e00ff */
[----:B------:R-:W-:Y:S04]  /*1b030*/  IMAD R4, R236, c[0x0][0x20c], R4 ;  /* 0x00008300ec047a24 */ /* 0x000fe800078e0204 */
        /* <DEDUP_REMOVED lines=9> */
[----:B------:R-:W2:Y:S04]  /*1b0d0*/  SHFL.IDX PT, R4, R3, RZ, 0x181f ;  /* 0x00181fff03047589 */ /* 0x000ea800000e0000 */
[----:B------:R-:W-:Y:S04]  /*1b0e0*/  SHFL.IDX PT, R5, R2, RZ, 0x181f ;  /* 0x00181fff02057589 */ /* 0x000fe800000e0000 */
        /* <DEDUP_REMOVED lines=8> */
[----:B------:R1:W1:Y:S01]  /*1b170*/  SHFL.IDX PT, R12, R2, 0x5, 0x181f ;  /* 0x00b81f00020c7f89 */ /* 0x00026200000e0000 */
[-C--:B--2---:R-:W-:Y:S02]  /*1b180*/  IADD3 R4, P0, R4, R234.reuse, RZ ;  /* 0x000000ea04047210 */ /* 0x084fe40007f1e0ff */
[-C--:B---3--:R-:W-:Y:S02]  /*1b190*/  IADD3 R8, P3, R8, R234.reuse, RZ ;  /* 0x000000ea08087210 */ /* 0x088fe40007f7e0ff */
[-C--:B----4-:R-:W-:Y:S01]  /*1b1a0*/  IADD3 R6, P2, R6, R234.reuse, RZ ;  /* 0x000000ea06067210 */ /* 0x090fe20007f5e0ff */
[--C-:B------:R-:W-:Y:S01]  /*1b1b0*/  IMAD.X R5, R5, 0x1, R233.reuse, P0 ;  /* 0x0000000105057824 */ /* 0x100fe200000e06e9 */
[-C--:B------:R-:W-:Y:S04]  /*1b1c0*/  IADD3 R10, P0, R10, R234.reuse, RZ ;  /* 0x000000ea0a0a7210 */ /* 0x080fe80007f1e0ff */
[----:B------:R2:W-:Y:S01]  /*1b1d0*/  LDGSTS.E.BYPASS.LTC128B.128 [R243], [R4.64], !P6 ;  /* 0x0000000004f37fae */ /* 0x0005e2000f101d4e */
[--C-:B------:R-:W-:Y:S02]  /*1b1e0*/  IMAD.X R11, R7, 0x1, R233.reuse, P0 ;  /* 0x00000001070b7824 */ /* 0x100fe400000e06e9 */
[--C-:B-----5:R-:W-:Y:S03]  /*1b1f0*/  IMAD.X R7, R14, 0x1, R233.reuse, P2 ;  /* 0x000000010e077824 */ /* 0x120fe600010e06e9 */
[----:B------:R3:W-:Y:S01]  /*1b200*/  LDGSTS.E.BYPASS.LTC128B.128 [R243+0x800], [R10.64], !P6 ;  /* 0x008000000af37fae */ /* 0x0007e2000f101d4e */
[-C--:B-1----:R-:W-:Y:S04]  /*1b210*/  IADD3 R2, P0, R3, R234.reuse, RZ ;  /* 0x000000ea03027210 */ /* 0x082fe80007f1e0ff */
        /* <DEDUP_REMOVED lines=8> */
.L_x_1276:
[-C--:B--234-:R-:W-:Y:S01]  /*1b2a0*/  HMMA.16816.F32.BF16 R4, R96, R16.reuse, RZ ;  /* 0x000000106004723c */ /* 0x09cfe200000418ff */
        /* <DEDUP_REMOVED lines=128> */
[--C-:B------:R-:W-:Y:S01]  /*1bab0*/  IMAD.MOV.U32 R2, RZ, RZ, R3.reuse ;  /* 0x000000ffff027224 */ /* 0x100fe200078e0003 */
[----:B------:R-:W-:Y:S04]  /*1bac0*/  @P2 SHF.R.U32.HI R2, RZ, c[0x0][0x2c0], R128 ;  /* 0x0000b000ff022a19 */ /* 0x000fe80000011680 */
[C---:B---3--:R-:W-:Y:S04]  /*1bad0*/  @!P1 IADD3 R129, P0, R2.reuse, R132, RZ ;  /* 0x0000008402819210 */ /* 0x048fe80007f1e0ff */
[----:B----4-:R-:W-:Y:S01]  /*1bae0*/  @!P1 LEA.HI.X.SX32 R130, R2, R130, 0x1, P0 ;  /* 0x0000008202829211 */ /* 0x010fe200000f0eff */
[----:B------:R-:W-:Y:S01]  /*1baf0*/  IMAD.MOV R2, RZ, RZ, -R2 ;  /* 0x000000ffff027224 */ /* 0x000fe200078e0a02 */
[C---:B------:R-:W-:Y:S03]  /*1bb00*/  @!P1 LEA R128, P0, R129.reuse, c[0x0][0x2a0], 0x2 ;  /* 0x0000a80081809a11 */ /* 0x040fe600078010ff */
[----:B------:R-:W-:Y:S01]  /*1bb10*/  IMAD R236, R2, c[0x0][0x2b8], R3 ;  /* 0x0000ae0002ec7a24 */ /* 0x000fe200078e0203 */
[----:B------:R-:W-:Y:S04]  /*1bb20*/  @!P1 LEA.HI.X R129, R129, c[0x0][0x2a4], R130, 0x2, P0 ;  /* 0x0000a90081819a11 */ /* 0x000fe800000f1482 */
[----:B------:R-:W-:Y:S01]  /*1bb30*/  SHF.R.S32.HI R2, RZ, 0x1f, R236 ;  /* 0x0000001fff027819 */ /* 0x000fe200000114ec */
[----:B------:R1:W2:Y:S04]  /*1bb40*/  @!P1 LDG.E R235, [R128.64] ;  /* 0x0000000e80eb9981 */ /* 0x0002a8000c1e1900 */
[----:B-1----:R-:W-:Y:S02]  /*1bb50*/  IMAD R128, R2, c[0x0][0x1e0], RZ ;  /* 0x0000780002807a24 */ /* 0x002fe400078e02ff */
[C---:B------:R-:W-:Y:S04]  /*1bb60*/  IMAD.WIDE.U32 R2, R236.reuse, c[0x0][0x1e0], RZ ;  /* 0x00007800ec027a25 */ /* 0x040fe800078e00ff */
        /* <DEDUP_REMOVED lines=26> */
[----:B------:R-:W4:Y:S01]  /*1bd10*/  SHFL.IDX PT, R177, R2, 0x4, 0x181f ;  /* 0x00981f0002b17f89 */ /* 0x000f2200000e0000 */
[-C--:B-----5:R-:W-:Y:S03]  /*1bd20*/  IADD3 R132, P2, R132, R234.reuse, RZ ;  /* 0x000000ea84847210 */ /* 0x0a0fe60007f5e0ff */
[----:B------:R2:W5:Y:S01]  /*1bd30*/  SHFL.IDX PT, R176, R2, 0x5, 0x181f ;  /* 0x00b81f0002b07f89 */ /* 0x00056200000e0000 */
[--C-:B------:R-:W-:Y:S03]  /*1bd40*/  IMAD.X R173, R173, 0x1, R233.reuse, P3 ;  /* 0x00000001adad7824 */ /* 0x100fe600018e06e9 */
[----:B------:R5:W-:Y:S04]  /*1bd50*/  LDGSTS.E.BYPASS.LTC128B.128 [R237+0x3900], [R174.64], !P6 ;  /* 0x03900000aeed7fae */ /* 0x000be8000f101d4e */
[----:B------:R5:W-:Y:S01]  /*1bd60*/  LDGSTS.E.BYPASS.LTC128B.128 [R237+0x4100], [R172.64], !P6 ;  /* 0x04100000aced7fae */ /* 0x000be2000f101d4e */
[-C--:B---3--:R-:W-:Y:S01]  /*1bd70*/  IADD3 R128, P1, R133, R234.reuse, RZ ;  /* 0x000000ea85807210 */ /* 0x088fe20007f3e0ff */
[--C-:B-1----:R-:W-:Y:S01]  /*1bd80*/  IMAD.X R133, R178, 0x1, R233.reuse, P2 ;  /* 0x00000001b2857824 */ /* 0x102fe200010e06e9 */
[----:B--2---:R-:W-:Y:S03]  /*1bd90*/  IADD3 R2, P0, R3, R234, RZ ;  /* 0x000000ea03027210 */ /* 0x004fe60007f1e0ff */
[--C-:B----4-:R-:W-:Y:S01]  /*1bda0*/  IMAD.X R129, R177, 0x1, R233.reuse, P1 ;  /* 0x00000001b1817824 */ /* 0x110fe200008e06e9 */
[----:B------:R1:W-:Y:S01]  /*1bdb0*/  LDGSTS.E.BYPASS.LTC128B.128 [R237+0x4900], [R132.64], !P6 ;  /* 0x0490000084ed7fae */ /* 0x0003e2000f101d4e */
[----:B-----5:R-:W-:Y:S03]  /*1bdc0*/  IMAD.X R3, R176, 0x1, R233, P0 ;  /* 0x00000001b0037824 */ /* 0x020fe600000e06e9 */
[----:B------:R1:W-:Y:S04]  /*1bdd0*/  LDGSTS.E.BYPASS.LTC128B.128 [R237+0x5100], [R128.64], !P6 ;  /* 0x0510000080ed7fae */ /* 0x0003e8000f101d4e */
[----:B------:R1:W-:Y:S02]  /*1bde0*/  LDGSTS.E.BYPASS.LTC128B.128 [R237+0x5900], [R2.64], !P6 ;  /* 0x0590000002ed7fae */ /* 0x0003e4000f101d4e */
.L_x_1277:
[----:B------:R-:W-:Y:S01]  /*1bdf0*/  FMNMX.FTZ R130, R4, R0, !PT ;  /* 0x0000000004827209 */ /* 0x000fe20007810000 */
[----:B------:R-:W-:Y:S01]  /*1be00*/  LDSM.16.MT88.4 R176, [R220+0x100] ;  /* 0x00010000dcb0783b */ /* 0x000fe20000004200 */
[----:B-1----:R-:W-:Y:S01]  /*1be10*/  FMNMX.FTZ R3, R6, R131, !PT ;  /* 0x0000008306037209 */ /* 0x002fe20007810000 */
[----:B------:R-:W-:Y:S01]  /*1be20*/  UISETP.GT.AND UP0, UPT, UR19, UR4, UPT ;  /* 0x000000041300728c */ /* 0x000fe2000bf04270 */
[----:B------:R-:W-:Y:S01]  /*1be30*/  FMNMX.FTZ R130, R5, R130, !PT ;  /* 0x0000008205827209 */ /* 0x000fe20007810000 */
[----:B------:R-:W-:Y:S01]  /*1be40*/  UIADD3 UR19, UR19, -0x1, URZ ;  /* 0xffffffff13137890 */ /* 0x000fe2000fffe03f */
[----:B------:R-:W-:Y:S02]  /*1be50*/  FMNMX.FTZ R3, R7, R3, !PT ;  /* 0x0000000307037209 */ /* 0x000fe40007810000 */
[----:B------:R-:W-:Y:S01]  /*1be60*/  FMNMX.FTZ R130, R16, R130, !PT ;  /* 0x0000008210827209 */ /* 0x000fe20007810000 */
[----:B------:R-:W2:Y:S01]  /*1be70*/  LDL.LU R250, [R1+0x4] ;  /* 0x0000040001fa7983 */ /* 0x000ea20000300800 */
[----:B------:R-:W-:Y:S02]  /*1be80*/  FMNMX.FTZ R3, R18, R3, !PT ;  /* 0x0000000312037209 */ /* 0x000fe40007810000 */
[----:B------:R-:W-:Y:S01]  /*1be90*/  FMNMX.FTZ R130, R17, R130, !PT ;  /* 0x0000008211827209 */ /* 0x000fe20007810000 */
[----:B------:R-:W3:Y:S01]  /*1bea0*/  LDL.LU R249, [R1+0x8] ;  /* 0x0000080001f97983 */ /* 0x000ee20000300800 */
[----:B------:R-:W-:Y:S02]  /*1beb0*/  FMNMX.FTZ R3, R19, R3, !PT ;  /* 0x0000000313037209 */ /* 0x000fe40007810000 */
[----:B------:R-:W-:Y:S01]  /*1bec0*/  FMNMX.FTZ R130, R20, R130, !PT ;  /* 0x0000008214827209 */ /* 0x000fe20007810000 */
[----:B------:R-:W4:Y:S01]  /*1bed0*/  LDL.LU R248, [R1+0xc] ;  /* 0x00000c0001f87983 */ /* 0x000f220000300800 */
[----:B------:R-:W-:Y:S02]  /*1bee0*/  FMNMX.FTZ R2, R8, R134, !PT ;  /* 0x0000008608027209 */ /* 0x000fe40007810000 */
[----:B------:R-:W-:Y:S01]  /*1bef0*/  FMNMX.FTZ R130, R21, R130, !PT ;  /* 0x0000008215827209 */ /* 0x000fe20007810000 */
[----:B------:R-:W5:Y:S01]  /*1bf00*/  LDL.LU R247, [R1+0x10] ;  /* 0x0000100001f77983 */ /* 0x000f620000300800 */
        /* <DEDUP_REMOVED lines=75> */
[----:B------:R-:W-:Y:S01]  /*1c3c0*/  PLOP3.LUT P0, PT, PT, PT, UP0, 0x80, 0x0 ;  /* 0x000000000000781c */ /* 0x000fe20003f0f008 */
[----:B------:R-:W1:Y:S01]  /*1c3d0*/  SHFL.BFLY PT, R132, R2, 0x2, 0x1f ;  /* 0x0c401f0002847f89 */ /* 0x000e6200000e0000 */
[----:B------:R-:W-:Y:S04]  /*1c3e0*/  FMNMX.FTZ R128, R47, R128, !PT ;  /* 0x000000802f807209 */ /* 0x000fe80007810000 */
[----:B------:R-:W-:Y:S04]  /*1c3f0*/  FMNMX.FTZ R128, R58, R128, !PT ;  /* 0x000000803a807209 */ /* 0x000fe80007810000 */
[----:B------:R-:W-:Y:S04]  /*1c400*/  FMNMX.FTZ R128, R59, R128, !PT ;  /* 0x000000803b807209 */ /* 0x000fe80007810000 */
[----:B------:R-:W-:Y:S04]  /*1c410*/  FMNMX.FTZ R128, R62, R128, !PT ;  /* 0x000000803e807209 */ /* 0x000fe80007810000 */
[----:B------:R-:W-:Y:S02]  /*1c420*/  FMNMX.FTZ R128, R63, R128, !PT ;  /* 0x000000803f807209 */ /* 0x000fe40007810000 */
[----:B-1----:R-:W-:Y:S02]  /*1c430*/  FMNMX.FTZ R130, R130, R133, !PT ;  /* 0x0000008582827209 */ /* 0x002fe40007810000 */
[----:B------:R-:W-:Y:S02]  /*1c440*/  FMNMX.FTZ R3, R3, R129, !PT ;  /* 0x0000008103037209 */ /* 0x000fe40007810000 */
[----:B------:R-:W-:Y:S01]  /*1c450*/  FMNMX.FTZ R129, R74, R128, !PT ;  /* 0x000000804a817209 */ /* 0x000fe20007810000 */
[----:B------:R-:W1:Y:S01]  /*1c460*/  SHFL.BFLY PT, R172, R130, 0x1, 0x1f ;  /* 0x0c201f0082ac7f89 */ /* 0x000e6200000e0000 */
[----:B------:R-:W-:Y:S02]  /*1c470*/  FMNMX.FTZ R128, R2, R132, !PT ;  /* 0x0000008402807209 */ /* 0x000fe40007810000 */
[----:B------:R-:W-:Y:S04]  /*1c480*/  FMNMX.FTZ R2, R75, R129, !PT ;  /* 0x000000814b027209 */ /* 0x000fe80007810000 */
[----:B------:R-:W-:Y:S01]  /*1c490*/  FMNMX.FTZ R2, R78, R2, !PT ;  /* 0x000000024e027209 */ /* 0x000fe20007810000 */
[----:B------:R-:W1:Y:S03]  /*1c4a0*/  SHFL.BFLY PT, R133, R3, 0x1, 0x1f ;  /* 0x0c201f0003857f89 */ /* 0x000e6600000e0000 */
[----:B------:R-:W-:Y:S04]  /*1c4b0*/  FMNMX.FTZ R2, R79, R2, !PT ;  /* 0x000000024f027209 */ /* 0x000fe80007810000 */
[----:B------:R-:W-:Y:S01]  /*1c4c0*/  FMNMX.FTZ R132, R90, R2, !PT ;  /* 0x000000025a847209 */ /* 0x000fe20007810000 */
[----:B------:R-:W1:Y:S02]  /*1c4d0*/  SHFL.BFLY PT, R173, R128, 0x1, 0x1f ;  /* 0x0c201f0080ad7f89 */ /* 0x000e6400000e0000 */
[----:B-1----:R-:W-:Y:S05]  /*1c4e0*/  FMNMX.FTZ R130, R130, R172, !PT ;  /* 0x000000ac82827209 */ /* 0x002fea0007810000 */
[C---:B------:R-:W-:Y:S02]  /*1c4f0*/  FMUL.FTZ R181, R130.reuse, c[0x0][0x2d0] ;  /* 0x0000b40082b57a20 */ /* 0x040fe40000410000 */
[----:B------:R-:W-:Y:S01]  /*1c500*/  FADD.FTZ R0, -R130, R0 ;  /* 0x0000000082007221 */ /* 0x000fe20000010100 */
[----:B------:R-:W-:Y:S01]  /*1c510*/  FMNMX.FTZ R129, R3, R133, !PT ;  /* 0x0000008503817209 */ /* 0x000fe20007810000 */
[--C-:B------:R-:W-:Y:S02]  /*1c520*/  FFMA.FTZ R48, R48, c[0x0][0x2d0], -R181.reuse ;  /* 0x0000b40030307a23 */ /* 0x100fe400000108b5 */
[--C-:B------:R-:W-:Y:S02]  /*1c530*/  FFMA.FTZ R49, R49, c[0x0][0x2d0], -R181.reuse ;  /* 0x0000b40031317a23 */ /* 0x100fe400000108b5 */
[----:B------:R-:W-:Y:S01]  /*1c540*/  MUFU.EX2 R189, R48 ;  /* 0x0000003000bd7308 */ /* 0x000fe20000000800 */
[--C-:B------:R-:W-:Y:S01]  /*1c550*/  FFMA.FTZ R52, R52, c[0x0][0x2d0], -R181.reuse ;  /* 0x0000b40034347a23 */ /* 0x100fe200000108b5 */
[----:B------:R-:W-:Y:S01]  /*1c560*/  FMNMX.FTZ R128, R128, R173, !PT ;  /* 0x000000ad80807209 */ /* 0x000fe20007810000 */
[--C-:B------:R-:W-:Y:S01]  /*1c570*/  FFMA.FTZ R53, R53, c[0x0][0x2d0], -R181.reuse ;  /* 0x0000b40035357a23 */ /* 0x100fe200000108b5 */
[----:B------:R-:W-:Y:S01]  /*1c580*/  LDSM.16.MT88.4 R172, [R217+0x100] ;  /* 0x00010000d9ac783b */ /* 0x000fe20000004200 */
[----:B------:R-:W-:Y:S02]  /*1c590*/  FMUL.FTZ R180, R129, c[0x0][0x2d0] ;  /* 0x0000b40081b47a20 */ /* 0x000fe40000410000 */
[--C-:B------:R-:W-:Y:S03]  /*1c5a0*/  FFMA.FTZ R16, R16, c[0x0][0x2d0], -R181.reuse ;  /* 0x0000b40010107a23 */ /* 0x100fe600000108b5 */
[----:B------:R-:W-:Y:S01]  /*1c5b0*/  MUFU.EX2 R187, R49 ;  /* 0x0000003100bb7308 */ /* 0x000fe20000000800 */
[----:B------:R-:W-:Y:S01]  /*1c5c0*/  FMUL.FTZ R2, R0, c[0x0][0x2d0] ;  /* 0x0000b40000027a20 */ /* 0x000fe20000410000 */
[----:B------:R-:W-:Y:S01]  /*1c5d0*/  FMNMX.FTZ R0, R91, R132, !PT ;  /* 0x000000845b007209 */ /* 0x000fe20007810000 */
[--C-:B------:R-:W-:Y:S02]  /*1c5e0*/  FFMA.FTZ R50, R50, c[0x0][0x2d0], -R180.reuse ;  /* 0x0000b40032327a23 */ /* 0x100fe400000108b4 */
[--C-:B------:R-:W-:Y:S01]  /*1c5f0*/  FFMA.FTZ R51, R51, c[0x0][0x2d0], -R180.reuse ;  /* 0x0000b40033337a23 */ /* 0x100fe200000108b4 */
[----:B------:R-:W-:Y:S01]  /*1c600*/  FMNMX.FTZ R0, R94, R0, !PT ;  /* 0x000000005e007209 */ /* 0x000fe20007810000 */
[--C-:B------:R-:W-:Y:S02]  /*1c610*/  FFMA.FTZ R54, R54, c[0x0][0x2d0], -R180.reuse ;  /* 0x0000b40036367a23 */ /* 0x100fe400000108b4 */
[--C-:B------:R-:W-:Y:S01]  /*1c620*/  FFMA.FTZ R55, R55, c[0x0][0x2d0], -R180.reuse ;  /* 0x0000b40037377a23 */ /* 0x100fe200000108b4 */
[----:B------:R1:W1:Y:S01]  /*1c630*/  MUFU.EX2 R133, R2 ;  /* 0x0000000200857308 */ /* 0x0002620000000800 */
[--C-:B------:R-:W-:Y:S01]  /*1c640*/  FFMA.FTZ R17, R17, c[0x0][0x2d0], -R181.reuse ;  /* 0x0000b40011117a23 */ /* 0x100fe200000108b5 */
[----:B------:R-:W-:Y:S01]  /*1c650*/  FMNMX.FTZ R0, R95, R0, !PT ;  /* 0x000000005f007209 */ /* 0x000fe20007810000 */
[--C-:B------:R-:W-:Y:S02]  /*1c660*/  FFMA.FTZ R18, R18, c[0x0][0x2d0], -R180.reuse ;  /* 0x0000b40012127a23 */ /* 0x100fe400000108b4 */
[--C-:B------:R-:W-:Y:S02]  /*1c670*/  FFMA.FTZ R19, R19, c[0x0][0x2d0], -R180.reuse ;  /* 0x0000b40013137a23 */ /* 0x100fe400000108b4 */
[--C-:B------:R-:W-:Y:S01]  /*1c680*/  FFMA.FTZ R64, R64, c[0x0][0x2d0], -R181.reuse ;  /* 0x0000b40040407a23 */ /* 0x100fe200000108b5 */
[----:B------:R-:W1:Y:S01]  /*1c690*/  SHFL.BFLY PT, R3, R0, 0x2, 0x1f ;  /* 0x0c401f0000037f89 */ /* 0x000e6200000e0000 */
        /* <DEDUP_REMOVED lines=11> */
[C---:B------:R-:W-:Y:S02]  /*1c750*/  FMUL.FTZ R104, R133.reuse, R104 ;  /* 0x0000006885687220 */ /* 0x040fe40000410000 */
[----:B------:R-:W-:Y:S01]  /*1c760*/  FMUL.FTZ R2, R2, c[0x0][0x2d0] ;  /* 0x0000b40002027a20 */ /* 0x000fe20000410000 */
[----:B------:R-:W-:Y:S01]  /*1c770*/  MUFU.EX2 R242, R18 ;  /* 0x0000001200f27308 */ /* 0x000fe20000000800 */
[C---:B------:R-:W-:Y:S01]  /*1c780*/  FMUL.FTZ R105, R133.reuse, R105 ;  /* 0x0000006985697220 */ /* 0x040fe20000410000 */
[----:B------:R-:W-:Y:S01]  /*1c790*/  FMNMX.FTZ R0, R0, R3, !PT ;  /* 0x0000000300007209 */ /* 0x000fe20007810000 */
[C---:B------:R-:W-:Y:S02]  /*1c7a0*/  FMUL.FTZ R112, R133.reuse, R112 ;  /* 0x0000007085707220 */ /* 0x040fe40000410000 */
[C---:B------:R-:W-:Y:S02]  /*1c7b0*/  FMUL.FTZ R16, R133.reuse, R148 ;  /* 0x0000009485107220 */ /* 0x040fe40000410000 */
[C---:B------:R-:W-:Y:S02]  /*1c7c0*/  FMUL.FTZ R113, R133.reuse, R113 ;  /* 0x0000007185717220 */ /* 0x040fe40000410000 */
[C---:B------:R-:W-:Y:S01]  /*1c7d0*/  FMUL.FTZ R116, R133.reuse, R116 ;  /* 0x0000007485747220 */ /* 0x040fe20000410000 */
[----:B------:R1:W1:Y:S01]  /*1c7e0*/  MUFU.EX2 R132, R2 ;  /* 0x0000000200847308 */ /* 0x0002620000000800 */
[----:B------:R-:W-:Y:S02]  /*1c7f0*/  FMUL.FTZ R117, R133, R117 ;  /* 0x0000007585757220 */ /* 0x000fe40000410000 */
[--C-:B------:R-:W-:Y:S02]  /*1c800*/  FFMA.FTZ R33, R33, c[0x0][0x2d0], -R181.reuse ;  /* 0x0000b40021217a23 */ /* 0x100fe400000108b5 */
[----:B------:R-:W-:Y:S02]  /*1c810*/  FMUL.FTZ R17, R133, R149 ;  /* 0x0000009585117220 */ /* 0x000fe40000410000 */
[--C-:B------:R-:W-:Y:S02]  /*1c820*/  FFMA.FTZ R34, R34, c[0x0][0x2d0], -R180.reuse ;  /* 0x0000b40022227a23 */ /* 0x100fe400000108b4 */
[--C-:B------:R-:W-:Y:S01]  /*1c830*/  FFMA.FTZ R35, R35, c[0x0][0x2d0], -R180.reuse ;  /* 0x0000b40023237a23 */ /* 0x100fe200000108b4 */
[----:B------:R2:W-:Y:S01]  /*1c840*/  MUFU.EX2 R241, R19 ;  /* 0x0000001300f17308 */ /* 0x0005e20000000800 */
[C---:B------:R-:W-:Y:S02]  /*1c850*/  FMUL.FTZ R100, R133.reuse, R100 ;  /* 0x0000006485647220 */ /* 0x040fe40000410000 */
[----:B------:R-:W-:Y:S02]  /*1c860*/  FMUL.FTZ R101, R133, R101 ;  /* 0x0000006585657220 */ /* 0x000fe40000410000 */
[--C-:B------:R-:W-:Y:S02]  /*1c870*/  FFMA.FTZ R36, R36, c[0x0][0x2d0], -R181.reuse ;  /* 0x0000b40024247a23 */ /* 0x100fe400000108b5 */
[--C-:B------:R-:W-:Y:S02]  /*1c880*/  FFMA.FTZ R37, R37, c[0x0][0x2d0], -R181.reuse ;  /* 0x0000b40025257a23 */ /* 0x100fe400000108b5 */
[--C-:B------:R-:W-:Y:S01]  /*1c890*/  FFMA.FTZ R38, R38, c[0x0][0x2d0], -R180.reuse ;  /* 0x0000b40026267a23 */ /* 0x100fe200000108b4 */
[----:B------:R3:W-:Y:S01]  /*1c8a0*/  MUFU.EX2 R209, R20 ;  /* 0x0000001400d17308 */ /* 0x0007e20000000800 */
[----:B------:R-:W-:Y:S02]  /*1c8b0*/  FFMA.FTZ R39, R39, c[0x0][0x2d0], -R180 ;  /* 0x0000b40027277a23 */ /* 0x000fe400000108b4 */
[--C-:B------:R-:W-:Y:S02]  /*1c8c0*/  FFMA.FTZ R97, R97, c[0x0][0x2d0], -R181.reuse ;  /* 0x0000b40061617a23 */ /* 0x100fe400000108b5 */
[----:B-1----:R-:W-:Y:S02]  /*1c8d0*/  FADD.FTZ R2, -R128, R134 ;  /* 0x0000008680027221 */ /* 0x002fe40000010100 */
[----:B------:R-:W-:Y:S02]  /*1c8e0*/  FMUL.FTZ R18, R132, R150 ;  /* 0x0000009684127220 */ /* 0x000fe40000410000 */
[----:B------:R-:W-:Y:S01]  /*1c8f0*/  FMUL.FTZ R2, R2, c[0x0][0x2d0] ;  /* 0x0000b40002027a20 */ /* 0x000fe20000410000 */
[----:B------:R1:W-:Y:S01]  /*1c900*/  MUFU.EX2 R212, R21 ;  /* 0x0000001500d47308 */ /* 0x0003e20000000800 */
[C---:B------:R-:W-:Y:S02]  /*1c910*/  FMUL.FTZ R106, R132.reuse, R106 ;  /* 0x0000006a846a7220 */ /* 0x040fe40000410000 */
[C---:B------:R-:W-:Y:S02]  /*1c920*/  FMUL.FTZ R107, R132.reuse, R107 ;  /* 0x0000006b846b7220 */ /* 0x040fe40000410000 */
[C---:B--2---:R-:W-:Y:S02]  /*1c930*/  FMUL.FTZ R19, R132.reuse, R151 ;  /* 0x0000009784137220 */ /* 0x044fe40000410000 */
[----:B------:R-:W-:Y:S01]  /*1c940*/  LDSM.16.MT88.4 R148, [R219+0x100] ;  /* 0x00010000db94783b */ /* 0x000fe20000004200 */
[C---:B------:R-:W-:Y:S02]  /*1c950*/  FMUL.FTZ R114, R132.reuse, R114 ;  /* 0x0000007284727220 */ /* 0x040fe40000410000 */
[----:B------:R2:W2:Y:S01]  /*1c960*/  MUFU.EX2 R131, R2 ;  /* 0x0000000200837308 */ /* 0x0004a20000000800 */
[C---:B------:R-:W-:Y:S02]  /*1c970*/  FMUL.FTZ R115, R132.reuse, R115 ;  /* 0x0000007384737220 */ /* 0x040fe40000410000 */
[C---:B------:R-:W-:Y:S02]  /*1c980*/  FMUL.FTZ R118, R132.reuse, R118 ;  /* 0x0000007684767220 */ /* 0x040fe40000410000 */
[C---:B------:R-:W-:Y:S02]  /*1c990*/  FMUL.FTZ R119, R132.reuse, R119 ;  /* 0x0000007784777220 */ /* 0x040fe40000410000 */
[----:B---3--:R-:W-:Y:S02]  /*1c9a0*/  FMUL.FTZ R20, R133, R152 ;  /* 0x0000009885147220 */ /* 0x008fe40000410000 */
[C---:B------:R-:W-:Y:S01]  /*1c9b0*/  FMUL.FTZ R102, R132.reuse, R102 ;  /* 0x0000006684667220 */ /* 0x040fe20000410000 */
[----:B------:R3:W-:Y:S01]  /*1c9c0*/  MUFU.EX2 R204, R22 ;  /* 0x0000001600cc7308 */ /* 0x0007e20000000800 */
[----:B------:R-:W-:Y:S02]  /*1c9d0*/  FMUL.FTZ R103, R132, R103 ;  /* 0x0000006784677220 */ /* 0x000fe40000410000 */
[--C-:B------:R-:W-:Y:S02]  /*1c9e0*/  FFMA.FTZ R99, R99, c[0x0][0x2d0], -R180.reuse ;  /* 0x0000b40063637a23 */ /* 0x100fe400000108b4 */
[----:B-1----:R-:W-:Y:S02]  /*1c9f0*/  FMUL.FTZ R21, R133, R153 ;  /* 0x0000009985157220 */ /* 0x002fe40000410000 */
[--C-:B------:R-:W-:Y:S02]  /*1ca00*/  FFMA.FTZ R4, R4, c[0x0][0x2d0], -R181.reuse ;  /* 0x0000b40004047a23 */ /* 0x100fe400000108b5 */
[--C-:B------:R-:W-:Y:S01]  /*1ca10*/  FFMA.FTZ R5, R5, c[0x0][0x2d0], -R181.reuse ;  /* 0x0000b40005057a23 */ /* 0x100fe200000108b5 */
[----:B------:R1:W-:Y:S01]  /*1ca20*/  MUFU.EX2 R207, R23 ;  /* 0x0000001700cf7308 */ /* 0x0003e20000000800 */
[--C-:B------:R-:W-:Y:S02]  /*1ca30*/  FFMA.FTZ R6, R6, c[0x0][0x2d0], -R180.reuse ;  /* 0x0000b40006067a23 */ /* 0x100fe400000108b4 */
[--C-:B------:R-:W-:Y:S01]  /*1ca40*/  FFMA.FTZ R7, R7, c[0x0][0x2d0], -R180.reuse ;  /* 0x0000b40007077a23 */ /* 0x100fe200000108b4 */
[----:B--2---:R-:W2:Y:S01]  /*1ca50*/  SHFL.BFLY PT, R2, R0, 0x1, 0x1f ;  /* 0x0c201f0000027f89 */ /* 0x004ea200000e0000 */
[C---:B------:R-:W-:Y:S02]  /*1ca60*/  FMUL.FTZ R108, R131.reuse, R108 ;  /* 0x0000006c836c7220 */ /* 0x040fe40000410000 */
[C---:B------:R-:W-:Y:S02]  /*1ca70*/  FMUL.FTZ R109, R131.reuse, R109 ;  /* 0x0000006d836d7220 */ /* 0x040fe40000410000 */
[C---:B------:R-:W-:Y:S01]  /*1ca80*/  FMUL.FTZ R120, R131.reuse, R120 ;  /* 0x0000007883787220 */ /* 0x040fe20000410000 */
[----:B------:R4:W-:Y:S01]  /*1ca90*/  MUFU.EX2 R239, R4 ;  /* 0x0000000400ef7308 */ /* 0x0009e20000000800 */
[C---:B------:R-:W-:Y:S02]  /*1caa0*/  FMUL.FTZ R121, R131.reuse, R121 ;  /* 0x0000007983797220 */ /* 0x040fe40000410000 */
[C---:B------:R-:W-:Y:S02]  /*1cab0*/  FMUL.FTZ R124, R131.reuse, R124 ;  /* 0x0000007c837c7220 */ /* 0x040fe40000410000 */
[----:B------:R-:W-:Y:S02]  /*1cac0*/  FMUL.FTZ R125, R131, R125 ;  /* 0x0000007d837d7220 */ /* 0x000fe40000410000 */
[----:B---3--:R-:W-:Y:S02]  /*1cad0*/  FMUL.FTZ R22, R132, R154 ;  /* 0x0000009a84167220 */ /* 0x008fe40000410000 */
[--C-:B------:R-:W-:Y:S01]  /*1cae0*/  FFMA.FTZ R68, R68, c[0x0][0x2d0], -R181.reuse ;  /* 0x0000b40044447a23 */ /* 0x100fe200000108b5 */
[----:B------:R-:W3:Y:S01]  /*1caf0*/  MUFU.EX2 R245, R5 ;  /* 0x0000000500f57308 */ /* 0x000ee20000000800 */
[--C-:B------:R-:W-:Y:S02]  /*1cb00*/  FFMA.FTZ R69, R69, c[0x0][0x2d0], -R181.reuse ;  /* 0x0000b40045457a23 */ /* 0x100fe400000108b5 */
[--C-:B------:R-:W-:Y:S02]  /*1cb10*/  FFMA.FTZ R70, R70, c[0x0][0x2d0], -R180.reuse ;  /* 0x0000b40046467a23 */ /* 0x100fe400000108b4 */
[----:B-1----:R-:W-:Y:S02]  /*1cb20*/  FMUL.FTZ R23, R132, R155 ;  /* 0x0000009b84177220 */ /* 0x002fe40000410000 */
[----:B------:R-:W-:Y:S01]  /*1cb30*/  FFMA.FTZ R71, R71, c[0x0][0x2d0], -R180 ;  /* 0x0000b40047477a23 */ /* 0x000fe200000108b4 */
[----:B--2---:R-:W-:Y:S01]  /*1cb40*/  FMNMX.FTZ R3, R2, R0, !PT ;  /* 0x0000000002037209 */ /* 0x004fe20007810000 */
[--C-:B------:R-:W-:Y:S01]  /*1cb50*/  FFMA.FTZ R80, R80, c[0x0][0x2d0], -R181.reuse ;  /* 0x0000b40050507a23 */ /* 0x100fe200000108b5 */
[----:B------:R-:W-:Y:S01]  /*1cb60*/  MUFU.EX2 R215, R6 ;  /* 0x0000000600d77308 */ /* 0x000fe20000000800 */
[----:B------:R-:W-:Y:S02]  /*1cb70*/  FFMA.FTZ R81, R81, c[0x0][0x2d0], -R181 ;  /* 0x0000b40051517a23 */ /* 0x000fe400000108b5 */
[C---:B------:R-:W-:Y:S02]  /*1cb80*/  FADD.FTZ R0, -R3.reuse, R135 ;  /* 0x0000008703007221 */ /* 0x040fe40000010100 */
[----:B------:R-:W-:Y:S02]  /*1cb90*/  FMUL.FTZ R135, R128, c[0x0][0x2d0] ;  /* 0x0000b40080877a20 */ /* 0x000fe40000410000 */
[----:B------:R-:W-:Y:S02]  /*1cba0*/  FMUL.FTZ R2, R3, c[0x0][0x2d0] ;  /* 0x0000b40003027a20 */ /* 0x000fe40000410000 */
[--C-:B------:R-:W-:Y:S01]  /*1cbb0*/  FFMA.FTZ R44, R44, c[0x0][0x2d0], -R135.reuse ;  /* 0x0000b4002c2c7a23 */ /* 0x100fe20000010887 */
[----:B------:R-:W-:Y:S01]  /*1cbc0*/  MUFU.EX2 R240, R7 ;  /* 0x0000000700f07308 */ /* 0x000fe20000000800 */
[----:B------:R-:W-:Y:S02]  /*1cbd0*/  FMUL.FTZ R0, R0, c[0x0][0x2d0] ;  /* 0x0000b40000007a20 */ /* 0x000fe40000410000 */
[--C-:B------:R-:W-:Y:S02]  /*1cbe0*/  FFMA.FTZ R12, R12, c[0x0][0x2d0], -R135.reuse ;  /* 0x0000b4000c0c7a23 */ /* 0x100fe40000010887 */
[--C-:B------:R-:W-:Y:S02]  /*1cbf0*/  FFMA.FTZ R13, R13, c[0x0][0x2d0], -R135.reuse ;  /* 0x0000b4000d0d7a23 */ /* 0x100fe40000010887 */
[--C-:B------:R-:W-:Y:S02]  /*1cc00*/  FFMA.FTZ R14, R14, c[0x0][0x2d0], -R2.reuse ;  /* 0x0000b4000e0e7a23 */ /* 0x100fe40000010802 */
[--C-:B------:R-:W-:Y:S01]  /*1cc10*/  FFMA.FTZ R15, R15, c[0x0][0x2d0], -R2.reuse ;  /* 0x0000b4000f0f7a23 */ /* 0x100fe20000010802 */
[----:B------:R-:W1:Y:S01]  /*1cc20*/  MUFU.EX2 R0, R0 ;  /* 0x0000000000007308 */ /* 0x000e620000000800 */
        /* <DEDUP_REMOVED lines=13> */
[----:B----4-:R-:W-:Y:S01]  /*1cd00*/  FMUL.FTZ R4, R133, R136 ;  /* 0x0000008885047220 */ /* 0x010fe20000410000 */
[----:B---3--:R-:W-:Y:S01]  /*1cd10*/  F2FP.BF16.PACK_AB R136, R245, R239 ;  /* 0x000000eff588723e */ /* 0x008fe200000010ff */
[C---:B-1----:R-:W-:Y:S02]  /*1cd20*/  FMUL.FTZ R110, R0.reuse, R110 ;  /* 0x0000006e006e7220 */ /* 0x042fe40000410000 */
[C---:B------:R-:W-:Y:S02]  /*1cd30*/  FMUL.FTZ R111, R0.reuse, R111 ;  /* 0x0000006f006f7220 */ /* 0x040fe40000410000 */
[C---:B------:R-:W-:Y:S01]  /*1cd40*/  FMUL.FTZ R122, R0.reuse, R122 ;  /* 0x0000007a007a7220 */ /* 0x040fe20000410000 */
[----:B------:R1:W-:Y:S01]  /*1cd50*/  MUFU.EX2 R214, R12 ;  /* 0x0000000c00d67308 */ /* 0x0003e20000000800 */
[C---:B------:R-:W-:Y:S02]  /*1cd60*/  FMUL.FTZ R123, R0.reuse, R123 ;  /* 0x0000007b007b7220 */ /* 0x040fe40000410000 */
[C---:B------:R-:W-:Y:S02]  /*1cd70*/  FMUL.FTZ R126, R0.reuse, R126 ;  /* 0x0000007e007e7220 */ /* 0x040fe40000410000 */
[----:B------:R-:W-:Y:S02]  /*1cd80*/  FMUL.FTZ R127, R0, R127 ;  /* 0x0000007f007f7220 */ /* 0x000fe40000410000 */
[----:B------:R-:W-:Y:S01]  /*1cd90*/  FMUL.FTZ R5, R133, R137 ;  /* 0x0000008985057220 */ /* 0x000fe20000410000 */
[----:B------:R-:W-:Y:S01]  /*1cda0*/  F2FP.BF16.PACK_AB R137, R240, R215 ;  /* 0x000000d7f089723e */ /* 0x000fe200000010ff */
[----:B------:R-:W-:Y:S01]  /*1cdb0*/  FMUL.FTZ R6, R132, R138 ;  /* 0x0000008a84067220 */ /* 0x000fe20000410000 */
[----:B------:R3:W4:Y:S01]  /*1cdc0*/  MUFU.EX2 R238, R13 ;  /* 0x0000000d00ee7308 */ /* 0x0007220000000800 */
[----:B------:R-:W-:Y:S01]  /*1cdd0*/  F2FP.BF16.PACK_AB R138, R246, R244 ;  /* 0x000000f4f68a723e */ /* 0x000fe200000010ff */
[----:B------:R-:W-:Y:S01]  /*1cde0*/  FMUL.FTZ R7, R132, R139 ;  /* 0x0000008b84077220 */ /* 0x000fe20000410000 */
[----:B------:R-:W-:Y:S01]  /*1cdf0*/  F2FP.BF16.PACK_AB R139, R241, R242 ;  /* 0x000000f2f18b723e */ /* 0x000fe200000010ff */
[----:B--2---:R-:W-:Y:S01]  /*1ce00*/  FMUL.FTZ R8, R131, R140 ;  /* 0x0000008c83087220 */ /* 0x004fe20000410000 */
[----:B------:R-:W-:Y:S01]  /*1ce10*/  F2FP.BF16.PACK_AB R140, R213, R205 ;  /* 0x000000cdd58c723e */ /* 0x000fe200000010ff */
[----:B------:R-:W-:Y:S02]  /*1ce20*/  FMUL.FTZ R9, R131, R141 ;  /* 0x0000008d83097220 */ /* 0x000fe40000410000 */
[--C-:B------:R-:W-:Y:S02]  /*1ce30*/  FFMA.FTZ R25, R25, c[0x0][0x2d0], -R135.reuse ;  /* 0x0000b40019197a23 */ /* 0x100fe40000010887 */
[----:B------:R2:W-:Y:S01]  /*1ce40*/  MUFU.EX2 R201, R10 ;  /* 0x0000000a00c97308 */ /* 0x0005e20000000800 */
[-C--:B------:R-:W-:Y:S05]  /*1ce50*/  HMMA.16816.F32.BF16 R4, R136, R172.reuse, R4 ;  /* 0x000000ac8804723c */ /* 0x080fea0000041804 */
[----:B-1----:R-:W-:Y:S02]  /*1ce60*/  FMUL.FTZ R12, R131, R144 ;  /* 0x00000090830c7220 */ /* 0x002fe40000410000 */
[--C-:B------:R-:W-:Y:S02]  /*1ce70*/  FFMA.FTZ R134, R27, c[0x0][0x2d0], -R2.reuse ;  /* 0x0000b4001b867a23 */ /* 0x100fe40000010802 */
[----:B------:R-:W1:Y:S03]  /*1ce80*/  MUFU.EX2 R203, R11 ;  /* 0x0000000b00cb7308 */ /* 0x000e660000000800 */
[----:B------:R-:W-:Y:S02]  /*1ce90*/  FMUL.FTZ R27, R0, R163 ;  /* 0x000000a3001b7220 */ /* 0x000fe40000410000 */
[----:B---3--:R-:W-:Y:S02]  /*1cea0*/  FMUL.FTZ R13, R131, R145 ;  /* 0x00000091830d7220 */ /* 0x008fe40000410000 */
[--C-:B------:R-:W-:Y:S02]  /*1ceb0*/  FFMA.FTZ R28, R28, c[0x0][0x2d0], -R135.reuse ;  /* 0x0000b4001c1c7a23 */ /* 0x100fe40000010887 */
[--C-:B------:R-:W-:Y:S01]  /*1cec0*/  FFMA.FTZ R29, R29, c[0x0][0x2d0], -R135.reuse ;  /* 0x0000b4001d1d7a23 */ /* 0x100fe20000010887 */
[----:B------:R3:W-:Y:S01]  /*1ced0*/  MUFU.EX2 R206, R14 ;  /* 0x0000000e00ce7308 */ /* 0x0007e20000000800 */
[--C-:B------:R-:W-:Y:S02]  /*1cee0*/  FFMA.FTZ R24, R24, c[0x0][0x2d0], -R135.reuse ;  /* 0x0000b40018187a23 */ /* 0x100fe40000010887 */
[--C-:B------:R-:W-:Y:S02]  /*1cef0*/  FFMA.FTZ R26, R26, c[0x0][0x2d0], -R2.reuse ;  /* 0x0000b4001a1a7a23 */ /* 0x100fe40000010802 */
[----:B--2---:R-:W-:Y:S01]  /*1cf00*/  FMUL.FTZ R10, R0, R142 ;  /* 0x0000008e000a7220 */ /* 0x004fe20000410000 */
[----:B----4-:R-:W-:Y:S01]  /*1cf10*/  F2FP.BF16.PACK_AB R142, R238, R214 ;  /* 0x000000d6ee8e723e */ /* 0x010fe200000010ff */
[--C-:B------:R-:W-:Y:S02]  /*1cf20*/  FFMA.FTZ R30, R30, c[0x0][0x2d0], -R2.reuse ;  /* 0x0000b4001e1e7a23 */ /* 0x100fe40000010802 */
[--C-:B------:R-:W-:Y:S01]  /*1cf30*/  FFMA.FTZ R40, R40, c[0x0][0x2d0], -R135.reuse ;  /* 0x0000b40028287a23 */ /* 0x100fe20000010887 */
[----:B------:R-:W2:Y:S01]  /*1cf40*/  MUFU.EX2 R210, R15 ;  /* 0x0000000f00d27308 */ /* 0x000ea20000000800 */
        /* <DEDUP_REMOVED lines=11> */
[----:B------:R-:W-:Y:S01]  /*1d000*/  FFMA.FTZ R63, R63, c[0x0][0x2d0], -R2 ;  /* 0x0000b4003f3f7a23 */ /* 0x000fe20000010802 */
[----:B------:R3:W-:Y:S01]  /*1d010*/  MUFU.EX2 R211, R33 ;  /* 0x0000002100d37308 */ /* 0x0007e20000000800 */
[--C-:B------:R-:W-:Y:S02]  /*1d020*/  FFMA.FTZ R82, R82, c[0x0][0x2d0], -R180.reuse ;  /* 0x0000b40052527a23 */ /* 0x100fe400000108b4 */
[----:B------:R-:W-:Y:S01]  /*1d030*/  FFMA.FTZ R83, R83, c[0x0][0x2d0], -R180 ;  /* 0x0000b40053537a23 */ /* 0x000fe200000108b4 */
[----:B--2---:R-:W-:Y:S01]  /*1d040*/  F2FP.BF16.PACK_AB R143, R210, R206 ;  /* 0x000000ced28f723e */ /* 0x004fe200000010ff */
[----:B------:R-:W-:Y:S02]  /*1d050*/  FMUL.FTZ R15, R0, R147 ;  /* 0x00000093000f7220 */ /* 0x000fe40000410000 */
[----:B------:R-:W2:Y:S01]  /*1d060*/  LDSM.16.MT88.4 R144, [R218+0x100] ;  /* 0x00010000da90783b */ /* 0x000ea20000004200 */
[--C-:B------:R-:W-:Y:S02]  /*1d070*/  FFMA.FTZ R72, R72, c[0x0][0x2d0], -R135.reuse ;  /* 0x0000b40048487a23 */ /* 0x100fe40000010887 */
[----:B------:R-:W-:Y:S01]  /*1d080*/  MUFU.EX2 R186, R50 ;  /* 0x0000003200ba7308 */ /* 0x000fe20000000800 */
[C---:B------:R-:W-:Y:S04]  /*1d090*/  HMMA.16816.F32.BF16 R8, R140.reuse, R172, R8 ;  /* 0x000000ac8c08723c */ /* 0x040fe80000041808 */
[----:B-1----:R-:W-:Y:S02]  /*1d0a0*/  FMUL.FTZ R32, R131, R156 ;  /* 0x0000009c83207220 */ /* 0x002fe40000410000 */
[--C-:B------:R-:W-:Y:S02]  /*1d0b0*/  FFMA.FTZ R73, R73, c[0x0][0x2d0], -R135.reuse ;  /* 0x0000b40049497a23 */ /* 0x100fe40000010887 */
[-C--:B------:R-:W-:Y:S01]  /*1d0c0*/  HMMA.16816.F32.BF16 R12, R140, R174.reuse, R12 ;  /* 0x000000ae8c0c723c */ /* 0x080fe2000004180c */
[----:B------:R1:W-:Y:S03]  /*1d0d0*/  MUFU.EX2 R202, R34 ;  /* 0x0000002200ca7308 */ /* 0x0003e60000000800 */
[--C-:B------:R-:W-:Y:S02]  /*1d0e0*/  FFMA.FTZ R74, R74, c[0x0][0x2d0], -R2.reuse ;  /* 0x0000b4004a4a7a23 */ /* 0x100fe40000010802 */
[----:B---3--:R-:W-:Y:S02]  /*1d0f0*/  FMUL.FTZ R33, R131, R157 ;  /* 0x0000009d83217220 */ /* 0x008fe40000410000 */
[C---:B------:R-:W-:Y:S03]  /*1d100*/  HMMA.16816.F32.BF16 R16, R136.reuse, R174, R16 ;  /* 0x000000ae8810723c */ /* 0x040fe60000041810 */
[----:B------:R3:W-:Y:S01]  /*1d110*/  MUFU.EX2 R200, R35 ;  /* 0x0000002300c87308 */ /* 0x0007e20000000800 */
[--C-:B------:R-:W-:Y:S02]  /*1d120*/  FFMA.FTZ R75, R75, c[0x0][0x2d0], -R2.reuse ;  /* 0x0000b4004b4b7a23 */ /* 0x100fe40000010802 */
[--C-:B------:R-:W-:Y:S02]  /*1d130*/  FFMA.FTZ R76, R76, c[0x0][0x2d0], -R135.reuse ;  /* 0x0000b4004c4c7a23 */ /* 0x100fe40000010887 */
[-C--:B------:R-:W-:Y:S04]  /*1d140*/  HMMA.16816.F32.BF16 R20, R136, R176.reuse, R20 ;  /* 0x000000b08814723c */ /* 0x080fe80000041814 */
[----:B------:R-:W-:Y:S01]  /*1d150*/  FFMA.FTZ R77, R77, c[0x0][0x2d0], -R135 ;  /* 0x0000b4004d4d7a23 */ /* 0x000fe20000010887 */
[----:B------:R4:W-:Y:S01]  /*1d160*/  MUFU.EX2 R198, R25 ;  /* 0x0000001900c67308 */ /* 0x0009e20000000800 */
[--C-:B------:R-:W-:Y:S02]  /*1d170*/  FFMA.FTZ R78, R78, c[0x0][0x2d0], -R2.reuse ;  /* 0x0000b4004e4e7a23 */ /* 0x100fe40000010802 */
[----:B------:R-:W-:Y:S04]  /*1d180*/  FFMA.FTZ R79, R79, c[0x0][0x2d0], -R2 ;  /* 0x0000b4004f4f7a23 */ /* 0x000fe80000010802 */
[----:B-1----:R-:W-:Y:S02]  /*1d190*/  FMUL.FTZ R34, R0, R158 ;  /* 0x0000009e00227220 */ /* 0x002fe40000410000 */
[--C-:B------:R-:W-:Y:S01]  /*1d1a0*/  FFMA.FTZ R84, R84, c[0x0][0x2d0], -R181.reuse ;  /* 0x0000b40054547a23 */ /* 0x100fe200000108b5 */
[----:B------:R1:W-:Y:S01]  /*1d1b0*/  MUFU.EX2 R199, R24 ;  /* 0x0000001800c77308 */ /* 0x0003e20000000800 */
[--C-:B------:R-:W-:Y:S02]  /*1d1c0*/  FFMA.FTZ R85, R85, c[0x0][0x2d0], -R181.reuse ;  /* 0x0000b40055557a23 */ /* 0x100fe400000108b5 */
[--C-:B------:R-:W-:Y:S02]  /*1d1d0*/  FFMA.FTZ R86, R86, c[0x0][0x2d0], -R180.reuse ;  /* 0x0000b40056567a23 */ /* 0x100fe400000108b4 */
[----:B---3--:R-:W-:Y:S02]  /*1d1e0*/  FMUL.FTZ R35, R0, R159 ;  /* 0x0000009f00237220 */ /* 0x008fe40000410000 */
[--C-:B------:R-:W-:Y:S02]  /*1d1f0*/  FFMA.FTZ R87, R87, c[0x0][0x2d0], -R180.reuse ;  /* 0x0000b40057577a23 */ /* 0x100fe400000108b4 */
[----:B------:R-:W-:Y:S01]  /*1d200*/  FFMA.FTZ R96, R96, c[0x0][0x2d0], -R181 ;  /* 0x0000b40060607a23 */ /* 0x000fe200000108b5 */
[----:B------:R3:W2:Y:S01]  /*1d210*/  MUFU.EX2 R197, R26 ;  /* 0x0000001a00c57308 */ /* 0x0006a20000000800 */
[----:B------:R-:W-:Y:S01]  /*1d220*/  FFMA.FTZ R98, R98, c[0x0][0x2d0], -R180 ;  /* 0x0000b40062627a23 */ /* 0x000fe200000108b4 */
[C---:B------:R-:W-:Y:S04]  /*1d230*/  HMMA.16816.F32.BF16 R32, R140.reuse, R176, R32 ;  /* 0x000000b08c20723c */ /* 0x040fe80000041820 */
[----:B----4-:R-:W-:Y:S02]  /*1d240*/  FMUL.FTZ R25, R131, R161 ;  /* 0x000000a183197220 */ /* 0x010fe40000410000 */
[--C-:B------:R-:W-:Y:S02]  /*1d250*/  FFMA.FTZ R90, R90, c[0x0][0x2d0], -R2.reuse ;  /* 0x0000b4005a5a7a23 */ /* 0x100fe40000010802 */
[----:B------:R4:W-:Y:S01]  /*1d260*/  MUFU.EX2 R196, R28 ;  /* 0x0000001c00c47308 */ /* 0x0009e20000000800 */
[--C-:B------:R-:W-:Y:S03]  /*1d270*/  FFMA.FTZ R91, R91, c[0x0][0x2d0], -R2.reuse ;  /* 0x0000b4005b5b7a23 */ /* 0x100fe60000010802 */
[----:B-1----:R-:W-:Y:S02]  /*1d280*/  FMUL.FTZ R24, R131, R160 ;  /* 0x000000a083187220 */ /* 0x002fe40000410000 */
[--C-:B------:R-:W-:Y:S02]  /*1d290*/  FFMA.FTZ R92, R92, c[0x0][0x2d0], -R135.reuse ;  /* 0x0000b4005c5c7a23 */ /* 0x100fe40000010887 */
[--C-:B------:R-:W-:Y:S02]  /*1d2a0*/  FFMA.FTZ R94, R94, c[0x0][0x2d0], -R2.reuse ;  /* 0x0000b4005e5e7a23 */ /* 0x100fe40000010802 */
[----:B------:R1:W1:Y:S01]  /*1d2b0*/  MUFU.EX2 R160, R134 ;  /* 0x0000008600a07308 */ /* 0x0002620000000800 */
[--C-:B------:R-:W-:Y:S02]  /*1d2c0*/  FFMA.FTZ R88, R88, c[0x0][0x2d0], -R135.reuse ;  /* 0x0000b40058587a23 */ /* 0x100fe40000010887 */
[----:B------:R-:W-:Y:S01]  /*1d2d0*/  FFMA.FTZ R89, R89, c[0x0][0x2d0], -R135 ;  /* 0x0000b40059597a23 */ /* 0x000fe20000010887 */
[----:B------:R-:W-:Y:S01]  /*1d2e0*/  MOV R135, R3 ;  /* 0x0000000300877202 */ /* 0x000fe20000000f00 */
[C---:B---3--:R-:W-:Y:S05]  /*1d2f0*/  FMUL.FTZ R26, R0.reuse, R162 ;  /* 0x000000a2001a7220 */ /* 0x048fea0000410000 */
[----:B------:R3:W-:Y:S02]  /*1d300*/  MUFU.EX2 R185, R51 ;  /* 0x0000003300b97308 */ /* 0x0007e40000000800 */
[-C--:B------:R-:W-:Y:S03]  /*1d310*/  HMMA.16816.F32.BF16 R24, R140, R178.reuse, R24 ;  /* 0x000000b28c18723c */ /* 0x080fe60000041818 */
[----:B----4-:R-:W-:Y:S05]  /*1d320*/  FMUL.FTZ R28, R131, R164 ;  /* 0x000000a4831c7220 */ /* 0x010fea0000410000 */
[C---:B------:R-:W-:Y:S01]  /*1d330*/  HMMA.16816.F32.BF16 R100, R136.reuse, R178, R100 ;  /* 0x000000b28864723c */ /* 0x040fe20000041864 */
[----:B------:R4:W-:Y:S03]  /*1d340*/  MUFU.EX2 R194, R30 ;  /* 0x0000001e00c27308 */ /* 0x0009e60000000800 */
[--C-:B-1----:R-:W-:Y:S02]  /*1d350*/  FFMA.FTZ R134, R31, c[0x0][0x2d0], -R2.reuse ;  /* 0x0000b4001f867a23 */ /* 0x102fe40000010802 */
[C---:B------:R-:W-:Y:S02]  /*1d360*/  FMUL.FTZ R31, R0.reuse, R167 ;  /* 0x000000a7001f7220 */ /* 0x040fe40000410000 */
[-C--:B--2---:R-:W-:Y:S03]  /*1d370*/  HMMA.16816.F32.BF16 R104, R136, R144.reuse, R104 ;  /* 0x000000908868723c */ /* 0x084fe60000041868 */
[----:B------:R1:W2:Y:S01]  /*1d380*/  MUFU.EX2 R195, R29 ;  /* 0x0000001d00c37308 */ /* 0x0002a20000000800 */
[----:B------:R-:W-:Y:S01]  /*1d390*/  FFMA.FTZ R2, R95, c[0x0][0x2d0], -R2 ;  /* 0x0000b4005f027a23 */ /* 0x000fe20000010802 */
[----:B---3--:R-:W-:Y:S03]  /*1d3a0*/  LDSM.16.MT88.4 R48, [R218+0x900] ;  /* 0x00090000da30783b */ /* 0x008fe60000004200 */
[C---:B------:R-:W-:Y:S05]  /*1d3b0*/  HMMA.16816.F32.BF16 R108, R140.reuse, R144, R108 ;  /* 0x000000908c6c723c */ /* 0x040fea000004186c */
[----:B------:R3:W-:Y:S01]  /*1d3c0*/  MUFU.EX2 R192, R36 ;  /* 0x0000002400c07308 */ /* 0x0007e20000000800 */
[C---:B----4-:R-:W-:Y:S02]  /*1d3d0*/  FMUL.FTZ R30, R0.reuse, R166 ;  /* 0x000000a6001e7220 */ /* 0x050fe40000410000 */
[----:B-----5:R-:W-:Y:S07]  /*1d3e0*/  FFMA.FTZ R0, R0, R247, R201 ;  /* 0x000000f700007223 */ /* 0x020fee00000100c9 */
[----:B------:R4:W-:Y:S01]  /*1d3f0*/  MUFU.EX2 R191, R37 ;  /* 0x0000002500bf7308 */ /* 0x0009e20000000800 */
[----:B------:R-:W-:Y:S02]  /*1d400*/  FADD.FTZ R0, R203, R0 ;  /* 0x00000000cb007221 */ /* 0x000fe40000010000 */
[C---:B-1----:R-:W-:Y:S02]  /*1d410*/  FMUL.FTZ R29, R131.reuse, R165 ;  /* 0x000000a5831d7220 */ /* 0x042fe40000410000 */
[----:B------:R-:W-:Y:S02]  /*1d420*/  FADD.FTZ R0, R206, R0 ;  /* 0x00000000ce007221 */ /* 0x000fe40000010000 */
[----:B------:R-:W-:Y:S03]  /*1d430*/  FFMA.FTZ R131, R131, R248, R205 ;  /* 0x000000f883837223 */ /* 0x000fe600000100cd */
[----:B------:R-:W-:Y:S01]  /*1d440*/  MUFU.EX2 R178, R44 ;  /* 0x0000002c00b27308 */ /* 0x000fe20000000800 */
[-C--:B------:R-:W-:Y:S03]  /*1d450*/  HMMA.16816.F32.BF16 R28, R140, R146.reuse, R28 ;  /* 0x000000928c1c723c */ /* 0x080fe6000004181c */
[----:B---3--:R-:W-:Y:S02]  /*1d460*/  FMUL.FTZ R36, R133, R168 ;  /* 0x000000a885247220 */ /* 0x008fe40000410000 */
[----:B------:R-:W-:Y:S03]  /*1d470*/  FADD.FTZ R0, R210, R0 ;  /* 0x00000000d2007221 */ /* 0x000fe60000010000 */
[C---:B------:R-:W-:Y:S01]  /*1d480*/  HMMA.16816.F32.BF16 R112, R136.reuse, R146, R112 ;  /* 0x000000928870723c */ /* 0x040fe20000041870 */
[----:B------:R1:W-:Y:S01]  /*1d490*/  MUFU.EX2 R190, R38 ;  /* 0x0000002600be7308 */ /* 0x0003e20000000800 */
[----:B------:R-:W3:Y:S02]  /*1d4a0*/  LDSM.16.MT88.4 R144, [R217+0x900] ;  /* 0x00090000d990783b */ /* 0x000ee40000004200 */
[----:B------:R-:W-:Y:S02]  /*1d4b0*/  FADD.FTZ R0, R197, R0 ;  /* 0x00000000c5007221 */ /* 0x000fe40000010000 */
[C---:B----4-:R-:W-:Y:S02]  /*1d4c0*/  FMUL.FTZ R37, R133.reuse, R169 ;  /* 0x000000a985257220 */ /* 0x050fe40000410000 */
[-C--:B------:R-:W-:Y:S03]  /*1d4d0*/  HMMA.16816.F32.BF16 R116, R136, R148.reuse, R116 ;  /* 0x000000948874723c */ /* 0x080fe60000041874 */
[----:B------:R4:W-:Y:S01]  /*1d4e0*/  MUFU.EX2 R188, R39 ;  /* 0x0000002700bc7308 */ /* 0x0009e20000000800 */
[----:B------:R-:W-:Y:S04]  /*1d4f0*/  FFMA.FTZ R133, R133, R250, R239 ;  /* 0x000000fa85857223 */ /* 0x000fe800000100ef */
[C---:B------:R-:W-:Y:S05]  /*1d500*/  HMMA.16816.F32.BF16 R120, R140.reuse, R148, R120 ;  /* 0x000000948c78723c */ /* 0x040fea0000041878 */
[----:B------:R-:W5:Y:S03]  /*1d510*/  MUFU.EX2 R193, R134 ;  /* 0x0000008600c17308 */ /* 0x000f660000000800 */
[-C--:B------:R-:W-:Y:S04]  /*1d520*/  HMMA.16816.F32.BF16 R124, R140, R150.reuse, R124 ;  /* 0x000000968c7c723c */ /* 0x080fe8000004187c */
[----:B-1----:R-:W-:Y:S03]  /*1d530*/  FMUL.FTZ R38, R132, R170 ;  /* 0x000000aa84267220 */ /* 0x002fe60000410000 */
[----:B------:R-:W-:Y:S01]  /*1d540*/  F2FP.BF16.PACK_AB R140, R198, R199 ;  /* 0x000000c7c68c723e */ /* 0x000fe200000010ff */
[----:B------:R-:W-:Y:S01]  /*1d550*/  MUFU.EX2 R177, R45 ;  /* 0x0000002d00b17308 */ /* 0x000fe20000000800 */
[----:B------:R-:W-:Y:S03]  /*1d560*/  F2FP.BF16.PACK_AB R141, R160, R197 ;  /* 0x000000c5a08d723e */ /* 0x000fe600000010ff */
[C---:B----4-:R-:W-:Y:S01]  /*1d570*/  FMUL.FTZ R39, R132.reuse, R171 ;  /* 0x000000ab84277220 */ /* 0x050fe20000410000 */
[----:B--2---:R-:W-:Y:S01]  /*1d580*/  F2FP.BF16.PACK_AB R142, R195, R196 ;  /* 0x000000c4c38e723e */ /* 0x004fe200000010ff */
[----:B------:R-:W-:Y:S04]  /*1d590*/  FFMA.FTZ R132, R132, R249, R215 ;  /* 0x000000f984847223 */ /* 0x000fe800000100d7 */
[----:B------:R-:W-:Y:S01]  /*1d5a0*/  MUFU.EX2 R167, R46 ;  /* 0x0000002e00a77308 */ /* 0x000fe20000000800 */
[----:B------:R-:W-:Y:S01]  /*1d5b0*/  HMMA.16816.F32.BF16 R36, R136, R150, R36 ;  /* 0x000000968824723c */ /* 0x000fe20000041824 */
[----:B------:R-:W1:Y:S03]  /*1d5c0*/  LDSM.16.MT88.4 R148, [R220+0x900] ;  /* 0x00090000dc94783b */ /* 0x000e660000004200 */
[----:B-----5:R-:W-:Y:S03]  /*1d5d0*/  F2FP.BF16.PACK_AB R143, R193, R194 ;  /* 0x000000c2c18f723e */ /* 0x020fe600000010ff */
[----:B------:R-:W-:Y:S02]  /*1d5e0*/  F2FP.BF16.PACK_AB R136, R212, R209 ;  /* 0x000000d1d488723e */ /* 0x000fe400000010ff */
[----:B------:R-:W-:Y:S01]  /*1d5f0*/  F2FP.BF16.PACK_AB R137, R207, R204 ;  /* 0x000000cccf89723e */ /* 0x000fe200000010ff */
[----:B------:R2:W-:Y:S02]  /*1d600*/  MUFU.EX2 R166, R47 ;  /* 0x0000002f00a67308 */ /* 0x0005e40000000800 */
[----:B------:R-:W-:Y:S02]  /*1d610*/  F2FP.BF16.PACK_AB R138, R211, R208 ;  /* 0x000000d0d38a723e */ /* 0x000fe400000010ff */
[----:B------:R-:W-:Y:S06]  /*1d620*/  F2FP.BF16.PACK_AB R139, R200, R202 ;  /* 0x000000cac88b723e */ /* 0x000fec00000010ff */
[----:B------:R-:W-:Y:S01]  /*1d630*/  MUFU.EX2 R165, R52 ;  /* 0x0000003400a57308 */ /* 0x000fe20000000800 */
[-C--:B---3--:R-:W-:Y:S08]  /*1d640*/  HMMA.16816.F32.BF16 R4, R136, R144.reuse, R4 ;  /* 0x000000908804723c */ /* 0x088ff00000041804 */
[C---:B------:R-:W-:Y:S01]  /*1d650*/  HMMA.16816.F32.BF16 R8, R140.reuse, R144, R8 ;  /* 0x000000908c08723c */ /* 0x040fe20000041808 */
[----:B------:R-:W-:Y:S01]  /*1d660*/  MUFU.EX2 R176, R53 ;  /* 0x0000003500b07308 */ /* 0x000fe20000000800 */
[----:B--2---:R-:W-:Y:S06]  /*1d670*/  LDSM.16.MT88.4 R44, [R217+0x1100] ;  /* 0x00110000d92c783b */ /* 0x004fec0000004200 */
[-C--:B------:R-:W-:Y:S03]  /*1d680*/  HMMA.16816.F32.BF16 R12, R140, R146.reuse, R12 ;  /* 0x000000928c0c723c */ /* 0x080fe6000004180c */
[----:B------:R-:W-:Y:S05]  /*1d690*/  MUFU.EX2 R164, R54 ;  /* 0x0000003600a47308 */ /* 0x000fea0000000800 */
[C---:B------:R-:W-:Y:S01]  /*1d6a0*/  HMMA.16816.F32.BF16 R16, R136.reuse, R146, R16 ;  /* 0x000000928810723c */ /* 0x040fe20000041810 */
[----:B------:R-:W2:Y:S04]  /*1d6b0*/  LDSM.16.MT88.4 R144, [R219+0x900] ;  /* 0x00090000db90783b */ /* 0x000ea80000004200 */
[----:B------:R3:W-:Y:S03]  /*1d6c0*/  MUFU.EX2 R175, R55 ;  /* 0x0000003700af7308 */ /* 0x0007e60000000800 */
[-C--:B-1----:R-:W-:Y:S07]  /*1d6d0*/  HMMA.16816.F32.BF16 R20, R136, R148.reuse, R20 ;  /* 0x000000948814723c */ /* 0x082fee0000041814 */
[----:B------:R1:W-:Y:S01]  /*1d6e0*/  MUFU.EX2 R184, R40 ;  /* 0x0000002800b87308 */ /* 0x0003e20000000800 */
[C---:B------:R-:W-:Y:S08]  /*1d6f0*/  HMMA.16816.F32.BF16 R32, R140.reuse, R148, R32 ;  /* 0x000000948c20723c */ /* 0x040ff00000041820 */
[-C--:B------:R-:W-:Y:S01]  /*1d700*/  HMMA.16816.F32.BF16 R24, R140, R150.reuse, R24 ;  /* 0x000000968c18723c */ /* 0x080fe20000041818 */
[----:B------:R4:W5:Y:S01]  /*1d710*/  MUFU.EX2 R183, R41 ;  /* 0x0000002900b77308 */ /* 0x0009620000000800 */
[----:B---3--:R-:W3:Y:S06]  /*1d720*/  LDSM.16.MT88.4 R52, [R220+0x1100] ;  /* 0x00110000dc34783b */ /* 0x008eec0000004200 */
[C---:B------:R-:W-:Y:S03]  /*1d730*/  HMMA.16816.F32.BF16 R100, R136.reuse, R150, R100 ;  /* 0x000000968864723c */ /* 0x040fe60000041864 */
[----:B------:R2:W-:Y:S01]  /*1d740*/  MUFU.EX2 R182, R42 ;  /* 0x0000002a00b67308 */ /* 0x0005e20000000800 */
[----:B------:R-:W-:Y:S01]  /*1d750*/  LDSM.16.MT88.4 R148, [R217+0x2900] ;  /* 0x00290000d994783b */ /* 0x000fe20000004200 */
[----:B-1----:R-:W-:Y:S03]  /*1d760*/  F2FP.BF16.PACK_AB R40, R191, R192 ;  /* 0x000000c0bf28723e */ /* 0x002fe600000010ff */
[-C--:B------:R-:W-:Y:S05]  /*1d770*/  HMMA.16816.F32.BF16 R104, R136, R48.reuse, R104 ;  /* 0x000000308868723c */ /* 0x080fea0000041868 */
[----:B------:R-:W1:Y:S03]  /*1d780*/  MUFU.EX2 R179, R43 ;  /* 0x0000002b00b37308 */ /* 0x000e660000000800 */
[C---:B------:R-:W-:Y:S04]  /*1d790*/  HMMA.16816.F32.BF16 R108, R140.reuse, R48, R108 ;  /* 0x000000308c6c723c */ /* 0x040fe8000004186c */
[----:B----4-:R-:W-:Y:S03]  /*1d7a0*/  F2FP.BF16.PACK_AB R41, R188, R190 ;  /* 0x000000bebc29723e */ /* 0x010fe600000010ff */
[----:B-----5:R-:W-:Y:S01]  /*1d7b0*/  F2FP.BF16.PACK_AB R48, R183, R184 ;  /* 0x000000b8b730723e */ /* 0x020fe200000010ff */
[-C--:B------:R-:W-:Y:S01]  /*1d7c0*/  HMMA.16816.F32.BF16 R28, R140, R50.reuse, R28 ;  /* 0x000000328c1c723c */ /* 0x080fe2000004181c */
[----:B------:R-:W-:Y:S03]  /*1d7d0*/  MUFU.EX2 R173, R64 ;  /* 0x0000004000ad7308 */ /* 0x000fe60000000800 */
[----:B--2---:R-:W-:Y:S04]  /*1d7e0*/  F2FP.BF16.PACK_AB R42, R187, R189 ;  /* 0x000000bdbb2a723e */ /* 0x004fe800000010ff */
[C---:B------:R-:W-:Y:S03]  /*1d7f0*/  HMMA.16816.F32.BF16 R112, R136.reuse, R50, R112 ;  /* 0x000000328870723c */ /* 0x040fe60000041870 */
[----:B------:R-:W-:Y:S01]  /*1d800*/  MUFU.EX2 R64, R58 ;  /* 0x0000003a00407308 */ /* 0x000fe20000000800 */
[----:B-1----:R-:W-:Y:S03]  /*1d810*/  F2FP.BF16.PACK_AB R49, R179, R182 ;  /* 0x000000b6b331723e */ /* 0x002fe600000010ff */
[----:B------:R-:W-:Y:S01]  /*1d820*/  F2FP.BF16.PACK_AB R50, R177, R178 ;  /* 0x000000b2b132723e */ /* 0x000fe200000010ff */
[-C--:B------:R-:W-:Y:S04]  /*1d830*/  HMMA.16816.F32.BF16 R116, R136, R144.reuse, R116 ;  /* 0x000000908874723c */ /* 0x080fe80000041874 */
[----:B------:R-:W-:Y:S01]  /*1d840*/  F2FP.BF16.PACK_AB R51, R166, R167 ;  /* 0x000000a7a633723e */ /* 0x000fe200000010ff */
[----:B------:R-:W-:Y:S01]  /*1d850*/  MUFU.EX2 R174, R65 ;  /* 0x0000004100ae7308 */ /* 0x000fe20000000800 */
[----:B------:R-:W-:Y:S02]  /*1d860*/  F2FP.BF16.PACK_AB R43, R185, R186 ;  /* 0x000000bab92b723e */ /* 0x000fe400000010ff */
[C---:B------:R-:W-:Y:S07]  /*1d870*/  HMMA.16816.F32.BF16 R120, R140.reuse, R144, R120 ;  /* 0x000000908c78723c */ /* 0x040fee0000041878 */
[----:B------:R-:W-:Y:S01]  /*1d880*/  MUFU.EX2 R65, R59 ;  /* 0x0000003b00417308 */ /* 0x000fe20000000800 */
[-C--:B------:R-:W-:Y:S08]  /*1d890*/  HMMA.16816.F32.BF16 R124, R140, R146.reuse, R124 ;  /* 0x000000928c7c723c */ /* 0x080ff0000004187c */
[----:B------:R-:W-:Y:S01]  /*1d8a0*/  HMMA.16816.F32.BF16 R36, R136, R146, R36 ;  /* 0x000000928824723c */ /* 0x000fe20000041824 */
[----:B------:R-:W1:Y:S01]  /*1d8b0*/  LDSM.16.MT88.4 R136, [R218+0x1100] ;  /* 0x00110000da88783b */ /* 0x000e620000004200 */
[----:B------:R-:W-:Y:S06]  /*1d8c0*/  MUFU.EX2 R134, R66 ;  /* 0x0000004200867308 */ /* 0x000fec0000000800 */
[-C--:B------:R-:W-:Y:S04]  /*1d8d0*/  HMMA.16816.F32.BF16 R4, R40, R44.reuse, R4 ;  /* 0x0000002c2804723c */ /* 0x080fe80000041804 */
[----:B------:R-:W-:Y:S04]  /*1d8e0*/  MUFU.EX2 R66, R56 ;  /* 0x0000003800427308 */ /* 0x000fe80000000800 */
[C---:B------:R-:W-:Y:S06]  /*1d8f0*/  HMMA.16816.F32.BF16 R8, R48.reuse, R44, R8 ;  /* 0x0000002c3008723c */ /* 0x040fec0000041808 */
[----:B------:R-:W-:Y:S02]  /*1d900*/  MUFU.EX2 R172, R67 ;  /* 0x0000004300ac7308 */ /* 0x000fe40000000800 */
[-C--:B------:R-:W-:Y:S08]  /*1d910*/  HMMA.16816.F32.BF16 R12, R48, R46.reuse, R12 ;  /* 0x0000002e300c723c */ /* 0x080ff0000004180c */
[C---:B------:R-:W-:Y:S01]  /*1d920*/  HMMA.16816.F32.BF16 R16, R40.reuse, R46, R16 ;  /* 0x0000002e2810723c */ /* 0x040fe20000041810 */
[----:B------:R-:W2:Y:S01]  /*1d930*/  LDSM.16.MT88.4 R44, [R219+0x1100] ;  /* 0x00110000db2c783b */ /* 0x000ea20000004200 */
[----:B------:R4:W5:Y:S06]  /*1d940*/  MUFU.EX2 R67, R57 ;  /* 0x0000003900437308 */ /* 0x00096c0000000800 */
[-C--:B---3--:R-:W-:Y:S04]  /*1d950*/  HMMA.16816.F32.BF16 R20, R40, R52.reuse, R20 ;  /* 0x000000342814723c */ /* 0x088fe80000041814 */
[----:B------:R-:W-:Y:S04]  /*1d960*/  MUFU.EX2 R97, R97 ;  /* 0x0000006100617308 */ /* 0x000fe80000000800 */
[C---:B------:R-:W-:Y:S06]  /*1d970*/  HMMA.16816.F32.BF16 R32, R48.reuse, R52, R32 ;  /* 0x000000343020723c */ /* 0x040fec0000041820 */
[----:B------:R-:W-:Y:S02]  /*1d980*/  MUFU.EX2 R99, R99 ;  /* 0x0000006300637308 */ /* 0x000fe40000000800 */
[-C--:B------:R-:W-:Y:S01]  /*1d990*/  HMMA.16816.F32.BF16 R24, R48, R54.reuse, R24 ;  /* 0x000000363018723c */ /* 0x080fe20000041818 */
[----:B----4-:R-:W-:Y:S07]  /*1d9a0*/  LDSM.16.MT88.4 R56, [R218+0x1900] ;  /* 0x00190000da38783b */ /* 0x010fee0000004200 */
[C---:B------:R-:W-:Y:S01]  /*1d9b0*/  HMMA.16816.F32.BF16 R100, R40.reuse, R54, R100 ;  /* 0x000000362864723c */ /* 0x040fe20000041864 */
[----:B------:R-:W-:Y:S01]  /*1d9c0*/  MUFU.EX2 R93, R93 ;  /* 0x0000005d005d7308 */ /* 0x000fe20000000800 */
[----:B------:R-:W3:Y:S06]  /*1d9d0*/  LDSM.16.MT88.4 R52, [R217+0x1900] ;  /* 0x00190000d934783b */ /* 0x000eec0000004200 */
[-C--:B-1----:R-:W-:Y:S03]  /*1d9e0*/  HMMA.16816.F32.BF16 R104, R40, R136.reuse, R104 ;  /* 0x000000882868723c */ /* 0x082fe60000041868 */
[----:B------:R-:W-:Y:S05]  /*1d9f0*/  MUFU.EX2 R60, R60 ;  /* 0x0000003c003c7308 */ /* 0x000fea0000000800 */
[C---:B------:R-:W-:Y:S05]  /*1da00*/  HMMA.16816.F32.BF16 R108, R48.reuse, R136, R108 ;  /* 0x00000088306c723c */ /* 0x040fea000004186c */
[----:B------:R-:W1:Y:S03]  /*1da10*/  MUFU.EX2 R61, R61 ;  /* 0x0000003d003d7308 */ /* 0x000e660000000800 */
[-C--:B------:R-:W-:Y:S07]  /*1da20*/  HMMA.16816.F32.BF16 R28, R48, R138.reuse, R28 ;  /* 0x0000008a301c723c */ /* 0x080fee000004181c */
[----:B------:R-:W-:Y:S01]  /*1da30*/  MUFU.EX2 R62, R62 ;  /* 0x0000003e003e7308 */ /* 0x000fe20000000800 */
[C---:B------:R-:W-:Y:S08]  /*1da40*/  HMMA.16816.F32.BF16 R112, R40.reuse, R138, R112 ;  /* 0x0000008a2870723c */ /* 0x040ff00000041870 */
[-C--:B--2---:R-:W-:Y:S01]  /*1da50*/  HMMA.16816.F32.BF16 R116, R40, R44.reuse, R116 ;  /* 0x0000002c2874723c */ /* 0x084fe20000041874 */
[----:B------:R-:W2:Y:S07]  /*1da60*/  MUFU.EX2 R63, R63 ;  /* 0x0000003f003f7308 */ /* 0x000eae0000000800 */
[C---:B------:R-:W-:Y:S03]  /*1da70*/  HMMA.16816.F32.BF16 R120, R48.reuse, R44, R120 ;  /* 0x0000002c3078723c */ /* 0x040fe60000041878 */
[----:B------:R-:W-:Y:S04]  /*1da80*/  MUFU.EX2 R68, R68 ;  /* 0x0000004400447308 */ /* 0x000fe80000000800 */
[----:B-----5:R-:W-:Y:S01]  /*1da90*/  F2FP.BF16.PACK_AB R44, R67, R66 ;  /* 0x00000042432c723e */ /* 0x020fe200000010ff */
[-C--:B------:R-:W-:Y:S01]  /*1daa0*/  HMMA.16816.F32.BF16 R124, R48, R46.reuse, R124 ;  /* 0x0000002e307c723c */ /* 0x080fe2000004187c */
[----:B------:R-:W4:Y:S03]  /*1dab0*/  LDSM.16.MT88.4 R48, [R220+0x1900] ;  /* 0x00190000dc30783b */ /* 0x000f260000004200 */
[----:B------:R-:W-:Y:S01]  /*1dac0*/  F2FP.BF16.PACK_AB R45, R65, R64 ;  /* 0x00000040412d723e */ /* 0x000fe200000010ff */
[----:B------:R-:W-:Y:S03]  /*1dad0*/  MUFU.EX2 R69, R69 ;  /* 0x0000004500457308 */ /* 0x000fe60000000800 */
[----:B------:R-:W-:Y:S07]  /*1dae0*/  HMMA.16816.F32.BF16 R36, R40, R46, R36 ;  /* 0x0000002e2824723c */ /* 0x000fee0000041824 */
[----:B------:R-:W-:Y:S01]  /*1daf0*/  F2FP.BF16.PACK_AB R40, R176, R165 ;  /* 0x000000a5b028723e */ /* 0x000fe200000010ff */
[----:B------:R-:W-:Y:S01]  /*1db00*/  MUFU.EX2 R70, R70 ;  /* 0x0000004600467308 */ /* 0x000fe20000000800 */
[----:B------:R-:W-:Y:S03]  /*1db10*/  F2FP.BF16.PACK_AB R41, R175, R164 ;  /* 0x000000a4af29723e */ /* 0x000fe600000010ff */
[----:B------:R-:W-:Y:S02]  /*1db20*/  F2FP.BF16.PACK_AB R42, R174, R173 ;  /* 0x000000adae2a723e */ /* 0x000fe400000010ff */
[----:B------:R-:W-:Y:S02]  /*1db30*/  F2FP.BF16.PACK_AB R43, R172, R134 ;  /* 0x00000086ac2b723e */ /* 0x000fe400000010ff */
[----:B-1----:R-:W-:Y:S02]  /*1db40*/  F2FP.BF16.PACK_AB R46, R61, R60 ;  /* 0x0000003c3d2e723e */ /* 0x002fe400000010ff */
[----:B--2---:R-:W-:Y:S01]  /*1db50*/  F2FP.BF16.PACK_AB R47, R63, R62 ;  /* 0x0000003e3f2f723e */ /* 0x004fe200000010ff */
[----:B------:R-:W-:Y:S02]  /*1db60*/  MUFU.EX2 R71, R71 ;  /* 0x0000004700477308 */ /* 0x000fe40000000800 */
[-C--:B---3--:R-:W-:Y:S08]  /*1db70*/  HMMA.16816.F32.BF16 R4, R40, R52.reuse, R4 ;  /* 0x000000342804723c */ /* 0x088ff00000041804 */
[C---:B------:R-:W-:Y:S01]  /*1db80*/  HMMA.16816.F32.BF16 R8, R44.reuse, R52, R8 ;  /* 0x000000342c08723c */ /* 0x040fe20000041808 */
[----:B------:R-:W-:Y:S07]  /*1db90*/  MUFU.EX2 R80, R80 ;  /* 0x0000005000507308 */ /* 0x000fee0000000800 */
[-C--:B------:R-:W-:Y:S03]  /*1dba0*/  HMMA.16816.F32.BF16 R12, R44, R54.reuse, R12 ;  /* 0x000000362c0c723c */ /* 0x080fe6000004180c */
[----:B------:R-:W-:Y:S05]  /*1dbb0*/  MUFU.EX2 R81, R81 ;  /* 0x0000005100517308 */ /* 0x000fea0000000800 */
[C---:B------:R-:W-:Y:S01]  /*1dbc0*/  HMMA.16816.F32.BF16 R16, R40.reuse, R54, R16 ;  /* 0x000000362810723c */ /* 0x040fe20000041810 */
[----:B------:R-:W1:Y:S04]  /*1dbd0*/  LDSM.16.MT88.4 R52, [R219+0x1900] ;  /* 0x00190000db34783b */ /* 0x000e680000004200 */
[----:B------:R-:W-:Y:S03]  /*1dbe0*/  MUFU.EX2 R82, R82 ;  /* 0x0000005200527308 */ /* 0x000fe60000000800 */
[-C--:B----4-:R-:W-:Y:S07]  /*1dbf0*/  HMMA.16816.F32.BF16 R20, R40, R48.reuse, R20 ;  /* 0x000000302814723c */ /* 0x090fee0000041814 */
[----:B------:R-:W-:Y:S01]  /*1dc00*/  MUFU.EX2 R83, R83 ;  /* 0x0000005300537308 */ /* 0x000fe20000000800 */
[C---:B------:R-:W-:Y:S08]  /*1dc10*/  HMMA.16816.F32.BF16 R32, R44.reuse, R48, R32 ;  /* 0x000000302c20723c */ /* 0x040ff00000041820 */
[-C--:B------:R-:W-:Y:S01]  /*1dc20*/  HMMA.16816.F32.BF16 R24, R44, R50.reuse, R24 ;  /* 0x000000322c18723c */ /* 0x080fe20000041818 */
[----:B------:R-:W-:Y:S07]  /*1dc30*/  MUFU.EX2 R72, R72 ;  /* 0x0000004800487308 */ /* 0x000fee0000000800 */
[C---:B------:R-:W-:Y:S01]  /*1dc40*/  HMMA.16816.F32.BF16 R100, R40.reuse, R50, R100 ;  /* 0x000000322864723c */ /* 0x040fe20000041864 */
[----:B------:R-:W2:Y:S02]  /*1dc50*/  LDSM.16.MT88.4 R48, [R217+0x2100] ;  /* 0x00210000d930783b */ /* 0x000ea40000004200 */
[----:B------:R-:W3:Y:S05]  /*1dc60*/  MUFU.EX2 R73, R73 ;  /* 0x0000004900497308 */ /* 0x000eea0000000800 */
[-C--:B------:R-:W-:Y:S05]  /*1dc70*/  HMMA.16816.F32.BF16 R104, R40, R56.reuse, R104 ;  /* 0x000000382868723c */ /* 0x080fea0000041868 */
[----:B------:R-:W-:Y:S03]  /*1dc80*/  MUFU.EX2 R74, R74 ;  /* 0x0000004a004a7308 */ /* 0x000fe60000000800 */
[C---:B------:R-:W-:Y:S07]  /*1dc90*/  HMMA.16816.F32.BF16 R108, R44.reuse, R56, R108 ;  /* 0x000000382c6c723c */ /* 0x040fee000004186c */
[----:B------:R-:W4:Y:S01]  /*1dca0*/  MUFU.EX2 R75, R75 ;  /* 0x0000004b004b7308 */ /* 0x000f220000000800 */
[-C--:B------:R-:W-:Y:S08]  /*1dcb0*/  HMMA.16816.F32.BF16 R28, R44, R58.reuse, R28 ;  /* 0x0000003a2c1c723c */ /* 0x080ff0000004181c */
[C---:B------:R-:W-:Y:S01]  /*1dcc0*/  HMMA.16816.F32.BF16 R112, R40.reuse, R58, R112 ;  /* 0x0000003a2870723c */ /* 0x040fe20000041870 */
[----:B------:R-:W-:Y:S01]  /*1dcd0*/  LDSM.16.MT88.4 R56, [R218+0x2100] ;  /* 0x00210000da38783b */ /* 0x000fe20000004200 */
[----:B------:R-:W-:Y:S06]  /*1dce0*/  MUFU.EX2 R76, R76 ;  /* 0x0000004c004c7308 */ /* 0x000fec0000000800 */
[-C--:B-1----:R-:W-:Y:S04]  /*1dcf0*/  HMMA.16816.F32.BF16 R116, R40, R52.reuse, R116 ;  /* 0x000000342874723c */ /* 0x082fe80000041874 */
[----:B------:R-:W1:Y:S04]  /*1dd00*/  MUFU.EX2 R77, R77 ;  /* 0x0000004d004d7308 */ /* 0x000e680000000800 */
[C---:B------:R-:W-:Y:S06]  /*1dd10*/  HMMA.16816.F32.BF16 R120, R44.reuse, R52, R120 ;  /* 0x000000342c78723c */ /* 0x040fec0000041878 */
[----:B------:R-:W-:Y:S02]  /*1dd20*/  MUFU.EX2 R78, R78 ;  /* 0x0000004e004e7308 */ /* 0x000fe40000000800 */
[-C--:B------:R-:W-:Y:S07]  /*1dd30*/  HMMA.16816.F32.BF16 R124, R44, R54.reuse, R124 ;  /* 0x000000362c7c723c */ /* 0x080fee000004187c */
[----:B---3--:R-:W-:Y:S01]  /*1dd40*/  F2FP.BF16.PACK_AB R44, R73, R72 ;  /* 0x00000048492c723e */ /* 0x008fe200000010ff */
[----:B------:R-:W-:Y:S01]  /*1dd50*/  HMMA.16816.F32.BF16 R36, R40, R54, R36 ;  /* 0x000000362824723c */ /* 0x000fe20000041824 */
[----:B------:R-:W3:Y:S01]  /*1dd60*/  MUFU.EX2 R79, R79 ;  /* 0x0000004f004f7308 */ /* 0x000ee20000000800 */
[----:B------:R-:W5:Y:S02]  /*1dd70*/  LDSM.16.MT88.4 R52, [R220+0x2100] ;  /* 0x00210000dc34783b */ /* 0x000f640000004200 */
[----:B----4-:R-:W-:Y:S02]  /*1dd80*/  F2FP.BF16.PACK_AB R45, R75, R74 ;  /* 0x0000004a4b2d723e */ /* 0x010fe400000010ff */
[----:B-1----:R-:W-:Y:S02]  /*1dd90*/  F2FP.BF16.PACK_AB R46, R77, R76 ;  /* 0x0000004c4d2e723e */ /* 0x002fe400000010ff */
[----:B------:R-:W-:Y:S03]  /*1dda0*/  F2FP.BF16.PACK_AB R40, R69, R68 ;  /* 0x000000444528723e */ /* 0x000fe600000010ff */
[----:B------:R-:W-:Y:S01]  /*1ddb0*/  MUFU.EX2 R84, R84 ;  /* 0x0000005400547308 */ /* 0x000fe20000000800 */
[----:B------:R-:W-:Y:S02]  /*1ddc0*/  F2FP.BF16.PACK_AB R41, R71, R70 ;  /* 0x000000464729723e */ /* 0x000fe400000010ff */
[----:B------:R-:W-:Y:S02]  /*1ddd0*/  F2FP.BF16.PACK_AB R42, R81, R80 ;  /* 0x00000050512a723e */ /* 0x000fe400000010ff */
[----:B------:R-:W-:Y:S05]  /*1dde0*/  F2FP.BF16.PACK_AB R43, R83, R82 ;  /* 0x00000052532b723e */ /* 0x000fea00000010ff */
[----:B------:R-:W1:Y:S02]  /*1ddf0*/  MUFU.EX2 R85, R85 ;  /* 0x0000005500557308 */ /* 0x000e640000000800 */
[-C--:B--2---:R-:W-:Y:S03]  /*1de00*/  HMMA.16816.F32.BF16 R4, R40, R48.reuse, R4 ;  /* 0x000000302804723c */ /* 0x084fe60000041804 */
[----:B---3--:R-:W-:Y:S05]  /*1de10*/  F2FP.BF16.PACK_AB R47, R79, R78 ;  /* 0x0000004e4f2f723e */ /* 0x008fea00000010ff */
[----:B------:R-:W-:Y:S02]  /*1de20*/  MUFU.EX2 R86, R86 ;  /* 0x0000005600567308 */ /* 0x000fe40000000800 */
[C---:B------:R-:W-:Y:S08]  /*1de30*/  HMMA.16816.F32.BF16 R8, R44.reuse, R48, R8 ;  /* 0x000000302c08723c */ /* 0x040ff00000041808 */
[-C--:B------:R-:W-:Y:S01]  /*1de40*/  HMMA.16816.F32.BF16 R12, R44, R50.reuse, R12 ;  /* 0x000000322c0c723c */ /* 0x080fe2000004180c */
[----:B------:R-:W2:Y:S03]  /*1de50*/  MUFU.EX2 R87, R87 ;  /* 0x0000005700577308 */ /* 0x000ea60000000800 */
[----:B-1----:R-:W-:Y:S04]  /*1de60*/  F2FP.BF16.PACK_AB R168, R85, R84 ;  /* 0x0000005455a8723e */ /* 0x002fe800000010ff */
[C---:B------:R-:W-:Y:S01]  /*1de70*/  HMMA.16816.F32.BF16 R16, R40.reuse, R50, R16 ;  /* 0x000000322810723c */ /* 0x040fe20000041810 */
[----:B------:R-:W1:Y:S02]  /*1de80*/  LDSM.16.MT88.4 R48, [R219+0x2100] ;  /* 0x00210000db30783b */ /* 0x000e640000004200 */
[----:B------:R-:W3:Y:S05]  /*1de90*/  MUFU.EX2 R96, R96 ;  /* 0x0000006000607308 */ /* 0x000eea0000000800 */
[-C--:B-----5:R-:W-:Y:S05]  /*1dea0*/  HMMA.16816.F32.BF16 R20, R40, R52.reuse, R20 ;  /* 0x000000342814723c */ /* 0x0a0fea0000041814 */
[----:B------:R-:W4:Y:S03]  /*1deb0*/  MUFU.EX2 R98, R98 ;  /* 0x0000006200627308 */ /* 0x000f260000000800 */
[C---:B------:R-:W-:Y:S04]  /*1dec0*/  HMMA.16816.F32.BF16 R32, R44.reuse, R52, R32 ;  /* 0x000000342c20723c */ /* 0x040fe80000041820 */
[----:B--2---:R-:W-:Y:S03]  /*1ded0*/  F2FP.BF16.PACK_AB R169, R87, R86 ;  /* 0x0000005657a9723e */ /* 0x004fe600000010ff */
[----:B------:R-:W-:Y:S01]  /*1dee0*/  MUFU.EX2 R92, R92 ;  /* 0x0000005c005c7308 */ /* 0x000fe20000000800 */
[-C--:B------:R-:W-:Y:S04]  /*1def0*/  HMMA.16816.F32.BF16 R24, R44, R54.reuse, R24 ;  /* 0x000000362c18723c */ /* 0x080fe80000041818 */
[----:B---3--:R-:W-:Y:S04]  /*1df00*/  F2FP.BF16.PACK_AB R170, R97, R96 ;  /* 0x0000006061aa723e */ /* 0x008fe800000010ff */
[C---:B------:R-:W-:Y:S01]  /*1df10*/  HMMA.16816.F32.BF16 R100, R40.reuse, R54, R100 ;  /* 0x000000362864723c */ /* 0x040fe20000041864 */
[----:B------:R-:W2:Y:S01]  /*1df20*/  LDSM.16.MT88.4 R52, [R220+0x2900] ;  /* 0x00290000dc34783b */ /* 0x000ea20000004200 */
[----:B------:R-:W-:Y:S02]  /*1df30*/  MUFU.EX2 R94, R94 ;  /* 0x0000005e005e7308 */ /* 0x000fe40000000800 */
[----:B----4-:R-:W-:Y:S04]  /*1df40*/  F2FP.BF16.PACK_AB R171, R99, R98 ;  /* 0x0000006263ab723e */ /* 0x010fe800000010ff */
[-C--:B------:R-:W-:Y:S04]  /*1df50*/  HMMA.16816.F32.BF16 R104, R40, R56.reuse, R104 ;  /* 0x000000382868723c */ /* 0x080fe80000041868 */
[----:B------:R-:W-:Y:S04]  /*1df60*/  MUFU.EX2 R88, R88 ;  /* 0x0000005800587308 */ /* 0x000fe80000000800 */
[C---:B------:R-:W-:Y:S06]  /*1df70*/  HMMA.16816.F32.BF16 R108, R44.reuse, R56, R108 ;  /* 0x000000382c6c723c */ /* 0x040fec000004186c */
[----:B------:R3:W-:Y:S02]  /*1df80*/  MUFU.EX2 R56, R2 ;  /* 0x0000000200387308 */ /* 0x0007e40000000800 */
[-C--:B------:R-:W-:Y:S08]  /*1df90*/  HMMA.16816.F32.BF16 R28, R44, R58.reuse, R28 ;  /* 0x0000003a2c1c723c */ /* 0x080ff0000004181c */
[C---:B------:R-:W-:Y:S01]  /*1dfa0*/  HMMA.16816.F32.BF16 R112, R40.reuse, R58, R112 ;  /* 0x0000003a2870723c */ /* 0x040fe20000041870 */
[----:B------:R-:W4:Y:S07]  /*1dfb0*/  MUFU.EX2 R89, R89 ;  /* 0x0000005900597308 */ /* 0x000f2e0000000800 */
[-C--:B-1----:R-:W-:Y:S03]  /*1dfc0*/  HMMA.16816.F32.BF16 R116, R40, R48.reuse, R116 ;  /* 0x000000302874723c */ /* 0x082fe60000041874 */
[----:B------:R-:W-:Y:S01]  /*1dfd0*/  MUFU.EX2 R90, R90 ;  /* 0x0000005a005a7308 */ /* 0x000fe20000000800 */
[----:B---3--:R-:W-:Y:S01]  /*1dfe0*/  FADD.FTZ R2, R213, R131 ;  /* 0x00000083d5027221 */ /* 0x008fe20000010000 */
[----:B------:R-:W-:Y:S03]  /*1dff0*/  MOV R131, R129 ;  /* 0x0000008100837202 */ /* 0x000fe60000000f00 */
[C---:B------:R-:W-:Y:S04]  /*1e000*/  HMMA.16816.F32.BF16 R120, R44.reuse, R48, R120 ;  /* 0x000000302c78723c */ /* 0x040fe80000041878 */
[----:B------:R-:W-:Y:S01]  /*1e010*/  FADD.FTZ R2, R214, R2 ;  /* 0x00000002d6027221 */ /* 0x000fe20000010000 */
[----:B------:R-:W1:Y:S03]  /*1e020*/  MUFU.EX2 R91, R91 ;  /* 0x0000005b005b7308 */ /* 0x000e660000000800 */
[----:B------:R-:W-:Y:S01]  /*1e030*/  FADD.FTZ R2, R238, R2 ;  /* 0x00000002ee027221 */ /* 0x000fe20000010000 */
[-C--:B------:R-:W-:Y:S03]  /*1e040*/  HMMA.16816.F32.BF16 R124, R44, R50.reuse, R124 ;  /* 0x000000322c7c723c */ /* 0x080fe6000004187c */
[----:B------:R-:W-:Y:S05]  /*1e050*/  FADD.FTZ R2, R199, R2 ;  /* 0x00000002c7027221 */ /* 0x000fea0000010000 */
[----:B------:R-:W-:Y:S07]  /*1e060*/  HMMA.16816.F32.BF16 R36, R40, R50, R36 ;  /* 0x000000322824723c */ /* 0x000fee0000041824 */
[----:B----4-:R-:W-:Y:S01]  /*1e070*/  F2FP.BF16.PACK_AB R40, R89, R88 ;  /* 0x000000585928723e */ /* 0x010fe200000010ff */
[-C--:B------:R-:W-:Y:S01]  /*1e080*/  HMMA.16816.F32.BF16 R136, R168, R148.reuse, R4 ;  /* 0x00000094a888723c */ /* 0x080fe20000041804 */
[----:B------:R-:W3:Y:S04]  /*1e090*/  LDSM.16.MT88.4 R4, [R218+0x2900] ;  /* 0x00290000da04783b */ /* 0x000ee80000004200 */
[----:B-1----:R-:W-:Y:S02]  /*1e0a0*/  F2FP.BF16.PACK_AB R41, R91, R90 ;  /* 0x0000005a5b29723e */ /* 0x002fe400000010ff */
[----:B------:R-:W-:Y:S02]  /*1e0b0*/  F2FP.BF16.PACK_AB R42, R93, R92 ;  /* 0x0000005c5d2a723e */ /* 0x000fe400000010ff */
[----:B------:R-:W-:Y:S07]  /*1e0c0*/  F2FP.BF16.PACK_AB R43, R56, R94 ;  /* 0x0000005e382b723e */ /* 0x000fee00000010ff */
        /* <DEDUP_REMOVED lines=25> */
[----:B------:R-:W1:Y:S01]  /*1e260*/  LDSM.16.MT88.4 R8, [R219+0x2900] ;  /* 0x00290000db08783b */ /* 0x000e620000004200 */
[----:B------:R-:W-:Y:S01]  /*1e270*/  FADD.FTZ R13, R195, R0 ;  /* 0x00000000c30d7221 */ /* 0x000fe20000010000 */
[-C--:B---3--:R-:W-:Y:S03]  /*1e280*/  HMMA.16816.F32.BF16 R104, R168, R4.reuse, R104 ;  /* 0x00000004a868723c */ /* 0x088fe60000041868 */
        /* <DEDUP_REMOVED lines=30> */
[----:B------:R-:W-:Y:S01]  /*1e470*/  FADD.FTZ R12, R134, R2 ;  /* 0x00000002860c7221 */ /* 0x000fe20000010000 */
[----:B------:R-:W-:Y:S01]  /*1e480*/  MOV R134, R128 ;  /* 0x0000008000867202 */ /* 0x000fe20000000f00 */
        /* <DEDUP_REMOVED lines=39> */
[----:B------:R-:W-:Y:S01]  /*1e700*/  FADD.FTZ R2, R93, R2 ;  /* 0x000000025d027221 */ /* 0x000fe20000010000 */
[----:B------:R-:W-:Y:S01]  /*1e710*/  STL [R1+0x8], R4 ;  /* 0x0000080401007387 */ /* 0x000fe20000100800 */
[----:B------:R-:W-:Y:S03]  /*1e720*/  FADD.FTZ R0, R94, R0 ;  /* 0x000000005e007221 */ /* 0x000fe60000010000 */
[----:B------:R-:W-:Y:S01]  /*1e730*/  STL [R1+0xc], R2 ;  /* 0x00000c0201007387 */ /* 0x000fe20000100800 */
[----:B------:R-:W-:Y:S05]  /*1e740*/  FADD.FTZ R0, R56, R0 ;  /* 0x0000000038007221 */ /* 0x000fea0000010000 */
[----:B------:R1:W-:Y:S02]  /*1e750*/  STL [R1+0x10], R0 ;  /* 0x0000100001007387 */ /* 0x0003e40000100800 */
[----:B-1----:R-:W-:Y:S01]  /*1e760*/  MOV R0, R130 ;  /* 0x0000008200007202 */ /* 0x002fe20000000f00 */
[----:B------:R-:W-:-:S05]  /*1e770*/  @P0 BRA `(.L_x_1278) ;  /* 0xffffc72000000947 */ /* 0x000fca000383ffff */
.L_x_1275:
        /* <DEDUP_REMOVED lines=9> */
.L_x_1297:
[----:B------:R-:W-:Y:S04]  /*1e810*/  DEPBAR.LE SB0, 0x0 ;  /* 0x000080000000791a */ /* 0x000fe80000000000 */
[----:B------:R-:W-:Y:S01]  /*1e820*/  BAR.SYNC.DEFER_BLOCKING 0x0 ;  /* 0x0000000000007b1d */ /* 0x000fe20000010000 */
[----:B-1----:R-:W-:Y:S01]  /*1e830*/  IMAD.WIDE.U32 R2, R236, c[0x0][0x208], RZ ;  /* 0x00008200ec027a25 */ /* 0x002fe200078e00ff */
[----:B------:R-:W-:Y:S01]  /*1e840*/  SHF.R.S32.HI R0, RZ, 0x1f, R236 ;  /* 0x0000001fff007819 */ /* 0x000fe200000114ec */
[----:B------:R-:W-:Y:S04]  /*1e850*/  UISETP.GT.AND UP0, UPT, UR19, UR18, UPT ;  /* 0x000000121300728c */ /* 0x000fe8000bf04270 */
[----:B------:R-:W-:Y:S04]  /*1e860*/  IMAD R0, R0, c[0x0][0x208], RZ ;  /* 0x0000820000007a24 */ /* 0x000fe800078e02ff */
[----:B------:R-:W-:Y:S04]  /*1e870*/  IMAD R0, R236, c[0x0][0x20c], R0 ;  /* 0x00008300ec007a24 */ /* 0x000fe800078e0200 */
[----:B------:R-:W-:Y:S01]  /*1e880*/  IMAD.IADD R3, R3, 0x1, R0 ;  /* 0x0000000103037824 */ /* 0x000fe200078e0200 */
[----:B------:R-:W-:Y:S03]  /*1e890*/  SHF.R.S32.HI R0, RZ, 0x1f, R235 ;  /* 0x0000001fff007819 */ /* 0x000fe600000114eb */
[C---:B------:R-:W-:Y:S04]  /*1e8a0*/  IMAD.WIDE.U32 R2, R235.reuse, c[0x0][0x218], R2 ;  /* 0x00008600eb027a25 */ /* 0x040fe800078e0002 */
[----:B------:R-:W-:Y:S01]  /*1e8b0*/  IMAD R0, R0, c[0x0][0x218], RZ ;  /* 0x0000860000007a24 */ /* 0x000fe200078e02ff */
[----:B-----5:R-:W-:Y:S01]  /*1e8c0*/  LDSM.16.M88.4 R96, [R223+0x6100] ;  /* 0x00610000df60783b */ /* 0x020fe20000000200 */
        /* <DEDUP_REMOVED lines=8> */
[----:B------:R-:W4:Y:S06]  /*1e950*/  LDSM.16.M88.4 R48, [R216+0x4100] ;  /* 0x00410000d830783b */ /* 0x000f2c0000000200 */
        /* <DEDUP_REMOVED lines=11> */
[----:B------:R-:W-:Y:S05]  /*1ea10*/  LDSM.16.M88.4 R192, [R228] ;  /* 0x00000000e4c0783b */ /* 0x000fea0000000200 */
[-C--:B---3--:R-:W-:Y:S01]  /*1ea20*/  HMMA.16816.F32.BF16 R20, R96, R32.reuse, RZ ;  /* 0x000000206014723c */ /* 0x088fe200000418ff */
[----:B------:R-:W-:Y:S06]  /*1ea30*/  SHFL.IDX PT, R201, R0, 0x5, 0x181f ;  /* 0x00b81f0000c97f89 */ /* 0x000fec00000e0000 */
[----:B------:R-:W-:Y:S01]  /*1ea40*/  SHFL.IDX PT, R202, R2, 0x3, 0x181f ;  /* 0x00781f0002ca7f89 */ /* 0x000fe200000e0000 */
[C---:B------:R-:W-:Y:S05]  /*1ea50*/  HMMA.16816.F32.BF16 R24, R92.reuse, R32, RZ ;  /* 0x000000205c18723c */ /* 0x040fea00000418ff */
[----:B------:R-:W-:Y:S03]  /*1ea60*/  SHFL.IDX PT, R200, R2, 0x4, 0x181f ;  /* 0x00981f0002c87f89 */ /* 0x000fe600000e0000 */
[-C--:B------:R-:W-:Y:S03]  /*1ea70*/  HMMA.16816.F32.BF16 R28, R92, R34.reuse, RZ ;  /* 0x000000225c1c723c */ /* 0x080fe600000418ff */
[----:B------:R-:W1:Y:S05]  /*1ea80*/  SHFL.IDX PT, R128, R0, RZ, 0x181f ;  /* 0x00181fff00807589 */ /* 0x000e6a00000e0000 */
[C---:B------:R-:W-:Y:S01]  /*1ea90*/  HMMA.16816.F32.BF16 R32, R96.reuse, R34, RZ ;  /* 0x000000226020723c */ /* 0x040fe200000418ff */
[----:B------:R-:W2:Y:S06]  /*1eaa0*/  SHFL.IDX PT, R129, R2, RZ, 0x181f ;  /* 0x00181fff02817589 */ /* 0x000eac00000e0000 */
[----:B------:R-:W-:Y:S01]  /*1eab0*/  SHFL.IDX PT, R3, R0, 0x1, 0x181f ;  /* 0x00381f0000037f89 */ /* 0x000fe200000e0000 */
[-C--:B----4-:R-:W-:Y:S05]  /*1eac0*/  HMMA.16816.F32.BF16 R36, R96, R48.reuse, RZ ;  /* 0x000000306024723c */ /* 0x090fea00000418ff */
[----:B------:R-:W-:Y:S03]  /*1ead0*/  SHFL.IDX PT, R130, R2, 0x1, 0x181f ;  /* 0x00381f0002827f89 */ /* 0x000fe600000e0000 */
[C---:B------:R-:W-:Y:S03]  /*1eae0*/  HMMA.16816.F32.BF16 R40, R92.reuse, R48, RZ ;  /* 0x000000305c28723c */ /* 0x040fe600000418ff */
[----:B------:R-:W-:Y:S01]  /*1eaf0*/  SHFL.IDX PT, R196, R0, 0x2, 0x181f ;  /* 0x00581f0000c47f89 */ /* 0x000fe200000e0000 */
[-C--:B-1----:R-:W-:Y:S04]  /*1eb00*/  IADD3 R128, P1, R128, R234.reuse, RZ ;  /* 0x000000ea80807210 */ /* 0x082fe80007f3e0ff */
[-C--:B------:R-:W-:Y:S01]  /*1eb10*/  HMMA.16816.F32.BF16 R44, R92, R50.reuse, RZ ;  /* 0x000000325c2c723c */ /* 0x080fe200000418ff */
[--C-:B--2---:R-:W-:Y:S01]  /*1eb20*/  IMAD.X R129, R129, 0x1, R233.reuse, P1 ;  /* 0x0000000181817824 */ /* 0x104fe200008e06e9 */
[----:B------:R-:W1:Y:S06]  /*1eb30*/  SHFL.IDX PT, R198, R0, 0x3, 0x181f ;  /* 0x00781f0000c67f89 */ /* 0x000e6c00000e0000 */
[C---:B------:R-:W-:Y:S01]  /*1eb40*/  HMMA.16816.F32.BF16 R48, R96.reuse, R50, RZ ;  /* 0x000000326030723c */ /* 0x040fe200000418ff */
[----:B------:R-:W2:Y:S06]  /*1eb50*/  SHFL.IDX PT, R135, R2, 0x2, 0x181f ;  /* 0x00581f0002877f89 */ /* 0x000eac00000e0000 */
[----:B------:R-:W-:Y:S01]  /*1eb60*/  SHFL.IDX PT, R199, R0, 0x4, 0x181f ;  /* 0x00981f0000c77f89 */ /* 0x000fe200000e0000 */
[-C--:B------:R-:W-:Y:S05]  /*1eb70*/  HMMA.16816.F32.BF16 R52, R96, R64.reuse, RZ ;  /* 0x000000406034723c */ /* 0x080fea00000418ff */
[----:B------:R3:W-:Y:S03]  /*1eb80*/  SHFL.IDX PT, R0, R2, 0x5, 0x181f ;  /* 0x00b81f0002007f89 */ /* 0x0007e600000e0000 */
[C---:B------:R-:W-:Y:S04]  /*1eb90*/  HMMA.16816.F32.BF16 R56, R92.reuse, R64, RZ ;  /* 0x000000405c38723c */ /* 0x040fe800000418ff */
[-C--:B-1----:R-:W-:Y:S04]  /*1eba0*/  IADD3 R198, P2, R198, R234.reuse, RZ ;  /* 0x000000eac6c67210 */ /* 0x082fe80007f5e0ff */
[-C--:B------:R-:W-:Y:S08]  /*1ebb0*/  HMMA.16816.F32.BF16 R60, R92, R66.reuse, RZ ;  /* 0x000000425c3c723c */ /* 0x080ff000000418ff */
[C---:B------:R-:W-:Y:S04]  /*1ebc0*/  HMMA.16816.F32.BF16 R64, R96.reuse, R66, RZ ;  /* 0x000000426040723c */ /* 0x040fe800000418ff */
[-C--:B---3--:R-:W-:Y:S04]  /*1ebd0*/  IADD3 R2, P0, R3, R234.reuse, RZ ;  /* 0x000000ea03027210 */ /* 0x088fe80007f1e0ff */
[-C--:B------:R-:W-:Y:S01]  /*1ebe0*/  HMMA.16816.F32.BF16 R68, R96, R80.reuse, RZ ;  /* 0x000000506044723c */ /* 0x080fe200000418ff */
[--C-:B------:R-:W-:Y:S03]  /*1ebf0*/  IMAD.X R3, R130, 0x1, R233.reuse, P0 ;  /* 0x0000000182037824 */ /* 0x100fe600000e06e9 */
[-C--:B------:R-:W-:Y:S04]  /*1ec00*/  IADD3 R196, P0, R196, R234.reuse, RZ ;  /* 0x000000eac4c47210 */ /* 0x080fe80007f1e0ff */
[C---:B------:R-:W-:Y:S04]  /*1ec10*/  HMMA.16816.F32.BF16 R72, R92.reuse, R80, RZ ;  /* 0x000000505c48723c */ /* 0x040fe800000418ff */
[--C-:B--2---:R-:W-:Y:S04]  /*1ec20*/  IMAD.X R197, R135, 0x1, R233.reuse, P0 ;  /* 0x0000000187c57824 */ /* 0x104fe800000e06e9 */
        /* <DEDUP_REMOVED lines=23> */
[C---:B------:R-:W-:Y:S03]  /*1eda0*/  HMMA.16816.F32.BF16 R40, R184.reuse, R172, R40 ;  /* 0x000000acb828723c */ /* 0x040fe60000041828 */
[----:B------:R3:W-:Y:S05]  /*1edb0*/  LDGSTS.E.BYPASS.LTC128B.128 [R243+0x1000], [R196.64], !P6 ;  /* 0x01000000c4f37fae */ /* 0x0007ea000f101d4e */
[-C--:B------:R-:W-:Y:S08]  /*1edc0*/  HMMA.16816.F32.BF16 R44, R184, R174.reuse, R44 ;  /* 0x000000aeb82c723c */ /* 0x080ff0000004182c */
[C---:B------:R-:W-:Y:S04]  /*1edd0*/  HMMA.16816.F32.BF16 R48, R176.reuse, R174, R48 ;  /* 0x000000aeb030723c */ /* 0x040fe80000041830 */
[-C--:B----4-:R-:W-:Y:S01]  /*1ede0*/  IADD3 R128, P1, R199, R234.reuse, RZ ;  /* 0x000000eac7807210 */ /* 0x090fe20007f3e0ff */
[--C-:B------:R-:W-:Y:S03]  /*1edf0*/  IMAD.X R199, R202, 0x1, R233.reuse, P2 ;  /* 0x00000001cac77824 */ /* 0x100fe600010e06e9 */
[-C--:B--2---:R-:W-:Y:S02]  /*1ee00*/  HMMA.16816.F32.BF16 R52, R176, R180.reuse, R52 ;  /* 0x000000b4b034723c */ /* 0x084fe40000041834 */
[----:B------:R2:W-:Y:S02]  /*1ee10*/  LDGSTS.E.BYPASS.LTC128B.128 [R243+0x1800], [R198.64], !P6 ;  /* 0x01800000c6f37fae */ /* 0x0005e4000f101d4e */
[--C-:B------:R-:W-:Y:S01]  /*1ee20*/  IMAD.X R129, R200, 0x1, R233.reuse, P1 ;  /* 0x00000001c8817824 */ /* 0x100fe200008e06e9 */
[----:B-1----:R-:W-:Y:S03]  /*1ee30*/  IADD3 R2, P0, R201, R234, RZ ;  /* 0x000000eac9027210 */ /* 0x002fe60007f1e0ff */
[C---:B------:R-:W-:Y:S01]  /*1ee40*/  HMMA.16816.F32.BF16 R56, R184.reuse, R180, R56 ;  /* 0x000000b4b838723c */ /* 0x040fe20000041838 */
[----:B------:R1:W-:Y:S03]  /*1ee50*/  LDGSTS.E.BYPASS.LTC128B.128 [R243+0x2000], [R128.64], !P6 ;  /* 0x0200000080f37fae */ /* 0x0003e6000f101d4e */
[----:B------:R-:W-:Y:S01]  /*1ee60*/  IMAD.X R3, R0, 0x1, R233, P0 ;  /* 0x0000000100037824 */ /* 0x000fe200000e06e9 */
[----:B------:R-:W-:Y:S03]  /*1ee70*/  PLOP3.LUT P0, PT, PT, PT, UP0, 0x80, 0x0 ;  /* 0x000000000000781c */ /* 0x000fe60003f0f008 */
[-C--:B------:R-:W-:Y:S01]  /*1ee80*/  HMMA.16816.F32.BF16 R60, R184, R182.reuse, R60 ;  /* 0x000000b6b83c723c */ /* 0x080fe2000004183c */
[----:B------:R1:W-:Y:S06]  /*1ee90*/  LDGSTS.E.BYPASS.LTC128B.128 [R243+0x2800], [R2.64], !P6 ;  /* 0x0280000002f37fae */ /* 0x0003ec000f101d4e */
[----:B------:R-:W-:Y:S01]  /*1eea0*/  LDSM.16.M88.4 R172, [R222+0x3100] ;  /* 0x00310000deac783b */ /* 0x000fe20000000200 */
[C---:B------:R-:W-:Y:S05]  /*1eeb0*/  HMMA.16816.F32.BF16 R64, R176.reuse, R182, R64 ;  /* 0x000000b6b040723c */ /* 0x040fea0000041840 */
[----:B------:R-:W0:Y:S03]  /*1eec0*/  LDGDEPBAR ;  /* 0x00000000000079af */ /* 0x000e260000000000 */
[-C--:B---3--:R-:W-:Y:S03]  /*1eed0*/  HMMA.16816.F32.BF16 R68, R176, R188.reuse, R68 ;  /* 0x000000bcb044723c */ /* 0x088fe60000041844 */
[----:B--2---:R-:W2:Y:S05]  /*1eee0*/  LDSM.16.M88.4 R196, [R224+0x6100] ;  /* 0x00610000e0c4783b */ /* 0x004eaa0000000200 */
[C---:B------:R-:W-:Y:S01]  /*1eef0*/  HMMA.16816.F32.BF16 R72, R184.reuse, R188, R72 ;  /* 0x000000bcb848723c */ /* 0x040fe20000041848 */
[----:B------:R-:W3:Y:S06]  /*1ef00*/  LDSM.16.M88.4 R200, [R224+0x8100] ;  /* 0x00810000e0c8783b */ /* 0x000eec0000000200 */
[----:B------:R-:W4:Y:S01]  /*1ef10*/  LDSM.16.M88.4 R204, [R222+0x3900] ;  /* 0x00390000decc783b */ /* 0x000f220000000200 */
[-C--:B------:R-:W-:Y:S05]  /*1ef20*/  HMMA.16816.F32.BF16 R76, R184, R190.reuse, R76 ;  /* 0x000000beb84c723c */ /* 0x080fea000004184c */
[----:B------:R-:W1:Y:S03]  /*1ef30*/  LDSM.16.M88.4 R208, [R222+0x4100] ;  /* 0x00410000ded0783b */ /* 0x000e660000000200 */
[C---:B------:R-:W-:Y:S03]  /*1ef40*/  HMMA.16816.F32.BF16 R80, R176.reuse, R190, R80 ;  /* 0x000000beb050723c */ /* 0x040fe60000041850 */
[----:B------:R-:W1:Y:S05]  /*1ef50*/  LDSM.16.M88.4 R212, [R222+0x4900] ;  /* 0x00490000ded4783b */ /* 0x000e6a0000000200 */
[-C--:B------:R-:W-:Y:S01]  /*1ef60*/  HMMA.16816.F32.BF16 R84, R176, R192.reuse, R84 ;  /* 0x000000c0b054723c */ /* 0x080fe20000041854 */
[----:B------:R-:W-:Y:S06]  /*1ef70*/  LDSM.16.M88.4 R180, [R225+0x6100] ;  /* 0x00610000e1b4783b */ /* 0x000fec0000000200 */
[----:B------:R-:W-:Y:S01]  /*1ef80*/  LDSM.16.M88.4 R188, [R225+0x8100] ;  /* 0x00810000e1bc783b */ /* 0x000fe20000000200 */
[C---:B------:R-:W-:Y:S08]  /*1ef90*/  HMMA.16816.F32.BF16 R88, R184.reuse, R192, R88 ;  /* 0x000000c0b858723c */ /* 0x040ff00000041858 */
[-C--:B------:R-:W-:Y:S01]  /*1efa0*/  HMMA.16816.F32.BF16 R92, R184, R194.reuse, R92 ;  /* 0x000000c2b85c723c */ /* 0x080fe2000004185c */
[----:B------:R-:W-:Y:S07]  /*1efb0*/  LDSM.16.M88.4 R184, [R221] ;  /* 0x00000000ddb8783b */ /* 0x000fee0000000200 */
        /* <DEDUP_REMOVED lines=13> */
[-C--:B-1----:R-:W-:Y:S08]  /*1f090*/  HMMA.16816.F32.BF16 R36, R196, R208.reuse, R36 ;  /* 0x000000d0c424723c */ /* 0x082ff00000041824 */
        /* <DEDUP_REMOVED lines=13> */
[----:B------:R-:W1:Y:S01]  /*1f170*/  LDSM.16.M88.4 R176, [R221+0x2800] ;  /* 0x00280000ddb0783b */ /* 0x000e620000000200 */
[----:B------:R-:W-:Y:S05]  /*1f180*/  DEPBAR.LE SB0, 0x0 ;  /* 0x000080000000791a */ /* 0x000fea0000000000 */
[----:B------:R-:W-:Y:S01]  /*1f190*/  BAR.SYNC.DEFER_BLOCKING 0x0 ;  /* 0x0000000000007b1d */ /* 0x000fe20000010000 */
[-C--:B--2---:R-:W-:Y:S08]  /*1f1a0*/  HMMA.16816.F32.BF16 R84, R196, R172.reuse, R84 ;  /* 0x000000acc454723c */ /* 0x084ff00000041854 */
        /* <DEDUP_REMOVED lines=15> */
[-C--:B-1----:R-:W-:Y:S08]  /*1f2a0*/  HMMA.16816.F32.BF16 R52, R180, R208.reuse, R52 ;  /* 0x000000d0b434723c */ /* 0x082ff00000041834 */
        /* <DEDUP_REMOVED lines=75> */
.L_x_1280:
        /* <DEDUP_REMOVED lines=37> */
.L_x_1283:
[----:B------:R-:W-:Y:S04]  /*1f9b0*/  MOV R128, c[0x0][0x32c] ;  /* 0x0000cb0000807a02 */ /* 0x000fe80000000f00 */
[----:B------:R-:W-:Y:S11]  /*1f9c0*/  ISETP.NE.AND P0, PT, R128, 0x1, PT ;  /* 0x000000018000780c */ /* 0x000ff60003f05270 */
[----:B------:R-:W-:Y:S02]  /*1f9d0*/  @!UPT UIADD3 URZ, URZ, URZ, URZ ;  /* 0x0000003f3f3ff290 */ /* 0x000fe4000fffe03f */
[----:B------:R-:W-:Y:S05]  /*1f9e0*/  @P0 IMAD.HI.U32 R128, R3, c[0x0][0x330], RZ ;  /* 0x0000cc0003800a27 */ /* 0x000fea00078e00ff */
[----:B------:R-:W-:Y:S02]  /*1f9f0*/  @P0 SHF.R.U32.HI R3, RZ, c[0x0][0x334], R128 ;  /* 0x0000cd00ff030a19 */ /* 0x000fe40000011680 */
.L_x_1284:
[----:B------:R-:W-:Y:S05]  /*1fa00*/  BSYNC B0 ;  /* 0x0000000000007941 */ /* 0x000fea0003800000 */
.L_x_1282:
[----:B------:R-:W-:Y:S05]  /*1fa10*/  IMAD R3, R3, c[0x0][0x32c], R173 ;  /* 0x0000cb0003037a24 */ /* 0x000fea00078e02ad */
[----:B------:R-:W-:Y:S02]  /*1fa20*/  IADD3 R128, R3, c[0x0][0x32c], RZ ;  /* 0x0000cb0003807a10 */ /* 0x000fe40007ffe0ff */
[----:B------:R-:W-:Y:S02]  /*1fa30*/  IMNMX R0, R0, R3, !PT ;  /* 0x0000000300007217 */ /* 0x000fe40007800200 */
[----:B------:R-:W-:Y:S02]  /*1fa40*/  IMNMX R2, R2, R128, PT ;  /* 0x0000008002027217 */ /* 0x000fe40003800200 */
.L_x_1281:
        /* <DEDUP_REMOVED lines=20> */
.L_x_1287:
[----:B------:R-:W-:Y:S04]  /*1fb90*/  MOV R174, c[0x0][0x32c] ;  /* 0x0000cb0000ae7a02 */ /* 0x000fe80000000f00 */
[----:B------:R-:W-:Y:S11]  /*1fba0*/  ISETP.NE.AND P0, PT, R174, 0x1, PT ;  /* 0x00000001ae00780c */ /* 0x000ff60003f05270 */
[----:B------:R-:W-:Y:S02]  /*1fbb0*/  @!UPT UIADD3 URZ, URZ, URZ, URZ ;  /* 0x0000003f3f3ff290 */ /* 0x000fe4000fffe03f */
[----:B------:R-:W-:Y:S05]  /*1fbc0*/  @P0 IMAD.HI.U32 R174, R129, c[0x0][0x330], RZ ;  /* 0x0000cc0081ae0a27 */ /* 0x000fea00078e00ff */
[----:B------:R-:W-:Y:S02]  /*1fbd0*/  @P0 SHF.R.U32.HI R129, RZ, c[0x0][0x334], R174 ;  /* 0x0000cd00ff810a19 */ /* 0x000fe400000116ae */
.L_x_1288:
[----:B------:R-:W-:Y:S05]  /*1fbe0*/  BSYNC B0 ;  /* 0x0000000000007941 */ /* 0x000fea0003800000 */
.L_x_1286:
[----:B------:R-:W-:Y:S05]  /*1fbf0*/  IMAD R129, R129, c[0x0][0x32c], R173 ;  /* 0x0000cb0081817a24 */ /* 0x000fea00078e02ad */
[----:B------:R-:W-:Y:S02]  /*1fc00*/  IADD3 R174, R129, c[0x0][0x32c], RZ ;  /* 0x0000cb0081ae7a10 */ /* 0x000fe40007ffe0ff */
[----:B------:R-:W-:Y:S02]  /*1fc10*/  IMNMX R3, R3, R129, !PT ;  /* 0x0000008103037217 */ /* 0x000fe40007800200 */
[----:B------:R-:W-:Y:S02]  /*1fc20*/  IMNMX R128, R128, R174, PT ;  /* 0x000000ae80807217 */ /* 0x000fe40003800200 */
.L_x_1285:
        /* <DEDUP_REMOVED lines=159> */
.L_x_1291:
[----:B------:R-:W-:Y:S04]  /*20620*/  MOV R5, c[0x0][0x32c] ;  /* 0x0000cb0000057a02 */ /* 0x000fe80000000f00 */
[----:B------:R-:W-:Y:S11]  /*20630*/  ISETP.NE.AND P0, PT, R5, 0x1, PT ;  /* 0x000000010500780c */ /* 0x000ff60003f05270 */
[----:B------:R-:W-:Y:S02]  /*20640*/  @!UPT UIADD3 URZ, URZ, URZ, URZ ;  /* 0x0000003f3f3ff290 */ /* 0x000fe4000fffe03f */
[----:B------:R-:W-:Y:S05]  /*20650*/  @P0 IMAD.HI.U32 R5, R4, c[0x0][0x330], RZ ;  /* 0x0000cc0004050a27 */ /* 0x000fea00078e00ff */
[----:B------:R-:W-:Y:S02]  /*20660*/  @P0 SHF.R.U32.HI R4, RZ, c[0x0][0x334], R5 ;  /* 0x0000cd00ff040a19 */ /* 0x000fe40000011605 */
.L_x_1292:
[----:B------:R-:W-:Y:S05]  /*20670*/  BSYNC B0 ;  /* 0x0000000000007941 */ /* 0x000fea0003800000 */
.L_x_1290:
[----:B------:R-:W-:Y:S05]  /*20680*/  IMAD R4, R4, c[0x0][0x32c], R173 ;  /* 0x0000cb0004047a24 */ /* 0x000fea00078e02ad */
[----:B------:R-:W-:Y:S02]  /*20690*/  IADD3 R5, R4, c[0x0][0x32c], RZ ;  /* 0x0000cb0004057a10 */ /* 0x000fe40007ffe0ff */
[----:B------:R-:W-:Y:S02]  /*206a0*/  IMNMX R0, R0, R4, !PT ;  /* 0x0000000400007217 */ /* 0x000fe40007800200 */
[----:B------:R-:W-:Y:S02]  /*206b0*/  IMNMX R2, R2, R5, PT ;  /* 0x0000000502027217 */ /* 0x000fe40003800200 */
.L_x_1289:
        /* <DEDUP_REMOVED lines=8> */
[----:B------:R-:W-:Y:S02]  /*20740*/  UP2UR UR36, UPR, URZ, 0x2 ;  /* 0x000000023f247883 */ /* 0x000fe40008000000 */
[----:B------:R-:W-:Y:S02]  /*20750*/  UISETP.NE.AND UP1, UPT, UR34, URZ, UPT ;  /* 0x0000003f2200728c */ /* 0x000fe4000bf25270 */
[----:B------:R-:W-:Y:S01]  /*20760*/  PLOP3.LUT P1, PT, PT, PT, UP2, 0x40, 0x0 ;  /* 0x000000000000781c */ /* 0x000fe20003f2e828 */
[----:B------:R-:W-:Y:S02]  /*20770*/  UP2UR UR35, UPR, URZ, 0x1 ;  /* 0x000000013f237883 */ /* 0x000fe40008000000 */
[----:B------:R-:W-:Y:S01]  /*20780*/  UISETP.NE.AND UP2, UPT, UR30, URZ, UPT ;  /* 0x0000003f1e00728c */ /* 0x000fe2000bf45270 */
[----:B------:R-:W-:Y:S01]  /*20790*/  PLOP3.LUT P2, PT, PT, PT, UP1, 0x40, 0x0 ;  /* 0x000000000000781c */ /* 0x000fe20003f4e818 */
[----:B------:R-:W-:Y:S02]  /*207a0*/  UISETP.NE.AND UP1, UPT, UR29, URZ, UPT ;  /* 0x0000003f1d00728c */ /* 0x000fe4000bf25270 */
[----:B------:R-:W-:Y:S01]  /*207b0*/  UISETP.NE.AND UP0, UPT, UR28, URZ, UPT ;  /* 0x0000003f1c00728c */ /* 0x000fe2000bf05270 */
[C---:B------:R-:W-:Y:S01]  /*207c0*/  ISETP.GT.AND P4, PT, R3.reuse, RZ, P2 ;  /* 0x000000ff0300720c */ /* 0x040fe20001784270 */
[----:B------:R-:W-:Y:S01]  /*207d0*/  UISETP.NE.AND UP4, UPT, UR27, URZ, UPT ;  /* 0x0000003f1b00728c */ /* 0x000fe2000bf85270 */
[C---:B------:R-:W-:Y:S01]  /*207e0*/  ISETP.GT.AND P2, PT, R3.reuse, 0x1, P1 ;  /* 0x000000010300780c */ /* 0x040fe20000f44270 */
[----:B------:R-:W-:Y:S01]  /*207f0*/  UISETP.NE.AND UP3, UPT, UR26, URZ, UPT ;  /* 0x0000003f1a00728c */ /* 0x000fe2000bf65270 */
[C---:B------:R-:W-:Y:S02]  /*20800*/  ISETP.GT.AND P1, PT, R3.reuse, 0x8, P0 ;  /* 0x000000080300780c */ /* 0x040fe40000724270 */
[----:B------:R-:W-:Y:S02]  /*20810*/  ISETP.GT.AND P0, PT, R3, 0x9, P3 ;  /* 0x000000090300780c */ /* 0x000fe40001f04270 */
[C---:B------:R-:W-:Y:S02]  /*20820*/  ISETP.LT.OR P3, PT, R128.reuse, 0x1, P4 ;  /* 0x000000018000780c */ /* 0x040fe40002761670 */
[C---:B------:R-:W-:Y:S02]  /*20830*/  ISETP.LT.OR P2, PT, R128.reuse, 0x2, P2 ;  /* 0x000000028000780c */ /* 0x040fe40001741670 */
[C---:B------:R-:W-:Y:S02]  /*20840*/  ISETP.LT.OR P1, PT, R128.reuse, 0x9, P1 ;  /* 0x000000098000780c */ /* 0x040fe40000f21670 */
[----:B------:R-:W-:Y:S02]  /*20850*/  ISETP.LT.OR P0, PT, R128, 0xa, P0 ;  /* 0x0000000a8000780c */ /* 0x000fe40000701670 */
[----:B------:R-:W-:Y:S02]  /*20860*/  FSEL R16, R6, -INF , !P3 ;  /* 0xff80000006107808 */ /* 0x000fe40005800000 */
[----:B------:R-:W-:Y:S02]  /*20870*/  FSEL R7, R7, -INF , !P2 ;  /* 0xff80000007077808 */ /* 0x000fe40005000000 */
        /* <DEDUP_REMOVED lines=50> */
[C---:B------:R-:W-:Y:S01]  /*20ba0*/  ISETP.GT.AND P4, PT, R3.reuse, 0x30, P2 ;  /* 0x000000300300780c */ /* 0x040fe20001784270 */
[----:B------:R-:W-:Y:S01]  /*20bb0*/  UP2UR UR36, UPR, URZ, 0x20 ;  /* 0x000000203f247883 */ /* 0x000fe20008000000 */
[C---:B------:R-:W-:Y:S01]  /*20bc0*/  ISETP.GT.AND P2, PT, R3.reuse, 0x31, P1 ;  /* 0x000000310300780c */ /* 0x040fe20000f44270 */
[----:B------:R-:W-:Y:S01]  /*20bd0*/  UP2UR UR40, UPR, URZ, 0x2 ;  /* 0x000000023f287883 */ /* 0x000fe20008000000 */
[C---:B------:R-:W-:Y:S01]  /*20be0*/  ISETP.GT.AND P1, PT, R3.reuse, 0x38, P0 ;  /* 0x000000380300780c */ /* 0x040fe20000724270 */
[----:B------:R-:W-:Y:S01]  /*20bf0*/  UP2UR UR38, UPR, URZ, 0x8 ;  /* 0x000000083f267883 */ /* 0x000fe20008000000 */
[----:B------:R-:W-:Y:S01]  /*20c00*/  ISETP.GT.AND P0, PT, R3, 0x39, P3 ;  /* 0x000000390300780c */ /* 0x000fe20001f04270 */
[----:B------:R-:W-:Y:S01]  /*20c10*/  UP2UR UR39, UPR, URZ, 0x4 ;  /* 0x000000043f277883 */ /* 0x000fe20008000000 */
[C---:B------:R-:W-:Y:S01]  /*20c20*/  ISETP.LT.OR P3, PT, R128.reuse, 0x31, P4 ;  /* 0x000000318000780c */ /* 0x040fe20002761670 */
[----:B------:R-:W-:Y:S01]  /*20c30*/  UP2UR UR37, UPR, URZ, 0x10 ;  /* 0x000000103f257883 */ /* 0x000fe20008000000 */
        /* <DEDUP_REMOVED lines=10> */
[----:B------:R-:W-:Y:S01]  /*20ce0*/  UP2UR UR35, UPR, URZ, 0x40 ;  /* 0x000000403f237883 */ /* 0x000fe20008000000 */
[----:B------:R-:W-:Y:S01]  /*20cf0*/  PLOP3.LUT P0, PT, PT, PT, UP5, 0x40, 0x0 ;  /* 0x000000000000781c */ /* 0x000fe20003f0e858 */
[----:B------:R-:W-:Y:S01]  /*20d00*/  UISETP.NE.AND UP5, UPT, UR33, URZ, UPT ;  /* 0x0000003f2100728c */ /* 0x000fe2000bfa5270 */
[----:B------:R-:W-:Y:S01]  /*20d10*/  PLOP3.LUT P3, PT, PT, PT, UP4, 0x40, 0x0 ;  /* 0x000000000000781c */ /* 0x000fe20003f6e848 */
[----:B------:R-:W-:Y:S01]  /*20d20*/  UP2UR UR41, UPR, URZ, 0x1 ;  /* 0x000000013f297883 */ /* 0x000fe20008000000 */
[C---:B------:R-:W-:Y:S01]  /*20d30*/  ISETP.GT.AND P4, PT, R3.reuse, 0x40, P2 ;  /* 0x000000400300780c */ /* 0x040fe20001784270 */
        /* <DEDUP_REMOVED lines=8> */
[----:B------:R-:W-:Y:S01]  /*20dc0*/  PLOP3.LUT P0, PT, PT, PT, UP3, 0x40, 0x0 ;  /* 0x000000000000781c */ /* 0x000fe20003f0e838 */
[----:B------:R-:W-:Y:S01]  /*20dd0*/  UISETP.NE.AND UP3, UPT, UR29, URZ, UPT ;  /* 0x0000003f1d00728c */ /* 0x000fe2000bf65270 */
[----:B------:R-:W-:Y:S02]  /*20de0*/  ISETP.LT.OR P4, PT, R128, 0x41, P4 ;  /* 0x000000418000780c */ /* 0x000fe40002781670 */
[----:B------:R-:W-:Y:S02]  /*20df0*/  FSEL R200, R82, -INF , !P2 ;  /* 0xff80000052c87808 */ /* 0x000fe40005000000 */
[----:B------:R-:W-:Y:S02]  /*20e00*/  FSEL R202, R83, -INF , !P1 ;  /* 0xff80000053ca7808 */ /* 0x000fe40004800000 */
[----:B------:R-:W-:Y:S02]  /*20e10*/  ISETP.GT.AND P1, PT, R3, 0x50, P0 ;  /* 0x000000500300780c */ /* 0x000fe40000724270 */
[----:B------:R-:W-:Y:S01]  /*20e20*/  PLOP3.LUT P0, PT, PT, PT, UP1, 0x40, 0x0 ;  /* 0x000000000000781c */ /* 0x000fe20003f0e818 */
[----:B------:R-:W-:Y:S01]  /*20e30*/  UISETP.NE.AND UP1, UPT, UR31, URZ, UPT ;  /* 0x0000003f1f00728c */ /* 0x000fe2000bf25270 */
[----:B------:R-:W-:Y:S01]  /*20e40*/  PLOP3.LUT P2, PT, PT, PT, UP0, 0x40, 0x0 ;  /* 0x000000000000781c */ /* 0x000fe20003f4e808 */
[----:B------:R-:W-:Y:S01]  /*20e50*/  UISETP.NE.AND UP0, UPT, UR34, URZ, UPT ;  /* 0x0000003f2200728c */ /* 0x000fe2000bf05270 */
[----:B------:R-:W-:Y:S02]  /*20e60*/  FSEL R195, R71, -INF , !P3 ;  /* 0xff80000047c37808 */ /* 0x000fe40005800000 */
[----:B------:R-:W-:Y:S01]  /*20e70*/  PLOP3.LUT P3, PT, PT, PT, UP2, 0x40, 0x0 ;  /* 0x000000000000781c */ /* 0x000fe20003f6e828 */
[----:B------:R-:W-:Y:S01]  /*20e80*/  UISETP.NE.AND UP2, UPT, UR30, URZ, UPT ;  /* 0x0000003f1e00728c */ /* 0x000fe2000bf45270 */
[----:B------:R-:W-:Y:S02]  /*20e90*/  FSEL R194, R70, -INF , !P4 ;  /* 0xff80000046c27808 */ /* 0x000fe40006000000 */
[----:B------:R-:W-:Y:S02]  /*20ea0*/  ISETP.LT.OR P4, PT, R128, 0x51, P1 ;  /* 0x000000518000780c */ /* 0x000fe40000f81670 */
[C---:B------:R-:W-:Y:S02]  /*20eb0*/  ISETP.GT.AND P1, PT, R3.reuse, 0x58, P0 ;  /* 0x000000580300780c */ /* 0x040fe40000724270 */
[C---:B------:R-:W-:Y:S02]  /*20ec0*/  ISETP.GT.AND P0, PT, R3.reuse, 0x59, P2 ;  /* 0x000000590300780c */ /* 0x040fe40001704270 */
[----:B------:R-:W-:Y:S02]  /*20ed0*/  ISETP.GT.AND P3, PT, R3, 0x51, P3 ;  /* 0x000000510300780c */ /* 0x000fe40001f64270 */
[----:B------:R-:W-:Y:S01]  /*20ee0*/  FSEL R206, R86, -INF , !P4 ;  /* 0xff80000056ce7808 */ /* 0x000fe20006000000 */
[----:B------:R-:W1:Y:S01]  /*20ef0*/  SHFL.IDX PT, R3, R130, 0x3, 0x1c1f ;  /* 0x007c1f0082037f89 */ /* 0x000e6200000e0000 */
[----:B------:R-:W-:Y:S01]  /*20f00*/  PLOP3.LUT P4, PT, PT, PT, UP0, 0x40, 0x0 ;  /* 0x000000000000781c */ /* 0x000fe20003f8e808 */
[----:B------:R-:W-:Y:S01]  /*20f10*/  UISETP.NE.AND UP0, UPT, UR24, URZ, UPT ;  /* 0x0000003f1800728c */ /* 0x000fe2000bf05270 */
[C---:B------:R-:W-:Y:S02]  /*20f20*/  ISETP.LT.OR P2, PT, R128.reuse, 0x5a, P0 ;  /* 0x0000005a8000780c */ /* 0x040fe40000741670 */
[----:B------:R-:W-:Y:S01]  /*20f30*/  PLOP3.LUT P0, PT, PT, PT, UP5, 0x40, 0x0 ;  /* 0x000000000000781c */ /* 0x000fe20003f0e858 */
[----:B------:R-:W-:Y:S01]  /*20f40*/  UISETP.NE.AND UP5, UPT, UR27, URZ, UPT ;  /* 0x0000003f1b00728c */ /* 0x000fe2000bfa5270 */
[C---:B------:R-:W-:Y:S01]  /*20f50*/  ISETP.LT.OR P3, PT, R128.reuse, 0x52, P3 ;  /* 0x000000528000780c */ /* 0x040fe20001f61670 */
[----:B------:R-:W-:Y:S01]  /*20f60*/  UP2UR UR42, UPR, URZ, 0x1 ;  /* 0x000000013f2a7883 */ /* 0x000fe20008000000 */
[----:B------:R-:W-:Y:S01]  /*20f70*/  ISETP.LT.OR P5, PT, R128, 0x59, P1 ;  /* 0x000000598000780c */ /* 0x000fe20000fa1670 */
[----:B------:R-:W-:Y:S01]  /*20f80*/  UISETP.NE.AND UP0, UPT, UR25, URZ, UPT ;  /* 0x0000003f1900728c */ /* 0x000fe2000bf05270 */
[C---:B------:R-:W-:Y:S02]  /*20f90*/  ISETP.GT.AND P1, PT, R0.reuse, RZ, P4 ;  /* 0x000000ff0000720c */ /* 0x040fe40002724270 */
[----:B------:R-:W-:Y:S02]  /*20fa0*/  ISETP.GT.AND P4, PT, R0, 0x1, P0 ;  /* 0x000000010000780c */ /* 0x000fe40000784270 */
[----:B------:R-:W-:Y:S01]  /*20fb0*/  PLOP3.LUT P0, PT, PT, PT, UP1, 0x40, 0x0 ;  /* 0x000000000000781c */ /* 0x000fe20003f0e818 */
[----:B------:R-:W-:Y:S01]  /*20fc0*/  UISETP.NE.AND UP1, UPT, UR23, URZ, UPT ;  /* 0x0000003f1700728c */ /* 0x000fe2000bf25270 */
[----:B------:R-:W-:Y:S02]  /*20fd0*/  FSEL R207, R87, -INF , !P3 ;  /* 0xff80000057cf7808 */ /* 0x000fe40005800000 */
        /* <DEDUP_REMOVED lines=128> */
.L_x_1295:
[----:B------:R-:W-:Y:S04]  /*217e0*/  MOV R4, c[0x0][0x32c] ;  /* 0x0000cb0000047a02 */ /* 0x000fe80000000f00 */
[----:B------:R-:W-:Y:S11]  /*217f0*/  ISETP.NE.AND P0, PT, R4, 0x1, PT ;  /* 0x000000010400780c */ /* 0x000ff60003f05270 */
[----:B------:R-:W-:Y:S02]  /*21800*/  @!UPT UIADD3 URZ, URZ, URZ, URZ ;  /* 0x0000003f3f3ff290 */ /* 0x000fe4000fffe03f */
[----:B------:R-:W-:Y:S05]  /*21810*/  @P0 IMAD.HI.U32 R4, R3, c[0x0][0x330], RZ ;  /* 0x0000cc0003040a27 */ /* 0x000fea00078e00ff */
[----:B------:R-:W-:Y:S02]  /*21820*/  @P0 SHF.R.U32.HI R3, RZ, c[0x0][0x334], R4 ;  /* 0x0000cd00ff030a19 */ /* 0x000fe40000011604 */
.L_x_1296:
[----:B------:R-:W-:Y:S05]  /*21830*/  BSYNC B0 ;  /* 0x0000000000007941 */ /* 0x000fea0003800000 */
.L_x_1294:
[----:B------:R-:W-:Y:S05]  /*21840*/  IMAD R3, R3, c[0x0][0x32c], R173 ;  /* 0x0000cb0003037a24 */ /* 0x000fea00078e02ad */
[----:B------:R-:W-:Y:S02]  /*21850*/  IADD3 R4, R3, c[0x0][0x32c], RZ ;  /* 0x0000cb0003047a10 */ /* 0x000fe40007ffe0ff */
[----:B------:R-:W-:Y:S02]  /*21860*/  IMNMX R0, R0, R3, !PT ;  /* 0x0000000300007217 */ /* 0x000fe40007800200 */
[----:B------:R-:W-:Y:S02]  /*21870*/  IMNMX R2, R2, R4, PT ;  /* 0x0000000402027217 */ /* 0x000fe40003800200 */
.L_x_1293:
        /* <DEDUP_REMOVED lines=25> */
[----:B------:R-:W-:Y:S01]  /*21a10*/  UISETP.NE.AND UP5, UPT, UR35, URZ, UPT ;  /* 0x0000003f2300728c */ /* 0x000fe2000bfa5270 */
[----:B------:R-:W-:Y:S01]  /*21a20*/  PLOP3.LUT P1, PT, PT, PT, UP1, 0x40, 0x0 ;  /* 0x000000000000781c */ /* 0x000fe20003f2e818 */
[----:B------:R-:W-:Y:S01]  /*21a30*/  UISETP.NE.AND UP1, UPT, UR28, URZ, UPT ;  /* 0x0000003f1c00728c */ /* 0x000fe2000bf25270 */
        /* <DEDUP_REMOVED lines=46> */
[----:B------:R-:W-:Y:S02]  /*21d20*/  FMNMX.FTZ R130, R204, R130, !PT ;  /* 0x00000082cc827209 */ /* 0x000fe40007810000 */
        /* <DEDUP_REMOVED lines=95> */
[----:B------:R-:W-:Y:S01]  /*22320*/  FMNMX.FTZ R4, R56, R4, !PT ;  /* 0x0000000438047209 */ /* 0x000fe20007810000 */
[----:B------:R-:W-:Y:S01]  /*22330*/  UISETP.NE.AND UP0, UPT, UR33, URZ, UPT ;  /* 0x0000003f2100728c */ /* 0x000fe2000bf05270 */
        /* <DEDUP_REMOVED lines=9> */
[----:B------:R-:W-:Y:S02]  /*223d0*/  FMNMX.FTZ R128, R214, R3, !PT ;  /* 0x00000003d6807209 */ /* 0x000fe40007810000 */
[----:B------:R-:W-:Y:S01]  /*223e0*/  FMNMX.FTZ R3, R61, R4, !PT ;  /* 0x000000043d037209 */ /* 0x000fe20007810000 */
[--C-:B------:R-:W-:Y:S01]  /*223f0*/  FFMA.FTZ R4, R174, c[0x0][0x2d0], -R43.reuse ;  /* 0x0000b400ae047a23 */ /* 0x100fe2000001082b */
[----:B------:R-:W-:Y:S01]  /*22400*/  ISETP.LT.OR P0, PT, R2, 0x41, P0 ;  /* 0x000000410200780c */ /* 0x000fe20000701670 */
[----:B------:R-:W1:Y:S01]  /*22410*/  SHFL.BFLY PT, R5, R128, 0x2, 0x1f ;  /* 0x0c401f0080057f89 */ /* 0x000e6200000e0000 */
[----:B------:R-:W-:Y:S01]  /*22420*/  FMNMX.FTZ R3, R70, R3, !PT ;  /* 0x0000000346037209 */ /* 0x000fe20007810000 */
[----:B------:R3:W-:Y:S01]  /*22430*/  MUFU.EX2 R28, R4 ;  /* 0x00000004001c7308 */ /* 0x0007e20000000800 */
[----:B--2---:R-:W-:Y:S02]  /*22440*/  FMNMX.FTZ R129, R129, R6, !PT ;  /* 0x0000000681817209 */ /* 0x004fe40007810000 */
[----:B------:R-:W-:Y:S02]  /*22450*/  FMNMX.FTZ R3, R71, R3, !PT ;  /* 0x0000000347037209 */ /* 0x000fe40007810000 */
[----:B------:R-:W-:Y:S01]  /*22460*/  FSEL R135, R74, -INF , !P0 ;  /* 0xff8000004a877808 */ /* 0x000fe20004000000 */
[----:B------:R-:W2:Y:S01]  /*22470*/  SHFL.BFLY PT, R6, R129, 0x1, 0x1f ;  /* 0x0c201f0081067f89 */ /* 0x000ea200000e0000 */
[----:B------:R-:W-:Y:S02]  /*22480*/  FMNMX.FTZ R3, R72, R3, !PT ;  /* 0x0000000348037209 */ /* 0x000fe40007810000 */
[----:B------:R-:W-:Y:S02]  /*22490*/  PLOP3.LUT P3, PT, PT, PT, UP6, 0x40, 0x0 ;  /* 0x000000000000781c */ /* 0x000fe40003f6e868 */
[----:B------:R-:W-:Y:S02]  /*224a0*/  FMNMX.FTZ R3, R73, R3, !PT ;  /* 0x0000000349037209 */ /* 0x000fe40007810000 */
[----:B------:R-:W-:Y:S02]  /*224b0*/  PLOP3.LUT P0, PT, PT, PT, UP4, 0x40, 0x0 ;  /* 0x000000000000781c */ /* 0x000fe40003f0e848 */
[----:B------:R-:W-:Y:S02]  /*224c0*/  FMNMX.FTZ R3, R87, R3, !PT ;  /* 0x0000000357037209 */ /* 0x000fe40007810000 */
[C---:B------:R-:W-:Y:S02]  /*224d0*/  ISETP.GT.AND P3, PT, R0.reuse, 0x41, P3 ;  /* 0x000000410000780c */ /* 0x040fe40001f64270 */
[----:B------:R-:W-:Y:S02]  /*224e0*/  FMNMX.FTZ R3, R89, R3, !PT ;  /* 0x0000000359037209 */ /* 0x000fe40007810000 */
[----:B------:R-:W-:Y:S02]  /*224f0*/  ISETP.GT.AND P0, PT, R0, 0x49, P0 ;  /* 0x000000490000780c */ /* 0x000fe40000704270 */
[----:B------:R-:W-:Y:S01]  /*22500*/  PLOP3.LUT P1, PT, PT, PT, UP5, 0x40, 0x0 ;  /* 0x000000000000781c */ /* 0x000fe20003f2e858 */
[--C-:B---3--:R-:W-:Y:S01]  /*22510*/  FFMA.FTZ R4, R175, c[0x0][0x2d0], -R43.reuse ;  /* 0x0000b400af047a23 */ /* 0x108fe2000001082b */
[C---:B------:R-:W-:Y:S02]  /*22520*/  ISETP.LT.OR P3, PT, R2.reuse, 0x42, P3 ;  /* 0x000000420200780c */ /* 0x040fe40001f61670 */
[----:B------:R-:W-:Y:S01]  /*22530*/  ISETP.LT.OR P0, PT, R2, 0x4a, P0 ;  /* 0x0000004a0200780c */ /* 0x000fe20000701670 */
[----:B------:R3:W-:Y:S01]  /*22540*/  MUFU.EX2 R242, R4 ;  /* 0x0000000400f27308 */ /* 0x0007e20000000800 */
[----:B------:R-:W-:Y:S02]  /*22550*/  ISETP.GT.AND P1, PT, R0, 0x48, P1 ;  /* 0x000000480000780c */ /* 0x000fe40000f24270 */
[----:B------:R-:W-:Y:S02]  /*22560*/  FSEL R173, R79, -INF , !P0 ;  /* 0xff8000004fad7808 */ /* 0x000fe40004000000 */
[----:B------:R-:W-:Y:S02]  /*22570*/  ISETP.LT.OR P1, PT, R2, 0x49, P1 ;  /* 0x000000490200780c */ /* 0x000fe40000f21670 */
[----:B------:R-:W-:Y:S02]  /*22580*/  FSEL R93, R75, -INF , !P3 ;  /* 0xff8000004b5d7808 */ /* 0x000fe40005800000 */
[----:B------:R-:W-:Y:S02]  /*22590*/  PLOP3.LUT P3, PT, PT, PT, UP2, 0x40, 0x0 ;  /* 0x000000000000781c */ /* 0x000fe40003f6e828 */
[----:B------:R-:W-:Y:S02]  /*225a0*/  PLOP3.LUT P0, PT, PT, PT, UP3, 0x40, 0x0 ;  /* 0x000000000000781c */ /* 0x000fe40003f0e838 */
[----:B-1----:R-:W-:Y:S02]  /*225b0*/  FMNMX.FTZ R128, R128, R5, !PT ;  /* 0x0000000580807209 */ /* 0x002fe40007810000 */
[----:B--2---:R-:W-:Y:S02]  /*225c0*/  FMNMX.FTZ R129, R129, R6, !PT ;  /* 0x0000000681817209 */ /* 0x004fe40007810000 */
[----:B------:R-:W-:Y:S01]  /*225d0*/  FSEL R172, R78, -INF , !P1 ;  /* 0xff8000004eac7808 */ /* 0x000fe20004800000 */
[----:B------:R-:W1:Y:S01]  /*225e0*/  SHFL.BFLY PT, R5, R128, 0x1, 0x1f ;  /* 0x0c201f0080057f89 */ /* 0x000e6200000e0000 */
[C---:B------:R-:W-:Y:S01]  /*225f0*/  ISETP.GT.AND P4, PT, R0.reuse, 0x50, P0 ;  /* 0x000000500000780c */ /* 0x040fe20000784270 */
[C---:B------:R-:W-:Y:S01]  /*22600*/  FMUL.FTZ R64, R129.reuse, c[0x0][0x2d0] ;  /* 0x0000b40081407a20 */ /* 0x040fe20000410000 */
[----:B------:R-:W-:Y:S02]  /*22610*/  ISETP.GT.AND P0, PT, R0, 0x51, P3 ;  /* 0x000000510000780c */ /* 0x000fe40001f04270 */
[----:B------:R-:W-:Y:S01]  /*22620*/  FSETP.NEU.FTZ.AND P1, PT, R129, -INF , PT ;  /* 0xff8000008100780b */ /* 0x000fe20003f3d000 */
[--C-:B---3--:R-:W-:Y:S01]  /*22630*/  FFMA.FTZ R4, R176, c[0x0][0x2d0], -R43.reuse ;  /* 0x0000b400b0047a23 */ /* 0x108fe2000001082b */
[----:B------:R-:W-:Y:S02]  /*22640*/  ISETP.LT.OR P3, PT, R2, 0x51, P4 ;  /* 0x000000510200780c */ /* 0x000fe40002761670 */
[----:B------:R-:W-:Y:S01]  /*22650*/  FSEL R64, R64, RZ, P1 ;  /* 0x000000ff40407208 */ /* 0x000fe20000800000 */
[----:B------:R2:W-:Y:S01]  /*22660*/  MUFU.EX2 R239, R4 ;  /* 0x0000000400ef7308 */ /* 0x0005e20000000800 */
[----:B------:R-:W-:Y:S02]  /*22670*/  ISETP.LT.OR P0, PT, R2, 0x52, P0 ;  /* 0x000000520200780c */ /* 0x000fe40000701670 */
[----:B------:R-:W-:Y:S02]  /*22680*/  FSEL R174, R90, -INF , !P3 ;  /* 0xff8000005aae7808 */ /* 0x000fe40005800000 */
[----:B------:R-:W-:Y:S02]  /*22690*/  FSEL R175, R91, -INF , !P0 ;  /* 0xff8000005baf7808 */ /* 0x000fe40004000000 */
[----:B------:R-:W-:Y:S02]  /*226a0*/  PLOP3.LUT P3, PT, PT, PT, UP1, 0x40, 0x0 ;  /* 0x000000000000781c */ /* 0x000fe40003f6e818 */
[----:B------:R-:W-:Y:S01]  /*226b0*/  PLOP3.LUT P0, PT, PT, PT, UP0, 0x40, 0x0 ;  /* 0x000000000000781c */ /* 0x000fe20003f0e808 */
[----:B------:R-:W-:Y:S01]  /*226c0*/  UISETP.GT.AND UP0, UPT, UR19, UR18, UPT ;  /* 0x000000121300728c */ /* 0x000fe2000bf04270 */
[C---:B------:R-:W-:Y:S01]  /*226d0*/  ISETP.GT.AND P3, PT, R0.reuse, 0x58, P3 ;  /* 0x000000580000780c */ /* 0x040fe20001f64270 */
[----:B------:R-:W-:Y:S01]  /*226e0*/  UIADD3 UR19, UR19, -0x1, URZ ;  /* 0xffffffff13137890 */ /* 0x000fe2000fffe03f */
[----:B------:R-:W-:Y:S02]  /*226f0*/  ISETP.GT.AND P0, PT, R0, 0x59, P0 ;  /* 0x000000590000780c */ /* 0x000fe40000704270 */
[----:B-1----:R-:W-:Y:S02]  /*22700*/  FMNMX.FTZ R128, R128, R5, !PT ;  /* 0x0000000580807209 */ /* 0x002fe40007810000 */
[C---:B------:R-:W-:Y:S02]  /*22710*/  ISETP.LT.OR P0, PT, R2.reuse, 0x5a, P0 ;  /* 0x0000005a0200780c */ /* 0x040fe40000701670 */
[----:B------:R-:W-:Y:S01]  /*22720*/  ISETP.LT.OR P3, PT, R2, 0x59, P3 ;  /* 0x000000590200780c */ /* 0x000fe20001f61670 */
[----:B------:R-:W-:Y:S01]  /*22730*/  FMUL.FTZ R65, R128, c[0x0][0x2d0] ;  /* 0x0000b40080417a20 */ /* 0x000fe20000410000 */
[----:B------:R-:W-:Y:S01]  /*22740*/  FSEL R42, R95, -INF , !P0 ;  /* 0xff8000005f2a7808 */ /* 0x000fe20004000000 */
[--C-:B------:R-:W-:Y:S01]  /*22750*/  FFMA.FTZ R2, R18, c[0x0][0x2d0], -R64.reuse ;  /* 0x0000b40012027a23 */ /* 0x100fe20000010840 */
[----:B------:R-:W-:Y:S02]  /*22760*/  FSETP.NEU.FTZ.AND P0, PT, R128, -INF , PT ;  /* 0xff8000008000780b */ /* 0x000fe40003f1d000 */
[----:B--2---:R-:W-:Y:S01]  /*22770*/  FMNMX.FTZ R4, R92, R3, !PT ;  /* 0x000000035c047209 */ /* 0x004fe20007810000 */
[----:B------:R-:W-:Y:S01]  /*22780*/  MUFU.EX2 R88, R2 ;  /* 0x0000000200587308 */ /* 0x000fe20000000800 */
[--C-:B------:R-:W-:Y:S01]  /*22790*/  FFMA.FTZ R3, R17, c[0x0][0x2d0], -R43.reuse ;  /* 0x0000b40011037a23 */ /* 0x100fe2000001082b */
[----:B------:R-:W-:Y:S02]  /*227a0*/  FSEL R65, R65, RZ, P0 ;  /* 0x000000ff41417208 */ /* 0x000fe40000000000 */
[----:B------:R-:W-:Y:S02]  /*227b0*/  FMNMX.FTZ R4, R86, R4, !PT ;  /* 0x0000000456047209 */ /* 0x000fe40007810000 */
[----:B------:R-:W-:Y:S04]  /*227c0*/  FSEL R94, R94, -INF , !P3 ;  /* 0xff8000005e5e7808 */ /* 0x000fe80005800000 */
[----:B------:R1:W2:Y:S02]  /*227d0*/  MUFU.EX2 R76, R3 ;  /* 0x00000003004c7308 */ /* 0x0002a40000000800 */
[----:B-1----:R-:W-:Y:S01]  /*227e0*/  FMNMX.FTZ R3, R135, R4, !PT ;  /* 0x0000000487037209 */ /* 0x002fe20007810000 */
[--C-:B------:R-:W-:Y:S01]  /*227f0*/  FFMA.FTZ R4, R16, c[0x0][0x2d0], -R64.reuse ;  /* 0x0000b40010047a23 */ /* 0x100fe20000010840 */
[----:B--2---:R-:W-:Y:S01]  /*22800*/  F2FP.BF16.PACK_AB R46, R76, R239 ;  /* 0x000000ef4c2e723e */ /* 0x004fe200000010ff */
[----:B------:R-:W-:Y:S01]  /*22810*/  FFMA.FTZ R16, R178, c[0x0][0x2d0], -R43 ;  /* 0x0000b400b2107a23 */ /* 0x000fe2000001082b */
[----:B------:R-:W-:Y:S04]  /*22820*/  FMNMX.FTZ R3, R93, R3, !PT ;  /* 0x000000035d037209 */ /* 0x000fe80007810000 */
[----:B------:R1:W-:Y:S01]  /*22830*/  MUFU.EX2 R240, R4 ;  /* 0x0000000400f07308 */ /* 0x0003e20000000800 */
[----:B------:R-:W-:Y:S02]  /*22840*/  MOV R178, R239 ;  /* 0x000000ef00b27202 */ /* 0x000fe40000000f00 */
[----:B------:R-:W-:Y:S04]  /*22850*/  FMNMX.FTZ R3, R172, R3, !PT ;  /* 0x00000003ac037209 */ /* 0x000fe80007810000 */
[----:B------:R-:W-:Y:S03]  /*22860*/  FMNMX.FTZ R3, R173, R3, !PT ;  /* 0x00000003ad037209 */ /* 0x000fe60007810000 */
[----:B------:R-:W-:Y:S01]  /*22870*/  MUFU.EX2 R62, R16 ;  /* 0x00000010003e7308 */ /* 0x000fe20000000800 */
[----:B------:R-:W-:Y:S01]  /*22880*/  FMNMX.FTZ R0, R174, R3, !PT ;  /* 0x00000003ae007209 */ /* 0x000fe20007810000 */
[--C-:B------:R-:W-:Y:S03]  /*22890*/  FFMA.FTZ R3, R19, c[0x0][0x2d0], -R64.reuse ;  /* 0x0000b40013037a23 */ /* 0x100fe60000010840 */
[----:B------:R-:W-:Y:S04]  /*228a0*/  FMNMX.FTZ R0, R175, R0, !PT ;  /* 0x00000000af007209 */ /* 0x000fe80007810000 */
[----:B------:R-:W-:Y:S01]  /*228b0*/  FMNMX.FTZ R0, R94, R0, !PT ;  /* 0x000000005e007209 */ /* 0x000fe20007810000 */
[----:B------:R2:W3:Y:S03]  /*228c0*/  MUFU.EX2 R55, R3 ;  /* 0x0000000300377308 */ /* 0x0004e60000000800 */
[----:B------:R-:W-:Y:S01]  /*228d0*/  FMNMX.FTZ R0, R42, R0, !PT ;  /* 0x000000002a007209 */ /* 0x000fe20007810000 */
[--C-:B-1----:R-:W-:Y:S04]  /*228e0*/  FFMA.FTZ R4, R7, c[0x0][0x2d0], -R64.reuse ;  /* 0x0000b40007047a23 */ /* 0x102fe80000010840 */
[----:B------:R-:W1:Y:S02]  /*228f0*/  SHFL.BFLY PT, R2, R0, 0x2, 0x1f ;  /* 0x0c401f0000027f89 */ /* 0x000e6400000e0000 */
[----:B------:R4:W5:Y:S01]  /*22900*/  MUFU.EX2 R241, R4 ;  /* 0x0000000400f17308 */ /* 0x0009620000000800 */
[--C-:B--2---:R-:W-:Y:S01]  /*22910*/  FFMA.FTZ R3, R8, c[0x0][0x2d0], -R65.reuse ;  /* 0x0000b40008037a23 */ /* 0x104fe20000010841 */
[----:B---3--:R-:W-:Y:S01]  /*22920*/  F2FP.BF16.PACK_AB R47, R55, R88 ;  /* 0x00000058372f723e */ /* 0x008fe200000010ff */
[--C-:B------:R-:W-:Y:S07]  /*22930*/  FFMA.FTZ R8, R32, c[0x0][0x2d0], -R64.reuse ;  /* 0x0000b40020087a23 */ /* 0x100fee0000010840 */
[----:B------:R2:W-:Y:S01]  /*22940*/  MUFU.EX2 R24, R3 ;  /* 0x0000000300187308 */ /* 0x0005e20000000800 */
[----:B------:R-:W-:Y:S01]  /*22950*/  LDSM.16.MT88.4 R32, [R220+0x100] ;  /* 0x00010000dc20783b */ /* 0x000fe20000004200 */
[--C-:B----4-:R-:W-:Y:S01]  /*22960*/  FFMA.FTZ R4, R13, c[0x0][0x2d0], -R65.reuse ;  /* 0x0000b4000d047a23 */ /* 0x110fe20000010841 */
[----:B-----5:R-:W-:Y:S07]  /*22970*/  F2FP.BF16.PACK_AB R45, R241, R240 ;  /* 0x000000f0f12d723e */ /* 0x020fee00000010ff */
[----:B------:R-:W-:Y:S10]  /*22980*/  MUFU.EX2 R244, R4 ;  /* 0x0000000400f47308 */ /* 0x000ff40000000800 */
[----:B------:R-:W-:Y:S01]  /*22990*/  MUFU.EX2 R59, R8 ;  /* 0x00000008003b7308 */ /* 0x000fe20000000800 */
[--C-:B--2---:R-:W-:Y:S09]  /*229a0*/  FFMA.FTZ R3, R9, c[0x0][0x2d0], -R65.reuse ;  /* 0x0000b40009037a23 */ /* 0x104ff20000010841 */
[----:B------:R2:W-:Y:S02]  /*229b0*/  MUFU.EX2 R25, R3 ;  /* 0x0000000300197308 */ /* 0x0005e40000000800 */
[----:B--2---:R-:W-:Y:S02]  /*229c0*/  FFMA.FTZ R3, R12, c[0x0][0x2d0], -R65 ;  /* 0x0000b4000c037a23 */ /* 0x004fe40000010841 */
[----:B------:R-:W-:Y:S06]  /*229d0*/  FFMA.FTZ R12, R48, c[0x0][0x2d0], -R64 ;  /* 0x0000b400300c7a23 */ /* 0x000fec0000010840 */
[----:B------:R1:W2:Y:S02]  /*229e0*/  MUFU.EX2 R77, R3 ;  /* 0x00000003004d7308 */ /* 0x0002a40000000800 */
[----:B-1----:R-:W-:Y:S01]  /*229f0*/  FMNMX.FTZ R3, R0, R2, !PT ;  /* 0x0000000200037209 */ /* 0x002fe20007810000 */
[----:B------:R-:W-:Y:S01]  /*22a00*/  FFMA.FTZ R2, R20, c[0x0][0x2d0], -R43 ;  /* 0x0000b40014027a23 */ /* 0x000fe2000001082b */
[----:B------:R-:W-:Y:S01]  /*22a10*/  FSEL R0, R130, RZ, P2 ;  /* 0x000000ff82007208 */ /* 0x000fe20001000000 */
[----:B------:R-:W-:Y:S01]  /*22a20*/  LDSM.16.MT88.4 R20, [R217+0x100] ;  /* 0x00010000d914783b */ /* 0x000fe20000004200 */
[----:B--2---:R-:W-:Y:S04]  /*22a30*/  F2FP.BF16.PACK_AB R38, R244, R77 ;  /* 0x0000004df426723e */ /* 0x004fe800000010ff */
        /* <DEDUP_REMOVED lines=11> */
[C---:B------:R-:W-:Y:S01]  /*22af0*/  FSETP.NEU.FTZ.AND P0, PT, R3.reuse, -INF , PT ;  /* 0xff8000000300780b */ /* 0x040fe20003f1d000 */
[----:B------:R-:W1:Y:S01]  /*22b00*/  MUFU.EX2 R40, R2 ;  /* 0x0000000200287308 */ /* 0x000e620000000800 */
[----:B------:R-:W-:Y:S02]  /*22b10*/  FMUL.FTZ R66, R3, c[0x0][0x2d0] ;  /* 0x0000b40003427a20 */ /* 0x000fe40000410000 */
[----:B------:R-:W-:Y:S02]  /*22b20*/  FADD.FTZ R0, -R0, R133 ;  /* 0x0000008500007221 */ /* 0x000fe40000010100 */
[C---:B------:R-:W-:Y:S01]  /*22b30*/  FMUL.FTZ R5, R41.reuse, R137 ;  /* 0x0000008929057220 */ /* 0x040fe20000410000 */
[----:B------:R-:W-:Y:S01]  /*22b40*/  FSEL R66, R66, RZ, P0 ;  /* 0x000000ff42427208 */ /* 0x000fe20000000000 */
[----:B------:R-:W-:Y:S02]  /*22b50*/  FMUL.FTZ R0, R0, c[0x0][0x2d0] ;  /* 0x0000b40000007a20 */ /* 0x000fe40000410000 */
[C---:B------:R-:W-:Y:S01]  /*22b60*/  FMUL.FTZ R17, R41.reuse, R149 ;  /* 0x0000009529117220 */ /* 0x040fe20000410000 */
[----:B------:R-:W-:Y:S01]  /*22b70*/  MUFU.EX2 R137, R12 ;  /* 0x0000000c00897308 */ /* 0x000fe20000000800 */
[C---:B------:R-:W-:Y:S02]  /*22b80*/  FMUL.FTZ R104, R41.reuse, R104 ;  /* 0x0000006829687220 */ /* 0x040fe40000410000 */
[C---:B------:R-:W-:Y:S02]  /*22b90*/  FMUL.FTZ R105, R41.reuse, R105 ;  /* 0x0000006929697220 */ /* 0x040fe40000410000 */
[C---:B------:R-:W-:Y:S02]  /*22ba0*/  FMUL.FTZ R112, R41.reuse, R112 ;  /* 0x0000007029707220 */ /* 0x040fe40000410000 */
[C---:B------:R-:W-:Y:S02]  /*22bb0*/  FMUL.FTZ R113, R41.reuse, R113 ;  /* 0x0000007129717220 */ /* 0x040fe40000410000 */
[C---:B------:R-:W-:Y:S01]  /*22bc0*/  FMUL.FTZ R100, R41.reuse, R100 ;  /* 0x0000006429647220 */ /* 0x040fe20000410000 */
[----:B------:R2:W3:Y:S01]  /*22bd0*/  MUFU.EX2 R2, R0 ;  /* 0x0000000000027308 */ /* 0x0004e20000000800 */
[----:B------:R-:W-:Y:S02]  /*22be0*/  FFMA.FTZ R4, R14, c[0x0][0x2d0], -R66 ;  /* 0x0000b4000e047a23 */ /* 0x000fe40000010842 */
[----:B------:R-:W-:Y:S02]  /*22bf0*/  FMUL.FTZ R101, R41, R101 ;  /* 0x0000006529657220 */ /* 0x000fe40000410000 */
[C---:B-1----:R-:W-:Y:S02]  /*22c00*/  FMUL.FTZ R18, R40.reuse, R150 ;  /* 0x0000009628127220 */ /* 0x042fe40000410000 */
[C---:B------:R-:W-:Y:S02]  /*22c10*/  FMUL.FTZ R19, R40.reuse, R151 ;  /* 0x0000009728137220 */ /* 0x040fe40000410000 */
[----:B------:R-:W-:Y:S01]  /*22c20*/  LDSM.16.MT88.4 R148, [R217+0x2900] ;  /* 0x00290000d994783b */ /* 0x000fe20000004200 */
[----:B------:R1:W-:Y:S01]  /*22c30*/  MUFU.EX2 R132, R4 ;  /* 0x0000000400847308 */ /* 0x0003e20000000800 */
[C---:B------:R-:W-:Y:S02]  /*22c40*/  FMUL.FTZ R6, R40.reuse, R138 ;  /* 0x0000008a28067220 */ /* 0x040fe40000410000 */
[C---:B------:R-:W-:Y:S01]  /*22c50*/  FMUL.FTZ R7, R40.reuse, R139 ;  /* 0x0000008b28077220 */ /* 0x040fe20000410000 */
[----:B------:R-:W-:Y:S01]  /*22c60*/  MOV R139, R24 ;  /* 0x00000018008b7202 */ /* 0x000fe20000000f00 */
[----:B------:R-:W-:Y:S02]  /*22c70*/  FFMA.FTZ R24, R49, c[0x0][0x2d0], -R64 ;  /* 0x0000b40031187a23 */ /* 0x000fe40000010840 */
[----:B------:R-:W4:Y:S01]  /*22c80*/  LDSM.16.MT88.4 R48, [R218+0x100] ;  /* 0x00010000da30783b */ /* 0x000f220000004200 */
[----:B------:R-:W-:Y:S02]  /*22c90*/  IMAD.MOV.U32 R138, RZ, RZ, R240 ;  /* 0x000000ffff8a7224 */ /* 0x000fe400078e00f0 */
[----:B------:R5:W-:Y:S01]  /*22ca0*/  MUFU.EX2 R31, R24 ;  /* 0x00000018001f7308 */ /* 0x000be20000000800 */
[C---:B------:R-:W-:Y:S02]  /*22cb0*/  FMUL.FTZ R102, R40.reuse, R102 ;  /* 0x0000006628667220 */ /* 0x040fe40000410000 */
[----:B------:R-:W-:Y:S02]  /*22cc0*/  FMUL.FTZ R103, R40, R103 ;  /* 0x0000006728677220 */ /* 0x000fe40000410000 */
[--C-:B--2---:R-:W-:Y:S02]  /*22cd0*/  FFMA.FTZ R0, R10, c[0x0][0x2d0], -R66.reuse ;  /* 0x0000b4000a007a23 */ /* 0x104fe40000010842 */
[----:B---3--:R-:W-:Y:S02]  /*22ce0*/  FMUL.FTZ R8, R2, R140 ;  /* 0x0000008c02087220 */ /* 0x008fe40000410000 */
[----:B------:R-:W-:Y:S01]  /*22cf0*/  FMUL.FTZ R106, R40, R106 ;  /* 0x0000006a286a7220 */ /* 0x000fe20000410000 */
[----:B------:R2:W-:Y:S01]  /*22d00*/  MUFU.EX2 R95, R0 ;  /* 0x00000000005f7308 */ /* 0x0005e20000000800 */
[C---:B------:R-:W-:Y:S02]  /*22d10*/  FMUL.FTZ R9, R2.reuse, R141 ;  /* 0x0000008d02097220 */ /* 0x040fe40000410000 */
[----:B------:R-:W-:Y:S02]  /*22d20*/  FMUL.FTZ R12, R2, R144 ;  /* 0x00000090020c7220 */ /* 0x000fe40000410000 */
[--C-:B-1----:R-:W-:Y:S02]  /*22d30*/  FFMA.FTZ R4, R15, c[0x0][0x2d0], -R66.reuse ;  /* 0x0000b4000f047a23 */ /* 0x102fe40000010842 */
[----:B------:R-:W-:Y:S02]  /*22d40*/  FMUL.FTZ R107, R40, R107 ;  /* 0x0000006b286b7220 */ /* 0x000fe40000410000 */
[C---:B------:R-:W-:Y:S01]  /*22d50*/  FMUL.FTZ R108, R2.reuse, R108 ;  /* 0x0000006c026c7220 */ /* 0x040fe20000410000 */
[----:B------:R1:W3:Y:S01]  /*22d60*/  MUFU.EX2 R133, R4 ;  /* 0x0000000400857308 */ /* 0x0002e20000000800 */
[C---:B------:R-:W-:Y:S01]  /*22d70*/  FMUL.FTZ R13, R2.reuse, R145 ;  /* 0x00000091020d7220 */ /* 0x040fe20000410000 */
[----:B------:R-:W-:Y:S01]  /*22d80*/  MOV R145, R77 ;  /* 0x0000004d00917202 */ /* 0x000fe20000000f00 */
[C---:B------:R-:W-:Y:S02]  /*22d90*/  FMUL.FTZ R29, R2.reuse, R161 ;  /* 0x000000a1021d7220 */ /* 0x040fe40000410000 */
[C---:B-----5:R-:W-:Y:S02]  /*22da0*/  FMUL.FTZ R24, R2.reuse, R156 ;  /* 0x0000009c02187220 */ /* 0x060fe40000410000 */
[----:B------:R-:W-:Y:S02]  /*22db0*/  FMUL.FTZ R109, R2, R109 ;  /* 0x0000006d026d7220 */ /* 0x000fe40000410000 */
[C---:B------:R-:W-:Y:S02]  /*22dc0*/  FMUL.FTZ R114, R40.reuse, R114 ;  /* 0x0000007228727220 */ /* 0x040fe40000410000 */
[C---:B------:R-:W-:Y:S02]  /*22dd0*/  FMUL.FTZ R115, R40.reuse, R115 ;  /* 0x0000007328737220 */ /* 0x040fe40000410000 */
[----:B------:R-:W-:Y:S02]  /*22de0*/  FMUL.FTZ R116, R41, R116 ;  /* 0x0000007429747220 */ /* 0x000fe40000410000 */
[----:B--2---:R-:W-:Y:S02]  /*22df0*/  FFMA.FTZ R0, R11, c[0x0][0x2d0], -R66 ;  /* 0x0000b4000b007a23 */ /* 0x004fe40000010842 */
[----:B------:R-:W-:Y:S02]  /*22e00*/  IMAD.MOV.U32 R144, RZ, RZ, R88 ;  /* 0x000000ffff907224 */ /* 0x000fe400078e0058 */
[----:B------:R2:W5:Y:S01]  /*22e10*/  MUFU.EX2 R131, R0 ;  /* 0x0000000000837308 */ /* 0x0005620000000800 */
[----:B------:R-:W-:Y:S02]  /*22e20*/  FMUL.FTZ R117, R41, R117 ;  /* 0x0000007529757220 */ /* 0x000fe40000410000 */
[----:B------:R-:W-:Y:S02]  /*22e30*/  FMUL.FTZ R118, R40, R118 ;  /* 0x0000007628767220 */ /* 0x000fe40000410000 */
[----:B-1----:R-:W-:Y:S01]  /*22e40*/  FFMA.FTZ R4, R177, c[0x0][0x2d0], -R43 ;  /* 0x0000b400b1047a23 */ /* 0x002fe2000001082b */
[----:B---3--:R-:W-:Y:S01]  /*22e50*/  F2FP.BF16.PACK_AB R39, R133, R132 ;  /* 0x000000848527723e */ /* 0x008fe200000010ff */
[----:B------:R-:W-:Y:S02]  /*22e60*/  IMAD.MOV.U32 R177, RZ, RZ, R25 ;  /* 0x000000ffffb17224 */ /* 0x000fe400078e0019 */
[----:B------:R-:W-:Y:S01]  /*22e70*/  FMUL.FTZ R25, R2, R157 ;  /* 0x0000009d02197220 */ /* 0x000fe20000410000 */
[----:B------:R1:W3:Y:S01]  /*22e80*/  MUFU.EX2 R58, R4 ;  /* 0x00000004003a7308 */ /* 0x0002e20000000800 */
[----:B------:R-:W-:Y:S01]  /*22e90*/  FMUL.FTZ R119, R40, R119 ;  /* 0x0000007728777220 */ /* 0x000fe20000410000 */
[----:B------:R-:W-:Y:S01]  /*22ea0*/  F2FP.BF16.PACK_AB R36, R177, R139 ;  /* 0x0000008bb124723e */ /* 0x000fe200000010ff */
[C---:B------:R-:W-:Y:S02]  /*22eb0*/  FMUL.FTZ R120, R2.reuse, R120 ;  /* 0x0000007802787220 */ /* 0x040fe40000410000 */
[C---:B------:R-:W-:Y:S02]  /*22ec0*/  FMUL.FTZ R121, R2.reuse, R121 ;  /* 0x0000007902797220 */ /* 0x040fe40000410000 */
[C---:B------:R-:W-:Y:S02]  /*22ed0*/  FMUL.FTZ R124, R2.reuse, R124 ;  /* 0x0000007c027c7220 */ /* 0x040fe40000410000 */
[----:B------:R-:W-:Y:S02]  /*22ee0*/  FMUL.FTZ R125, R2, R125 ;  /* 0x0000007d027d7220 */ /* 0x000fe40000410000 */
[----:B------:R-:W-:Y:S02]  /*22ef0*/  IMAD.MOV.U32 R157, RZ, RZ, R59 ;  /* 0x000000ffff9d7224 */ /* 0x000fe400078e003b */
[----:B------:R-:W-:Y:S01]  /*22f00*/  IMAD.MOV.U32 R141, RZ, RZ, R242 ;  /* 0x000000ffff8d7224 */ /* 0x000fe200078e00f2 */
[----:B--2---:R-:W-:Y:S02]  /*22f10*/  FSEL R0, R3, RZ, P0 ;  /* 0x000000ff03007208 */ /* 0x004fe40000000000 */
[----:B-----5:R-:W-:Y:S02]  /*22f20*/  F2FP.BF16.PACK_AB R37, R131, R95 ;  /* 0x0000005f8325723e */ /* 0x020fe400000010ff */
[----:B------:R-:W-:Y:S01]  /*22f30*/  PLOP3.LUT P0, PT, PT, PT, UP0, 0x80, 0x0 ;  /* 0x000000000000781c */ /* 0x000fe20003f0f008 */
[----:B------:R-:W-:Y:S01]  /*22f40*/  FADD.FTZ R0, -R0, R134 ;  /* 0x0000008600007221 */ /* 0x000fe20000010100 */
[----:B------:R-:W-:Y:S01]  /*22f50*/  MOV R134, R28 ;  /* 0x0000001c00867202 */ /* 0x000fe20000000f00 */
[----:B------:R-:W-:Y:S02]  /*22f60*/  FFMA.FTZ R28, R68, c[0x0][0x2d0], -R64 ;  /* 0x0000b400441c7a23 */ /* 0x000fe40000010840 */
[----:B------:R-:W-:Y:S01]  /*22f70*/  FMUL.FTZ R0, R0, c[0x0][0x2d0] ;  /* 0x0000b40000007a20 */ /* 0x000fe20000410000 */
[----:B------:R-:W-:Y:S01]  /*22f80*/  F2FP.BF16.PACK_AB R44, R242, R134 ;  /* 0x00000086f22c723e */ /* 0x000fe200000010ff */
[----:B-1----:R-:W-:Y:S01]  /*22f90*/  FMUL.FTZ R4, R41, R136 ;  /* 0x0000008829047220 */ /* 0x002fe20000410000 */
[----:B------:R1:W-:Y:S01]  /*22fa0*/  MUFU.EX2 R140, R28 ;  /* 0x0000001c008c7308 */ /* 0x0003e20000000800 */
[----:B---3--:R-:W-:Y:S05]  /*22fb0*/  MOV R136, R58 ;  /* 0x0000003a00887202 */ /* 0x008fea0000000f00 */
[-C--:B------:R-:W-:Y:S04]  /*22fc0*/  HMMA.16816.F32.BF16 R4, R44, R20.reuse, R4 ;  /* 0x000000142c04723c */ /* 0x080fe80000041804 */
[----:B------:R-:W2:Y:S01]  /*22fd0*/  MUFU.EX2 R0, R0 ;  /* 0x0000000000007308 */ /* 0x000ea20000000800 */
[----:B-1----:R-:W-:Y:S02]  /*22fe0*/  FMUL.FTZ R28, R2, R160 ;  /* 0x000000a0021c7220 */ /* 0x002fe40000410000 */
[C---:B--2---:R-:W-:Y:S02]  /*22ff0*/  FMUL.FTZ R10, R0.reuse, R142 ;  /* 0x0000008e000a7220 */ /* 0x044fe40000410000 */
[C---:B------:R-:W-:Y:S03]  /*23000*/  FMUL.FTZ R11, R0.reuse, R143 ;  /* 0x0000008f000b7220 */ /* 0x040fe60000410000 */
[----:B------:R-:W-:Y:S01]  /*23010*/  MOV R143, R241 ;  /* 0x000000f1008f7202 */ /* 0x000fe20000000f00 */
[C---:B------:R-:W-:Y:S01]  /*23020*/  FMUL.FTZ R15, R0.reuse, R147 ;  /* 0x00000093000f7220 */ /* 0x040fe20000410000 */
[----:B------:R-:W-:Y:S01]  /*23030*/  MOV R147, R55 ;  /* 0x0000003700937202 */ /* 0x000fe20000000f00 */
[C---:B------:R-:W-:Y:S02]  /*23040*/  FMUL.FTZ R110, R0.reuse, R110 ;  /* 0x0000006e006e7220 */ /* 0x040fe40000410000 */
[C---:B------:R-:W-:Y:S01]  /*23050*/  FMUL.FTZ R111, R0.reuse, R111 ;  /* 0x0000006f006f7220 */ /* 0x040fe20000410000 */
[C---:B------:R-:W-:Y:S01]  /*23060*/  HMMA.16816.F32.BF16 R8, R36.reuse, R20, R8 ;  /* 0x000000142408723c */ /* 0x040fe20000041808 */
[C---:B------:R-:W-:Y:S02]  /*23070*/  FMUL.FTZ R14, R0.reuse, R146 ;  /* 0x00000092000e7220 */ /* 0x040fe40000410000 */
[C---:B------:R-:W-:Y:S01]  /*23080*/  FMUL.FTZ R26, R0.reuse, R158 ;  /* 0x0000009e001a7220 */ /* 0x040fe20000410000 */
[----:B------:R-:W-:Y:S01]  /*23090*/  MOV R158, R245 ;  /* 0x000000f5009e7202 */ /* 0x000fe20000000f00 */
[C---:B------:R-:W-:Y:S02]  /*230a0*/  FMUL.FTZ R27, R0.reuse, R159 ;  /* 0x0000009f001b7220 */ /* 0x040fe40000410000 */
[----:B------:R-:W-:Y:S01]  /*230b0*/  FFMA.FTZ R20, R179, c[0x0][0x2d0], -R43 ;  /* 0x0000b400b3147a23 */ /* 0x000fe2000001082b */
[-C--:B------:R-:W-:Y:S01]  /*230c0*/  HMMA.16816.F32.BF16 R12, R36, R22.reuse, R12 ;  /* 0x00000016240c723c */ /* 0x080fe2000004180c */
[C---:B------:R-:W-:Y:S02]  /*230d0*/  FMUL.FTZ R21, R41.reuse, R153 ;  /* 0x0000009929157220 */ /* 0x040fe40000410000 */
[----:B------:R1:W-:Y:S01]  /*230e0*/  MUFU.EX2 R176, R20 ;  /* 0x0000001400b07308 */ /* 0x0003e20000000800 */
[C---:B------:R-:W-:Y:S01]  /*230f0*/  FMUL.FTZ R30, R0.reuse, R162 ;  /* 0x000000a2001e7220 */ /* 0x040fe20000410000 */
[----:B------:R-:W-:Y:S01]  /*23100*/  MOV R153, R145 ;  /* 0x0000009100997202 */ /* 0x000fe20000000f00 */
[----:B------:R-:W-:Y:S02]  /*23110*/  IMAD.MOV.U32 R162, RZ, RZ, R31 ;  /* 0x000000ffffa27224 */ /* 0x000fe400078e001f */
[C---:B------:R-:W-:Y:S01]  /*23120*/  HMMA.16816.F32.BF16 R16, R44.reuse, R22, R16 ;  /* 0x000000162c10723c */ /* 0x040fe20000041810 */
[C---:B------:R-:W-:Y:S03]  /*23130*/  FMUL.FTZ R31, R0.reuse, R163 ;  /* 0x000000a3001f7220 */ /* 0x040fe60000410000 */
[C---:B------:R-:W-:Y:S01]  /*23140*/  FMUL.FTZ R122, R0.reuse, R122 ;  /* 0x0000007a007a7220 */ /* 0x040fe20000410000 */
[----:B------:R-:W-:Y:S01]  /*23150*/  MOV R163, R62 ;  /* 0x0000003e00a37202 */ /* 0x000fe20000000f00 */
[----:B------:R-:W-:Y:S02]  /*23160*/  FMUL.FTZ R123, R0, R123 ;  /* 0x0000007b007b7220 */ /* 0x000fe40000410000 */
[C---:B------:R-:W-:Y:S04]  /*23170*/  FMUL.FTZ R22, R40.reuse, R154 ;  /* 0x0000009a28167220 */ /* 0x040fe80000410000 */
[----:B------:R-:W-:Y:S01]  /*23180*/  FMUL.FTZ R23, R40, R155 ;  /* 0x0000009b28177220 */ /* 0x000fe20000410000 */
[----:B------:R-:W-:Y:S01]  /*23190*/  MOV R155, R178 ;  /* 0x000000b2009b7202 */ /* 0x000fe20000000f00 */
[C---:B------:R-:W-:Y:S02]  /*231a0*/  FMUL.FTZ R126, R0.reuse, R126 ;  /* 0x0000007e007e7220 */ /* 0x040fe40000410000 */
[----:B------:R-:W-:Y:S02]  /*231b0*/  FMUL.FTZ R127, R0, R127 ;  /* 0x0000007f007f7220 */ /* 0x000fe40000410000 */
[----:B------:R-:W-:Y:S02]  /*231c0*/  IMAD.MOV.U32 R159, RZ, RZ, R244 ;  /* 0x000000ffff9f7224 */ /* 0x000fe400078e00f4 */
[----:B-1----:R-:W-:Y:S02]  /*231d0*/  FMUL.FTZ R20, R41, R152 ;  /* 0x0000009829147220 */ /* 0x002fe40000410000 */
[----:B------:R-:W-:Y:S02]  /*231e0*/  IMAD.MOV.U32 R146, RZ, RZ, R76 ;  /* 0x000000ffff927224 */ /* 0x000fe400078e004c */
[----:B------:R-:W-:Y:S03]  /*231f0*/  IMAD.MOV.U32 R154, RZ, RZ, R144 ;  /* 0x000000ffff9a7224 */ /* 0x000fe600078e0090 */
[-C--:B------:R-:W-:Y:S01]  /*23200*/  HMMA.16816.F32.BF16 R20, R44, R32.reuse, R20 ;  /* 0x000000202c14723c */ /* 0x080fe20000041814 */
[----:B------:R-:W-:Y:S07]  /*23210*/  MOV R152, R146 ;  /* 0x0000009200987202 */ /* 0x000fee0000000f00 */
[C---:B------:R-:W-:Y:S07]  /*23220*/  HMMA.16816.F32.BF16 R24, R36.reuse, R32, R24 ;  /* 0x000000202418723c */ /* 0x040fee0000041818 */
[--C-:B------:R-:W-:Y:S01]  /*23230*/  FFMA.FTZ R32, R52, c[0x0][0x2d0], -R65.reuse ;  /* 0x0000b40034207a23 */ /* 0x100fe20000010841 */
[-C--:B------:R-:W-:Y:S01]  /*23240*/  HMMA.16816.F32.BF16 R28, R36, R34.reuse, R28 ;  /* 0x00000022241c723c */ /* 0x080fe2000004181c */
[----:B------:R-:W-:Y:S02]  /*23250*/  FMUL.FTZ R33, R2, R165 ;  /* 0x000000a502217220 */ /* 0x000fe40000410000 */
[----:B------:R1:W-:Y:S05]  /*23260*/  MUFU.EX2 R156, R32 ;  /* 0x00000020009c7308 */ /* 0x0003ea0000000800 */
[C---:B------:R-:W-:Y:S07]  /*23270*/  HMMA.16816.F32.BF16 R100, R44.reuse, R34, R100 ;  /* 0x000000222c64723c */ /* 0x040fee0000041864 */
[C---:B------:R-:W-:Y:S01]  /*23280*/  FMUL.FTZ R34, R0.reuse, R166 ;  /* 0x000000a600227220 */ /* 0x040fe20000410000 */
[-C--:B----4-:R-:W-:Y:S01]  /*23290*/  HMMA.16816.F32.BF16 R104, R44, R48.reuse, R104 ;  /* 0x000000302c68723c */ /* 0x090fe20000041868 */
[----:B------:R-:W-:Y:S07]  /*232a0*/  FMUL.FTZ R35, R0, R167 ;  /* 0x000000a700237220 */ /* 0x000fee0000410000 */
[C---:B------:R-:W-:Y:S01]  /*232b0*/  HMMA.16816.F32.BF16 R108, R36.reuse, R48, R108 ;  /* 0x00000030246c723c */ /* 0x040fe2000004186c */
[----:B-1----:R-:W-:Y:S06]  /*232c0*/  FFMA.FTZ R32, R53, c[0x0][0x2d0], -R65 ;  /* 0x0000b40035207a23 */ /* 0x002fec0000010841 */
[----:B------:R-:W-:Y:S01]  /*232d0*/  FFMA.FTZ R48, R180, c[0x0][0x2d0], -R43 ;  /* 0x0000b400b4307a23 */ /* 0x000fe2000001082b */
[----:B------:R1:W-:Y:S10]  /*232e0*/  MUFU.EX2 R161, R32 ;  /* 0x0000002000a17308 */ /* 0x0003f40000000800 */
[----:B------:R2:W-:Y:S01]  /*232f0*/  MUFU.EX2 R142, R48 ;  /* 0x00000030008e7308 */ /* 0x0005e20000000800 */
[--C-:B-1----:R-:W-:Y:S02]  /*23300*/  FFMA.FTZ R32, R54, c[0x0][0x2d0], -R65.reuse ;  /* 0x0000b40036207a23 */ /* 0x102fe40000010841 */
[----:B------:R-:W1:Y:S07]  /*23310*/  LDSM.16.MT88.4 R52, [R219+0x100] ;  /* 0x00010000db34783b */ /* 0x000e6e0000004200 */
[----:B------:R3:W-:Y:S01]  /*23320*/  MUFU.EX2 R160, R32 ;  /* 0x0000002000a07308 */ /* 0x0007e20000000800 */
[--C-:B--2---:R-:W-:Y:S02]  /*23330*/  FFMA.FTZ R48, R56, c[0x0][0x2d0], -R66.reuse ;  /* 0x0000b40038307a23 */ /* 0x104fe40000010842 */
[----:B------:R-:W-:Y:S07]  /*23340*/  FFMA.FTZ R56, R60, c[0x0][0x2d0], -R66 ;  /* 0x0000b4003c387a23 */ /* 0x000fee0000010842 */
[----:B------:R2:W-:Y:S01]  /*23350*/  MUFU.EX2 R91, R48 ;  /* 0x00000030005b7308 */ /* 0x0005e20000000800 */
[----:B------:R-:W-:Y:S09]  /*23360*/  FFMA.FTZ R60, R80, c[0x0][0x2d0], -R64 ;  /* 0x0000b400503c7a23 */ /* 0x000ff20000010840 */
[----:B------:R4:W-:Y:S01]  /*23370*/  MUFU.EX2 R88, R56 ;  /* 0x0000003800587308 */ /* 0x0009e20000000800 */
[----:B---3--:R-:W-:Y:S09]  /*23380*/  FFMA.FTZ R32, R67, c[0x0][0x2d0], -R65 ;  /* 0x0000b40043207a23 */ /* 0x008ff20000010841 */
[----:B------:R3:W-:Y:S01]  /*23390*/  MUFU.EX2 R68, R32 ;  /* 0x0000002000447308 */ /* 0x0007e20000000800 */
[--C-:B--2---:R-:W-:Y:S09]  /*233a0*/  FFMA.FTZ R48, R57, c[0x0][0x2d0], -R66.reuse ;  /* 0x0000b40039307a23 */ /* 0x104ff20000010842 */
[----:B------:R2:W5:Y:S01]  /*233b0*/  MUFU.EX2 R90, R48 ;  /* 0x00000030005a7308 */ /* 0x0005620000000800 */
[----:B----4-:R-:W-:Y:S09]  /*233c0*/  LDSM.16.MT88.4 R56, [R220+0x900] ;  /* 0x00090000dc38783b */ /* 0x010ff20000004200 */
[----:B------:R4:W-:Y:S01]  /*233d0*/  MUFU.EX2 R251, R60 ;  /* 0x0000003c00fb7308 */ /* 0x0009e20000000800 */
[----:B---3--:R-:W-:Y:S07]  /*233e0*/  FMUL.FTZ R32, R2, R164 ;  /* 0x000000a402207220 */ /* 0x008fee0000410000 */
[-C--:B------:R-:W-:Y:S08]  /*233f0*/  HMMA.16816.F32.BF16 R32, R36, R50.reuse, R32 ;  /* 0x000000322420723c */ /* 0x080ff00000041820 */
[C---:B------:R-:W-:Y:S01]  /*23400*/  HMMA.16816.F32.BF16 R112, R44.reuse, R50, R112 ;  /* 0x000000322c70723c */ /* 0x040fe20000041870 */
[----:B--2---:R-:W2:Y:S07]  /*23410*/  LDSM.16.MT88.4 R48, [R217+0x900] ;  /* 0x00090000d930783b */ /* 0x004eae0000004200 */
[-C--:B-1----:R-:W-:Y:S08]  /*23420*/  HMMA.16816.F32.BF16 R116, R44, R52.reuse, R116 ;  /* 0x000000342c74723c */ /* 0x082ff00000041874 */
[C---:B------:R-:W-:Y:S07]  /*23430*/  HMMA.16816.F32.BF16 R120, R36.reuse, R52, R120 ;  /* 0x000000342478723c */ /* 0x040fee0000041878 */
[----:B------:R-:W-:Y:S01]  /*23440*/  FFMA.FTZ R52, R61, c[0x0][0x2d0], -R66 ;  /* 0x0000b4003d347a23 */ /* 0x000fe20000010842 */
[-C--:B------:R-:W-:Y:S01]  /*23450*/  HMMA.16816.F32.BF16 R124, R36, R54.reuse, R124 ;  /* 0x00000036247c723c */ /* 0x080fe2000004187c */
[----:B-----5:R-:W-:Y:S01]  /*23460*/  F2FP.BF16.PACK_AB R53, R90, R91 ;  /* 0x0000005b5a35723e */ /* 0x020fe200000010ff */
[----:B----4-:R-:W1:Y:S01]  /*23470*/  LDSM.16.MT88.4 R60, [R218+0x900] ;  /* 0x00090000da3c783b */ /* 0x010e620000004200 */
[----:B------:R3:W4:Y:S04]  /*23480*/  MUFU.EX2 R79, R52 ;  /* 0x00000034004f7308 */ /* 0x0007280000000800 */
[C---:B------:R-:W-:Y:S02]  /*23490*/  FMUL.FTZ R36, R41.reuse, R168 ;  /* 0x000000a829247220 */ /* 0x040fe40000410000 */
[----:B------:R-:W-:Y:S03]  /*234a0*/  FMUL.FTZ R37, R41, R169 ;  /* 0x000000a929257220 */ /* 0x000fe60000410000 */
[C---:B------:R-:W-:Y:S02]  /*234b0*/  FMUL.FTZ R38, R40.reuse, R170 ;  /* 0x000000aa28267220 */ /* 0x040fe40000410000 */
[----:B------:R-:W-:Y:S07]  /*234c0*/  FMUL.FTZ R39, R40, R171 ;  /* 0x000000ab28277220 */ /* 0x000fee0000410000 */
[----:B------:R-:W-:Y:S01]  /*234d0*/  HMMA.16816.F32.BF16 R36, R44, R54, R36 ;  /* 0x000000362c24723c */ /* 0x000fe20000041824 */
[--C-:B---3--:R-:W-:Y:S06]  /*234e0*/  FFMA.FTZ R52, R181, c[0x0][0x2d0], -R43.reuse ;  /* 0x0000b400b5347a23 */ /* 0x108fec000001082b */
[----:B------:R-:W-:Y:S02]  /*234f0*/  F2FP.BF16.PACK_AB R47, R140, R162 ;  /* 0x000000a28c2f723e */ /* 0x000fe400000010ff */
[----:B------:R-:W-:Y:S01]  /*23500*/  F2FP.BF16.PACK_AB R44, R136, R158 ;  /* 0x0000009e882c723e */ /* 0x000fe200000010ff */
[----:B------:R3:W-:Y:S02]  /*23510*/  MUFU.EX2 R252, R52 ;  /* 0x0000003400fc7308 */ /* 0x0007e40000000800 */
[----:B------:R-:W-:Y:S02]  /*23520*/  F2FP.BF16.PACK_AB R45, R137, R157 ;  /* 0x0000009d892d723e */ /* 0x000fe400000010ff */
[----:B------:R-:W-:Y:S02]  /*23530*/  F2FP.BF16.PACK_AB R46, R176, R163 ;  /* 0x000000a3b02e723e */ /* 0x000fe400000010ff */
[----:B------:R-:W-:Y:S02]  /*23540*/  F2FP.BF16.PACK_AB R54, R68, R160 ;  /* 0x000000a04436723e */ /* 0x000fe400000010ff */
[----:B----4-:R-:W-:Y:S03]  /*23550*/  F2FP.BF16.PACK_AB R55, R79, R88 ;  /* 0x000000584f37723e */ /* 0x010fe600000010ff */
[-C--:B--2---:R-:W-:Y:S01]  /*23560*/  HMMA.16816.F32.BF16 R4, R44, R48.reuse, R4 ;  /* 0x000000302c04723c */ /* 0x084fe20000041804 */
[--C-:B---3--:R-:W-:Y:S04]  /*23570*/  FFMA.FTZ R52, R69, c[0x0][0x2d0], -R64.reuse ;  /* 0x0000b40045347a23 */ /* 0x108fe80000010840 */
[----:B------:R2:W-:Y:S02]  /*23580*/  MUFU.EX2 R248, R52 ;  /* 0x0000003400f87308 */ /* 0x0005e40000000800 */
[----:B--2---:R-:W-:Y:S07]  /*23590*/  F2FP.BF16.PACK_AB R52, R161, R156 ;  /* 0x0000009ca134723e */ /* 0x004fee00000010ff */
[C---:B------:R-:W-:Y:S07]  /*235a0*/  HMMA.16816.F32.BF16 R8, R52.reuse, R48, R8 ;  /* 0x000000303408723c */ /* 0x040fee0000041808 */
[--C-:B------:R-:W-:Y:S01]  /*235b0*/  FFMA.FTZ R48, R182, c[0x0][0x2d0], -R43.reuse ;  /* 0x0000b400b6307a23 */ /* 0x100fe2000001082b */
[-C--:B------:R-:W-:Y:S03]  /*235c0*/  HMMA.16816.F32.BF16 R12, R52, R50.reuse, R12 ;  /* 0x00000032340c723c */ /* 0x080fe6000004180c */
[----:B------:R2:W-:Y:S05]  /*235d0*/  MUFU.EX2 R249, R48 ;  /* 0x0000003000f97308 */ /* 0x0005ea0000000800 */
[C---:B------:R-:W-:Y:S08]  /*235e0*/  HMMA.16816.F32.BF16 R16, R44.reuse, R50, R16 ;  /* 0x000000322c10723c */ /* 0x040ff00000041810 */
[-C--:B------:R-:W-:Y:S08]  /*235f0*/  HMMA.16816.F32.BF16 R20, R44, R56.reuse, R20 ;  /* 0x000000382c14723c */ /* 0x080ff00000041814 */
[C---:B------:R-:W-:Y:S01]  /*23600*/  HMMA.16816.F32.BF16 R24, R52.reuse, R56, R24 ;  /* 0x000000383418723c */ /* 0x040fe20000041818 */
[----:B--2---:R-:W-:Y:S06]  /*23610*/  FFMA.FTZ R48, R183, c[0x0][0x2d0], -R43 ;  /* 0x0000b400b7307a23 */ /* 0x004fec000001082b */
        /* <DEDUP_REMOVED lines=20> */
[----:B------:R3:W-:Y:S01]  /*23760*/  MUFU.EX2 R241, R56 ;  /* 0x0000003800f17308 */ /* 0x0007e20000000800 */
        /* <DEDUP_REMOVED lines=14> */
[-C--:B------:R-:W-:Y:S01]  /*23850*/  HMMA.16816.F32.BF16 R124, R52, R50.reuse, R124 ;  /* 0x00000032347c723c */ /* 0x080fe2000004187c */
[----:B------:R-:W2:Y:S02]  /*23860*/  LDSM.16.MT88.4 R52, [R220+0x1100] ;  /* 0x00110000dc34783b */ /* 0x000ea40000004200 */
[----:B------:R4:W5:Y:S01]  /*23870*/  MUFU.EX2 R75, R48 ;  /* 0x00000030004b7308 */ /* 0x0009620000000800 */
[----:B---3--:R-:W-:Y:S04]  /*23880*/  F2FP.BF16.PACK_AB R49, R77, R78 ;  /* 0x0000004e4d31723e */ /* 0x008fe800000010ff */
[----:B------:R-:W-:Y:S07]  /*23890*/  HMMA.16816.F32.BF16 R36, R44, R50, R36 ;  /* 0x000000322c24723c */ /* 0x000fee0000041824 */
[----:B------:R-:W-:Y:S02]  /*238a0*/  F2FP.BF16.PACK_AB R44, R252, R142 ;  /* 0x0000008efc2c723e */ /* 0x000fe400000010ff */
[----:B------:R-:W-:Y:S03]  /*238b0*/  F2FP.BF16.PACK_AB R45, R251, R248 ;  /* 0x000000f8fb2d723e */ /* 0x000fe600000010ff */
[----:B------:R-:W-:Y:S02]  /*238c0*/  F2FP.BF16.PACK_AB R46, R250, R249 ;  /* 0x000000f9fa2e723e */ /* 0x000fe400000010ff */
[----:B------:R-:W-:Y:S02]  /*238d0*/  F2FP.BF16.PACK_AB R47, R246, R247 ;  /* 0x000000f7f62f723e */ /* 0x000fe400000010ff */
[----:B------:R-:W-:Y:S01]  /*238e0*/  F2FP.BF16.PACK_AB R50, R241, R244 ;  /* 0x000000f4f132723e */ /* 0x000fe200000010ff */
[--C-:B----4-:R-:W-:Y:S01]  /*238f0*/  FFMA.FTZ R48, R186, c[0x0][0x2d0], -R43.reuse ;  /* 0x0000b400ba307a23 */ /* 0x110fe2000001082b */
[----:B-----5:R-:W-:Y:S03]  /*23900*/  F2FP.BF16.PACK_AB R51, R75, R76 ;  /* 0x0000004c4b33723e */ /* 0x020fe600000010ff */
[----:B------:R3:W-:Y:S01]  /*23910*/  MUFU.EX2 R167, R48 ;  /* 0x0000003000a77308 */ /* 0x0007e20000000800 */
[-C--:B-1----:R-:W-:Y:S01]  /*23920*/  HMMA.16816.F32.BF16 R4, R44, R56.reuse, R4 ;  /* 0x000000382c04723c */ /* 0x082fe20000041804 */
[--C-:B---3--:R-:W-:Y:S08]  /*23930*/  FFMA.FTZ R48, R97, c[0x0][0x2d0], -R64.reuse ;  /* 0x0000b40061307a23 */ /* 0x108ff00000010840 */
[----:B------:R1:W-:Y:S03]  /*23940*/  MUFU.EX2 R166, R48 ;  /* 0x0000003000a67308 */ /* 0x0003e60000000800 */
        /* <DEDUP_REMOVED lines=31> */
[----:B---3--:R-:W-:Y:S01]  /*23b40*/  FFMA.FTZ R52, R187, c[0x0][0x2d0], -R65 ;  /* 0x0000b400bb347a23 */ /* 0x008fe20000010841 */
        /* <DEDUP_REMOVED lines=13> */
[----:B------:R-:W-:Y:S01]  /*23c20*/  MOV R193, R136 ;  /* 0x0000008800c17202 */ /* 0x000fe20000000f00 */
        /* <DEDUP_REMOVED lines=13> */
[----:B------:R-:W-:Y:S07]  /*23d00*/  F2FP.BF16.PACK_AB R47, R186, R185 ;  /* 0x000000b9ba2f723e */ /* 0x000fee00000010ff */
[----:B------:R1:W4:Y:S01]  /*23d10*/  MUFU.EX2 R74, R52 ;  /* 0x00000034004a7308 */ /* 0x0003220000000800 */
[----:B--2---:R-:W-:Y:S01]  /*23d20*/  F2FP.BF16.PACK_AB R51, R71, R72 ;  /* 0x000000484733723e */ /* 0x004fe200000010ff */
[----:B------:R-:W-:Y:S01]  /*23d30*/  LDSM.16.MT88.4 R56, [R220+0x1900] ;  /* 0x00190000dc38783b */ /* 0x000fe20000004200 */
[--C-:B---3--:R-:W-:Y:S01]  /*23d40*/  FFMA.FTZ R48, R194, c[0x0][0x2d0], -R64.reuse ;  /* 0x0000b400c2307a23 */ /* 0x108fe20000010840 */
        /* <DEDUP_REMOVED lines=10> */
[----:B------:R1:W-:Y:S01]  /*23df0*/  MUFU.EX2 R176, R52 ;  /* 0x0000003400b07308 */ /* 0x0003e20000000800 */
[----:B------:R-:W-:Y:S04]  /*23e00*/  MOV R141, R134 ;  /* 0x00000086008d7202 */ /* 0x000fe80000000f00 */
[C---:B------:R-:W-:Y:S08]  /*23e10*/  HMMA.16816.F32.BF16 R16, R44.reuse, R54, R16 ;  /* 0x000000362c10723c */ /* 0x040ff00000041810 */
[-C--:B------:R-:W-:Y:S08]  /*23e20*/  HMMA.16816.F32.BF16 R20, R44, R56.reuse, R20 ;  /* 0x000000382c14723c */ /* 0x080ff00000041814 */
[C---:B------:R-:W-:Y:S01]  /*23e30*/  HMMA.16816.F32.BF16 R24, R48.reuse, R56, R24 ;  /* 0x000000383018723c */ /* 0x040fe20000041818 */
[----:B-1----:R-:W-:Y:S02]  /*23e40*/  FFMA.FTZ R52, R204, c[0x0][0x2d0], -R43 ;  /* 0x0000b400cc347a23 */ /* 0x002fe4000001082b */
[----:B------:R-:W4:Y:S04]  /*23e50*/  LDL.LU R204, [R1+0xc] ;  /* 0x00000c0001cc7983 */ /* 0x000f280000300800 */
[----:B------:R-:W-:Y:S01]  /*23e60*/  FFMA.FTZ R56, R197, c[0x0][0x2d0], -R65 ;  /* 0x0000b400c5387a23 */ /* 0x000fe20000010841 */
[-C--:B------:R-:W-:Y:S01]  /*23e70*/  HMMA.16816.F32.BF16 R28, R48, R58.reuse, R28 ;  /* 0x0000003a301c723c */ /* 0x080fe2000004181c */
[----:B------:R1:W-:Y:S01]  /*23e80*/  MUFU.EX2 R178, R52 ;  /* 0x0000003400b27308 */ /* 0x0003e20000000800 */
[----:B------:R-:W3:Y:S06]  /*23e90*/  LDL.LU R140, [R1+0x4] ;  /* 0x00000400018c7983 */ /* 0x000eec0000300800 */
        /* <DEDUP_REMOVED lines=10> */
[----:B------:R-:W5:Y:S03]  /*23f40*/  LDL.LU R138, [R1+0x8] ;  /* 0x00000800018a7983 */ /* 0x000f660000300800 */
[--C-:B----4-:R-:W-:Y:S03]  /*23f50*/  FFMA.FTZ R56, R199, c[0x0][0x2d0], -R65.reuse ;  /* 0x0000b400c7387a23 */ /* 0x110fe60000010841 */
[----:B------:R4:W-:Y:S01]  /*23f60*/  MUFU.EX2 R69, R60 ;  /* 0x0000003c00457308 */ /* 0x0009e20000000800 */
[C---:B------:R-:W-:Y:S09]  /*23f70*/  HMMA.16816.F32.BF16 R112, R44.reuse, R62, R112 ;  /* 0x0000003e2c70723c */ /* 0x040ff20000041870 */
[----:B------:R4:W-:Y:S03]  /*23f80*/  MUFU.EX2 R97, R56 ;  /* 0x0000003800617308 */ /* 0x0009e60000000800 */
[----:B-1----:R-:W-:Y:S07]  /*23f90*/  FFMA.FTZ R52, R202, c[0x0][0x2d0], -R64 ;  /* 0x0000b400ca347a23 */ /* 0x002fee0000010840 */
[----:B------:R1:W-:Y:S01]  /*23fa0*/  MUFU.EX2 R134, R52 ;  /* 0x0000003400867308 */ /* 0x0003e20000000800 */
[----:B----4-:R-:W-:Y:S09]  /*23fb0*/  FFMA.FTZ R60, R172, c[0x0][0x2d0], -R66 ;  /* 0x0000b400ac3c7a23 */ /* 0x010ff20000010842 */
[----:B------:R4:W-:Y:S01]  /*23fc0*/  MUFU.EX2 R68, R60 ;  /* 0x0000003c00447308 */ /* 0x0009e20000000800 */
[--C-:B------:R-:W-:Y:S09]  /*23fd0*/  FFMA.FTZ R56, R201, c[0x0][0x2d0], -R65.reuse ;  /* 0x0000b400c9387a23 */ /* 0x100ff20000010841 */
[----:B------:R4:W4:Y:S01]  /*23fe0*/  MUFU.EX2 R92, R56 ;  /* 0x00000038005c7308 */ /* 0x0009220000000800 */
[----:B-1----:R-:W-:Y:S09]  /*23ff0*/  FFMA.FTZ R52, R196, c[0x0][0x2d0], -R65 ;  /* 0x0000b400c4347a23 */ /* 0x002ff20000010841 */
[----:B------:R1:W-:Y:S01]  /*24000*/  MUFU.EX2 R96, R52 ;  /* 0x0000003400607308 */ /* 0x0003e20000000800 */
[----:B----4-:R-:W-:Y:S09]  /*24010*/  FFMA.FTZ R60, R207, c[0x0][0x2d0], -R64 ;  /* 0x0000b400cf3c7a23 */ /* 0x010ff20000010840 */
[----:B------:R4:W-:Y:S01]  /*24020*/  MUFU.EX2 R84, R60 ;  /* 0x0000003c00547308 */ /* 0x0009e20000000800 */
[--C-:B------:R-:W-:Y:S09]  /*24030*/  FFMA.FTZ R56, R205, c[0x0][0x2d0], -R43.reuse ;  /* 0x0000b400cd387a23 */ /* 0x100ff2000001082b */
[----:B------:R4:W-:Y:S01]  /*24040*/  MUFU.EX2 R89, R56 ;  /* 0x0000003800597308 */ /* 0x0009e20000000800 */
[----:B-1----:R-:W1:Y:S08]  /*24050*/  LDSM.16.MT88.4 R52, [R219+0x1900] ;  /* 0x00190000db34783b */ /* 0x002e700000004200 */
[----:B----4-:R-:W-:Y:S01]  /*24060*/  LDSM.16.MT88.4 R60, [R218+0x2100] ;  /* 0x00210000da3c783b */ /* 0x010fe20000004200 */
[--C-:B------:R-:W-:Y:S04]  /*24070*/  FFMA.FTZ R56, R135, c[0x0][0x2d0], -R66.reuse ;  /* 0x0000b40087387a23 */ /* 0x100fe80000010842 */
[----:B------:R4:W4:Y:S01]  /*24080*/  MUFU.EX2 R70, R56 ;  /* 0x0000003800467308 */ /* 0x0009220000000800 */
[-C--:B-1----:R-:W-:Y:S08]  /*24090*/  HMMA.16816.F32.BF16 R116, R44, R52.reuse, R116 ;  /* 0x000000342c74723c */ /* 0x082ff00000041874 */
[C---:B------:R-:W-:Y:S01]  /*240a0*/  HMMA.16816.F32.BF16 R120, R48.reuse, R52, R120 ;  /* 0x000000343078723c */ /* 0x040fe20000041878 */
[----:B----4-:R-:W1:Y:S06]  /*240b0*/  LDSM.16.MT88.4 R56, [R217+0x2100] ;  /* 0x00210000d938783b */ /* 0x010e6c0000004200 */
[----:B------:R-:W-:Y:S01]  /*240c0*/  FFMA.FTZ R52, R173, c[0x0][0x2d0], -R66 ;  /* 0x0000b400ad347a23 */ /* 0x000fe20000010842 */
[-C--:B------:R-:W-:Y:S03]  /*240d0*/  HMMA.16816.F32.BF16 R124, R48, R54.reuse, R124 ;  /* 0x00000036307c723c */ /* 0x080fe6000004187c */
[----:B------:R4:W4:Y:S04]  /*240e0*/  MUFU.EX2 R67, R52 ;  /* 0x0000003400437308 */ /* 0x0009280000000800 */
        /* <DEDUP_REMOVED lines=9> */
[----:B----4-:R-:W4:Y:S01]  /*24180*/  LDSM.16.MT88.4 R52, [R220+0x2100] ;  /* 0x00210000dc34783b */ /* 0x010f220000004200 */
        /* <DEDUP_REMOVED lines=14> */
[-C--:B----4-:R-:W-:Y:S08]  /*24270*/  HMMA.16816.F32.BF16 R20, R44, R52.reuse, R20 ;  /* 0x000000342c14723c */ /* 0x090ff00000041814 */
        /* <DEDUP_REMOVED lines=12> */
[--C-:B----4-:R-:W-:Y:S04]  /*24340*/  FFMA.FTZ R43, R209, c[0x0][0x2d0], -R65.reuse ;  /* 0x0000b400d12b7a23 */ /* 0x110fe80000010841 */
[----:B------:R4:W-:Y:S03]  /*24350*/  MUFU.EX2 R80, R43 ;  /* 0x0000002b00507308 */ /* 0x0009e60000000800 */
[C---:B------:R-:W-:Y:S01]  /*24360*/  HMMA.16816.F32.BF16 R112, R44.reuse, R62, R112 ;  /* 0x0000003e2c70723c */ /* 0x040fe20000041870 */
[----:B-1----:R-:W-:Y:S07]  /*24370*/  F2FP.BF16.PACK_AB R171, R81, R82 ;  /* 0x0000005251ab723e */ /* 0x002fee00000010ff */
[-C--:B------:R-:W-:Y:S08]  /*24380*/  HMMA.16816.F32.BF16 R116, R44, R56.reuse, R116 ;  /* 0x000000382c74723c */ /* 0x080ff00000041874 */
[C---:B------:R-:W-:Y:S01]  /*24390*/  HMMA.16816.F32.BF16 R120, R48.reuse, R56, R120 ;  /* 0x000000383078723c */ /* 0x040fe20000041878 */
[----:B----4-:R-:W-:Y:S07]  /*243a0*/  FFMA.FTZ R43, R210, c[0x0][0x2d0], -R65 ;  /* 0x0000b400d22b7a23 */ /* 0x010fee0000010841 */
[-C--:B------:R-:W-:Y:S01]  /*243b0*/  HMMA.16816.F32.BF16 R124, R48, R58.reuse, R124 ;  /* 0x0000003a307c723c */ /* 0x080fe2000004187c */
[----:B------:R1:W4:Y:S01]  /*243c0*/  MUFU.EX2 R55, R43 ;  /* 0x0000002b00377308 */ /* 0x0003220000000800 */
[----:B------:R-:W4:Y:S06]  /*243d0*/  LDSM.16.MT88.4 R48, [R220+0x2900] ;  /* 0x00290000dc30783b */ /* 0x000f2c0000004200 */
[----:B------:R-:W-:Y:S02]  /*243e0*/  HMMA.16816.F32.BF16 R36, R44, R58, R36 ;  /* 0x0000003a2c24723c */ /* 0x000fe40000041824 */
[----:B------:R-:W2:Y:S05]  /*243f0*/  LDL.LU R46, [R1+0x10] ;  /* 0x00001000012e7983 */ /* 0x000eaa0000300800 */
[----:B-----5:R-:W-:Y:S02]  /*24400*/  FFMA.FTZ R44, R40, R138, R139 ;  /* 0x0000008a282c7223 */ /* 0x020fe4000001008b */
[----:B---3--:R-:W-:Y:S01]  /*24410*/  FFMA.FTZ R45, R41, R140, R141 ;  /* 0x0000008c292d7223 */ /* 0x008fe2000001008d */
[-C--:B------:R-:W-:Y:S01]  /*24420*/  HMMA.16816.F32.BF16 R136, R168, R148.reuse, R4 ;  /* 0x00000094a888723c */ /* 0x080fe20000041804 */
[----:B------:R-:W3:Y:S01]  /*24430*/  LDSM.16.MT88.4 R4, [R218+0x2900] ;  /* 0x00290000da04783b */ /* 0x000ee20000004200 */
[--C-:B-1----:R-:W-:Y:S01]  /*24440*/  FFMA.FTZ R43, R212, c[0x0][0x2d0], -R65.reuse ;  /* 0x0000b400d42b7a23 */ /* 0x102fe20000010841 */
[----:B----4-:R-:W-:Y:S01]  /*24450*/  F2FP.BF16.PACK_AB R40, R55, R80 ;  /* 0x000000503728723e */ /* 0x010fe200000010ff */
[----:B------:R-:W-:Y:S02]  /*24460*/  FFMA.FTZ R65, R214, c[0x0][0x2d0], -R65 ;  /* 0x0000b400d6417a23 */ /* 0x000fe40000010841 */
[----:B------:R1:W-:Y:S10]  /*24470*/  MUFU.EX2 R64, R43 ;  /* 0x0000002b00407308 */ /* 0x0003f40000000800 */
[----:B------:R-:W-:Y:S01]  /*24480*/  MUFU.EX2 R65, R65 ;  /* 0x0000004100417308 */ /* 0x000fe20000000800 */
[--C-:B-1----:R-:W-:Y:S09]  /*24490*/  FFMA.FTZ R43, R174, c[0x0][0x2d0], -R66.reuse ;  /* 0x0000b400ae2b7a23 */ /* 0x102ff20000010842 */
[----:B------:R1:W-:Y:S02]  /*244a0*/  MUFU.EX2 R54, R43 ;  /* 0x0000002b00367308 */ /* 0x0003e40000000800 */
[--C-:B-1----:R-:W-:Y:S08]  /*244b0*/  FFMA.FTZ R43, R175, c[0x0][0x2d0], -R66.reuse ;  /* 0x0000b400af2b7a23 */ /* 0x102ff00000010842 */
[----:B------:R1:W4:Y:S02]  /*244c0*/  MUFU.EX2 R53, R43 ;  /* 0x0000002b00357308 */ /* 0x0003240000000800 */
[--C-:B-1----:R-:W-:Y:S01]  /*244d0*/  FFMA.FTZ R43, R94, c[0x0][0x2d0], -R66.reuse ;  /* 0x0000b4005e2b7a23 */ /* 0x102fe20000010842 */
[----:B----4-:R-:W-:Y:S01]  /*244e0*/  F2FP.BF16.PACK_AB R41, R53, R54 ;  /* 0x000000363529723e */ /* 0x010fe200000010ff */
[----:B------:R-:W-:Y:S01]  /*244f0*/  FFMA.FTZ R66, R42, c[0x0][0x2d0], -R66 ;  /* 0x0000b4002a427a23 */ /* 0x000fe20000010842 */
[----:B------:R-:W-:Y:S05]  /*24500*/  F2FP.BF16.PACK_AB R42, R65, R64 ;  /* 0x00000040412a723e */ /* 0x000fea00000010ff */
[----:B------:R-:W-:Y:S10]  /*24510*/  MUFU.EX2 R52, R43 ;  /* 0x0000002b00347308 */ /* 0x000ff40000000800 */
[----:B------:R-:W1:Y:S02]  /*24520*/  MUFU.EX2 R66, R66 ;  /* 0x0000004200427308 */ /* 0x000e640000000800 */
[----:B-1----:R-:W-:Y:S07]  /*24530*/  F2FP.BF16.PACK_AB R43, R66, R52 ;  /* 0x00000034422b723e */ /* 0x002fee00000010ff */
[C---:B------:R-:W-:Y:S07]  /*24540*/  HMMA.16816.F32.BF16 R140, R40.reuse, R148, R8 ;  /* 0x00000094288c723c */ /* 0x040fee0000041808 */
[----:B------:R-:W-:Y:S01]  /*24550*/  FFMA.FTZ R8, R2, R204, R200 ;  /* 0x000000cc02087223 */ /* 0x000fe200000100c8 */
        /* <DEDUP_REMOVED lines=9> */
[----:B------:R-:W-:Y:S01]  /*245f0*/  FADD.FTZ R8, R198, R10 ;  /* 0x0000000ac6087221 */ /* 0x000fe20000010000 */
[-C--:B------:R-:W-:Y:S02]  /*24600*/  HMMA.16816.F32.BF16 R152, R168, R48.reuse, R20 ;  /* 0x00000030a898723c */ /* 0x080fe40000041814 */
[----:B------:R-:W-:Y:S02]  /*24610*/  FADD.FTZ R2, R159, R9 ;  /* 0x000000099f027221 */ /* 0x000fe40000010000 */
        /* <DEDUP_REMOVED lines=8> */
[----:B------:R-:W-:Y:S04]  /*246a0*/  FADD.FTZ R2, R187, R11 ;  /* 0x0000000bbb027221 */ /* 0x000fe80000010000 */
[----:B------:R-:W-:Y:S02]  /*246b0*/  FADD.FTZ R13, R192, R2 ;  /* 0x00000002c00d7221 */ /* 0x000fe40000010000 */
[----:B--2---:R-:W-:Y:S04]  /*246c0*/  FFMA.FTZ R0, R0, R46, R95 ;  /* 0x0000002e00007223 */ /* 0x004fe8000001005f */
[----:B------:R-:W-:Y:S02]  /*246d0*/  FADD.FTZ R12, R131, R0 ;  /* 0x00000000830c7221 */ /* 0x000fe40000010000 */
[----:B------:R-:W-:Y:S02]  /*246e0*/  FADD.FTZ R0, R161, R9 ;  /* 0x00000009a1007221 */ /* 0x000fe40000010000 */
[----:B------:R-:W-:Y:S01]  /*246f0*/  FADD.FTZ R12, R132, R12 ;  /* 0x0000000c840c7221 */ /* 0x000fe20000010000 */
[----:B------:R-:W-:Y:S01]  /*24700*/  MOV R132, R129 ;  /* 0x0000008100847202 */ /* 0x000fe20000000f00 */
[----:B------:R-:W-:Y:S02]  /*24710*/  FADD.FTZ R9, R160, R0 ;  /* 0x00000000a0097221 */ /* 0x000fe40000010000 */
[----:B------:R-:W-:Y:S01]  /*24720*/  FADD.FTZ R8, R133, R12 ;  /* 0x0000000c85087221 */ /* 0x000fe20000010000 */
[-C--:B------:R-:W-:Y:S01]  /*24730*/  HMMA.16816.F32.BF16 R160, R40, R50.reuse, R28 ;  /* 0x0000003228a0723c */ /* 0x080fe2000004181c */
[----:B------:R-:W-:Y:S01]  /*24740*/  FADD.FTZ R0, R190, R10 ;  /* 0x0000000abe007221 */ /* 0x000fe20000010000 */
[----:B------:R-:W-:Y:S01]  /*24750*/  MOV R133, R128 ;  /* 0x0000008000857202 */ /* 0x000fe20000000f00 */
        /* <DEDUP_REMOVED lines=9> */
[----:B------:R-:W-:Y:S01]  /*247f0*/  FADD.FTZ R12, R88, R12 ;  /* 0x0000000c580c7221 */ /* 0x000fe20000010000 */
[-C--:B---3--:R-:W-:Y:S03]  /*24800*/  HMMA.16816.F32.BF16 R104, R168, R4.reuse, R104 ;  /* 0x00000004a868723c */ /* 0x088fe60000041868 */
        /* <DEDUP_REMOVED lines=27> */
[-C--:B-1----:R-:W-:Y:S03]  /*249c0*/  HMMA.16816.F32.BF16 R116, R168, R8.reuse, R116 ;  /* 0x00000008a874723c */ /* 0x082fe60000041874 */
        /* <DEDUP_REMOVED lines=46> */
.L_x_1279:
[----:B-1----:R-:W2:Y:S04]  /*24cb0*/  LDL.LU R0, [R1+0x4] ;  /* 0x0000040001007983 */ /* 0x002ea80000300800 */
        /* <DEDUP_REMOVED lines=120> */
.L_x_1181:
        /* <DEDUP_REMOVED lines=132> */
.L_x_1299:
        /* <DEDUP_REMOVED lines=203> */
.L_x_1298:
        /* <DEDUP_REMOVED lines=28> */
.L_x_1300:
        /* <DEDUP_REMOVED lines=47> */
.L_x_1302:
[----:B------:R-:W-:Y:S05]  /*26de0*/  BSYNC B0 ;  /* 0x0000000000007941 */ /* 0x000fea0003800000 */
.L_x_1301:
        /* <DEDUP_REMOVED lines=114> */
.L_x_1303:
        /* <DEDUP_REMOVED lines=15> */
.L_x_1612:


//--------------------- .text._ZN7cutlass13device_kernelIN5flash19enable_sm80_to_sm89INS1_16FlashAttnFwdSm80INS1_25CollectiveMainloopFwdSm80ILi4ELi1ELb0EN4cute5tupleIJNS5_1CILi128EEENS7_ILi112EEENS7_ILi64EEEEEELi64ENS_10bfloat16_tEfNS_4arch4Sm80ELb1ELb0ELb0ELb0ELb1ELb0ELb1ELb0EEENS1_21CollectiveEpilogueFwdINS6_IJS8_SA_S9_EEENS6_IJNS7_ILi1EEESI_SI_EEESC_SE_Li128ELb0ELb1ELb0ELb0EEENS1_30DynamicPersistentTileSchedulerILi128ELi128ELb0ELb1ELb0EEEEEEEEEvNT_6ParamsE --------------------------
	.section	.text._ZN7cutlass13device_kernelIN5flash19enable_sm80_to_sm89INS1_16FlashAttnFwdSm80INS1_25CollectiveMainloopFwdSm80ILi4ELi1ELb0EN4cute5tupleIJNS5_1CILi128EEENS7_ILi112EEENS7_ILi64EEEEEELi64ENS_10bfloat16_tEfNS_4arch4Sm80ELb1ELb0ELb0ELb0ELb1ELb0ELb1ELb0EEENS1_21CollectiveEpilogueFwdINS6_IJS8_SA_S9_EEENS6_IJNS7_ILi1EEESI_SI_EEESC_SE_Li128ELb0ELb1ELb0ELb0EEENS1_30DynamicPersistentTileSchedulerILi128ELi128ELb0ELb1ELb0EEEEEEEEEvNT_6ParamsE,"ax",@progbits
	.sectioninfo	@"SHI_REGISTERS=255"
	.align	128
.text._ZN7cutlass13device_kernelIN5flash19enable_sm80_to_sm89INS1_16FlashAttnFwdSm80INS1_25CollectiveMainloopFwdSm80ILi4ELi1ELb0EN4cute5tupleIJNS5_1CILi128EEENS7_ILi112EEENS7_ILi64EEEEEELi64ENS_10bfloat16_tEfNS_4arch4Sm80ELb1ELb0ELb0ELb0ELb1ELb0ELb1ELb0EEENS1_21CollectiveEpilogueFwdINS6_IJS8_SA_S9_EEENS6_IJNS7_ILi1EEESI_SI_EEESC_SE_Li128ELb0ELb1ELb0ELb0EEENS1_30DynamicPersistentTileSchedulerILi128ELi128ELb0ELb1ELb0EEEEEEEEEvNT_6ParamsE:
        .type           _ZN7cutlass13device_kernelIN5flash19enable_sm80_to_sm89INS1_16FlashAttnFwdSm80INS1_25CollectiveMainloopFwdSm80ILi4ELi1ELb0EN4cute5tupleIJNS5_1CILi128EEENS7_ILi112EEENS7_ILi64EEEEEELi64ENS_10bfloat16_tEfNS_4arch4Sm80ELb1ELb0ELb0ELb0ELb1ELb0ELb1ELb0EEENS1_21CollectiveEpilogueFwdINS6_IJS8_SA_S9_EEENS6_IJNS7_ILi1EEESI_SI_EEESC_SE_Li128ELb0ELb1ELb0ELb0EEENS1_30DynamicPersistentTileSchedulerILi128ELi128ELb0ELb1ELb0EEEEEEEEEvNT_6ParamsE,@function
        .size           _ZN7cutlass13device_kernelIN5flash19enable_sm80_to_sm89INS1_16FlashAttnFwdSm80INS1_25CollectiveMainloopFwdSm80ILi4ELi1ELb0EN4cute5tupleIJNS5_1CILi128EEENS7_ILi112EEENS7_ILi64EEEEEELi64ENS_10bfloat16_tEfNS_4arch4Sm80ELb1ELb0ELb0ELb0ELb1ELb0ELb1ELb0EEENS1_21CollectiveEpilogueFwdINS6_IJS8_SA_S9_EEENS6_IJNS7_ILi1EEESI_SI_EEESC_SE_Li128ELb0ELb1ELb0ELb0EEENS1_30DynamicPersistentTileSchedulerILi128ELi128ELb0ELb1ELb0EEEEEEEEEvNT_6ParamsE,(.L_x_1613 - _ZN7cutlass13device_kernelIN5flash19enable_sm80_to_sm89INS1_16FlashAttnFwdSm80INS1_25CollectiveMainloopFwdSm80ILi4ELi1ELb0EN4cute5tupleIJNS5_1CILi128EEENS7_ILi112EEENS7_ILi64EEEEEELi64ENS_10bfloat16_tEfNS_4arch4Sm80ELb1ELb0ELb0ELb0ELb1ELb0ELb1ELb0EEENS1_21CollectiveEpilogueFwdINS6_IJS8_SA_S9_EEENS6_IJNS7_ILi1EEESI_SI_EEESC_SE_Li128ELb0ELb1ELb0ELb0EEENS1_30DynamicPersistentTileSchedulerILi128ELi128ELb0ELb1ELb0EEEEEEEEEvNT_6ParamsE)
        .other          _ZN7cutlass13device_kernelIN5flash19enable_sm80_to_sm89INS1_16FlashAttnFwdSm80INS1_25CollectiveMainloopFwdSm80ILi4ELi1ELb0EN4cute5tupleIJNS5_1CILi128EEENS7_ILi112EEENS7_ILi64EEEEEELi64ENS_10bfloat16_tEfNS_4arch4Sm80ELb1ELb0ELb0ELb0ELb1ELb0ELb1ELb0EEENS1_21CollectiveEpilogueFwdINS6_IJS8_SA_S9_EEENS6_IJNS7_ILi1EEESI_SI_EEESC_SE_Li128ELb0ELb1ELb0ELb0EEENS1_30DynamicPersistentTileSchedulerILi128ELi128ELb0ELb1ELb0EEEEEEEEEvNT_6ParamsE,@"STO_CUDA_ENTRY STV_DEFAULT"
_ZN7cutlass13device_kernelIN5flash19enable_sm80_to_sm89INS1_16FlashAttnFwdSm80INS1_25CollectiveMainloopFwdSm80ILi4ELi1ELb0EN4cute5tupleIJNS5_1CILi128EEENS7_ILi112EEENS7_ILi64EEEEEELi64ENS_10bfloat16_tEfNS_4arch4Sm80ELb1ELb0ELb0ELb0ELb1ELb0ELb1ELb0EEENS1_21CollectiveEpilogueFwdINS6_IJS8_SA_S9_EEENS6_IJNS7_ILi1EEESI_SI_EEESC_SE_Li128ELb0ELb1ELb0ELb0EEENS1_30DynamicPersistentTileSchedulerILi128ELi128ELb0ELb1ELb0EEEEEEEEEvNT_6ParamsE:
        /* <DEDUP_REMOVED lines=152> */
.L_x_1387:
        /* <DEDUP_REMOVED lines=19> */
.L_x_1305:
[----:B------:R-:W-:-:S04]  /*0ab0*/  MOV R0, c[0x0][0x554] ;  /* 0x0001550000007a02 */ /* 0x000fc80000000f00 */
[----:B------:R-:W-:Y:S02]  /*0ac0*/  ISETP.NE.AND P0, PT, R0, 0x1, PT ;  /* 0x000000010000780c */ /* 0x000fe40003f05270 */
[----:B------:R-:W-:-:S11]  /*0ad0*/  MOV R0, R2 ;  /* 0x0000000200007202 */ /* 0x000fd60000000f00 */
[----:B------:R-:W-:-:S05]  /*0ae0*/  @P0 IMAD.HI.U32 R4, R2, c[0x0][0x558], RZ ;  /* 0x0001560002040a27 */ /* 0x000fca00078e00ff */
[----:B------:R-:W-:-:S05]  /*0af0*/  @P0 SHF.R.U32.HI R0, RZ, c[0x0][0x55c], R4 ;  /* 0x00015700ff000a19 */ /* 0x000fca0000011604 */
[----:B------:R-:W-:Y:S02]  /*0b00*/  IMAD R4, R0, c[0x0][0x554], RZ ;  /* 0x0001550000047a24 */ /* 0x000fe400078e02ff */
.L_x_1306:
[----:B------:R-:W-:Y:S05]  /*0b10*/  BSYNC B0 ;  /* 0x0000000000007941 */ /* 0x000fea0003800000 */
.L_x_1304:
        /* <DEDUP_REMOVED lines=20> */
[----:B------:R-:W-:Y:S01]  /*0c60*/  IMAD.SHL.U32 R37, R0, 0x80, RZ ;  /* 0x0000008000257824 */ /* 0x000fe200078e00ff */
[----:B------:R-:W-:Y:S01]  /*0c70*/  IADD3 R4, -R4, 0x70, RZ ;  /* 0x0000007004047810 */ /* 0x000fe20007ffe1ff */
[----:B------:R-:W-:Y:S01]  /*0c80*/  CS2R R128, SRZ ;  /* 0x0000000000807805 */ /* 0x000fe2000001ff00 */
[----:B------:R-:W-:Y:S01]  /*0c90*/  MOV R134, RZ ;  /* 0x000000ff00867202 */ /* 0x000fe20000000f00 */
[----:B------:R-:W-:Y:S01]  /*0ca0*/  CS2R R132, SRZ ;  /* 0x0000000000847805 */ /* 0x000fe2000001ff00 */
[----:B------:R-:W-:Y:S01]  /*0cb0*/  IADD3 R0, R37, 0x7f, RZ ;  /* 0x0000007f25007810 */ /* 0x000fe20007ffe0ff */
[----:B------:R-:W-:Y:S01]  /*0cc0*/  STL [R1+0x44], R37 ;  /* 0x0000442501007387 */ /* 0x000fe20000100800 */
[----:B------:R-:W-:Y:S01]  /*0cd0*/  IMAD.MOV.U32 R158, RZ, RZ, RZ ;  /* 0x000000ffff9e7224 */ /* 0x000fe200078e00ff */
[----:B------:R-:W-:Y:S01]  /*0ce0*/  CS2R R8, SRZ ;  /* 0x0000000000087805 */ /* 0x000fe2000001ff00 */
        /* <DEDUP_REMOVED lines=27> */
[----:B------:R-:W-:Y:S01]  /*0ea0*/  @P4 IMAD.HI.U32 R2, R0, c[0x0][0x2c8], RZ ;  /* 0x0000b20000024a27 */ /* 0x000fe200078e00ff */
[----:B------:R-:W-:Y:S01]  /*0eb0*/  CS2R R22, SRZ ;  /* 0x0000000000167805 */ /* 0x000fe2000001ff00 */
[----:B------:R-:W-:Y:S01]  /*0ec0*/  MOV R182, RZ ;  /* 0x000000ff00b67202 */ /* 0x000fe20000000f00 */
[----:B------:R-:W-:Y:S01]  /*0ed0*/  CS2R R24, SRZ ;  /* 0x0000000000187805 */ /* 0x000fe2000001ff00 */
[----:B------:R-:W-:Y:S01]  /*0ee0*/  IMAD.HI R4, R5, -0x6db6db6d, R4 ;  /* 0x9249249305047827 */ /* 0x000fe200078e0204 */
[----:B------:R-:W-:Y:S01]  /*0ef0*/  @P4 SHF.R.U32.HI R0, RZ, c[0x0][0x2cc], R2 ;  /* 0x0000b300ff004a19 */ /* 0x000fe20000011602 */
[----:B------:R-:W-:Y:S01]  /*0f00*/  CS2R R162, SRZ ;  /* 0x0000000000a27805 */ /* 0x000fe2000001ff00 */
[----:B------:R-:W-:Y:S01]  /*0f10*/  MOV R2, RZ ;  /* 0x000000ff00027202 */ /* 0x000fe20000000f00 */
[----:B------:R-:W-:Y:S01]  /*0f20*/  IMAD.MOV R5, RZ, RZ, -R35 ;  /* 0x000000ffff057224 */ /* 0x000fe200078e0a23 */
[----:B------:R-:W-:Y:S01]  /*0f30*/  MOV R160, RZ ;  /* 0x000000ff00a07202 */ /* 0x000fe20000000f00 */
[----:B------:R-:W-:Y:S01]  /*0f40*/  IMAD.IADD R3, R3, 0x1, R0 ;  /* 0x0000000103037824 */ /* 0x000fe200078e0200 */
[----:B------:R-:W-:Y:S01]  /*0f50*/  SHF.R.U32.HI R0, RZ, 0x1f, R4 ;  /* 0x0000001fff007819 */ /* 0x000fe20000011604 */
[----:B------:R-:W-:Y:S01]  /*0f60*/  IMAD R36, R5, c[0x0][0x548], R6 ;  /* 0x0001520005247a24 */ /* 0x000fe200078e0206 */
[----:B------:R-:W-:Y:S01]  /*0f70*/  CS2R R26, SRZ ;  /* 0x00000000001a7805 */ /* 0x000fe2000001ff00 */
[----:B------:R-:W-:Y:S01]  /*0f80*/  IMAD.HI R2, R3, -0x6db6db6d, R2 ;  /* 0x9249249303027827 */ /* 0x000fe200078e0202 */
[----:B------:R-:W-:Y:S01]  /*0f90*/  LEA.HI.SX32 R4, R4, R0, 0x1a ;  /* 0x0000000004047211 */ /* 0x000fe200078fd2ff */
[----:B------:R-:W-:Y:S01]  /*0fa0*/  CS2R R154, SRZ ;  /* 0x00000000009a7805 */ /* 0x000fe2000001ff00 */
[----:B------:R-:W-:Y:S01]  /*0fb0*/  STL [R1+0x4c], R36 ;  /* 0x00004c2401007387 */ /* 0x000fe20000100800 */
[----:B------:R-:W-:Y:S01]  /*0fc0*/  PRMT R0, RZ, 0x7610, R0 ;  /* 0x00007610ff007816 */ /* 0x000fe20000000000 */
[----:B------:R-:W-:Y:S01]  /*0fd0*/  IMAD.MOV.U32 R5, RZ, RZ, RZ ;  /* 0x000000ffff057224 */ /* 0x000fe200078e00ff */
[----:B------:R-:W-:Y:S01]  /*0fe0*/  SHF.R.U32.HI R3, RZ, 0x1f, R2 ;  /* 0x0000001fff037819 */ /* 0x000fe20000011602 */
[----:B------:R-:W-:Y:S01]  /*0ff0*/  IMAD.MOV.U32 R144, RZ, RZ, RZ ;  /* 0x000000ffff907224 */ /* 0x000fe200078e00ff */
[----:B------:R-:W-:Y:S01]  /*1000*/  MOV R176, RZ ;  /* 0x000000ff00b07202 */ /* 0x000fe20000000f00 */
[----:B------:R-:W-:Y:S01]  /*1010*/  IMAD.MOV.U32 R180, RZ, RZ, RZ ;  /* 0x000000ffffb47224 */ /* 0x000fe200078e00ff */
[----:B------:R-:W-:Y:S01]  /*1020*/  LEA.HI.SX32 R2, R2, R3, 0x1a ;  /* 0x0000000302027211 */ /* 0x000fe200078fd2ff */
[----:B------:R-:W-:Y:S01]  /*1030*/  IMAD.MOV.U32 R178, RZ, RZ, RZ ;  /* 0x000000ffffb27224 */ /* 0x000fe200078e00ff */
[----:B------:R-:W-:Y:S01]  /*1040*/  CS2R R28, SRZ ;  /* 0x00000000001c7805 */ /* 0x000fe2000001ff00 */
[----:B------:R-:W-:Y:S01]  /*1050*/  IMAD.MOV.U32 R152, RZ, RZ, RZ ;  /* 0x000000ffff987224 */ /* 0x000fe200078e00ff */
[----:B------:R-:W-:Y:S01]  /*1060*/  IMNMX R245, R4, R2, PT ;  /* 0x0000000204f57217 */ /* 0x000fe20003800200 */
[----:B------:R-:W-:Y:S01]  /*1070*/  CS2R R30, SRZ ;  /* 0x00000000001e7805 */ /* 0x000fe2000001ff00 */
[----:B------:R-:W-:Y:S01]  /*1080*/  MOV R186, RZ ;  /* 0x000000ff00ba7202 */ /* 0x000fe20000000f00 */
[----:B------:R-:W-:Y:S01]  /*1090*/  IMAD.MOV.U32 R184, RZ, RZ, RZ ;  /* 0x000000ffffb87224 */ /* 0x000fe200078e00ff */
[----:B------:R-:W-:Y:S01]  /*10a0*/  ISETP.GE.AND P0, PT, R245, 0x1, PT ;  /* 0x00000001f500780c */ /* 0x000fe20003f06270 */
[----:B------:R-:W-:Y:S01]  /*10b0*/  CS2R R32, SRZ ;  /* 0x0000000000207805 */ /* 0x000fe2000001ff00 */
[----:B------:R-:W-:Y:S01]  /*10c0*/  MOV R34, RZ ;  /* 0x000000ff00227202 */ /* 0x000fe20000000f00 */
[----:B--2---:R1:W-:Y:S02]  /*10d0*/  STL [R1+0x1c], R7 ;  /* 0x00001c0701007387 */ /* 0x0043e40000100800 */
[----:B-1----:R-:W-:-:S08]  /*10e0*/  IMAD.MOV.U32 R7, RZ, RZ, RZ ;  /* 0x000000ffff077224 */ /* 0x002fd000078e00ff */
[----:B------:R-:W-:Y:S05]  /*10f0*/  @!P0 BRA `(.L_x_1307) ;  /* 0x0001098000008947 */ /* 0x000fea0003800000 */
[----:B------:R-:W-:-:S04]  /*1100*/  ISETP.NE.U32.AND P0, PT, RZ, c[0x0][0x340], PT ;  /* 0x0000d000ff007a0c */ /* 0x000fc80003f05070 */
[----:B------:R-:W-:-:S13]  /*1110*/  ISETP.NE.AND.EX P0, PT, RZ, c[0x0][0x344], PT, P0 ;  /* 0x0000d100ff007a0c */ /* 0x000fda0003f05300 */
[----:B------:R-:W-:Y:S05]  /*1120*/  @!P0 BRA `(.L_x_1308) ;  /* 0x0000004000008947 */ /* 0x000fea0003800000 */
[----:B------:R-:W-:-:S05]  /*1130*/  MOV R2, 0x4 ;  /* 0x0000000400027802 */ /* 0x000fca0000000f00 */
[----:B------:R-:W-:-:S05]  /*1140*/  IMAD.WIDE R2, R35, R2, c[0x0][0x340] ;  /* 0x0000d00023027625 */ /* 0x000fca00078e0202 */
[----:B------:R1:W5:Y:S01]  /*1150*/  LDG.E R8, [R2.64] ;  /* 0x0000000602087981 */ /* 0x000362000c1e1900 */
[----:B------:R-:W-:Y:S05]  /*1160*/  BRA `(.L_x_1309) ;  /* 0x0000001000007947 */ /* 0x000fea0003800000 */
.L_x_1308:
[----:B------:R-:W-:Y:S02]  /*1170*/  MOV R8, R35 ;  /* 0x0000002300087202 */ /* 0x000fe40000000f00 */
.L_x_1309:
        /* <DEDUP_REMOVED lines=32> */
.L_x_1388:
[----:B------:R-:W-:Y:S05]  /*1380*/  BRA.DIV ~URZ, `(.L_x_1311) ;  /* 0x000123727f007947 */ /* 0x000fea000b800000 */
[----:B------:R3:W4:Y:S02]  /*1390*/  SHFL.IDX PT, R2, R5, RZ, 0x181f ;  /* 0x00181fff05027589 */ /* 0x00072400000e0000 */
.L_x_1389:
        /* <DEDUP_REMOVED lines=18> */
.L_x_1313:
[----:B------:R-:W-:Y:S05]  /*14c0*/  BSYNC B0 ;  /* 0x0000000000007941 */ /* 0x000fea0003800000 */
.L_x_1312:
[----:B------:R-:W-:Y:S05]  /*14d0*/  BRA.DIV ~URZ, `(.L_x_1314) ;  /* 0x000122927f007947 */ /* 0x000fea000b800000 */
[----:B--2---:R2:W3:Y:S04]  /*14e0*/  SHFL.IDX PT, R6, R4, 0x1, 0x181f ;  /* 0x00381f0004067f89 */ /* 0x0044e800000e0000 */
[----:B-1--4-:R2:W1:Y:S02]  /*14f0*/  SHFL.IDX PT, R2, R5, 0x1, 0x181f ;  /* 0x00381f0005027f89 */ /* 0x01246400000e0000 */
.L_x_1390:
        /* <DEDUP_REMOVED lines=11> */
.L_x_1316:
[----:B------:R-:W-:Y:S05]  /*15b0*/  BSYNC B0 ;  /* 0x0000000000007941 */ /* 0x000fea0003800000 */
.L_x_1315:
[----:B------:R-:W-:Y:S05]  /*15c0*/  BRA.DIV ~URZ, `(.L_x_1317) ;  /* 0x000122727f007947 */ /* 0x000fea000b800000 */
[----:B---3--:R3:W4:Y:S02]  /*15d0*/  SHFL.IDX PT, R6, R4, 0x2, 0x181f ;  /* 0x00581f0004067f89 */ /* 0x00872400000e0000 */
.L_x_1391:
[----:B------:R-:W-:Y:S05]  /*15e0*/  BRA.DIV ~URZ, `(.L_x_1318) ;  /* 0x000122c27f007947 */ /* 0x000fea000b800000 */
[----:B-1----:R1:W2:Y:S02]  /*15f0*/  SHFL.IDX PT, R2, R5, 0x2, 0x181f ;  /* 0x00581f0005027f89 */ /* 0x0022a400000e0000 */
.L_x_1392:
        /* <DEDUP_REMOVED lines=11> */
.L_x_1320:
[----:B------:R-:W-:Y:S05]  /*16b0*/  BSYNC B0 ;  /* 0x0000000000007941 */ /* 0x000fea0003800000 */
.L_x_1319:
[----:B------:R-:W-:Y:S05]  /*16c0*/  BRA.DIV ~URZ, `(.L_x_1321) ;  /* 0x000122527f007947 */ /* 0x000fea000b800000 */
[----:B----4-:R4:W1:Y:S04]  /*16d0*/  SHFL.IDX PT, R6, R4, 0x3, 0x181f ;  /* 0x00781f0004067f89 */ /* 0x01086800000e0000 */
[----:B--2---:R4:W2:Y:S02]  /*16e0*/  SHFL.IDX PT, R2, R5, 0x3, 0x181f ;  /* 0x00781f0005027f89 */ /* 0x0048a400000e0000 */
.L_x_1393:
        /* <DEDUP_REMOVED lines=11> */
.L_x_1323:
[----:B------:R-:W-:Y:S05]  /*17a0*/  BSYNC B0 ;  /* 0x0000000000007941 */ /* 0x000fea0003800000 */
.L_x_1322:
[----:B------:R-:W-:Y:S05]  /*17b0*/  BRA.DIV ~URZ, `(.L_x_1324) ;  /* 0x000122327f007947 */ /* 0x000fea000b800000 */
[----:B-1----:R1:W3:Y:S02]  /*17c0*/  SHFL.IDX PT, R6, R4, 0x4, 0x181f ;  /* 0x00981f0004067f89 */ /* 0x0022e400000e0000 */
.L_x_1394:
[----:B------:R-:W-:Y:S05]  /*17d0*/  BRA.DIV ~URZ, `(.L_x_1325) ;  /* 0x000122827f007947 */ /* 0x000fea000b800000 */
[----:B--2---:R2:W1:Y:S02]  /*17e0*/  SHFL.IDX PT, R2, R5, 0x4, 0x181f ;  /* 0x00981f0005027f89 */ /* 0x00446400000e0000 */
.L_x_1395:
        /* <DEDUP_REMOVED lines=11> */
.L_x_1327:
[----:B------:R-:W-:Y:S05]  /*18a0*/  BSYNC B0 ;  /* 0x0000000000007941 */ /* 0x000fea0003800000 */
.L_x_1326:
[----:B------:R-:W-:Y:S05]  /*18b0*/  BRA.DIV ~URZ, `(.L_x_1328) ;  /* 0x000122127f007947 */ /* 0x000fea000b800000 */
[----:B---3--:R3:W2:Y:S04]  /*18c0*/  SHFL.IDX PT, R6, R4, 0x5, 0x181f ;  /* 0x00b81f0004067f89 */ /* 0x0086a800000e0000 */
[----:B-1----:R3:W1:Y:S02]  /*18d0*/  SHFL.IDX PT, R2, R5, 0x5, 0x181f ;  /* 0x00b81f0005027f89 */ /* 0x00266400000e0000 */
.L_x_1396:
        /* <DEDUP_REMOVED lines=11> */
.L_x_1330:
[----:B------:R-:W-:Y:S05]  /*1990*/  BSYNC B0 ;  /* 0x0000000000007941 */ /* 0x000fea0003800000 */
.L_x_1329:
[----:B------:R-:W-:Y:S05]  /*19a0*/  BRA.DIV ~URZ, `(.L_x_1331) ;  /* 0x000121f27f007947 */ /* 0x000fea000b800000 */
[----:B--2---:R2:W3:Y:S02]  /*19b0*/  SHFL.IDX PT, R6, R4, 0x6, 0x181f ;  /* 0x00d81f0004067f89 */ /* 0x0044e400000e0000 */
.L_x_1397:
[----:B------:R-:W-:Y:S05]  /*19c0*/  BRA.DIV ~URZ, `(.L_x_1332) ;  /* 0x000122427f007947 */ /* 0x000fea000b800000 */
[----:B-1----:R1:W2:Y:S02]  /*19d0*/  SHFL.IDX PT, R2, R5, 0x6, 0x181f ;  /* 0x00d81f0005027f89 */ /* 0x0022a400000e0000 */
.L_x_1398:
        /* <DEDUP_REMOVED lines=11> */
.L_x_1334:
[----:B------:R-:W-:Y:S05]  /*1a90*/  BSYNC B0 ;  /* 0x0000000000007941 */ /* 0x000fea0003800000 */
.L_x_1333:
[----:B------:R-:W-:Y:S05]  /*1aa0*/  BRA.DIV ~URZ, `(.L_x_1335) ;  /* 0x000121d27f007947 */ /* 0x000fea000b800000 */
[----:B--234-:R-:W2:Y:S04]  /*1ab0*/  SHFL.IDX PT, R4, R4, 0x7, 0x181f ;  /* 0x00f81f0004047f89 */ /* 0x01cea800000e0000 */
[----:B------:R3:W4:Y:S02]  /*1ac0*/  SHFL.IDX PT, R2, R5, 0x7, 0x181f ;  /* 0x00f81f0005027f89 */ /* 0x00072400000e0000 */
.L_x_1399:
        /* <DEDUP_REMOVED lines=20> */
[----:B------:R-:W-:-:S02]  /*1c10*/  IMAD.MOV.U32 R6, RZ, RZ, 0x70 ;  /* 0x00000070ff067424 */ /* 0x000fc400078e00ff */
[----:B------:R-:W-:Y:S01]  /*1c20*/  IMAD.MOV.U32 R0, RZ, RZ, c[0x0][0x2b8] ;  /* 0x0000ae00ff007624 */ /* 0x000fe200078e00ff */
[----:B------:R-:W5:Y:S01]  /*1c30*/  LDL R114, [R1+0x4c] ;  /* 0x00004c0001727983 */ /* 0x000f620000100800 */
[----:B-1-3--:R-:W-:Y:S02]  /*1c40*/  IMAD.MOV.U32 R5, RZ, RZ, c[0x0][0x2ac] ;  /* 0x0000ab00ff057624 */ /* 0x00afe400078e00ff */
[----:B------:R-:W-:Y:S01]  /*1c50*/  IMAD R173, R245, R6, -0x70 ;  /* 0xffffff90f5ad7424 */ /* 0x000fe200078e0206 */
[----:B------:R-:W-:Y:S01]  /*1c60*/  ISETP.NE.AND P3, PT, R0, 0x1, PT ;  /* 0x000000010000780c */ /* 0x000fe20003f65270 */
[----:B------:R-:W-:Y:S02]  /*1c70*/  IMAD R5, R5, c[0x0][0x1d0], RZ ;  /* 0x0000740005057a24 */ /* 0x000fe400078e02ff */
[----:B------:R-:W-:Y:S01]  /*1c80*/  IMAD.MOV.U32 R244, RZ, RZ, RZ ;  /* 0x000000fffff47224 */ /* 0x000fe200078e00ff */
[----:B------:R-:W-:Y:S01]  /*1c90*/  BAR.SYNC.DEFER_BLOCKING 0x0 ;  /* 0x0000000000007b1d */ /* 0x000fe20000010000 */
[----:B--2---:R-:W-:-:S05]  /*1ca0*/  IMAD.IADD R2, R249, 0x1, R173 ;  /* 0x00000001f9027824 */ /* 0x004fca00078e02ad */
[C---:B------:R-:W-:Y:S01]  /*1cb0*/  ISETP.GE.AND P1, PT, R2.reuse, R5, PT ;  /* 0x000000050200720c */ /* 0x040fe20003f26270 */
[----:B----4-:R-:W-:-:S03]  /*1cc0*/  IMAD.IADD R2, R2, 0x1, R251 ;  /* 0x0000000102027824 */ /* 0x010fc600078e02fb */
[----:B------:R-:W-:Y:S01]  /*1cd0*/  ISETP.GT.OR P1, PT, R249, 0x6f, P1 ;  /* 0x0000006ff900780c */ /* 0x000fe20000f24670 */
[----:B------:R-:W-:-:S04]  /*1ce0*/  @P3 IMAD.HI.U32 R3, R2, c[0x0][0x2bc], RZ ;  /* 0x0000af0002033a27 */ /* 0x000fc800078e00ff */
[----:B------:R-:W-:Y:S01]  /*1cf0*/  IMAD.MOV.U32 R0, RZ, RZ, R2 ;  /* 0x000000ffff007224 */ /* 0x000fe200078e0002 */
[----:B------:R-:W-:-:S07]  /*1d00*/  @P3 SHF.R.U32.HI R0, RZ, c[0x0][0x2c0], R3 ;  /* 0x0000b000ff003a19 */ /* 0x000fce0000011603 */
[----:B------:R-:W-:-:S04]  /*1d10*/  @!P1 IADD3 R3, P0, R0, R10, RZ ;  /* 0x0000000a00039210 */ /* 0x000fc80007f1e0ff */
[----:B------:R-:W-:Y:S02]  /*1d20*/  @!P1 LEA.HI.X.SX32 R5, R0, R248, 0x1, P0 ;  /* 0x000000f800059211 */ /* 0x000fe400000f0eff */
[----:B------:R-:W-:-:S04]  /*1d30*/  @!P1 LEA R4, P0, R3, c[0x0][0x2a0], 0x2 ;  /* 0x0000a80003049a11 */ /* 0x000fc800078010ff */
[----:B------:R-:W-:-:S05]  /*1d40*/  @!P1 LEA.HI.X R5, R3, c[0x0][0x2a4], R5, 0x2, P0 ;  /* 0x0000a90003059a11 */ /* 0x000fca00000f1405 */
[----:B------:R1:W2:Y:S01]  /*1d50*/  @!P1 LDG.E R244, [R4.64] ;  /* 0x0000000604f49981 */ /* 0x0002a2000c1e1900 */
[----:B------:R-:W-:-:S05]  /*1d60*/  IADD3 R0, -R0, RZ, RZ ;  /* 0x000000ff00007210 */ /* 0x000fca0007ffe1ff */
[----:B------:R-:W-:Y:S01]  /*1d70*/  IMAD R250, R0, c[0x0][0x2b8], R2 ;  /* 0x0000ae0000fa7a24 */ /* 0x000fe200078e0202 */
[----:B------:R-:W3:Y:S04]  /*1d80*/  S2R R9, SR_TID.X ;  /* 0x0000000000097919 */ /* 0x000ee80000002100 */
[----:B------:R-:W-:Y:S01]  /*1d90*/  SHF.R.S32.HI R56, RZ, 0x1f, R250 ;  /* 0x0000001fff387819 */ /* 0x000fe200000114fa */
[----:B------:R-:W-:-:S04]  /*1da0*/  IMAD.WIDE.U32 R2, R250, c[0x0][0x1e0], RZ ;  /* 0x00007800fa027a25 */ /* 0x000fc800078e00ff */
[----:B------:R-:W-:-:S04]  /*1db0*/  IMAD R0, R56, c[0x0][0x1e0], RZ ;  /* 0x0000780038007a24 */ /* 0x000fc800078e02ff */
[----:B------:R-:W-:-:S04]  /*1dc0*/  IMAD R0, R250, c[0x0][0x1e4], R0 ;  /* 0x00007900fa007a24 */ /* 0x000fc800078e0200 */
[----:B------:R-:W-:Y:S02]  /*1dd0*/  IMAD.IADD R3, R3, 0x1, R0 ;  /* 0x0000000103037824 */ /* 0x000fe400078e0200 */
[----:B------:R-:W-:Y:S02]  /*1de0*/  IMAD R0, R58, c[0x0][0x1e8], RZ ;  /* 0x00007a003a007a24 */ /* 0x000fe400078e02ff */
[----:B-----5:R-:W-:-:S04]  /*1df0*/  IMAD.WIDE.U32 R246, R114, c[0x0][0x1e8], RZ ;  /* 0x00007a0072f67a25 */ /* 0x020fc800078e00ff */
[----:B------:R-:W-:-:S04]  /*1e00*/  IMAD R0, R114, c[0x0][0x1ec], R0 ;  /* 0x00007b0072007a24 */ /* 0x000fc800078e0200 */
[----:B------:R-:W-:Y:S01]  /*1e10*/  IMAD.IADD R175, R247, 0x1, R0 ;  /* 0x00000001f7af7824 */ /* 0x000fe200078e0200 */
[----:B---3--:R-:W-:Y:S01]  /*1e20*/  SHF.R.S32.HI R7, RZ, 0x1f, R9 ;  /* 0x0000001fff077819 */ /* 0x008fe20000011409 */
[----:B------:R-:W-:Y:S02]  /*1e30*/  IMAD.MOV.U32 R172, RZ, RZ, c[0x0][0x2ac] ;  /* 0x0000ab00ffac7624 */ /* 0x000fe400078e00ff */
[----:B-1----:R-:W-:Y:S01]  /*1e40*/  IMAD R5, R245, -0x70, R6 ;  /* 0xffffff90f5057824 */ /* 0x002fe200078e0206 */
[----:B------:R-:W-:-:S03]  /*1e50*/  LEA.HI R7, R7, R9, RZ, 0x3 ;  /* 0x0000000907077211 */ /* 0x000fc600078f18ff */
[----:B------:R-:W-:Y:S01]  /*1e60*/  IMAD R172, R172, c[0x0][0x1d0], R5 ;  /* 0x00007400acac7a24 */ /* 0x000fe200078e0205 */
[----:B------:R-:W-:Y:S02]  /*1e70*/  SHF.R.S32.HI R7, RZ, 0x3, R7 ;  /* 0x00000003ff077819 */ /* 0x000fe40000011407 */
[----:B------:R-:W-:Y:S01]  /*1e80*/  ISETP.GE.AND P5, PT, R242, c[0x0][0x1d4], PT ;  /* 0x00007500f2007a0c */ /* 0x000fe20003fa6270 */
[----:B------:R-:W-:Y:S01]  /*1e90*/  IMAD.WIDE.U32 R112, R114, c[0x0][0x210], RZ ;  /* 0x0000840072707a25 */ /* 0x000fe200078e00ff */
[----:B--2---:R-:W-:-:S03]  /*1ea0*/  SHF.R.S32.HI R57, RZ, 0x1f, R244 ;  /* 0x0000001fff397819 */ /* 0x004fc600000114f4 */
[----:B------:R-:W-:-:S04]  /*1eb0*/  IMAD.WIDE.U32 R2, R244, c[0x0][0x1f0], R2 ;  /* 0x00007c00f4027a25 */ /* 0x000fc800078e0002 */
[----:B------:R-:W-:Y:S01]  /*1ec0*/  IMAD R4, R57, c[0x0][0x1f0], RZ ;  /* 0x00007c0039047a24 */ /* 0x000fe200078e02ff */
[----:B------:R-:W-:-:S03]  /*1ed0*/  IADD3 R2, P0, R2, R246, RZ ;  /* 0x000000f602027210 */ /* 0x000fc60007f1e0ff */
[----:B------:R-:W-:-:S05]  /*1ee0*/  IMAD R0, R244, c[0x0][0x1f4], R4 ;  /* 0x00007d00f4007a24 */ /* 0x000fca00078e0204 */
[----:B------:R-:W-:Y:S02]  /*1ef0*/  IADD3.X R3, R175, R3, R0, P0, !PT ;  /* 0x00000003af037210 */ /* 0x000fe400007fe400 */
[----:B------:R-:W-:-:S04]  /*1f00*/  LEA R0, P0, R2, c[0x0][0x1c8], 0x1 ;  /* 0x0000720002007a11 */ /* 0x000fc800078008ff */
[----:B------:R-:W-:Y:S01]  /*1f10*/  LEA.HI.X R3, R2, c[0x0][0x1cc], R3, 0x1, P0 ;  /* 0x0000730002037a11 */ /* 0x000fe200000f0c03 */
[----:B------:R-:W1:Y:S01]  /*1f20*/  SHFL.IDX PT, R4, R0, RZ, 0x181f ;  /* 0x00181fff00047589 */ /* 0x000e6200000e0000 */
[----:B------:R-:W-:-:S03]  /*1f30*/  IMAD.IADD R2, R172, 0x1, -R7 ;  /* 0x00000001ac027824 */ /* 0x000fc600078e0a07 */
[----:B------:R-:W2:Y:S02]  /*1f40*/  SHFL.IDX PT, R5, R3, RZ, 0x181f ;  /* 0x00181fff03057589 */ /* 0x000ea400000e0000 */
[C---:B------:R-:W-:Y:S02]  /*1f50*/  ISETP.GE.AND P0, PT, R2.reuse, 0x1, PT ;  /* 0x000000010200780c */ /* 0x040fe40003f06270 */
[----:B------:R-:W3:Y:S04]  /*1f60*/  SHFL.IDX PT, R8, R0, 0x1, 0x181f ;  /* 0x00381f0000087f89 */ /* 0x000ee800000e0000 */
[----:B------:R-:W4:Y:S04]  /*1f70*/  SHFL.IDX PT, R7, R3, 0x1, 0x181f ;  /* 0x00381f0003077f89 */ /* 0x000f2800000e0000 */
[----:B------:R-:W5:Y:S01]  /*1f80*/  SHFL.IDX PT, R6, R0, 0x2, 0x181f ;  /* 0x00581f0000067f89 */ /* 0x000f6200000e0000 */
[----:B------:R-:W-:-:S03]  /*1f90*/  ISETP.GE.AND P6, PT, R2, 0x11, PT ;  /* 0x000000110200780c */ /* 0x000fc60003fc6270 */
[----:B------:R-:W5:Y:S01]  /*1fa0*/  SHFL.IDX PT, R14, R3, 0x2, 0x181f ;  /* 0x00581f00030e7f89 */ /* 0x000f6200000e0000 */
[----:B------:R-:W-:-:S03]  /*1fb0*/  ISETP.GE.AND P2, PT, R2, 0x21, PT ;  /* 0x000000210200780c */ /* 0x000fc60003f46270 */
[----:B------:R-:W5:Y:S01]  /*1fc0*/  SHFL.IDX PT, R15, R0, 0x3, 0x181f ;  /* 0x00781f00000f7f89 */ /* 0x000f6200000e0000 */
[----:B-1----:R-:W-:-:S03]  /*1fd0*/  @P0 LEA R4, P1, R242, R4, 0x1 ;  /* 0x00000004f2040211 */ /* 0x002fc600078208ff */
[----:B------:R-:W1:Y:S01]  /*1fe0*/  SHFL.IDX PT, R16, R3, 0x3, 0x181f ;  /* 0x00781f0003107f89 */ /* 0x000e6200000e0000 */
[----:B--2---:R-:W-:-:S03]  /*1ff0*/  @P0 LEA.HI.X R5, R242, R5, R188, 0x1, P1 ;  /* 0x00000005f2050211 */ /* 0x004fc600008f0cbc */
[----:B------:R-:W2:Y:S01]  /*2000*/  SHFL.IDX PT, R11, R0, 0x4, 0x181f ;  /* 0x00981f00000b7f89 */ /* 0x000ea200000e0000 */
[----:B---3--:R-:W-:-:S03]  /*2010*/  @P6 LEA R8, P1, R242, R8, 0x1 ;  /* 0x00000008f2086211 */ /* 0x008fc600078208ff */
[----:B------:R3:W-:Y:S01]  /*2020*/  @P0 LDGSTS.E.BYPASS.LTC128B.128 [R243+0x3900], [R4.64], !P5 ;  /* 0x0390000004f30fae */ /* 0x0007e2000e901d46 */
[----:B------:R-:W-:Y:S02]  /*2030*/  ISETP.GE.AND P0, PT, R2, 0x31, PT ;  /* 0x000000310200780c */ /* 0x000fe40003f06270 */
[C---:B----4-:R-:W-:Y:S01]  /*2040*/  @P6 LEA.HI.X R9, R242.reuse, R7, R188, 0x1, P1 ;  /* 0x00000007f2096211 */ /* 0x050fe200008f0cbc */
[----:B------:R-:W4:Y:S01]  /*2050*/  SHFL.IDX PT, R13, R3, 0x4, 0x181f ;  /* 0x00981f00030d7f89 */ /* 0x000f2200000e0000 */
[----:B-----5:R-:W-:-:S03]  /*2060*/  @P2 LEA R6, P1, R242, R6, 0x1 ;  /* 0x00000006f2062211 */ /* 0x020fc600078208ff */
[----:B------:R-:W5:Y:S01]  /*2070*/  SHFL.IDX PT, R12, R0, 0x5, 0x181f ;  /* 0x00b81f00000c7f89 */ /* 0x000f6200000e0000 */
[----:B------:R-:W-:-:S03]  /*2080*/  @P2 LEA.HI.X R7, R242, R14, R188, 0x1, P1 ;  /* 0x0000000ef2072211 */ /* 0x000fc600008f0cbc */
[----:B------:R-:W2:Y:S04]  /*2090*/  SHFL.IDX PT, R10, R3, 0x5, 0x181f ;  /* 0x00b81f00030a7f89 */ /* 0x000ea800000e0000 */
[----:B------:R2:W-:Y:S01]  /*20a0*/  @P6 LDGSTS.E.BYPASS.LTC128B.128 [R243+0x4100], [R8.64], !P5 ;  /* 0x0410000008f36fae */ /* 0x0005e2000e901d46 */
[----:B------:R-:W-:-:S03]  /*20b0*/  ISETP.GE.AND P6, PT, R2, 0x41, PT ;  /* 0x000000410200780c */ /* 0x000fc60003fc6270 */
[----:B------:R-:W4:Y:S04]  /*20c0*/  SHFL.IDX PT, R0, R0, 0x6, 0x181f ;  /* 0x00d81f0000007f89 */ /* 0x000f2800000e0000 */
[----:B------:R-:W5:Y:S01]  /*20d0*/  SHFL.IDX PT, R3, R3, 0x6, 0x181f ;  /* 0x00d81f0003037f89 */ /* 0x000f6200000e0000 */
[----:B---3--:R-:W-:-:S03]  /*20e0*/  @P0 LEA R4, P1, R242, R15, 0x1 ;  /* 0x0000000ff2040211 */ /* 0x008fc600078208ff */
[----:B------:R5:W-:Y:S01]  /*20f0*/  @P2 LDGSTS.E.BYPASS.LTC128B.128 [R243+0x4900], [R6.64], !P5 ;  /* 0x0490000006f32fae */ /* 0x000be2000e901d46 */
[----:B------:R-:W-:Y:S02]  /*2100*/  ISETP.GE.AND P2, PT, R2, 0x51, PT ;  /* 0x000000510200780c */ /* 0x000fe40003f46270 */
[----:B-1----:R-:W-:Y:S02]  /*2110*/  @P0 LEA.HI.X R5, R242, R16, R188, 0x1, P1 ;  /* 0x00000010f2050211 */ /* 0x002fe400008f0cbc */
[----:B------:R-:W-:-:S03]  /*2120*/  ISETP.GE.AND P1, PT, R2, 0x61, PT ;  /* 0x000000610200780c */ /* 0x000fc60003f26270 */
[----:B------:R1:W-:Y:S01]  /*2130*/  @P0 LDGSTS.E.BYPASS.LTC128B.128 [R243+0x5100], [R4.64], !P5 ;  /* 0x0510000004f30fae */ /* 0x0003e2000e901d46 */
[----:B--2---:R-:W-:-:S04]  /*2140*/  @P6 LEA R8, P0, R242, R11, 0x1 ;  /* 0x0000000bf2086211 */ /* 0x004fc800078008ff */
[----:B----4-:R-:W-:-:S05]  /*2150*/  @P6 LEA.HI.X R9, R242, R13, R188, 0x1, P0 ;  /* 0x0000000df2096211 */ /* 0x010fca00000f0cbc */
[----:B------:R2:W-:Y:S01]  /*2160*/  @P6 LDGSTS.E.BYPASS.LTC128B.128 [R243+0x5900], [R8.64], !P5 ;  /* 0x0590000008f36fae */ /* 0x0005e2000e901d46 */
[----:B-----5:R-:W-:-:S04]  /*2170*/  @P2 LEA R6, P0, R242, R12, 0x1 ;  /* 0x0000000cf2062211 */ /* 0x020fc800078008ff */
[C---:B------:R-:W-:Y:S02]  /*2180*/  @P2 LEA.HI.X R7, R242.reuse, R10, R188, 0x1, P0 ;  /* 0x0000000af2072211 */ /* 0x040fe400000f0cbc */
[----:B-1----:R-:W-:-:S03]  /*2190*/  @P1 LEA R4, P0, R242, R0, 0x1 ;  /* 0x00000000f2041211 */ /* 0x002fc600078008ff */
[----:B------:R1:W-:Y:S01]  /*21a0*/  @P2 LDGSTS.E.BYPASS.LTC128B.128 [R243+0x6100], [R6.64], !P5 ;  /* 0x0610000006f32fae */ /* 0x0003e2000e901d46 */
[----:B------:R-:W-:-:S05]  /*21b0*/  @P1 LEA.HI.X R5, R242, R3, R188, 0x1, P0 ;  /* 0x00000003f2051211 */ /* 0x000fca00000f0cbc */
[----:B------:R1:W-:Y:S04]  /*21c0*/  @P1 LDGSTS.E.BYPASS.LTC128B.128 [R243+0x6900], [R4.64], !P5 ;  /* 0x0690000004f31fae */ /* 0x0003e8000e901d46 */
[----:B------:R-:W0:Y:S01]  /*21d0*/  LDGDEPBAR ;  /* 0x00000000000079af */ /* 0x000e220000000000 */
[----:B------:R-:W-:-:S04]  /*21e0*/  DEPBAR.LE SB0, 0x1 ;  /* 0x000080400000791a */ /* 0x000fc80000000000 */
[----:B------:R-:W-:-:S04]  /*21f0*/  DEPBAR.LE SB0, 0x0 ;  /* 0x000080000000791a */ /* 0x000fc80000000000 */
[----:B------:R-:W-:Y:S06]  /*2200*/  BAR.SYNC.DEFER_BLOCKING 0x0 ;  /* 0x0000000000007b1d */ /* 0x000fec0000010000 */
[----:B------:R-:W-:Y:S04]  /*2210*/  LDSM.16.M88.4 R36, [R224] ;  /* 0x00000000e024783b */ /* 0x000fe80000000200 */
[----:B--2---:R-:W2:Y:S04]  /*2220*/  LDSM.16.M88.4 R8, [R231] ;  /* 0x00000000e708783b */ /* 0x004ea80000000200 */
[----:B-1----:R-:W1:Y:S04]  /*2230*/  LDSM.16.M88.4 R4, [R231+0x2000] ;  /* 0x00200000e704783b */ /* 0x002e680000000200 */
[----:B------:R-:W3:Y:S04]  /*2240*/  LDSM.16.M88.4 R32, [R224+0x800] ;  /* 0x00080000e020783b */ /* 0x000ee80000000200 */
[----:B------:R-:W4:Y:S04]  /*2250*/  LDSM.16.M88.4 R28, [R224+0x1000] ;  /* 0x00100000e01c783b */ /* 0x000f280000000200 */
[----:B------:R-:W5:Y:S04]  /*2260*/  LDSM.16.M88.4 R24, [R224+0x1800] ;  /* 0x00180000e018783b */ /* 0x000f680000000200 */
[----:B------:R-:W3:Y:S04]  /*2270*/  LDSM.16.M88.4 R20, [R224+0x2000] ;  /* 0x00200000e014783b */ /* 0x000ee80000000200 */
[----:B------:R-:W3:Y:S04]  /*2280*/  LDSM.16.M88.4 R16, [R224+0x2800] ;  /* 0x00280000e010783b */ /* 0x000ee80000000200 */
[----:B------:R-:W3:Y:S01]  /*2290*/  LDSM.16.M88.4 R12, [R224+0x3000] ;  /* 0x00300000e00c783b */ /* 0x000ee20000000200 */
[----:B------:R-:W-:-:S02]  /*22a0*/  IMAD R0, R56, c[0x0][0x208], RZ ;  /* 0x0000820038007a24 */ /* 0x000fc400078e02ff */
[----:B------:R-:W-:Y:S01]  /*22b0*/  IMAD R3, R57, c[0x0][0x218], RZ ;  /* 0x0000860039037a24 */ /* 0x000fe200078e02ff */
[----:B------:R-:W-:Y:S04]  /*22c0*/  LDSM.16.M88.4 R108, [R240] ;  /* 0x00000000f06c783b */ /* 0x000fe80000000200 */
[----:B------:R-:W-:Y:S01]  /*22d0*/  LDSM.16.M88.4 R76, [R235] ;  /* 0x00000000eb4c783b */ /* 0x000fe20000000200 */
[----:B--2---:R-:W-:Y:S01]  /*22e0*/  HMMA.16816.F32.BF16 R92, R8, R38, RZ ;  /* 0x00000026085c723c */ /* 0x004fe200000418ff */
[----:B------:R-:W-:Y:S02]  /*22f0*/  IMAD R0, R250, c[0x0][0x20c], R0 ;  /* 0x00008300fa007a24 */ /* 0x000fe400078e0200 */
[----:B------:R-:W-:Y:S04]  /*2300*/  LDSM.16.M88.4 R100, [R238] ;  /* 0x00000000ee64783b */ /* 0x000fe80000000200 */
[----:B------:R-:W-:Y:S01]  /*2310*/  LDSM.16.M88.4 R80, [R241] ;  /* 0x00000000f150783b */ /* 0x000fe20000000200 */
[C---:B-1----:R-:W-:Y:S03]  /*2320*/  HMMA.16816.F32.BF16 R48, R4.reuse, R36, RZ ;  /* 0x000000240430723c */ /* 0x042fe600000418ff */
[----:B------:R-:W-:Y:S04]  /*2330*/  LDSM.16.M88.4 R104, [R239] ;  /* 0x00000000ef68783b */ /* 0x000fe80000000200 */
[----:B------:R-:W-:Y:S01]  /*2340*/  LDSM.16.M88.4 R96, [R237] ;  /* 0x00000000ed60783b */ /* 0x000fe20000000200 */
[----:B------:R-:W-:Y:S08]  /*2350*/  HMMA.16816.F32.BF16 R72, R4, R38, RZ ;  /* 0x000000260448723c */ /* 0x000ff000000418ff */
[----:B------:R-:W-:Y:S01]  /*2360*/  HMMA.16816.F32.BF16 R144, R8, R36, RZ ;  /* 0x000000240890723c */ /* 0x000fe200000418ff */
[----:B------:R-:W-:-:S02]  /*2370*/  IMAD.MOV.U32 R39, RZ, RZ, R92 ;  /* 0x000000ffff277224 */ /* 0x000fc400078e005c */
[----:B------:R-:W-:-:S04]  /*2380*/  IMAD.MOV.U32 R38, RZ, RZ, R93 ;  /* 0x000000ffff267224 */ /* 0x000fc800078e005d */
[----:B------:R-:W-:Y:S01]  /*2390*/  MOV R37, R94 ;  /* 0x0000005e00257202 */ /* 0x000fe20000000f00 */
[----:B------:R-:W-:Y:S01]  /*23a0*/  IMAD.MOV.U32 R36, RZ, RZ, R95 ;  /* 0x000000ffff247224 */ /* 0x000fe200078e005f */
[C---:B---3--:R-:W-:Y:S08]  /*23b0*/  HMMA.16816.F32.BF16 R140, R8.reuse, R32, RZ ;  /* 0x00000020088c723c */ /* 0x048ff000000418ff */
[C---:B------:R-:W-:Y:S08]  /*23c0*/  HMMA.16816.F32.BF16 R92, R8.reuse, R34, RZ ;  /* 0x00000022085c723c */ /* 0x040ff000000418ff */
[C---:B----4-:R-:W-:Y:S08]  /*23d0*/  HMMA.16816.F32.BF16 R160, R8.reuse, R28, RZ ;  /* 0x0000001c08a0723c */ /* 0x050ff000000418ff */
[C---:B------:R-:W-:Y:S08]  /*23e0*/  HMMA.16816.F32.BF16 R120, R8.reuse, R30, RZ ;  /* 0x0000001e0878723c */ /* 0x040ff000000418ff */
[C---:B-----5:R-:W-:Y:S08]  /*23f0*/  HMMA.16816.F32.BF16 R184, R8.reuse, R24, RZ ;  /* 0x0000001808b8723c */ /* 0x060ff000000418ff */
[C---:B------:R-:W-:Y:S08]  /*2400*/  HMMA.16816.F32.BF16 R220, R8.reuse, R26, RZ ;  /* 0x0000001a08dc723c */ /* 0x040ff000000418ff */
[C---:B------:R-:W-:Y:S08]  /*2410*/  HMMA.16816.F32.BF16 R156, R8.reuse, R20, RZ ;  /* 0x00000014089c723c */ /* 0x040ff000000418ff */
[C---:B------:R-:W-:Y:S08]  /*2420*/  HMMA.16816.F32.BF16 R216, R8.reuse, R22, RZ ;  /* 0x0000001608d8723c */ /* 0x040ff000000418ff */
[C---:B------:R-:W-:Y:S08]  /*2430*/  HMMA.16816.F32.BF16 R152, R8.reuse, R16, RZ ;  /* 0x000000100898723c */ /* 0x040ff000000418ff */
[C---:B------:R-:W-:Y:S08]  /*2440*/  HMMA.16816.F32.BF16 R212, R8.reuse, R18, RZ ;  /* 0x0000001208d4723c */ /* 0x040ff000000418ff */
[C---:B------:R-:W-:Y:S08]  /*2450*/  HMMA.16816.F32.BF16 R148, R8.reuse, R12, RZ ;  /* 0x0000000c0894723c */ /* 0x040ff000000418ff */
[----:B------:R-:W-:Y:S07]  /*2460*/  HMMA.16816.F32.BF16 R208, R8, R14, RZ ;  /* 0x0000000e08d0723c */ /* 0x000fee00000418ff */
[----:B------:R-:W-:-:S04]  /*2470*/  IMAD.WIDE.U32 R8, R250, c[0x0][0x208], RZ ;  /* 0x00008200fa087a25 */ /* 0x000fc800078e00ff */
[----:B------:R-:W-:Y:S02]  /*2480*/  IMAD.IADD R9, R9, 0x1, R0 ;  /* 0x0000000109097824 */ /* 0x000fe400078e0200 */
[----:B------:R-:W-:Y:S02]  /*2490*/  IMAD R0, R58, c[0x0][0x210], RZ ;  /* 0x000084003a007a24 */ /* 0x000fe400078e02ff */
[----:B------:R-:W-:-:S04]  /*24a0*/  IMAD.WIDE.U32 R8, R244, c[0x0][0x218], R8 ;  /* 0x00008600f4087a25 */ /* 0x000fc800078e0008 */
[----:B------:R-:W-:-:S04]  /*24b0*/  IMAD R0, R114, c[0x0][0x214], R0 ;  /* 0x0000850072007a24 */ /* 0x000fc800078e0200 */
[----:B------:R-:W-:Y:S02]  /*24c0*/  IMAD.IADD R10, R113, 0x1, R0 ;  /* 0x00000001710a7824 */ /* 0x000fe400078e0200 */
[----:B------:R-:W-:Y:S01]  /*24d0*/  IMAD R0, R244, c[0x0][0x21c], R3 ;  /* 0x00008700f4007a24 */ /* 0x000fe200078e0203 */
[----:B------:R-:W-:-:S04]  /*24e0*/  IADD3 R3, P0, R8, R112, RZ ;  /* 0x0000007008037210 */ /* 0x000fc80007f1e0ff */
[----:B------:R-:W-:Y:S02]  /*24f0*/  IADD3.X R8, R10, R9, R0, P0, !PT ;  /* 0x000000090a087210 */ /* 0x000fe400007fe400 */
[C---:B------:R-:W-:Y:S01]  /*2500*/  LEA R0, P0, R3.reuse, c[0x0][0x1f8], 0x1 ;  /* 0x00007e0003007a11 */ /* 0x040fe200078008ff */
[C---:B------:R-:W-:Y:S03]  /*2510*/  HMMA.16816.F32.BF16 R68, R4.reuse, R12, RZ ;  /* 0x0000000c0444723c */ /* 0x040fe600000418ff */
[----:B------:R-:W-:Y:S01]  /*2520*/  LEA.HI.X R3, R3, c[0x0][0x1fc], R8, 0x1, P0 ;  /* 0x00007f0003037a11 */ /* 0x000fe200000f0c08 */
[----:B------:R-:W1:Y:S04]  /*2530*/  SHFL.IDX PT, R13, R0, 0x1, 0x181f ;  /* 0x00381f00000d7f89 */ /* 0x000e6800000e0000 */
[C---:B------:R-:W-:Y:S01]  /*2540*/  HMMA.16816.F32.BF16 R44, R4.reuse, R32, RZ ;  /* 0x00000020042c723c */ /* 0x040fe200000418ff */
[----:B------:R-:W2:Y:S07]  /*2550*/  SHFL.IDX PT, R12, R0, RZ, 0x181f ;  /* 0x00181fff000c7589 */ /* 0x000eae00000e0000 */
[----:B------:R-:W-:Y:S01]  /*2560*/  HMMA.16816.F32.BF16 R40, R4, R28, RZ ;  /* 0x0000001c0428723c */ /* 0x000fe200000418ff */
[----:B------:R-:W-:-:S02]  /*2570*/  IMAD.MOV.U32 R33, RZ, RZ, R94 ;  /* 0x000000ffff217224 */ /* 0x000fc400078e005e */
[----:B------:R-:W-:-:S05]  /*2580*/  IMAD.MOV.U32 R32, RZ, RZ, R95 ;  /* 0x000000ffff207224 */ /* 0x000fca00078e005f */
[C---:B------:R-:W-:Y:S08]  /*2590*/  HMMA.16816.F32.BF16 R52, R4.reuse, R24, RZ ;  /* 0x000000180434723c */ /* 0x040ff000000418ff */
[C---:B------:R-:W-:Y:S08]  /*25a0*/  HMMA.16816.F32.BF16 R60, R4.reuse, R20, RZ ;  /* 0x00000014043c723c */ /* 0x040ff000000418ff */
[C---:B------:R-:W-:Y:S01]  /*25b0*/  HMMA.16816.F32.BF16 R64, R4.reuse, R16, RZ ;  /* 0x000000100440723c */ /* 0x040fe200000418ff */
[----:B------:R-:W-:Y:S07]  /*25c0*/  SHFL.IDX PT, R17, R3, RZ, 0x181f ;  /* 0x00181fff03117589 */ /* 0x000fee00000e0000 */
[C---:B------:R-:W-:Y:S08]  /*25d0*/  HMMA.16816.F32.BF16 R84, R4.reuse, R34, RZ ;  /* 0x000000220454723c */ /* 0x040ff000000418ff */
[----:B------:R-:W-:Y:S01]  /*25e0*/  HMMA.16816.F32.BF16 R88, R4, R30, RZ ;  /* 0x0000001e0458723c */ /* 0x000fe200000418ff */
[----:B------:R-:W-:-:S02]  /*25f0*/  IMAD.MOV.U32 R35, RZ, RZ, R92 ;  /* 0x000000ffff237224 */ /* 0x000fc400078e005c */
[----:B------:R-:W-:Y:S02]  /*2600*/  IMAD.MOV.U32 R34, RZ, RZ, R93 ;  /* 0x000000ffff227224 */ /* 0x000fe400078e005d */
[----:B------:R-:W-:Y:S03]  /*2610*/  LDSM.16.M88.4 R92, [R236] ;  /* 0x00000000ec5c783b */ /* 0x000fe60000000200 */
[C---:B------:R-:W-:Y:S01]  /*2620*/  HMMA.16816.F32.BF16 R116, R4.reuse, R26, RZ ;  /* 0x0000001a0474723c */ /* 0x040fe200000418ff */
[----:B------:R-:W-:Y:S07]  /*2630*/  SHFL.IDX PT, R27, R3, 0x4, 0x181f ;  /* 0x00981f00031b7f89 */ /* 0x000fee00000e0000 */
[C---:B------:R-:W-:Y:S01]  /*2640*/  HMMA.16816.F32.BF16 R124, R4.reuse, R22, RZ ;  /* 0x00000016047c723c */ /* 0x040fe200000418ff */
[----:B------:R-:W-:Y:S07]  /*2650*/  SHFL.IDX PT, R23, R3, 0x2, 0x181f ;  /* 0x00581f0003177f89 */ /* 0x000fee00000e0000 */
[C---:B------:R-:W-:Y:S01]  /*2660*/  HMMA.16816.F32.BF16 R132, R4.reuse, R18, RZ ;  /* 0x000000120484723c */ /* 0x040fe200000418ff */
[----:B------:R-:W3:Y:S04]  /*2670*/  SHFL.IDX PT, R19, R3, 0x1, 0x181f ;  /* 0x00381f0003137f89 */ /* 0x000ee800000e0000 */
[----:B------:R-:W-:Y:S03]  /*2680*/  SHFL.IDX PT, R18, R0, 0x4, 0x181f ;  /* 0x00981f0000127f89 */ /* 0x000fe600000e0000 */
[----:B------:R-:W-:Y:S01]  /*2690*/  HMMA.16816.F32.BF16 R136, R4, R14, RZ ;  /* 0x0000000e0488723c */ /* 0x000fe200000418ff */
[----:B------:R-:W-:Y:S04]  /*26a0*/  LDSM.16.M88.4 R4, [R234+0x2000] ;  /* 0x00200000ea04783b */ /* 0x000fe80000000200 */
[----:B------:R-:W4:Y:S04]  /*26b0*/  SHFL.IDX PT, R14, R0, 0x2, 0x181f ;  /* 0x00581f00000e7f89 */ /* 0x000f2800000e0000 */
[----:B------:R-:W5:Y:S04]  /*26c0*/  SHFL.IDX PT, R15, R0, 0x3, 0x181f ;  /* 0x00781f00000f7f89 */ /* 0x000f6800000e0000 */
[----:B------:R-:W5:Y:S04]  /*26d0*/  SHFL.IDX PT, R26, R0, 0x5, 0x181f ;  /* 0x00b81f00001a7f89 */ /* 0x000f6800000e0000 */
[----:B------:R-:W5:Y:S01]  /*26e0*/  SHFL.IDX PT, R21, R3, 0x3, 0x181f ;  /* 0x00781f0003157f89 */ /* 0x000f6200000e0000 */
[----:B------:R-:W-:-:S03]  /*26f0*/  IMAD.SHL.U32 R174, R242, 0x2, RZ ;  /* 0x00000002f2ae7824 */ /* 0x000fc600078e00ff */
[----:B------:R-:W5:Y:S01]  /*2700*/  SHFL.IDX PT, R28, R3, 0x5, 0x181f ;  /* 0x00b81f00031c7f89 */ /* 0x000f6200000e0000 */
[----:B------:R-:W-:Y:S02]  /*2710*/  SHF.L.U64.HI R16, R242, 0x1, R188 ;  /* 0x00000001f2107819 */ /* 0x000fe400000102bc */
[-C--:B-1----:R-:W-:Y:S01]  /*2720*/  IADD3 R24, P1, R13, R174.reuse, RZ ;  /* 0x000000ae0d187210 */ /* 0x082fe20007f3e0ff */
[----:B------:R-:W1:Y:S01]  /*2730*/  SHFL.IDX PT, R0, R0, 0x6, 0x181f ;  /* 0x00d81f0000007f89 */ /* 0x000e6200000e0000 */
[----:B--2---:R-:W-:-:S03]  /*2740*/  IADD3 R12, P2, R12, R174, RZ ;  /* 0x000000ae0c0c7210 */ /* 0x004fc60007f5e0ff */
[--C-:B---3--:R-:W-:Y:S01]  /*2750*/  IMAD.X R25, R19, 0x1, R16.reuse, P1 ;  /* 0x0000000113197824 */ /* 0x108fe200008e0610 */
[-C--:B----4-:R-:W-:Y:S01]  /*2760*/  IADD3 R22, P0, R14, R174.reuse, RZ ;  /* 0x000000ae0e167210 */ /* 0x090fe20007f1e0ff */
[----:B------:R-:W2:Y:S01]  /*2770*/  SHFL.IDX PT, R3, R3, 0x6, 0x181f ;  /* 0x00d81f0003037f89 */ /* 0x000ea200000e0000 */
[-C--:B------:R-:W-:Y:S02]  /*2780*/  IADD3 R18, P1, R18, R174.reuse, RZ ;  /* 0x000000ae12127210 */ /* 0x080fe40007f3e0ff */
[----:B------:R-:W-:Y:S01]  /*2790*/  ISETP.GE.AND P6, PT, R242, c[0x0][0x1d4], PT ;  /* 0x00007500f2007a0c */ /* 0x000fe20003fc6270 */
[--C-:B------:R-:W-:Y:S01]  /*27a0*/  IMAD.X R13, R17, 0x1, R16.reuse, P2 ;  /* 0x00000001110d7824 */ /* 0x100fe200010e0610 */
[----:B-----5:R-:W-:Y:S01]  /*27b0*/  IADD3 R20, P2, R15, R174, RZ ;  /* 0x000000ae0f147210 */ /* 0x020fe20007f5e0ff */
[----:B------:R-:W-:Y:S01]  /*27c0*/  IMAD.X R19, R27, 0x1, R16, P1 ;  /* 0x000000011b137824 */ /* 0x000fe200008e0610 */
[----:B------:R-:W-:Y:S02]  /*27d0*/  IADD3.X R23, R23, R16, RZ, P0, !PT ;  /* 0x0000001017177210 */ /* 0x000fe400007fe4ff */
[----:B------:R-:W-:-:S02]  /*27e0*/  ISETP.LT.OR P0, PT, R2, 0x1, P6 ;  /* 0x000000010200780c */ /* 0x000fc40003701670 */
[----:B------:R-:W-:Y:S01]  /*27f0*/  IADD3 R14, P1, R26, R174, RZ ;  /* 0x000000ae1a0e7210 */ /* 0x000fe20007f3e0ff */
[--C-:B------:R-:W-:Y:S01]  /*2800*/  IMAD.X R21, R21, 0x1, R16.reuse, P2 ;  /* 0x0000000115157824 */ /* 0x100fe200010e0610 */
[----:B------:R-:W-:Y:S01]  /*2810*/  ISETP.LT.OR P2, PT, R2, 0x11, P6 ;  /* 0x000000110200780c */ /* 0x000fe20003741670 */
[----:B------:R-:W-:Y:S02]  /*2820*/  STL.64 [R1+0x20], R246 ;  /* 0x000020f601007387 */ /* 0x000fe40000100a00 */
[----:B------:R-:W-:Y:S01]  /*2830*/  IMAD.X R15, R28, 0x1, R16, P1 ;  /* 0x000000011c0f7824 */ /* 0x000fe200008e0610 */
[----:B------:R-:W-:Y:S01]  /*2840*/  ISETP.LT.OR P1, PT, R2, 0x21, P6 ;  /* 0x000000210200780c */ /* 0x000fe20003721670 */
[----:B------:R-:W-:Y:S01]  /*2850*/  STL [R1+0x38], R175 ;  /* 0x000038af01007387 */ /* 0x000fe20000100800 */
[----:B------:R-:W-:Y:S01]  /*2860*/  IMAD.MOV.U32 R59, RZ, RZ, R120 ;  /* 0x000000ffff3b7224 */ /* 0x000fe200078e0078 */
[----:B------:R-:W-:Y:S01]  /*2870*/  MOV R31, R121 ;  /* 0x00000079001f7202 */ /* 0x000fe20000000f00 */
[----:B------:R-:W-:Y:S01]  /*2880*/  IMAD.MOV.U32 R30, RZ, RZ, R122 ;  /* 0x000000ffff1e7224 */ /* 0x000fe200078e007a */
[C---:B------:R-:W-:Y:S01]  /*2890*/  HMMA.16816.F32.BF16 R168, R4.reuse, R108, R40 ;  /* 0x0000006c04a8723c */ /* 0x040fe20000041828 */
[----:B------:R-:W-:Y:S01]  /*28a0*/  IMAD.MOV.U32 R29, RZ, RZ, R123 ;  /* 0x000000ffff1d7224 */ /* 0x000fe200078e007b */
[----:B------:R3:W-:Y:S04]  /*28b0*/  STL.64 [R1+0x30], R112 ;  /* 0x0000307001007387 */ /* 0x0007e80000100a00 */
[----:B------:R-:W-:Y:S02]  /*28c0*/  STL [R1+0x40], R10 ;  /* 0x0000400a01007387 */ /* 0x000fe40000100800 */
[C---:B------:R-:W-:Y:S02]  /*28d0*/  HMMA.16816.F32.BF16 R120, R4.reuse, R78, R72 ;  /* 0x0000004e0478723c */ /* 0x040fe40000041848 */
[----:B------:R-:W4:Y:S04]  /*28e0*/  LDSM.16.M88.4 R8, [R234] ;  /* 0x00000000ea08783b */ /* 0x000f280000000200 */
[----:B------:R-:W-:Y:S01]  /*28f0*/  @!PT LDS RZ, [RZ] ;  /* 0x00000000fffff984 */ /* 0x000fe20000000800 */
[----:B------:R-:W-:Y:S01]  /*2900*/  @!PT LDS RZ, [RZ] ;  /* 0x00000000fffff984 */ /* 0x000fe20000000800 */
[----:B------:R-:W-:Y:S01]  /*2910*/  @!PT LDS RZ, [RZ] ;  /* 0x00000000fffff984 */ /* 0x000fe20000000800 */
[----:B------:R5:W-:Y:S01]  /*2920*/  LDGSTS.E.BYPASS.LTC128B.128 [R243+0x100], [R12.64], !P0 ;  /* 0x001000000cf37fae */ /* 0x000be2000c101d46 */
[----:B------:R-:W-:Y:S01]  /*2930*/  IMAD.MOV.U32 R72, RZ, RZ, R35 ;  /* 0x000000ffff487224 */ /* 0x000fe200078e0023 */
[----:B------:R-:W-:Y:S01]  /*2940*/  HMMA.16816.F32.BF16 R40, R4, R102, R124 ;  /* 0x000000660428723c */ /* 0x000fe2000004187c */
[----:B------:R-:W-:Y:S01]  /*2950*/  IMAD.MOV.U32 R73, RZ, RZ, R34 ;  /* 0x000000ffff497224 */ /* 0x000fe200078e0022 */
[----:B------:R4:W-:Y:S01]  /*2960*/  LDGSTS.E.BYPASS.LTC128B.128 [R243+0x900], [R24.64], !P2 ;  /* 0x0090000018f37fae */ /* 0x0009e2000d101d46 */
[----:B------:R-:W-:-:S02]  /*2970*/  IMAD.MOV.U32 R74, RZ, RZ, R33 ;  /* 0x000000ffff4a7224 */ /* 0x000fc400078e0021 */
[----:B------:R-:W-:Y:S02]  /*2980*/  IMAD.MOV.U32 R75, RZ, RZ, R32 ;  /* 0x000000ffff4b7224 */ /* 0x000fe400078e0020 */
[----:B------:R-:W-:Y:S01]  /*2990*/  MOV R124, R39 ;  /* 0x00000027007c7202 */ /* 0x000fe20000000f00 */
[----:B------:R-:W-:Y:S01]  /*29a0*/  HMMA.16816.F32.BF16 R176, R4, R80, R44 ;  /* 0x0000005004b0723c */ /* 0x000fe2000004182c */
[----:B------:R-:W-:Y:S02]  /*29b0*/  IMAD.MOV.U32 R125, RZ, RZ, R38 ;  /* 0x000000ffff7d7224 */ /* 0x000fe400078e0026 */
[----:B------:R-:W-:Y:S02]  /*29c0*/  IMAD.MOV.U32 R126, RZ, RZ, R37 ;  /* 0x000000ffff7e7224 */ /* 0x000fe400078e0025 */
[----:B------:R-:W-:-:S03]  /*29d0*/  IMAD.MOV.U32 R127, RZ, RZ, R36 ;  /* 0x000000ffff7f7224 */ /* 0x000fc600078e0024 */
[C---:B---3--:R-:W-:Y:S01]  /*29e0*/  HMMA.16816.F32.BF16 R112, R4.reuse, R82, R84 ;  /* 0x000000520470723c */ /* 0x048fe20000041854 */
[C---:B------:R-:W-:Y:S01]  /*29f0*/  ISETP.LT.OR P2, PT, R2.reuse, 0x31, P6 ;  /* 0x000000310200780c */ /* 0x040fe20003741670 */
[----:B------:R3:W-:Y:S06]  /*2a00*/  LDGSTS.E.BYPASS.LTC128B.128 [R243+0x1100], [R22.64], !P1 ;  /* 0x0110000016f37fae */ /* 0x0007ec000c901d46 */
        /* <DEDUP_REMOVED lines=9> */
[----:B------:R-:W-:Y:S01]  /*2aa0*/  ISETP.LT.OR P1, PT, R2, 0x51, P6 ;  /* 0x000000510200780c */ /* 0x000fe20003721670 */
[----:B------:R3:W-:Y:S05]  /*2ab0*/  LDGSTS.E.BYPASS.LTC128B.128 [R243+0x1900], [R20.64], !P2 ;  /* 0x0190000014f37fae */ /* 0x0007ea000d101d46 */
[----:B-1----:R-:W-:-:S05]  /*2ac0*/  IADD3 R4, P0, R0, R174, RZ ;  /* 0x000000ae00047210 */ /* 0x002fca0007f1e0ff */
[----:B--2---:R-:W-:Y:S01]  /*2ad0*/  IMAD.X R5, R3, 0x1, R16, P0 ;  /* 0x0000000103057824 */ /* 0x004fe200000e0610 */
[C---:B------:R-:W-:Y:S02]  /*2ae0*/  ISETP.LT.OR P0, PT, R2.reuse, 0x41, P6 ;  /* 0x000000410200780c */ /* 0x040fe40003701670 */
[----:B------:R-:W-:Y:S01]  /*2af0*/  ISETP.LT.OR P6, PT, R2, 0x61, P6 ;  /* 0x000000610200780c */ /* 0x000fe200037c1670 */
[----:B------:R-:W-:-:S10]  /*2b00*/  IMAD.MOV.U32 R116, RZ, RZ, R59 ;  /* 0x000000ffff747224 */ /* 0x000fd400078e003b */
[----:B------:R1:W-:Y:S04]  /*2b10*/  LDGSTS.E.BYPASS.LTC128B.128 [R243+0x2100], [R18.64], !P0 ;  /* 0x0210000012f37fae */ /* 0x0003e8000c101d46 */
[----:B------:R5:W-:Y:S04]  /*2b20*/  LDGSTS.E.BYPASS.LTC128B.128 [R243+0x2900], [R14.64], !P1 ;  /* 0x029000000ef37fae */ /* 0x000be8000c901d46 */
[----:B------:R2:W-:Y:S04]  /*2b30*/  LDGSTS.E.BYPASS.LTC128B.128 [R243+0x3100], [R4.64], !P6 ;  /* 0x0310000004f37fae */ /* 0x0005e8000f101d46 */
[----:B------:R-:W-:Y:S04]  /*2b40*/  LDSM.16.M88.4 R52, [R230+0x3000] ;  /* 0x00300000e634783b */ /* 0x000fe80000000200 */
[----:B---3--:R-:W-:Y:S04]  /*2b50*/  LDSM.16.M88.4 R20, [R230] ;  /* 0x00000000e614783b */ /* 0x008fe80000000200 */
[----:B------:R-:W-:Y:S04]  /*2b60*/  LDSM.16.M88.4 R48, [R230+0x800] ;  /* 0x00080000e630783b */ /* 0x000fe80000000200 */
[----:B------:R-:W-:Y:S04]  /*2b70*/  LDSM.16.M88.4 R68, [R230+0x1000] ;  /* 0x00100000e644783b */ /* 0x000fe80000000200 */
[----:B------:R-:W-:Y:S04]  /*2b80*/  LDSM.16.M88.4 R64, [R230+0x1800] ;  /* 0x00180000e640783b */ /* 0x000fe80000000200 */
[----:B------:R-:W-:Y:S04]  /*2b90*/  LDSM.16.M88.4 R60, [R230+0x2000] ;  /* 0x00200000e63c783b */ /* 0x000fe80000000200 */
[----:B--2---:R-:W2:Y:S04]  /*2ba0*/  LDSM.16.M88.4 R4, [R232+0x2000] ;  /* 0x00200000e804783b */ /* 0x004ea80000000200 */
[----:B------:R-:W3:Y:S04]  /*2bb0*/  LDSM.16.M88.4 R56, [R230+0x2800] ;  /* 0x00280000e638783b */ /* 0x000ee80000000200 */
[----:B-----5:R-:W5:Y:S01]  /*2bc0*/  LDSM.16.M88.4 R12, [R232] ;  /* 0x00000000e80c783b */ /* 0x020f620000000200 */
[----:B------:R-:W-:Y:S01]  /*2bd0*/  MOV R117, R31 ;  /* 0x0000001f00757202 */ /* 0x000fe20000000f00 */
[----:B------:R-:W-:Y:S01]  /*2be0*/  IMAD.MOV.U32 R118, RZ, RZ, R30 ;  /* 0x000000ffff767224 */ /* 0x000fe200078e001e */
[C---:B----4-:R-:W-:Y:S01]  /*2bf0*/  HMMA.16816.F32.BF16 R24, R8.reuse, R78, R124 ;  /* 0x0000004e0818723c */ /* 0x050fe2000004187c */
[----:B------:R-:W-:Y:S01]  /*2c00*/  IMAD.MOV.U32 R119, RZ, RZ, R29 ;  /* 0x000000ffff777224 */ /* 0x000fe200078e001d */
[----:B------:R-:W0:Y:S06]  /*2c10*/  LDGDEPBAR ;  /* 0x00000000000079af */ /* 0x000e2c0000000000 */
        /* <DEDUP_REMOVED lines=13> */
[----:B------:R-:W-:Y:S07]  /*2cf0*/  LDSM.16.M88.4 R8, [R233] ;  /* 0x00000000e908783b */ /* 0x000fee0000000200 */
        /* <DEDUP_REMOVED lines=8> */
[C---:B---3--:R-:W-:Y:S08]  /*2d80*/  HMMA.16816.F32.BF16 R156, R4.reuse, R56, R200 ;  /* 0x00000038049c723c */ /* 0x048ff000000418c8 */
[C---:B------:R-:W-:Y:S08]  /*2d90*/  HMMA.16816.F32.BF16 R124, R4.reuse, R70, R84 ;  /* 0x00000046047c723c */ /* 0x040ff00000041854 */
[C---:B------:R-:W-:Y:S01]  /*2da0*/  HMMA.16816.F32.BF16 R120, R4.reuse, R66, R44 ;  /* 0x000000420478723c */ /* 0x040fe2000004182c */
[----:B------:R-:W-:Y:S07]  /*2db0*/  LDSM.16.M88.4 R44, [R227] ;  /* 0x00000000e32c783b */ /* 0x000fee0000000200 */
[C---:B------:R-:W-:Y:S01]  /*2dc0*/  HMMA.16816.F32.BF16 R112, R4.reuse, R62, R40 ;  /* 0x0000003e0470723c */ /* 0x040fe20000041828 */
[----:B------:R-:W-:Y:S07]  /*2dd0*/  LDSM.16.M88.4 R40, [R227+0x800] ;  /* 0x00080000e328783b */ /* 0x000fee0000000200 */
[C---:B------:R-:W-:Y:S01]  /*2de0*/  HMMA.16816.F32.BF16 R108, R4.reuse, R58, R36 ;  /* 0x0000003a046c723c */ /* 0x040fe20000041824 */
[----:B------:R-:W-:Y:S07]  /*2df0*/  LDSM.16.M88.4 R36, [R227+0x1000] ;  /* 0x00100000e324783b */ /* 0x000fee0000000200 */
[----:B------:R-:W-:Y:S01]  /*2e00*/  HMMA.16816.F32.BF16 R104, R4, R54, R32 ;  /* 0x000000360468723c */ /* 0x000fe20000041820 */
[----:B------:R-:W-:Y:S04]  /*2e10*/  LDSM.16.M88.4 R4, [R233+0x2000] ;  /* 0x00200000e904783b */ /* 0x000fe80000000200 */
[----:B------:R-:W-:Y:S03]  /*2e20*/  LDSM.16.M88.4 R32, [R227+0x1800] ;  /* 0x00180000e320783b */ /* 0x000fe60000000200 */
[C---:B-----5:R-:W-:Y:S01]  /*2e30*/  HMMA.16816.F32.BF16 R100, R12.reuse, R20, R28 ;  /* 0x000000140c64723c */ /* 0x060fe2000004181c */
[----:B------:R-:W-:Y:S07]  /*2e40*/  LDSM.16.M88.4 R28, [R227+0x2000] ;  /* 0x00200000e31c783b */ /* 0x000fee0000000200 */
[----:B------:R-:W-:Y:S01]  /*2e50*/  HMMA.16816.F32.BF16 R96, R12, R22, R24 ;  /* 0x000000160c60723c */ /* 0x000fe20000041818 */
[----:B------:R-:W2:Y:S04]  /*2e60*/  LDSM.16.M88.4 R20, [R227+0x3000] ;  /* 0x00300000e314783b */ /* 0x000ea80000000200 */
[----:B------:R-:W3:Y:S01]  /*2e70*/  LDSM.16.M88.4 R24, [R227+0x2800] ;  /* 0x00280000e318783b */ /* 0x000ee20000000200 */
[----:B------:R-:W-:Y:S01]  /*2e80*/  ISETP.GE.AND P0, PT, R245, 0x2, PT ;  /* 0x00000002f500780c */ /* 0x000fe20003f06270 */
[----:B------:R-:W-:-:S04]  /*2e90*/  DEPBAR.LE SB0, 0x0 ;  /* 0x000080000000791a */ /* 0x000fc80000000000 */
        /* <DEDUP_REMOVED lines=12> */
[----:B------:R-:W-:Y:S01]  /*2f60*/  BSSY B0, `(.L_x_1336) ;  /* 0x0000064000007945 */ /* 0x000fe20003800000 */
[----:B------:R-:W-:-:S06]  /*2f70*/  ISETP.GT.AND P2, PT, R249, 0x6f, PT ;  /* 0x0000006ff900780c */ /* 0x000fcc0003f44270 */
[C---:B--2---:R-:W-:Y:S08]  /*2f80*/  HMMA.16816.F32.BF16 R148, R4.reuse, R20, R148 ;  /* 0x000000140494723c */ /* 0x044ff00000041894 */
        /* <DEDUP_REMOVED lines=28> */
[----:B------:R-:W-:Y:S01]  /*3150*/  @!UPT UIADD3 URZ, URZ, URZ, URZ ;  /* 0x0000003f3f3ff290 */ /* 0x000fe2000fffe03f */
[----:B------:R-:W-:Y:S11]  /*3160*/  @!P0 BRA `(.L_x_1337) ;  /* 0x0000043000008947 */ /* 0x000ff60003800000 */
[----:B-1----:R-:W2:Y:S01]  /*3170*/  LDL.64 R18, [R1+0x28] ;  /* 0x0000280001127983 */ /* 0x002ea20000100a00 */
[----:B------:R-:W-:Y:S01]  /*3180*/  IADD3 R2, R249, R173, R251 ;  /* 0x000000adf9027210 */ /* 0x000fe20007ffe0fb */
[----:B------:R-:W-:-:S03]  /*3190*/  IMAD.MOV.U32 R244, RZ, RZ, RZ ;  /* 0x000000fffff47224 */ /* 0x000fc600078e00ff */
[----:B------:R-:W-:-:S05]  /*31a0*/  IADD3 R2, R2, -0x70, RZ ;  /* 0xffffff9002027810 */ /* 0x000fca0007ffe0ff */
[----:B------:R-:W-:-:S04]  /*31b0*/  @P3 IMAD.HI.U32 R3, R2, c[0x0][0x2bc], RZ ;  /* 0x0000af0002033a27 */ /* 0x000fc800078e00ff */
[----:B------:R-:W-:Y:S01]  /*31c0*/  IMAD.MOV.U32 R0, RZ, RZ, R2 ;  /* 0x000000ffff007224 */ /* 0x000fe200078e0002 */
[----:B------:R-:W-:-:S04]  /*31d0*/  @P3 SHF.R.U32.HI R0, RZ, c[0x0][0x2c0], R3 ;  /* 0x0000b000ff003a19 */ /* 0x000fc80000011603 */
[----:B--2---:R-:W-:-:S04]  /*31e0*/  @!P2 IADD3 R3, P0, R0, R18, RZ ;  /* 0x000000120003a210 */ /* 0x004fc80007f1e0ff */
        /* <DEDUP_REMOVED lines=20> */
[----:B------:R1:W2:Y:S02]  /*3330*/  SHFL.IDX PT, R7, R0, RZ, 0x181f ;  /* 0x00181fff00077589 */ /* 0x0002a400000e0000 */
.L_x_1400:
[----:B------:R-:W-:Y:S05]  /*3340*/  BRA.DIV ~URZ, `(.L_x_1339) ;  /* 0x00010a727f007947 */ /* 0x000fea000b800000 */
[----:B------:R-:W3:Y:S04]  /*3350*/  SHFL.IDX PT, R2, R4, RZ, 0x181f ;  /* 0x00181fff04027589 */ /* 0x000ee800000e0000 */
[----:B------:R-:W4:Y:S04]  /*3360*/  SHFL.IDX PT, R3, R4, 0x1, 0x181f ;  /* 0x00381f0004037f89 */ /* 0x000f2800000e0000 */
[----:B------:R-:W5:Y:S04]  /*3370*/  SHFL.IDX PT, R5, R4, 0x2, 0x181f ;  /* 0x00581f0004057f89 */ /* 0x000f6800000e0000 */
[----:B------:R-:W1:Y:S04]  /*3380*/  SHFL.IDX PT, R9, R0, 0x1, 0x181f ;  /* 0x00381f0000097f89 */ /* 0x000e6800000e0000 */
[----:B------:R-:W2:Y:S04]  /*3390*/  SHFL.IDX PT, R8, R4, 0x3, 0x181f ;  /* 0x00781f0004087f89 */ /* 0x000ea800000e0000 */
[----:B------:R-:W2:Y:S04]  /*33a0*/  SHFL.IDX PT, R11, R0, 0x2, 0x181f ;  /* 0x00581f00000b7f89 */ /* 0x000ea800000e0000 */
[----:B------:R-:W-:Y:S01]  /*33b0*/  SHFL.IDX PT, R12, R4, 0x4, 0x181f ;  /* 0x00981f00040c7f89 */ /* 0x000fe200000e0000 */
[----:B---3--:R-:W-:-:S03]  /*33c0*/  IADD3 R6, P0, R2, R174, RZ ;  /* 0x000000ae02067210 */ /* 0x008fc60007f1e0ff */
[----:B------:R-:W-:Y:S01]  /*33d0*/  SHFL.IDX PT, R13, R4, 0x5, 0x181f ;  /* 0x00b81f00040d7f89 */ /* 0x000fe200000e0000 */
[-C--:B----4-:R-:W-:Y:S01]  /*33e0*/  IADD3 R2, P1, R3, R174.reuse, RZ ;  /* 0x000000ae03027210 */ /* 0x090fe20007f3e0ff */
[----:B--2---:R-:W-:Y:S02]  /*33f0*/  IMAD.X R7, R7, 0x1, R16, P0 ;  /* 0x0000000107077824 */ /* 0x004fe400000e0610 */
[----:B------:R-:W2:Y:S01]  /*3400*/  SHFL.IDX PT, R17, R0, 0x3, 0x181f ;  /* 0x00781f0000117f89 */ /* 0x000ea200000e0000 */
[----:B-----5:R-:W-:-:S03]  /*3410*/  IADD3 R10, P0, R5, R174, RZ ;  /* 0x000000ae050a7210 */ /* 0x020fc60007f1e0ff */
[----:B------:R-:W3:Y:S01]  /*3420*/  SHFL.IDX PT, R15, R0, 0x4, 0x181f ;  /* 0x00981f00000f7f89 */ /* 0x000ee200000e0000 */
[----:B-1----:R-:W-:-:S03]  /*3430*/  IMAD.X R3, R9, 0x1, R16, P1 ;  /* 0x0000000109037824 */ /* 0x002fc600008e0610 */
[----:B------:R-:W1:Y:S01]  /*3440*/  SHFL.IDX PT, R14, R0, 0x5, 0x181f ;  /* 0x00b81f00000e7f89 */ /* 0x000e6200000e0000 */
[----:B------:R-:W-:-:S03]  /*3450*/  IADD3 R8, P6, R8, R174, RZ ;  /* 0x000000ae08087210 */ /* 0x000fc60007fde0ff */
[----:B------:R4:W-:Y:S01]  /*3460*/  LDGSTS.E.BYPASS.LTC128B.128 [R243+0x3900], [R6.64], !P5 ;  /* 0x0390000006f37fae */ /* 0x0009e2000e901d46 */
[----:B------:R-:W-:-:S03]  /*3470*/  IMAD.X R11, R11, 0x1, R16, P0 ;  /* 0x000000010b0b7824 */ /* 0x000fc600000e0610 */
[----:B------:R5:W-:Y:S04]  /*3480*/  LDGSTS.E.BYPASS.LTC128B.128 [R243+0x4100], [R2.64], !P5 ;  /* 0x0410000002f37fae */ /* 0x000be8000e901d46 */
[----:B------:R1:W-:Y:S01]  /*3490*/  LDGSTS.E.BYPASS.LTC128B.128 [R243+0x4900], [R10.64], !P5 ;  /* 0x049000000af37fae */ /* 0x0003e2000e901d46 */
[----:B--2---:R-:W-:-:S03]  /*34a0*/  IMAD.X R9, R17, 0x1, R16, P6 ;  /* 0x0000000111097824 */ /* 0x004fc600030e0610 */
[----:B------:R-:W2:Y:S04]  /*34b0*/  SHFL.IDX PT, R4, R4, 0x6, 0x181f ;  /* 0x00d81f0004047f89 */ /* 0x000ea800000e0000 */
[----:B------:R2:W-:Y:S04]  /*34c0*/  LDGSTS.E.BYPASS.LTC128B.128 [R243+0x5100], [R8.64], !P5 ;  /* 0x0510000008f37fae */ /* 0x0005e8000e901d46 */
[----:B------:R-:W2:Y:S01]  /*34d0*/  SHFL.IDX PT, R0, R0, 0x6, 0x181f ;  /* 0x00d81f0000007f89 */ /* 0x000ea200000e0000 */
[-C--:B----4-:R-:W-:Y:S02]  /*34e0*/  IADD3 R6, P1, R12, R174.reuse, RZ ;  /* 0x000000ae0c067210 */ /* 0x090fe40007f3e0ff */
[----:B-----5:R-:W-:-:S03]  /*34f0*/  IADD3 R2, P0, R13, R174, RZ ;  /* 0x000000ae0d027210 */ /* 0x020fc60007f1e0ff */
[--C-:B---3--:R-:W-:Y:S02]  /*3500*/  IMAD.X R7, R15, 0x1, R16.reuse, P1 ;  /* 0x000000010f077824 */ /* 0x108fe400008e0610 */
[----:B-1----:R-:W-:-:S03]  /*3510*/  IMAD.X R3, R14, 0x1, R16, P0 ;  /* 0x000000010e037824 */ /* 0x002fc600000e0610 */
[----:B------:R1:W-:Y:S04]  /*3520*/  LDGSTS.E.BYPASS.LTC128B.128 [R243+0x5900], [R6.64], !P5 ;  /* 0x0590000006f37fae */ /* 0x0003e8000e901d46 */
[----:B------:R1:W-:Y:S02]  /*3530*/  LDGSTS.E.BYPASS.LTC128B.128 [R243+0x6100], [R2.64], !P5 ;  /* 0x0610000002f37fae */ /* 0x0003e4000e901d46 */
.L_x_1401:
[----:B-12---:R-:W-:-:S04]  /*3540*/  IADD3 R2, P0, R4, R174, RZ ;  /* 0x000000ae04027210 */ /* 0x006fc80007f1e0ff */
[----:B------:R-:W-:-:S05]  /*3550*/  IADD3.X R3, R0, R16, RZ, P0, !PT ;  /* 0x0000001000037210 */ /* 0x000fca00007fe4ff */
[----:B------:R-:W-:Y:S01]  /*3560*/  @!PT LDS RZ, [RZ] ;  /* 0x00000000fffff984 */ /* 0x000fe20000000800 */
[----:B------:R-:W-:Y:S01]  /*3570*/  @!PT LDS RZ, [RZ] ;  /* 0x00000000fffff984 */ /* 0x000fe20000000800 */
[----:B------:R-:W-:Y:S01]  /*3580*/  @!PT LDS RZ, [RZ] ;  /* 0x00000000fffff984 */ /* 0x000fe20000000800 */
[----:B------:R1:W-:Y:S04]  /*3590*/  LDGSTS.E.BYPASS.LTC128B.128 [R243+0x6900], [R2.64], !P5 ;  /* 0x0690000002f37fae */ /* 0x0003e8000e901d46 */
.L_x_1337:
[----:B-1----:R-:W-:Y:S05]  /*35a0*/  BSYNC B0 ;  /* 0x0000000000007941 */ /* 0x002fea0003800000 */
.L_x_1336:
[----:B------:R-:W2:Y:S04]  /*35b0*/  LDL R2, [R1+0x44] ;  /* 0x0000440001027983 */ /* 0x000ea80000100800 */
[----:B------:R-:W2:Y:S04]  /*35c0*/  LDL R0, [R1+0x54] ;  /* 0x0000540001007983 */ /* 0x000ea80000100800 */
[----:B------:R-:W3:Y:S04]  /*35d0*/  LDL R3, [R1+0x50] ;  /* 0x0000500001037983 */ /* 0x000ee80000100800 */
[----:B------:R-:W0:Y:S01]  /*35e0*/  LDGDEPBAR ;  /* 0x00000000000079af */ /* 0x000e220000000000 */
[----:B--2---:R-:W-:-:S04]  /*35f0*/  IMAD.IADD R0, R0, 0x1, R2 ;  /* 0x0000000100007824 */ /* 0x004fc800078e0202 */
[----:B------:R-:W-:Y:S01]  /*3600*/  @P4 IMAD.HI.U32 R2, R0, c[0x0][0x2c8], RZ ;  /* 0x0000b20000024a27 */ /* 0x000fe200078e00ff */
[----:B------:R-:W-:Y:S02]  /*3610*/  MOV R4, R0 ;  /* 0x0000000000047202 */ /* 0x000fe40000000f00 */
[----:B---3--:R-:W-:Y:S01]  /*3620*/  IADD3 R0, -R3, 0x1, R172 ;  /* 0x0000000103007810 */ /* 0x008fe20007ffe1ac */
[----:B------:R-:W-:Y:S01]  /*3630*/  IMAD.IADD R6, R172, 0x1, -R3 ;  /* 0x00000001ac067824 */ /* 0x000fe200078e0a03 */
[----:B------:R-:W-:Y:S02]  /*3640*/  @P4 SHF.R.U32.HI R4, RZ, c[0x0][0x2cc], R2 ;  /* 0x0000b300ff044a19 */ /* 0x000fe40000011602 */
[----:B------:R-:W-:Y:S01]  /*3650*/  IADD3 R5, R0, -c[0x0][0x168], RZ ;  /* 0x80005a0000057a10 */ /* 0x000fe20007ffe0ff */
[----:B------:R-:W-:Y:S05]  /*3660*/  BRA.DIV ~URZ, `(.L_x_1340) ;  /* 0x00010e227f007947 */ /* 0x000fea000b800000 */
[----:B------:R1:W2:Y:S02]  /*3670*/  SHFL.IDX PT, R0, R4, RZ, 0x1c1f ;  /* 0x001c1fff04007589 */ /* 0x0002a400000e0000 */
.L_x_1402:
[----:B--2---:R-:W-:-:S05]  /*3680*/  IMAD.IADD R0, R5, 0x1, R0 ;  /* 0x0000000105007824 */ /* 0x004fca00078e0200 */
[----:B------:R-:W-:-:S04]  /*3690*/  IMNMX R0, R6, R0, PT ;  /* 0x0000000006007217 */ /* 0x000fc80003800200 */
[C---:B------:R-:W-:Y:S02]  /*36a0*/  ISETP.GT.AND P0, PT, R0.reuse, RZ, PT ;  /* 0x000000ff0000720c */ /* 0x040fe40003f04270 */
[----:B------:R-:W-:Y:S02]  /*36b0*/  ISETP.GT.AND P6, PT, R0, 0x1, PT ;  /* 0x000000010000780c */ /* 0x000fe40003fc4270 */
        /* <DEDUP_REMOVED lines=57> */
[----:B------:R-:W4:Y:S01]  /*3a50*/  SHFL.IDX PT, R0, R4, 0x3, 0x1c1f ;  /* 0x007c1f0004007f89 */ /* 0x000f2200000e0000 */
[----:B--2---:R-:W-:-:S02]  /*3a60*/  IMAD.IADD R3, R5, 0x1, R3 ;  /* 0x0000000105037824 */ /* 0x004fc400078e0203 */
[----:B---3--:R-:W-:-:S03]  /*3a70*/  IMAD.IADD R2, R5, 0x1, R2 ;  /* 0x0000000105027824 */ /* 0x008fc600078e0202 */
[----:B------:R-:W-:Y:S01]  /*3a80*/  IMNMX R3, R6, R3, PT ;  /* 0x0000000306037217 */ /* 0x000fe20003800200 */
[----:B----4-:R-:W-:-:S03]  /*3a90*/  IMAD.IADD R0, R5, 0x1, R0 ;  /* 0x0000000105007824 */ /* 0x010fc600078e0200 */
[C---:B------:R-:W-:Y:S02]  /*3aa0*/  ISETP.GT.AND P1, PT, R3.reuse, RZ, PT ;  /* 0x000000ff0300720c */ /* 0x040fe40003f24270 */
[C---:B------:R-:W-:Y:S02]  /*3ab0*/  ISETP.GT.AND P0, PT, R3.reuse, 0x1, PT ;  /* 0x000000010300780c */ /* 0x040fe40003f04270 */
[----:B------:R-:W-:Y:S02]  /*3ac0*/  FSEL R7, R102, -INF , P1 ;  /* 0xff80000066077808 */ /* 0x000fe40000800000 */
[----:B------:R-:W-:Y:S02]  /*3ad0*/  ISETP.GT.AND P1, PT, R3, 0x9, PT ;  /* 0x000000090300780c */ /* 0x000fe40003f24270 */
[----:B------:R-:W-:Y:S02]  /*3ae0*/  FSEL R8, R103, -INF , P0 ;  /* 0xff80000067087808 */ /* 0x000fe40000000000 */
[----:B------:R-:W-:-:S02]  /*3af0*/  ISETP.GT.AND P0, PT, R3, 0x10, PT ;  /* 0x000000100300780c */ /* 0x000fc40003f04270 */
[----:B------:R-:W-:Y:S02]  /*3b00*/  FSEL R14, R99, -INF , P1 ;  /* 0xff800000630e7808 */ /* 0x000fe40000800000 */
        /* <DEDUP_REMOVED lines=17> */
[----:B------:R-:W-:Y:S02]  /*3c20*/  ISETP.GT.AND P1, PT, R3, 0x40, PT ;  /* 0x000000400300780c */ /* 0x000fe40003f24270 */
[----:B------:R-:W-:Y:S02]  /*3c30*/  FSEL R144, R75, -INF , P0 ;  /* 0xff8000004b907808 */ /* 0x000fe40000000000 */
[C---:B------:R-:W-:Y:S02]  /*3c40*/  ISETP.GT.AND P0, PT, R3.reuse, 0x41, PT ;  /* 0x000000410300780c */ /* 0x040fe40003f04270 */
[----:B------:R-:W-:Y:S02]  /*3c50*/  FSEL R13, R98, -INF , P6 ;  /* 0xff800000620d7808 */ /* 0x000fe40003000000 */
[----:B------:R-:W-:Y:S02]  /*3c60*/  FSEL R195, R70, -INF , P1 ;  /* 0xff80000046c37808 */ /* 0x000fe40000800000 */
[----:B------:R-:W-:-:S02]  /*3c70*/  ISETP.GT.AND P6, PT, R3, 0x18, PT ;  /* 0x000000180300780c */ /* 0x000fc40003fc4270 */
[----:B------:R-:W-:Y:S02]  /*3c80*/  ISETP.GT.AND P1, PT, R3, 0x49, PT ;  /* 0x000000490300780c */ /* 0x000fe40003f24270 */
[----:B------:R-:W-:Y:S02]  /*3c90*/  FSEL R194, R71, -INF , P0 ;  /* 0xff80000047c27808 */ /* 0x000fe40000000000 */
[----:B------:R-:W-:Y:S02]  /*3ca0*/  ISETP.GT.AND P0, PT, R3, 0x50, PT ;  /* 0x000000500300780c */ /* 0x000fe40003f04270 */
[----:B------:R-:W-:Y:S02]  /*3cb0*/  FSEL R25, R90, -INF , P6 ;  /* 0xff8000005a197808 */ /* 0x000fe40003000000 */
[----:B------:R-:W-:Y:S02]  /*3cc0*/  FSEL R192, R67, -INF , P1 ;  /* 0xff80000043c07808 */ /* 0x000fe40000800000 */
[----:B------:R-:W-:-:S02]  /*3cd0*/  ISETP.GT.AND P6, PT, R3, 0x28, PT ;  /* 0x000000280300780c */ /* 0x000fc40003fc4270 */
[C---:B------:R-:W-:Y:S02]  /*3ce0*/  ISETP.GT.AND P1, PT, R3.reuse, 0x58, PT ;  /* 0x000000580300780c */ /* 0x040fe40003f24270 */
[----:B------:R-:W-:Y:S02]  /*3cf0*/  FSEL R191, R62, -INF , P0 ;  /* 0xff8000003ebf7808 */ /* 0x000fe40000000000 */
[C---:B------:R-:W-:Y:S02]  /*3d00*/  ISETP.GT.AND P0, PT, R3.reuse, 0x59, PT ;  /* 0x000000590300780c */ /* 0x040fe40003f04270 */
[----:B------:R-:W-:Y:S02]  /*3d10*/  FSEL R122, R82, -INF , P6 ;  /* 0xff800000527a7808 */ /* 0x000fe40003000000 */
[----:B------:R-:W-:Y:S02]  /*3d20*/  FSEL R189, R58, -INF , P1 ;  /* 0xff8000003abd7808 */ /* 0x000fe40000800000 */
[----:B------:R-:W-:-:S02]  /*3d30*/  ISETP.GT.AND P6, PT, R3, 0x38, PT ;  /* 0x000000380300780c */ /* 0x000fc40003fc4270 */
[----:B------:R-:W-:Y:S02]  /*3d40*/  FSEL R188, R59, -INF , P0 ;  /* 0xff8000003bbc7808 */ /* 0x000fe40000000000 */
[C---:B------:R-:W-:Y:S02]  /*3d50*/  ISETP.GT.AND P1, PT, R3.reuse, 0x61, PT ;  /* 0x000000610300780c */ /* 0x040fe40003f24270 */
[----:B------:R-:W-:Y:S02]  /*3d60*/  IMNMX R2, R6, R2, PT ;  /* 0x0000000206027217 */ /* 0x000fe40003800200 */
[----:B------:R-:W-:Y:S02]  /*3d70*/  ISETP.GT.AND P0, PT, R3, 0x68, PT ;  /* 0x000000680300780c */ /* 0x000fe40003f04270 */
[----:B------:R-:W-:Y:S02]  /*3d80*/  FSEL R145, R74, -INF , P6 ;  /* 0xff8000004a917808 */ /* 0x000fe40003000000 */
[----:B------:R-:W-:-:S02]  /*3d90*/  FSEL R186, R51, -INF , P1 ;  /* 0xff80000033ba7808 */ /* 0x000fc40000800000 */
[----:B------:R-:W-:Y:S02]  /*3da0*/  ISETP.GT.AND P6, PT, R3, 0x48, PT ;  /* 0x000000480300780c */ /* 0x000fe40003fc4270 */
[----:B------:R-:W-:Y:S02]  /*3db0*/  ISETP.GT.AND P1, PT, R2, RZ, PT ;  /* 0x000000ff0200720c */ /* 0x000fe40003f24270 */
[----:B------:R-:W-:Y:S02]  /*3dc0*/  FSEL R185, R22, -INF , P0 ;  /* 0xff80000016b97808 */ /* 0x000fe40000000000 */
[----:B------:R-:W-:Y:S02]  /*3dd0*/  IMNMX R0, R6, R0, PT ;  /* 0x0000000006007217 */ /* 0x000fe40003800200 */
[----:B------:R-:W-:Y:S02]  /*3de0*/  ISETP.GT.AND P0, PT, R2, 0x1, PT ;  /* 0x000000010200780c */ /* 0x000fe40003f04270 */
[----:B------:R-:W-:-:S02]  /*3df0*/  FSEL R193, R66, -INF , P6 ;  /* 0xff80000042c17808 */ /* 0x000fc40003000000 */
[----:B------:R-:W-:Y:S02]  /*3e00*/  FSEL R11, R180, -INF , P1 ;  /* 0xff800000b40b7808 */ /* 0x000fe40000800000 */
[----:B------:R-:W-:Y:S02]  /*3e10*/  ISETP.GT.AND P6, PT, R3, 0x51, PT ;  /* 0x000000510300780c */ /* 0x000fe40003fc4270 */
[C---:B------:R-:W-:Y:S02]  /*3e20*/  ISETP.GT.AND P1, PT, R0.reuse, RZ, PT ;  /* 0x000000ff0000720c */ /* 0x040fe40003f24270 */
[----:B------:R-:W-:Y:S02]  /*3e30*/  FSEL R12, R181, -INF , P0 ;  /* 0xff800000b50c7808 */ /* 0x000fe40000000000 */
[----:B------:R-:W-:Y:S02]  /*3e40*/  ISETP.GT.AND P0, PT, R0, 0x1, PT ;  /* 0x000000010000780c */ /* 0x000fe40003f04270 */
[----:B------:R-:W-:-:S02]  /*3e50*/  FSEL R190, R63, -INF , P6 ;  /* 0xff8000003fbe7808 */ /* 0x000fc40003000000 */
[----:B------:R-:W-:Y:S02]  /*3e60*/  FSEL R19, R182, -INF , P1 ;  /* 0xff800000b6137808 */ /* 0x000fe40000800000 */
[----:B------:R-:W-:Y:S02]  /*3e70*/  ISETP.GT.AND P6, PT, R3, 0x60, PT ;  /* 0x000000600300780c */ /* 0x000fe40003fc4270 */
[----:B------:R-:W-:Y:S02]  /*3e80*/  ISETP.GT.AND P1, PT, R2, 0x9, PT ;  /* 0x000000090200780c */ /* 0x000fe40003f24270 */
        /* <DEDUP_REMOVED lines=22> */
[----:B------:R-:W-:Y:S02]  /*3ff0*/  ISETP.GT.AND P1, PT, R0, 0x20, PT ;  /* 0x000000200000780c */ /* 0x000fe40003f24270 */
[----:B------:R-:W-:Y:S02]  /*4000*/  FSEL R114, R169, -INF , P0 ;  /* 0xff800000a9727808 */ /* 0x000fe40000000000 */
[----:B------:R-:W-:Y:S02]  /*4010*/  ISETP.GT.AND P6, PT, R2, 0x8, PT ;  /* 0x000000080200780c */ /* 0x000fe40003fc4270 */
[----:B------:R-:W-:Y:S02]  /*4020*/  ISETP.GT.AND P0, PT, R0, 0x21, PT ;  /* 0x000000210000780c */ /* 0x000fe40003f04270 */
[----:B------:R-:W-:-:S02]  /*4030*/  FSEL R69, R170, -INF , P1 ;  /* 0xff800000aa457808 */ /* 0x000fc40000800000 */
[----:B------:R-:W-:Y:S02]  /*4040*/  FSEL R16, R140, -INF , P6 ;  /* 0xff8000008c107808 */ /* 0x000fe40003000000 */
[C---:B------:R-:W-:Y:S02]  /*4050*/  ISETP.GT.AND P1, PT, R2.reuse, 0x29, PT ;  /* 0x000000290200780c */ /* 0x040fe40003f24270 */
[----:B------:R-:W-:Y:S02]  /*4060*/  FSEL R70, R171, -INF , P0 ;  /* 0xff800000ab467808 */ /* 0x000fe40000000000 */
[----:B------:R-:W-:Y:S02]  /*4070*/  ISETP.GT.AND P6, PT, R2, 0x10, PT ;  /* 0x000000100200780c */ /* 0x000fe40003fc4270 */
[----:B------:R-:W-:Y:S02]  /*4080*/  ISETP.GT.AND P0, PT, R0, 0x28, PT ;  /* 0x000000280000780c */ /* 0x000fe40003f04270 */
[----:B------:R-:W-:-:S02]  /*4090*/  FSEL R120, R133, -INF , P1 ;  /* 0xff80000085787808 */ /* 0x000fc40000800000 */
[----:B------:R-:W-:Y:S02]  /*40a0*/  FSEL R22, R176, -INF , P6 ;  /* 0xff800000b0167808 */ /* 0x000fe40003000000 */
[----:B------:R-:W-:Y:S02]  /*40b0*/  ISETP.GT.AND P1, PT, R0, 0x29, PT ;  /* 0x000000290000780c */ /* 0x000fe40003f24270 */
[----:B------:R-:W-:Y:S02]  /*40c0*/  FSEL R71, R134, -INF , P0 ;  /* 0xff80000086477808 */ /* 0x000fe40000000000 */
[C---:B------:R-:W-:Y:S02]  /*40d0*/  ISETP.GT.AND P6, PT, R2.reuse, 0x18, PT ;  /* 0x000000180200780c */ /* 0x040fe40003fc4270 */
[----:B------:R-:W-:Y:S02]  /*40e0*/  ISETP.GT.AND P0, PT, R2, 0x31, PT ;  /* 0x000000310200780c */ /* 0x000fe40003f04270 */
[----:B------:R-:W-:-:S02]  /*40f0*/  FSEL R112, R135, -INF , P1 ;  /* 0xff80000087707808 */ /* 0x000fc40000800000 */
        /* <DEDUP_REMOVED lines=50> */
[----:B------:R-:W-:Y:S02]  /*4420*/  ISETP.GT.AND P6, PT, R2, 0x60, PT ;  /* 0x000000600200780c */ /* 0x000fe40003fc4270 */
[C---:B------:R-:W-:Y:S02]  /*4430*/  ISETP.GT.AND P1, PT, R0.reuse, 0x58, PT ;  /* 0x000000580000780c */ /* 0x040fe40003f24270 */
[----:B------:R-:W-:Y:S02]  /*4440*/  ISETP.GT.AND P0, PT, R0, 0x59, PT ;  /* 0x000000590000780c */ /* 0x000fe40003f04270 */
[----:B------:R-:W-:-:S02]  /*4450*/  FMNMX.FTZ R3, R9, R10, !PT ;  /* 0x0000000a09037209 */ /* 0x000fc40007810000 */
[----:B------:R-:W-:Y:S02]  /*4460*/  FSEL R172, R148, -INF , P6 ;  /* 0xff80000094ac7808 */ /* 0x000fe40003000000 */
[----:B------:R-:W-:Y:S02]  /*4470*/  FSEL R157, R110, -INF , P1 ;  /* 0xff8000006e9d7808 */ /* 0x000fe40000800000 */
[----:B------:R-:W-:Y:S02]  /*4480*/  FSEL R149, R111, -INF , P0 ;  /* 0xff8000006f957808 */ /* 0x000fe40000000000 */
[C---:B------:R-:W-:Y:S02]  /*4490*/  ISETP.GT.AND P6, PT, R2.reuse, 0x68, PT ;  /* 0x000000680200780c */ /* 0x040fe40003fc4270 */
[----:B------:R-:W-:Y:S02]  /*44a0*/  ISETP.GT.AND P1, PT, R2, 0x69, PT ;  /* 0x000000690200780c */ /* 0x000fe40003f24270 */
[----:B------:R-:W-:-:S02]  /*44b0*/  ISETP.GT.AND P0, PT, R0, 0x60, PT ;  /* 0x000000600000780c */ /* 0x000fc40003f04270 */
[----:B------:R-:W-:Y:S02]  /*44c0*/  FMNMX.FTZ R2, R18, R3, !PT ;  /* 0x0000000312027209 */ /* 0x000fe40007810000 */
[----:B------:R-:W-:Y:S02]  /*44d0*/  FMNMX.FTZ R3, R7, R8, !PT ;  /* 0x0000000807037209 */ /* 0x000fe40007810000 */
[----:B------:R-:W-:Y:S02]  /*44e0*/  FSEL R168, R104, -INF , P6 ;  /* 0xff80000068a87808 */ /* 0x000fe40003000000 */
[----:B------:R-:W-:Y:S02]  /*44f0*/  FSEL R156, R105, -INF , P1 ;  /* 0xff800000699c7808 */ /* 0x000fe40000800000 */
[----:B------:R-:W-:Y:S02]  /*4500*/  FSEL R150, R150, -INF , P0 ;  /* 0xff80000096967808 */ /* 0x000fe40000000000 */
[----:B-1----:R-:W-:-:S02]  /*4510*/  FMNMX.FTZ R4, R11, R12, !PT ;  /* 0x0000000c0b047209 */ /* 0x002fc40007810000 */
        /* <DEDUP_REMOVED lines=125> */
.L_x_1403:
[C---:B------:R-:W-:Y:S01]  /*4cf0*/  FMUL.FTZ R4, R119.reuse, c[0x0][0x2d0] ;  /* 0x0000b40077047a20 */ /* 0x040fe20000410000 */
[----:B------:R-:W-:Y:S01]  /*4d00*/  FSETP.NEU.FTZ.AND P0, PT, R119, -INF , PT ;  /* 0xff8000007700780b */ /* 0x000fe20003f1d000 */
[----:B------:R-:W-:Y:S01]  /*4d10*/  FMUL.FTZ R3, R118, c[0x0][0x2d0] ;  /* 0x0000b40076037a20 */ /* 0x000fe20000410000 */
[----:B------:R-:W-:Y:S01]  /*4d20*/  STL [R1+0x90], R230 ;  /* 0x000090e601007387 */ /* 0x000fe20000100800 */
[----:B----4-:R-:W-:Y:S01]  /*4d30*/  FMNMX.FTZ R68, R68, R6, !PT ;  /* 0x0000000644447209 */ /* 0x010fe20007810000 */
[----:B------:R-:W-:Y:S01]  /*4d40*/  WARPSYNC 0xffffffff ;  /* 0xffffffff00007948 */ /* 0x000fe20003800000 */
[----:B------:R-:W-:Y:S01]  /*4d50*/  FSEL R4, R4, RZ, P0 ;  /* 0x000000ff04047208 */ /* 0x000fe20000000000 */
[----:B------:R1:W-:Y:S01]  /*4d60*/  STL [R1+0x8c], R227 ;  /* 0x00008ce301007387 */ /* 0x0003e20000100800 */
[----:B------:R-:W-:-:S03]  /*4d70*/  FSETP.NEU.FTZ.AND P0, PT, R118, -INF , PT ;  /* 0xff8000007600780b */ /* 0x000fc60003f1d000 */
[--C-:B------:R-:W-:Y:S01]  /*4d80*/  FFMA.FTZ R0, R9, c[0x0][0x2d0], -R4.reuse ;  /* 0x0000b40009007a23 */ /* 0x100fe20000010804 */
[----:B------:R-:W-:Y:S01]  /*4d90*/  FSEL R3, R3, RZ, P0 ;  /* 0x000000ff03037208 */ /* 0x000fe20000000000 */
[----:B------:R-:W-:Y:S01]  /*4da0*/  FFMA.FTZ R2, R33, c[0x0][0x2d0], -R4 ;  /* 0x0000b40021027a23 */ /* 0x000fe20000010804 */
[----:B------:R-:W-:Y:S01]  /*4db0*/  FSETP.NEU.FTZ.AND P0, PT, R117, -INF , PT ;  /* 0xff8000007500780b */ /* 0x000fe20003f1d000 */
[----:B------:R2:W-:Y:S01]  /*4dc0*/  MUFU.EX2 R210, R0 ;  /* 0x0000000000d27308 */ /* 0x0005e20000000800 */
[----:B------:R3:W-:Y:S01]  /*4dd0*/  STL [R1+0x88], R224 ;  /* 0x000088e001007387 */ /* 0x0007e20000100800 */
[----:B------:R-:W-:-:S03]  /*4de0*/  FFMA.FTZ R5, R25, c[0x0][0x2d0], -R3 ;  /* 0x0000b40019057a23 */ /* 0x000fc60000010803 */
[----:B------:R-:W-:Y:S03]  /*4df0*/  LDSM.16.MT88.4 R44, [R225] ;  /* 0x00000000e12c783b */ /* 0x000fe60000004200 */
[----:B------:R4:W-:Y:S01]  /*4e00*/  MUFU.EX2 R223, R2 ;  /* 0x0000000200df7308 */ /* 0x0009e20000000800 */
[----:B------:R-:W1:Y:S04]  /*4e10*/  LDSM.16.MT88.4 R36, [R229] ;  /* 0x00000000e524783b */ /* 0x000e680000004200 */
[----:B------:R-:W-:Y:S01]  /*4e20*/  LDSM.16.MT88.4 R52, [R229+0x800] ;  /* 0x00080000e534783b */ /* 0x000fe20000004200 */
[----:B--2---:R-:W-:Y:S02]  /*4e30*/  FFMA.FTZ R0, R10, c[0x0][0x2d0], -R4 ;  /* 0x0000b4000a007a23 */ /* 0x004fe40000010804 */
[----:B------:R2:W-:Y:S01]  /*4e40*/  MUFU.EX2 R246, R5 ;  /* 0x0000000500f67308 */ /* 0x0005e20000000800 */
[----:B------:R-:W1:Y:S01]  /*4e50*/  LDSM.16.MT88.4 R48, [R226] ;  /* 0x00000000e230783b */ /* 0x000e620000004200 */
[----:B----4-:R-:W-:-:S06]  /*4e60*/  FMUL.FTZ R2, R117, c[0x0][0x2d0] ;  /* 0x0000b40075027a20 */ /* 0x010fcc0000410000 */
[----:B------:R4:W-:Y:S01]  /*4e70*/  MUFU.EX2 R209, R0 ;  /* 0x0000000000d17308 */ /* 0x0009e20000000800 */
[----:B------:R-:W-:Y:S02]  /*4e80*/  FSEL R2, R2, RZ, P0 ;  /* 0x000000ff02027208 */ /* 0x000fe40000000000 */
[----:B------:R-:W-:-:S03]  /*4e90*/  FSETP.NEU.FTZ.AND P0, PT, R68, -INF , PT ;  /* 0xff8000004400780b */ /* 0x000fc60003f1d000 */
[--C-:B--2---:R-:W-:Y:S02]  /*4ea0*/  FFMA.FTZ R5, R26, c[0x0][0x2d0], -R2.reuse ;  /* 0x0000b4001a057a23 */ /* 0x104fe40000010802 */
[--C-:B------:R-:W-:Y:S02]  /*4eb0*/  FFMA.FTZ R140, R140, c[0x0][0x2d0], -R2.reuse ;  /* 0x0000b4008c8c7a23 */ /* 0x100fe40000010802 */
[----:B------:R2:W-:Y:S01]  /*4ec0*/  MUFU.EX2 R221, R5 ;  /* 0x0000000500dd7308 */ /* 0x0005e20000000800 */
[----:B------:R-:W-:Y:S02]  /*4ed0*/  FFMA.FTZ R137, R137, c[0x0][0x2d0], -R2 ;  /* 0x0000b40089897a23 */ /* 0x000fe40000010802 */
[----:B----4-:R-:W-:Y:S02]  /*4ee0*/  FFMA.FTZ R0, R18, c[0x0][0x2d0], -R4 ;  /* 0x0000b40012007a23 */ /* 0x010fe40000010804 */
[----:B------:R-:W-:-:S03]  /*4ef0*/  FFMA.FTZ R156, R156, c[0x0][0x2d0], -R2 ;  /* 0x0000b4009c9c7a23 */ /* 0x000fc60000010802 */
[----:B------:R4:W-:Y:S01]  /*4f00*/  MUFU.EX2 R211, R0 ;  /* 0x0000000000d37308 */ /* 0x0009e20000000800 */
[----:B--2---:R-:W-:-:S07]  /*4f10*/  FFMA.FTZ R5, R34, c[0x0][0x2d0], -R2 ;  /* 0x0000b40022057a23 */ /* 0x004fce0000010802 */
[----:B------:R-:W2:Y:S01]  /*4f20*/  MUFU.EX2 R217, R5 ;  /* 0x0000000500d97308 */ /* 0x000ea20000000800 */
[----:B----4-:R-:W-:-:S07]  /*4f30*/  FFMA.FTZ R0, R24, c[0x0][0x2d0], -R4 ;  /* 0x0000b40018007a23 */ /* 0x010fce0000010804 */
[----:B------:R4:W-:Y:S01]  /*4f40*/  MUFU.EX2 R134, R0 ;  /* 0x0000000000867308 */ /* 0x0009e20000000800 */
[----:B--2---:R-:W-:Y:S01]  /*4f50*/  F2FP.BF16.PACK_AB R10, R217, R221 ;  /* 0x000000ddd90a723e */ /* 0x004fe200000010ff */
[----:B----4-:R-:W-:-:S06]  /*4f60*/  FFMA.FTZ R0, R28, c[0x0][0x2d0], -R4 ;  /* 0x0000b4001c007a23 */ /* 0x010fcc0000010804 */
[----:B------:R2:W-:Y:S02]  /*4f70*/  MUFU.EX2 R138, R0 ;  /* 0x00000000008a7308 */ /* 0x0005e40000000800 */
[----:B--2---:R-:W-:-:S06]  /*4f80*/  FFMA.FTZ R0, R30, c[0x0][0x2d0], -R4 ;  /* 0x0000b4001e007a23 */ /* 0x004fcc0000010804 */
[----:B------:R2:W-:Y:S02]  /*4f90*/  MUFU.EX2 R116, R0 ;  /* 0x0000000000747308 */ /* 0x0005e40000000800 */
[----:B--2---:R-:W-:-:S06]  /*4fa0*/  FFMA.FTZ R0, R35, c[0x0][0x2d0], -R4 ;  /* 0x0000b40023007a23 */ /* 0x004fcc0000010804 */
[----:B------:R2:W4:Y:S02]  /*4fb0*/  MUFU.EX2 R219, R0 ;  /* 0x0000000000db7308 */ /* 0x0005240000000800 */
[----:B--2---:R-:W-:-:S06]  /*4fc0*/  FFMA.FTZ R0, R7, c[0x0][0x2d0], -R3 ;  /* 0x0000b40007007a23 */ /* 0x004fcc0000010803 */
[----:B------:R2:W-:Y:S02]  /*4fd0*/  MUFU.EX2 R183, R0 ;  /* 0x0000000000b77308 */ /* 0x0005e40000000800 */
[----:B--2---:R-:W-:-:S06]  /*4fe0*/  FFMA.FTZ R0, R8, c[0x0][0x2d0], -R3 ;  /* 0x0000b40008007a23 */ /* 0x004fcc0000010803 */
[----:B------:R2:W-:Y:S02]  /*4ff0*/  MUFU.EX2 R182, R0 ;  /* 0x0000000000b67308 */ /* 0x0005e40000000800 */
[----:B--2---:R-:W-:-:S06]  /*5000*/  FFMA.FTZ R0, R13, c[0x0][0x2d0], -R3 ;  /* 0x0000b4000d007a23 */ /* 0x004fcc0000010803 */
[----:B------:R2:W-:Y:S02]  /*5010*/  MUFU.EX2 R208, R0 ;  /* 0x0000000000d07308 */ /* 0x0005e40000000800 */
[----:B--2---:R-:W-:Y:S01]  /*5020*/  FFMA.FTZ R0, R14, c[0x0][0x2d0], -R3 ;  /* 0x0000b4000e007a23 */ /* 0x004fe20000010803 */
[----:B----4-:R-:W-:-:S05]  /*5030*/  F2FP.BF16.PACK_AB R14, R219, R223 ;  /* 0x000000dfdb0e723e */ /* 0x010fca00000010ff */
[----:B------:R2:W-:Y:S02]  /*5040*/  MUFU.EX2 R222, R0 ;  /* 0x0000000000de7308 */ /* 0x0005e40000000800 */
[----:B--2---:R-:W-:-:S06]  /*5050*/  FFMA.FTZ R0, R15, c[0x0][0x2d0], -R3 ;  /* 0x0000b4000f007a23 */ /* 0x004fcc0000010803 */
[----:B-1----:R1:W-:Y:S02]  /*5060*/  MUFU.EX2 R227, R0 ;  /* 0x0000000000e37308 */ /* 0x0023e40000000800 */
[----:B-1----:R-:W-:-:S06]  /*5070*/  FFMA.FTZ R0, R17, c[0x0][0x2d0], -R3 ;  /* 0x0000b40011007a23 */ /* 0x002fcc0000010803 */
[----:B------:R1:W2:Y:S02]  /*5080*/  MUFU.EX2 R230, R0 ;  /* 0x0000000000e67308 */ /* 0x0002a40000000800 */
[----:B-1----:R-:W-:Y:S01]  /*5090*/  FFMA.FTZ R0, R27, c[0x0][0x2d0], -R3 ;  /* 0x0000b4001b007a23 */ /* 0x002fe20000010803 */
[----:B--2---:R-:W-:-:S05]  /*50a0*/  F2FP.BF16.PACK_AB R13, R230, R227 ;  /* 0x000000e3e60d723e */ /* 0x004fca00000010ff */
[----:B------:R1:W2:Y:S02]  /*50b0*/  MUFU.EX2 R218, R0 ;  /* 0x0000000000da7308 */ /* 0x0002a40000000800 */
[----:B-1----:R-:W-:Y:S01]  /*50c0*/  FFMA.FTZ R0, R11, c[0x0][0x2d0], -R2 ;  /* 0x0000b4000b007a23 */ /* 0x002fe20000010802 */
[----:B--2---:R-:W-:-:S05]  /*50d0*/  F2FP.BF16.PACK_AB R15, R218, R246 ;  /* 0x000000f6da0f723e */ /* 0x004fca00000010ff */
[----:B------:R1:W-:Y:S02]  /*50e0*/  MUFU.EX2 R179, R0 ;  /* 0x0000000000b37308 */ /* 0x0003e40000000800 */
[----:B-1----:R-:W-:Y:S01]  /*50f0*/  FFMA.FTZ R0, R12, c[0x0][0x2d0], -R2 ;  /* 0x0000b4000c007a23 */ /* 0x002fe20000010802 */
[----:B------:R-:W-:-:S05]  /*5100*/  F2FP.BF16.PACK_AB R12, R116, R138 ;  /* 0x0000008a740c723e */ /* 0x000fca00000010ff */
        /* <DEDUP_REMOVED lines=8> */
[----:B--2---:R-:W-:Y:S02]  /*5190*/  F2FP.BF16.PACK_AB R18, R213, R181 ;  /* 0x000000b5d512723e */ /* 0x004fe400000010ff */
[----:B------:R-:W-:-:S03]  /*51a0*/  F2FP.BF16.PACK_AB R22, R134, R211 ;  /* 0x000000d38616723e */ /* 0x000fc600000010ff */
[----:B---3--:R1:W-:Y:S02]  /*51b0*/  MUFU.EX2 R224, R0 ;  /* 0x0000000000e07308 */ /* 0x0083e40000000800 */
[----:B-1----:R-:W-:Y:S01]  /*51c0*/  FFMA.FTZ R0, R23, c[0x0][0x2d0], -R2 ;  /* 0x0000b40017007a23 */ /* 0x002fe20000010802 */
[----:B------:R-:W-:-:S05]  /*51d0*/  F2FP.BF16.PACK_AB R23, R222, R208 ;  /* 0x000000d0de17723e */ /* 0x000fca00000010ff */
[----:B------:R1:W2:Y:S02]  /*51e0*/  MUFU.EX2 R139, R0 ;  /* 0x00000000008b7308 */ /* 0x0002a40000000800 */
[----:B-1----:R-:W-:Y:S01]  /*51f0*/  FMUL.FTZ R0, R68, c[0x0][0x2d0] ;  /* 0x0000b40044007a20 */ /* 0x002fe20000410000 */
[----:B--2---:R-:W-:-:S04]  /*5200*/  F2FP.BF16.PACK_AB R8, R139, R224 ;  /* 0x000000e08b08723e */ /* 0x004fc800000010ff */
[----:B------:R-:W-:-:S05]  /*5210*/  FSEL R0, R0, RZ, P0 ;  /* 0x000000ff00007208 */ /* 0x000fca0000000000 */
[--C-:B------:R-:W-:Y:S02]  /*5220*/  FFMA.FTZ R5, R19, c[0x0][0x2d0], -R0.reuse ;  /* 0x0000b40013057a23 */ /* 0x100fe40000010800 */
[--C-:B------:R-:W-:Y:S02]  /*5230*/  FFMA.FTZ R6, R32, c[0x0][0x2d0], -R0.reuse ;  /* 0x0000b40020067a23 */ /* 0x100fe40000010800 */
[----:B------:R1:W-:Y:S01]  /*5240*/  MUFU.EX2 R178, R5 ;  /* 0x0000000500b27308 */ /* 0x0003e20000000800 */
[--C-:B------:R-:W-:Y:S02]  /*5250*/  FFMA.FTZ R136, R136, c[0x0][0x2d0], -R0.reuse ;  /* 0x0000b40088887a23 */ /* 0x100fe40000010800 */
[----:B------:R-:W-:-:S05]  /*5260*/  FFMA.FTZ R159, R159, c[0x0][0x2d0], -R0 ;  /* 0x0000b4009f9f7a23 */ /* 0x000fca0000010800 */
[----:B------:R-:W-:Y:S01]  /*5270*/  MUFU.EX2 R141, R6 ;  /* 0x00000006008d7308 */ /* 0x000fe20000000800 */
[----:B-1----:R-:W-:Y:S01]  /*5280*/  FFMA.FTZ R5, R21, c[0x0][0x2d0], -R0 ;  /* 0x0000b40015057a23 */ /* 0x002fe20000010800 */
[----:B------:R-:W-:-:S06]  /*5290*/  F2FP.BF16.PACK_AB R21, R182, R183 ;  /* 0x000000b7b615723e */ /* 0x000fcc00000010ff */
[----:B------:R1:W2:Y:S01]  /*52a0*/  MUFU.EX2 R170, R5 ;  /* 0x0000000500aa7308 */ /* 0x0002a20000000800 */
[C---:B------:R-:W-:Y:S08]  /*52b0*/  HMMA.16816.F32.BF16 R32, R20.reuse, R36, RZ ;  /* 0x000000241420723c */ /* 0x040ff000000418ff */
[----:B------:R-:W-:Y:S01]  /*52c0*/  HMMA.16816.F32.BF16 R60, R20, R44, RZ ;  /* 0x0000002c143c723c */ /* 0x000fe200000418ff */
[----:B-1----:R-:W-:Y:S01]  /*52d0*/  FFMA.FTZ R5, R29, c[0x0][0x2d0], -R0 ;  /* 0x0000b4001d057a23 */ /* 0x002fe20000010800 */
[----:B--2---:R-:W-:-:S03]  /*52e0*/  F2FP.BF16.PACK_AB R17, R170, R178 ;  /* 0x000000b2aa11723e */ /* 0x004fc600000010ff */
[----:B------:R1:W-:Y:S03]  /*52f0*/  MUFU.EX2 R212, R5 ;  /* 0x0000000500d47308 */ /* 0x0003e60000000800 */
[----:B------:R-:W-:Y:S08]  /*5300*/  HMMA.16816.F32.BF16 R72, R20, R48, RZ ;  /* 0x000000301448723c */ /* 0x000ff000000418ff */
[----:B------:R-:W-:Y:S01]  /*5310*/  HMMA.16816.F32.BF16 R88, R12, R52, R32 ;  /* 0x000000340c58723c */ /* 0x000fe20000041820 */
[----:B------:R-:W-:Y:S01]  /*5320*/  LDSM.16.MT88.4 R32, [R226+0x800] ;  /* 0x00080000e220783b */ /* 0x000fe20000004200 */
[----:B-1----:R-:W-:-:S03]  /*5330*/  FFMA.FTZ R5, R31, c[0x0][0x2d0], -R0 ;  /* 0x0000b4001f057a23 */ /* 0x002fc60000010800 */
[----:B------:R-:W1:Y:S01]  /*5340*/  LDSM.16.MT88.4 R28, [R225+0x800] ;  /* 0x00080000e11c783b */ /* 0x000e620000004200 */
[----:B------:R2:W3:Y:S02]  /*5350*/  MUFU.EX2 R133, R5 ;  /* 0x0000000500857308 */ /* 0x0004e40000000800 */
[----:B--2---:R-:W-:Y:S01]  /*5360*/  FFMA.FTZ R5, R40, c[0x0][0x2d0], -R0 ;  /* 0x0000b40028057a23 */ /* 0x004fe20000010800 */
[----:B---3--:R-:W-:-:S05]  /*5370*/  F2FP.BF16.PACK_AB R19, R133, R212 ;  /* 0x000000d48513723e */ /* 0x008fca00000010ff */
[----:B------:R2:W3:Y:S02]  /*5380*/  MUFU.EX2 R220, R5 ;  /* 0x0000000500dc7308 */ /* 0x0004e40000000800 */
[C---:B------:R-:W-:Y:S08]  /*5390*/  HMMA.16816.F32.BF16 R24, R16.reuse, R44, RZ ;  /* 0x0000002c1018723c */ /* 0x040ff000000418ff */
[----:B------:R-:W-:Y:S01]  /*53a0*/  HMMA.16816.F32.BF16 R56, R16, R36, RZ ;  /* 0x000000241038723c */ /* 0x000fe200000418ff */
[----:B--2---:R-:W-:Y:S01]  /*53b0*/  FFMA.FTZ R5, R41, c[0x0][0x2d0], -R0 ;  /* 0x0000b40029057a23 */ /* 0x004fe20000010800 */
[----:B---3--:R-:W-:-:S03]  /*53c0*/  F2FP.BF16.PACK_AB R9, R220, R141 ;  /* 0x0000008ddc09723e */ /* 0x008fc600000010ff */
[----:B------:R2:W-:Y:S03]  /*53d0*/  MUFU.EX2 R216, R5 ;  /* 0x0000000500d87308 */ /* 0x0005e60000000800 */
[----:B-1----:R-:W-:Y:S08]  /*53e0*/  HMMA.16816.F32.BF16 R76, R12, R28, R60 ;  /* 0x0000001c0c4c723c */ /* 0x002ff0000004183c */
[----:B------:R-:W-:Y:S01]  /*53f0*/  HMMA.16816.F32.BF16 R64, R16, R48, RZ ;  /* 0x000000301040723c */ /* 0x000fe200000418ff */
[----:B--2---:R-:W-:-:S07]  /*5400*/  FFMA.FTZ R5, R42, c[0x0][0x2d0], -R0 ;  /* 0x0000b4002a057a23 */ /* 0x004fce0000010800 */
[----:B------:R-:W-:Y:S01]  /*5410*/  HMMA.16816.F32.BF16 R100, R12, R32, R72 ;  /* 0x000000200c64723c */ /* 0x000fe20000041848 */
[----:B------:R-:W1:Y:S01]  /*5420*/  LDSM.16.MT88.4 R40, [R228] ;  /* 0x00000000e428783b */ /* 0x000e620000004200 */
[----:B------:R-:W2:Y:S02]  /*5430*/  MUFU.EX2 R6, R5 ;  /* 0x0000000500067308 */ /* 0x000ea40000000800 */
[----:B--2---:R-:W-:Y:S01]  /*5440*/  F2FP.BF16.PACK_AB R11, R6, R216 ;  /* 0x000000d8060b723e */ /* 0x004fe200000010ff */
[----:B------:R-:W-:Y:S01]  /*5450*/  FFMA.FTZ R5, R128, c[0x0][0x2d0], -R4 ;  /* 0x0000b40080057a23 */ /* 0x000fe20000010804 */
[----:B------:R-:W-:-:S04]  /*5460*/  MOV R128, R246 ;  /* 0x000000f600807202 */ /* 0x000fc80000000f00 */
[----:B------:R2:W-:Y:S01]  /*5470*/  MUFU.EX2 R142, R5 ;  /* 0x00000005008e7308 */ /* 0x0005e20000000800 */
[C---:B------:R-:W-:Y:S01]  /*5480*/  HMMA.16816.F32.BF16 R80, R8.reuse, R28, R24 ;  /* 0x0000001c0850723c */ /* 0x040fe20000041818 */
[----:B------:R-:W3:Y:S07]  /*5490*/  LDSM.16.MT88.4 R24, [R228+0x800] ;  /* 0x00080000e418783b */ /* 0x000eee0000004200 */
[----:B------:R-:W-:Y:S01]  /*54a0*/  HMMA.16816.F32.BF16 R84, R8, R52, R56 ;  /* 0x000000340854723c */ /* 0x000fe20000041838 */
[----:B--2---:R-:W-:Y:S01]  /*54b0*/  FFMA.FTZ R5, R127, c[0x0][0x2d0], -R4 ;  /* 0x0000b4007f057a23 */ /* 0x004fe20000010804 */
[----:B------:R-:W-:-:S06]  /*54c0*/  MOV R127, R223 ;  /* 0x000000df007f7202 */ /* 0x000fcc0000000f00 */
[-C--:B-1----:R-:W-:Y:S01]  /*54d0*/  HMMA.16816.F32.BF16 R56, R16, R40.reuse, RZ ;  /* 0x000000281038723c */ /* 0x082fe200000418ff */
[----:B------:R1:W-:Y:S07]  /*54e0*/  MUFU.EX2 R7, R5 ;  /* 0x0000000500077308 */ /* 0x0003ee0000000800 */
[----:B------:R-:W-:Y:S08]  /*54f0*/  HMMA.16816.F32.BF16 R60, R20, R40, RZ ;  /* 0x00000028143c723c */ /* 0x000ff000000418ff */
[----:B------:R-:W-:Y:S01]  /*5500*/  HMMA.16816.F32.BF16 R96, R8, R32, R64 ;  /* 0x000000200860723c */ /* 0x000fe20000041840 */
[----:B-1----:R-:W-:-:S04]  /*5510*/  FFMA.FTZ R5, R126, c[0x0][0x2d0], -R4 ;  /* 0x0000b4007e057a23 */ /* 0x002fc80000010804 */
[----:B------:R1:W2:Y:S03]  /*5520*/  MUFU.EX2 R143, R5 ;  /* 0x00000005008f7308 */ /* 0x0002a60000000800 */
[----:B---3--:R-:W-:Y:S08]  /*5530*/  HMMA.16816.F32.BF16 R104, R8, R24, R56 ;  /* 0x000000180868723c */ /* 0x008ff00000041838 */
[----:B------:R-:W-:Y:S01]  /*5540*/  HMMA.16816.F32.BF16 R56, R16, R38, RZ ;  /* 0x000000261038723c */ /* 0x000fe200000418ff */
[----:B-1----:R-:W-:-:S07]  /*5550*/  FFMA.FTZ R5, R125, c[0x0][0x2d0], -R4 ;  /* 0x0000b4007d057a23 */ /* 0x002fce0000010804 */
[----:B------:R-:W-:Y:S01]  /*5560*/  HMMA.16816.F32.BF16 R108, R12, R24, R60 ;  /* 0x000000180c6c723c */ /* 0x000fe2000004183c */
[----:B------:R1:W3:Y:S07]  /*5570*/  MUFU.EX2 R135, R5 ;  /* 0x0000000500877308 */ /* 0x0002ee0000000800 */
[----:B------:R-:W-:Y:S08]  /*5580*/  HMMA.16816.F32.BF16 R60, R16, R46, RZ ;  /* 0x0000002e103c723c */ /* 0x000ff000000418ff */
[----:B------:R-:W-:Y:S01]  /*5590*/  HMMA.16816.F32.BF16 R64, R8, R54, R56 ;  /* 0x000000360840723c */ /* 0x000fe20000041838 */
[----:B-1----:R-:W-:Y:S01]  /*55a0*/  FFMA.FTZ R5, R124, c[0x0][0x2d0], -R3 ;  /* 0x0000b4007c057a23 */ /* 0x002fe20000010803 */
[----:B--2---:R-:W-:-:S06]  /*55b0*/  MOV R124, R143 ;  /* 0x0000008f007c7202 */ /* 0x004fcc0000000f00 */
[C---:B------:R-:W-:Y:S08]  /*55c0*/  HMMA.16816.F32.BF16 R56, R16.reuse, R50, RZ ;  /* 0x000000321038723c */ /* 0x040ff000000418ff */
[----:B------:R-:W-:Y:S08]  /*55d0*/  HMMA.16816.F32.BF16 R16, R16, R42, RZ ;  /* 0x0000002a1010723c */ /* 0x000ff000000418ff */
[C---:B------:R-:W-:Y:S08]  /*55e0*/  HMMA.16816.F32.BF16 R60, R8.reuse, R30, R60 ;  /* 0x0000001e083c723c */ /* 0x040ff0000004183c */
[C---:B------:R-:W-:Y:S08]  /*55f0*/  HMMA.16816.F32.BF16 R56, R8.reuse, R34, R56 ;  /* 0x000000220838723c */ /* 0x040ff00000041838 */
[----:B------:R-:W-:Y:S01]  /*5600*/  HMMA.16816.F32.BF16 R92, R8, R26, R16 ;  /* 0x0000001a085c723c */ /* 0x000fe20000041810 */
[----:B------:R1:W-:Y:S01]  /*5610*/  MUFU.EX2 R8, R5 ;  /* 0x0000000500087308 */ /* 0x0003e20000000800 */
[----:B------:R-:W2:Y:S06]  /*5620*/  LDSM.16.MT88.4 R16, [R225+0x1000] ;  /* 0x00100000e110783b */ /* 0x000eac0000004200 */
[C---:B------:R-:W-:Y:S08]  /*5630*/  HMMA.16816.F32.BF16 R44, R20.reuse, R46, RZ ;  /* 0x0000002e142c723c */ /* 0x040ff000000418ff */
[----:B------:R-:W-:Y:S01]  /*5640*/  HMMA.16816.F32.BF16 R36, R20, R38, RZ ;  /* 0x000000261424723c */ /* 0x000fe200000418ff */
[----:B-1----:R-:W-:Y:S01]  /*5650*/  FFMA.FTZ R5, R123, c[0x0][0x2d0], -R3 ;  /* 0x0000b4007b057a23 */ /* 0x002fe20000010803 */
[----:B------:R-:W-:-:S03]  /*5660*/  MOV R123, R142 ;  /* 0x0000008e007b7202 */ /* 0x000fc60000000f00 */
[----:B------:R1:W-:Y:S03]  /*5670*/  MUFU.EX2 R143, R5 ;  /* 0x00000005008f7308 */ /* 0x0003e60000000800 */
[C---:B------:R-:W-:Y:S08]  /*5680*/  HMMA.16816.F32.BF16 R48, R20.reuse, R50, RZ ;  /* 0x000000321430723c */ /* 0x040ff000000418ff */
[----:B------:R-:W-:Y:S01]  /*5690*/  HMMA.16816.F32.BF16 R20, R20, R42, RZ ;  /* 0x0000002a1414723c */ /* 0x000fe200000418ff */
        /* <DEDUP_REMOVED lines=9> */
[----:B---3--:R-:W-:Y:S01]  /*5730*/  F2FP.BF16.PACK_AB R14, R135, R124 ;  /* 0x0000007c870e723e */ /* 0x008fe200000010ff */
[----:B-1----:R-:W-:Y:S01]  /*5740*/  FFMA.FTZ R5, R113, c[0x0][0x2d0], -R2 ;  /* 0x0000b40071057a23 */ /* 0x002fe20000010802 */
[----:B----4-:R-:W-:-:S03]  /*5750*/  F2FP.BF16.PACK_AB R15, R214, R125 ;  /* 0x0000007dd60f723e */ /* 0x010fc600000010ff */
[----:B------:R1:W-:Y:S02]  /*5760*/  MUFU.EX2 R9, R5 ;  /* 0x0000000500097308 */ /* 0x0003e40000000800 */
[----:B-1----:R-:W-:-:S06]  /*5770*/  FFMA.FTZ R5, R114, c[0x0][0x2d0], -R2 ;  /* 0x0000b40072057a23 */ /* 0x002fcc0000010802 */
[----:B------:R1:W-:Y:S02]  /*5780*/  MUFU.EX2 R142, R5 ;  /* 0x00000005008e7308 */ /* 0x0003e40000000800 */
[----:B-1----:R-:W-:-:S06]  /*5790*/  FFMA.FTZ R5, R115, c[0x0][0x2d0], -R2 ;  /* 0x0000b40073057a23 */ /* 0x002fcc0000010802 */
[----:B------:R1:W-:Y:S02]  /*57a0*/  MUFU.EX2 R126, R5 ;  /* 0x00000005007e7308 */ /* 0x0003e40000000800 */
[----:B-1----:R-:W-:-:S06]  /*57b0*/  FFMA.FTZ R5, R120, c[0x0][0x2d0], -R2 ;  /* 0x0000b40078057a23 */ /* 0x002fcc0000010802 */
[----:B------:R1:W3:Y:S02]  /*57c0*/  MUFU.EX2 R215, R5 ;  /* 0x0000000500d77308 */ /* 0x0002e40000000800 */
[----:B-1----:R-:W-:Y:S01]  /*57d0*/  FFMA.FTZ R5, R69, c[0x0][0x2d0], -R0 ;  /* 0x0000b40045057a23 */ /* 0x002fe20000010800 */
[----:B---3--:R-:W-:-:S05]  /*57e0*/  F2FP.BF16.PACK_AB R10, R215, R126 ;  /* 0x0000007ed70a723e */ /* 0x008fca00000010ff */
[----:B------:R1:W-:Y:S02]  /*57f0*/  MUFU.EX2 R249, R5 ;  /* 0x0000000500f97308 */ /* 0x0003e40000000800 */
[----:B-1----:R-:W-:Y:S01]  /*5800*/  FFMA.FTZ R5, R70, c[0x0][0x2d0], -R0 ;  /* 0x0000b40046057a23 */ /* 0x002fe20000010800 */
[----:B------:R-:W-:-:S05]  /*5810*/  MOV R70, R9 ;  /* 0x0000000900467202 */ /* 0x000fca0000000f00 */
[----:B------:R1:W3:Y:S02]  /*5820*/  MUFU.EX2 R69, R5 ;  /* 0x0000000500457308 */ /* 0x0002e40000000800 */
[----:B-1----:R-:W-:Y:S01]  /*5830*/  FFMA.FTZ R5, R71, c[0x0][0x2d0], -R0 ;  /* 0x0000b40047057a23 */ /* 0x002fe20000010800 */
[----:B------:R-:W-:Y:S02]  /*5840*/  MOV R71, R8 ;  /* 0x0000000800477202 */ /* 0x000fe40000000f00 */
[----:B------:R-:W-:-:S03]  /*5850*/  F2FP.BF16.PACK_AB R8, R142, R70 ;  /* 0x000000468e08723e */ /* 0x000fc600000010ff */
[----:B------:R1:W-:Y:S01]  /*5860*/  MUFU.EX2 R114, R5 ;  /* 0x0000000500727308 */ /* 0x0003e20000000800 */
[----:B------:R-:W-:Y:S02]  /*5870*/  F2FP.BF16.PACK_AB R13, R143, R71 ;  /* 0x000000478f0d723e */ /* 0x000fe400000010ff */
[----:B---3--:R-:W-:-:S05]  /*5880*/  F2FP.BF16.PACK_AB R9, R69, R249 ;  /* 0x000000f94509723e */ /* 0x008fca00000010ff */
[----:B--2---:R-:W-:Y:S01]  /*5890*/  HMMA.16816.F32.BF16 R76, R12, R16, R76 ;  /* 0x000000100c4c723c */ /* 0x004fe2000004184c */
[----:B-1----:R-:W-:-:S07]  /*58a0*/  FFMA.FTZ R5, R112, c[0x0][0x2d0], -R0 ;  /* 0x0000b40070057a23 */ /* 0x002fce0000010800 */
[----:B------:R-:W-:Y:S01]  /*58b0*/  HMMA.16816.F32.BF16 R28, R12, R18, R28 ;  /* 0x000000120c1c723c */ /* 0x000fe2000004181c */
[----:B------:R-:W1:Y:S02]  /*58c0*/  MUFU.EX2 R113, R5 ;  /* 0x0000000500717308 */ /* 0x000e640000000800 */
[----:B-1----:R-:W-:Y:S01]  /*58d0*/  F2FP.BF16.PACK_AB R11, R113, R114 ;  /* 0x00000072710b723e */ /* 0x002fe200000010ff */
[----:B------:R-:W-:Y:S01]  /*58e0*/  FFMA.FTZ R5, R155, c[0x0][0x2d0], -R4 ;  /* 0x0000b4009b057a23 */ /* 0x000fe20000010804 */
[----:B------:R-:W-:-:S04]  /*58f0*/  MOV R155, R125 ;  /* 0x0000007d009b7202 */ /* 0x000fc80000000f00 */
[----:B------:R1:W-:Y:S01]  /*5900*/  MUFU.EX2 R251, R5 ;  /* 0x0000000500fb7308 */ /* 0x0003e20000000800 */
[C---:B------:R-:W-:Y:S08]  /*5910*/  HMMA.16816.F32.BF16 R80, R8.reuse, R16, R80 ;  /* 0x000000100850723c */ /* 0x040ff00000041850 */
[----:B------:R-:W-:Y:S01]  /*5920*/  HMMA.16816.F32.BF16 R72, R8, R18, R60 ;  /* 0x000000120848723c */ /* 0x000fe2000004183c */
[----:B------:R-:W2:Y:S01]  /*5930*/  LDSM.16.MT88.4 R16, [R229+0x1000] ;  /* 0x00100000e510783b */ /* 0x000ea20000004200 */
[----:B-1----:R-:W-:Y:S01]  /*5940*/  FFMA.FTZ R5, R154, c[0x0][0x2d0], -R4 ;  /* 0x0000b4009a057a23 */ /* 0x002fe20000010804 */
[----:B------:R-:W-:-:S03]  /*5950*/  MOV R154, R126 ;  /* 0x0000007e009a7202 */ /* 0x000fc60000000f00 */
[----:B------:R1:W3:Y:S02]  /*5960*/  MUFU.EX2 R252, R5 ;  /* 0x0000000500fc7308 */ /* 0x0002e40000000800 */
[----:B-1----:R-:W-:Y:S01]  /*5970*/  FFMA.FTZ R5, R153, c[0x0][0x2d0], -R4 ;  /* 0x0000b40099057a23 */ /* 0x002fe20000010804 */
[----:B------:R-:W-:-:S05]  /*5980*/  MOV R153, R113 ;  /* 0x0000007100997202 */ /* 0x000fca0000000f00 */
[----:B------:R1:W-:Y:S01]  /*5990*/  MUFU.EX2 R115, R5 ;  /* 0x0000000500737308 */ /* 0x0003e20000000800 */
[----:B--2---:R-:W-:Y:S01]  /*59a0*/  HMMA.16816.F32.BF16 R52, R12, R16, R88 ;  /* 0x000000100c34723c */ /* 0x004fe20000041858 */
[----:B-1----:R-:W-:Y:S01]  /*59b0*/  FFMA.FTZ R5, R152, c[0x0][0x2d0], -R4 ;  /* 0x0000b40098057a23 */ /* 0x002fe20000010804 */
[----:B------:R-:W-:-:S06]  /*59c0*/  MOV R152, R133 ;  /* 0x0000008500987202 */ /* 0x000fcc0000000f00 */
        /* <DEDUP_REMOVED lines=12> */
[----:B------:R-:W-:Y:S02]  /*5a90*/  MOV R96, R220 ;  /* 0x000000dc00607202 */ /* 0x000fe40000000f00 */
[----:B------:R-:W-:Y:S02]  /*5aa0*/  MOV R99, R217 ;  /* 0x000000d900637202 */ /* 0x000fe40000000f00 */
[----:B------:R-:W-:-:S03]  /*5ab0*/  MOV R97, R219 ;  /* 0x000000db00617202 */ /* 0x000fc60000000f00 */
[----:B------:R-:W-:Y:S01]  /*5ac0*/  HMMA.16816.F32.BF16 R48, R12, R18, R48 ;  /* 0x000000120c30723c */ /* 0x000fe20000041830 */
[----:B------:R-:W1:Y:S07]  /*5ad0*/  LDSM.16.MT88.4 R16, [R228+0x1000] ;  /* 0x00100000e410783b */ /* 0x000e6e0000004200 */
[-C--:B-1----:R-:W-:Y:S01]  /*5ae0*/  HMMA.16816.F32.BF16 R56, R8, R18.reuse, R92 ;  /* 0x000000120838723c */ /* 0x082fe2000004185c */
[----:B------:R1:W-:Y:S06]  /*5af0*/  MUFU.EX2 R94, R5 ;  /* 0x00000005005e7308 */ /* 0x0003ec0000000800 */
[----:B------:R-:W-:Y:S01]  /*5b00*/  MOV R92, R124 ;  /* 0x0000007c005c7202 */ /* 0x000fe20000000f00 */
[----:B------:R-:W-:Y:S01]  /*5b10*/  HMMA.16816.F32.BF16 R32, R12, R18, R20 ;  /* 0x000000120c20723c */ /* 0x000fe20000041814 */
[----:B------:R-:W-:-:S02]  /*5b20*/  MOV R95, R123 ;  /* 0x0000007b005f7202 */ /* 0x000fc40000000f00 */
[----:B------:R-:W-:-:S04]  /*5b30*/  MOV R93, R114 ;  /* 0x00000072005d7202 */ /* 0x000fc80000000f00 */
[----:B------:R-:W-:Y:S01]  /*5b40*/  MOV R23, R221 ;  /* 0x000000dd00177202 */ /* 0x000fe20000000f00 */
[-C--:B------:R-:W-:Y:S01]  /*5b50*/  HMMA.16816.F32.BF16 R84, R12, R16.reuse, R108 ;  /* 0x000000100c54723c */ /* 0x080fe2000004186c */
[--C-:B-1----:R-:W-:Y:S01]  /*5b60*/  FFMA.FTZ R5, R147, c[0x0][0x2d0], -R3.reuse ;  /* 0x0000b40093057a23 */ /* 0x102fe20000010803 */
[----:B------:R-:W-:Y:S01]  /*5b70*/  MOV R20, R69 ;  /* 0x0000004500147202 */ /* 0x000fe20000000f00 */
[----:B------:R-:W-:Y:S01]  /*5b80*/  FFMA.FTZ R147, R185, c[0x0][0x2d0], -R3 ;  /* 0x0000b400b9937a23 */ /* 0x000fe20000010803 */
[----:B------:R-:W-:Y:S01]  /*5b90*/  MOV R22, R128 ;  /* 0x0000008000167202 */ /* 0x000fe20000000f00 */
[----:B------:R1:W-:Y:S01]  /*5ba0*/  MUFU.EX2 R223, R5 ;  /* 0x0000000500df7308 */ /* 0x0003e20000000800 */
[----:B------:R-:W-:Y:S02]  /*5bb0*/  MOV R69, R134 ;  /* 0x0000008600457202 */ /* 0x000fe40000000f00 */
[----:B------:R-:W-:Y:S01]  /*5bc0*/  HMMA.16816.F32.BF16 R88, R8, R16, R104 ;  /* 0x000000100858723c */ /* 0x000fe20000041868 */
[----:B------:R-:W2:Y:S01]  /*5bd0*/  LDSM.16.MT88.4 R16, [R225+0x1800] ;  /* 0x00180000e110783b */ /* 0x000ea20000004200 */
[----:B---3--:R-:W-:-:S02]  /*5be0*/  F2FP.BF16.PACK_AB R12, R252, R251 ;  /* 0x000000fbfc0c723e */ /* 0x008fc400000010ff */
[----:B------:R-:W-:Y:S01]  /*5bf0*/  MOV R21, R127 ;  /* 0x0000007f00157202 */ /* 0x000fe20000000f00 */
[--C-:B-1----:R-:W-:Y:S02]  /*5c00*/  FFMA.FTZ R5, R146, c[0x0][0x2d0], -R3.reuse ;  /* 0x0000b40092057a23 */ /* 0x102fe40000010803 */
[--C-:B------:R-:W-:Y:S02]  /*5c10*/  FFMA.FTZ R146, R186, c[0x0][0x2d0], -R3.reuse ;  /* 0x0000b400ba927a23 */ /* 0x100fe40000010803 */
[----:B------:R1:W3:Y:S02]  /*5c20*/  MUFU.EX2 R246, R5 ;  /* 0x0000000500f67308 */ /* 0x0002e40000000800 */
[--C-:B-1----:R-:W-:Y:S01]  /*5c30*/  FFMA.FTZ R5, R145, c[0x0][0x2d0], -R3.reuse ;  /* 0x0000b40091057a23 */ /* 0x102fe20000010803 */
[----:B---3--:R-:W-:Y:S01]  /*5c40*/  F2FP.BF16.PACK_AB R13, R246, R223 ;  /* 0x000000dff60d723e */ /* 0x008fe200000010ff */
[----:B------:R-:W-:-:S04]  /*5c50*/  FFMA.FTZ R145, R187, c[0x0][0x2d0], -R3 ;  /* 0x0000b400bb917a23 */ /* 0x000fc80000010803 */
[----:B------:R1:W-:Y:S02]  /*5c60*/  MUFU.EX2 R247, R5 ;  /* 0x0000000500f77308 */ /* 0x0003e40000000800 */
[----:B-1----:R-:W-:Y:S02]  /*5c70*/  FFMA.FTZ R5, R144, c[0x0][0x2d0], -R3 ;  /* 0x0000b40090057a23 */ /* 0x002fe40000010803 */
[----:B------:R-:W-:-:S04]  /*5c80*/  FFMA.FTZ R144, R196, c[0x0][0x2d0], -R4 ;  /* 0x0000b400c4907a23 */ /* 0x000fc80000010804 */
[----:B------:R1:W3:Y:S02]  /*5c90*/  MUFU.EX2 R248, R5 ;  /* 0x0000000500f87308 */ /* 0x0002e40000000800 */
[----:B-1----:R-:W-:Y:S01]  /*5ca0*/  FFMA.FTZ R5, R164, c[0x0][0x2d0], -R2 ;  /* 0x0000b400a4057a23 */ /* 0x002fe20000010802 */
[----:B------:R-:W-:Y:S02]  /*5cb0*/  MOV R164, R115 ;  /* 0x0000007300a47202 */ /* 0x000fe40000000f00 */
[----:B---3--:R-:W-:-:S03]  /*5cc0*/  F2FP.BF16.PACK_AB R15, R248, R247 ;  /* 0x000000f7f80f723e */ /* 0x008fc600000010ff */
[----:B------:R1:W-:Y:S01]  /*5cd0*/  MUFU.EX2 R216, R5 ;  /* 0x0000000500d87308 */ /* 0x0003e20000000800 */
[----:B------:R-:W-:-:S07]  /*5ce0*/  F2FP.BF16.PACK_AB R14, R94, R164 ;  /* 0x000000a45e0e723e */ /* 0x000fce00000010ff */
[----:B--2---:R-:W-:Y:S01]  /*5cf0*/  HMMA.16816.F32.BF16 R76, R12, R16, R76 ;  /* 0x000000100c4c723c */ /* 0x004fe2000004184c */
[--C-:B-1----:R-:W-:Y:S01]  /*5d00*/  FFMA.FTZ R5, R165, c[0x0][0x2d0], -R2.reuse ;  /* 0x0000b400a5057a23 */ /* 0x102fe20000010802 */
[----:B------:R-:W-:Y:S01]  /*5d10*/  MOV R165, R153 ;  /* 0x0000009900a57202 */ /* 0x000fe20000000f00 */
[--C-:B------:R-:W-:Y:S02]  /*5d20*/  FFMA.FTZ R153, R172, c[0x0][0x2d0], -R2.reuse ;  /* 0x0000b400ac997a23 */ /* 0x100fe40000010802 */
        /* <DEDUP_REMOVED lines=10> */
[----:B------:R-:W-:Y:S01]  /*5dd0*/  FFMA.FTZ R154, R169, c[0x0][0x2d0], -R2 ;  /* 0x0000b400a99a7a23 */ /* 0x000fe20000010802 */
[----:B------:R-:W-:Y:S02]  /*5de0*/  MOV R169, R100 ;  /* 0x0000006400a97202 */ /* 0x000fe40000000f00 */
[----:B------:R-:W-:Y:S02]  /*5df0*/  MOV R187, R166 ;  /* 0x000000a600bb7202 */ /* 0x000fe40000000f00 */
[----:B------:R-:W-:Y:S01]  /*5e00*/  MOV R166, R102 ;  /* 0x0000006600a67202 */ /* 0x000fe20000000f00 */
[----:B-1----:R-:W-:Y:S01]  /*5e10*/  FFMA.FTZ R5, R167, c[0x0][0x2d0], -R0 ;  /* 0x0000b400a7057a23 */ /* 0x002fe20000010800 */
[----:B------:R-:W-:Y:S01]  /*5e20*/  MOV R167, R155 ;  /* 0x0000009b00a77202 */ /* 0x000fe20000000f00 */
[----:B------:R-:W-:Y:S01]  /*5e30*/  FFMA.FTZ R155, R168, c[0x0][0x2d0], -R2 ;  /* 0x0000b400a89b7a23 */ /* 0x000fe20000010802 */
[----:B------:R-:W-:Y:S01]  /*5e40*/  MOV R168, R99 ;  /* 0x0000006300a87202 */ /* 0x000fe20000000f00 */
[----:B------:R1:W2:Y:S01]  /*5e50*/  MUFU.EX2 R215, R5 ;  /* 0x0000000500d77308 */ /* 0x0002a20000000800 */
[----:B------:R-:W-:-:S02]  /*5e60*/  MOV R186, R167 ;  /* 0x000000a700ba7202 */ /* 0x000fc40000000f00 */
[----:B------:R-:W-:Y:S01]  /*5e70*/  MOV R167, R103 ;  /* 0x0000006700a77202 */ /* 0x000fe20000000f00 */
[----:B-1----:R-:W-:Y:S01]  /*5e80*/  FFMA.FTZ R5, R130, c[0x0][0x2d0], -R0 ;  /* 0x0000b40082057a23 */ /* 0x002fe20000010800 */
[----:B--2---:R-:W-:-:S03]  /*5e90*/  F2FP.BF16.PACK_AB R9, R215, R214 ;  /* 0x000000d6d709723e */ /* 0x004fc600000010ff */
[----:B------:R1:W-:Y:S02]  /*5ea0*/  MUFU.EX2 R217, R5 ;  /* 0x0000000500d97308 */ /* 0x0003e40000000800 */
[----:B-1----:R-:W-:-:S06]  /*5eb0*/  FFMA.FTZ R5, R129, c[0x0][0x2d0], -R0 ;  /* 0x0000b40081057a23 */ /* 0x002fcc0000010800 */
[----:B------:R-:W1:Y:S02]  /*5ec0*/  MUFU.EX2 R219, R5 ;  /* 0x0000000500db7308 */ /* 0x000e640000000800 */
[----:B-1----:R-:W-:Y:S01]  /*5ed0*/  F2FP.BF16.PACK_AB R11, R219, R217 ;  /* 0x000000d9db0b723e */ /* 0x002fe200000010ff */
[----:B------:R-:W-:Y:S01]  /*5ee0*/  FFMA.FTZ R5, R206, c[0x0][0x2d0], -R4 ;  /* 0x0000b400ce057a23 */ /* 0x000fe20000010804 */
[----:B------:R-:W-:-:S05]  /*5ef0*/  MOV R206, R20 ;  /* 0x0000001400ce7202 */ /* 0x000fca0000000f00 */
        /* <DEDUP_REMOVED lines=10> */
[----:B------:R-:W-:Y:S01]  /*5fa0*/  FFMA.FTZ R28, R177, c[0x0][0x2d0], -R2 ;  /* 0x0000b400b11c7a23 */ /* 0x000fe20000010802 */
[----:B------:R-:W-:Y:S01]  /*5fb0*/  MOV R30, R70 ;  /* 0x00000046001e7202 */ /* 0x000fe20000000f00 */
[--C-:B------:R-:W-:Y:S01]  /*5fc0*/  FFMA.FTZ R71, R157, c[0x0][0x2d0], -R0.reuse ;  /* 0x0000b4009d477a23 */ /* 0x100fe20000010800 */
[----:B------:R-:W-:Y:S01]  /*5fd0*/  MOV R172, R80 ;  /* 0x0000005000ac7202 */ /* 0x000fe20000000f00 */
[--C-:B------:R-:W-:Y:S01]  /*5fe0*/  FFMA.FTZ R70, R149, c[0x0][0x2d0], -R0.reuse ;  /* 0x0000b40095467a23 */ /* 0x100fe20000010800 */
[----:B------:R-:W-:Y:S01]  /*5ff0*/  MOV R149, R22 ;  /* 0x0000001600957202 */ /* 0x000fe20000000f00 */
[----:B------:R-:W-:Y:S01]  /*6000*/  FFMA.FTZ R157, R150, c[0x0][0x2d0], -R0 ;  /* 0x0000b400969d7a23 */ /* 0x000fe20000010800 */
[----:B------:R-:W-:-:S02]  /*6010*/  MOV R150, R21 ;  /* 0x0000001500967202 */ /* 0x000fc40000000f00 */
[----:B------:R-:W-:Y:S01]  /*6020*/  MOV R185, R83 ;  /* 0x0000005300b97202 */ /* 0x000fe20000000f00 */
        /* <DEDUP_REMOVED lines=11> */
[-C--:B-1----:R-:W-:Y:S08]  /*60e0*/  HMMA.16816.F32.BF16 R40, R12, R16.reuse, R36 ;  /* 0x000000100c28723c */ /* 0x082ff00000041824 */
[C---:B------:R-:W-:Y:S07]  /*60f0*/  HMMA.16816.F32.BF16 R112, R8.reuse, R16, R64 ;  /* 0x000000100870723c */ /* 0x040fee0000041840 */
[--C-:B------:R-:W-:Y:S01]  /*6100*/  FFMA.FTZ R65, R203, c[0x0][0x2d0], -R4.reuse ;  /* 0x0000b400cb417a23 */ /* 0x100fe20000010804 */
[----:B------:R-:W-:Y:S01]  /*6110*/  HMMA.16816.F32.BF16 R108, R8, R18, R60 ;  /* 0x00000012086c723c */ /* 0x000fe2000004183c */
[----:B------:R-:W-:Y:S01]  /*6120*/  FFMA.FTZ R64, R202, c[0x0][0x2d0], -R4 ;  /* 0x0000b400ca407a23 */ /* 0x000fe20000010804 */
[----:B------:R1:W-:Y:S01]  /*6130*/  MUFU.EX2 R203, R5 ;  /* 0x0000000500cb7308 */ /* 0x0003e20000000800 */
[----:B------:R-:W-:-:S02]  /*6140*/  FFMA.FTZ R66, R189, c[0x0][0x2d0], -R3 ;  /* 0x0000b400bd427a23 */ /* 0x000fc40000010803 */
[--C-:B------:R-:W-:Y:S02]  /*6150*/  FFMA.FTZ R67, R188, c[0x0][0x2d0], -R3.reuse ;  /* 0x0000b400bc437a23 */ /* 0x100fe40000010803 */
[--C-:B------:R-:W-:Y:S01]  /*6160*/  FFMA.FTZ R63, R201, c[0x0][0x2d0], -R4.reuse ;  /* 0x0000b400c93f7a23 */ /* 0x100fe20000010804 */
[----:B------:R-:W-:Y:S01]  /*6170*/  HMMA.16816.F32.BF16 R48, R12, R18, R48 ;  /* 0x000000120c30723c */ /* 0x000fe20000041830 */
[----:B------:R-:W2:Y:S01]  /*6180*/  LDSM.16.MT88.4 R16, [R228+0x1800] ;  /* 0x00180000e410783b */ /* 0x000ea20000004200 */
[----:B------:R-:W-:Y:S01]  /*6190*/  FFMA.FTZ R62, R200, c[0x0][0x2d0], -R4 ;  /* 0x0000b400c83e7a23 */ /* 0x000fe20000010804 */
[----:B------:R-:W-:Y:S01]  /*61a0*/  MUFU.EX2 R189, R29 ;  /* 0x0000001d00bd7308 */ /* 0x000fe20000000800 */
[--C-:B------:R-:W-:Y:S02]  /*61b0*/  FFMA.FTZ R61, R191, c[0x0][0x2d0], -R3.reuse ;  /* 0x0000b400bf3d7a23 */ /* 0x100fe40000010803 */
[----:B------:R-:W-:Y:S02]  /*61c0*/  FFMA.FTZ R60, R190, c[0x0][0x2d0], -R3 ;  /* 0x0000b400be3c7a23 */ /* 0x000fe40000010803 */
[----:B------:R-:W-:-:S02]  /*61d0*/  FFMA.FTZ R188, R148, c[0x0][0x2d0], -R0 ;  /* 0x0000b40094bc7a23 */ /* 0x000fc40000010800 */
[--C-:B-1----:R-:W-:Y:S01]  /*61e0*/  FFMA.FTZ R5, R194, c[0x0][0x2d0], -R3.reuse ;  /* 0x0000b400c2057a23 */ /* 0x102fe20000010803 */
[----:B------:R-:W-:Y:S08]  /*61f0*/  MUFU.EX2 R191, R28 ;  /* 0x0000001c00bf7308 */ /* 0x000ff00000000800 */
[----:B------:R-:W-:Y:S01]  /*6200*/  MUFU.EX2 R190, R25 ;  /* 0x0000001900be7308 */ /* 0x000fe20000000800 */
[-C--:B--2---:R-:W-:Y:S07]  /*6210*/  HMMA.16816.F32.BF16 R36, R12, R16.reuse, R84 ;  /* 0x000000100c24723c */ /* 0x084fee0000041854 */
[----:B------:R-:W-:Y:S01]  /*6220*/  MOV R87, R6 ;  /* 0x0000000600577202 */ /* 0x000fe20000000f00 */
[--C-:B------:R-:W-:Y:S01]  /*6230*/  FFMA.FTZ R6, R207, c[0x0][0x2d0], -R4.reuse ;  /* 0x0000b400cf067a23 */ /* 0x100fe20000010804 */
[C---:B------:R-:W-:Y:S01]  /*6240*/  HMMA.16816.F32.BF16 R104, R8.reuse, R16, R88 ;  /* 0x000000100868723c */ /* 0x040fe20000041858 */
[----:B------:R-:W-:Y:S01]  /*6250*/  MOV R86, R7 ;  /* 0x0000000700567202 */ /* 0x000fe20000000f00 */
[--C-:B------:R-:W-:Y:S01]  /*6260*/  FFMA.FTZ R7, R204, c[0x0][0x2d0], -R4.reuse ;  /* 0x0000b400cc077a23 */ /* 0x100fe20000010804 */
[----:B------:R-:W-:Y:S01]  /*6270*/  MOV R85, R143 ;  /* 0x0000008f00557202 */ /* 0x000fe20000000f00 */
[----:B------:R1:W-:Y:S01]  /*6280*/  MUFU.EX2 R204, R6 ;  /* 0x0000000600cc7308 */ /* 0x0003e20000000800 */
[----:B------:R-:W-:Y:S01]  /*6290*/  MOV R84, R142 ;  /* 0x0000008e00547202 */ /* 0x000fe20000000f00 */
[--C-:B------:R-:W-:Y:S01]  /*62a0*/  FFMA.FTZ R142, R198, c[0x0][0x2d0], -R4.reuse ;  /* 0x0000b400c68e7a23 */ /* 0x100fe20000010804 */
[----:B------:R-:W-:Y:S01]  /*62b0*/  MOV R91, R141 ;  /* 0x0000008d005b7202 */ /* 0x000fe20000000f00 */
[-C--:B------:R-:W-:Y:S01]  /*62c0*/  HMMA.16816.F32.BF16 R92, R8, R18.reuse, R56 ;  /* 0x00000012085c723c */ /* 0x080fe20000041838 */
[----:B------:R-:W-:Y:S01]  /*62d0*/  MOV R17, R116 ;  /* 0x0000007400117202 */ /* 0x000fe20000000f00 */
[--C-:B------:R-:W-:Y:S01]  /*62e0*/  FFMA.FTZ R141, R199, c[0x0][0x2d0], -R4.reuse ;  /* 0x0000b400c78d7a23 */ /* 0x100fe20000010804 */
[----:B------:R-:W-:Y:S01]  /*62f0*/  MOV R88, R152 ;  /* 0x0000009800587202 */ /* 0x000fe20000000f00 */
[--C-:B------:R-:W-:Y:S01]  /*6300*/  FFMA.FTZ R143, R197, c[0x0][0x2d0], -R4.reuse ;  /* 0x0000b400c58f7a23 */ /* 0x100fe20000010804 */
[----:B------:R-:W-:Y:S01]  /*6310*/  MOV R90, R139 ;  /* 0x0000008b005a7202 */ /* 0x000fe20000000f00 */
[--C-:B------:R-:W-:Y:S01]  /*6320*/  FFMA.FTZ R152, R184, c[0x0][0x2d0], -R3.reuse ;  /* 0x0000b400b8987a23 */ /* 0x100fe20000010803 */
[----:B------:R-:W-:Y:S01]  /*6330*/  MOV R89, R138 ;  /* 0x0000008a00597202 */ /* 0x000fe20000000f00 */
[----:B------:R-:W-:Y:S01]  /*6340*/  FFMA.FTZ R8, R205, c[0x0][0x2d0], -R4 ;  /* 0x0000b400cd087a23 */ /* 0x000fe20000010804 */
[----:B------:R-:W-:Y:S01]  /*6350*/  HMMA.16816.F32.BF16 R32, R12, R18, R32 ;  /* 0x000000120c20723c */ /* 0x000fe20000041820 */
[--C-:B------:R-:W-:Y:S01]  /*6360*/  FFMA.FTZ R9, R192, c[0x0][0x2d0], -R3.reuse ;  /* 0x0000b400c0097a23 */ /* 0x100fe20000010803 */
[----:B------:R-:W-:Y:S01]  /*6370*/  LDSM.16.MT88.4 R12, [R226+0x2000] ;  /* 0x00200000e20c783b */ /* 0x000fe20000004200 */
[--C-:B-1----:R-:W-:Y:S01]  /*6380*/  FFMA.FTZ R6, R195, c[0x0][0x2d0], -R3.reuse ;  /* 0x0000b400c3067a23 */ /* 0x102fe20000010803 */
[----:B------:R-:W-:Y:S01]  /*6390*/  MUFU.EX2 R202, R8 ;  /* 0x0000000800ca7308 */ /* 0x000fe20000000800 */
[----:B------:R-:W-:Y:S01]  /*63a0*/  FFMA.FTZ R4, R193, c[0x0][0x2d0], -R3 ;  /* 0x0000b400c1047a23 */ /* 0x000fe20000010803 */
[----:B------:R-:W-:Y:S01]  /*63b0*/  MOV R205, R165 ;  /* 0x000000a500cd7202 */ /* 0x000fe20000000f00 */
[--C-:B------:R-:W-:Y:S01]  /*63c0*/  FFMA.FTZ R139, R174, c[0x0][0x2d0], -R2.reuse ;  /* 0x0000b400ae8b7a23 */ /* 0x100fe20000010802 */
[----:B------:R-:W-:Y:S01]  /*63d0*/  MOV R174, R30 ;  /* 0x0000001e00ae7202 */ /* 0x000fe20000000f00 */
[----:B------:R-:W-:Y:S01]  /*63e0*/  FFMA.FTZ R138, R173, c[0x0][0x2d0], -R2 ;  /* 0x0000b400ad8a7a23 */ /* 0x000fe20000010802 */
[----:B------:R-:W-:Y:S01]  /*63f0*/  MOV R173, R31 ;  /* 0x0000001f00ad7202 */ /* 0x000fe20000000f00 */
[--C-:B------:R-:W-:Y:S01]  /*6400*/  FFMA.FTZ R116, R158, c[0x0][0x2d0], -R0.reuse ;  /* 0x0000b4009e747a23 */ /* 0x100fe20000010800 */
[----:B------:R1:W-:Y:S01]  /*6410*/  MUFU.EX2 R198, R9 ;  /* 0x0000000900c67308 */ /* 0x0003e20000000800 */
[--C-:B------:R-:W-:Y:S01]  /*6420*/  FFMA.FTZ R3, R161, c[0x0][0x2d0], -R0.reuse ;  /* 0x0000b400a1037a23 */ /* 0x100fe20000010800 */
[----:B------:R-:W-:Y:S01]  /*6430*/  MOV R161, R96 ;  /* 0x0000006000a17202 */ /* 0x000fe20000000f00 */
[--C-:B------:R-:W-:Y:S01]  /*6440*/  FFMA.FTZ R2, R160, c[0x0][0x2d0], -R0.reuse ;  /* 0x0000b400a0027a23 */ /* 0x100fe20000010800 */
[----:B------:R-:W-:Y:S01]  /*6450*/  MOV R160, R23 ;  /* 0x0000001700a07202 */ /* 0x000fe20000000f00 */
[----:B------:R-:W-:Y:S01]  /*6460*/  FFMA.FTZ R158, R151, c[0x0][0x2d0], -R0 ;  /* 0x0000b400979e7a23 */ /* 0x000fe20000010800 */
[----:B------:R-:W2:Y:S01]  /*6470*/  LDSM.16.MT88.4 R20, [R225+0x2000] ;  /* 0x00200000e114783b */ /* 0x000ea20000004200 */
[----:B------:R-:W-:Y:S01]  /*6480*/  FADD.FTZ R0, R210, R209 ;  /* 0x000000d1d2007221 */ /* 0x000fe20000010000 */
[----:B------:R-:W-:Y:S01]  /*6490*/  MOV R209, R17 ;  /* 0x0000001100d17202 */ /* 0x000fe20000000f00 */
[----:B------:R-:W3:Y:S01]  /*64a0*/  MUFU.EX2 R201, R7 ;  /* 0x0000000700c97308 */ /* 0x000ee20000000800 */
[----:B------:R-:W4:Y:S01]  /*64b0*/  LDSM.16.MT88.4 R16, [R229+0x2000] ;  /* 0x00200000e510783b */ /* 0x000f220000004200 */
[----:B------:R-:W-:Y:S01]  /*64c0*/  MOV R165, R101 ;  /* 0x0000006500a57202 */ /* 0x000fe20000000f00 */
[----:B------:R-:W-:Y:S01]  /*64d0*/  FADD.FTZ R0, R211, R0 ;  /* 0x00000000d3007221 */ /* 0x000fe20000010000 */
[----:B------:R-:W-:-:S02]  /*64e0*/  MOV R210, R88 ;  /* 0x0000005800d27202 */ /* 0x000fc40000000f00 */
[----:B------:R-:W-:Y:S01]  /*64f0*/  MOV R148, R90 ;  /* 0x0000005a00947202 */ /* 0x000fe20000000f00 */
[----:B-1----:R-:W1:Y:S01]  /*6500*/  LDSM.16.MT88.4 R8, [R228+0x2000] ;  /* 0x00200000e408783b */ /* 0x002e620000004200 */
[----:B------:R3:W-:Y:S01]  /*6510*/  MUFU.EX2 R200, R6 ;  /* 0x0000000600c87308 */ /* 0x0007e20000000800 */
[----:B------:R-:W-:Y:S02]  /*6520*/  MOV R151, R91 ;  /* 0x0000005b00977202 */ /* 0x000fe40000000f00 */
[----:B------:R-:W-:Y:S02]  /*6530*/  MOV R180, R84 ;  /* 0x0000005400b47202 */ /* 0x000fe40000000f00 */
[----:B------:R-:W-:Y:S02]  /*6540*/  MOV R177, R85 ;  /* 0x0000005500b17202 */ /* 0x000fe40000000f00 */
[----:B------:R-:W-:Y:S01]  /*6550*/  MOV R176, R86 ;  /* 0x0000005600b07202 */ /* 0x000fe20000000f00 */
[----:B------:R2:W2:Y:S01]  /*6560*/  MUFU.EX2 R199, R5 ;  /* 0x0000000500c77308 */ /* 0x0004a20000000800 */
[----:B------:R-:W-:-:S02]  /*6570*/  MOV R175, R87 ;  /* 0x0000005700af7202 */ /* 0x000fc40000000f00 */
[----:B------:R-:W-:Y:S02]  /*6580*/  MOV R207, R81 ;  /* 0x0000005100cf7202 */ /* 0x000fe40000000f00 */
[----:B------:R-:W-:-:S03]  /*6590*/  MOV R184, R82 ;  /* 0x0000005200b87202 */ /* 0x000fc60000000f00 */
[----:B------:R4:W4:Y:S01]  /*65a0*/  MUFU.EX2 R197, R4 ;  /* 0x0000000400c57308 */ /* 0x0009220000000800 */
[----:B---3--:R-:W-:-:S04]  /*65b0*/  FADD.FTZ R6, R179, R171 ;  /* 0x000000abb3067221 */ /* 0x008fc80000010000 */
[----:B------:R-:W-:Y:S01]  /*65c0*/  FADD.FTZ R31, R181, R6 ;  /* 0x00000006b51f7221 */ /* 0x000fe20000010000 */
[----:B------:R-:W-:Y:S02]  /*65d0*/  F2FP.BF16.PACK_AB R6, R201, R202 ;  /* 0x000000cac906723e */ /* 0x000fe400000010ff */
[----:B------:R-:W-:Y:S01]  /*65e0*/  MUFU.EX2 R193, R27 ;  /* 0x0000001b00c17308 */ /* 0x000fe20000000800 */
[----:B--2---:R-:W-:Y:S01]  /*65f0*/  FADD.FTZ R5, R183, R182 ;  /* 0x000000b6b7057221 */ /* 0x004fe20000010000 */
[----:B------:R-:W-:Y:S02]  /*6600*/  MOV R182, R89 ;  /* 0x0000005900b67202 */ /* 0x000fe40000000f00 */
[----:B------:R-:W-:Y:S01]  /*6610*/  MOV R183, R69 ;  /* 0x0000004500b77202 */ /* 0x000fe20000000f00 */
[----:B------:R-:W-:Y:S01]  /*6620*/  FADD.FTZ R30, R208, R5 ;  /* 0x00000005d01e7221 */ /* 0x000fe20000010000 */
[----:B------:R-:W-:Y:S01]  /*6630*/  F2FP.BF16.PACK_AB R5, R199, R200 ;  /* 0x000000c8c705723e */ /* 0x000fe200000010ff */
[----:B------:R-:W-:Y:S01]  /*6640*/  FADD.FTZ R69, R178, R170 ;  /* 0x000000aab2457221 */ /* 0x000fe20000010000 */
[----:B------:R-:W2:Y:S01]  /*6650*/  MUFU.EX2 R195, R26 ;  /* 0x0000001a00c37308 */ /* 0x000ea20000000800 */
[----:B----4-:R-:W-:-:S02]  /*6660*/  F2FP.BF16.PACK_AB R4, R203, R204 ;  /* 0x000000cccb04723e */ /* 0x010fc400000010ff */
[----:B------:R-:W-:-:S05]  /*6670*/  F2FP.BF16.PACK_AB R7, R198, R197 ;  /* 0x000000c5c607723e */ /* 0x000fca00000010ff */
[----:B------:R-:W3:Y:S02]  /*6680*/  MUFU.EX2 R192, R24 ;  /* 0x0000001800c07308 */ /* 0x000ee40000000800 */
[C---:B------:R-:W-:Y:S06]  /*6690*/  HMMA.16816.F32.BF16 R100, R4.reuse, R20, R76 ;  /* 0x000000140464723c */ /* 0x040fec000004184c */
[----:B------:R4:W-:Y:S02]  /*66a0*/  MUFU.EX2 R194, R3 ;  /* 0x0000000300c27308 */ /* 0x0009e40000000800 */
[C---:B------:R-:W-:Y:S06]  /*66b0*/  HMMA.16816.F32.BF16 R96, R4.reuse, R22, R72 ;  /* 0x000000160460723c */ /* 0x040fec0000041848 */
[----:B------:R1:W1:Y:S02]  /*66c0*/  MUFU.EX2 R196, R2 ;  /* 0x0000000200c47308 */ /* 0x0002640000000800 */
[----:B------:R-:W-:Y:S01]  /*66d0*/  HMMA.16816.F32.BF16 R88, R4, R16, R52 ;  /* 0x000000100458723c */ /* 0x000fe20000041834 */
[----:B----4-:R-:W-:Y:S01]  /*66e0*/  FADD.FTZ R3, R183, R0 ;  /* 0x00000000b7037221 */ /* 0x010fe20000010000 */
[----:B------:R-:W-:-:S06]  /*66f0*/  MOV R183, R182 ;  /* 0x000000b600b77202 */ /* 0x000fcc0000000f00 */
[----:B------:R-:W-:Y:S01]  /*6700*/  HMMA.16816.F32.BF16 R84, R4, R18, R44 ;  /* 0x000000120454723c */ /* 0x000fe2000004182c */
[----:B------:R-:W-:Y:S01]  /*6710*/  FADD.FTZ R0, R213, R31 ;  /* 0x0000001fd5007221 */ /* 0x000fe20000010000 */
[----:B------:R-:W-:-:S06]  /*6720*/  MOV R182, R210 ;  /* 0x000000d200b67202 */ /* 0x000fcc0000000f00 */
[C---:B------:R-:W-:Y:S01]  /*6730*/  HMMA.16816.F32.BF16 R80, R4.reuse, R12, R40 ;  /* 0x0000000c0450723c */ /* 0x040fe20000041828 */
[----:B-1----:R-:W-:Y:S01]  /*6740*/  FADD.FTZ R2, R222, R30 ;  /* 0x0000001ede027221 */ /* 0x002fe20000010000 */
[----:B------:R-:W-:Y:S06]  /*6750*/  MUFU.EX2 R116, R116 ;  /* 0x0000007400747308 */ /* 0x000fec0000000800 */
[----:B------:R-:W-:Y:S01]  /*6760*/  HMMA.16816.F32.BF16 R56, R4, R10, R32 ;  /* 0x0000000a0438723c */ /* 0x000fe20000041820 */
[----:B------:R-:W-:Y:S01]  /*6770*/  FADD.FTZ R24, R212, R69 ;  /* 0x00000045d4187221 */ /* 0x000fe20000010000 */
[----:B------:R-:W-:Y:S01]  /*6780*/  MUFU.EX2 R71, R71 ;  /* 0x0000004700477308 */ /* 0x000fe20000000800 */
[----:B------:R-:W-:-:S05]  /*6790*/  MOV R210, R209 ;  /* 0x000000d100d27202 */ /* 0x000fca0000000f00 */
[----:B------:R-:W-:Y:S01]  /*67a0*/  HMMA.16816.F32.BF16 R76, R4, R14, R48 ;  /* 0x0000000e044c723c */ /* 0x000fe20000041830 */
[----:B------:R-:W-:-:S07]  /*67b0*/  MOV R209, R230 ;  /* 0x000000e600d17202 */ /* 0x000fce0000000f00 */
[----:B------:R-:W-:Y:S01]  /*67c0*/  HMMA.16816.F32.BF16 R72, R4, R8, R36 ;  /* 0x000000080448723c */ /* 0x000fe20000041824 */
[----:B------:R-:W-:Y:S01]  /*67d0*/  MUFU.EX2 R69, R66 ;  /* 0x0000004200457308 */ /* 0x000fe20000000800 */
[----:B------:R1:W5:Y:S01]  /*67e0*/  LDL.LU R230, [R1+0x90] ;  /* 0x0000900001e67983 */ /* 0x0003620000300800 */
[----:B------:R-:W-:-:S06]  /*67f0*/  FADD.FTZ R2, R227, R2 ;  /* 0x00000002e3027221 */ /* 0x000fcc0000010000 */
[----:B------:R-:W-:Y:S01]  /*6800*/  MUFU.EX2 R70, R70 ;  /* 0x0000004600467308 */ /* 0x000fe20000000800 */
[----:B------:R-:W-:Y:S01]  /*6810*/  F2FP.BF16.PACK_AB R4, R191, R189 ;  /* 0x000000bdbf04723e */ /* 0x000fe200000010ff */
[----:B------:R1:W5:Y:S01]  /*6820*/  LDL.LU R227, [R1+0x8c] ;  /* 0x00008c0001e37983 */ /* 0x0003620000300800 */
[----:B--2---:R-:W-:Y:S01]  /*6830*/  F2FP.BF16.PACK_AB R6, R195, R193 ;  /* 0x000000c1c306723e */ /* 0x004fe200000010ff */
[----:B------:R-:W-:Y:S01]  /*6840*/  FADD.FTZ R3, R183, R3 ;  /* 0x00000003b7037221 */ /* 0x000fe20000010000 */
[----:B---3--:R-:W-:Y:S02]  /*6850*/  F2FP.BF16.PACK_AB R5, R192, R190 ;  /* 0x000000bec005723e */ /* 0x008fe400000010ff */
[----:B------:R-:W-:-:S07]  /*6860*/  F2FP.BF16.PACK_AB R7, R196, R194 ;  /* 0x000000c2c407723e */ /* 0x000fce00000010ff */
[C---:B------:R-:W-:Y:S08]  /*6870*/  HMMA.16816.F32.BF16 R52, R4.reuse, R20, R132 ;  /* 0x000000140434723c */ /* 0x040ff00000041884 */
[C---:B------:R-:W-:Y:S01]  /*6880*/  HMMA.16816.F32.BF16 R48, R4.reuse, R22, R128 ;  /* 0x000000160430723c */ /* 0x040fe20000041880 */
[----:B------:R-:W2:Y:S07]  /*6890*/  LDSM.16.MT88.4 R20, [R225+0x2800] ;  /* 0x00280000e114783b */ /* 0x000eae0000004200 */
[C---:B------:R-:W-:Y:S08]  /*68a0*/  HMMA.16816.F32.BF16 R40, R4.reuse, R16, R124 ;  /* 0x000000100428723c */ /* 0x040ff0000004187c */
[C---:B------:R-:W-:Y:S01]  /*68b0*/  HMMA.16816.F32.BF16 R36, R4.reuse, R18, R120 ;  /* 0x000000120424723c */ /* 0x040fe20000041878 */
[----:B------:R-:W3:Y:S07]  /*68c0*/  LDSM.16.MT88.4 R16, [R229+0x2800] ;  /* 0x00280000e510783b */ /* 0x000eee0000004200 */
[C---:B------:R-:W-:Y:S01]  /*68d0*/  HMMA.16816.F32.BF16 R32, R4.reuse, R12, R112 ;  /* 0x0000000c0420723c */ /* 0x040fe20000041870 */
[----:B------:R-:W-:Y:S07]  /*68e0*/  MUFU.EX2 R112, R65 ;  /* 0x0000004100707308 */ /* 0x000fee0000000800 */
[C---:B------:R-:W-:Y:S01]  /*68f0*/  HMMA.16816.F32.BF16 R28, R4.reuse, R14, R108 ;  /* 0x0000000e041c723c */ /* 0x040fe2000004186c */
[----:B------:R-:W4:Y:S01]  /*6900*/  LDSM.16.MT88.4 R12, [R226+0x2800] ;  /* 0x00280000e20c783b */ /* 0x000f220000004200 */
[----:B------:R-:W-:Y:S06]  /*6910*/  MUFU.EX2 R110, R64 ;  /* 0x00000040006e7308 */ /* 0x000fec0000000800 */
[C---:B------:R-:W-:Y:S02]  /*6920*/  HMMA.16816.F32.BF16 R104, R4.reuse, R8, R104 ;  /* 0x000000080468723c */ /* 0x040fe40000041868 */
[----:B------:R-:W-:Y:S06]  /*6930*/  MUFU.EX2 R111, R63 ;  /* 0x0000003f006f7308 */ /* 0x000fec0000000800 */
[----:B------:R-:W-:Y:S01]  /*6940*/  HMMA.16816.F32.BF16 R44, R4, R10, R92 ;  /* 0x0000000a042c723c */ /* 0x000fe2000004185c */
[----:B------:R-:W1:Y:S01]  /*6950*/  LDSM.16.MT88.4 R8, [R228+0x2800] ;  /* 0x00280000e408783b */ /* 0x000e620000004200 */
[----:B------:R-:W2:Y:S08]  /*6960*/  MUFU.EX2 R113, R62 ;  /* 0x0000003e00717308 */ /* 0x000eb00000000800 */
[----:B------:R-:W-:Y:S08]  /*6970*/  MUFU.EX2 R108, R61 ;  /* 0x0000003d006c7308 */ /* 0x000ff00000000800 */
[----:B------:R-:W3:Y:S08]  /*6980*/  MUFU.EX2 R109, R60 ;  /* 0x0000003c006d7308 */ /* 0x000ef00000000800 */
[----:B------:R-:W1:Y:S01]  /*6990*/  MUFU.EX2 R92, R67 ;  /* 0x00000043005c7308 */ /* 0x000e620000000800 */
[----:B------:R-:W-:Y:S01]  /*69a0*/  FADD.FTZ R4, R182, R24 ;  /* 0x00000018b6047221 */ /* 0x000fe20000010000 */
[----:B--2---:R-:W-:-:S03]  /*69b0*/  F2FP.BF16.PACK_AB R6, R113, R111 ;  /* 0x0000006f7106723e */ /* 0x004fc600000010ff */
[----:B------:R-:W-:-:S03]  /*69c0*/  FADD.FTZ R24, R151, R4 ;  /* 0x0000000497187221 */ /* 0x000fc60000010000 */
[----:B------:R-:W-:Y:S01]  /*69d0*/  MUFU.EX2 R63, R140 ;  /* 0x0000008c003f7308 */ /* 0x000fe20000000800 */
[----:B------:R-:W-:Y:S02]  /*69e0*/  F2FP.BF16.PACK_AB R4, R110, R112 ;  /* 0x000000706e04723e */ /* 0x000fe400000010ff */
[----:B---3--:R-:W-:-:S05]  /*69f0*/  F2FP.BF16.PACK_AB R5, R109, R108 ;  /* 0x0000006c6d05723e */ /* 0x008fca00000010ff */
[----:B------:R-:W-:Y:S01]  /*6a00*/  MUFU.EX2 R65, R139 ;  /* 0x0000008b00417308 */ /* 0x000fe20000000800 */
[----:B-1----:R-:W-:-:S07]  /*6a10*/  F2FP.BF16.PACK_AB R7, R92, R69 ;  /* 0x000000455c07723e */ /* 0x002fce00000010ff */
[----:B------:R-:W-:Y:S08]  /*6a20*/  MUFU.EX2 R66, R138 ;  /* 0x0000008a00427308 */ /* 0x000ff00000000800 */
[----:B------:R-:W1:Y:S08]  /*6a30*/  MUFU.EX2 R67, R137 ;  /* 0x0000008900437308 */ /* 0x000e700000000800 */
[----:B------:R-:W2:Y:S01]  /*6a40*/  MUFU.EX2 R64, R136 ;  /* 0x0000008800407308 */ /* 0x000ea20000000800 */
[C---:B------:R-:W-:Y:S08]  /*6a50*/  HMMA.16816.F32.BF16 R100, R4.reuse, R20, R100 ;  /* 0x000000140464723c */ /* 0x040ff00000041864 */
[C---:B------:R-:W-:Y:S08]  /*6a60*/  HMMA.16816.F32.BF16 R96, R4.reuse, R22, R96 ;  /* 0x000000160460723c */ /* 0x040ff00000041860 */
[C---:B------:R-:W-:Y:S08]  /*6a70*/  HMMA.16816.F32.BF16 R88, R4.reuse, R16, R88 ;  /* 0x000000100458723c */ /* 0x040ff00000041858 */
[C---:B------:R-:W-:Y:S08]  /*6a80*/  HMMA.16816.F32.BF16 R84, R4.reuse, R18, R84 ;  /* 0x000000120454723c */ /* 0x040ff00000041854 */
[C---:B----4-:R-:W-:Y:S08]  /*6a90*/  HMMA.16816.F32.BF16 R80, R4.reuse, R12, R80 ;  /* 0x0000000c0450723c */ /* 0x050ff00000041850 */
[C---:B------:R-:W-:Y:S08]  /*6aa0*/  HMMA.16816.F32.BF16 R76, R4.reuse, R14, R76 ;  /* 0x0000000e044c723c */ /* 0x040ff0000004184c */
[C---:B------:R-:W-:Y:S08]  /*6ab0*/  HMMA.16816.F32.BF16 R72, R4.reuse, R8, R72 ;  /* 0x000000080448723c */ /* 0x040ff00000041848 */
[----:B------:R-:W-:Y:S07]  /*6ac0*/  HMMA.16816.F32.BF16 R56, R4, R10, R56 ;  /* 0x0000000a0438723c */ /* 0x000fee0000041838 */
[----:B------:R-:W-:Y:S01]  /*6ad0*/  FADD.FTZ R4, R161, R24 ;  /* 0x00000018a1047221 */ /* 0x000fe20000010000 */
[----:B-1----:R-:W-:-:S02]  /*6ae0*/  F2FP.BF16.PACK_AB R6, R67, R66 ;  /* 0x000000424306723e */ /* 0x002fc400000010ff */
[----:B--2---:R-:W-:Y:S01]  /*6af0*/  F2FP.BF16.PACK_AB R5, R116, R64 ;  /* 0x000000407405723e */ /* 0x004fe200000010ff */
[----:B------:R-:W-:Y:S01]  /*6b00*/  FADD.FTZ R24, R169, R4 ;  /* 0x00000004a9187221 */ /* 0x000fe20000010000 */
[----:B------:R-:W-:Y:S02]  /*6b10*/  F2FP.BF16.PACK_AB R4, R65, R63 ;  /* 0x0000003f4104723e */ /* 0x000fe400000010ff */
[----:B------:R-:W-:Y:S01]  /*6b20*/  F2FP.BF16.PACK_AB R7, R70, R71 ;  /* 0x000000474607723e */ /* 0x000fe200000010ff */
[----:B------:R-:W-:Y:S02]  /*6b30*/  FADD.FTZ R0, R224, R0 ;  /* 0x00000000e0007221 */ /* 0x000fe40000010000 */
[----:B------:R1:W5:Y:S04]  /*6b40*/  LDL.LU R224, [R1+0x88] ;  /* 0x0000880001e07983 */ /* 0x0003680000300800 */
        /* <DEDUP_REMOVED lines=13> */
[----:B------:R-:W-:Y:S01]  /*6c20*/  MOV R213, R187 ;  /* 0x000000bb00d57202 */ /* 0x000fe20000000f00 */
[----:B------:R-:W2:Y:S01]  /*6c30*/  LDL R24, [R1+0x44] ;  /* 0x0000440001187983 */ /* 0x000ea20000100800 */
[----:B------:R-:W-:Y:S02]  /*6c40*/  FADD.FTZ R2, R149, R2 ;  /* 0x0000000295027221 */ /* 0x000fe40000010000 */
[----:B------:R-:W-:Y:S01]  /*6c50*/  FADD.FTZ R0, R160, R0 ;  /* 0x00000000a0007221 */ /* 0x000fe20000010000 */
[----:B------:R-:W-:Y:S01]  /*6c60*/  MOV R211, R166 ;  /* 0x000000a600d37202 */ /* 0x000fe20000000f00 */
[----:B------:R-:W-:Y:S01]  /*6c70*/  FADD.FTZ R2, R162, R2 ;  /* 0x00000002a2027221 */ /* 0x000fe20000010000 */
[----:B------:R-:W-:Y:S01]  /*6c80*/  MOV R127, R185 ;  /* 0x000000b9007f7202 */ /* 0x000fe20000000f00 */
[----:B------:R-:W-:Y:S01]  /*6c90*/  FADD.FTZ R0, R168, R0 ;  /* 0x00000000a8007221 */ /* 0x000fe20000010000 */
[----:B------:R-:W-:Y:S01]  /*6ca0*/  MOV R208, R167 ;  /* 0x000000a700d07202 */ /* 0x000fe20000000f00 */
[----:B------:R-:W-:Y:S01]  /*6cb0*/  FADD.FTZ R2, R173, R2 ;  /* 0x00000002ad027221 */ /* 0x000fe20000010000 */
[----:B------:R-:W-:Y:S01]  /*6cc0*/  MOV R222, R206 ;  /* 0x000000ce00de7202 */ /* 0x000fe20000000f00 */
[----:B------:R-:W-:Y:S01]  /*6cd0*/  FADD.FTZ R3, R150, R3 ;  /* 0x0000000396037221 */ /* 0x000fe20000010000 */
[----:B------:R-:W-:Y:S01]  /*6ce0*/  MUFU.EX2 R62, R141 ;  /* 0x0000008d003e7308 */ /* 0x000fe20000000800 */
[----:B------:R-:W-:Y:S01]  /*6cf0*/  FADD.FTZ R0, R174, R0 ;  /* 0x00000000ae007221 */ /* 0x000fe20000010000 */
[----:B------:R-:W-:Y:S01]  /*6d00*/  LDSM.16.MT88.4 R12, [R228+0x3000] ;  /* 0x00300000e40c783b */ /* 0x000fe20000004200 */
[----:B------:R-:W-:-:S02]  /*6d10*/  FADD.FTZ R2, R177, R2 ;  /* 0x00000002b1027221 */ /* 0x000fc40000010000 */
[----:B------:R-:W-:Y:S01]  /*6d20*/  FADD.FTZ R3, R163, R3 ;  /* 0x00000003a3037221 */ /* 0x000fe20000010000 */
[----:B------:R-:W-:Y:S01]  /*6d30*/  MOV R210, R165 ;  /* 0x000000a500d27202 */ /* 0x000fe20000000f00 */
[----:B------:R-:W-:Y:S01]  /*6d40*/  FADD.FTZ R0, R180, R0 ;  /* 0x00000000b4007221 */ /* 0x000fe20000010000 */
[----:B------:R-:W-:Y:S01]  /*6d50*/  MOV R9, c[0x0][0x2ac] ;  /* 0x0000ab0000097a02 */ /* 0x000fe20000000f00 */
[----:B------:R-:W-:Y:S02]  /*6d60*/  FADD.FTZ R2, R212, R2 ;  /* 0x00000002d4027221 */ /* 0x000fe40000010000 */
[----:B------:R-:W-:Y:S01]  /*6d70*/  FADD.FTZ R4, R249, R4 ;  /* 0x00000004f9047221 */ /* 0x000fe20000010000 */
[----:B------:R-:W-:Y:S01]  /*6d80*/  MOV R209, R184 ;  /* 0x000000b800d17202 */ /* 0x000fe20000000f00 */
[----:B------:R-:W-:Y:S01]  /*6d90*/  FADD.FTZ R3, R172, R3 ;  /* 0x00000003ac037221 */ /* 0x000fe20000010000 */
[----:B------:R-:W-:Y:S01]  /*6da0*/  MOV R206, R164 ;  /* 0x000000a400ce7202 */ /* 0x000fe20000000f00 */
[----:B------:R-:W-:Y:S01]  /*6db0*/  FADD.FTZ R0, R213, R0 ;  /* 0x00000000d5007221 */ /* 0x000fe20000010000 */
[----:B------:R-:W-:Y:S01]  /*6dc0*/  MUFU.EX2 R26, R145 ;  /* 0x00000091001a7308 */ /* 0x000fe20000000800 */
[----:B------:R-:W-:Y:S01]  /*6dd0*/  FADD.FTZ R6, R211, R2 ;  /* 0x00000002d3067221 */ /* 0x000fe20000010000 */
[----:B------:R-:W3:Y:S01]  /*6de0*/  LDSM.16.MT88.4 R160, [R225+0x3000] ;  /* 0x00300000e1a0783b */ /* 0x000ee20000004200 */
[----:B------:R-:W-:-:S02]  /*6df0*/  FADD.FTZ R3, R176, R3 ;  /* 0x00000003b0037221 */ /* 0x000fc40000010000 */
[----:B------:R-:W-:Y:S01]  /*6e00*/  FADD.FTZ R5, R210, R0 ;  /* 0x00000000d2057221 */ /* 0x000fe20000010000 */
[----:B------:R-:W4:Y:S01]  /*6e10*/  LDSM.16.MT88.4 R148, [R229+0x3000] ;  /* 0x00300000e594783b */ /* 0x000f220000004200 */
[----:B------:R-:W-:Y:S02]  /*6e20*/  FADD.FTZ R3, R127, R3 ;  /* 0x000000037f037221 */ /* 0x000fe40000010000 */
[----:B------:R-:W-:Y:S02]  /*6e30*/  IMAD R9, R9, c[0x0][0x1d0], RZ ;  /* 0x0000740009097a24 */ /* 0x000fe400078e02ff */
[----:B------:R-:W-:Y:S02]  /*6e40*/  FADD.FTZ R7, R208, R3 ;  /* 0x00000003d0077221 */ /* 0x000fe40000010000 */
        /* <DEDUP_REMOVED lines=28> */
[----:B------:R-:W1:Y:S08]  /*7010*/  MUFU.EX2 R61, R142 ;  /* 0x0000008e003d7308 */ /* 0x000e700000000800 */
[----:B------:R-:W1:Y:S08]  /*7020*/  MUFU.EX2 R25, R146 ;  /* 0x0000009200197308 */ /* 0x000e700000000800 */
[----:B------:R-:W-:Y:S08]  /*7030*/  MUFU.EX2 R16, R158 ;  /* 0x0000009e00107308 */ /* 0x000ff00000000800 */
[----:B------:R1:W-:Y:S08]  /*7040*/  MUFU.EX2 R60, R143 ;  /* 0x0000008f003c7308 */ /* 0x0003f00000000800 */
[----:B------:R-:W-:Y:S08]  /*7050*/  MUFU.EX2 R23, R147 ;  /* 0x0000009300177308 */ /* 0x000ff00000000800 */
[----:B------:R-:W-:Y:S01]  /*7060*/  MUFU.EX2 R11, R159 ;  /* 0x0000009f000b7308 */ /* 0x000fe20000000800 */
[----:B-1----:R-:W1:Y:S07]  /*7070*/  LDSM.16.MT88.4 R140, [R226+0x3000] ;  /* 0x00300000e28c783b */ /* 0x002e6e0000004200 */
[----:B------:R-:W-:Y:S08]  /*7080*/  MUFU.EX2 R21, R155 ;  /* 0x0000009b00157308 */ /* 0x000ff00000000800 */
[----:B------:R-:W1:Y:S08]  /*7090*/  MUFU.EX2 R27, R144 ;  /* 0x00000090001b7308 */ /* 0x000e700000000800 */
[----:B------:R-:W1:Y:S08]  /*70a0*/  MUFU.EX2 R22, R152 ;  /* 0x0000009800167308 */ /* 0x000e700000000800 */
[----:B------:R-:W2:Y:S08]  /*70b0*/  MUFU.EX2 R10, R188 ;  /* 0x000000bc000a7308 */ /* 0x000eb00000000800 */
[----:B------:R-:W2:Y:S01]  /*70c0*/  MUFU.EX2 R19, R156 ;  /* 0x0000009c00137308 */ /* 0x000ea20000000800 */
[----:B------:R-:W-:-:S02]  /*70d0*/  IADD3 R245, R245, -0x2, RZ ;  /* 0xfffffffef5f57810 */ /* 0x000fc40007ffe0ff */
[----:B------:R-:W-:Y:S02]  /*70e0*/  F2FP.BF16.PACK_AB R128, R61, R62 ;  /* 0x0000003e3d80723e */ /* 0x000fe400000010ff */
[----:B------:R-:W-:Y:S02]  /*70f0*/  F2FP.BF16.PACK_AB R129, R25, R26 ;  /* 0x0000001a1981723e */ /* 0x000fe400000010ff */
[----:B-1----:R-:W-:Y:S02]  /*7100*/  F2FP.BF16.PACK_AB R130, R27, R60 ;  /* 0x0000003c1b82723e */ /* 0x002fe400000010ff */
[----:B------:R-:W-:Y:S02]  /*7110*/  F2FP.BF16.PACK_AB R131, R22, R23 ;  /* 0x000000171683723e */ /* 0x000fe400000010ff */
        /* <DEDUP_REMOVED lines=60> */
[----:B------:R-:W-:Y:S01]  /*74e0*/  F2FP.BF16.PACK_AB R127, R10, R11 ;  /* 0x0000000b0a7f723e */ /* 0x000fe200000010ff */
[C---:B---3--:R-:W-:Y:S08]  /*74f0*/  HMMA.16816.F32.BF16 R184, R128.reuse, R160, R100 ;  /* 0x000000a080b8723c */ /* 0x048ff00000041864 */
[C---:B------:R-:W-:Y:S08]  /*7500*/  HMMA.16816.F32.BF16 R176, R128.reuse, R162, R96 ;  /* 0x000000a280b0723c */ /* 0x040ff00000041860 */
[C---:B----4-:R-:W-:Y:S08]  /*7510*/  HMMA.16816.F32.BF16 R180, R128.reuse, R148, R88 ;  /* 0x0000009480b4723c */ /* 0x050ff00000041858 */
        /* <DEDUP_REMOVED lines=19> */
.L_x_1353:
        /* <DEDUP_REMOVED lines=44> */
.L_x_1404:
        /* <DEDUP_REMOVED lines=32> */
.L_x_1405:
[----:B--2-4-:R-:W-:Y:S04]  /*7b10*/  IADD3 R2, P0, R4, R20, RZ ;  /* 0x0000001404027210 */ /* 0x014fe80007f1e0ff */
[----:B------:R-:W-:Y:S05]  /*7b20*/  IADD3.X R3, R0, R5, RZ, P0, !PT ;  /* 0x0000000500037210 */ /* 0x000fea00007fe4ff */
[----:B------:R-:W-:Y:S01]  /*7b30*/  @!PT LDS RZ, [RZ] ;  /* 0x00000000fffff984 */ /* 0x000fe20000000800 */
[----:B------:R-:W-:Y:S01]  /*7b40*/  @!PT LDS RZ, [RZ] ;  /* 0x00000000fffff984 */ /* 0x000fe20000000800 */
[----:B------:R-:W-:Y:S01]  /*7b50*/  @!PT LDS RZ, [RZ] ;  /* 0x00000000fffff984 */ /* 0x000fe20000000800 */
[----:B------:R1:W-:Y:S04]  /*7b60*/  LDGSTS.E.BYPASS.LTC128B.128 [R243+0x3100], [R2.64], !P5 ;  /* 0x0310000002f37fae */ /* 0x0003e8000e901d46 */
.L_x_1344:
[----:B--234-:R-:W-:Y:S05]  /*7b70*/  BSYNC B0 ;  /* 0x0000000000007941 */ /* 0x01cfea0003800000 */
.L_x_1343:
        /* <DEDUP_REMOVED lines=83> */
[----:B------:R-:W2:Y:S07]  /*80b0*/  LDSM.16.M88.4 R208, [R227] ;  /* 0x00000000e3d0783b */ /* 0x000eae0000000200 */
[-C--:B-----5:R-:W-:Y:S08]  /*80c0*/  HMMA.16816.F32.BF16 R52, R116, R212.reuse, R52 ;  /* 0x000000d47434723c */ /* 0x0a0ff00000041834 */
        /* <DEDUP_REMOVED lines=19> */
[----:B------:R-:W1:Y:S07]  /*8200*/  LDSM.16.M88.4 R116, [R227+0x1000] ;  /* 0x00100000e374783b */ /* 0x000e6e0000000200 */
[-C--:B--2---:R-:W-:Y:S01]  /*8210*/  HMMA.16816.F32.BF16 R4, R204, R208.reuse, R4 ;  /* 0x000000d0cc04723c */ /* 0x084fe20000041804 */
[----:B------:R-:W2:Y:S01]  /*8220*/  LDSM.16.M88.4 R196, [R227+0x2000] ;  /* 0x00200000e3c4783b */ /* 0x000ea20000000200 */
[----:B------:R-:W-:Y:S06]  /*8230*/  DEPBAR.LE SB0, 0x0 ;  /* 0x000080000000791a */ /* 0x000fec0000000000 */
[C---:B------:R-:W-:Y:S01]  /*8240*/  HMMA.16816.F32.BF16 R8, R216.reuse, R208, R8 ;  /* 0x000000d0d808723c */ /* 0x040fe20000041808 */
[----:B------:R-:W-:Y:S07]  /*8250*/  BAR.SYNC.DEFER_BLOCKING 0x0 ;  /* 0x0000000000007b1d */ /* 0x000fee0000010000 */
        /* <DEDUP_REMOVED lines=25> */
[----:B------:R-:W-:Y:S01]  /*83f0*/  HMMA.16816.F32.BF16 R112, R204, R214, R112 ;  /* 0x000000d6cc70723c */ /* 0x000fe20000041870 */
[----:B------:R-:W-:Y:S07]  /*8400*/  @!UPT UIADD3 URZ, URZ, URZ, URZ ;  /* 0x0000003f3f3ff290 */ /* 0x000fee000fffe03f */
[----:B------:R-:W-:-:S11]  /*8410*/  @!P0 BRA `(.L_x_1348) ;  /* 0x000004d000008947 */ /* 0x000fd60003800000 */
[----:B------:R-:W-:Y:S01]  /*8420*/  IMAD.MOV.U32 R244, RZ, RZ, RZ ;  /* 0x000000fffff47224 */ /* 0x000fe200078e00ff */
        /* <DEDUP_REMOVED lines=31> */
[C---:B------:R-:W-:Y:S04]  /*8620*/  LEA R116, P0, R0.reuse, c[0x0][0x1c8], 0x1 ;  /* 0x0000720000747a11 */ /* 0x040fe800078008ff */
[----:B------:R-:W-:Y:S04]  /*8630*/  IADD3.X R2, R247, R3, R2, P1, !PT ;  /* 0x00000003f7027210 */ /* 0x000fe80000ffe402 */
[----:B------:R-:W-:Y:S01]  /*8640*/  LEA.HI.X R0, R0, c[0x0][0x1cc], R2, 0x1, P0 ;  /* 0x0000730000007a11 */ /* 0x000fe200000f0c02 */
[----:B------:R-:W-:-:S05]  /*8650*/  BRA.DIV ~URZ, `(.L_x_1349) ;  /* 0x0000db027f007947 */ /* 0x000fca000b800000 */
[----:B------:R1:W2:Y:S02]  /*8660*/  SHFL.IDX PT, R118, R0, RZ, 0x181f ;  /* 0x00181fff00767589 */ /* 0x0002a400000e0000 */
.L_x_1406:
        /* <DEDUP_REMOVED lines=34> */
.L_x_1407:
[----:B--2-4-:R-:W-:Y:S04]  /*8890*/  IADD3 R2, P0, R116, R119, RZ ;  /* 0x0000007774027210 */ /* 0x014fe80007f1e0ff */
[----:B-1----:R-:W-:Y:S05]  /*88a0*/  IADD3.X R3, R0, R117, RZ, P0, !PT ;  /* 0x0000007500037210 */ /* 0x002fea00007fe4ff */
[----:B------:R-:W-:Y:S01]  /*88b0*/  @!PT LDS RZ, [RZ] ;  /* 0x00000000fffff984 */ /* 0x000fe20000000800 */
[----:B------:R-:W-:Y:S01]  /*88c0*/  @!PT LDS RZ, [RZ] ;  /* 0x00000000fffff984 */ /* 0x000fe20000000800 */
[----:B------:R-:W-:Y:S01]  /*88d0*/  @!PT LDS RZ, [RZ] ;  /* 0x00000000fffff984 */ /* 0x000fe20000000800 */
[----:B------:R1:W-:Y:S04]  /*88e0*/  LDGSTS.E.BYPASS.LTC128B.128 [R243+0x6900], [R2.64], !P5 ;  /* 0x0690000002f37fae */ /* 0x0003e8000e901d46 */
.L_x_1348:
[----:B------:R-:W-:Y:S05]  /*88f0*/  BSYNC B0 ;  /* 0x0000000000007941 */ /* 0x000fea0003800000 */
.L_x_1347:
[----:B------:R-:W2:Y:S01]  /*8900*/  LDL R116, [R1+0x44] ;  /* 0x0000440001747983 */ /* 0x000ea20000100800 */
[----:B------:R-:W-:Y:S03]  /*8910*/  IMAD R0, R245, -0x70, RZ ;  /* 0xffffff90f5007824 */ /* 0x000fe600078e02ff */
[----:B-1----:R-:W2:Y:S04]  /*8920*/  LDL R3, [R1+0x54] ;  /* 0x0000540001037983 */ /* 0x002ea80000100800 */
[----:B------:R-:W3:Y:S04]  /*8930*/  LDL R2, [R1+0x50] ;  /* 0x0000500001027983 */ /* 0x000ee80000100800 */
[----:B------:R-:W0:Y:S01]  /*8940*/  LDGDEPBAR ;  /* 0x00000000000079af */ /* 0x000e220000000000 */
[----:B--2---:R-:W-:Y:S02]  /*8950*/  IADD3 R116, R3, R116, RZ ;  /* 0x0000007403747210 */ /* 0x004fe40007ffe0ff */
[----:B------:R-:W-:Y:S02]  /*8960*/  MOV R3, c[0x0][0x2ac] ;  /* 0x0000ab0000037a02 */ /* 0x000fe40000000f00 */
[----:B---3--:R-:W-:Y:S01]  /*8970*/  IADD3 R0, -R2, 0x1, R0 ;  /* 0x0000000102007810 */ /* 0x008fe20007ffe100 */
[----:B------:R-:W-:Y:S04]  /*8980*/  @P4 IMAD.HI.U32 R2, R116, c[0x0][0x2c8], RZ ;  /* 0x0000b20074024a27 */ /* 0x000fe800078e00ff */
[----:B------:R-:W-:Y:S01]  /*8990*/  IMAD R0, R3, c[0x0][0x1d0], R0 ;  /* 0x0000740003007a24 */ /* 0x000fe200078e0200 */
[----:B------:R-:W-:Y:S04]  /*89a0*/  @P4 SHF.R.U32.HI R116, RZ, c[0x0][0x2cc], R2 ;  /* 0x0000b300ff744a19 */ /* 0x000fe80000011602 */
[----:B------:R-:W-:Y:S01]  /*89b0*/  IADD3 R117, R0, -c[0x0][0x168], RZ ;  /* 0x80005a0000757a10 */ /* 0x000fe20007ffe0ff */
[----:B------:R-:W-:-:S05]  /*89c0*/  BRA.DIV ~URZ, `(.L_x_1351) ;  /* 0x0000ded27f007947 */ /* 0x000fca000b800000 */
[----:B------:R1:W2:Y:S02]  /*89d0*/  SHFL.IDX PT, R0, R116, RZ, 0x1c1f ;  /* 0x001c1fff74007589 */ /* 0x0002a400000e0000 */
.L_x_1408:
[----:B--2---:R-:W-:Y:S05]  /*89e0*/  IMAD.IADD R0, R117, 0x1, R0 ;  /* 0x0000000175007824 */ /* 0x004fea00078e0200 */
[C---:B------:R-:W-:Y:S02]  /*89f0*/  ISETP.GT.AND P0, PT, R0.reuse, RZ, PT ;  /* 0x000000ff0000720c */ /* 0x040fe40003f04270 */
[C---:B------:R-:W-:Y:S02]  /*8a00*/  ISETP.GT.AND P6, PT, R0.reuse, 0x1, PT ;  /* 0x000000010000780c */ /* 0x040fe40003fc4270 */
        /* <DEDUP_REMOVED lines=55> */
[----:B------:R-:W-:Y:S01]  /*8d80*/  FMNMX.FTZ R119, R188, R120, !PT ;  /* 0x00000078bc777209 */ /* 0x000fe20007810000 */
[----:B------:R-:W2:Y:S03]  /*8d90*/  SHFL.IDX PT, R3, R116, 0x1, 0x1c1f ;  /* 0x003c1f0074037f89 */ /* 0x000ea600000e0000 */
[----:B------:R-:W-:Y:S04]  /*8da0*/  FMNMX.FTZ R119, R197, R119, !PT ;  /* 0x00000077c5777209 */ /* 0x000fe80007810000 */
[----:B------:R-:W-:Y:S01]  /*8db0*/  FMNMX.FTZ R119, R196, R119, !PT ;  /* 0x00000077c4777209 */ /* 0x000fe20007810000 */
[----:B------:R-:W3:Y:S03]  /*8dc0*/  SHFL.IDX PT, R2, R116, 0x2, 0x1c1f ;  /* 0x005c1f0074027f89 */ /* 0x000ee600000e0000 */
[----:B------:R-:W-:Y:S04]  /*8dd0*/  FMNMX.FTZ R119, R195, R119, !PT ;  /* 0x00000077c3777209 */ /* 0x000fe80007810000 */
[----:B------:R-:W-:Y:S01]  /*8de0*/  FMNMX.FTZ R119, R194, R119, !PT ;  /* 0x00000077c2777209 */ /* 0x000fe20007810000 */
[----:B------:R-:W4:Y:S03]  /*8df0*/  SHFL.IDX PT, R0, R116, 0x3, 0x1c1f ;  /* 0x007c1f0074007f89 */ /* 0x000f2600000e0000 */
[----:B------:R-:W-:Y:S04]  /*8e00*/  FMNMX.FTZ R119, R193, R119, !PT ;  /* 0x00000077c1777209 */ /* 0x000fe80007810000 */
[----:B------:R-:W-:Y:S04]  /*8e10*/  FMNMX.FTZ R119, R192, R119, !PT ;  /* 0x00000077c0777209 */ /* 0x000fe80007810000 */
[----:B------:R-:W-:Y:S04]  /*8e20*/  FMNMX.FTZ R119, R191, R119, !PT ;  /* 0x00000077bf777209 */ /* 0x000fe80007810000 */
[----:B------:R-:W-:Y:S04]  /*8e30*/  FMNMX.FTZ R119, R190, R119, !PT ;  /* 0x00000077be777209 */ /* 0x000fe80007810000 */
[----:B------:R-:W-:Y:S04]  /*8e40*/  FMNMX.FTZ R119, R189, R119, !PT ;  /* 0x00000077bd777209 */ /* 0x000fe80007810000 */
[----:B------:R-:W-:Y:S01]  /*8e50*/  FMNMX.FTZ R119, R48, R119, !PT ;  /* 0x0000007730777209 */ /* 0x000fe20007810000 */
[C---:B--2---:R-:W-:Y:S02]  /*8e60*/  IMAD.IADD R3, R117.reuse, 0x1, R3 ;  /* 0x0000000175037824 */ /* 0x044fe400078e0203 */
[----:B---3--:R-:W-:Y:S01]  /*8e70*/  IMAD.IADD R2, R117, 0x1, R2 ;  /* 0x0000000175027824 */ /* 0x008fe200078e0202 */
[----:B------:R-:W-:Y:S01]  /*8e80*/  FMNMX.FTZ R119, R49, R119, !PT ;  /* 0x0000007731777209 */ /* 0x000fe20007810000 */
[----:B----4-:R-:W-:Y:S01]  /*8e90*/  IMAD.IADD R0, R117, 0x1, R0 ;  /* 0x0000000175007824 */ /* 0x010fe200078e0200 */
[C---:B------:R-:W-:Y:S02]  /*8ea0*/  ISETP.GT.AND P0, PT, R3.reuse, 0x8, PT ;  /* 0x000000080300780c */ /* 0x040fe40003f04270 */
[C---:B------:R-:W-:Y:S02]  /*8eb0*/  ISETP.GT.AND P1, PT, R3.reuse, 0x1, PT ;  /* 0x000000010300780c */ /* 0x040fe40003f24270 */
        /* <DEDUP_REMOVED lines=11> */
[----:B------:R-:W-:Y:S02]  /*8f70*/  ISETP.GT.AND P1, PT, R3, 0x18, PT ;  /* 0x000000180300780c */ /* 0x000fe40003f24270 */
[----:B------:R-:W-:Y:S02]  /*8f80*/  FSEL R55, R55, -INF , P0 ;  /* 0xff80000037377808 */ /* 0x000fe40000000000 */
[C---:B------:R-:W-:Y:S02]  /*8f90*/  ISETP.GT.AND P0, PT, R3.reuse, 0x39, PT ;  /* 0x000000390300780c */ /* 0x040fe40003f04270 */
[----:B------:R-:W-:Y:S02]  /*8fa0*/  ISETP.GT.AND P6, PT, R3, RZ, PT ;  /* 0x000000ff0300720c */ /* 0x000fe40003fc4270 */
[----:B------:R-:W-:Y:S02]  /*8fb0*/  FSEL R67, R67, -INF , P0 ;  /* 0xff80000043437808 */ /* 0x000fe40000000000 */
[C---:B------:R-:W-:Y:S02]  /*8fc0*/  ISETP.GT.AND P0, PT, R3.reuse, 0x48, PT ;  /* 0x000000480300780c */ /* 0x040fe40003f04270 */
        /* <DEDUP_REMOVED lines=8> */
[----:B------:R-:W-:Y:S02]  /*9050*/  ISETP.GT.AND P0, PT, R2, RZ, PT ;  /* 0x000000ff0200720c */ /* 0x000fe40003f04270 */
        /* <DEDUP_REMOVED lines=39> */
[----:B------:R-:W-:Y:S02]  /*92d0*/  ISETP.GT.AND P6, PT, R2, 0x1, PT ;  /* 0x000000010200780c */ /* 0x000fe40003fc4270 */
[----:B------:R-:W-:Y:S02]  /*92e0*/  ISETP.GT.AND P1, PT, R0, RZ, PT ;  /* 0x000000ff0000720c */ /* 0x000fe40003f24270 */
        /* <DEDUP_REMOVED lines=92> */
[----:B------:R-:W-:Y:S02]  /*98b0*/  FSEL R91, R91, -INF , P0 ;  /* 0xff8000005b5b7808 */ /* 0x000fe40000000000 */
[----:B------:R-:W-:Y:S02]  /*98c0*/  ISETP.GT.AND P0, PT, R2, 0x58, PT ;  /* 0x000000580200780c */ /* 0x000fe40003f04270 */
        /* <DEDUP_REMOVED lines=12> */
[----:B------:R-:W-:Y:S02]  /*9990*/  FSEL R95, R95, -INF , P0 ;  /* 0xff8000005f5f7808 */ /* 0x000fe40000000000 */
[C---:B------:R-:W-:Y:S02]  /*99a0*/  ISETP.GT.AND P0, PT, R2.reuse, 0x61, PT ;  /* 0x000000610200780c */ /* 0x040fe40003f04270 */
        /* <DEDUP_REMOVED lines=63> */
[----:B--2---:R-:W-:Y:S02]  /*9da0*/  FMNMX.FTZ R118, R118, R3, !PT ;  /* 0x0000000376767209 */ /* 0x004fe40007810000 */
        /* <DEDUP_REMOVED lines=15> */
[----:B------:R-:W2:Y:S01]  /*9ea0*/  SHFL.BFLY PT, R3, R118, 0x1, 0x1f ;  /* 0x0c201f0076037f89 */ /* 0x000ea200000e0000 */
[----:B------:R-:W-:Y:S02]  /*9eb0*/  FMNMX.FTZ R119, R96, R119, !PT ;  /* 0x0000007760777209 */ /* 0x000fe40007810000 */
[----:B------:R-:W-:Y:S02]  /*9ec0*/  FMNMX.FTZ R2, R91, R2, !PT ;  /* 0x000000025b027209 */ /* 0x000fe40007810000 */
[----:B------:R-:W-:Y:S02]  /*9ed0*/  FMNMX.FTZ R119, R97, R119, !PT ;  /* 0x0000007761777209 */ /* 0x000fe40007810000 */
[----:B------:R-:W-:Y:S01]  /*9ee0*/  FMNMX.FTZ R2, R94, R2, !PT ;  /* 0x000000025e027209 */ /* 0x000fe20007810000 */
[----:B------:R-:W3:Y:S01]  /*9ef0*/  SHFL.BFLY PT, R117, R0, 0x1, 0x1f ;  /* 0x0c201f0000757f89 */ /* 0x000ee200000e0000 */
[----:B------:R-:W-:Y:S02]  /*9f00*/  FMNMX.FTZ R119, R100, R119, !PT ;  /* 0x0000007764777209 */ /* 0x000fe40007810000 */
[----:B------:R-:W-:Y:S02]  /*9f10*/  FMNMX.FTZ R2, R95, R2, !PT ;  /* 0x000000025f027209 */ /* 0x000fe40007810000 */
[----:B------:R-:W-:Y:S02]  /*9f20*/  FMNMX.FTZ R119, R101, R119, !PT ;  /* 0x0000007765777209 */ /* 0x000fe40007810000 */
[----:B------:R-:W-:Y:S02]  /*9f30*/  FSEL R107, R107, -INF , P6 ;  /* 0xff8000006b6b7808 */ /* 0x000fe40003000000 */
[----:B-1----:R-:W-:Y:S02]  /*9f40*/  FMNMX.FTZ R116, R106, R2, !PT ;  /* 0x000000026a747209 */ /* 0x002fe40007810000 */
[----:B------:R-:W-:Y:S02]  /*9f50*/  FMNMX.FTZ R119, R112, R119, !PT ;  /* 0x0000007770777209 */ /* 0x000fe40007810000 */
[----:B------:R-:W-:Y:S02]  /*9f60*/  FSEL R110, R110, -INF , P1 ;  /* 0xff8000006e6e7808 */ /* 0x000fe40000800000 */
[----:B------:R-:W-:Y:S02]  /*9f70*/  FMNMX.FTZ R116, R107, R116, !PT ;  /* 0x000000746b747209 */ /* 0x000fe40007810000 */
[----:B------:R-:W-:Y:S02]  /*9f80*/  FMNMX.FTZ R119, R113, R119, !PT ;  /* 0x0000007771777209 */ /* 0x000fe40007810000 */
[----:B------:R-:W-:Y:S02]  /*9f90*/  FSEL R111, R111, -INF , P0 ;  /* 0xff8000006f6f7808 */ /* 0x000fe40000000000 */
[----:B------:R-:W-:Y:S01]  /*9fa0*/  FMNMX.FTZ R116, R110, R116, !PT ;  /* 0x000000746e747209 */ /* 0x000fe20007810000 */
[----:B------:R-:W1:Y:S01]  /*9fb0*/  SHFL.BFLY PT, R5, R119, 0x2, 0x1f ;  /* 0x0c401f0077057f89 */ /* 0x000e6200000e0000 */
[----:B--2---:R-:W-:Y:S02]  /*9fc0*/  FMNMX.FTZ R118, R118, R3, !PT ;  /* 0x0000000376767209 */ /* 0x004fe40007810000 */
[----:B------:R-:W-:Y:S02]  /*9fd0*/  FMNMX.FTZ R116, R111, R116, !PT ;  /* 0x000000746f747209 */ /* 0x000fe40007810000 */
[----:B---3--:R-:W-:Y:S03]  /*9fe0*/  FMNMX.FTZ R117, R0, R117, !PT ;  /* 0x0000007500757209 */ /* 0x008fe60007810000 */
[----:B------:R-:W2:Y:S01]  /*9ff0*/  SHFL.BFLY PT, R0, R116, 0x2, 0x1f ;  /* 0x0c401f0074007f89 */ /* 0x000ea200000e0000 */
[----:B-1----:R-:W-:Y:S07]  /*a000*/  FMNMX.FTZ R119, R5, R119, !PT ;  /* 0x0000007705777209 */ /* 0x002fee0007810000 */
[----:B------:R-:W1:Y:S01]  /*a010*/  SHFL.BFLY PT, R4, R119, 0x1, 0x1f ;  /* 0x0c201f0077047f89 */ /* 0x000e6200000e0000 */
[----:B--2---:R-:W-:Y:S07]  /*a020*/  FMNMX.FTZ R116, R116, R0, !PT ;  /* 0x0000000074747209 */ /* 0x004fee0007810000 */
[----:B------:R2:W3:Y:S01]  /*a030*/  SHFL.BFLY PT, R0, R116, 0x1, 0x1f ;  /* 0x0c201f0074007f89 */ /* 0x0004e200000e0000 */
[----:B-1----:R-:W-:Y:S07]  /*a040*/  FMNMX.FTZ R119, R119, R4, !PT ;  /* 0x0000000477777209 */ /* 0x002fee0007810000 */
.L_x_1409:
[C---:B------:R-:W-:Y:S01]  /*a050*/  FMUL.FTZ R2, R119.reuse, c[0x0][0x2d0] ;  /* 0x0000b40077027a20 */ /* 0x040fe20000410000 */
[C---:B------:R-:W-:Y:S01]  /*a060*/  FSETP.NEU.FTZ.AND P0, PT, R119.reuse, -INF , PT ;  /* 0xff8000007700780b */ /* 0x040fe20003f1d000 */
[----:B------:R-:W-:Y:S01]  /*a070*/  WARPSYNC 0xffffffff ;  /* 0xffffffff00007948 */ /* 0x000fe20003800000 */
[----:B---3--:R-:W-:Y:S02]  /*a080*/  FMNMX.FTZ R68, R0, R116, !PT ;  /* 0x0000007400447209 */ /* 0x008fe40007810000 */
[----:B------:R-:W-:Y:S02]  /*a090*/  FSEL R2, R2, RZ, P0 ;  /* 0x000000ff02027208 */ /* 0x000fe40000000000 */
[----:B------:R-:W-:Y:S02]  /*a0a0*/  FSEL R0, R119, RZ, P0 ;  /* 0x000000ff77007208 */ /* 0x000fe40000000000 */
[----:B------:R-:W-:Y:S01]  /*a0b0*/  FSETP.NEU.FTZ.AND P1, PT, R118, -INF , PT ;  /* 0xff8000007600780b */ /* 0x000fe20003f3d000 */
[--C-:B------:R-:W-:Y:S01]  /*a0c0*/  FFMA.FTZ R198, R49, c[0x0][0x2d0], -R2.reuse ;  /* 0x0000b40031c67a23 */ /* 0x100fe20000010802 */
[----:B------:R-:W-:Y:S01]  /*a0d0*/  FSETP.NEU.FTZ.AND P0, PT, R117, -INF , PT ;  /* 0xff8000007500780b */ /* 0x000fe20003f1d000 */
[--C-:B------:R-:W-:Y:S01]  /*a0e0*/  FFMA.FTZ R217, R84, c[0x0][0x2d0], -R2.reuse ;  /* 0x0000b40054d97a23 */ /* 0x100fe20000010802 */
[----:B------:R-:W3:Y:S01]  /*a0f0*/  LDL.LU R49, [R1+0xc] ;  /* 0x00000c0001317983 */ /* 0x000ee20000300800 */
        /* <DEDUP_REMOVED lines=10> */
[----:B------:R-:W-:Y:S02]  /*a1a0*/  FFMA.FTZ R249, R97, c[0x0][0x2d0], -R2 ;  /* 0x0000b40061f97a23 */ /* 0x000fe40000010802 */
[----:B------:R-:W-:Y:S01]  /*a1b0*/  FADD.FTZ R4, -R0, R120 ;  /* 0x0000007800047221 */ /* 0x000fe20000010100 */
[----:B------:R-:W-:Y:S01]  /*a1c0*/  FSEL R0, R118, RZ, P1 ;  /* 0x000000ff76007208 */ /* 0x000fe20000800000 */
        /* <DEDUP_REMOVED lines=21> */
[----:B------:R-:W-:Y:S02]  /*a320*/  FMUL.FTZ R2, R118, c[0x0][0x2d0] ;  /* 0x0000b40076027a20 */ /* 0x000fe40000410000 */
[----:B------:R-:W-:Y:S01]  /*a330*/  FADD.FTZ R3, -R0, R121 ;  /* 0x0000007900037221 */ /* 0x000fe20000010100 */
[----:B------:R-:W-:Y:S02]  /*a340*/  FSEL R0, R117, RZ, P0 ;  /* 0x000000ff75007208 */ /* 0x000fe40000000000 */
[----:B------:R-:W-:Y:S01]  /*a350*/  FSEL R2, R2, RZ, P1 ;  /* 0x000000ff02027208 */ /* 0x000fe20000800000 */
[----:B------:R-:W-:Y:S01]  /*a360*/  FMUL.FTZ R3, R3, c[0x0][0x2d0] ;  /* 0x0000b40003037a20 */ /* 0x000fe20000410000 */
[----:B------:R-:W-:Y:S01]  /*a370*/  MUFU.EX2 R203, R203 ;  /* 0x000000cb00cb7308 */ /* 0x000fe20000000800 */
[----:B------:R-:W-:Y:S02]  /*a380*/  FADD.FTZ R0, -R0, R122 ;  /* 0x0000007a00007221 */ /* 0x000fe40000010100 */
[--C-:B------:R-:W-:Y:S02]  /*a390*/  FFMA.FTZ R9, R33, c[0x0][0x2d0], -R2.reuse ;  /* 0x0000b40021097a23 */ /* 0x100fe40000010802 */
[--C-:B--2---:R-:W-:Y:S01]  /*a3a0*/  FFMA.FTZ R116, R51, c[0x0][0x2d0], -R2.reuse ;  /* 0x0000b40033747a23 */ /* 0x104fe20000010802 */
[----:B------:R-:W2:Y:S01]  /*a3b0*/  LDL.LU R33, [R1+0x8] ;  /* 0x0000080001217983 */ /* 0x000ea20000300800 */
        /* <DEDUP_REMOVED lines=34> */
[----:B------:R-:W-:Y:S03]  /*a5e0*/  FMUL.FTZ R0, R0, c[0x0][0x2d0] ;  /* 0x0000b40000007a20 */ /* 0x000fe60000410000 */
[----:B------:R-:W-:Y:S02]  /*a5f0*/  FSEL R2, R2, RZ, P0 ;  /* 0x000000ff02027208 */ /* 0x000fe40000000000 */
[----:B------:R-:W-:Y:S03]  /*a600*/  FSETP.NEU.FTZ.AND P0, PT, R68, -INF , PT ;  /* 0xff8000004400780b */ /* 0x000fe60003f1d000 */
        /* <DEDUP_REMOVED lines=18> */
[--C-:B------:R-:W-:Y:S02]  /*a730*/  FFMA.FTZ R38, R92, c[0x0][0x2d0], -R2.reuse ;  /* 0x0000b4005c267a23 */ /* 0x100fe40000010802 */
[--C-:B------:R-:W-:Y:S01]  /*a740*/  FFMA.FTZ R39, R93, c[0x0][0x2d0], -R2.reuse ;  /* 0x0000b4005d277a23 */ /* 0x100fe20000010802 */
[----:B------:R-:W-:Y:S01]  /*a750*/  MUFU.EX2 R0, R0 ;  /* 0x0000000000007308 */ /* 0x000fe20000000800 */
[--C-:B------:R-:W-:Y:S02]  /*a760*/  FFMA.FTZ R83, R105, c[0x0][0x2d0], -R2.reuse ;  /* 0x0000b40069537a23 */ /* 0x100fe40000010802 */
[--C-:B------:R-:W-:Y:S02]  /*a770*/  FFMA.FTZ R82, R108, c[0x0][0x2d0], -R2.reuse ;  /* 0x0000b4006c527a23 */ /* 0x100fe40000010802 */
[--C-:B-1----:R-:W-:Y:S02]  /*a780*/  FFMA.FTZ R5, R20, c[0x0][0x2d0], -R2.reuse ;  /* 0x0000b40014057a23 */ /* 0x102fe40000010802 */
        /* <DEDUP_REMOVED lines=10> */
[----:B------:R-:W-:Y:S08]  /*a830*/  MOV R73, R36 ;  /* 0x0000002400497202 */ /* 0x000ff00000000f00 */
[----:B------:R-:W-:Y:S01]  /*a840*/  MUFU.EX2 R191, R191 ;  /* 0x000000bf00bf7308 */ /* 0x000fe20000000800 */
[----:B-1----:R-:W-:Y:S01]  /*a850*/  FFMA.FTZ R5, R18, c[0x0][0x2d0], -R2 ;  /* 0x0000b40012057a23 */ /* 0x002fe20000010802 */
[----:B------:R-:W-:Y:S08]  /*a860*/  FSEL R2, R68, RZ, P0 ;  /* 0x000000ff44027208 */ /* 0x000ff00000000000 */
[----:B------:R1:W-:Y:S01]  /*a870*/  MUFU.EX2 R76, R5 ;  /* 0x00000005004c7308 */ /* 0x0003e20000000800 */
[----:B------:R-:W-:Y:S02]  /*a880*/  FADD.FTZ R6, -R2, R123 ;  /* 0x0000007b02067221 */ /* 0x000fe40000010100 */
[----:B------:R-:W-:Y:S07]  /*a890*/  FMUL.FTZ R2, R4, c[0x0][0x2d0] ;  /* 0x0000b40004027a20 */ /* 0x000fee0000410000 */
[----:B------:R-:W4:Y:S10]  /*a8a0*/  MUFU.EX2 R2, R2 ;  /* 0x0000000200027308 */ /* 0x000f340000000800 */
[----:B------:R-:W-:Y:S01]  /*a8b0*/  MUFU.EX2 R190, R190 ;  /* 0x000000be00be7308 */ /* 0x000fe20000000800 */
[----:B-1----:R-:W-:Y:S05]  /*a8c0*/  FMUL.FTZ R5, R68, c[0x0][0x2d0] ;  /* 0x0000b40044057a20 */ /* 0x002fea0000410000 */
[----:B------:R-:W-:Y:S04]  /*a8d0*/  FSEL R5, R5, RZ, P0 ;  /* 0x000000ff05057208 */ /* 0x000fe80000000000 */
[----:B------:R-:W-:Y:S01]  /*a8e0*/  MUFU.EX2 R202, R202 ;  /* 0x000000ca00ca7308 */ /* 0x000fe20000000800 */
[--C-:B------:R-:W-:Y:S02]  /*a8f0*/  FFMA.FTZ R221, R62, c[0x0][0x2d0], -R5.reuse ;  /* 0x0000b4003edd7a23 */ /* 0x100fe40000010805 */
[----:B------:R-:W5:Y:S01]  /*a900*/  LDL.LU R62, [R1+0x10] ;  /* 0x00001000013e7983 */ /* 0x000f620000300800 */
[--C-:B------:R-:W-:Y:S02]  /*a910*/  FFMA.FTZ R220, R59, c[0x0][0x2d0], -R5.reuse ;  /* 0x0000b4003bdc7a23 */ /* 0x100fe40000010805 */
[--C-:B------:R-:W-:Y:S04]  /*a920*/  FFMA.FTZ R92, R27, c[0x0][0x2d0], -R5.reuse ;  /* 0x0000b4001b5c7a23 */ /* 0x100fe80000010805 */
[----:B------:R-:W-:Y:S01]  /*a930*/  MUFU.EX2 R189, R189 ;  /* 0x000000bd00bd7308 */ /* 0x000fe20000000800 */
[----:B------:R-:W2:Y:S01]  /*a940*/  LDL.LU R59, [R1+0x14] ;  /* 0x00001400013b7983 */ /* 0x000ea20000300800 */
[--C-:B------:R-:W-:Y:S02]  /*a950*/  FFMA.FTZ R27, R78, c[0x0][0x2d0], -R5.reuse ;  /* 0x0000b4004e1b7a23 */ /* 0x100fe40000010805 */
[--C-:B------:R-:W-:Y:S02]  /*a960*/  FFMA.FTZ R18, R79, c[0x0][0x2d0], -R5.reuse ;  /* 0x0000b4004f127a23 */ /* 0x100fe40000010805 */
[--C-:B------:R-:W-:Y:S01]  /*a970*/  FFMA.FTZ R109, R47, c[0x0][0x2d0], -R5.reuse ;  /* 0x0000b4002f6d7a23 */ /* 0x100fe20000010805 */
[----:B------:R-:W-:Y:S01]  /*a980*/  MOV R47, R77 ;  /* 0x0000004d002f7202 */ /* 0x000fe20000000f00 */
[--C-:B------:R-:W-:Y:S01]  /*a990*/  FFMA.FTZ R123, R58, c[0x0][0x2d0], -R5.reuse ;  /* 0x0000b4003a7b7a23 */ /* 0x100fe20000010805 */
[----:B------:R-:W-:Y:S01]  /*a9a0*/  MOV R58, R53 ;  /* 0x00000035003a7202 */ /* 0x000fe20000000f00 */
[----:B------:R-:W-:Y:S01]  /*a9b0*/  MUFU.EX2 R188, R188 ;  /* 0x000000bc00bc7308 */ /* 0x000fe20000000800 */
[--C-:B------:R-:W-:Y:S02]  /*a9c0*/  FFMA.FTZ R7, R21, c[0x0][0x2d0], -R5.reuse ;  /* 0x0000b40015077a23 */ /* 0x100fe40000010805 */
[--C-:B------:R-:W-:Y:S02]  /*a9d0*/  FFMA.FTZ R4, R19, c[0x0][0x2d0], -R5.reuse ;  /* 0x0000b40013047a23 */ /* 0x100fe40000010805 */
[--C-:B------:R-:W-:Y:S02]  /*a9e0*/  FFMA.FTZ R66, R90, c[0x0][0x2d0], -R5.reuse ;  /* 0x0000b4005a427a23 */ /* 0x100fe40000010805 */
        /* <DEDUP_REMOVED lines=25> */
[----:B------:R-:W1:Y:S01]  /*ab80*/  MUFU.EX2 R107, R14 ;  /* 0x0000000e006b7308 */ /* 0x000e620000000800 */
        /* <DEDUP_REMOVED lines=36> */
[----:B----4-:R-:W-:Y:S01]  /*add0*/  FMUL.FTZ R53, R2, R157 ;  /* 0x0000009d02357220 */ /* 0x010fe20000410000 */
[----:B------:R-:W-:Y:S01]  /*ade0*/  MOV R157, R76 ;  /* 0x0000004c009d7202 */ /* 0x000fe20000000f00 */
[C---:B--2---:R-:W-:Y:S01]  /*adf0*/  FFMA.FTZ R10, R0.reuse, R33, R80 ;  /* 0x00000021000a7223 */ /* 0x044fe20000010050 */
[----:B------:R-:W2:Y:S01]  /*ae00*/  LDSM.16.MT88.4 R76, [R225] ;  /* 0x00000000e14c783b */ /* 0x000ea20000004200 */
[----:B------:R-:W-:Y:S01]  /*ae10*/  FMUL.FTZ R8, R0, R152 ;  /* 0x0000009800087220 */ /* 0x000fe20000410000 */
[----:B------:R-:W-:Y:S01]  /*ae20*/  F2FP.BF16.PACK_AB R72, R70, R22 ;  /* 0x000000164648723e */ /* 0x000fe200000010ff */
[C---:B------:R-:W-:Y:S01]  /*ae30*/  FMUL.FTZ R9, R0.reuse, R153 ;  /* 0x0000009900097220 */ /* 0x040fe20000410000 */
[----:B------:R-:W-:Y:S01]  /*ae40*/  MOV R19, R37 ;  /* 0x0000002500137202 */ /* 0x000fe20000000f00 */
[C---:B------:R-:W-:Y:S01]  /*ae50*/  FMUL.FTZ R12, R0.reuse, R160 ;  /* 0x000000a0000c7220 */ /* 0x040fe20000410000 */
[----:B------:R-:W-:Y:S01]  /*ae60*/  F2FP.BF16.PACK_AB R73, R23, R34 ;  /* 0x000000221749723e */ /* 0x000fe200000010ff */
[C---:B------:R-:W-:Y:S01]  /*ae70*/  FMUL.FTZ R13, R0.reuse, R161 ;  /* 0x000000a1000d7220 */ /* 0x040fe20000410000 */
[----:B------:R-:W-:Y:S01]  /*ae80*/  F2FP.BF16.PACK_AB R80, R71, R80 ;  /* 0x000000504750723e */ /* 0x000fe200000010ff */
[----:B------:R-:W-:Y:S01]  /*ae90*/  FMUL.FTZ R24, R0, R144 ;  /* 0x0000009000187220 */ /* 0x000fe20000410000 */
[----:B------:R-:W-:Y:S01]  /*aea0*/  F2FP.BF16.PACK_AB R82, R252, R157 ;  /* 0x0000009dfc52723e */ /* 0x000fe200000010ff */
[C---:B------:R-:W-:Y:S01]  /*aeb0*/  FMUL.FTZ R25, R0.reuse, R145 ;  /* 0x0000009100197220 */ /* 0x040fe20000410000 */
[----:B------:R-:W-:Y:S01]  /*aec0*/  MOV R145, R31 ;  /* 0x0000001f00917202 */ /* 0x000fe20000000f00 */
[C---:B------:R-:W-:Y:S01]  /*aed0*/  FMUL.FTZ R28, R0.reuse, R148 ;  /* 0x00000094001c7220 */ /* 0x040fe20000410000 */
[----:B------:R-:W-:Y:S01]  /*aee0*/  MOV R148, R83 ;  /* 0x0000005300947202 */ /* 0x000fe20000000f00 */
[C---:B------:R-:W-:Y:S01]  /*aef0*/  FMUL.FTZ R29, R0.reuse, R149 ;  /* 0x00000095001d7220 */ /* 0x040fe20000410000 */
[----:B-1----:R-:W-:Y:S01]  /*af00*/  F2FP.BF16.PACK_AB R83, R107, R91 ;  /* 0x0000005b6b53723e */ /* 0x002fe200000010ff */
[C---:B------:R-:W-:Y:S01]  /*af10*/  FMUL.FTZ R40, R0.reuse, R136 ;  /* 0x0000008800287220 */ /* 0x040fe20000410000 */
[----:B------:R-:W-:Y:S01]  /*af20*/  MOV R149, R26 ;  /* 0x0000001a00957202 */ /* 0x000fe20000000f00 */
[C---:B------:R-:W-:Y:S01]  /*af30*/  FMUL.FTZ R41, R0.reuse, R137 ;  /* 0x0000008900297220 */ /* 0x040fe20000410000 */
[----:B------:R-:W-:Y:S01]  /*af40*/  MOV R137, R48 ;  /* 0x0000003000897202 */ /* 0x000fe20000000f00 */
[C---:B------:R-:W-:Y:S01]  /*af50*/  FMUL.FTZ R44, R0.reuse, R140 ;  /* 0x0000008c002c7220 */ /* 0x040fe20000410000 */
[----:B------:R-:W-:Y:S01]  /*af60*/  MOV R144, R42 ;  /* 0x0000002a00907202 */ /* 0x000fe20000000f00 */
[C---:B------:R-:W-:Y:S01]  /*af70*/  FMUL.FTZ R45, R0.reuse, R141 ;  /* 0x0000008d002d7220 */ /* 0x040fe20000410000 */
[----:B------:R-:W-:Y:S01]  /*af80*/  F2FP.BF16.PACK_AB R74, R137, R35 ;  /* 0x00000023894a723e */ /* 0x000fe200000010ff */
        /* <DEDUP_REMOVED lines=8> */
[C---:B---3--:R-:W-:Y:S01]  /*b010*/  FFMA.FTZ R0, R2.reuse, R49, R22 ;  /* 0x0000003102007223 */ /* 0x048fe20000010016 */
[----:B------:R-:W-:Y:S01]  /*b020*/  MUFU.EX2 R124, R86 ;  /* 0x00000056007c7308 */ /* 0x000fe20000000800 */
[----:B------:R-:W-:Y:S01]  /*b030*/  FMUL.FTZ R49, R2, R165 ;  /* 0x000000a502317220 */ /* 0x000fe20000410000 */
[----:B------:R-:W-:Y:S01]  /*b040*/  MOV R165, R52 ;  /* 0x0000003400a57202 */ /* 0x000fe20000000f00 */
[----:B------:R-:W-:Y:S01]  /*b050*/  FADD.FTZ R70, R70, R0 ;  /* 0x0000000046467221 */ /* 0x000fe20000010000 */
[----:B------:R-:W-:Y:S01]  /*b060*/  MOV R141, R54 ;  /* 0x00000036008d7202 */ /* 0x000fe20000000f00 */
[----:B------:R-:W-:Y:S01]  /*b070*/  FMUL.FTZ R0, R6, c[0x0][0x2d0] ;  /* 0x0000b40006007a20 */ /* 0x000fe20000410000 */
[----:B------:R-:W-:Y:S01]  /*b080*/  MOV R133, R55 ;  /* 0x0000003700857202 */ /* 0x000fe20000000f00 */
[C---:B------:R-:W-:Y:S01]  /*b090*/  FMUL.FTZ R52, R2.reuse, R156 ;  /* 0x0000009c02347220 */ /* 0x040fe20000410000 */
[----:B------:R-:W-:Y:S01]  /*b0a0*/  MOV R156, R19 ;  /* 0x00000013009c7202 */ /* 0x000fe20000000f00 */
[C---:B------:R-:W-:Y:S01]  /*b0b0*/  FMUL.FTZ R4, R2.reuse, R184 ;  /* 0x000000b802047220 */ /* 0x040fe20000410000 */
[----:B------:R-:W-:Y:S01]  /*b0c0*/  MOV R19, R65 ;  /* 0x0000004100137202 */ /* 0x000fe20000000f00 */
[----:B------:R-:W1:Y:S01]  /*b0d0*/  MUFU.EX2 R0, R0 ;  /* 0x0000000000007308 */ /* 0x000e620000000800 */
        /* <DEDUP_REMOVED lines=11> */
[-C--:B--2---:R-:W-:Y:S01]  /*b190*/  HMMA.16816.F32.BF16 R4, R72, R76.reuse, R4 ;  /* 0x0000004c4804723c */ /* 0x084fe20000041804 */
[----:B------:R-:W-:Y:S04]  /*b1a0*/  MUFU.EX2 R136, R112 ;  /* 0x0000007000887308 */ /* 0x000fe80000000800 */
[----:B------:R-:W-:Y:S01]  /*b1b0*/  FADD.FTZ R71, R71, R10 ;  /* 0x0000000a47477221 */ /* 0x000fe20000010000 */
[----:B------:R-:W-:Y:S01]  /*b1c0*/  MOV R94, R38 ;  /* 0x00000026005e7202 */ /* 0x000fe20000000f00 */
[C---:B------:R-:W-:Y:S01]  /*b1d0*/  FMUL.FTZ R16, R2.reuse, R176 ;  /* 0x000000b002107220 */ /* 0x040fe20000410000 */
[----:B------:R-:W-:Y:S01]  /*b1e0*/  MOV R176, R15 ;  /* 0x0000000f00b07202 */ /* 0x000fe20000000f00 */
[----:B------:R-:W-:Y:S02]  /*b1f0*/  FMUL.FTZ R17, R2, R177 ;  /* 0x000000b102117220 */ /* 0x000fe40000410000 */
[----:B------:R-:W-:Y:S01]  /*b200*/  MUFU.EX2 R125, R121 ;  /* 0x00000079007d7308 */ /* 0x000fe20000000800 */
[----:B-1----:R-:W-:Y:S01]  /*b210*/  FFMA.FTZ R69, R0, R59, R81 ;  /* 0x0000003b00457223 */ /* 0x002fe20000010051 */
[----:B------:R-:W-:Y:S01]  /*b220*/  F2FP.BF16.PACK_AB R81, R90, R81 ;  /* 0x000000515a51723e */ /* 0x000fe200000010ff */
[C---:B------:R-:W-:Y:S01]  /*b230*/  FMUL.FTZ R10, R0.reuse, R154 ;  /* 0x0000009a000a7220 */ /* 0x040fe20000410000 */
[----:B------:R-:W-:Y:S01]  /*b240*/  MOV R177, R66 ;  /* 0x0000004200b17202 */ /* 0x000fe20000000f00 */
[----:B------:R-:W-:Y:S01]  /*b250*/  FMUL.FTZ R11, R0, R155 ;  /* 0x0000009b000b7220 */ /* 0x000fe20000410000 */
[----:B------:R-:W-:Y:S01]  /*b260*/  MOV R187, R94 ;  /* 0x0000005e00bb7202 */ /* 0x000fe20000000f00 */
[----:B------:R-:W-:Y:S01]  /*b270*/  FADD.FTZ R69, R90, R69 ;  /* 0x000000455a457221 */ /* 0x000fe20000010000 */
[----:B------:R-:W-:Y:S01]  /*b280*/  MOV R132, R58 ;  /* 0x0000003a00847202 */ /* 0x000fe20000000f00 */
[C---:B------:R-:W-:Y:S01]  /*b290*/  FMUL.FTZ R14, R0.reuse, R162 ;  /* 0x000000a2000e7220 */ /* 0x040fe20000410000 */
[----:B------:R-:W-:Y:S01]  /*b2a0*/  MOV R161, R106 ;  /* 0x0000006a00a17202 */ /* 0x000fe20000000f00 */
[----:B------:R-:W-:Y:S01]  /*b2b0*/  FMUL.FTZ R15, R0, R163 ;  /* 0x000000a3000f7220 */ /* 0x000fe20000410000 */
[C---:B------:R-:W-:Y:S01]  /*b2c0*/  HMMA.16816.F32.BF16 R8, R80.reuse, R76, R8 ;  /* 0x0000004c5008723c */ /* 0x040fe20000041808 */
[----:B------:R-:W-:Y:S03]  /*b2d0*/  MUFU.EX2 R106, R97 ;  /* 0x00000061006a7308 */ /* 0x000fe60000000800 */
[C---:B------:R-:W-:Y:S01]  /*b2e0*/  FMUL.FTZ R37, R2.reuse, R173 ;  /* 0x000000ad02257220 */ /* 0x040fe20000410000 */
[----:B------:R-:W-:Y:S01]  /*b2f0*/  MOV R173, R18 ;  /* 0x0000001200ad7202 */ /* 0x000fe20000000f00 */
[C---:B------:R-:W-:Y:S01]  /*b300*/  FMUL.FTZ R18, R3.reuse, R178 ;  /* 0x000000b203127220 */ /* 0x040fe20000410000 */
[----:B------:R-:W-:Y:S01]  /*b310*/  MOV R153, R110 ;  /* 0x0000006e00997202 */ /* 0x000fe20000000f00 */
[-C--:B------:R-:W-:Y:S03]  /*b320*/  HMMA.16816.F32.BF16 R12, R80, R78.reuse, R12 ;  /* 0x0000004e500c723c */ /* 0x080fe6000004180c */
[----:B------:R-:W-:Y:S01]  /*b330*/  MUFU.EX2 R97, R92 ;  /* 0x0000005c00617308 */ /* 0x000fe20000000800 */
[C---:B------:R-:W-:Y:S01]  /*b340*/  FMUL.FTZ R48, R2.reuse, R164 ;  /* 0x000000a402307220 */ /* 0x040fe20000410000 */
[----:B------:R-:W-:Y:S01]  /*b350*/  MOV R164, R19 ;  /* 0x0000001300a47202 */ /* 0x000fe20000000f00 */
[C---:B------:R-:W-:Y:S02]  /*b360*/  FMUL.FTZ R19, R3.reuse, R179 ;  /* 0x000000b303137220 */ /* 0x040fe40000410000 */
[C---:B------:R-:W-:Y:S01]  /*b370*/  FMUL.FTZ R20, R2.reuse, R180 ;  /* 0x000000b402147220 */ /* 0x040fe20000410000 */
[----:B------:R-:W-:Y:S03]  /*b380*/  MOV R180, R47 ;  /* 0x0000002f00b47202 */ /* 0x000fe60000000f00 */
[C---:B------:R-:W-:Y:S01]  /*b390*/  FMUL.FTZ R21, R2.reuse, R181 ;  /* 0x000000b502157220 */ /* 0x040fe20000410000 */
[C---:B------:R-:W-:Y:S01]  /*b3a0*/  HMMA.16816.F32.BF16 R16, R72.reuse, R78, R16 ;  /* 0x0000004e4810723c */ /* 0x040fe20000041810 */
[----:B------:R-:W1:Y:S01]  /*b3b0*/  LDSM.16.MT88.4 R76, [R229] ;  /* 0x00000000e54c783b */ /* 0x000e620000004200 */
[----:B------:R-:W-:Y:S02]  /*b3c0*/  MUFU.EX2 R110, R96 ;  /* 0x00000060006e7308 */ /* 0x000fe40000000800 */
[C---:B------:R-:W-:Y:S01]  /*b3d0*/  FMUL.FTZ R32, R2.reuse, R168 ;  /* 0x000000a802207220 */ /* 0x040fe20000410000 */
[----:B------:R-:W-:Y:S01]  /*b3e0*/  MOV R168, R30 ;  /* 0x0000001e00a87202 */ /* 0x000fe20000000f00 */
[C---:B------:R-:W-:Y:S01]  /*b3f0*/  FMUL.FTZ R33, R2.reuse, R169 ;  /* 0x000000a902217220 */ /* 0x040fe20000410000 */
[----:B------:R-:W-:Y:S01]  /*b400*/  MOV R181, R43 ;  /* 0x0000002b00b57202 */ /* 0x000fe20000000f00 */
[C---:B------:R-:W-:Y:S01]  /*b410*/  FMUL.FTZ R36, R2.reuse, R172 ;  /* 0x000000ac02247220 */ /* 0x040fe20000410000 */
[----:B------:R-:W-:Y:S03]  /*b420*/  MOV R172, R27 ;  /* 0x0000001b00ac7202 */ /* 0x000fe60000000f00 */
[C---:B------:R-:W-:Y:S01]  /*b430*/  FMUL.FTZ R65, R2.reuse, R129 ;  /* 0x0000008102417220 */ /* 0x040fe20000410000 */
[----:B------:R-:W-:Y:S01]  /*b440*/  MOV R169, R67 ;  /* 0x0000004300a97202 */ /* 0x000fe20000000f00 */
[----:B------:R-:W-:Y:S01]  /*b450*/  FMUL.FTZ R64, R2, R128 ;  /* 0x0000008002407220 */ /* 0x000fe20000410000 */
[----:B------:R-:W-:Y:S01]  /*b460*/  MUFU.EX2 R129, R84 ;  /* 0x0000005400817308 */ /* 0x000fe20000000800 */
[C---:B-----5:R-:W-:Y:S02]  /*b470*/  FFMA.FTZ R2, R3.reuse, R62, R34 ;  /* 0x0000003e03027223 */ /* 0x060fe40000010022 */
[----:B------:R-:W-:Y:S02]  /*b480*/  FMUL.FTZ R22, R3, R182 ;  /* 0x000000b603167220 */ /* 0x000fe40000410000 */
[----:B------:R-:W-:Y:S02]  /*b490*/  FADD.FTZ R2, R23, R2 ;  /* 0x0000000217027221 */ /* 0x000fe40000010000 */
[C---:B------:R-:W-:Y:S02]  /*b4a0*/  FMUL.FTZ R23, R3.reuse, R183 ;  /* 0x000000b703177220 */ /* 0x040fe40000410000 */
[C---:B------:R-:W-:Y:S01]  /*b4b0*/  FMUL.FTZ R34, R3.reuse, R170 ;  /* 0x000000aa03227220 */ /* 0x040fe20000410000 */
[----:B------:R2:W3:Y:S01]  /*b4c0*/  MUFU.EX2 R96, R93 ;  /* 0x0000005d00607308 */ /* 0x0004e20000000800 */
[C---:B------:R-:W-:Y:S02]  /*b4d0*/  FMUL.FTZ R26, R0.reuse, R146 ;  /* 0x00000092001a7220 */ /* 0x040fe40000410000 */
[C---:B------:R-:W-:Y:S02]  /*b4e0*/  FMUL.FTZ R27, R0.reuse, R147 ;  /* 0x00000093001b7220 */ /* 0x040fe40000410000 */
[C---:B------:R-:W-:Y:S02]  /*b4f0*/  FMUL.FTZ R30, R0.reuse, R150 ;  /* 0x00000096001e7220 */ /* 0x040fe40000410000 */
[C---:B------:R-:W-:Y:S02]  /*b500*/  FMUL.FTZ R31, R0.reuse, R151 ;  /* 0x00000097001f7220 */ /* 0x040fe40000410000 */
[C---:B------:R-:W-:Y:S01]  /*b510*/  FMUL.FTZ R38, R3.reuse, R174 ;  /* 0x000000ae03267220 */ /* 0x040fe20000410000 */
[----:B------:R-:W-:Y:S01]  /*b520*/  MUFU.EX2 R128, R120 ;  /* 0x0000007800807308 */ /* 0x000fe20000000800 */
[----:B------:R-:W-:Y:S02]  /*b530*/  FMUL.FTZ R39, R3, R175 ;  /* 0x000000af03277220 */ /* 0x000fe40000410000 */
[C---:B------:R-:W-:Y:S02]  /*b540*/  FMUL.FTZ R42, R0.reuse, R138 ;  /* 0x0000008a002a7220 */ /* 0x040fe40000410000 */
[C---:B------:R-:W-:Y:S01]  /*b550*/  FMUL.FTZ R43, R0.reuse, R139 ;  /* 0x0000008b002b7220 */ /* 0x040fe20000410000 */
[-C--:B-1----:R-:W-:Y:S03]  /*b560*/  HMMA.16816.F32.BF16 R20, R72, R76.reuse, R20 ;  /* 0x0000004c4814723c */ /* 0x082fe60000041814 */
[C---:B------:R-:W-:Y:S01]  /*b570*/  FMUL.FTZ R46, R0.reuse, R142 ;  /* 0x0000008e002e7220 */ /* 0x040fe20000410000 */
[----:B------:R-:W-:Y:S01]  /*b580*/  MUFU.EX2 R111, R111 ;  /* 0x0000006f006f7308 */ /* 0x000fe20000000800 */
[C---:B------:R-:W-:Y:S02]  /*b590*/  FMUL.FTZ R47, R0.reuse, R143 ;  /* 0x0000008f002f7220 */ /* 0x040fe40000410000 */
[C---:B------:R-:W-:Y:S01]  /*b5a0*/  FMUL.FTZ R63, R0.reuse, R127 ;  /* 0x0000007f003f7220 */ /* 0x040fe20000410000 */
[C---:B------:R-:W-:Y:S04]  /*b5b0*/  HMMA.16816.F32.BF16 R24, R80.reuse, R76, R24 ;  /* 0x0000004c5018723c */ /* 0x040fe80000041818 */
[C---:B------:R-:W-:Y:S02]  /*b5c0*/  FMUL.FTZ R58, R0.reuse, R134 ;  /* 0x00000086003a7220 */ /* 0x040fe40000410000 */
[----:B------:R-:W-:Y:S01]  /*b5d0*/  MUFU.EX2 R127, R85 ;  /* 0x00000055007f7308 */ /* 0x000fe20000000800 */
[C---:B------:R-:W-:Y:S01]  /*b5e0*/  FMUL.FTZ R59, R0.reuse, R135 ;  /* 0x00000087003b7220 */ /* 0x040fe20000410000 */
[-C--:B------:R-:W-:Y:S04]  /*b5f0*/  HMMA.16816.F32.BF16 R28, R80, R78.reuse, R28 ;  /* 0x0000004e501c723c */ /* 0x080fe8000004181c */
[----:B------:R-:W-:Y:S02]  /*b600*/  FMUL.FTZ R62, R0, R126 ;  /* 0x0000007e003e7220 */ /* 0x000fe40000410000 */
[----:B------:R-:W-:Y:S02]  /*b610*/  FADD.FTZ R0, R157, R71 ;  /* 0x000000479d007221 */ /* 0x000fe40000010000 */
[C---:B------:R-:W-:Y:S01]  /*b620*/  HMMA.16816.F32.BF16 R32, R72.reuse, R78, R32 ;  /* 0x0000004e4820723c */ /* 0x040fe20000041820 */
[----:B------:R-:W1:Y:S01]  /*b630*/  LDSM.16.MT88.4 R76, [R226] ;  /* 0x00000000e24c783b */ /* 0x000e620000004200 */
[----:B------:R-:W-:Y:S02]  /*b640*/  MUFU.EX2 R126, R109 ;  /* 0x0000006d007e7308 */ /* 0x000fe40000000800 */
[----:B------:R-:W-:Y:S02]  /*b650*/  FADD.FTZ R71, R91, R69 ;  /* 0x000000455b477221 */ /* 0x000fe40000010000 */
[C---:B------:R-:W-:Y:S02]  /*b660*/  FMUL.FTZ R66, R3.reuse, R130 ;  /* 0x0000008203427220 */ /* 0x040fe40000410000 */
[C---:B------:R-:W-:Y:S04]  /*b670*/  FMUL.FTZ R54, R3.reuse, R158 ;  /* 0x0000009e03367220 */ /* 0x040fe80000410000 */
[----:B------:R-:W-:Y:S01]  /*b680*/  MUFU.EX2 R130, R116 ;  /* 0x0000007400827308 */ /* 0x000fe20000000800 */
[C---:B------:R-:W-:Y:S02]  /*b690*/  FMUL.FTZ R55, R3.reuse, R159 ;  /* 0x0000009f03377220 */ /* 0x040fe40000410000 */
[----:B------:R-:W-:Y:S02]  /*b6a0*/  FMUL.FTZ R67, R3, R131 ;  /* 0x0000008303437220 */ /* 0x000fe40000410000 */
[----:B------:R-:W-:Y:S01]  /*b6b0*/  FADD.FTZ R3, R186, R70 ;  /* 0x00000046ba037221 */ /* 0x000fe20000010000 */
[----:B------:R-:W-:Y:S02]  /*b6c0*/  MOV R186, R165 ;  /* 0x000000a500ba7202 */ /* 0x000fe40000000f00 */
[----:B------:R-:W-:Y:S01]  /*b6d0*/  MOV R165, R164 ;  /* 0x000000a400a57202 */ /* 0x000fe20000000f00 */
[----:B------:R-:W-:Y:S01]  /*b6e0*/  FADD.FTZ R70, R137, R3 ;  /* 0x0000000389467221 */ /* 0x000fe20000010000 */
[----:B------:R4:W5:Y:S01]  /*b6f0*/  MUFU.EX2 R116, R87 ;  /* 0x0000005700747308 */ /* 0x0009620000000800 */
[----:B------:R-:W-:Y:S01]  /*b700*/  MOV R164, R172 ;  /* 0x000000ac00a47202 */ /* 0x000fe20000000f00 */
[----:B------:R-:W-:Y:S01]  /*b710*/  FADD.FTZ R2, R186, R2 ;  /* 0x00000002ba027221 */ /* 0x000fe20000010000 */
[----:B------:R-:W-:Y:S01]  /*b720*/  MOV R186, R95 ;  /* 0x0000005f00ba7202 */ /* 0x000fe20000000f00 */
[----:B------:R-:W-:Y:S01]  /*b730*/  FADD.FTZ R3, R252, R0 ;  /* 0x00000000fc037221 */ /* 0x000fe20000010000 */
[----:B--2---:R-:W-:Y:S01]  /*b740*/  LDSM.16.MT88.4 R92, [R226+0x1000] ;  /* 0x00100000e25c783b */ /* 0x004fe20000004200 */
[----:B------:R-:W-:Y:S01]  /*b750*/  MOV R172, R168 ;  /* 0x000000a800ac7202 */ /* 0x000fe20000000f00 */
[----:B------:R-:W-:Y:S01]  /*b760*/  FADD.FTZ R69, R156, R2 ;  /* 0x000000029c457221 */ /* 0x000fe20000010000 */
[----:B------:R-:W-:Y:S01]  /*b770*/  MOV R168, R132 ;  /* 0x0000008400a87202 */ /* 0x000fe20000000f00 */
[----:B------:R-:W-:Y:S01]  /*b780*/  FADD.FTZ R2, R107, R71 ;  /* 0x000000476b027221 */ /* 0x000fe20000010000 */
[----:B------:R-:W-:Y:S01]  /*b790*/  MUFU.EX2 R131, R101 ;  /* 0x0000006500837308 */ /* 0x000fe20000000800 */
[----:B------:R-:W-:Y:S01]  /*b7a0*/  MOV R156, R165 ;  /* 0x000000a5009c7202 */ /* 0x000fe20000000f00 */
[----:B------:R-:W-:Y:S01]  /*b7b0*/  FADD.FTZ R0, R205, R70 ;  /* 0x00000046cd007221 */ /* 0x000fe20000010000 */
[----:B------:R-:W-:Y:S01]  /*b7c0*/  MOV R165, R140 ;  /* 0x0000008c00a57202 */ /* 0x000fe20000000f00 */
[----:B---3--:R-:W-:Y:S01]  /*b7d0*/  FADD.FTZ R2, R96, R2 ;  /* 0x0000000260027221 */ /* 0x008fe20000010000 */
[----:B------:R-:W-:Y:S01]  /*b7e0*/  MOV R157, R172 ;  /* 0x000000ac009d7202 */ /* 0x000fe20000000f00 */
[----:B------:R-:W-:Y:S01]  /*b7f0*/  FADD.FTZ R3, R99, R3 ;  /* 0x0000000363037221 */ /* 0x000fe20000010000 */
[----:B------:R-:W-:Y:S01]  /*b800*/  MOV R172, R133 ;  /* 0x0000008500ac7202 */ /* 0x000fe20000000f00 */
[----:B------:R-:W-:Y:S01]  /*b810*/  FADD.FTZ R2, R97, R2 ;  /* 0x0000000261027221 */ /* 0x000fe20000010000 */
[-C--:B-1----:R-:W-:Y:S01]  /*b820*/  HMMA.16816.F32.BF16 R36, R72, R76.reuse, R36 ;  /* 0x0000004c4824723c */ /* 0x082fe20000041824 */
[----:B------:R-:W-:Y:S02]  /*b830*/  MUFU.EX2 R101, R88 ;  /* 0x0000005800657308 */ /* 0x000fe40000000800 */
[----:B------:R-:W-:Y:S01]  /*b840*/  FADD.FTZ R3, R98, R3 ;  /* 0x0000000362037221 */ /* 0x000fe20000010000 */
[----:B----4-:R-:W-:Y:S01]  /*b850*/  LDSM.16.MT88.4 R84, [R225+0x800] ;  /* 0x00080000e154783b */ /* 0x010fe20000004200 */
[----:B------:R-:W-:Y:S03]  /*b860*/  FADD.FTZ R69, R191, R69 ;  /* 0x00000045bf457221 */ /* 0x000fe60000010000 */
        /* <DEDUP_REMOVED lines=9> */
[----:B------:R-:W1:Y:S03]  /*b900*/  LDSM.16.MT88.4 R76, [R228] ;  /* 0x00000000e44c783b */ /* 0x000e660000004200 */
[----:B------:R-:W-:Y:S02]  /*b910*/  FADD.FTZ R69, R188, R69 ;  /* 0x00000045bc457221 */ /* 0x000fe40000010000 */
[----:B-----5:R-:W-:Y:S01]  /*b920*/  FADD.FTZ R3, R116, R3 ;  /* 0x0000000374037221 */ /* 0x020fe20000010000 */
[----:B------:R-:W-:Y:S01]  /*b930*/  MUFU.EX2 R132, R100 ;  /* 0x0000006400847308 */ /* 0x000fe20000000800 */
[----:B------:R-:W-:Y:S04]  /*b940*/  FADD.FTZ R69, R122, R69 ;  /* 0x000000457a457221 */ /* 0x000fe80000010000 */
[----:B------:R-:W-:Y:S02]  /*b950*/  FADD.FTZ R69, R125, R69 ;  /* 0x000000457d457221 */ /* 0x000fe40000010000 */
[----:B------:R-:W-:Y:S02]  /*b960*/  FADD.FTZ R3, R124, R3 ;  /* 0x000000037c037221 */ /* 0x000fe40000010000 */
[----:B------:R-:W-:Y:S01]  /*b970*/  FADD.FTZ R69, R128, R69 ;  /* 0x0000004580457221 */ /* 0x000fe20000010000 */
[----:B------:R2:W3:Y:S01]  /*b980*/  MUFU.EX2 R100, R89 ;  /* 0x0000005900647308 */ /* 0x0004e20000000800 */
[----:B------:R-:W-:Y:S02]  /*b990*/  FADD.FTZ R3, R127, R3 ;  /* 0x000000037f037221 */ /* 0x000fe40000010000 */
[----:B------:R-:W-:Y:S02]  /*b9a0*/  FADD.FTZ R70, R130, R69 ;  /* 0x0000004582467221 */ /* 0x000fe40000010000 */
[----:B------:R-:W-:Y:S04]  /*b9b0*/  FADD.FTZ R0, R204, R0 ;  /* 0x00000000cc007221 */ /* 0x000fe80000010000 */
[----:B------:R-:W-:Y:S01]  /*b9c0*/  FADD.FTZ R0, R203, R0 ;  /* 0x00000000cb007221 */ /* 0x000fe20000010000 */
[----:B------:R-:W-:Y:S03]  /*b9d0*/  MUFU.EX2 R137, R102 ;  /* 0x0000006600897308 */ /* 0x000fe60000000800 */
[----:B------:R-:W-:Y:S04]  /*b9e0*/  FADD.FTZ R0, R202, R0 ;  /* 0x00000000ca007221 */ /* 0x000fe80000010000 */
[----:B------:R-:W-:Y:S03]  /*b9f0*/  FADD.FTZ R0, R201, R0 ;  /* 0x00000000c9007221 */ /* 0x000fe60000010000 */
[----:B------:R-:W-:Y:S01]  /*ba00*/  MUFU.EX2 R102, R176 ;  /* 0x000000b000667308 */ /* 0x000fe20000000800 */
[----:B------:R-:W-:Y:S01]  /*ba10*/  FADD.FTZ R0, R200, R0 ;  /* 0x00000000c8007221 */ /* 0x000fe20000010000 */
[-C--:B-1----:R-:W-:Y:S01]  /*ba20*/  HMMA.16816.F32.BF16 R52, R72, R76.reuse, R52 ;  /* 0x0000004c4834723c */ /* 0x082fe20000041834 */
[----:B--2---:R-:W-:Y:S02]  /*ba30*/  LDSM.16.MT88.4 R88, [R226+0x800] ;  /* 0x00080000e258783b */ /* 0x004fe40000004200 */
[----:B---3--:R-:W-:Y:S02]  /*ba40*/  FADD.FTZ R2, R100, R2 ;  /* 0x0000000264027221 */ /* 0x008fe40000010000 */
[----:B------:R-:W-:Y:S03]  /*ba50*/  FADD.FTZ R0, R199, R0 ;  /* 0x00000000c7007221 */ /* 0x000fe60000010000 */
[----:B------:R-:W-:Y:S01]  /*ba60*/  MUFU.EX2 R121, R186 ;  /* 0x000000ba00797308 */ /* 0x000fe20000000800 */
[----:B------:R-:W-:Y:S01]  /*ba70*/  FADD.FTZ R2, R101, R2 ;  /* 0x0000000265027221 */ /* 0x000fe20000010000 */
[C---:B------:R-:W-:Y:S04]  /*ba80*/  HMMA.16816.F32.BF16 R56, R80.reuse, R76, R56 ;  /* 0x0000004c5038723c */ /* 0x040fe80000041838 */
[----:B------:R-:W-:Y:S02]  /*ba90*/  FADD.FTZ R2, R104, R2 ;  /* 0x0000000268027221 */ /* 0x000fe40000010000 */
[----:B------:R-:W-:Y:S01]  /*baa0*/  FADD.FTZ R71, R198, R0 ;  /* 0x00000000c6477221 */ /* 0x000fe20000010000 */
[----:B------:R-:W-:Y:S01]  /*bab0*/  F2FP.BF16.PACK_AB R76, R98, R99 ;  /* 0x00000063624c723e */ /* 0x000fe200000010ff */
[-C--:B------:R-:W-:Y:S01]  /*bac0*/  HMMA.16816.F32.BF16 R60, R80, R78.reuse, R60 ;  /* 0x0000004e503c723c */ /* 0x080fe2000004183c */
[----:B------:R-:W1:Y:S01]  /*bad0*/  LDSM.16.MT88.4 R80, [R229+0x800] ;  /* 0x00080000e550783b */ /* 0x000e620000004200 */
[----:B------:R-:W-:Y:S02]  /*bae0*/  MUFU.EX2 R140, R103 ;  /* 0x00000067008c7308 */ /* 0x000fe40000000800 */
[----:B------:R-:W-:Y:S01]  /*baf0*/  F2FP.BF16.PACK_AB R77, R97, R96 ;  /* 0x00000060614d723e */ /* 0x000fe200000010ff */
[----:B------:R-:W-:Y:S03]  /*bb00*/  FADD.FTZ R69, R197, R71 ;  /* 0x00000047c5457221 */ /* 0x000fe60000010000 */
[----:B------:R-:W-:Y:S04]  /*bb10*/  HMMA.16816.F32.BF16 R64, R72, R78, R64 ;  /* 0x0000004e4840723c */ /* 0x000fe80000041840 */
[----:B------:R-:W-:Y:S03]  /*bb20*/  MUFU.EX2 R103, R108 ;  /* 0x0000006c00677308 */ /* 0x000fe60000000800 */
[----:B------:R-:W-:Y:S02]  /*bb30*/  F2FP.BF16.PACK_AB R72, R204, R205 ;  /* 0x000000cdcc48723e */ /* 0x000fe400000010ff */
[----:B------:R-:W-:Y:S03]  /*bb40*/  F2FP.BF16.PACK_AB R73, R190, R191 ;  /* 0x000000bfbe49723e */ /* 0x000fe600000010ff */
[----:B------:R-:W-:Y:S02]  /*bb50*/  F2FP.BF16.PACK_AB R74, R202, R203 ;  /* 0x000000cbca4a723e */ /* 0x000fe400000010ff */
[----:B------:R-:W-:Y:S01]  /*bb60*/  F2FP.BF16.PACK_AB R75, R188, R189 ;  /* 0x000000bdbc4b723e */ /* 0x000fe200000010ff */
[----:B------:R2:W-:Y:S01]  /*bb70*/  MUFU.EX2 R108, R164 ;  /* 0x000000a4006c7308 */ /* 0x0005e20000000800 */
[----:B------:R-:W-:Y:S02]  /*bb80*/  F2FP.BF16.PACK_AB R78, R110, R106 ;  /* 0x0000006a6e4e723e */ /* 0x000fe400000010ff */
[----:B------:R-:W-:Y:S03]  /*bb90*/  F2FP.BF16.PACK_AB R79, R101, R100 ;  /* 0x00000064654f723e */ /* 0x000fe600000010ff */
[-C--:B------:R-:W-:Y:S04]  /*bba0*/  HMMA.16816.F32.BF16 R4, R72, R84.reuse, R4 ;  /* 0x000000544804723c */ /* 0x080fe80000041804 */
[----:B------:R3:W-:Y:S04]  /*bbb0*/  MUFU.EX2 R110, R169 ;  /* 0x000000a9006e7308 */ /* 0x0007e80000000800 */
[C---:B------:R-:W-:Y:S06]  /*bbc0*/  HMMA.16816.F32.BF16 R8, R76.reuse, R84, R8 ;  /* 0x000000544c08723c */ /* 0x040fec0000041808 */
[----:B------:R-:W-:Y:S02]  /*bbd0*/  MUFU.EX2 R188, R187 ;  /* 0x000000bb00bc7308 */ /* 0x000fe40000000800 */
[-C--:B------:R-:W-:Y:S01]  /*bbe0*/  HMMA.16816.F32.BF16 R12, R76, R86.reuse, R12 ;  /* 0x000000564c0c723c */ /* 0x080fe2000004180c */
[----:B--2---:R-:W-:Y:S07]  /*bbf0*/  LDSM.16.MT88.4 R164, [R226+0x3000] ;  /* 0x00300000e2a4783b */ /* 0x004fee0000004200 */
[C---:B------:R-:W-:Y:S01]  /*bc00*/  HMMA.16816.F32.BF16 R16, R72.reuse, R86, R16 ;  /* 0x000000564810723c */ /* 0x040fe20000041810 */
[----:B------:R-:W-:Y:S01]  /*bc10*/  MUFU.EX2 R101, R185 ;  /* 0x000000b900657308 */ /* 0x000fe20000000800 */
[----:B------:R-:W2:Y:S06]  /*bc20*/  LDSM.16.MT88.4 R84, [R228+0x800] ;  /* 0x00080000e454783b */ /* 0x000eac0000004200 */
[-C--:B-1----:R-:W-:Y:S02]  /*bc30*/  HMMA.16816.F32.BF16 R20, R72, R80.reuse, R20 ;  /* 0x000000504814723c */ /* 0x082fe40000041814 */
[----:B---3--:R-:W-:Y:S01]  /*bc40*/  LDSM.16.MT88.4 R168, [R229+0x3000] ;  /* 0x00300000e5a8783b */ /* 0x008fe20000004200 */
[----:B------:R-:W-:Y:S05]  /*bc50*/  MUFU.EX2 R100, R184 ;  /* 0x000000b800647308 */ /* 0x000fea0000000800 */
[C---:B------:R-:W-:Y:S05]  /*bc60*/  HMMA.16816.F32.BF16 R24, R76.reuse, R80, R24 ;  /* 0x000000504c18723c */ /* 0x040fea0000041818 */
[----:B------:R-:W-:Y:S03]  /*bc70*/  MUFU.EX2 R106, R181 ;  /* 0x000000b5006a7308 */ /* 0x000fe60000000800 */
[-C--:B------:R-:W-:Y:S07]  /*bc80*/  HMMA.16816.F32.BF16 R28, R76, R82.reuse, R28 ;  /* 0x000000524c1c723c */ /* 0x080fee000004181c */
[----:B------:R-:W-:Y:S01]  /*bc90*/  MUFU.EX2 R135, R114 ;  /* 0x0000007200877308 */ /* 0x000fe20000000800 */
[C---:B------:R-:W-:Y:S01]  /*bca0*/  HMMA.16816.F32.BF16 R32, R72.reuse, R82, R32 ;  /* 0x000000524820723c */ /* 0x040fe20000041820 */
[----:B------:R-:W1:Y:S07]  /*bcb0*/  LDSM.16.MT88.4 R80, [R225+0x1000] ;  /* 0x00100000e150783b */ /* 0x000e6e0000004200 */
[-C--:B------:R-:W-:Y:S01]  /*bcc0*/  HMMA.16816.F32.BF16 R36, R72, R88.reuse, R36 ;  /* 0x000000584824723c */ /* 0x080fe20000041824 */
[----:B------:R-:W3:Y:S07]  /*bcd0*/  MUFU.EX2 R114, R105 ;  /* 0x0000006900727308 */ /* 0x000eee0000000800 */
[C---:B------:R-:W-:Y:S03]  /*bce0*/  HMMA.16816.F32.BF16 R40, R76.reuse, R88, R40 ;  /* 0x000000584c28723c */ /* 0x040fe60000041828 */
[----:B------:R-:W4:Y:S05]  /*bcf0*/  MUFU.EX2 R134, R113 ;  /* 0x0000007100867308 */ /* 0x000f2a0000000800 */
[-C--:B------:R-:W-:Y:S05]  /*bd00*/  HMMA.16816.F32.BF16 R44, R76, R90.reuse, R44 ;  /* 0x0000005a4c2c723c */ /* 0x080fea000004182c */
[----:B------:R-:W-:Y:S03]  /*bd10*/  MUFU.EX2 R133, R115 ;  /* 0x0000007300857308 */ /* 0x000fe60000000800 */
[C---:B------:R-:W-:Y:S01]  /*bd20*/  HMMA.16816.F32.BF16 R48, R72.reuse, R90, R48 ;  /* 0x0000005a4830723c */ /* 0x040fe20000041830 */
[----:B------:R-:W5:Y:S03]  /*bd30*/  LDSM.16.MT88.4 R88, [R229+0x1000] ;  /* 0x00100000e558783b */ /* 0x000f660000004200 */
[----:B---3--:R-:W-:Y:S03]  /*bd40*/  FADD.FTZ R2, R114, R2 ;  /* 0x0000000272027221 */ /* 0x008fe60000010000 */
[----:B------:R-:W-:Y:S01]  /*bd50*/  MUFU.EX2 R107, R173 ;  /* 0x000000ad006b7308 */ /* 0x000fe20000000800 */
[-C--:B--2---:R-:W-:Y:S04]  /*bd60*/  HMMA.16816.F32.BF16 R52, R72, R84.reuse, R52 ;  /* 0x000000544834723c */ /* 0x084fe80000041834 */
[----:B------:R-:W-:Y:S02]  /*bd70*/  FADD.FTZ R96, R103, R2 ;  /* 0x0000000267607221 */ /* 0x000fe40000010000 */
[----:B------:R-:W-:Y:S02]  /*bd80*/  FADD.FTZ R2, R129, R3 ;  /* 0x0000000381027221 */ /* 0x000fe40000010000 */
[C---:B------:R-:W-:Y:S01]  /*bd90*/  HMMA.16816.F32.BF16 R56, R76.reuse, R84, R56 ;  /* 0x000000544c38723c */ /* 0x040fe20000041838 */
[----:B------:R-:W-:Y:S03]  /*bda0*/  MUFU.EX2 R120, R157 ;  /* 0x0000009d00787308 */ /* 0x000fe60000000800 */
[----:B------:R-:W-:Y:S02]  /*bdb0*/  FADD.FTZ R2, R131, R2 ;  /* 0x0000000283027221 */ /* 0x000fe40000010000 */
[----:B----4-:R-:W-:Y:S02]  /*bdc0*/  FADD.FTZ R3, R134, R70 ;  /* 0x0000004686037221 */ /* 0x010fe40000010000 */
[-C--:B------:R-:W-:Y:S03]  /*bdd0*/  HMMA.16816.F32.BF16 R60, R76, R86.reuse, R60 ;  /* 0x000000564c3c723c */ /* 0x080fe6000004183c */
[----:B------:R-:W2:Y:S01]  /*bde0*/  MUFU.EX2 R115, R156 ;  /* 0x0000009c00737308 */ /* 0x000ea20000000800 */
[----:B------:R-:W-:Y:S02]  /*bdf0*/  FADD.FTZ R0, R126, R96 ;  /* 0x000000607e007221 */ /* 0x000fe40000010000 */
[----:B------:R-:W-:Y:S01]  /*be00*/  FADD.FTZ R3, R136, R3 ;  /* 0x0000000388037221 */ /* 0x000fe20000010000 */
[----:B------:R-:W-:Y:S01]  /*be10*/  F2FP.BF16.PACK_AB R76, R124, R116 ;  /* 0x000000747c4c723e */ /* 0x000fe200000010ff */
[----:B------:R-:W-:Y:S01]  /*be20*/  HMMA.16816.F32.BF16 R64, R72, R86, R64 ;  /* 0x000000564840723c */ /* 0x000fe20000041840 */
[----:B------:R-:W3:Y:S03]  /*be30*/  LDSM.16.MT88.4 R84, [R228+0x1000] ;  /* 0x00100000e454783b */ /* 0x000ee60000004200 */
[----:B------:R-:W-:Y:S01]  /*be40*/  F2FP.BF16.PACK_AB R78, R129, R127 ;  /* 0x0000007f814e723e */ /* 0x000fe200000010ff */
[----:B------:R-:W4:Y:S01]  /*be50*/  MUFU.EX2 R113, R172 ;  /* 0x000000ac00717308 */ /* 0x000f220000000800 */
[----:B------:R-:W-:Y:S01]  /*be60*/  F2FP.BF16.PACK_AB R77, R114, R104 ;  /* 0x00000068724d723e */ /* 0x000fe200000010ff */
[----:B------:R-:W-:Y:S01]  /*be70*/  FADD.FTZ R70, R123, R0 ;  /* 0x000000007b467221 */ /* 0x000fe20000010000 */
[----:B------:R-:W-:Y:S01]  /*be80*/  F2FP.BF16.PACK_AB R72, R200, R201 ;  /* 0x000000c9c848723e */ /* 0x000fe200000010ff */
[----:B------:R-:W-:Y:S03]  /*be90*/  FADD.FTZ R0, R196, R69 ;  /* 0x00000045c4007221 */ /* 0x000fe60000010000 */
[----:B------:R-:W-:Y:S01]  /*bea0*/  F2FP.BF16.PACK_AB R73, R125, R122 ;  /* 0x0000007a7d49723e */ /* 0x000fe200000010ff */
[----:B------:R-:W-:Y:S01]  /*beb0*/  FADD.FTZ R69, R132, R2 ;  /* 0x0000000284457221 */ /* 0x000fe20000010000 */
[----:B------:R-:W-:Y:S01]  /*bec0*/  F2FP.BF16.PACK_AB R74, R198, R199 ;  /* 0x000000c7c64a723e */ /* 0x000fe200000010ff */
[----:B------:R5:W-:Y:S01]  /*bed0*/  MUFU.EX2 R104, R177 ;  /* 0x000000b100687308 */ /* 0x000be20000000800 */
[----:B------:R-:W-:Y:S01]  /*bee0*/  F2FP.BF16.PACK_AB R75, R130, R128 ;  /* 0x00000080824b723e */ /* 0x000fe200000010ff */
[----:B------:R-:W-:Y:S01]  /*bef0*/  FADD.FTZ R2, R220, R70 ;  /* 0x00000046dc027221 */ /* 0x000fe20000010000 */
[----:B------:R-:W-:Y:S01]  /*bf00*/  F2FP.BF16.PACK_AB R79, R126, R103 ;  /* 0x000000677e4f723e */ /* 0x000fe200000010ff */
[----:B------:R-:W-:Y:S01]  /*bf10*/  FADD.FTZ R0, R206, R0 ;  /* 0x00000000ce007221 */ /* 0x000fe20000010000 */
[----:B--2---:R-:W-:Y:S01]  /*bf20*/  F2FP.BF16.PACK_AB R128, R115, R120 ;  /* 0x000000787380723e */ /* 0x004fe200000010ff */
[----:B------:R-:W-:Y:S01]  /*bf30*/  FADD.FTZ R3, R193, R3 ;  /* 0x00000003c1037221 */ /* 0x000fe20000010000 */
[----:B------:R-:W-:Y:S01]  /*bf40*/  F2FP.BF16.PACK_AB R130, R106, R109 ;  /* 0x0000006d6a82723e */ /* 0x000fe200000010ff */
[-C--:B-1----:R-:W-:Y:S02]  /*bf50*/  HMMA.16816.F32.BF16 R4, R72, R80.reuse, R4 ;  /* 0x000000504804723c */ /* 0x082fe40000041804 */
[----:B------:R-:W-:Y:S01]  /*bf60*/  MUFU.EX2 R103, R141 ;  /* 0x0000008d00677308 */ /* 0x000fe20000000800 */
[----:B------:R-:W-:Y:S01]  /*bf70*/  FADD.FTZ R3, R192, R3 ;  /* 0x00000003c0037221 */ /* 0x000fe20000010000 */
[----:B------:R-:W-:Y:S02]  /*bf80*/  MOV R122, R117 ;  /* 0x00000075007a7202 */ /* 0x000fe40000000f00 */
[----:B----4-:R-:W-:Y:S02]  /*bf90*/  F2FP.BF16.PACK_AB R129, R110, R113 ;  /* 0x000000716e81723e */ /* 0x010fe400000010ff */
[C---:B------:R-:W-:Y:S04]  /*bfa0*/  HMMA.16816.F32.BF16 R8, R76.reuse, R80, R8 ;  /* 0x000000504c08723c */ /* 0x040fe80000041808 */
[----:B------:R-:W-:Y:S04]  /*bfb0*/  MUFU.EX2 R105, R180 ;  /* 0x000000b400697308 */ /* 0x000fe80000000800 */
[-C--:B------:R-:W-:Y:S01]  /*bfc0*/  HMMA.16816.F32.BF16 R12, R76, R82.reuse, R12 ;  /* 0x000000524c0c723c */ /* 0x080fe2000004180c */
[----:B-----5:R-:W-:Y:S05]  /*bfd0*/  LDSM.16.MT88.4 R176, [R225+0x3000] ;  /* 0x00300000e1b0783b */ /* 0x020fea0000004200 */
[----:B------:R-:W-:Y:S02]  /*bfe0*/  MUFU.EX2 R97, R145 ;  /* 0x0000009100617308 */ /* 0x000fe40000000800 */
[C---:B------:R-:W-:Y:S01]  /*bff0*/  HMMA.16816.F32.BF16 R16, R72.reuse, R82, R16 ;  /* 0x000000524810723c */ /* 0x040fe20000041810 */
[----:B------:R-:W1:Y:S07]  /*c000*/  LDSM.16.MT88.4 R80, [R225+0x1800] ;  /* 0x00180000e150783b */ /* 0x000e6e0000004200 */
[-C--:B------:R-:W-:Y:S01]  /*c010*/  HMMA.16816.F32.BF16 R20, R72, R88.reuse, R20 ;  /* 0x000000584814723c */ /* 0x080fe20000041814 */
[----:B------:R-:W-:Y:S07]  /*c020*/  MUFU.EX2 R98, R148 ;  /* 0x0000009400627308 */ /* 0x000fee0000000800 */
[C---:B------:R-:W-:Y:S03]  /*c030*/  HMMA.16816.F32.BF16 R24, R76.reuse, R88, R24 ;  /* 0x000000584c18723c */ /* 0x040fe60000041818 */
[----:B------:R-:W2:Y:S05]  /*c040*/  MUFU.EX2 R99, R149 ;  /* 0x0000009500637308 */ /* 0x000eaa0000000800 */
[-C--:B------:R-:W-:Y:S08]  /*c050*/  HMMA.16816.F32.BF16 R28, R76, R90.reuse, R28 ;  /* 0x0000005a4c1c723c */ /* 0x080ff0000004181c */
[C---:B------:R-:W-:Y:S01]  /*c060*/  HMMA.16816.F32.BF16 R32, R72.reuse, R90, R32 ;  /* 0x0000005a4820723c */ /* 0x040fe20000041820 */
[----:B------:R-:W4:Y:S07]  /*c070*/  LDSM.16.MT88.4 R88, [R229+0x1800] ;  /* 0x00180000e558783b */ /* 0x000f2e0000004200 */
[-C--:B------:R-:W-:Y:S04]  /*c080*/  HMMA.16816.F32.BF16 R36, R72, R92.reuse, R36 ;  /* 0x0000005c4824723c */ /* 0x080fe80000041824 */
[----:B--2---:R-:W-:Y:S04]  /*c090*/  F2FP.BF16.PACK_AB R124, R98, R99 ;  /* 0x00000063627c723e */ /* 0x004fe800000010ff */
[C---:B------:R-:W-:Y:S08]  /*c0a0*/  HMMA.16816.F32.BF16 R40, R76.reuse, R92, R40 ;  /* 0x0000005c4c28723c */ /* 0x040ff00000041828 */
[-C--:B------:R-:W-:Y:S08]  /*c0b0*/  HMMA.16816.F32.BF16 R44, R76, R94.reuse, R44 ;  /* 0x0000005e4c2c723c */ /* 0x080ff0000004182c */
[C---:B------:R-:W-:Y:S01]  /*c0c0*/  HMMA.16816.F32.BF16 R48, R72.reuse, R94, R48 ;  /* 0x0000005e4830723c */ /* 0x040fe20000041830 */
[----:B------:R-:W2:Y:S07]  /*c0d0*/  LDSM.16.MT88.4 R92, [R226+0x1800] ;  /* 0x00180000e25c783b */ /* 0x000eae0000004200 */
        /* <DEDUP_REMOVED lines=9> */
[----:B------:R-:W-:Y:S02]  /*c170*/  F2FP.BF16.PACK_AB R73, R136, R134 ;  /* 0x000000868849723e */ /* 0x000fe400000010ff */
[----:B------:R-:W-:Y:S02]  /*c180*/  F2FP.BF16.PACK_AB R74, R207, R206 ;  /* 0x000000cecf4a723e */ /* 0x000fe400000010ff */
[----:B------:R-:W-:Y:S02]  /*c190*/  F2FP.BF16.PACK_AB R75, R192, R193 ;  /* 0x000000c1c04b723e */ /* 0x000fe400000010ff */
[----:B------:R-:W-:Y:S02]  /*c1a0*/  F2FP.BF16.PACK_AB R79, R223, R221 ;  /* 0x000000dddf4f723e */ /* 0x000fe400000010ff */
[----:B------:R-:W-:Y:S02]  /*c1b0*/  F2FP.BF16.PACK_AB R131, R103, R105 ;  /* 0x000000696783723e */ /* 0x000fe400000010ff */
[----:B------:R-:W-:Y:S01]  /*c1c0*/  MOV R123, R68 ;  /* 0x00000044007b7202 */ /* 0x000fe20000000f00 */
        /* <DEDUP_REMOVED lines=27> */
[----:B------:R-:W-:Y:S05]  /*c380*/  F2FP.BF16.PACK_AB R79, R107, R108 ;  /* 0x0000006c6b4f723e */ /* 0x000fea00000010ff */
        /* <DEDUP_REMOVED lines=29> */
[C---:B------:R-:W-:Y:S01]  /*c560*/  HMMA.16816.F32.BF16 R8, R76.reuse, R80, R8 ;  /* 0x000000504c08723c */ /* 0x040fe20000041808 */
[----:B------:R-:W-:Y:S07]  /*c570*/  MUFU.EX2 R80, R152 ;  /* 0x0000009800507308 */ /* 0x000fee0000000800 */
[-C--:B------:R-:W-:Y:S03]  /*c580*/  HMMA.16816.F32.BF16 R12, R76, R82.reuse, R12 ;  /* 0x000000524c0c723c */ /* 0x080fe6000004180c */
[----:B------:R-:W1:Y:S05]  /*c590*/  MUFU.EX2 R81, R153 ;  /* 0x0000009900517308 */ /* 0x000e6a0000000800 */
[C---:B------:R-:W-:Y:S05]  /*c5a0*/  HMMA.16816.F32.BF16 R16, R72.reuse, R82, R16 ;  /* 0x000000524810723c */ /* 0x040fea0000041810 */
[----:B------:R-:W-:Y:S03]  /*c5b0*/  MUFU.EX2 R82, R160 ;  /* 0x000000a000527308 */ /* 0x000fe60000000800 */
[-C--:B----4-:R-:W-:Y:S07]  /*c5c0*/  HMMA.16816.F32.BF16 R20, R72, R88.reuse, R20 ;  /* 0x000000584814723c */ /* 0x090fee0000041814 */
[----:B------:R-:W4:Y:S01]  /*c5d0*/  MUFU.EX2 R83, R161 ;  /* 0x000000a100537308 */ /* 0x000f220000000800 */
[C---:B------:R-:W-:Y:S04]  /*c5e0*/  HMMA.16816.F32.BF16 R24, R76.reuse, R88, R24 ;  /* 0x000000584c18723c */ /* 0x040fe80000041818 */
[----:B-1----:R-:W-:Y:S04]  /*c5f0*/  F2FP.BF16.PACK_AB R127, R80, R81 ;  /* 0x00000051507f723e */ /* 0x002fe800000010ff */
[-C--:B------:R-:W-:Y:S01]  /*c600*/  HMMA.16816.F32.BF16 R28, R76, R90.reuse, R28 ;  /* 0x0000005a4c1c723c */ /* 0x080fe2000004181c */
[----:B------:R-:W1:Y:S07]  /*c610*/  MUFU.EX2 R88, R144 ;  /* 0x0000009000587308 */ /* 0x000e6e0000000800 */
[C---:B------:R-:W-:Y:S04]  /*c620*/  HMMA.16816.F32.BF16 R32, R72.reuse, R90, R32 ;  /* 0x0000005a4820723c */ /* 0x040fe80000041820 */
[----:B----4-:R-:W-:Y:S04]  /*c630*/  F2FP.BF16.PACK_AB R125, R82, R83 ;  /* 0x00000053527d723e */ /* 0x010fe800000010ff */
[-C--:B--2---:R-:W-:Y:S08]  /*c640*/  HMMA.16816.F32.BF16 R36, R72, R92.reuse, R36 ;  /* 0x0000005c4824723c */ /* 0x084ff00000041824 */
[C---:B------:R-:W-:Y:S04]  /*c650*/  HMMA.16816.F32.BF16 R40, R76.reuse, R92, R40 ;  /* 0x0000005c4c28723c */ /* 0x040fe80000041828 */
[----:B-1----:R-:W-:Y:S04]  /*c660*/  F2FP.BF16.PACK_AB R126, R88, R97 ;  /* 0x00000061587e723e */ /* 0x002fe800000010ff */
[-C--:B------:R-:W-:Y:S08]  /*c670*/  HMMA.16816.F32.BF16 R44, R76, R94.reuse, R44 ;  /* 0x0000005e4c2c723c */ /* 0x080ff0000004182c */
[C---:B------:R-:W-:Y:S08]  /*c680*/  HMMA.16816.F32.BF16 R48, R72.reuse, R94, R48 ;  /* 0x0000005e4830723c */ /* 0x040ff00000041830 */
[-C--:B---3--:R-:W-:Y:S08]  /*c690*/  HMMA.16816.F32.BF16 R52, R72, R84.reuse, R52 ;  /* 0x000000544834723c */ /* 0x088ff00000041834 */
[C---:B------:R-:W-:Y:S01]  /*c6a0*/  HMMA.16816.F32.BF16 R56, R76.reuse, R84, R56 ;  /* 0x000000544c38723c */ /* 0x040fe20000041838 */
[----:B------:R-:W2:Y:S07]  /*c6b0*/  LDL R84, [R1+0x4] ;  /* 0x0000040001547983 */ /* 0x000eae0000100800 */
[-C--:B------:R-:W-:Y:S08]  /*c6c0*/  HMMA.16816.F32.BF16 R60, R76, R86.reuse, R60 ;  /* 0x000000564c3c723c */ /* 0x080ff0000004183c */
[----:B------:R-:W-:Y:S08]  /*c6d0*/  HMMA.16816.F32.BF16 R64, R72, R86, R64 ;  /* 0x000000564840723c */ /* 0x000ff00000041840 */
[-C--:B------:R-:W-:Y:S01]  /*c6e0*/  HMMA.16816.F32.BF16 R184, R128, R176.reuse, R4 ;  /* 0x000000b080b8723c */ /* 0x080fe20000041804 */
[----:B------:R-:W1:Y:S07]  /*c6f0*/  LDSM.16.MT88.4 R4, [R228+0x3000] ;  /* 0x00300000e404783b */ /* 0x000e6e0000004200 */
[C---:B------:R-:W-:Y:S07]  /*c700*/  HMMA.16816.F32.BF16 R152, R124.reuse, R176, R8 ;  /* 0x000000b07c98723c */ /* 0x040fee0000041808 */
        /* <DEDUP_REMOVED lines=76> */
.L_x_1342:
[----:B-1----:R-:W-:-:S13]  /*cbd0*/  ISETP.GE.AND P0, PT, R245, RZ, PT ;  /* 0x000000fff500720c */ /* 0x002fda0003f06270 */
[----:B------:R-:W-:Y:S05]  /*cbe0*/  @!P0 BRA `(.L_x_1354) ;  /* 0x000046d000008947 */ /* 0x000fea0003800000 */
[----:B------:R-:W-:Y:S01]  /*cbf0*/  IMAD.MOV.U32 R122, RZ, RZ, R118 ;  /* 0x000000ffff7a7224 */ /* 0x000fe200078e0076 */
[----:B------:R-:W-:Y:S01]  /*cc00*/  MOV R123, R68 ;  /* 0x00000044007b7202 */ /* 0x000fe20000000f00 */
[----:B------:R-:W-:Y:S01]  /*cc10*/  IMAD.MOV.U32 R121, RZ, RZ, R119 ;  /* 0x000000ffff797224 */ /* 0x000fe200078e0077 */
[----:B------:R-:W-:Y:S02]  /*cc20*/  MOV R120, R117 ;  /* 0x0000007500787202 */ /* 0x000fe40000000f00 */
.L_x_1361:
        /* <DEDUP_REMOVED lines=41> */
.L_x_1410:
[-C--:B------:R-:W-:Y:S01]  /*cec0*/  HMMA.16816.F32.BF16 R4, R112, R16.reuse, RZ ;  /* 0x000000107004723c */ /* 0x080fe200000418ff */
[----:B------:R-:W3:Y:S01]  /*ced0*/  SHFL.IDX PT, R84, R0, RZ, 0x181f ;  /* 0x00181fff00547589 */ /* 0x000ee200000e0000 */
[----:B------:R-:W-:Y:S06]  /*cee0*/  BSSY B0, `(.L_x_1356) ;  /* 0x00000f6000007945 */ /* 0x000fec0003800000 */
[C---:B------:R-:W-:Y:S01]  /*cef0*/  HMMA.16816.F32.BF16 R8, R108.reuse, R16, RZ ;  /* 0x000000106c08723c */ /* 0x040fe200000418ff */
[----:B------:R-:W4:Y:S07]  /*cf00*/  SHFL.IDX PT, R2, R0, 0x1, 0x181f ;  /* 0x00381f0000027f89 */ /* 0x000f2e00000e0000 */
[-C--:B------:R-:W-:Y:S01]  /*cf10*/  HMMA.16816.F32.BF16 R12, R108, R18.reuse, RZ ;  /* 0x000000126c0c723c */ /* 0x080fe200000418ff */
[----:B------:R-:W-:Y:S07]  /*cf20*/  SHFL.IDX PT, R3, R88, 0x1, 0x181f ;  /* 0x00381f0058037f89 */ /* 0x000fee00000e0000 */
[C---:B------:R-:W-:Y:S01]  /*cf30*/  HMMA.16816.F32.BF16 R16, R112.reuse, R18, RZ ;  /* 0x000000127010723c */ /* 0x040fe200000418ff */
[----:B------:R-:W5:Y:S07]  /*cf40*/  SHFL.IDX PT, R90, R0, 0x2, 0x181f ;  /* 0x00581f00005a7f89 */ /* 0x000f6e00000e0000 */
[-C--:B------:R-:W-:Y:S01]  /*cf50*/  HMMA.16816.F32.BF16 R20, R112, R32.reuse, RZ ;  /* 0x000000207014723c */ /* 0x080fe200000418ff */
[----:B------:R-:W-:Y:S07]  /*cf60*/  SHFL.IDX PT, R86, R88, 0x2, 0x181f ;  /* 0x00581f0058567f89 */ /* 0x000fee00000e0000 */
        /* <DEDUP_REMOVED lines=18> */
[-C--:B----4-:R-:W-:Y:S02]  /*d090*/  IADD3 R2, P1, R2, R104.reuse, RZ ;  /* 0x0000006802027210 */ /* 0x090fe40007f3e0ff */
[--C-:B--2---:R-:W-:Y:S01]  /*d0a0*/  IMAD.X R85, R85, 0x1, R100.reuse, P4 ;  /* 0x0000000155557824 */ /* 0x104fe200020e0664 */
[-C--:B-----5:R-:W-:Y:S01]  /*d0b0*/  IADD3 R90, P0, R90, R104.reuse, RZ ;  /* 0x000000685a5a7210 */ /* 0x0a0fe20007f1e0ff */
[C---:B------:R-:W-:Y:S03]  /*d0c0*/  HMMA.16816.F32.BF16 R64, R112.reuse, R66, RZ ;  /* 0x000000427040723c */ /* 0x040fe600000418ff */
[----:B------:R2:W-:Y:S01]  /*d0d0*/  LDGSTS.E.BYPASS.LTC128B.128 [R243+0x100], [R84.64], !P5 ;  /* 0x0010000054f37fae */ /* 0x0005e2000e901d46 */
[--C-:B------:R-:W-:Y:S01]  /*d0e0*/  IMAD.X R3, R3, 0x1, R100.reuse, P1 ;  /* 0x0000000103037824 */ /* 0x100fe200008e0664 */
[-C--:B-1----:R-:W-:Y:S01]  /*d0f0*/  IADD3 R94, P6, R94, R104.reuse, RZ ;  /* 0x000000685e5e7210 */ /* 0x082fe20007fde0ff */
[--C-:B------:R-:W-:Y:S01]  /*d100*/  IMAD.X R91, R86, 0x1, R100.reuse, P0 ;  /* 0x00000001565b7824 */ /* 0x100fe200000e0664 */
[-C--:B------:R-:W-:Y:S01]  /*d110*/  IADD3 R92, P4, R92, R104.reuse, RZ ;  /* 0x000000685c5c7210 */ /* 0x080fe20007f9e0ff */
[-C--:B------:R-:W-:Y:S01]  /*d120*/  HMMA.16816.F32.BF16 R68, R112, R80.reuse, RZ ;  /* 0x000000507044723c */ /* 0x080fe200000418ff */
[-C--:B------:R-:W-:Y:S02]  /*d130*/  IADD3 R102, P1, R102, R104.reuse, RZ ;  /* 0x0000006866667210 */ /* 0x080fe40007f3e0ff */
[----:B------:R1:W-:Y:S01]  /*d140*/  LDGSTS.E.BYPASS.LTC128B.128 [R243+0x900], [R2.64], !P5 ;  /* 0x0090000002f37fae */ /* 0x0003e2000e901d46 */
[--C-:B------:R-:W-:Y:S01]  /*d150*/  IMAD.X R95, R89, 0x1, R100.reuse, P6 ;  /* 0x00000001595f7824 */ /* 0x100fe200030e0664 */
[----:B------:R-:W-:Y:S01]  /*d160*/  IADD3 R104, P0, R0, R104, RZ ;  /* 0x0000006800687210 */ /* 0x000fe20007f1e0ff */
[--C-:B------:R-:W-:Y:S02]  /*d170*/  IMAD.X R93, R93, 0x1, R100.reuse, P4 ;  /* 0x000000015d5d7824 */ /* 0x100fe400020e0664 */
[C---:B------:R-:W-:Y:S03]  /*d180*/  HMMA.16816.F32.BF16 R72, R108.reuse, R80, RZ ;  /* 0x000000506c48723c */ /* 0x040fe600000418ff */
[----:B------:R3:W-:Y:S01]  /*d190*/  LDGSTS.E.BYPASS.LTC128B.128 [R243+0x1100], [R90.64], !P5 ;  /* 0x011000005af37fae */ /* 0x0007e2000e901d46 */
[--C-:B------:R-:W-:Y:S04]  /*d1a0*/  IMAD.X R103, R101, 0x1, R100.reuse, P1 ;  /* 0x0000000165677824 */ /* 0x100fe800008e0664 */
[-C--:B------:R-:W-:Y:S03]  /*d1b0*/  HMMA.16816.F32.BF16 R76, R108, R82.reuse, RZ ;  /* 0x000000526c4c723c */ /* 0x080fe600000418ff */
[----:B------:R4:W-:Y:S05]  /*d1c0*/  LDGSTS.E.BYPASS.LTC128B.128 [R243+0x1900], [R94.64], !P5 ;  /* 0x019000005ef37fae */ /* 0x0009ea000e901d46 */
[C---:B------:R-:W-:Y:S03]  /*d1d0*/  HMMA.16816.F32.BF16 R80, R112.reuse, R82, RZ ;  /* 0x000000527050723c */ /* 0x040fe600000418ff */
[----:B------:R3:W5:Y:S05]  /*d1e0*/  SHFL.IDX PT, R0, R88, 0x6, 0x181f ;  /* 0x00d81f0058007f89 */ /* 0x00076a00000e0000 */
[-C--:B--2---:R-:W-:Y:S03]  /*d1f0*/  HMMA.16816.F32.BF16 R84, R112, R96.reuse, RZ ;  /* 0x000000607054723c */ /* 0x084fe600000418ff */
[----:B------:R4:W-:Y:S08]  /*d200*/  LDGSTS.E.BYPASS.LTC128B.128 [R243+0x2100], [R92.64], !P5 ;  /* 0x021000005cf37fae */ /* 0x0009f0000e901d46 */
[----:B------:R2:W-:Y:S01]  /*d210*/  LDGSTS.E.BYPASS.LTC128B.128 [R243+0x2900], [R102.64], !P5 ;  /* 0x0290000066f37fae */ /* 0x0005e2000e901d46 */
[C---:B---3--:R-:W-:Y:S02]  /*d220*/  HMMA.16816.F32.BF16 R88, R108.reuse, R96, RZ ;  /* 0x000000606c58723c */ /* 0x048fe400000418ff */
[----:B-----5:R-:W-:Y:S01]  /*d230*/  IMAD.X R105, R0, 0x1, R100, P0 ;  /* 0x0000000100697824 */ /* 0x020fe200000e0664 */
[----:B------:R-:W-:Y:S04]  /*d240*/  ISETP.GE.AND P0, PT, R245, 0x1, PT ;  /* 0x00000001f500780c */ /* 0x000fe80003f06270 */
        /* <DEDUP_REMOVED lines=55> */
[-C--:B-----5:R-:W-:Y:S08]  /*d5c0*/  HMMA.16816.F32.BF16 R36, R116, R208.reuse, R36 ;  /* 0x000000d07424723c */ /* 0x0a0ff00000041824 */
[C---:B------:R-:W-:Y:S08]  /*d5d0*/  HMMA.16816.F32.BF16 R40, R200.reuse, R208, R40 ;  /* 0x000000d0c828723c */ /* 0x040ff00000041828 */
[-C--:B------:R-:W-:Y:S08]  /*d5e0*/  HMMA.16816.F32.BF16 R44, R200, R210.reuse, R44 ;  /* 0x000000d2c82c723c */ /* 0x080ff0000004182c */
[C---:B------:R-:W-:Y:S01]  /*d5f0*/  HMMA.16816.F32.BF16 R48, R116.reuse, R210, R48 ;  /* 0x000000d27430723c */ /* 0x040fe20000041830 */
[----:B------:R-:W3:Y:S07]  /*d600*/  LDSM.16.M88.4 R208, [R227] ;  /* 0x00000000e3d0783b */ /* 0x000eee0000000200 */
        /* <DEDUP_REMOVED lines=15> */
[-C--:B--2---:R-:W-:Y:S08]  /*d700*/  HMMA.16816.F32.BF16 R100, R116, R192.reuse, R100 ;  /* 0x000000c07464723c */ /* 0x084ff00000041864 */
[C---:B------:R-:W-:Y:S08]  /*d710*/  HMMA.16816.F32.BF16 R104, R200.reuse, R192, R104 ;  /* 0x000000c0c868723c */ /* 0x040ff00000041868 */
[-C--:B------:R-:W-:Y:S01]  /*d720*/  HMMA.16816.F32.BF16 R108, R200, R194.reuse, R108 ;  /* 0x000000c2c86c723c */ /* 0x080fe2000004186c */
[----:B------:R-:W-:Y:S07]  /*d730*/  LDSM.16.M88.4 R200, [R227+0x3000] ;  /* 0x00300000e3c8783b */ /* 0x000fee0000000200 */
[----:B------:R-:W-:Y:S01]  /*d740*/  HMMA.16816.F32.BF16 R112, R116, R194, R112 ;  /* 0x000000c27470723c */ /* 0x000fe20000041870 */
[----:B------:R-:W2:Y:S07]  /*d750*/  LDSM.16.M88.4 R116, [R227+0x2000] ;  /* 0x00200000e374783b */ /* 0x000eae0000000200 */
[-C--:B---3--:R-:W-:Y:S01]  /*d760*/  HMMA.16816.F32.BF16 R4, R204, R208.reuse, R4 ;  /* 0x000000d0cc04723c */ /* 0x088fe20000041804 */
[----:B------:R-:W3:Y:S01]  /*d770*/  LDSM.16.M88.4 R192, [R227+0x2800] ;  /* 0x00280000e3c0783b */ /* 0x000ee20000000200 */
[----:B------:R-:W-:Y:S06]  /*d780*/  DEPBAR.LE SB0, 0x0 ;  /* 0x000080000000791a */ /* 0x000fec0000000000 */
[C---:B-1----:R-:W-:Y:S01]  /*d790*/  HMMA.16816.F32.BF16 R8, R196.reuse, R208, R8 ;  /* 0x000000d0c408723c */ /* 0x042fe20000041808 */
[----:B------:R-:W-:Y:S07]  /*d7a0*/  BAR.SYNC.DEFER_BLOCKING 0x0 ;  /* 0x0000000000007b1d */ /* 0x000fee0000010000 */
        /* <DEDUP_REMOVED lines=65> */
.L_x_1411:
        /* <DEDUP_REMOVED lines=34> */
.L_x_1412:
[----:B--2-4-:R-:W-:Y:S04]  /*dde0*/  IADD3 R2, P0, R116, R119, RZ ;  /* 0x0000007774027210 */ /* 0x014fe80007f1e0ff */
[----:B-1----:R-:W-:Y:S05]  /*ddf0*/  IADD3.X R3, R0, R117, RZ, P0, !PT ;  /* 0x0000007500037210 */ /* 0x002fea00007fe4ff */
[----:B------:R-:W-:Y:S01]  /*de00*/  @!PT LDS RZ, [RZ] ;  /* 0x00000000fffff984 */ /* 0x000fe20000000800 */
[----:B------:R-:W-:Y:S01]  /*de10*/  @!PT LDS RZ, [RZ] ;  /* 0x00000000fffff984 */ /* 0x000fe20000000800 */
[----:B------:R-:W-:Y:S01]  /*de20*/  @!PT LDS RZ, [RZ] ;  /* 0x00000000fffff984 */ /* 0x000fe20000000800 */
[----:B------:R1:W-:Y:S04]  /*de30*/  LDGSTS.E.BYPASS.LTC128B.128 [R243+0x6900], [R2.64], !P5 ;  /* 0x0690000002f37fae */ /* 0x0003e8000e901d46 */
.L_x_1357:
[----:B------:R-:W-:Y:S05]  /*de40*/  BSYNC B0 ;  /* 0x0000000000007941 */ /* 0x000fea0003800000 */
.L_x_1356:
[----:B-1----:R-:W-:Y:S01]  /*de50*/  FMNMX.FTZ R2, R4, R121, !PT ;  /* 0x0000007904027209 */ /* 0x002fe20007810000 */
        /* <DEDUP_REMOVED lines=128> */
.L_x_1413:
[----:B------:R-:W-:Y:S01]  /*e660*/  FADD.FTZ R2, -R119, R121 ;  /* 0x0000007977027221 */ /* 0x000fe20000010100 */
[----:B-12---:R-:W-:Y:S01]  /*e670*/  FMNMX.FTZ R116, R0, R116, !PT ;  /* 0x0000007400747209 */ /* 0x006fe20007810000 */
[----:B------:R-:W-:Y:S01]  /*e680*/  FADD.FTZ R0, -R117, R120 ;  /* 0x0000007875007221 */ /* 0x000fe20000010100 */
[----:B------:R-:W-:Y:S01]  /*e690*/  STL [R1+0x8c], R227 ;  /* 0x00008ce301007387 */ /* 0x000fe20000100800 */
[----:B------:R-:W-:Y:S01]  /*e6a0*/  FMUL.FTZ R120, R119, c[0x0][0x2d0] ;  /* 0x0000b40077787a20 */ /* 0x000fe20000410000 */
[----:B------:R-:W-:Y:S01]  /*e6b0*/  WARPSYNC 0xffffffff ;  /* 0xffffffff00007948 */ /* 0x000fe20003800000 */
[----:B------:R-:W-:Y:S01]  /*e6c0*/  FMUL.FTZ R3, R0, c[0x0][0x2d0] ;  /* 0x0000b40000037a20 */ /* 0x000fe20000410000 */
[----:B------:R-:W-:Y:S01]  /*e6d0*/  STL [R1+0x88], R224 ;  /* 0x000088e001007387 */ /* 0x000fe20000100800 */
[----:B------:R-:W-:Y:S01]  /*e6e0*/  FMUL.FTZ R0, R2, c[0x0][0x2d0] ;  /* 0x0000b40002007a20 */ /* 0x000fe20000410000 */
[----:B------:R-:W-:Y:S01]  /*e6f0*/  ISETP.GT.AND P0, PT, R245, RZ, PT ;  /* 0x000000fff500720c */ /* 0x000fe20003f04270 */
[--C-:B------:R-:W-:Y:S02]  /*e700*/  FFMA.FTZ R2, R96, c[0x0][0x2d0], -R120.reuse ;  /* 0x0000b40060027a23 */ /* 0x100fe40000010878 */
[----:B------:R-:W-:Y:S01]  /*e710*/  MUFU.EX2 R3, R3 ;  /* 0x0000000300037308 */ /* 0x000fe20000000800 */
[----:B------:R-:W-:Y:S02]  /*e720*/  FMUL.FTZ R188, R117, c[0x0][0x2d0] ;  /* 0x0000b40075bc7a20 */ /* 0x000fe40000410000 */
[----:B------:R1:W-:Y:S01]  /*e730*/  STL [R1], R2 ;  /* 0x0000000201007387 */ /* 0x0003e20000100800 */
[----:B------:R-:W-:Y:S02]  /*e740*/  FFMA.FTZ R17, R17, c[0x0][0x2d0], -R120 ;  /* 0x0000b40011117a23 */ /* 0x000fe40000010878 */
[----:B------:R-:W-:Y:S02]  /*e750*/  FFMA.FTZ R8, R8, c[0x0][0x2d0], -R188 ;  /* 0x0000b40008087a23 */ /* 0x000fe400000108bc */
[----:B------:R-:W-:Y:S02]  /*e760*/  FFMA.FTZ R16, R16, c[0x0][0x2d0], -R120 ;  /* 0x0000b40010107a23 */ /* 0x000fe40000010878 */
[----:B------:R2:W-:Y:S01]  /*e770*/  MUFU.EX2 R251, R8 ;  /* 0x0000000800fb7308 */ /* 0x0005e20000000800 */
[----:B------:R-:W-:Y:S02]  /*e780*/  FFMA.FTZ R202, R72, c[0x0][0x2d0], -R188 ;  /* 0x0000b40048ca7a23 */ /* 0x000fe400000108bc */
[--C-:B------:R-:W-:Y:S02]  /*e790*/  FFMA.FTZ R121, R4, c[0x0][0x2d0], -R120.reuse ;  /* 0x0000b40004797a23 */ /* 0x100fe40000010878 */
[----:B------:R-:W-:Y:S02]  /*e7a0*/  FMUL.FTZ R4, R118, c[0x0][0x2d0] ;  /* 0x0000b40076047a20 */ /* 0x000fe40000410000 */
[----:B------:R-:W-:Y:S02]  /*e7b0*/  FFMA.FTZ R5, R5, c[0x0][0x2d0], -R120 ;  /* 0x0000b40005057a23 */ /* 0x000fe40000010878 */
[----:B------:R-:W-:Y:S01]  /*e7c0*/  FFMA.FTZ R199, R77, c[0x0][0x2d0], -R188 ;  /* 0x0000b4004dc77a23 */ /* 0x000fe200000108bc */
[----:B------:R-:W-:Y:S01]  /*e7d0*/  MUFU.EX2 R202, R202 ;  /* 0x000000ca00ca7308 */ /* 0x000fe20000000800 */
[----:B------:R-:W-:Y:S02]  /*e7e0*/  FFMA.FTZ R221, R68, c[0x0][0x2d0], -R120 ;  /* 0x0000b40044dd7a23 */ /* 0x000fe40000010878 */
[----:B------:R-:W-:Y:S02]  /*e7f0*/  FFMA.FTZ R193, R35, c[0x0][0x2d0], -R4 ;  /* 0x0000b40023c17a23 */ /* 0x000fe40000010804 */
[----:B------:R-:W-:Y:S02]  /*e800*/  FFMA.FTZ R223, R69, c[0x0][0x2d0], -R120 ;  /* 0x0000b40045df7a23 */ /* 0x000fe40000010878 */
[--C-:B------:R-:W-:Y:S02]  /*e810*/  FFMA.FTZ R200, R76, c[0x0][0x2d0], -R188.reuse ;  /* 0x0000b4004cc87a23 */ /* 0x100fe400000108bc */
[----:B------:R-:W-:Y:S01]  /*e820*/  FFMA.FTZ R76, R108, c[0x0][0x2d0], -R188 ;  /* 0x0000b4006c4c7a23 */ /* 0x000fe200000108bc */
[----:B-1----:R1:W-:Y:S01]  /*e830*/  MUFU.EX2 R2, R0 ;  /* 0x0000000000027308 */ /* 0x0023e20000000800 */
[--C-:B------:R-:W-:Y:S02]  /*e840*/  FFMA.FTZ R196, R22, c[0x0][0x2d0], -R4.reuse ;  /* 0x0000b40016c47a23 */ /* 0x100fe40000010804 */
[--C-:B------:R-:W-:Y:S02]  /*e850*/  FFMA.FTZ R219, R70, c[0x0][0x2d0], -R4.reuse ;  /* 0x0000b40046db7a23 */ /* 0x100fe40000010804 */
[--C-:B--2---:R-:W-:Y:S02]  /*e860*/  FFMA.FTZ R8, R103, c[0x0][0x2d0], -R4.reuse ;  /* 0x0000b40067087a23 */ /* 0x104fe40000010804 */
[--C-:B------:R-:W-:Y:S02]  /*e870*/  FFMA.FTZ R70, R99, c[0x0][0x2d0], -R4.reuse ;  /* 0x0000b40063467a23 */ /* 0x100fe40000010804 */
[--C-:B------:R-:W-:Y:S01]  /*e880*/  FFMA.FTZ R218, R71, c[0x0][0x2d0], -R4.reuse ;  /* 0x0000b40047da7a23 */ /* 0x100fe20000010804 */
[----:B------:R-:W-:Y:S01]  /*e890*/  MUFU.EX2 R22, R5 ;  /* 0x0000000500167308 */ /* 0x000fe20000000800 */
[----:B------:R-:W-:Y:S01]  /*e8a0*/  MOV R77, R8 ;  /* 0x00000008004d7202 */ /* 0x000fe20000000f00 */
[--C-:B------:R-:W-:Y:S02]  /*e8b0*/  FFMA.FTZ R71, R98, c[0x0][0x2d0], -R4.reuse ;  /* 0x0000b40062477a23 */ /* 0x100fe40000010804 */
[--C-:B------:R-:W-:Y:S02]  /*e8c0*/  FFMA.FTZ R215, R86, c[0x0][0x2d0], -R4.reuse ;  /* 0x0000b40056d77a23 */ /* 0x100fe40000010804 */
[----:B------:R-:W-:Y:S02]  /*e8d0*/  FFMA.FTZ R220, R87, c[0x0][0x2d0], -R4 ;  /* 0x0000b40057dc7a23 */ /* 0x000fe40000010804 */
[----:B------:R-:W-:Y:S02]  /*e8e0*/  FFMA.FTZ R222, R85, c[0x0][0x2d0], -R120 ;  /* 0x0000b40055de7a23 */ /* 0x000fe40000010878 */
[----:B------:R2:W3:Y:S01]  /*e8f0*/  MUFU.EX2 R8, R17 ;  /* 0x0000001100087308 */ /* 0x0004e20000000800 */
[--C-:B------:R-:W-:Y:S02]  /*e900*/  FFMA.FTZ R98, R41, c[0x0][0x2d0], -R188.reuse ;  /* 0x0000b40029627a23 */ /* 0x100fe400000108bc */
[--C-:B------:R-:W-:Y:S02]  /*e910*/  FFMA.FTZ R96, R45, c[0x0][0x2d0], -R188.reuse ;  /* 0x0000b4002d607a23 */ /* 0x100fe400000108bc */
[----:B------:R-:W-:Y:S02]  /*e920*/  FFMA.FTZ R89, R89, c[0x0][0x2d0], -R188 ;  /* 0x0000b40059597a23 */ /* 0x000fe400000108bc */
[----:B-1----:R-:W-:Y:S02]  /*e930*/  FADD.FTZ R0, -R118, R122 ;  /* 0x0000007a76007221 */ /* 0x002fe40000010100 */
[--C-:B------:R-:W-:Y:S01]  /*e940*/  FFMA.FTZ R6, R6, c[0x0][0x2d0], -R4.reuse ;  /* 0x0000b40006067a23 */ /* 0x100fe20000010804 */
[----:B------:R1:W4:Y:S01]  /*e950*/  MUFU.EX2 R5, R16 ;  /* 0x0000001000057308 */ /* 0x0003220000000800 */
[----:B------:R-:W-:Y:S02]  /*e960*/  FMUL.FTZ R0, R0, c[0x0][0x2d0] ;  /* 0x0000b40000007a20 */ /* 0x000fe40000410000 */
[--C-:B------:R-:W-:Y:S02]  /*e970*/  FFMA.FTZ R195, R23, c[0x0][0x2d0], -R4.reuse ;  /* 0x0000b40017c37a23 */ /* 0x100fe40000010804 */
[----:B------:R-:W-:Y:S02]  /*e980*/  FFMA.FTZ R198, R66, c[0x0][0x2d0], -R4 ;  /* 0x0000b40042c67a23 */ /* 0x000fe40000010804 */
[----:B------:R-:W-:Y:S02]  /*e990*/  FFMA.FTZ R66, R88, c[0x0][0x2d0], -R188 ;  /* 0x0000b40058427a23 */ /* 0x000fe400000108bc */
[--C-:B------:R-:W-:Y:S01]  /*e9a0*/  FFMA.FTZ R7, R7, c[0x0][0x2d0], -R4.reuse ;  /* 0x0000b40007077a23 */ /* 0x100fe20000010804 */
[----:B------:R3:W-:Y:S01]  /*e9b0*/  MUFU.EX2 R68, R0 ;  /* 0x0000000000447308 */ /* 0x0007e20000000800 */
[--C-:B------:R-:W-:Y:S02]  /*e9c0*/  FFMA.FTZ R18, R18, c[0x0][0x2d0], -R4.reuse ;  /* 0x0000b40012127a23 */ /* 0x100fe40000010804 */
[--C-:B------:R-:W-:Y:S01]  /*e9d0*/  FFMA.FTZ R19, R19, c[0x0][0x2d0], -R4.reuse ;  /* 0x0000b40013137a23 */ /* 0x100fe20000010804 */
[----:B--2---:R-:W2:Y:S01]  /*e9e0*/  LDL.LU R17, [R1+0x8] ;  /* 0x0000080001117983 */ /* 0x004ea20000300800 */
[--C-:B------:R-:W-:Y:S02]  /*e9f0*/  FFMA.FTZ R194, R34, c[0x0][0x2d0], -R4.reuse ;  /* 0x0000b40022c27a23 */ /* 0x100fe40000010804 */
[--C-:B------:R-:W-:Y:S02]  /*ea00*/  FFMA.FTZ R192, R38, c[0x0][0x2d0], -R4.reuse ;  /* 0x0000b40026c07a23 */ /* 0x100fe40000010804 */
[----:B------:R-:W-:Y:S01]  /*ea10*/  FFMA.FTZ R191, R39, c[0x0][0x2d0], -R4 ;  /* 0x0000b40027bf7a23 */ /* 0x000fe20000010804 */
[----:B------:R4:W-:Y:S01]  /*ea20*/  MUFU.EX2 R69, R121 ;  /* 0x0000007900457308 */ /* 0x0009e20000000800 */
[----:B------:R-:W-:Y:S02]  /*ea30*/  FFMA.FTZ R39, R104, c[0x0][0x2d0], -R188 ;  /* 0x0000b40068277a23 */ /* 0x000fe400000108bc */
[--C-:B------:R-:W-:Y:S01]  /*ea40*/  FFMA.FTZ R190, R50, c[0x0][0x2d0], -R4.reuse ;  /* 0x0000b40032be7a23 */ /* 0x100fe20000010804 */
[----:B-1----:R-:W2:Y:S01]  /*ea50*/  LDL.LU R16, [R1+0xc] ;  /* 0x00000c0001107983 */ /* 0x002ea20000300800 */
[--C-:B------:R-:W-:Y:S02]  /*ea60*/  FFMA.FTZ R189, R51, c[0x0][0x2d0], -R4.reuse ;  /* 0x0000b40033bd7a23 */ /* 0x100fe40000010804 */
[--C-:B------:R-:W-:Y:S01]  /*ea70*/  FFMA.FTZ R51, R102, c[0x0][0x2d0], -R4.reuse ;  /* 0x0000b40066337a23 */ /* 0x100fe20000010804 */
[----:B------:R-:W2:Y:S01]  /*ea80*/  LDL.LU R72, [R1+0x10] ;  /* 0x0000100001487983 */ /* 0x000ea20000300800 */
[--C-:B------:R-:W-:Y:S01]  /*ea90*/  FFMA.FTZ R122, R54, c[0x0][0x2d0], -R4.reuse ;  /* 0x0000b400367a7a23 */ /* 0x100fe20000010804 */
[----:B------:R1:W-:Y:S01]  /*eaa0*/  MUFU.EX2 R23, R6 ;  /* 0x0000000600177308 */ /* 0x0003e20000000800 */
[--C-:B------:R-:W-:Y:S02]  /*eab0*/  FFMA.FTZ R197, R67, c[0x0][0x2d0], -R4.reuse ;  /* 0x0000b40043c57a23 */ /* 0x100fe40000010804 */
[--C-:B------:R-:W-:Y:S02]  /*eac0*/  FFMA.FTZ R217, R82, c[0x0][0x2d0], -R4.reuse ;  /* 0x0000b40052d97a23 */ /* 0x100fe40000010804 */
[----:B---3--:R-:W-:Y:S02]  /*ead0*/  FMUL.FTZ R0, R116, c[0x0][0x2d0] ;  /* 0x0000b40074007a20 */ /* 0x008fe40000410000 */
[----:B------:R-:W-:Y:S02]  /*eae0*/  FFMA.FTZ R216, R83, c[0x0][0x2d0], -R4 ;  /* 0x0000b40053d87a23 */ /* 0x000fe40000010804 */
[--C-:B------:R-:W-:Y:S01]  /*eaf0*/  FFMA.FTZ R35, R111, c[0x0][0x2d0], -R0.reuse ;  /* 0x0000b4006f237a23 */ /* 0x100fe20000010800 */
[----:B------:R-:W3:Y:S01]  /*eb00*/  MUFU.EX2 R7, R7 ;  /* 0x0000000700077308 */ /* 0x000ee20000000800 */
[----:B------:R-:W2:Y:S01]  /*eb10*/  LDL.LU R111, [R1+0x14] ;  /* 0x00001400016f7983 */ /* 0x000ea20000300800 */
[----:B------:R-:W-:Y:S02]  /*eb20*/  FFMA.FTZ R88, R26, c[0x0][0x2d0], -R0 ;  /* 0x0000b4001a587a23 */ /* 0x000fe40000010800 */
[--C-:B------:R-:W-:Y:S02]  /*eb30*/  FFMA.FTZ R83, R115, c[0x0][0x2d0], -R4.reuse ;  /* 0x0000b40073537a23 */ /* 0x100fe40000010804 */
[--C-:B----4-:R-:W-:Y:S02]  /*eb40*/  FFMA.FTZ R121, R55, c[0x0][0x2d0], -R4.reuse ;  /* 0x0000b40037797a23 */ /* 0x110fe40000010804 */
[----:B------:R-:W-:Y:S02]  /*eb50*/  FFMA.FTZ R55, R114, c[0x0][0x2d0], -R4 ;  /* 0x0000b40072377a23 */ /* 0x000fe40000010804 */
[----:B------:R-:W-:Y:S01]  /*eb60*/  MUFU.EX2 R82, R18 ;  /* 0x0000001200527308 */ /* 0x000fe20000000800 */
[--C-:B------:R-:W-:Y:S02]  /*eb70*/  FFMA.FTZ R9, R9, c[0x0][0x2d0], -R188.reuse ;  /* 0x0000b40009097a23 */ /* 0x100fe400000108bc */
[----:B------:R-:W-:Y:S02]  /*eb80*/  FFMA.FTZ R4, R12, c[0x0][0x2d0], -R188 ;  /* 0x0000b4000c047a23 */ /* 0x000fe400000108bc */
[--C-:B------:R-:W-:Y:S01]  /*eb90*/  FFMA.FTZ R87, R27, c[0x0][0x2d0], -R0.reuse ;  /* 0x0000b4001b577a23 */ /* 0x100fe20000010800 */
[----:B------:R-:W-:Y:S01]  /*eba0*/  MOV R27, R76 ;  /* 0x0000004c001b7202 */ /* 0x000fe20000000f00 */
[--C-:B------:R-:W-:Y:S02]  /*ebb0*/  FFMA.FTZ R227, R78, c[0x0][0x2d0], -R0.reuse ;  /* 0x0000b4004ee37a23 */ /* 0x100fe40000010800 */
[--C-:B------:R-:W-:Y:S01]  /*ebc0*/  FFMA.FTZ R252, R59, c[0x0][0x2d0], -R0.reuse ;  /* 0x0000b4003bfc7a23 */ /* 0x100fe20000010800 */
[----:B------:R-:W-:Y:S01]  /*ebd0*/  MUFU.EX2 R196, R196 ;  /* 0x000000c400c47308 */ /* 0x000fe20000000800 */
[----:B------:R-:W-:Y:S02]  /*ebe0*/  FFMA.FTZ R59, R79, c[0x0][0x2d0], -R0 ;  /* 0x0000b4004f3b7a23 */ /* 0x000fe40000010800 */
[----:B------:R-:W-:Y:S02]  /*ebf0*/  FFMA.FTZ R203, R53, c[0x0][0x2d0], -R120 ;  /* 0x0000b40035cb7a23 */ /* 0x000fe40000010878 */
[----:B------:R-:W-:Y:S02]  /*ec00*/  FFMA.FTZ R85, R31, c[0x0][0x2d0], -R0 ;  /* 0x0000b4001f557a23 */ /* 0x000fe40000010800 */
[----:B------:R-:W-:Y:S02]  /*ec10*/  FFMA.FTZ R248, R80, c[0x0][0x2d0], -R120 ;  /* 0x0000b40050f87a23 */ /* 0x000fe40000010878 */
[----:B------:R-:W-:Y:S01]  /*ec20*/  FFMA.FTZ R31, R94, c[0x0][0x2d0], -R0 ;  /* 0x0000b4005e1f7a23 */ /* 0x000fe20000010800 */
[----:B------:R4:W-:Y:S01]  /*ec30*/  MUFU.EX2 R80, R19 ;  /* 0x0000001300507308 */ /* 0x0009e20000000800 */
[----:B------:R-:W-:Y:S02]  /*ec40*/  FFMA.FTZ R247, R81, c[0x0][0x2d0], -R120 ;  /* 0x0000b40051f77a23 */ /* 0x000fe40000010878 */
[----:B------:R-:W-:Y:S02]  /*ec50*/  FFMA.FTZ R81, R92, c[0x0][0x2d0], -R188 ;  /* 0x0000b4005c517a23 */ /* 0x000fe400000108bc */
[--C-:B------:R-:W-:Y:S02]  /*ec60*/  FFMA.FTZ R86, R30, c[0x0][0x2d0], -R0.reuse ;  /* 0x0000b4001e567a23 */ /* 0x100fe40000010800 */
[----:B------:R-:W-:Y:S02]  /*ec70*/  FFMA.FTZ R224, R74, c[0x0][0x2d0], -R0 ;  /* 0x0000b4004ae07a23 */ /* 0x000fe40000010800 */
[----:B-1----:R-:W-:Y:S01]  /*ec80*/  FFMA.FTZ R6, R13, c[0x0][0x2d0], -R188 ;  /* 0x0000b4000d067a23 */ /* 0x002fe200000108bc */
[----:B------:R1:W-:Y:S01]  /*ec90*/  MUFU.EX2 R92, R9 ;  /* 0x00000009005c7308 */ /* 0x0003e20000000800 */
[----:B------:R-:W-:Y:S02]  /*eca0*/  FFMA.FTZ R34, R107, c[0x0][0x2d0], -R0 ;  /* 0x0000b4006b227a23 */ /* 0x000fe40000010800 */
[--C-:B------:R-:W-:Y:S02]  /*ecb0*/  FFMA.FTZ R115, R61, c[0x0][0x2d0], -R188.reuse ;  /* 0x0000b4003d737a23 */ /* 0x100fe400000108bc */
[----:B------:R-:W-:Y:S02]  /*ecc0*/  FFMA.FTZ R67, R105, c[0x0][0x2d0], -R188 ;  /* 0x0000b40069437a23 */ /* 0x000fe400000108bc */
[--C-:B------:R-:W-:Y:S02]  /*ecd0*/  FFMA.FTZ R11, R11, c[0x0][0x2d0], -R0.reuse ;  /* 0x0000b4000b0b7a23 */ /* 0x100fe40000010800 */
[--C-:B------:R-:W-:Y:S01]  /*ece0*/  FFMA.FTZ R105, R43, c[0x0][0x2d0], -R0.reuse ;  /* 0x0000b4002b697a23 */ /* 0x100fe20000010800 */
[----:B------:R-:W-:Y:S01]  /*ecf0*/  MUFU.EX2 R94, R4 ;  /* 0x00000004005e7308 */ /* 0x000fe20000000800 */
[--C-:B------:R-:W-:Y:S02]  /*ed00*/  FFMA.FTZ R54, R90, c[0x0][0x2d0], -R0.reuse ;  /* 0x0000b4005a367a23 */ /* 0x100fe40000010800 */
[--C-:B------:R-:W-:Y:S02]  /*ed10*/  FFMA.FTZ R38, R91, c[0x0][0x2d0], -R0.reuse ;  /* 0x0000b4005b267a23 */ /* 0x100fe40000010800 */
[----:B------:R-:W-:Y:S02]  /*ed20*/  FFMA.FTZ R95, R95, c[0x0][0x2d0], -R0 ;  /* 0x0000b4005f5f7a23 */ /* 0x000fe40000010800 */
        /* <DEDUP_REMOVED lines=26> */
[----:B------:R-:W-:Y:S01]  /*eed0*/  FFMA.FTZ R110, R110, c[0x0][0x2d0], -R0 ;  /* 0x0000b4006e6e7a23 */ /* 0x000fe20000010800 */
[----:B------:R-:W-:Y:S01]  /*eee0*/  MUFU.EX2 R106, R15 ;  /* 0x0000000f006a7308 */ /* 0x000fe20000000800 */
[--C-:B------:R-:W-:Y:S02]  /*eef0*/  FFMA.FTZ R213, R20, c[0x0][0x2d0], -R120.reuse ;  /* 0x0000b40014d57a23 */ /* 0x100fe40000010878 */
[----:B------:R-:W-:Y:S02]  /*ef00*/  FFMA.FTZ R20, R101, c[0x0][0x2d0], -R120 ;  /* 0x0000b40065147a23 */ /* 0x000fe40000010878 */
[----:B------:R-:W-:Y:S02]  /*ef10*/  FFMA.FTZ R101, R28, c[0x0][0x2d0], -R188 ;  /* 0x0000b4001c657a23 */ /* 0x000fe400000108bc */
[--C-:B------:R-:W-:Y:S01]  /*ef20*/  FFMA.FTZ R212, R21, c[0x0][0x2d0], -R120.reuse ;  /* 0x0000b40015d47a23 */ /* 0x100fe20000010878 */
[----:B------:R-:W-:Y:S01]  /*ef30*/  MOV R50, R20 ;  /* 0x0000001400327202 */ /* 0x000fe20000000f00 */
[----:B------:R-:W-:Y:S01]  /*ef40*/  FFMA.FTZ R21, R97, c[0x0][0x2d0], -R120 ;  /* 0x0000b40061157a23 */ /* 0x000fe20000010878 */
[----:B------:R-:W-:Y:S01]  /*ef50*/  MUFU.EX2 R213, R213 ;  /* 0x000000d500d57308 */ /* 0x000fe20000000800 */
[----:B------:R-:W-:Y:S02]  /*ef60*/  FFMA.FTZ R97, R44, c[0x0][0x2d0], -R188 ;  /* 0x0000b4002c617a23 */ /* 0x000fe400000108bc */
[--C-:B------:R-:W-:Y:S02]  /*ef70*/  FFMA.FTZ R211, R64, c[0x0][0x2d0], -R120.reuse ;  /* 0x0000b40040d37a23 */ /* 0x100fe40000010878 */
[----:B------:R-:W-:Y:S02]  /*ef80*/  FFMA.FTZ R64, R112, c[0x0][0x2d0], -R120 ;  /* 0x0000b40070407a23 */ /* 0x000fe40000010878 */
[----:B------:R-:W-:Y:S02]  /*ef90*/  FFMA.FTZ R112, R57, c[0x0][0x2d0], -R188 ;  /* 0x0000b40039707a23 */ /* 0x000fe400000108bc */
[--C-:B------:R-:W-:Y:S01]  /*efa0*/  FFMA.FTZ R214, R65, c[0x0][0x2d0], -R120.reuse ;  /* 0x0000b40041d67a23 */ /* 0x100fe20000010878 */
[----:B------:R-:W-:Y:S01]  /*efb0*/  MUFU.EX2 R212, R212 ;  /* 0x000000d400d47308 */ /* 0x000fe20000000800 */
[--C-:B------:R-:W-:Y:S01]  /*efc0*/  FFMA.FTZ R65, R100, c[0x0][0x2d0], -R120.reuse ;  /* 0x0000b40064417a23 */ /* 0x100fe20000010878 */
[----:B----4-:R-:W-:Y:S01]  /*efd0*/  MOV R19, R64 ;  /* 0x0000004000137202 */ /* 0x010fe20000000f00 */
[----:B------:R-:W-:Y:S02]  /*efe0*/  FFMA.FTZ R120, R113, c[0x0][0x2d0], -R120 ;  /* 0x0000b40071787a23 */ /* 0x000fe40000010878 */
[--C-:B------:R-:W-:Y:S02]  /*eff0*/  FFMA.FTZ R100, R29, c[0x0][0x2d0], -R188.reuse ;  /* 0x0000b4001d647a23 */ /* 0x100fe400000108bc */
[--C-:B------:R-:W-:Y:S02]  /*f000*/  FFMA.FTZ R113, R56, c[0x0][0x2d0], -R188.reuse ;  /* 0x0000b40038717a23 */ /* 0x100fe400000108bc */
[--C-:B------:R-:W-:Y:S01]  /*f010*/  FFMA.FTZ R201, R73, c[0x0][0x2d0], -R188.reuse ;  /* 0x0000b40049c97a23 */ /* 0x100fe200000108bc */
[----:B------:R-:W-:Y:S01]  /*f020*/  MUFU.EX2 R209, R209 ;  /* 0x000000d100d17308 */ /* 0x000fe20000000800 */
[----:B------:R-:W-:Y:S01]  /*f030*/  FFMA.FTZ R188, R109, c[0x0][0x2d0], -R188 ;  /* 0x0000b4006dbc7a23 */ /* 0x000fe200000108bc */
[----:B------:R-:W-:Y:S01]  /*f040*/  MOV R73, R21 ;  /* 0x0000001500497202 */ /* 0x000fe20000000f00 */
[--C-:B------:R-:W-:Y:S01]  /*f050*/  FFMA.FTZ R108, R46, c[0x0][0x2d0], -R0.reuse ;  /* 0x0000b4002e6c7a23 */ /* 0x100fe20000010800 */
[----:B------:R-:W-:Y:S01]  /*f060*/  MOV R46, R93 ;  /* 0x0000005d002e7202 */ /* 0x000fe20000000f00 */
[--C-:B------:R-:W-:Y:S01]  /*f070*/  FFMA.FTZ R109, R47, c[0x0][0x2d0], -R0.reuse ;  /* 0x0000b4002f6d7a23 */ /* 0x100fe20000010800 */
[----:B------:R-:W-:Y:S01]  /*f080*/  MOV R47, R81 ;  /* 0x00000051002f7202 */ /* 0x000fe20000000f00 */
[----:B------:R-:W-:Y:S01]  /*f090*/  FFMA.FTZ R249, R58, c[0x0][0x2d0], -R0 ;  /* 0x0000b4003af97a23 */ /* 0x000fe20000010800 */
[----:B------:R-:W-:Y:S01]  /*f0a0*/  MOV R18, R73 ;  /* 0x0000004900127202 */ /* 0x000fe20000000f00 */
[----:B------:R-:W-:Y:S01]  /*f0b0*/  FADD.FTZ R0, -R116, R123 ;  /* 0x0000007b74007221 */ /* 0x000fe20000010100 */
[----:B------:R-:W-:Y:S01]  /*f0c0*/  MUFU.EX2 R81, R10 ;  /* 0x0000000a00517308 */ /* 0x000fe20000000800 */
[----:B------:R-:W-:Y:S02]  /*f0d0*/  MOV R58, R65 ;  /* 0x00000041003a7202 */ /* 0x000fe40000000f00 */
[----:B------:R-:W-:Y:S07]  /*f0e0*/  FMUL.FTZ R0, R0, c[0x0][0x2d0] ;  /* 0x0000b40000007a20 */ /* 0x000fee0000410000 */
[----:B------:R-:W-:Y:S10]  /*f0f0*/  MUFU.EX2 R0, R0 ;  /* 0x0000000000007308 */ /* 0x000ff40000000800 */
[----:B------:R-:W4:Y:S10]  /*f100*/  MUFU.EX2 R93, R14 ;  /* 0x0000000e005d7308 */ /* 0x000f340000000800 */
[----:B------:R-:W1:Y:S10]  /*f110*/  MUFU.EX2 R103, R103 ;  /* 0x0000006700677308 */ /* 0x000e740000000800 */
[----:B------:R-:W1:Y:S10]  /*f120*/  MUFU.EX2 R102, R102 ;  /* 0x0000006600667308 */ /* 0x000e740000000800 */
[----:B------:R-:W-:Y:S10]  /*f130*/  MUFU.EX2 R104, R104 ;  /* 0x0000006800687308 */ /* 0x000ff40000000800 */
[----:B------:R-:W-:Y:S10]  /*f140*/  MUFU.EX2 R120, R120 ;  /* 0x0000007800787308 */ /* 0x000ff40000000800 */
[----:B------:R-:W-:Y:S10]  /*f150*/  MUFU.EX2 R188, R188 ;  /* 0x000000bc00bc7308 */ /* 0x000ff40000000800 */
[----:B------:R-:W-:Y:S10]  /*f160*/  MUFU.EX2 R194, R194 ;  /* 0x000000c200c27308 */ /* 0x000ff40000000800 */
[----:B------:R-:W-:Y:S10]  /*f170*/  MUFU.EX2 R193, R193 ;  /* 0x000000c100c17308 */ /* 0x000ff40000000800 */
[----:B------:R-:W1:Y:S10]  /*f180*/  MUFU.EX2 R101, R101 ;  /* 0x0000006500657308 */ /* 0x000e740000000800 */
[----:B------:R-:W1:Y:S10]  /*f190*/  MUFU.EX2 R123, R100 ;  /* 0x00000064007b7308 */ /* 0x000e740000000800 */
        /* <DEDUP_REMOVED lines=32> */
[----:B------:R-:W-:Y:S01]  /*f3a0*/  MOV R26, R8 ;  /* 0x00000008001a7202 */ /* 0x000fe20000000f00 */
[----:B------:R-:W-:Y:S01]  /*f3b0*/  FMUL.FTZ R53, R2, R157 ;  /* 0x0000009d02357220 */ /* 0x000fe20000410000 */
[----:B------:R-:W-:Y:S01]  /*f3c0*/  MOV R74, R5 ;  /* 0x00000005004a7202 */ /* 0x000fe20000000f00 */
[C---:B------:R-:W-:Y:S01]  /*f3d0*/  FMUL.FTZ R8, R3.reuse, R152 ;  /* 0x0000009803087220 */ /* 0x040fe20000410000 */
[----:B------:R-:W-:Y:S01]  /*f3e0*/  MOV R157, R26 ;  /* 0x0000001a009d7202 */ /* 0x000fe20000000f00 */
[C---:B-1----:R-:W-:Y:S01]  /*f3f0*/  FMUL.FTZ R9, R3.reuse, R153 ;  /* 0x0000009903097220 */ /* 0x042fe20000410000 */
[----:B------:R-:W-:Y:S01]  /*f400*/  MOV R26, R77 ;  /* 0x0000004d001a7202 */ /* 0x000fe20000000f00 */
[C---:B------:R-:W-:Y:S01]  /*f410*/  FMUL.FTZ R12, R3.reuse, R160 ;  /* 0x000000a0030c7220 */ /* 0x040fe20000410000 */
[----:B------:R-:W1:Y:S01]  /*f420*/  LDSM.16.MT88.4 R76, [R225] ;  /* 0x00000000e14c783b */ /* 0x000e620000004200 */
[----:B------:R-:W-:Y:S01]  /*f430*/  FMUL.FTZ R13, R3, R161 ;  /* 0x000000a1030d7220 */ /* 0x000fe20000410000 */
[----:B---3--:R-:W-:Y:S01]  /*f440*/  F2FP.BF16.PACK_AB R73, R7, R23 ;  /* 0x000000170749723e */ /* 0x008fe200000010ff */
        /* <DEDUP_REMOVED lines=9> */
[----:B----4-:R-:W-:Y:S01]  /*f4e0*/  F2FP.BF16.PACK_AB R83, R106, R93 ;  /* 0x0000005d6a53723e */ /* 0x010fe200000010ff */
[C---:B------:R-:W-:Y:S01]  /*f4f0*/  FMUL.FTZ R41, R3.reuse, R137 ;  /* 0x0000008903297220 */ /* 0x040fe20000410000 */
[----:B------:R-:W-:Y:S01]  /*f500*/  MOV R160, R34 ;  /* 0x0000002200a07202 */ /* 0x000fe20000000f00 */
[C---:B------:R-:W-:Y:S01]  /*f510*/  FMUL.FTZ R44, R3.reuse, R140 ;  /* 0x0000008c032c7220 */ /* 0x040fe20000410000 */
[----:B------:R-:W-:Y:S01]  /*f520*/  MOV R145, R67 ;  /* 0x0000004300917202 */ /* 0x000fe20000000f00 */
[C---:B------:R-:W-:Y:S01]  /*f530*/  FMUL.FTZ R45, R3.reuse, R141 ;  /* 0x0000008d032d7220 */ /* 0x040fe20000410000 */
[----:B------:R-:W-:Y:S01]  /*f540*/  MOV R141, R31 ;  /* 0x0000001f008d7202 */ /* 0x000fe20000000f00 */
[C---:B--2---:R-:W-:Y:S01]  /*f550*/  FFMA.FTZ R84, R3.reuse, R17, R251 ;  /* 0x0000001103547223 */ /* 0x044fe200000100fb */
        /* <DEDUP_REMOVED lines=10> */
[----:B------:R2:W3:Y:S01]  /*f600*/  MUFU.EX2 R95, R88 ;  /* 0x00000058005f7308 */ /* 0x0004e20000000800 */
        /* <DEDUP_REMOVED lines=28> */
[----:B------:R-:W-:Y:S01]  /*f7d0*/  FMUL.FTZ R65, R2, R129 ;  /* 0x0000008102417220 */ /* 0x000fe20000410000 */
[----:B------:R-:W-:Y:S01]  /*f7e0*/  MOV R153, R110 ;  /* 0x0000006e00997202 */ /* 0x000fe20000000f00 */
[----:B------:R-:W-:Y:S01]  /*f7f0*/  FFMA.FTZ R2, R68, R72, R23 ;  /* 0x0000004844027223 */ /* 0x000fe20000010017 */
[----:B------:R-:W-:Y:S01]  /*f800*/  F2FP.BF16.PACK_AB R72, R22, R69 ;  /* 0x000000451648723e */ /* 0x000fe200000010ff */
[C---:B------:R-:W-:Y:S01]  /*f810*/  FMUL.FTZ R6, R68.reuse, R186 ;  /* 0x000000ba44067220 */ /* 0x040fe20000410000 */
[----:B------:R-:W-:Y:S01]  /*f820*/  MOV R186, R82 ;  /* 0x0000005200ba7202 */ /* 0x000fe20000000f00 */
[----:B------:R-:W-:Y:S01]  /*f830*/  FADD.FTZ R89, R7, R2 ;  /* 0x0000000207597221 */ /* 0x000fe20000010000 */
[----:B------:R-:W-:Y:S01]  /*f840*/  MOV R2, R74 ;  /* 0x0000004a00027202 */ /* 0x000fe20000000f00 */
[----:B------:R-:W-:Y:S01]  /*f850*/  FMUL.FTZ R7, R68, R187 ;  /* 0x000000bb44077220 */ /* 0x000fe20000410000 */
[----:B------:R-:W-:Y:S01]  /*f860*/  MOV R187, R80 ;  /* 0x0000005000bb7202 */ /* 0x000fe20000000f00 */
[----:B------:R-:W-:Y:S01]  /*f870*/  FADD.FTZ R90, R22, R3 ;  /* 0x00000003165a7221 */ /* 0x000fe20000010000 */
[----:B------:R-:W-:Y:S01]  /*f880*/  F2FP.BF16.PACK_AB R74, R157, R2 ;  /* 0x000000029d4a723e */ /* 0x000fe200000010ff */
[----:B------:R-:W-:Y:S01]  /*f890*/  FMUL.FTZ R10, R0, R154 ;  /* 0x0000009a000a7220 */ /* 0x000fe20000410000 */
[----:B------:R-:W-:Y:S01]  /*f8a0*/  F2FP.BF16.PACK_AB R75, R187, R186 ;  /* 0x000000babb4b723e */ /* 0x000fe200000010ff */
[----:B------:R-:W-:Y:S01]  /*f8b0*/  FMUL.FTZ R18, R68, R178 ;  /* 0x000000b244127220 */ /* 0x000fe20000410000 */
[----:B------:R-:W-:Y:S01]  /*f8c0*/  F2FP.BF16.PACK_AB R80, R92, R251 ;  /* 0x000000fb5c50723e */ /* 0x000fe200000010ff */
[C---:B------:R-:W-:Y:S01]  /*f8d0*/  FMUL.FTZ R19, R68.reuse, R179 ;  /* 0x000000b344137220 */ /* 0x040fe20000410000 */
[----:B------:R-:W-:Y:S01]  /*f8e0*/  F2FP.BF16.PACK_AB R82, R107, R94 ;  /* 0x0000005e6b52723e */ /* 0x000fe200000010ff */
[----:B------:R-:W-:Y:S01]  /*f8f0*/  FMUL.FTZ R22, R68, R182 ;  /* 0x000000b644167220 */ /* 0x000fe20000410000 */
[----:B------:R-:W-:Y:S01]  /*f900*/  MOV R110, R59 ;  /* 0x0000003b006e7202 */ /* 0x000fe20000000f00 */
[-C--:B-1----:R-:W-:Y:S01]  /*f910*/  HMMA.16816.F32.BF16 R4, R72, R76.reuse, R4 ;  /* 0x0000004c4804723c */ /* 0x082fe20000041804 */
[----:B------:R-:W-:Y:S04]  /*f920*/  MUFU.EX2 R129, R96 ;  /* 0x0000006000817308 */ /* 0x000fe80000000800 */
[C---:B------:R-:W-:Y:S01]  /*f930*/  FMUL.FTZ R11, R0.reuse, R155 ;  /* 0x0000009b000b7220 */ /* 0x040fe20000410000 */
[----:B------:R-:W-:Y:S01]  /*f940*/  MOV R136, R58 ;  /* 0x0000003a00887202 */ /* 0x000fe20000000f00 */
[----:B------:R-:W-:Y:S01]  /*f950*/  FFMA.FTZ R3, R0, R111, R81 ;  /* 0x0000006f00037223 */ /* 0x000fe20000010051 */
[C---:B------:R-:W-:Y:S01]  /*f960*/  F2FP.BF16.PACK_AB R81, R91.reuse, R81 ;  /* 0x000000515b51723e */ /* 0x040fe200000010ff */
[C---:B------:R-:W-:Y:S02]  /*f970*/  FMUL.FTZ R23, R68.reuse, R183 ;  /* 0x000000b744177220 */ /* 0x040fe40000410000 */
[----:B------:R-:W1:Y:S01]  /*f980*/  MUFU.EX2 R96, R87 ;  /* 0x0000005700607308 */ /* 0x000e620000000800 */
[C---:B------:R-:W-:Y:S01]  /*f990*/  FMUL.FTZ R34, R68.reuse, R170 ;  /* 0x000000aa44227220 */ /* 0x040fe20000410000 */
[----:B------:R-:W-:Y:S01]  /*f9a0*/  MOV R111, R50 ;  /* 0x00000032006f7202 */ /* 0x000fe20000000f00 */
[----:B------:R-:W-:Y:S01]  /*f9b0*/  FMUL.FTZ R35, R68, R171 ;  /* 0x000000ab44237220 */ /* 0x000fe20000410000 */
[C---:B------:R-:W-:Y:S04]  /*f9c0*/  HMMA.16816.F32.BF16 R8, R80.reuse, R76, R8 ;  /* 0x0000004c5008723c */ /* 0x040fe80000041808 */
[C---:B------:R-:W-:Y:S01]  /*f9d0*/  FMUL.FTZ R14, R0.reuse, R162 ;  /* 0x000000a2000e7220 */ /* 0x040fe20000410000 */
[----:B------:R-:W-:Y:S01]  /*f9e0*/  MOV R156, R62 ;  /* 0x0000003e009c7202 */ /* 0x000fe20000000f00 */
[----:B------:R-:W-:Y:S01]  /*f9f0*/  FMUL.FTZ R15, R0, R163 ;  /* 0x000000a3000f7220 */ /* 0x000fe20000410000 */
[----:B------:R-:W-:Y:S01]  /*fa00*/  MUFU.EX2 R137, R112 ;  /* 0x0000007000897308 */ /* 0x000fe20000000800 */
[C---:B------:R-:W-:Y:S01]  /*fa10*/  FMUL.FTZ R38, R68.reuse, R174 ;  /* 0x000000ae44267220 */ /* 0x040fe20000410000 */
[----:B------:R-:W-:Y:S03]  /*fa20*/  MOV R251, R157 ;  /* 0x0000009d00fb7202 */ /* 0x000fe60000000f00 */
[C---:B------:R-:W-:Y:S01]  /*fa30*/  FMUL.FTZ R39, R68.reuse, R175 ;  /* 0x000000af44277220 */ /* 0x040fe20000410000 */
[-C--:B------:R-:W-:Y:S03]  /*fa40*/  HMMA.16816.F32.BF16 R12, R80, R78.reuse, R12 ;  /* 0x0000004e500c723c */ /* 0x080fe6000004180c */
[C---:B------:R-:W-:Y:S01]  /*fa50*/  FMUL.FTZ R50, R68.reuse, R166 ;  /* 0x000000a644327220 */ /* 0x040fe20000410000 */
[----:B------:R-:W-:Y:S01]  /*fa60*/  MOV R157, R165 ;  /* 0x000000a5009d7202 */ /* 0x000fe20000000f00 */
[C---:B------:R-:W-:Y:S01]  /*fa70*/  FMUL.FTZ R51, R68.reuse, R167 ;  /* 0x000000a744337220 */ /* 0x040fe20000410000 */
[----:B------:R-:W-:Y:S01]  /*fa80*/  MOV R165, R172 ;  /* 0x000000ac00a57202 */ /* 0x000fe20000000f00 */
        /* <DEDUP_REMOVED lines=8> */
[----:B------:R-:W-:Y:S01]  /*fb10*/  FMUL.FTZ R67, R68, R131 ;  /* 0x0000008344437220 */ /* 0x000fe20000410000 */
[----:B------:R-:W-:Y:S01]  /*fb20*/  MOV R168, R124 ;  /* 0x0000007c00a87202 */ /* 0x000fe20000000f00 */
[----:B------:R-:W-:Y:S02]  /*fb30*/  LDSM.16.MT88.4 R68, [R228] ;  /* 0x00000000e444783b */ /* 0x000fe40000004200 */
[----:B------:R-:W-:Y:S01]  /*fb40*/  FADD.FTZ R84, R92, R84 ;  /* 0x000000545c547221 */ /* 0x000fe20000010000 */
[----:B------:R-:W-:Y:S01]  /*fb50*/  MOV R124, R227 ;  /* 0x000000e3007c7202 */ /* 0x000fe20000000f00 */
[----:B------:R-:W-:Y:S01]  /*fb60*/  FADD.FTZ R2, R2, R90 ;  /* 0x0000005a02027221 */ /* 0x000fe20000010000 */
[----:B------:R-:W-:Y:S01]  /*fb70*/  MUFU.EX2 R130, R122 ;  /* 0x0000007a00827308 */ /* 0x000fe20000000800 */
[----:B------:R-:W-:Y:S01]  /*fb80*/  FADD.FTZ R94, R94, R84 ;  /* 0x000000545e5e7221 */ /* 0x000fe20000010000 */
[----:B------:R-:W-:Y:S01]  /*fb90*/  MOV R155, R154 ;  /* 0x0000009a009b7202 */ /* 0x000fe20000000f00 */
[----:B------:R1:W5:Y:S01]  /*fba0*/  LDL.LU R227, [R1+0x8c] ;  /* 0x00008c0001e37983 */ /* 0x0003620000300800 */
[----:B------:R-:W-:Y:S02]  /*fbb0*/  FADD.FTZ R3, R91, R3 ;  /* 0x000000035b037221 */ /* 0x000fe40000010000 */
[C---:B------:R-:W-:Y:S02]  /*fbc0*/  FMUL.FTZ R26, R0.reuse, R146 ;  /* 0x00000092001a7220 */ /* 0x040fe40000410000 */
[C---:B------:R-:W-:Y:S02]  /*fbd0*/  FMUL.FTZ R27, R0.reuse, R147 ;  /* 0x00000093001b7220 */ /* 0x040fe40000410000 */
[C---:B------:R-:W-:Y:S01]  /*fbe0*/  FMUL.FTZ R30, R0.reuse, R150 ;  /* 0x00000096001e7220 */ /* 0x040fe20000410000 */
        /* <DEDUP_REMOVED lines=8> */
[C---:B------:R-:W-:Y:S01]  /*fc70*/  FMUL.FTZ R59, R0.reuse, R135 ;  /* 0x00000087003b7220 */ /* 0x040fe20000410000 */
[-C--:B-1----:R-:W-:Y:S03]  /*fc80*/  HMMA.16816.F32.BF16 R20, R72, R76.reuse, R20 ;  /* 0x0000004c4814723c */ /* 0x082fe60000041814 */
[C---:B------:R-:W-:Y:S02]  /*fc90*/  FMUL.FTZ R62, R0.reuse, R126 ;  /* 0x0000007e003e7220 */ /* 0x040fe40000410000 */
[----:B------:R-:W-:Y:S01]  /*fca0*/  FMUL.FTZ R63, R0, R127 ;  /* 0x0000007f003f7220 */ /* 0x000fe20000410000 */
[----:B------:R-:W1:Y:S01]  /*fcb0*/  MUFU.EX2 R126, R97 ;  /* 0x00000061007e7308 */ /* 0x000e620000000800 */
[----:B------:R-:W-:Y:S01]  /*fcc0*/  FADD.FTZ R0, R186, R89 ;  /* 0x00000059ba007221 */ /* 0x000fe20000010000 */
[C---:B------:R-:W-:Y:S01]  /*fcd0*/  HMMA.16816.F32.BF16 R24, R80.reuse, R76, R24 ;  /* 0x0000004c5018723c */ /* 0x040fe20000041818 */
[----:B--2---:R-:W-:Y:S03]  /*fce0*/  LDSM.16.MT88.4 R88, [R226+0x1000] ;  /* 0x00100000e258783b */ /* 0x004fe60000004200 */
[----:B------:R-:W-:Y:S01]  /*fcf0*/  MOV R186, R156 ;  /* 0x0000009c00ba7202 */ /* 0x000fe20000000f00 */
[----:B------:R-:W-:Y:S01]  /*fd00*/  FADD.FTZ R92, R251, R2 ;  /* 0x00000002fb5c7221 */ /* 0x000fe20000010000 */
[----:B------:R-:W-:Y:S01]  /*fd10*/  MOV R156, R164 ;  /* 0x000000a4009c7202 */ /* 0x000fe20000000f00 */
[----:B------:R-:W-:Y:S01]  /*fd20*/  FADD.FTZ R2, R107, R94 ;  /* 0x0000005e6b027221 */ /* 0x000fe20000010000 */
[-C--:B------:R-:W-:Y:S01]  /*fd30*/  HMMA.16816.F32.BF16 R28, R80, R78.reuse, R28 ;  /* 0x0000004e501c723c */ /* 0x080fe2000004181c */
[----:B------:R2:W1:Y:S03]  /*fd40*/  MUFU.EX2 R97, R86 ;  /* 0x0000005600617308 */ /* 0x0004660000000800 */
[----:B------:R-:W-:Y:S01]  /*fd50*/  MOV R164, R169 ;  /* 0x000000a900a47202 */ /* 0x000fe20000000f00 */
[----:B------:R-:W-:Y:S01]  /*fd60*/  FADD.FTZ R2, R103, R2 ;  /* 0x0000000267027221 */ /* 0x000fe20000010000 */
[----:B------:R-:W-:Y:S01]  /*fd70*/  MOV R169, R177 ;  /* 0x000000b100a97202 */ /* 0x000fe20000000f00 */
[----:B------:R-:W-:Y:S01]  /*fd80*/  FADD.FTZ R93, R93, R3 ;  /* 0x000000035d5d7221 */ /* 0x000fe20000010000 */
[C---:B------:R-:W-:Y:S01]  /*fd90*/  HMMA.16816.F32.BF16 R32, R72.reuse, R78, R32 ;  /* 0x0000004e4820723c */ /* 0x040fe20000041820 */
[----:B------:R-:W1:Y:S02]  /*fda0*/  LDSM.16.MT88.4 R76, [R226] ;  /* 0x00000000e24c783b */ /* 0x000e640000004200 */
[----:B------:R-:W-:Y:S01]  /*fdb0*/  MUFU.EX2 R135, R115 ;  /* 0x0000007300877308 */ /* 0x000fe20000000800 */
[----:B------:R-:W-:Y:S01]  /*fdc0*/  MOV R165, R169 ;  /* 0x000000a900a57202 */ /* 0x000fe20000000f00 */
[----:B------:R-:W-:Y:S01]  /*fdd0*/  FADD.FTZ R2, R102, R2 ;  /* 0x0000000266027221 */ /* 0x000fe20000010000 */
[----:B------:R-:W-:Y:S01]  /*fde0*/  MOV R169, R124 ;  /* 0x0000007c00a97202 */ /* 0x000fe20000000f00 */
[----:B------:R-:W-:Y:S01]  /*fdf0*/  FADD.FTZ R3, R187, R0 ;  /* 0x00000000bb037221 */ /* 0x000fe20000010000 */
[----:B------:R-:W-:Y:S01]  /*fe00*/  MOV R177, R136 ;  /* 0x0000008800b17202 */ /* 0x000fe20000000f00 */
[----:B------:R-:W-:Y:S03]  /*fe10*/  FADD.FTZ R2, R101, R2 ;  /* 0x0000000265027221 */ /* 0x000fe60000010000 */
[----:B------:R-:W-:Y:S01]  /*fe20*/  MOV R251, R156 ;  /* 0x0000009c00fb7202 */ /* 0x000fe20000000f00 */
[----:B------:R-:W-:Y:S01]  /*fe30*/  MUFU.EX2 R105, R169 ;  /* 0x000000a900697308 */ /* 0x000fe20000000800 */
[----:B------:R-:W-:Y:S01]  /*fe40*/  MOV R156, R168 ;  /* 0x000000a8009c7202 */ /* 0x000fe20000000f00 */
[----:B------:R-:W-:Y:S01]  /*fe50*/  FADD.FTZ R0, R106, R93 ;  /* 0x0000005d6a007221 */ /* 0x000fe20000010000 */
[----:B------:R-:W-:Y:S01]  /*fe60*/  MOV R168, R110 ;  /* 0x0000006e00a87202 */ /* 0x000fe20000000f00 */
[----:B--2---:R-:W-:Y:S01]  /*fe70*/  LDSM.16.MT88.4 R84, [R226+0x800] ;  /* 0x00080000e254783b */ /* 0x004fe20000004200 */
[----:B------:R-:W-:Y:S01]  /*fe80*/  MOV R187, R157 ;  /* 0x0000009d00bb7202 */ /* 0x000fe20000000f00 */
[----:B------:R-:W-:Y:S01]  /*fe90*/  FADD.FTZ R3, R196, R3 ;  /* 0x00000003c4037221 */ /* 0x000fe20000010000 */
[----:B------:R-:W-:Y:S01]  /*fea0*/  MOV R157, R164 ;  /* 0x000000a4009d7202 */ /* 0x000fe20000000f00 */
[----:B------:R-:W-:Y:S01]  /*feb0*/  FADD.FTZ R2, R123, R2 ;  /* 0x000000027b027221 */ /* 0x000fe20000010000 */
[----:B------:R-:W-:Y:S01]  /*fec0*/  MOV R164, R177 ;  /* 0x000000b100a47202 */ /* 0x000fe20000000f00 */
[----:B------:R-:W-:Y:S01]  /*fed0*/  MUFU.EX2 R115, R165 ;  /* 0x000000a500737308 */ /* 0x000fe20000000800 */
[----:B------:R-:W-:Y:S01]  /*fee0*/  MOV R177, R133 ;  /* 0x0000008500b17202 */ /* 0x000fe20000000f00 */
[----:B------:R-:W-:Y:S01]  /*fef0*/  FADD.FTZ R2, R99, R2 ;  /* 0x0000000263027221 */ /* 0x000fe20000010000 */
[----:B------:R-:W2:Y:S01]  /*ff00*/  LDL.LU R133, [R1] ;  /* 0x0000000001857983 */ /* 0x000ea20000300800 */
[----:B------:R-:W-:Y:S01]  /*ff10*/  MOV R154, R251 ;  /* 0x000000fb009a7202 */ /* 0x000fe20000000f00 */
[----:B------:R-:W-:Y:S01]  /*ff20*/  FADD.FTZ R3, R195, R3 ;  /* 0x00000003c3037221 */ /* 0x000fe20000010000 */
[----:B------:R-:W-:Y:S01]  /*ff30*/  MOV R251, R187 ;  /* 0x000000bb00fb7202 */ /* 0x000fe20000000f00 */
[----:B---3--:R-:W-:Y:S01]  /*ff40*/  FADD.FTZ R0, R95, R0 ;  /* 0x000000005f007221 */ /* 0x008fe20000010000 */
[----:B------:R-:W-:Y:S01]  /*ff50*/  MOV R187, R186 ;  /* 0x000000ba00bb7202 */ /* 0x000fe20000000f00 */
[----:B----4-:R-:W-:Y:S01]  /*ff60*/  FADD.FTZ R2, R125, R2 ;  /* 0x000000027d027221 */ /* 0x010fe20000010000 */
[----:B------:R3:W-:Y:S01]  /*ff70*/  MUFU.EX2 R112, R164 ;  /* 0x000000a400707308 */ /* 0x0007e20000000800 */
[----:B------:R-:W-:Y:S01]  /*ff80*/  MOV R186, R173 ;  /* 0x000000ad00ba7202 */ /* 0x000fe20000000f00 */
[----:B------:R-:W-:Y:S01]  /*ff90*/  FADD.FTZ R0, R96, R0 ;  /* 0x0000000060007221 */ /* 0x000fe20000010000 */
[----:B------:R-:W-:Y:S01]  /*ffa0*/  MOV R173, R224 ;  /* 0x000000e000ad7202 */ /* 0x000fe20000000f00 */
[----:B-1----:R-:W-:Y:S01]  /*ffb0*/  FADD.FTZ R94, R126, R2 ;  /* 0x000000027e5e7221 */ /* 0x002fe20000010000 */
[----:B------:R1:W5:Y:S01]  /*ffc0*/  LDL.LU R224, [R1+0x88] ;  /* 0x0000880001e07983 */ /* 0x0003620000300800 */
[----:B------:R-:W-:Y:S01]  /*ffd0*/  FADD.FTZ R0, R97, R0 ;  /* 0x0000000061007221 */ /* 0x000fe20000010000 */
[-C--:B------:R-:W-:Y:S03]  /*ffe0*/  HMMA.16816.F32.BF16 R36, R72, R76.reuse, R36 ;  /* 0x0000004c4824723c */ /* 0x080fe60000041824 */
[----:B------:R-:W-:Y:S01]  /*fff0*/  MUFU.EX2 R113, R187 ;  /* 0x000000bb00717308 */ /* 0x000fe20000000800 */
[----:B------:R-:W-:Y:S02]  /*10000*/  FADD.FTZ R0, R98, R0 ;  /* 0x0000000062007221 */ /* 0x000fe40000010000 */
[----:B------:R-:W-:Y:S02]  /*10010*/  FADD.FTZ R3, R194, R3 ;  /* 0x00000003c2037221 */ /* 0x000fe40000010000 */
[----:B------:R-:W-:Y:S01]  /*10020*/  FADD.FTZ R0, R104, R0 ;  /* 0x0000000068007221 */ /* 0x000fe20000010000 */
[C---:B------:R-:W-:Y:S04]  /*10030*/  HMMA.16816.F32.BF16 R40, R80.reuse, R76, R40 ;  /* 0x0000004c5028723c */ /* 0x040fe80000041828 */
[----:B------:R-:W4:Y:S01]  /*10040*/  MUFU.EX2 R127, R189 ;  /* 0x000000bd007f7308 */ /* 0x000f220000000800 */
[----:B------:R-:W-:Y:S02]  /*10050*/  FADD.FTZ R0, R100, R0 ;  /* 0x0000000064007221 */ /* 0x000fe40000010000 */
[----:B------:R-:W-:Y:S01]  /*10060*/  FADD.FTZ R3, R193, R3 ;  /* 0x00000003c1037221 */ /* 0x000fe20000010000 */
[-C--:B------:R-:W-:Y:S01]  /*10070*/  HMMA.16816.F32.BF16 R44, R80, R78.reuse, R44 ;  /* 0x0000004e502c723c */ /* 0x080fe2000004182c */
[----:B---3--:R-:W-:Y:S03]  /*10080*/  LDSM.16.MT88.4 R164, [R226+0x3000] ;  /* 0x00300000e2a4783b */ /* 0x008fe60000004200 */
[----:B------:R-:W-:Y:S02]  /*10090*/  FADD.FTZ R3, R192, R3 ;  /* 0x00000003c0037221 */ /* 0x000fe40000010000 */
[----:B------:R-:W3:Y:S02]  /*100a0*/  MUFU.EX2 R110, R108 ;  /* 0x0000006c006e7308 */ /* 0x000ee40000000800 */
[C---:B------:R-:W-:Y:S01]  /*100b0*/  HMMA.16816.F32.BF16 R48, R72.reuse, R78, R48 ;  /* 0x0000004e4830723c */ /* 0x040fe20000041830 */
[----:B------:R-:W1:Y:S03]  /*100c0*/  LDSM.16.MT88.4 R76, [R225+0x800] ;  /* 0x00080000e14c783b */ /* 0x000e660000004200 */
[----:B------:R-:W-:Y:S04]  /*100d0*/  FADD.FTZ R3, R191, R3 ;  /* 0x00000003bf037221 */ /* 0x000fe80000010000 */
[-C--:B------:R-:W-:Y:S01]  /*100e0*/  HMMA.16816.F32.BF16 R52, R72, R68.reuse, R52 ;  /* 0x000000444834723c */ /* 0x080fe20000041834 */
[----:B------:R-:W1:Y:S03]  /*100f0*/  MUFU.EX2 R124, R109 ;  /* 0x0000006d007c7308 */ /* 0x000e660000000800 */
[----:B------:R-:W-:Y:S04]  /*10100*/  FADD.FTZ R3, R190, R3 ;  /* 0x00000003be037221 */ /* 0x000fe80000010000 */
[C---:B------:R-:W-:Y:S03]  /*10110*/  HMMA.16816.F32.BF16 R56, R80.reuse, R68, R56 ;  /* 0x000000445038723c */ /* 0x040fe60000041838 */
[----:B------:R-:W-:Y:S01]  /*10120*/  MUFU.EX2 R134, R121 ;  /* 0x0000007900867308 */ /* 0x000fe20000000800 */
[----:B----4-:R-:W-:Y:S02]  /*10130*/  FADD.FTZ R2, R127, R3 ;  /* 0x000000037f027221 */ /* 0x010fe40000010000 */
[----:B---3--:R-:W-:Y:S01]  /*10140*/  FADD.FTZ R93, R110, R0 ;  /* 0x000000006e5d7221 */ /* 0x008fe20000010000 */
[----:B------:R-:W-:Y:S01]  /*10150*/  F2FP.BF16.PACK_AB R68, R212, R213 ;  /* 0x000000d5d444723e */ /* 0x000fe200000010ff */
[-C--:B------:R-:W-:Y:S01]  /*10160*/  HMMA.16816.F32.BF16 R60, R80, R70.reuse, R60 ;  /* 0x00000046503c723c */ /* 0x080fe2000004183c */
[----:B------:R-:W3:Y:S03]  /*10170*/  LDSM.16.MT88.4 R80, [R229+0x800] ;  /* 0x00080000e550783b */ /* 0x000ee60000004200 */
[----:B------:R-:W-:Y:S01]  /*10180*/  F2FP.BF16.PACK_AB R69, R195, R196 ;  /* 0x000000c4c345723e */ /* 0x000fe200000010ff */
[----:B------:R-:W-:Y:S01]  /*10190*/  MUFU.EX2 R136, R114 ;  /* 0x0000007200887308 */ /* 0x000fe20000000800 */
[----:B------:R-:W-:Y:S02]  /*101a0*/  FADD.FTZ R0, R129, R94 ;  /* 0x0000005e81007221 */ /* 0x000fe40000010000 */
[----:B------:R-:W-:Y:S04]  /*101b0*/  HMMA.16816.F32.BF16 R64, R72, R70, R64 ;  /* 0x000000464840723c */ /* 0x000fe80000041840 */
[----:B------:R-:W-:Y:S03]  /*101c0*/  FADD.FTZ R2, R130, R2 ;  /* 0x0000000282027221 */ /* 0x000fe60000010000 */
[----:B------:R-:W-:Y:S01]  /*101d0*/  F2FP.BF16.PACK_AB R70, R209, R210 ;  /* 0x000000d2d146723e */ /* 0x000fe200000010ff */
[----:B------:R-:W-:Y:S01]  /*101e0*/  MUFU.EX2 R114, R186 ;  /* 0x000000ba00727308 */ /* 0x000fe20000000800 */
[----:B------:R-:W-:Y:S03]  /*101f0*/  F2FP.BF16.PACK_AB R71, R193, R194 ;  /* 0x000000c2c147723e */ /* 0x000fe600000010ff */
[----:B------:R-:W-:Y:S02]  /*10200*/  F2FP.BF16.PACK_AB R72, R102, R103 ;  /* 0x000000676648723e */ /* 0x000fe400000010ff */
[----:B------:R-:W-:Y:S02]  /*10210*/  F2FP.BF16.PACK_AB R74, R123, R101 ;  /* 0x000000657b4a723e */ /* 0x000fe400000010ff */
[-C--:B-1----:R-:W-:Y:S02]  /*10220*/  HMMA.16816.F32.BF16 R4, R68, R76.reuse, R4 ;  /* 0x0000004c4404723c */ /* 0x082fe40000041804 */
[----:B------:R1:W-:Y:S03]  /*10230*/  MUFU.EX2 R103, R168 ;  /* 0x000000a800677308 */ /* 0x0003e60000000800 */
[----:B------:R-:W-:Y:S02]  /*10240*/  F2FP.BF16.PACK_AB R73, R96, R95 ;  /* 0x0000005f6049723e */ /* 0x000fe400000010ff */
[----:B------:R-:W-:Y:S02]  /*10250*/  F2FP.BF16.PACK_AB R75, R98, R97 ;  /* 0x00000061624b723e */ /* 0x000fe400000010ff */
[----:B------:R-:W-:Y:S03]  /*10260*/  MOV R123, R116 ;  /* 0x00000074007b7202 */ /* 0x000fe60000000f00 */
[----:B------:R-:W-:Y:S02]  /*10270*/  MUFU.EX2 R102, R176 ;  /* 0x000000b000667308 */ /* 0x000fe40000000800 */
[C---:B------:R-:W-:Y:S08]  /*10280*/  HMMA.16816.F32.BF16 R8, R72.reuse, R76, R8 ;  /* 0x0000004c4808723c */ /* 0x040ff00000041808 */
[-C--:B------:R-:W-:Y:S01]  /*10290*/  HMMA.16816.F32.BF16 R12, R72, R78.reuse, R12 ;  /* 0x0000004e480c723c */ /* 0x080fe2000004180c */
[----:B------:R-:W-:Y:S01]  /*102a0*/  MUFU.EX2 R101, R185 ;  /* 0x000000b900657308 */ /* 0x000fe20000000800 */
[----:B-1----:R-:W-:Y:S06]  /*102b0*/  LDSM.16.MT88.4 R168, [R229+0x3000] ;  /* 0x00300000e5a8783b */ /* 0x002fec0000004200 */
[C---:B------:R-:W-:Y:S03]  /*102c0*/  HMMA.16816.F32.BF16 R16, R68.reuse, R78, R16 ;  /* 0x0000004e4410723c */ /* 0x040fe60000041810 */
[----:B------:R-:W-:Y:S01]  /*102d0*/  MUFU.EX2 R107, R173 ;  /* 0x000000ad006b7308 */ /* 0x000fe20000000800 */
[----:B------:R-:W1:Y:S04]  /*102e0*/  LDSM.16.MT88.4 R76, [R228+0x800] ;  /* 0x00080000e44c783b */ /* 0x000e680000004200 */
[-C--:B---3--:R-:W-:Y:S05]  /*102f0*/  HMMA.16816.F32.BF16 R20, R68, R80.reuse, R20 ;  /* 0x000000504414723c */ /* 0x088fea0000041814 */
        /* <DEDUP_REMOVED lines=11> */
[-C--:B------:R-:W-:Y:S08]  /*103b0*/  HMMA.16816.F32.BF16 R44, R72, R86.reuse, R44 ;  /* 0x00000056482c723c */ /* 0x080ff0000004182c */
[C---:B------:R-:W-:Y:S01]  /*103c0*/  HMMA.16816.F32.BF16 R48, R68.reuse, R86, R48 ;  /* 0x000000564430723c */ /* 0x040fe20000041830 */
[----:B------:R-:W4:Y:S01]  /*103d0*/  LDSM.16.MT88.4 R84, [R229+0x1000] ;  /* 0x00100000e554783b */ /* 0x000f220000004200 */
[----:B------:R-:W3:Y:S06]  /*103e0*/  MUFU.EX2 R106, R180 ;  /* 0x000000b4006a7308 */ /* 0x000eec0000000800 */
[-C--:B-1----:R-:W-:Y:S04]  /*103f0*/  HMMA.16816.F32.BF16 R52, R68, R76.reuse, R52 ;  /* 0x0000004c4434723c */ /* 0x082fe80000041834 */
[----:B------:R-:W-:Y:S04]  /*10400*/  MUFU.EX2 R95, R145 ;  /* 0x00000091005f7308 */ /* 0x000fe80000000800 */
[C---:B------:R-:W-:Y:S06]  /*10410*/  HMMA.16816.F32.BF16 R56, R72.reuse, R76, R56 ;  /* 0x0000004c4838723c */ /* 0x040fec0000041838 */
[----:B------:R-:W-:Y:S02]  /*10420*/  MUFU.EX2 R122, R157 ;  /* 0x0000009d007a7308 */ /* 0x000fe40000000800 */
[-C--:B------:R-:W-:Y:S07]  /*10430*/  HMMA.16816.F32.BF16 R60, R72, R78.reuse, R60 ;  /* 0x0000004e483c723c */ /* 0x080fee000004183c */
[----:B------:R-:W-:Y:S01]  /*10440*/  F2FP.BF16.PACK_AB R74, R129, R126 ;  /* 0x0000007e814a723e */ /* 0x000fe200000010ff */
[----:B------:R-:W-:Y:S01]  /*10450*/  HMMA.16816.F32.BF16 R64, R68, R78, R64 ;  /* 0x0000004e4440723c */ /* 0x000fe20000041840 */
[----:B------:R-:W1:Y:S01]  /*10460*/  LDSM.16.MT88.4 R76, [R228+0x1000] ;  /* 0x00100000e44c783b */ /* 0x000e620000004200 */
[----:B------:R-:W-:Y:S02]  /*10470*/  MUFU.EX2 R121, R156 ;  /* 0x0000009c00797308 */ /* 0x000fe40000000800 */
[----:B------:R-:W-:Y:S01]  /*10480*/  FADD.FTZ R72, R213, R92 ;  /* 0x0000005cd5487221 */ /* 0x000fe20000010000 */
[----:B------:R-:W-:Y:S02]  /*10490*/  F2FP.BF16.PACK_AB R73, R100, R104 ;  /* 0x000000686449723e */ /* 0x000fe400000010ff */
[----:B------:R-:W-:Y:S01]  /*104a0*/  F2FP.BF16.PACK_AB R68, R207, R208 ;  /* 0x000000d0cf44723e */ /* 0x000fe200000010ff */
[----:B------:R-:W-:Y:S01]  /*104b0*/  FADD.FTZ R92, R212, R72 ;  /* 0x00000048d45c7221 */ /* 0x000fe20000010000 */
[----:B------:R-:W-:Y:S03]  /*104c0*/  F2FP.BF16.PACK_AB R69, R191, R192 ;  /* 0x000000c0bf45723e */ /* 0x000fe600000010ff */
[----:B------:R-:W-:Y:S01]  /*104d0*/  F2FP.BF16.PACK_AB R70, R205, R206 ;  /* 0x000000cecd46723e */ /* 0x000fe200000010ff */
[----:B------:R4:W-:Y:S01]  /*104e0*/  MUFU.EX2 R104, R177 ;  /* 0x000000b100687308 */ /* 0x0009e20000000800 */
[----:B------:R-:W-:Y:S02]  /*104f0*/  F2FP.BF16.PACK_AB R71, R127, R190 ;  /* 0x000000be7f47723e */ /* 0x000fe400000010ff */
[----:B------:R-:W-:Y:S02]  /*10500*/  F2FP.BF16.PACK_AB R72, R125, R99 ;  /* 0x000000637d48723e */ /* 0x000fe400000010ff */
[----:B------:R-:W-:Y:S02]  /*10510*/  F2FP.BF16.PACK_AB R75, R124, R110 ;  /* 0x0000006e7c4b723e */ /* 0x000fe400000010ff */
[----:B---3--:R-:W-:Y:S01]  /*10520*/  F2FP.BF16.PACK_AB R129, R106, R109 ;  /* 0x0000006d6a81723e */ /* 0x008fe200000010ff */
[-C--:B------:R-:W-:Y:S02]  /*10530*/  HMMA.16816.F32.BF16 R4, R68, R80.reuse, R4 ;  /* 0x000000504404723c */ /* 0x080fe40000041804 */
[----:B------:R-:W-:Y:S06]  /*10540*/  MUFU.EX2 R99, R184 ;  /* 0x000000b800637308 */ /* 0x000fec0000000800 */
[C---:B------:R-:W-:Y:S04]  /*10550*/  HMMA.16816.F32.BF16 R8, R72.reuse, R80, R8 ;  /* 0x000000504808723c */ /* 0x040fe80000041808 */
[----:B------:R-:W3:Y:S04]  /*10560*/  MUFU.EX2 R100, R149 ;  /* 0x0000009500647308 */ /* 0x000ee80000000800 */
[-C--:B------:R-:W-:Y:S01]  /*10570*/  HMMA.16816.F32.BF16 R12, R72, R82.reuse, R12 ;  /* 0x00000052480c723c */ /* 0x080fe2000004180c */
[----:B----4-:R-:W-:Y:S05]  /*10580*/  LDSM.16.MT88.4 R176, [R225+0x3000] ;  /* 0x00300000e1b0783b */ /* 0x010fea0000004200 */
[----:B------:R-:W-:Y:S02]  /*10590*/  MUFU.EX2 R98, R141 ;  /* 0x0000008d00627308 */ /* 0x000fe40000000800 */
[C---:B------:R-:W-:Y:S01]  /*105a0*/  HMMA.16816.F32.BF16 R16, R68.reuse, R82, R16 ;  /* 0x000000524410723c */ /* 0x040fe20000041810 */
[----:B------:R-:W4:Y:S07]  /*105b0*/  LDSM.16.MT88.4 R80, [R225+0x1800] ;  /* 0x00180000e150783b */ /* 0x000f2e0000004200 */
[-C--:B------:R-:W-:Y:S01]  /*105c0*/  HMMA.16816.F32.BF16 R20, R68, R84.reuse, R20 ;  /* 0x000000544414723c */ /* 0x080fe20000041814 */
[----:B------:R-:W-:Y:S03]  /*105d0*/  MUFU.EX2 R97, R140 ;  /* 0x0000008c00617308 */ /* 0x000fe60000000800 */
[----:B---3--:R-:W-:Y:S04]  /*105e0*/  F2FP.BF16.PACK_AB R131, R100, R102 ;  /* 0x000000666483723e */ /* 0x008fe800000010ff */
[C---:B------:R-:W-:Y:S03]  /*105f0*/  HMMA.16816.F32.BF16 R24, R72.reuse, R84, R24 ;  /* 0x000000544818723c */ /* 0x040fe60000041818 */
[----:B------:R-:W-:Y:S05]  /*10600*/  MUFU.EX2 R96, R148 ;  /* 0x0000009400607308 */ /* 0x000fea0000000800 */
[-C--:B------:R-:W-:Y:S08]  /*10610*/  HMMA.16816.F32.BF16 R28, R72, R86.reuse, R28 ;  /* 0x00000056481c723c */ /* 0x080ff0000004181c */
[C---:B------:R-:W-:Y:S01]  /*10620*/  HMMA.16816.F32.BF16 R32, R68.reuse, R86, R32 ;  /* 0x000000564420723c */ /* 0x040fe20000041820 */
[----:B------:R-:W3:Y:S07]  /*10630*/  LDSM.16.MT88.4 R84, [R229+0x1800] ;  /* 0x00180000e554783b */ /* 0x000eee0000004200 */
[-C--:B------:R-:W-:Y:S01]  /*10640*/  HMMA.16816.F32.BF16 R36, R68, R88.reuse, R36 ;  /* 0x000000584424723c */ /* 0x080fe20000041824 */
[----:B--2---:R-:W2:Y:S07]  /*10650*/  MUFU.EX2 R133, R133 ;  /* 0x0000008500857308 */ /* 0x004eae0000000800 */
[C---:B------:R-:W-:Y:S08]  /*10660*/  HMMA.16816.F32.BF16 R40, R72.reuse, R88, R40 ;  /* 0x000000584828723c */ /* 0x040ff00000041828 */
[-C--:B------:R-:W-:Y:S08]  /*10670*/  HMMA.16816.F32.BF16 R44, R72, R90.reuse, R44 ;  /* 0x0000005a482c723c */ /* 0x080ff0000004182c */
[C---:B------:R-:W-:Y:S01]  /*10680*/  HMMA.16816.F32.BF16 R48, R68.reuse, R90, R48 ;  /* 0x0000005a4430723c */ /* 0x040fe20000041830 */
[----:B------:R-:W2:Y:S07]  /*10690*/  LDSM.16.MT88.4 R88, [R226+0x1800] ;  /* 0x00180000e258783b */ /* 0x000eae0000004200 */
[-C--:B-1----:R-:W-:Y:S08]  /*106a0*/  HMMA.16816.F32.BF16 R52, R68, R76.reuse, R52 ;  /* 0x0000004c4434723c */ /* 0x082ff00000041834 */
[C---:B------:R-:W-:Y:S08]  /*106b0*/  HMMA.16816.F32.BF16 R56, R72.reuse, R76, R56 ;  /* 0x0000004c4838723c */ /* 0x040ff00000041838 */
[-C--:B------:R-:W-:Y:S07]  /*106c0*/  HMMA.16816.F32.BF16 R60, R72, R78.reuse, R60 ;  /* 0x0000004e483c723c */ /* 0x080fee000004183c */
[----:B------:R-:W-:Y:S01]  /*106d0*/  F2FP.BF16.PACK_AB R74, R135, R136 ;  /* 0x00000088874a723e */ /* 0x000fe200000010ff */
[----:B------:R-:W-:Y:S01]  /*106e0*/  HMMA.16816.F32.BF16 R64, R68, R78, R64 ;  /* 0x0000004e4440723c */ /* 0x000fe20000041840 */
[----:B------:R-:W1:Y:S03]  /*106f0*/  LDSM.16.MT88.4 R76, [R228+0x1800] ;  /* 0x00180000e44c783b */ /* 0x000e660000004200 */
        /* <DEDUP_REMOVED lines=10> */
[-C--:B----4-:R-:W-:Y:S08]  /*107a0*/  HMMA.16816.F32.BF16 R4, R68, R80.reuse, R4 ;  /* 0x000000504404723c */ /* 0x090ff00000041804 */
[C---:B------:R-:W-:Y:S08]  /*107b0*/  HMMA.16816.F32.BF16 R8, R72.reuse, R80, R8 ;  /* 0x000000504808723c */ /* 0x040ff00000041808 */
[-C--:B------:R-:W-:Y:S08]  /*107c0*/  HMMA.16816.F32.BF16 R12, R72, R82.reuse, R12 ;  /* 0x00000052480c723c */ /* 0x080ff0000004180c */
[C---:B------:R-:W-:Y:S01]  /*107d0*/  HMMA.16816.F32.BF16 R16, R68.reuse, R82, R16 ;  /* 0x000000524410723c */ /* 0x040fe20000041810 */
[----:B------:R-:W4:Y:S07]  /*107e0*/  LDSM.16.MT88.4 R80, [R225+0x2000] ;  /* 0x00200000e150783b */ /* 0x000f2e0000004200 */
[-C--:B---3--:R-:W-:Y:S08]  /*107f0*/  HMMA.16816.F32.BF16 R20, R68, R84.reuse, R20 ;  /* 0x000000544414723c */ /* 0x088ff00000041814 */
[C---:B------:R-:W-:Y:S08]  /*10800*/  HMMA.16816.F32.BF16 R24, R72.reuse, R84, R24 ;  /* 0x000000544818723c */ /* 0x040ff00000041818 */
[-C--:B------:R-:W-:Y:S08]  /*10810*/  HMMA.16816.F32.BF16 R28, R72, R86.reuse, R28 ;  /* 0x00000056481c723c */ /* 0x080ff0000004181c */
[C---:B------:R-:W-:Y:S01]  /*10820*/  HMMA.16816.F32.BF16 R32, R68.reuse, R86, R32 ;  /* 0x000000564420723c */ /* 0x040fe20000041820 */
[----:B------:R-:W3:Y:S07]  /*10830*/  LDSM.16.MT88.4 R84, [R229+0x2000] ;  /* 0x00200000e554783b */ /* 0x000eee0000004200 */
[-C--:B--2---:R-:W-:Y:S08]  /*10840*/  HMMA.16816.F32.BF16 R36, R68, R88.reuse, R36 ;  /* 0x000000584424723c */ /* 0x084ff00000041824 */
        /* <DEDUP_REMOVED lines=50> */
[-C--:B----4-:R-:W-:Y:S08]  /*10b70*/  HMMA.16816.F32.BF16 R4, R68, R80.reuse, R4 ;  /* 0x000000504404723c */ /* 0x090ff00000041804 */
[C---:B------:R-:W-:Y:S01]  /*10b80*/  HMMA.16816.F32.BF16 R8, R72.reuse, R80, R8 ;  /* 0x000000504808723c */ /* 0x040fe20000041808 */
[----:B------:R-:W-:Y:S07]  /*10b90*/  MUFU.EX2 R80, R153 ;  /* 0x0000009900507308 */ /* 0x000fee0000000800 */
[-C--:B------:R-:W-:Y:S03]  /*10ba0*/  HMMA.16816.F32.BF16 R12, R72, R82.reuse, R12 ;  /* 0x00000052480c723c */ /* 0x080fe6000004180c */
[----:B------:R-:W-:Y:S05]  /*10bb0*/  MUFU.EX2 R81, R160 ;  /* 0x000000a000517308 */ /* 0x000fea0000000800 */
[C---:B------:R-:W-:Y:S05]  /*10bc0*/  HMMA.16816.F32.BF16 R16, R68.reuse, R82, R16 ;  /* 0x000000524410723c */ /* 0x040fea0000041810 */
[----:B------:R-:W4:Y:S03]  /*10bd0*/  MUFU.EX2 R83, R144 ;  /* 0x0000009000537308 */ /* 0x000f260000000800 */
[-C--:B---3--:R-:W-:Y:S07]  /*10be0*/  HMMA.16816.F32.BF16 R20, R68, R84.reuse, R20 ;  /* 0x000000544414723c */ /* 0x088fee0000041814 */
[----:B------:R-:W3:Y:S01]  /*10bf0*/  MUFU.EX2 R82, R161 ;  /* 0x000000a100527308 */ /* 0x000ee20000000800 */
[C---:B------:R-:W-:Y:S08]  /*10c00*/  HMMA.16816.F32.BF16 R24, R72.reuse, R84, R24 ;  /* 0x000000544818723c */ /* 0x040ff00000041818 */
[-C--:B------:R-:W-:Y:S04]  /*10c10*/  HMMA.16816.F32.BF16 R28, R72, R86.reuse, R28 ;  /* 0x00000056481c723c */ /* 0x080fe8000004181c */
[----:B----4-:R-:W-:Y:S04]  /*10c20*/  F2FP.BF16.PACK_AB R126, R188, R83 ;  /* 0x00000053bc7e723e */ /* 0x010fe800000010ff */
[C---:B------:R-:W-:Y:S04]  /*10c30*/  HMMA.16816.F32.BF16 R32, R68.reuse, R86, R32 ;  /* 0x000000564420723c */ /* 0x040fe80000041820 */
[----:B---3--:R-:W-:Y:S04]  /*10c40*/  F2FP.BF16.PACK_AB R125, R81, R82 ;  /* 0x00000052517d723e */ /* 0x008fe800000010ff */
[-C--:B--2---:R-:W-:Y:S08]  /*10c50*/  HMMA.16816.F32.BF16 R36, R68, R88.reuse, R36 ;  /* 0x000000584424723c */ /* 0x084ff00000041824 */
[C---:B------:R-:W-:Y:S08]  /*10c60*/  HMMA.16816.F32.BF16 R40, R72.reuse, R88, R40 ;  /* 0x000000584828723c */ /* 0x040ff00000041828 */
[-C--:B------:R-:W-:Y:S08]  /*10c70*/  HMMA.16816.F32.BF16 R44, R72, R90.reuse, R44 ;  /* 0x0000005a482c723c */ /* 0x080ff0000004182c */
[C---:B------:R-:W-:Y:S08]  /*10c80*/  HMMA.16816.F32.BF16 R48, R68.reuse, R90, R48 ;  /* 0x0000005a4430723c */ /* 0x040ff00000041830 */
[-C--:B-1----:R-:W-:Y:S08]  /*10c90*/  HMMA.16816.F32.BF16 R52, R68, R76.reuse, R52 ;  /* 0x0000004c4434723c */ /* 0x082ff00000041834 */
[C---:B------:R-:W-:Y:S01]  /*10ca0*/  HMMA.16816.F32.BF16 R56, R72.reuse, R76, R56 ;  /* 0x0000004c4838723c */ /* 0x040fe20000041838 */
[----:B------:R-:W1:Y:S07]  /*10cb0*/  MUFU.EX2 R76, R152 ;  /* 0x00000098004c7308 */ /* 0x000e6e0000000800 */
[-C--:B------:R-:W-:Y:S07]  /*10cc0*/  HMMA.16816.F32.BF16 R60, R72, R78.reuse, R60 ;  /* 0x0000004e483c723c */ /* 0x080fee000004183c */
[----:B------:R-:W-:Y:S01]  /*10cd0*/  FADD.FTZ R73, R128, R0 ;  /* 0x0000000080497221 */ /* 0x000fe20000010000 */
[----:B------:R-:W-:Y:S04]  /*10ce0*/  HMMA.16816.F32.BF16 R64, R68, R78, R64 ;  /* 0x0000004e4440723c */ /* 0x000fe80000041840 */
[----:B------:R-:W-:Y:S01]  /*10cf0*/  F2FP.BF16.PACK_AB R128, R111, R112 ;  /* 0x000000706f80723e */ /* 0x000fe200000010ff */
[----:B------:R-:W-:Y:S01]  /*10d00*/  FADD.FTZ R72, R124, R93 ;  /* 0x0000005d7c487221 */ /* 0x000fe20000010000 */
[----:B------:R-:W-:Y:S01]  /*10d10*/  F2FP.BF16.PACK_AB R124, R95, R96 ;  /* 0x000000605f7c723e */ /* 0x000fe200000010ff */
[----:B------:R-:W-:Y:S01]  /*10d20*/  FADD.FTZ R68, R134, R2 ;  /* 0x0000000286447221 */ /* 0x000fe20000010000 */
[----:B-1----:R-:W-:Y:S03]  /*10d30*/  F2FP.BF16.PACK_AB R127, R76, R80 ;  /* 0x000000504c7f723e */ /* 0x002fe600000010ff */
        /* <DEDUP_REMOVED lines=61> */
[----:B------:R-:W-:Y:S04]  /*11110*/  HMMA.16816.F32.BF16 R128, R128, R6, R64 ;  /* 0x000000068080723c */ /* 0x000fe80000041840 */
[----:B------:R-:W-:Y:S01]  /*11120*/  FADD.FTZ R3, R111, R3 ;  /* 0x000000036f037221 */ /* 0x000fe20000010000 */
[----:B------:R-:W-:Y:S01]  /*11130*/  MOV R121, R119 ;  /* 0x0000007700797202 */ /* 0x000fe20000000f00 */
[----:B------:R-:W-:Y:S02]  /*11140*/  FADD.FTZ R4, R115, R2 ;  /* 0x0000000273047221 */ /* 0x000fe40000010000 */
[----:B------:R-:W-:Y:S04]  /*11150*/  FADD.FTZ R3, R104, R3 ;  /* 0x0000000368037221 */ /* 0x000fe80000010000 */
[----:B------:R-:W-:Y:S01]  /*11160*/  FADD.FTZ R3, R120, R3 ;  /* 0x0000000378037221 */ /* 0x000fe20000010000 */
[----:B------:R-:W-:Y:S01]  /*11170*/  MOV R120, R117 ;  /* 0x0000007500787202 */ /* 0x000fe20000000f00 */
[----:B------:R-:W-:Y:S02]  /*11180*/  FADD.FTZ R5, R97, R0 ;  /* 0x0000000061057221 */ /* 0x000fe40000010000 */
        /* <DEDUP_REMOVED lines=18> */
[----:B--2--5:R-:W-:-:S05]  /*112b0*/  @P0 BRA `(.L_x_1361) ;  /* 0xffffb97000000947 */ /* 0x024fca000383ffff */
.L_x_1354:
[----:B------:R-:W-:Y:S05]  /*112c0*/  BRA.DIV ~URZ, `(.L_x_1362) ;  /* 0x000074f27f007947 */ /* 0x000fea000b800000 */
[----:B------:R-:W2:Y:S04]  /*112d0*/  LDL R0, [R1+0xc] ;  /* 0x00000c0001007983 */ /* 0x000ea80000100800 */
[----:B--2---:R1:W2:Y:S02]  /*112e0*/  SHFL.BFLY PT, R4, R0, 0x2, 0x1f ;  /* 0x0c401f0000047f89 */ /* 0x0042a400000e0000 */
.L_x_1414:
        /* <DEDUP_REMOVED lines=18> */
[----:B---3--:R-:W-:Y:S02]  /*11410*/  FADD.FTZ R6, R6, R3 ;  /* 0x0000000306067221 */ /* 0x008fe40000010000 */
.L_x_1415:
[----:B------:R-:W-:Y:S01]  /*11420*/  FSETP.NE.FTZ.AND P2, PT, R5, RZ, PT ;  /* 0x000000ff0500720b */ /* 0x000fe20003f55000 */
[----:B------:R-:W-:Y:S01]  /*11430*/  CS2R R2, SRZ ;  /* 0x0000000000027805 */ /* 0x000fe2000001ff00 */
[----:B------:R-:W-:Y:S02]  /*11440*/  FSETP.NE.FTZ.AND P3, PT, R4, RZ, PT ;  /* 0x000000ff0400720b */ /* 0x000fe40003f75000 */
[----:B------:R-:W-:Y:S02]  /*11450*/  FSETP.NE.FTZ.AND P1, PT, R6, RZ, PT ;  /* 0x000000ff0600720b */ /* 0x000fe40003f35000 */
[----:B------:R-:W-:Y:S02]  /*11460*/  MOV R0, RZ ;  /* 0x000000ff00007202 */ /* 0x000fe40000000f00 */
[----:B------:R-:W-:Y:S02]  /*11470*/  MOV R34, 0xff800000 ;  /* 0xff80000000227802 */ /* 0x000fe40000000f00 */
[----:B------:R-:W-:-:S02]  /*11480*/  MOV R32, 0xff800000 ;  /* 0xff80000000207802 */ /* 0x000fc40000000f00 */
[----:B------:R-:W-:Y:S01]  /*11490*/  MOV R33, 0xff800000 ;  /* 0xff80000000217802 */ /* 0x000fe20000000f00 */
[----:B------:R-:W1:Y:S01]  /*114a0*/  @P2 MUFU.RCP R3, R5 ;  /* 0x0000000500032308 */ /* 0x000e620000001000 */
[----:B------:R-:W-:Y:S02]  /*114b0*/  @P2 MOV R9, 0x3f317218 ;  /* 0x3f31721800092802 */ /* 0x000fe40000000f00 */
[----:B------:R-:W-:Y:S02]  /*114c0*/  MOV R31, 0xff800000 ;  /* 0xff800000001f7802 */ /* 0x000fe40000000f00 */
[----:B------:R-:W-:-:S03]  /*114d0*/  @P1 MOV R21, 0x3f317218 ;  /* 0x3f31721800151802 */ /* 0x000fc60000000f00 */
[----:B------:R-:W2:Y:S08]  /*114e0*/  @P3 MUFU.RCP R0, R4 ;  /* 0x0000000400003308 */ /* 0x000eb00000001000 */
[----:B------:R3:W-:Y:S01]  /*114f0*/  @P3 MUFU.LG2 R17, R4 ;  /* 0x0000000400113308 */ /* 0x0007e20000000c00 */
[C---:B-1----:R-:W-:Y:S02]  /*11500*/  FMUL.FTZ R186, R3.reuse, R186 ;  /* 0x000000ba03ba7220 */ /* 0x042fe40000410000 */
[----:B------:R-:W-:-:S02]  /*11510*/  FMUL.FTZ R29, R3, R187 ;  /* 0x000000bb031d7220 */ /* 0x000fc40000410000 */
[C---:B------:R-:W-:Y:S02]  /*11520*/  FMUL.FTZ R178, R3.reuse, R178 ;  /* 0x000000b203b27220 */ /* 0x040fe40000410000 */
[C---:B------:R-:W-:Y:S01]  /*11530*/  FMUL.FTZ R26, R3.reuse, R179 ;  /* 0x000000b3031a7220 */ /* 0x040fe20000410000 */
[----:B------:R-:W1:Y:S01]  /*11540*/  @P1 MUFU.RCP R2, R6 ;  /* 0x0000000600021308 */ /* 0x000e620000001000 */
[C---:B------:R-:W-:Y:S02]  /*11550*/  FMUL.FTZ R182, R3.reuse, R182 ;  /* 0x000000b603b67220 */ /* 0x040fe40000410000 */
[C---:B------:R-:W-:Y:S02]  /*11560*/  FMUL.FTZ R23, R3.reuse, R183 ;  /* 0x000000b703177220 */ /* 0x040fe40000410000 */
[C---:B------:R-:W-:Y:S02]  /*11570*/  FMUL.FTZ R170, R3.reuse, R170 ;  /* 0x000000aa03aa7220 */ /* 0x040fe40000410000 */
[----:B------:R-:W-:Y:S01]  /*11580*/  FMUL.FTZ R19, R3, R171 ;  /* 0x000000ab03137220 */ /* 0x000fe20000410000 */
[----:B------:R-:W4:Y:S02]  /*11590*/  @P2 MUFU.LG2 R5, R5 ;  /* 0x0000000500052308 */ /* 0x000f240000000c00 */
[----:B---34-:R-:W-:-:S02]  /*115a0*/  FADD.FTZ R4, R8, R7 ;  /* 0x0000000708047221 */ /* 0x018fc40000010000 */
[C---:B------:R-:W-:Y:S02]  /*115b0*/  FMUL.FTZ R174, R3.reuse, R174 ;  /* 0x000000ae03ae7220 */ /* 0x040fe40000410000 */
[C---:B------:R-:W-:Y:S01]  /*115c0*/  FMUL.FTZ R15, R3.reuse, R175 ;  /* 0x000000af030f7220 */ /* 0x040fe20000410000 */
[----:B------:R-:W-:Y:S01]  /*115d0*/  FSETP.NE.FTZ.AND P0, PT, R4, RZ, PT ;  /* 0x000000ff0400720b */ /* 0x000fe20003f15000 */
[C---:B------:R-:W-:Y:S02]  /*115e0*/  FMUL.FTZ R166, R3.reuse, R166 ;  /* 0x000000a603a67220 */ /* 0x040fe40000410000 */
[C---:B------:R-:W-:Y:S02]  /*115f0*/  FMUL.FTZ R11, R3.reuse, R167 ;  /* 0x000000a7030b7220 */ /* 0x040fe40000410000 */
[C---:B------:R-:W-:Y:S02]  /*11600*/  FMUL.FTZ R158, R3.reuse, R158 ;  /* 0x0000009e039e7220 */ /* 0x040fe40000410000 */
[----:B------:R-:W-:-:S02]  /*11610*/  FMUL.FTZ R7, R3, R159 ;  /* 0x0000009f03077220 */ /* 0x000fc40000410000 */
[C---:B------:R-:W-:Y:S02]  /*11620*/  FMUL.FTZ R130, R3.reuse, R130 ;  /* 0x0000008203827220 */ /* 0x040fe40000410000 */
[----:B------:R-:W-:Y:S02]  /*11630*/  FMUL.FTZ R131, R3, R131 ;  /* 0x0000008303837220 */ /* 0x000fe40000410000 */
[----:B------:R3:W4:Y:S01]  /*11640*/  @P1 MUFU.LG2 R3, R6 ;  /* 0x0000000600031308 */ /* 0x0007220000000c00 */
[C---:B--2---:R-:W-:Y:S02]  /*11650*/  FMUL.FTZ R184, R0.reuse, R184 ;  /* 0x000000b800b87220 */ /* 0x044fe40000410000 */
[C---:B------:R-:W-:Y:S02]  /*11660*/  FMUL.FTZ R30, R0.reuse, R185 ;  /* 0x000000b9001e7220 */ /* 0x040fe40000410000 */
[C---:B------:R-:W-:Y:S02]  /*11670*/  FMUL.FTZ R176, R0.reuse, R176 ;  /* 0x000000b000b07220 */ /* 0x040fe40000410000 */
[----:B------:R-:W-:-:S02]  /*11680*/  FMUL.FTZ R27, R0, R177 ;  /* 0x000000b1001b7220 */ /* 0x000fc40000410000 */
[C---:B------:R-:W-:Y:S02]  /*11690*/  FMUL.FTZ R180, R0.reuse, R180 ;  /* 0x000000b400b47220 */ /* 0x040fe40000410000 */
[C---:B------:R-:W-:Y:S02]  /*116a0*/  FMUL.FTZ R24, R0.reuse, R181 ;  /* 0x000000b500187220 */ /* 0x040fe40000410000 */
[C---:B------:R-:W-:Y:S02]  /*116b0*/  FMUL.FTZ R168, R0.reuse, R168 ;  /* 0x000000a800a87220 */ /* 0x040fe40000410000 */
[C---:B------:R-:W-:Y:S01]  /*116c0*/  FMUL.FTZ R20, R0.reuse, R169 ;  /* 0x000000a900147220 */ /* 0x040fe20000410000 */
[----:B---3--:R-:W-:Y:S01]  /*116d0*/  @P3 MOV R6, 0x3f317218 ;  /* 0x3f31721800063802 */ /* 0x008fe20000000f00 */
        /* <DEDUP_REMOVED lines=8> */
[----:B------:R-:W-:Y:S01]  /*11760*/  MOV R0, RZ ;  /* 0x000000ff00007202 */ /* 0x000fe20000000f00 */
[----:B-1----:R-:W-:-:S02]  /*11770*/  FMUL.FTZ R152, R2, R152 ;  /* 0x0000009802987220 */ /* 0x002fc40000410000 */
[C---:B------:R-:W-:Y:S02]  /*11780*/  FMUL.FTZ R28, R2.reuse, R153 ;  /* 0x00000099021c7220 */ /* 0x040fe40000410000 */
[C---:B------:R-:W-:Y:S01]  /*11790*/  FMUL.FTZ R160, R2.reuse, R160 ;  /* 0x000000a002a07220 */ /* 0x040fe20000410000 */
[----:B------:R-:W-:Y:S01]  /*117a0*/  @P0 MUFU.RCP R0, R4 ;  /* 0x0000000400000308 */ /* 0x000fe20000001000 */
        /* <DEDUP_REMOVED lines=14> */
[----:B------:R-:W-:Y:S02]  /*11890*/  @P2 FMUL.FTZ R13, R5, 0.69314718246459960938 ;  /* 0x3f317218050d2820 */ /* 0x000fe40000410000 */
[----:B------:R-:W-:Y:S02]  /*118a0*/  @P2 FMUL.FTZ R5, R9, c[0x0][0x2d0] ;  /* 0x0000b40009052a20 */ /* 0x000fe40000410000 */
[----:B----4-:R-:W-:-:S02]  /*118b0*/  @P1 FMUL.FTZ R9, R3, 0.69314718246459960938 ;  /* 0x3f31721803091820 */ /* 0x010fc40000410000 */
        /* <DEDUP_REMOVED lines=28> */
.L_x_1307:
[----:B------:R1:W5:Y:S01]  /*11a80*/  LDL R6, [R1+0x58] ;  /* 0x0000580001067983 */ /* 0x0003620000100800 */
        /* <DEDUP_REMOVED lines=18> */
.L_x_1365:
[----:B-1----:R-:W-:Y:S05]  /*11bb0*/  BSYNC B0 ;  /* 0x0000000000007941 */ /* 0x002fea0003800000 */
.L_x_1364:
        /* <DEDUP_REMOVED lines=89> */
[----:B------:R-:W-:Y:S05]  /*12150*/  CALL.REL.NOINC `($__internal_3_$__cuda_sm70_shflsync_idx_p) ;  /* 0x000070c000007944 */ /* 0x000fea0003c00000 */
.L_x_1368:
[----:B-1----:R-:W2:Y:S04]  /*12160*/  LDL R2, [R1+0x54] ;  /* 0x0000540001027983 */ /* 0x002ea80000100800 */
[----:B------:R-:W3:Y:S04]  /*12170*/  LDL R5, [R1+0x18] ;  /* 0x0000180001057983 */ /* 0x000ee80000100800 */
[----:B------:R-:W4:Y:S04]  /*12180*/  LDL.LU R4, [R1+0x4c] ;  /* 0x00004c0001047983 */ /* 0x000f280000300800 */
[----:B------:R-:W5:Y:S04]  /*12190*/  LDL.LU R15, [R1+0x48] ;  /* 0x00004800010f7983 */ /* 0x000f680000300800 */
[----:B------:R-:W2:Y:S01]  /*121a0*/  LDL.LU R17, [R1+0x44] ;  /* 0x0000440001117983 */ /* 0x000ea20000300800 */
[----:B------:R-:W-:-:S03]  /*121b0*/  IMAD.MOV.U32 R0, RZ, RZ, 0x1 ;  /* 0x00000001ff007424 */ /* 0x000fc600078e00ff */
        /* <DEDUP_REMOVED lines=11> */
[----:B-----5:R-:W-:-:S03]  /*12270*/  SHF.R.S32.HI R8, RZ, 0x1f, R15 ;  /* 0x0000001fff087819 */ /* 0x020fc6000001140f */
[----:B--2---:R-:W-:Y:S02]  /*12280*/  IMAD.IADD R3, R2, 0x1, R17 ;  /* 0x0000000102037824 */ /* 0x004fe400078e0211 */
[C---:B------:R-:W-:Y:S02]  /*12290*/  IMAD R2, R0.reuse, c[0x0][0x490], RZ ;  /* 0x0001240000027a24 */ /* 0x040fe400078e02ff */
[----:B------:R-:W-:Y:S02]  /*122a0*/  IMAD R0, R0, c[0x0][0x3e8], RZ ;  /* 0x0000fa0000007a24 */ /* 0x000fe400078e02ff */
[----:B------:R-:W-:-:S04]  /*122b0*/  @P0 IMAD.HI.U32 R12, R3, c[0x0][0x4ec], RZ ;  /* 0x00013b00030c0a27 */ /* 0x000fc800078e00ff */
[----:B---3--:R-:W-:Y:S02]  /*122c0*/  IMAD.IADD R10, R5, 0x1, R17 ;  /* 0x00000001050a7824 */ /* 0x008fe400078e0211 */
        /* <DEDUP_REMOVED lines=51> */
[----:B------:R5:W1:Y:S01]  /*12600*/  SHFL.IDX PT, R9, R2, 0x3, 0x1c1f ;  /* 0x007c1f0002097f89 */ /* 0x000a6200000e0000 */
[----:B------:R-:W-:-:S02]  /*12610*/  SHF.R.S32.HI R7, RZ, 0x1f, R6 ;  /* 0x0000001fff077819 */ /* 0x000fc40000011406 */
[----:B------:R-:W-:-:S03]  /*12620*/  ISETP.GE.OR P4, PT, R0, UR4, P1 ;  /* 0x0000000400007c0c */ /* 0x000fc60008f86670 */
[----:B------:R-:W-:Y:S01]  /*12630*/  IMAD R7, R7, c[0x0][0x3d8], RZ ;  /* 0x0000f60007077a24 */ /* 0x000fe200078e02ff */
[----:B------:R-:W-:Y:S01]  /*12640*/  SHF.R.S32.HI R16, RZ, 0x1f, R18 ;  /* 0x0000001fff107819 */ /* 0x000fe20000011412 */
[----:B------:R-:W-:Y:S01]  /*12650*/  IMAD.WIDE.U32 R4, R6, c[0x0][0x3d8], R4 ;  /* 0x0000f60006047a25 */ /* 0x000fe200078e0004 */
[C---:B----4-:R-:W-:Y:S02]  /*12660*/  IADD3 R3, R0.reuse, 0x8, RZ ;  /* 0x0000000800037810 */ /* 0x050fe40007ffe0ff */
[C---:B-----5:R-:W-:Y:S02]  /*12670*/  IADD3 R2, R0.reuse, 0x40, RZ ;  /* 0x0000004000027810 */ /* 0x060fe40007ffe0ff */
[----:B------:R-:W-:Y:S02]  /*12680*/  IADD3 R0, R0, 0x48, RZ ;  /* 0x0000004800007810 */ /* 0x000fe40007ffe0ff */
[----:B------:R-:W-:Y:S02]  /*12690*/  ISETP.GE.OR P3, PT, R3, UR4, P1 ;  /* 0x0000000403007c0c */ /* 0x000fe40008f66670 */
[----:B------:R-:W-:-:S02]  /*126a0*/  ISETP.GE.OR P2, PT, R2, UR4, P1 ;  /* 0x0000000402007c0c */ /* 0x000fc40008f46670 */
[----:B------:R-:W-:Y:S01]  /*126b0*/  ISETP.GE.OR P1, PT, R0, UR4, P1 ;  /* 0x0000000400007c0c */ /* 0x000fe20008f26670 */
[----:B------:R-:W-:Y:S01]  /*126c0*/  IMAD R7, R6, c[0x0][0x3dc], R7 ;  /* 0x0000f70006077a24 */ /* 0x000fe200078e0207 */
[----:B------:R-:W-:Y:S01]  /*126d0*/  LEA.HI R16, R16, R18, RZ, 0x3 ;  /* 0x0000001210107211 */ /* 0x000fe200078f18ff */
[----:B-1----:R-:W-:Y:S01]  /*126e0*/  @!P4 ST.E [R14.64], R32 ;  /* 0x000000200e00c985 */ /* 0x002fe2000c101906 */
        /* <DEDUP_REMOVED lines=15> */
[----:B------:R-:W5:Y:S01]  /*127e0*/  SHFL.IDX PT, R11, R0, 0x1, 0x181f ;  /* 0x00381f00000b7f89 */ /* 0x000f6200000e0000 */
[----:B------:R-:W-:-:S03]  /*127f0*/  ISETP.GE.OR P3, PT, R3, UR4, P5 ;  /* 0x0000000403007c0c */ /* 0x000fc6000af66670 */
[----:B------:R-:W5:Y:S01]  /*12800*/  SHFL.IDX PT, R10, R0, 0x2, 0x181f ;  /* 0x00581f00000a7f89 */ /* 0x000f6200000e0000 */
[----:B------:R-:W-:-:S03]  /*12810*/  IADD3 R4, R3, 0x20, RZ ;  /* 0x0000002003047810 */ /* 0x000fc60007ffe0ff */
[----:B------:R-:W5:Y:S01]  /*12820*/  LDS.128 R16, [R243+0x880] ;  /* 0x00088000f3107984 */ /* 0x000f620000000c00 */
[----:B------:R-:W-:-:S03]  /*12830*/  ISETP.GE.OR P0, PT, R4, UR4, P5 ;  /* 0x0000000404007c0c */ /* 0x000fc6000af06670 */
[----:B------:R-:W5:Y:S02]  /*12840*/  LDS.128 R12, [R243+0x1080] ;  /* 0x00108000f30c7984 */ /* 0x000f640000000c00 */
        /* <DEDUP_REMOVED lines=9> */
[C-C-:B-----5:R-:W-:Y:S01]  /*128e0*/  @!P2 LEA.HI.X R7, R242.reuse, R11, R48.reuse, 0x1, P1 ;  /* 0x0000000bf207a211 */ /* 0x160fe200008f0c30 */
        /* <DEDUP_REMOVED lines=9> */
[----:B------:R-:W5:Y:S04]  /*12980*/  SHFL.IDX PT, R9, R2, 0x5, 0x181f ;  /* 0x00b81f0002097f89 */ /* 0x000f6800000e0000 */
        /* <DEDUP_REMOVED lines=16> */
[C---:B-----5:R-:W-:Y:S02]  /*12a90*/  @!P3 LEA R6, P1, R242.reuse, R9, 0x1 ;  /* 0x00000009f206b211 */ /* 0x060fe400078208ff */
        /* <DEDUP_REMOVED lines=14> */
.L_x_1367:
        /* <DEDUP_REMOVED lines=42> */
.L_x_1371:
[----:B------:R-:W-:Y:S05]  /*12e20*/  BSYNC B0 ;  /* 0x0000000000007941 */ /* 0x000fea0003800000 */
.L_x_1370:
        /* <DEDUP_REMOVED lines=32> */
.L_x_1416:
[----:B------:R-:W-:Y:S05]  /*13030*/  BRA.DIV ~URZ, `(.L_x_1373) ;  /* 0x00005ac27f007947 */ /* 0x000fea000b800000 */
[----:B------:R3:W4:Y:S02]  /*13040*/  SHFL.IDX PT, R2, R5, RZ, 0x181f ;  /* 0x00181fff05027589 */ /* 0x00072400000e0000 */
.L_x_1417:
        /* <DEDUP_REMOVED lines=16> */
.L_x_1418:
        /* <DEDUP_REMOVED lines=8> */
.L_x_1419:
[----:B------:R-:W-:Y:S05]  /*131d0*/  BRA.DIV ~URZ, `(.L_x_1376) ;  /* 0x00005ad27f007947 */ /* 0x000fea000b800000 */
[----:B-1----:R1:W2:Y:S02]  /*131e0*/  SHFL.IDX PT, R2, R5, 0x2, 0x181f ;  /* 0x00581f0005027f89 */ /* 0x0022a400000e0000 */
.L_x_1420:
        /* <DEDUP_REMOVED lines=9> */
.L_x_1421:
        /* <DEDUP_REMOVED lines=8> */
.L_x_1422:
[----:B------:R-:W-:Y:S05]  /*13300*/  BRA.DIV ~URZ, `(.L_x_1379) ;  /* 0x00005b527f007947 */ /* 0x000fea000b800000 */
[----:B--2---:R2:W1:Y:S02]  /*13310*/  SHFL.IDX PT, R2, R5, 0x4, 0x181f ;  /* 0x00981f0005027f89 */ /* 0x00446400000e0000 */
.L_x_1423:
        /* <DEDUP_REMOVED lines=9> */
.L_x_1424:
        /* <DEDUP_REMOVED lines=8> */
.L_x_1425:
[----:B------:R-:W-:Y:S05]  /*13430*/  BRA.DIV ~URZ, `(.L_x_1382) ;  /* 0x00005bd27f007947 */ /* 0x000fea000b800000 */
[----:B--2---:R2:W3:Y:S02]  /*13440*/  SHFL.IDX PT, R2, R5, 0x6, 0x181f ;  /* 0x00d81f0005027f89 */ /* 0x0044e400000e0000 */
.L_x_1426:
        /* <DEDUP_REMOVED lines=9> */
.L_x_1427:
[----:B------:R-:W-:Y:S02]  /*134e0*/  IADD3 R0, R0, 0x70, RZ ;  /* 0x0000007000007810 */ /* 0x000fe40007ffe0ff */
[----:B-12---:R-:W-:Y:S02]  /*134f0*/  SHF.R.S32.HI R5, RZ, 0x1f, R242 ;  /* 0x0000001fff057819 */ /* 0x006fe400000114f2 */
[----:B------:R-:W-:-:S13]  /*13500*/  ISETP.GE.OR P1, PT, R0, R7, P0 ;  /* 0x000000070000720c */ /* 0x000fda0000726670 */
[----:B----4-:R-:W-:-:S04]  /*13510*/  @!P1 LEA R2, P0, R242, R2, 0x1 ;  /* 0x00000002f2029211 */ /* 0x010fc800078008ff */
[----:B---3--:R-:W-:-:S05]  /*13520*/  @!P1 LEA.HI.X R3, R242, R4, R5, 0x1, P0 ;  /* 0x00000004f2039211 */ /* 0x008fca00000f0c05 */
[----:B------:R1:W-:Y:S04]  /*13530*/  @!P1 ST.E.128 [R2.64], RZ ;  /* 0x000000ff02009985 */ /* 0x0003e8000c101d06 */
.L_x_1369:
[----:B------:R-:W-:Y:S05]  /*13540*/  BSYNC B1 ;  /* 0x0000000000017941 */ /* 0x000fea0003800000 */
.L_x_1366:
        /* <DEDUP_REMOVED lines=10> */
.L_x_1428:
[----:B------:R-:W-:Y:S01]  /*135f0*/  WARPSYNC 0xffffffff ;  /* 0xffffffff00007948 */ /* 0x000fe20003800000 */
[----:B------:R-:W-:Y:S06]  /*13600*/  BAR.SYNC.DEFER_BLOCKING 0x4, 0x80 ;  /* 0x0102000000007b1d */ /* 0x000fec0000010000 */
[----:B----4-:R4:W-:Y:S04]  /*13610*/  STL [R1+0x58], R0 ;  /* 0x0000580001007387 */ /* 0x0109e80000100800 */
[----:B------:R4:W-:Y:S04]  /*13620*/  @!P6 STS [0xb100], R47 ;  /* 0x00b1002fff00e388 */ /* 0x0009e80000000800 */
[----:B------:R-:W-:Y:S06]  /*13630*/  BAR.ARV 0x5, 0x80 ;  /* 0x0142000000007b1d */ /* 0x000fec0000002000 */
.L_x_1384:
[----:B---34-:R-:W3:Y:S02]  /*13640*/  LDL R0, [R1+0x58] ;  /* 0x0000580001007983 */ /* 0x018ee40000100800 */
[----:B---3--:R-:W-:-:S13]  /*13650*/  ISETP.GE.AND P0, PT, R0, c[0x0][0x538], PT ;  /* 0x00014e0000007a0c */ /* 0x008fda0003f06270 */
[----:B-12---:R-:W-:Y:S01]  /*13660*/  @P0 CALL.REL.NOINC `(.L_x_1386) ;  /* 0x0000001000000944 */ /* 0x006fe20003c00000 */
[----:B------:R-:W-:Y:S05]  /*13670*/  BRA `(.L_x_1387) ;  /* 0xfffed30000007947 */ /* 0x000fea000383ffff */
.L_x_1386:
[----:B------:R-:W-:Y:S05]  /*13680*/  EXIT ;  /* 0x000000000000794d */ /* 0x000fea0003800000 */
.L_x_1310:
[----:B------:R-:W-:Y:S01]  /*13690*/  IMAD.MOV.U32 R246, RZ, RZ, R4 ;  /* 0x000000fffff67224 */ /* 0x000fe200078e0004 */
[----:B------:R-:W-:Y:S01]  /*136a0*/  MOV R247, RZ ;  /* 0x000000ff00f77202 */ /* 0x000fe20000000f00 */
[----:B------:R-:W-:Y:S01]  /*136b0*/  IMAD.MOV.U32 R3, RZ, RZ, 0x181f ;  /* 0x0000181fff037424 */ /* 0x000fe200078e00ff */
[----:B------:R-:W-:Y:S02]  /*136c0*/  MOV R2, 0x136e0 ;  /* 0x000136e000027802 */ /* 0x000fe40000000f00 */
[----:B-----5:R-:W-:Y:S05]  /*136d0*/  CALL.REL.NOINC `($__internal_3_$__cuda_sm70_shflsync_idx_p) ;  /* 0x00005b4000007944 */ /* 0x020fea0003c00000 */
[----:B------:R-:W-:Y:S01]  /*136e0*/  MOV R6, R246 ;  /* 0x000000f600067202 */ /* 0x000fe20000000f00 */
[----:B------:R-:W-:Y:S05]  /*136f0*/  BRA `(.L_x_1388) ;  /* 0xfffedc8000007947 */ /* 0x000fea000383ffff */
.L_x_1311:
[----:B------:R-:W-:Y:S01]  /*13700*/  IMAD.MOV.U32 R246, RZ, RZ, R5 ;  /* 0x000000fffff67224 */ /* 0x000fe200078e0005 */
[----:B------:R-:W-:Y:S01]  /*13710*/  MOV R247, RZ ;  /* 0x000000ff00f77202 */ /* 0x000fe20000000f00 */
[----:B------:R-:W-:Y:S01]  /*13720*/  IMAD.MOV.U32 R3, RZ, RZ, 0x181f ;  /* 0x0000181fff037424 */ /* 0x000fe200078e00ff */
[----:B------:R-:W-:Y:S02]  /*13730*/  MOV R2, 0x13750 ;  /* 0x0001375000027802 */ /* 0x000fe40000000f00 */
[----:B-12--5:R-:W-:Y:S05]  /*13740*/  CALL.REL.NOINC `($__internal_3_$__cuda_sm70_shflsync_idx_p) ;  /* 0x00005ad000007944 */ /* 0x026fea0003c00000 */
[----:B------:R-:W-:Y:S01]  /*13750*/  MOV R2, R246 ;  /* 0x000000f600027202 */ /* 0x000fe20000000f00 */
[----:B------:R-:W-:Y:S05]  /*13760*/  BRA `(.L_x_1389) ;  /* 0xfffedc3000007947 */ /* 0x000fea000383ffff */
.L_x_1314:
[----:B------:R-:W-:Y:S01]  /*13770*/  IMAD.MOV.U32 R246, RZ, RZ, R4 ;  /* 0x000000fffff67224 */ /* 0x000fe200078e0004 */
[----:B------:R-:W-:Y:S01]  /*13780*/  MOV R247, 0x1 ;  /* 0x0000000100f77802 */ /* 0x000fe20000000f00 */
[----:B-1----:R-:W-:Y:S01]  /*13790*/  IMAD.MOV.U32 R3, RZ, RZ, 0x181f ;  /* 0x0000181fff037424 */ /* 0x002fe200078e00ff */
[----:B----4-:R-:W-:-:S02]  /*137a0*/  MOV R2, 0x137c0 ;  /* 0x000137c000027802 */ /* 0x010fc40000000f00 */
[----:B--2--5:R-:W-:Y:S05]  /*137b0*/  CALL.REL.NOINC `($__internal_3_$__cuda_sm70_shflsync_idx_p) ;  /* 0x00005a6000007944 */ /* 0x024fea0003c00000 */
[----:B------:R-:W-:Y:S01]  /*137c0*/  IMAD.MOV.U32 R6, RZ, RZ, R246 ;  /* 0x000000ffff067224 */ /* 0x000fe200078e00f6 */
[----:B------:R-:W-:Y:S01]  /*137d0*/  MOV R247, 0x1 ;  /* 0x0000000100f77802 */ /* 0x000fe20000000f00 */
[----:B------:R-:W-:Y:S01]  /*137e0*/  IMAD.MOV.U32 R246, RZ, RZ, R5 ;  /* 0x000000fffff67224 */ /* 0x000fe200078e0005 */
[----:B------:R-:W-:-:S02]  /*137f0*/  MOV R3, 0x181f ;  /* 0x0000181f00037802 */ /* 0x000fc40000000f00 */
[----:B------:R-:W-:Y:S02]  /*13800*/  MOV R2, 0x13820 ;  /* 0x0001382000027802 */ /* 0x000fe40000000f00 */
[----:B------:R-:W-:Y:S05]  /*13810*/  CALL.REL.NOINC `($__internal_3_$__cuda_sm70_shflsync_idx_p) ;  /* 0x00005a0000007944 */ /* 0x000fea0003c00000 */
[----:B------:R-:W-:Y:S01]  /*13820*/  MOV R2, R246 ;  /* 0x000000f600027202 */ /* 0x000fe20000000f00 */
[----:B------:R-:W-:Y:S05]  /*13830*/  BRA `(.L_x_1390) ;  /* 0xfffedcc000007947 */ /* 0x000fea000383ffff */
.L_x_1317:
[----:B------:R-:W-:Y:S01]  /*13840*/  IMAD.MOV.U32 R246, RZ, RZ, R4 ;  /* 0x000000fffff67224 */ /* 0x000fe200078e0004 */
[----:B------:R-:W-:Y:S01]  /*13850*/  MOV R247, 0x2 ;  /* 0x0000000200f77802 */ /* 0x000fe20000000f00 */
[----:B-1----:R-:W-:Y:S01]  /*13860*/  IMAD.MOV.U32 R3, RZ, RZ, 0x181f ;  /* 0x0000181fff037424 */ /* 0x002fe200078e00ff */
[----:B------:R-:W-:Y:S02]  /*13870*/  MOV R2, 0x13890 ;  /* 0x0001389000027802 */ /* 0x000fe40000000f00 */
[----:B--23-5:R-:W-:Y:S05]  /*13880*/  CALL.REL.NOINC `($__internal_3_$__cuda_sm70_shflsync_idx_p) ;  /* 0x0000599000007944 */ /* 0x02cfea0003c00000 */
[----:B------:R-:W-:Y:S01]  /*13890*/  MOV R6, R246 ;  /* 0x000000f600067202 */ /* 0x000fe20000000f00 */
[----:B------:R-:W-:Y:S05]  /*138a0*/  BRA `(.L_x_1391) ;  /* 0xfffedd3000007947 */ /* 0x000fea000383ffff */
.L_x_1318:
[----:B------:R-:W-:Y:S01]  /*138b0*/  IMAD.MOV.U32 R246, RZ, RZ, R5 ;  /* 0x000000fffff67224 */ /* 0x000fe200078e0005 */
[----:B------:R-:W-:Y:S01]  /*138c0*/  MOV R247, 0x2 ;  /* 0x0000000200f77802 */ /* 0x000fe20000000f00 */
[----:B-1----:R-:W-:Y:S01]  /*138d0*/  IMAD.MOV.U32 R3, RZ, RZ, 0x181f ;  /* 0x0000181fff037424 */ /* 0x002fe200078e00ff */
[----:B------:R-:W-:Y:S02]  /*138e0*/  MOV R2, 0x13900 ;  /* 0x0001390000027802 */ /* 0x000fe40000000f00 */
[----:B--2345:R-:W-:Y:S05]  /*138f0*/  CALL.REL.NOINC `($__internal_3_$__cuda_sm70_shflsync_idx_p) ;  /* 0x0000592000007944 */ /* 0x03cfea0003c00000 */
[----:B------:R-:W-:Y:S01]  /*13900*/  MOV R2, R246 ;  /* 0x000000f600027202 */ /* 0x000fe20000000f00 */
[----:B------:R-:W-:Y:S05]  /*13910*/  BRA `(.L_x_1392) ;  /* 0xfffedce000007947 */ /* 0x000fea000383ffff */
.L_x_1321:
[----:B------:R-:W-:Y:S01]  /*13920*/  IMAD.MOV.U32 R246, RZ, RZ, R4 ;  /* 0x000000fffff67224 */ /* 0x000fe200078e0004 */
[----:B------:R-:W-:Y:S01]  /*13930*/  MOV R247, 0x3 ;  /* 0x0000000300f77802 */ /* 0x000fe20000000f00 */
[----:B--2---:R-:W-:Y:S01]  /*13940*/  IMAD.MOV.U32 R3, RZ, RZ, 0x181f ;  /* 0x0000181fff037424 */ /* 0x004fe200078e00ff */
[----:B------:R-:W-:-:S02]  /*13950*/  MOV R2, 0x13970 ;  /* 0x0001397000027802 */ /* 0x000fc40000000f00 */
[----:B-1-345:R-:W-:Y:S05]  /*13960*/  CALL.REL.NOINC `($__internal_3_$__cuda_sm70_shflsync_idx_p) ;  /* 0x000058b000007944 */ /* 0x03afea0003c00000 */
        /* <DEDUP_REMOVED lines=8> */
.L_x_1324:
[----:B------:R-:W-:Y:S01]  /*139f0*/  IMAD.MOV.U32 R246, RZ, RZ, R4 ;  /* 0x000000fffff67224 */ /* 0x000fe200078e0004 */
[----:B------:R-:W-:Y:S01]  /*13a00*/  MOV R247, 0x4 ;  /* 0x0000000400f77802 */ /* 0x000fe20000000f00 */
[----:B-1----:R-:W-:Y:S01]  /*13a10*/  IMAD.MOV.U32 R3, RZ, RZ, 0x181f ;  /* 0x0000181fff037424 */ /* 0x002fe200078e00ff */
[----:B--2---:R-:W-:Y:S02]  /*13a20*/  MOV R2, 0x13a40 ;  /* 0x00013a4000027802 */ /* 0x004fe40000000f00 */
[----:B---345:R-:W-:Y:S05]  /*13a30*/  CALL.REL.NOINC `($__internal_3_$__cuda_sm70_shflsync_idx_p) ;  /* 0x000057e000007944 */ /* 0x038fea0003c00000 */
[----:B------:R-:W-:Y:S01]  /*13a40*/  MOV R6, R246 ;  /* 0x000000f600067202 */ /* 0x000fe20000000f00 */
[----:B------:R-:W-:Y:S05]  /*13a50*/  BRA `(.L_x_1394) ;  /* 0xfffedd7000007947 */ /* 0x000fea000383ffff */
.L_x_1325:
[----:B------:R-:W-:Y:S01]  /*13a60*/  IMAD.MOV.U32 R246, RZ, RZ, R5 ;  /* 0x000000fffff67224 */ /* 0x000fe200078e0005 */
[----:B------:R-:W-:Y:S01]  /*13a70*/  MOV R247, 0x4 ;  /* 0x0000000400f77802 */ /* 0x000fe20000000f00 */
[----:B------:R-:W-:Y:S01]  /*13a80*/  IMAD.MOV.U32 R3, RZ, RZ, 0x181f ;  /* 0x0000181fff037424 */ /* 0x000fe200078e00ff */
[----:B--2---:R-:W-:Y:S02]  /*13a90*/  MOV R2, 0x13ab0 ;  /* 0x00013ab000027802 */ /* 0x004fe40000000f00 */
[----:B-1-345:R-:W-:Y:S05]  /*13aa0*/  CALL.REL.NOINC `($__internal_3_$__cuda_sm70_shflsync_idx_p) ;  /* 0x0000577000007944 */ /* 0x03afea0003c00000 */
[----:B------:R-:W-:Y:S01]  /*13ab0*/  MOV R2, R246 ;  /* 0x000000f600027202 */ /* 0x000fe20000000f00 */
[----:B------:R-:W-:Y:S05]  /*13ac0*/  BRA `(.L_x_1395) ;  /* 0xfffedd2000007947 */ /* 0x000fea000383ffff */
.L_x_1328:
[----:B------:R-:W-:Y:S01]  /*13ad0*/  IMAD.MOV.U32 R246, RZ, RZ, R4 ;  /* 0x000000fffff67224 */ /* 0x000fe200078e0004 */
[----:B------:R-:W-:Y:S01]  /*13ae0*/  MOV R247, 0x5 ;  /* 0x0000000500f77802 */ /* 0x000fe20000000f00 */
[----:B-1----:R-:W-:Y:S01]  /*13af0*/  IMAD.MOV.U32 R3, RZ, RZ, 0x181f ;  /* 0x0000181fff037424 */ /* 0x002fe200078e00ff */
[----:B------:R-:W-:-:S02]  /*13b00*/  MOV R2, 0x13b20 ;  /* 0x00013b2000027802 */ /* 0x000fc40000000f00 */
[----:B--2345:R-:W-:Y:S05]  /*13b10*/  CALL.REL.NOINC `($__internal_3_$__cuda_sm70_shflsync_idx_p) ;  /* 0x0000570000007944 */ /* 0x03cfea0003c00000 */
        /* <DEDUP_REMOVED lines=8> */
.L_x_1331:
[----:B------:R-:W-:Y:S01]  /*13ba0*/  IMAD.MOV.U32 R246, RZ, RZ, R4 ;  /* 0x000000fffff67224 */ /* 0x000fe200078e0004 */
[----:B------:R-:W-:Y:S01]  /*13bb0*/  MOV R247, 0x6 ;  /* 0x0000000600f77802 */ /* 0x000fe20000000f00 */
[----:B-1----:R-:W-:Y:S01]  /*13bc0*/  IMAD.MOV.U32 R3, RZ, RZ, 0x181f ;  /* 0x0000181fff037424 */ /* 0x002fe200078e00ff */
[----:B------:R-:W-:Y:S02]  /*13bd0*/  MOV R2, 0x13bf0 ;  /* 0x00013bf000027802 */ /* 0x000fe40000000f00 */
[----:B--2345:R-:W-:Y:S05]  /*13be0*/  CALL.REL.NOINC `($__internal_3_$__cuda_sm70_shflsync_idx_p) ;  /* 0x0000563000007944 */ /* 0x03cfea0003c00000 */
[----:B------:R-:W-:Y:S01]  /*13bf0*/  MOV R6, R246 ;  /* 0x000000f600067202 */ /* 0x000fe20000000f00 */
[----:B------:R-:W-:Y:S05]  /*13c00*/  BRA `(.L_x_1397) ;  /* 0xfffeddb000007947 */ /* 0x000fea000383ffff */
.L_x_1332:
[----:B------:R-:W-:Y:S01]  /*13c10*/  IMAD.MOV.U32 R246, RZ, RZ, R5 ;  /* 0x000000fffff67224 */ /* 0x000fe200078e0005 */
[----:B------:R-:W-:Y:S01]  /*13c20*/  MOV R247, 0x6 ;  /* 0x0000000600f77802 */ /* 0x000fe20000000f00 */
[----:B-1----:R-:W-:Y:S01]  /*13c30*/  IMAD.MOV.U32 R3, RZ, RZ, 0x181f ;  /* 0x0000181fff037424 */ /* 0x002fe200078e00ff */
[----:B------:R-:W-:Y:S02]  /*13c40*/  MOV R2, 0x13c60 ;  /* 0x00013c6000027802 */ /* 0x000fe40000000f00 */
[----:B--2345:R-:W-:Y:S05]  /*13c50*/  CALL.REL.NOINC `($__internal_3_$__cuda_sm70_shflsync_idx_p) ;  /* 0x000055c000007944 */ /* 0x03cfea0003c00000 */
[----:B------:R-:W-:Y:S01]  /*13c60*/  MOV R2, R246 ;  /* 0x000000f600027202 */ /* 0x000fe20000000f00 */
[----:B------:R-:W-:Y:S05]  /*13c70*/  BRA `(.L_x_1398) ;  /* 0xfffedd6000007947 */ /* 0x000fea000383ffff */
.L_x_1335:
        /* <DEDUP_REMOVED lines=13> */
.L_x_1338:
[----:B------:R-:W-:Y:S01]  /*13d50*/  IMAD.MOV.U32 R246, RZ, RZ, R0 ;  /* 0x000000fffff67224 */ /* 0x000fe200078e0000 */
[----:B------:R-:W-:Y:S01]  /*13d60*/  MOV R247, RZ ;  /* 0x000000ff00f77202 */ /* 0x000fe20000000f00 */
[----:B------:R-:W-:Y:S01]  /*13d70*/  IMAD.MOV.U32 R3, RZ, RZ, 0x181f ;  /* 0x0000181fff037424 */ /* 0x000fe200078e00ff */
[----:B------:R-:W-:Y:S02]  /*13d80*/  MOV R2, 0x13da0 ;  /* 0x00013da000027802 */ /* 0x000fe40000000f00 */
[----:B------:R-:W-:Y:S05]  /*13d90*/  CALL.REL.NOINC `($__internal_3_$__cuda_sm70_shflsync_idx_p) ;  /* 0x0000548000007944 */ /* 0x000fea0003c00000 */
[----:B------:R-:W-:Y:S01]  /*13da0*/  MOV R7, R246 ;  /* 0x000000f600077202 */ /* 0x000fe20000000f00 */
[----:B------:R-:W-:Y:S05]  /*13db0*/  BRA `(.L_x_1400) ;  /* 0xfffef58000007947 */ /* 0x000fea000383ffff */
.L_x_1339:
[----:B------:R-:W-:Y:S01]  /*13dc0*/  IMAD.MOV.U32 R246, RZ, RZ, R4 ;  /* 0x000000fffff67224 */ /* 0x000fe200078e0004 */
[----:B------:R-:W-:Y:S01]  /*13dd0*/  MOV R247, RZ ;  /* 0x000000ff00f77202 */ /* 0x000fe20000000f00 */
[----:B------:R-:W-:Y:S01]  /*13de0*/  IMAD.MOV.U32 R3, RZ, RZ, 0x181f ;  /* 0x0000181fff037424 */ /* 0x000fe200078e00ff */
[----:B------:R-:W-:Y:S02]  /*13df0*/  MOV R2, 0x13e10 ;  /* 0x00013e1000027802 */ /* 0x000fe40000000f00 */
[----:B-12---:R-:W-:Y:S05]  /*13e00*/  CALL.REL.NOINC `($__internal_3_$__cuda_sm70_shflsync_idx_p) ;  /* 0x0000541000007944 */ /* 0x006fea0003c00000 */
[----:B------:R-:W-:Y:S01]  /*13e10*/  IADD3 R2, P0, R246, R174, RZ ;  /* 0x000000aef6027210 */ /* 0x000fe20007f1e0ff */
[----:B------:R-:W-:Y:S01]  /*13e20*/  IMAD.MOV.U32 R246, RZ, RZ, R0 ;  /* 0x000000fffff67224 */ /* 0x000fe200078e0000 */
[----:B------:R-:W-:-:S03]  /*13e30*/  MOV R247, 0x1 ;  /* 0x0000000100f77802 */ /* 0x000fc60000000f00 */
[----:B------:R-:W-:-:S05]  /*13e40*/  IMAD.X R3, R7, 0x1, R16, P0 ;  /* 0x0000000107037824 */ /* 0x000fca00000e0610 */
[----:B------:R-:W-:Y:S01]  /*13e50*/  @!PT LDS RZ, [RZ] ;  /* 0x00000000fffff984 */ /* 0x000fe20000000800 */
[----:B------:R-:W-:Y:S01]  /*13e60*/  @!PT LDS RZ, [RZ] ;  /* 0x00000000fffff984 */ /* 0x000fe20000000800 */
[----:B------:R-:W-:Y:S01]  /*13e70*/  @!PT LDS RZ, [RZ] ;  /* 0x00000000fffff984 */ /* 0x000fe20000000800 */
[----:B------:R1:W-:Y:S02]  /*13e80*/  LDGSTS.E.BYPASS.LTC128B.128 [R243+0x3900], [R2.64], !P5 ;  /* 0x0390000002f37fae */ /* 0x0003e4000e901d46 */
[----:B-1----:R-:W-:Y:S01]  /*13e90*/  IMAD.MOV.U32 R3, RZ, RZ, 0x181f ;  /* 0x0000181fff037424 */ /* 0x002fe200078e00ff */
[----:B------:R-:W-:Y:S02]  /*13ea0*/  MOV R2, 0x13ec0 ;  /* 0x00013ec000027802 */ /* 0x000fe40000000f00 */
[----:B------:R-:W-:Y:S05]  /*13eb0*/  CALL.REL.NOINC `($__internal_3_$__cuda_sm70_shflsync_idx_p) ;  /* 0x0000536000007944 */ /* 0x000fea0003c00000 */
[----:B------:R-:W-:Y:S01]  /*13ec0*/  IMAD.MOV.U32 R5, RZ, RZ, R246 ;  /* 0x000000ffff057224 */ /* 0x000fe200078e00f6 */
[----:B------:R-:W-:Y:S01]  /*13ed0*/  MOV R247, 0x1 ;  /* 0x0000000100f77802 */ /* 0x000fe20000000f00 */
[----:B------:R-:W-:Y:S01]  /*13ee0*/  IMAD.MOV.U32 R246, RZ, RZ, R4 ;  /* 0x000000fffff67224 */ /* 0x000fe200078e0004 */
[----:B------:R-:W-:Y:S02]  /*13ef0*/  MOV R3, 0x181f ;  /* 0x0000181f00037802 */ /* 0x000fe40000000f00 */
[----:B------:R-:W-:Y:S02]  /*13f00*/  MOV R2, 0x13f20 ;  /* 0x00013f2000027802 */ /* 0x000fe40000000f00 */
[----:B------:R-:W-:Y:S05]  /*13f10*/  CALL.REL.NOINC `($__internal_3_$__cuda_sm70_shflsync_idx_p) ;  /* 0x0000530000007944 */ /* 0x000fea0003c00000 */
        /* <DEDUP_REMOVED lines=85> */
[----:B------:R-:W-:Y:S01]  /*14470*/  MOV R4, R246 ;  /* 0x000000f600047202 */ /* 0x000fe20000000f00 */
[----:B------:R-:W-:Y:S05]  /*14480*/  BRA `(.L_x_1401) ;  /* 0xfffef0b000007947 */ /* 0x000fea000383ffff */
.L_x_1340:
[----:B------:R-:W-:Y:S01]  /*14490*/  IMAD.MOV.U32 R246, RZ, RZ, R4 ;  /* 0x000000fffff67224 */ /* 0x000fe200078e0004 */
[----:B------:R-:W-:Y:S01]  /*144a0*/  MOV R247, RZ ;  /* 0x000000ff00f77202 */ /* 0x000fe20000000f00 */
[----:B------:R-:W-:Y:S01]  /*144b0*/  IMAD.MOV.U32 R3, RZ, RZ, 0x1c1f ;  /* 0x00001c1fff037424 */ /* 0x000fe200078e00ff */
[----:B------:R-:W-:-:S02]  /*144c0*/  MOV R2, 0x144e0 ;  /* 0x000144e000027802 */ /* 0x000fc40000000f00 */
[----:B------:R-:W-:Y:S05]  /*144d0*/  CALL.REL.NOINC `($__internal_3_$__cuda_sm70_shflsync_idx_p) ;  /* 0x00004d4000007944 */ /* 0x000fea0003c00000 */
[----:B------:R-:W-:Y:S01]  /*144e0*/  MOV R0, R246 ;  /* 0x000000f600007202 */ /* 0x000fe20000000f00 */
[----:B------:R-:W-:Y:S05]  /*144f0*/  BRA `(.L_x_1402) ;  /* 0xfffef18000007947 */ /* 0x000fea000383ffff */
.L_x_1341:
[----:B------:R-:W-:Y:S01]  /*14500*/  IMAD.MOV.U32 R246, RZ, RZ, R4 ;  /* 0x000000fffff67224 */ /* 0x000fe200078e0004 */
[----:B------:R-:W-:Y:S01]  /*14510*/  MOV R247, 0x1 ;  /* 0x0000000100f77802 */ /* 0x000fe20000000f00 */
[----:B------:R-:W-:Y:S01]  /*14520*/  IMAD.MOV.U32 R3, RZ, RZ, 0x1c1f ;  /* 0x00001c1fff037424 */ /* 0x000fe200078e00ff */
[----:B------:R-:W-:-:S02]  /*14530*/  MOV R2, 0x14550 ;  /* 0x0001455000027802 */ /* 0x000fc40000000f00 */
[----:B-1----:R-:W-:Y:S05]  /*14540*/  CALL.REL.NOINC `($__internal_3_$__cuda_sm70_shflsync_idx_p) ;  /* 0x00004cd000007944 */ /* 0x002fea0003c00000 */
[----:B------:R-:W-:Y:S01]  /*14550*/  IMAD.IADD R0, R5, 0x1, R246 ;  /* 0x0000000105007824 */ /* 0x000fe200078e02f6 */
[----:B------:R-:W-:Y:S01]  /*14560*/  MOV R2, 0x14940 ;  /* 0x0001494000027802 */ /* 0x000fe20000000f00 */
[----:B------:R-:W-:-:S02]  /*14570*/  IMAD.MOV.U32 R246, RZ, RZ, R4 ;  /* 0x000000fffff67224 */ /* 0x000fc400078e0004 */
[----:B------:R-:W-:Y:S01]  /*14580*/  IMAD.MOV.U32 R247, RZ, RZ, 0x2 ;  /* 0x00000002fff77424 */ /* 0x000fe200078e00ff */
[----:B------:R-:W-:Y:S01]  /*14590*/  IMNMX R0, R6, R0, PT ;  /* 0x0000000006007217 */ /* 0x000fe20003800200 */
[----:B------:R-:W-:-:S03]  /*145a0*/  IMAD.MOV.U32 R3, RZ, RZ, 0x1c1f ;  /* 0x00001c1fff037424 */ /* 0x000fc600078e00ff */
[C---:B------:R-:W-:Y:S02]  /*145b0*/  ISETP.GT.AND P0, PT, R0.reuse, RZ, PT ;  /* 0x000000ff0000720c */ /* 0x040fe40003f04270 */
[----:B------:R-:W-:Y:S02]  /*145c0*/  ISETP.GT.AND P1, PT, R0, 0x1, PT ;  /* 0x000000010000780c */ /* 0x000fe40003f24270 */
[----:B------:R-:W-:Y:S02]  /*145d0*/  FSEL R7, R102, -INF , P0 ;  /* 0xff80000066077808 */ /* 0x000fe40000000000 */
[----:B------:R-:W-:Y:S02]  /*145e0*/  ISETP.GT.AND P0, PT, R0, 0x9, PT ;  /* 0x000000090000780c */ /* 0x000fe40003f04270 */
[----:B------:R-:W-:Y:S02]  /*145f0*/  FSEL R8, R103, -INF , P1 ;  /* 0xff80000067087808 */ /* 0x000fe40000800000 */
[----:B------:R-:W-:-:S02]  /*14600*/  FSEL R14, R99, -INF , P0 ;  /* 0xff800000630e7808 */ /* 0x000fc40000000000 */
[C---:B------:R-:W-:Y:S02]  /*14610*/  ISETP.GT.AND P1, PT, R0.reuse, 0x10, PT ;  /* 0x000000100000780c */ /* 0x040fe40003f24270 */
[----:B------:R-:W-:Y:S02]  /*14620*/  ISETP.GT.AND P0, PT, R0, 0x11, PT ;  /* 0x000000110000780c */ /* 0x000fe40003f04270 */
[----:B------:R-:W-:Y:S02]  /*14630*/  FSEL R15, R94, -INF , P1 ;  /* 0xff8000005e0f7808 */ /* 0x000fe40000800000 */
[----:B------:R-:W-:Y:S02]  /*14640*/  FSEL R17, R95, -INF , P0 ;  /* 0xff8000005f117808 */ /* 0x000fe40000000000 */
[C---:B------:R-:W-:Y:S02]  /*14650*/  ISETP.GT.AND P1, PT, R0.reuse, 0x19, PT ;  /* 0x000000190000780c */ /* 0x040fe40003f24270 */
[----:B------:R-:W-:-:S02]  /*14660*/  ISETP.GT.AND P0, PT, R0, 0x20, PT ;  /* 0x000000200000780c */ /* 0x000fc40003f04270 */
        /* <DEDUP_REMOVED lines=44> */
[----:B------:R-:W-:Y:S05]  /*14930*/  CALL.REL.NOINC `($__internal_3_$__cuda_sm70_shflsync_idx_p) ;  /* 0x000048e000007944 */ /* 0x000fea0003c00000 */
[----:B------:R-:W-:Y:S01]  /*14940*/  IMAD.IADD R0, R5, 0x1, R246 ;  /* 0x0000000105007824 */ /* 0x000fe200078e02f6 */
[----:B------:R-:W-:Y:S01]  /*14950*/  MOV R2, 0x14d30 ;  /* 0x00014d3000027802 */ /* 0x000fe20000000f00 */
[----:B------:R-:W-:Y:S02]  /*14960*/  IMAD.MOV.U32 R246, RZ, RZ, R4 ;  /* 0x000000fffff67224 */ /* 0x000fe400078e0004 */
[----:B------:R-:W-:Y:S01]  /*14970*/  IMAD.MOV.U32 R247, RZ, RZ, 0x3 ;  /* 0x00000003fff77424 */ /* 0x000fe200078e00ff */
[----:B------:R-:W-:Y:S01]  /*14980*/  IMNMX R0, R6, R0, PT ;  /* 0x0000000006007217 */ /* 0x000fe20003800200 */
[----:B------:R-:W-:-:S03]  /*14990*/  IMAD.MOV.U32 R3, RZ, RZ, 0x1c1f ;  /* 0x00001c1fff037424 */ /* 0x000fc600078e00ff */
        /* <DEDUP_REMOVED lines=58> */
[----:B------:R-:W-:Y:S01]  /*14d40*/  FMNMX.FTZ R117, R11, R12, !PT ;  /* 0x0000000c0b757209 */ /* 0x000fe20007810000 */
[----:B------:R-:W-:Y:S01]  /*14d50*/  IMAD.MOV.U32 R0, RZ, RZ, 0x2 ;  /* 0x00000002ff007424 */ /* 0x000fe200078e00ff */
[----:B------:R-:W-:Y:S02]  /*14d60*/  MOV R2, 0x157d0 ;  /* 0x000157d000027802 */ /* 0x000fe40000000f00 */
[----:B------:R-:W-:Y:S02]  /*14d70*/  IMNMX R6, R6, R5, PT ;  /* 0x0000000506067217 */ /* 0x000fe40003800200 */
[----:B------:R-:W-:Y:S02]  /*14d80*/  FMNMX.FTZ R117, R16, R117, !PT ;  /* 0x0000007510757209 */ /* 0x000fe40007810000 */
[----:B------:R-:W-:-:S02]  /*14d90*/  ISETP.GT.AND P0, PT, R6, RZ, PT ;  /* 0x000000ff0600720c */ /* 0x000fc40003f04270 */
[----:B------:R-:W-:Y:S02]  /*14da0*/  ISETP.GT.AND P1, PT, R6, 0x1, PT ;  /* 0x000000010600780c */ /* 0x000fe40003f24270 */
[----:B------:R-:W-:Y:S02]  /*14db0*/  FSEL R19, R182, -INF , P0 ;  /* 0xff800000b6137808 */ /* 0x000fe40000000000 */
[C---:B------:R-:W-:Y:S02]  /*14dc0*/  ISETP.GT.AND P0, PT, R6.reuse, 0x9, PT ;  /* 0x000000090600780c */ /* 0x040fe40003f04270 */
[----:B------:R-:W-:Y:S02]  /*14dd0*/  FSEL R21, R183, -INF , P1 ;  /* 0xff800000b7157808 */ /* 0x000fe40000800000 */
[----:B------:R-:W-:Y:S02]  /*14de0*/  ISETP.GT.AND P1, PT, R6, 0x10, PT ;  /* 0x000000100600780c */ /* 0x000fe40003f24270 */
[----:B------:R-:W-:-:S02]  /*14df0*/  FSEL R31, R143, -INF , P0 ;  /* 0xff8000008f1f7808 */ /* 0x000fc40000000000 */
        /* <DEDUP_REMOVED lines=9> */
[----:B------:R-:W-:Y:S02]  /*14e90*/  ISETP.GT.AND P0, PT, R6, 0x29, PT ;  /* 0x000000290600780c */ /* 0x000fe40003f04270 */
[----:B------:R-:W-:Y:S02]  /*14ea0*/  FSEL R70, R171, -INF , P1 ;  /* 0xff800000ab467808 */ /* 0x000fe40000800000 */
[----:B------:R-:W-:-:S02]  /*14eb0*/  FSEL R29, R142, -INF , P6 ;  /* 0xff8000008e1d7808 */ /* 0x000fc40003000000 */
[C---:B------:R-:W-:Y:S02]  /*14ec0*/  ISETP.GT.AND P1, PT, R6.reuse, 0x30, PT ;  /* 0x000000300600780c */ /* 0x040fe40003f24270 */
        /* <DEDUP_REMOVED lines=27> */
[----:B------:R-:W-:Y:S02]  /*15080*/  FMNMX.FTZ R119, R9, R10, !PT ;  /* 0x0000000a09777209 */ /* 0x000fe40007810000 */
[----:B------:R-:W-:-:S02]  /*15090*/  FSEL R157, R110, -INF , P6 ;  /* 0xff8000006e9d7808 */ /* 0x000fc40003000000 */
[----:B------:R-:W-:Y:S02]  /*150a0*/  FSEL R149, R111, -INF , P1 ;  /* 0xff8000006f957808 */ /* 0x000fe40000800000 */
        /* <DEDUP_REMOVED lines=106> */
[----:B------:R-:W-:Y:S01]  /*15750*/  FMNMX.FTZ R118, R185, R118, !PT ;  /* 0x00000076b9767209 */ /* 0x000fe20007810000 */
[----:B------:R-:W-:Y:S01]  /*15760*/  IMAD.MOV.U32 R116, RZ, RZ, R119 ;  /* 0x000000ffff747224 */ /* 0x000fe200078e0077 */
[----:B------:R-:W-:-:S02]  /*15770*/  FMNMX.FTZ R117, R168, R117, !PT ;  /* 0x00000075a8757209 */ /* 0x000fc40007810000 */
[----:B------:R-:W-:Y:S02]  /*15780*/  FMNMX.FTZ R6, R159, R6, !PT ;  /* 0x000000069f067209 */ /* 0x000fe40007810000 */
[----:B------:R-:W-:Y:S02]  /*15790*/  FMNMX.FTZ R118, R184, R118, !PT ;  /* 0x00000076b8767209 */ /* 0x000fe40007810000 */
[----:B------:R-:W-:Y:S02]  /*157a0*/  FMNMX.FTZ R117, R156, R117, !PT ;  /* 0x000000759c757209 */ /* 0x000fe40007810000 */
[----:B------:R-:W-:Y:S02]  /*157b0*/  FMNMX.FTZ R6, R148, R6, !PT ;  /* 0x0000000694067209 */ /* 0x000fe40007810000 */
[----:B------:R-:W-:Y:S05]  /*157c0*/  CALL.REL.NOINC `($__internal_2_$__cuda_sm70_shflsync_bfly_p) ;  /* 0x000039f000007944 */ /* 0x000fea0003c00000 */
[----:B------:R-:W-:Y:S01]  /*157d0*/  FMNMX.FTZ R119, R119, R0, !PT ;  /* 0x0000000077777209 */ /* 0x000fe20007810000 */
[----:B------:R-:W-:Y:S01]  /*157e0*/  IMAD.MOV.U32 R0, RZ, RZ, 0x1 ;  /* 0x00000001ff007424 */ /* 0x000fe200078e00ff */
[----:B------:R-:W-:-:S03]  /*157f0*/  MOV R2, 0x15820 ;  /* 0x0001582000027802 */ /* 0x000fc60000000f00 */
[----:B------:R-:W-:Y:S02]  /*15800*/  IMAD.MOV.U32 R116, RZ, RZ, R119 ;  /* 0x000000ffff747224 */ /* 0x000fe400078e0077 */
[----:B------:R-:W-:Y:S05]  /*15810*/  CALL.REL.NOINC `($__internal_2_$__cuda_sm70_shflsync_bfly_p) ;  /* 0x000039a000007944 */ /* 0x000fea0003c00000 */
[----:B------:R-:W-:Y:S01]  /*15820*/  FMNMX.FTZ R119, R119, R0, !PT ;  /* 0x0000000077777209 */ /* 0x000fe20007810000 */
[----:B------:R-:W-:Y:S01]  /*15830*/  IMAD.MOV.U32 R116, RZ, RZ, R118 ;  /* 0x000000ffff747224 */ /* 0x000fe200078e0076 */
[----:B------:R-:W-:Y:S01]  /*15840*/  MOV R2, 0x15870 ;  /* 0x0001587000027802 */ /* 0x000fe20000000f00 */
[----:B------:R-:W-:Y:S02]  /*15850*/  IMAD.MOV.U32 R0, RZ, RZ, 0x2 ;  /* 0x00000002ff007424 */ /* 0x000fe400078e00ff */
        /* <DEDUP_REMOVED lines=26> */
[----:B------:R-:W-:Y:S01]  /*15a00*/  MOV R68, R0 ;  /* 0x0000000000447202 */ /* 0x000fe20000000f00 */
[----:B------:R-:W-:Y:S05]  /*15a10*/  BRA `(.L_x_1403) ;  /* 0xfffef2d000007947 */ /* 0x000fea000383ffff */
.L_x_1345:
[----:B------:R-:W-:Y:S01]  /*15a20*/  MOV R247, RZ ;  /* 0x000000ff00f77202 */ /* 0x000fe20000000f00 */
[----:B------:R-:W-:Y:S01]  /*15a30*/  IMAD.MOV.U32 R246, RZ, RZ, R0 ;  /* 0x000000fffff67224 */ /* 0x000fe200078e0000 */
[----:B------:R-:W-:Y:S01]  /*15a40*/  MOV R2, 0x15a70 ;  /* 0x00015a7000027802 */ /* 0x000fe20000000f00 */
[----:B------:R-:W-:Y:S02]  /*15a50*/  IMAD.MOV.U32 R3, RZ, RZ, 0x181f ;  /* 0x0000181fff037424 */ /* 0x000fe400078e00ff */
[----:B-1----:R-:W-:Y:S05]  /*15a60*/  CALL.REL.NOINC `($__internal_3_$__cuda_sm70_shflsync_idx_p) ;  /* 0x000037b000007944 */ /* 0x002fea0003c00000 */
[----:B------:R-:W-:Y:S01]  /*15a70*/  MOV R7, R246 ;  /* 0x000000f600077202 */ /* 0x000fe20000000f00 */
[----:B------:R-:W-:-:S05]  /*15a80*/  BRA `(.L_x_1404) ;  /* 0xffff1e8000007947 */ /* 0x000fca000383ffff */
.L_x_1346:
[----:B------:R-:W-:Y:S01]  /*15a90*/  MOV R247, RZ ;  /* 0x000000ff00f77202 */ /* 0x000fe20000000f00 */
[----:B------:R-:W-:Y:S01]  /*15aa0*/  IMAD.MOV.U32 R246, RZ, RZ, R4 ;  /* 0x000000fffff67224 */ /* 0x000fe200078e0004 */
[----:B------:R-:W-:Y:S01]  /*15ab0*/  MOV R2, 0x15ae0 ;  /* 0x00015ae000027802 */ /* 0x000fe20000000f00 */
[----:B------:R-:W-:Y:S02]  /*15ac0*/  IMAD.MOV.U32 R3, RZ, RZ, 0x181f ;  /* 0x0000181fff037424 */ /* 0x000fe400078e00ff */
[----:B-123--:R-:W-:Y:S05]  /*15ad0*/  CALL.REL.NOINC `($__internal_3_$__cuda_sm70_shflsync_idx_p) ;  /* 0x0000374000007944 */ /* 0x00efea0003c00000 */
[----:B------:R-:W-:Y:S01]  /*15ae0*/  IADD3 R2, P0, R246, R20, RZ ;  /* 0x00000014f6027210 */ /* 0x000fe20007f1e0ff */
[----:B------:R-:W-:Y:S01]  /*15af0*/  IMAD.MOV.U32 R246, RZ, RZ, R0 ;  /* 0x000000fffff67224 */ /* 0x000fe200078e0000 */
[----:B------:R-:W-:Y:S03]  /*15b00*/  MOV R247, 0x1 ;  /* 0x0000000100f77802 */ /* 0x000fe60000000f00 */
[----:B------:R-:W-:Y:S05]  /*15b10*/  IMAD.X R3, R7, 0x1, R5, P0 ;  /* 0x0000000107037824 */ /* 0x000fea00000e0605 */
[----:B------:R-:W-:Y:S01]  /*15b20*/  @!PT LDS RZ, [RZ] ;  /* 0x00000000fffff984 */ /* 0x000fe20000000800 */
[----:B------:R-:W-:Y:S01]  /*15b30*/  @!PT LDS RZ, [RZ] ;  /* 0x00000000fffff984 */ /* 0x000fe20000000800 */
[----:B------:R-:W-:Y:S01]  /*15b40*/  @!PT LDS RZ, [RZ] ;  /* 0x00000000fffff984 */ /* 0x000fe20000000800 */
[----:B------:R1:W-:Y:S02]  /*15b50*/  LDGSTS.E.BYPASS.LTC128B.128 [R243+0x100], [R2.64], !P5 ;  /* 0x0010000002f37fae */ /* 0x0003e4000e901d46 */
[----:B-1----:R-:W-:Y:S01]  /*15b60*/  MOV R2, 0x15b90 ;  /* 0x00015b9000027802 */ /* 0x002fe20000000f00 */
[----:B------:R-:W-:Y:S02]  /*15b70*/  IMAD.MOV.U32 R3, RZ, RZ, 0x181f ;  /* 0x0000181fff037424 */ /* 0x000fe400078e00ff */
[----:B------:R-:W-:Y:S05]  /*15b80*/  CALL.REL.NOINC `($__internal_3_$__cuda_sm70_shflsync_idx_p) ;  /* 0x0000369000007944 */ /* 0x000fea0003c00000 */
[----:B------:R-:W-:Y:S01]  /*15b90*/  MOV R247, 0x1 ;  /* 0x0000000100f77802 */ /* 0x000fe20000000f00 */
[----:B------:R-:W-:Y:S01]  /*15ba0*/  IMAD.MOV.U32 R6, RZ, RZ, R246 ;  /* 0x000000ffff067224 */ /* 0x000fe200078e00f6 */
[----:B------:R-:W-:Y:S01]  /*15bb0*/  MOV R3, 0x181f ;  /* 0x0000181f00037802 */ /* 0x000fe20000000f00 */
[----:B------:R-:W-:Y:S01]  /*15bc0*/  IMAD.MOV.U32 R246, RZ, RZ, R4 ;  /* 0x000000fffff67224 */ /* 0x000fe200078e0004 */
[----:B------:R-:W-:Y:S02]  /*15bd0*/  MOV R2, 0x15bf0 ;  /* 0x00015bf000027802 */ /* 0x000fe40000000f00 */
[----:B------:R-:W-:Y:S05]  /*15be0*/  CALL.REL.NOINC `($__internal_3_$__cuda_sm70_shflsync_idx_p) ;  /* 0x0000363000007944 */ /* 0x000fea0003c00000 */
        /* <DEDUP_REMOVED lines=85> */
[----:B------:R-:W-:Y:S01]  /*16140*/  MOV R4, R246 ;  /* 0x000000f600047202 */ /* 0x000fe20000000f00 */
[----:B------:R-:W-:-:S05]  /*16150*/  BRA `(.L_x_1405) ;  /* 0xffff19b000007947 */ /* 0x000fca000383ffff */
.L_x_1349:
[----:B------:R-:W-:Y:S01]  /*16160*/  MOV R247, RZ ;  /* 0x000000ff00f77202 */ /* 0x000fe20000000f00 */
[----:B------:R-:W-:Y:S01]  /*16170*/  IMAD.MOV.U32 R246, RZ, RZ, R0 ;  /* 0x000000fffff67224 */ /* 0x000fe200078e0000 */
[----:B------:R-:W-:Y:S01]  /*16180*/  MOV R2, 0x161b0 ;  /* 0x000161b000027802 */ /* 0x000fe20000000f00 */
[----:B------:R-:W-:Y:S02]  /*16190*/  IMAD.MOV.U32 R3, RZ, RZ, 0x181f ;  /* 0x0000181fff037424 */ /* 0x000fe400078e00ff */
[----:B------:R-:W-:Y:S05]  /*161a0*/  CALL.REL.NOINC `($__internal_3_$__cuda_sm70_shflsync_idx_p) ;  /* 0x0000307000007944 */ /* 0x000fea0003c00000 */
[----:B------:R-:W-:Y:S01]  /*161b0*/  MOV R118, R246 ;  /* 0x000000f600767202 */ /* 0x000fe20000000f00 */
[----:B------:R-:W-:-:S05]  /*161c0*/  BRA `(.L_x_1406) ;  /* 0xffff24a000007947 */ /* 0x000fca000383ffff */
.L_x_1350:
[----:B------:R-:W-:Y:S01]  /*161d0*/  MOV R247, RZ ;  /* 0x000000ff00f77202 */ /* 0x000fe20000000f00 */
[----:B------:R-:W-:Y:S01]  /*161e0*/  IMAD.MOV.U32 R246, RZ, RZ, R116 ;  /* 0x000000fffff67224 */ /* 0x000fe200078e0074 */
[----:B------:R-:W-:Y:S01]  /*161f0*/  MOV R2, 0x16220 ;  /* 0x0001622000027802 */ /* 0x000fe20000000f00 */
[----:B------:R-:W-:Y:S02]  /*16200*/  IMAD.MOV.U32 R3, RZ, RZ, 0x181f ;  /* 0x0000181fff037424 */ /* 0x000fe400078e00ff */
[----:B-12---:R-:W-:Y:S05]  /*16210*/  CALL.REL.NOINC `($__internal_3_$__cuda_sm70_shflsync_idx_p) ;  /* 0x0000300000007944 */ /* 0x006fea0003c00000 */
        /* <DEDUP_REMOVED lines=104> */
.L_x_1351:
[----:B------:R-:W-:Y:S01]  /*168a0*/  MOV R247, RZ ;  /* 0x000000ff00f77202 */ /* 0x000fe20000000f00 */
[----:B------:R-:W-:Y:S01]  /*168b0*/  IMAD.MOV.U32 R246, RZ, RZ, R116 ;  /* 0x000000fffff67224 */ /* 0x000fe200078e0074 */
[----:B------:R-:W-:Y:S01]  /*168c0*/  MOV R2, 0x168f0 ;  /* 0x000168f000027802 */ /* 0x000fe20000000f00 */
[----:B------:R-:W-:Y:S02]  /*168d0*/  IMAD.MOV.U32 R3, RZ, RZ, 0x1c1f ;  /* 0x00001c1fff037424 */ /* 0x000fe400078e00ff */
[----:B------:R-:W-:Y:S05]  /*168e0*/  CALL.REL.NOINC `($__internal_3_$__cuda_sm70_shflsync_idx_p) ;  /* 0x0000293000007944 */ /* 0x000fea0003c00000 */
[----:B------:R-:W-:Y:S01]  /*168f0*/  MOV R0, R246 ;  /* 0x000000f600007202 */ /* 0x000fe20000000f00 */
[----:B------:R-:W-:-:S05]  /*16900*/  BRA `(.L_x_1408) ;  /* 0xffff20d000007947 */ /* 0x000fca000383ffff */
.L_x_1352:
[----:B------:R-:W-:Y:S01]  /*16910*/  MOV R247, 0x1 ;  /* 0x0000000100f77802 */ /* 0x000fe20000000f00 */
[----:B------:R-:W-:Y:S01]  /*16920*/  IMAD.MOV.U32 R246, RZ, RZ, R116 ;  /* 0x000000fffff67224 */ /* 0x000fe200078e0074 */
[----:B------:R-:W-:Y:S01]  /*16930*/  MOV R2, 0x16960 ;  /* 0x0001696000027802 */ /* 0x000fe20000000f00 */
[----:B------:R-:W-:Y:S02]  /*16940*/  IMAD.MOV.U32 R3, RZ, RZ, 0x1c1f ;  /* 0x00001c1fff037424 */ /* 0x000fe400078e00ff */
[----:B-1----:R-:W-:Y:S05]  /*16950*/  CALL.REL.NOINC `($__internal_3_$__cuda_sm70_shflsync_idx_p) ;  /* 0x000028c000007944 */ /* 0x002fea0003c00000 */
[----:B------:R-:W-:Y:S01]  /*16960*/  MOV R2, 0x16d40 ;  /* 0x00016d4000027802 */ /* 0x000fe20000000f00 */
[----:B------:R-:W-:Y:S02]  /*16970*/  IMAD.IADD R246, R117, 0x1, R246 ;  /* 0x0000000175f67824 */ /* 0x000fe400078e02f6 */
[----:B------:R-:W-:Y:S02]  /*16980*/  IMAD.MOV.U32 R247, RZ, RZ, 0x2 ;  /* 0x00000002fff77424 */ /* 0x000fe400078e00ff */
[----:B------:R-:W-:Y:S01]  /*16990*/  IMAD.MOV.U32 R3, RZ, RZ, 0x1c1f ;  /* 0x00001c1fff037424 */ /* 0x000fe200078e00ff */
[C---:B------:R-:W-:Y:S02]  /*169a0*/  ISETP.GT.AND P0, PT, R246.reuse, RZ, PT ;  /* 0x000000fff600720c */ /* 0x040fe40003f04270 */
        /* <DEDUP_REMOVED lines=51> */
[----:B------:R-:W-:Y:S01]  /*16ce0*/  ISETP.GT.AND P0, PT, R246, 0x69, PT ;  /* 0x00000069f600780c */ /* 0x000fe20003f04270 */
[----:B------:R-:W-:Y:S01]  /*16cf0*/  IMAD.MOV.U32 R246, RZ, RZ, R116 ;  /* 0x000000fffff67224 */ /* 0x000fe200078e0074 */
[----:B------:R-:W-:Y:S02]  /*16d00*/  FSEL R103, R103, -INF , P6 ;  /* 0xff80000067677808 */ /* 0x000fe40003000000 */
[----:B------:R-:W-:Y:S02]  /*16d10*/  FSEL R114, R114, -INF , P1 ;  /* 0xff80000072727808 */ /* 0x000fe40000800000 */
[----:B------:R-:W-:Y:S02]  /*16d20*/  FSEL R115, R115, -INF , P0 ;  /* 0xff80000073737808 */ /* 0x000fe40000000000 */
[----:B------:R-:W-:Y:S05]  /*16d30*/  CALL.REL.NOINC `($__internal_3_$__cuda_sm70_shflsync_idx_p) ;  /* 0x000024e000007944 */ /* 0x000fea0003c00000 */
[----:B------:R-:W-:Y:S01]  /*16d40*/  MOV R2, 0x17120 ;  /* 0x0001712000027802 */ /* 0x000fe20000000f00 */
[----:B------:R-:W-:Y:S02]  /*16d50*/  IMAD.IADD R246, R117, 0x1, R246 ;  /* 0x0000000175f67824 */ /* 0x000fe400078e02f6 */
[----:B------:R-:W-:Y:S02]  /*16d60*/  IMAD.MOV.U32 R247, RZ, RZ, 0x3 ;  /* 0x00000003fff77424 */ /* 0x000fe400078e00ff */
[----:B------:R-:W-:Y:S01]  /*16d70*/  IMAD.MOV.U32 R3, RZ, RZ, 0x1c1f ;  /* 0x00001c1fff037424 */ /* 0x000fe200078e00ff */
        /* <DEDUP_REMOVED lines=58> */
[----:B------:R-:W-:Y:S01]  /*17120*/  FMNMX.FTZ R116, R188, R120, !PT ;  /* 0x00000078bc747209 */ /* 0x000fe20007810000 */
[----:B------:R-:W-:Y:S01]  /*17130*/  IMAD.IADD R117, R117, 0x1, R246 ;  /* 0x0000000175757824 */ /* 0x000fe200078e02f6 */
[----:B------:R-:W-:Y:S01]  /*17140*/  FMNMX.FTZ R4, R6, R121, !PT ;  /* 0x0000007906047209 */ /* 0x000fe20007810000 */
[----:B------:R-:W-:Y:S01]  /*17150*/  IMAD.MOV.U32 R0, RZ, RZ, 0x2 ;  /* 0x00000002ff007424 */ /* 0x000fe200078e00ff */
[----:B------:R-:W-:Y:S02]  /*17160*/  FMNMX.FTZ R5, R16, R122, !PT ;  /* 0x0000007a10057209 */ /* 0x000fe40007810000 */
[C---:B------:R-:W-:Y:S02]  /*17170*/  ISETP.GT.AND P0, PT, R117.reuse, RZ, PT ;  /* 0x000000ff7500720c */ /* 0x040fe40003f04270 */
[C---:B------:R-:W-:Y:S02]  /*17180*/  ISETP.GT.AND P1, PT, R117.reuse, 0x1, PT ;  /* 0x000000017500780c */ /* 0x040fe40003f24270 */
[----:B------:R-:W-:Y:S02]  /*17190*/  FSEL R19, R10, -INF , P0 ;  /* 0xff8000000a137808 */ /* 0x000fe40000000000 */
[----:B------:R-:W-:Y:S02]  /*171a0*/  ISETP.GT.AND P6, PT, R117, 0x8, PT ;  /* 0x000000087500780c */ /* 0x000fe40003fc4270 */
[----:B------:R-:W-:Y:S02]  /*171b0*/  FSEL R21, R11, -INF , P1 ;  /* 0xff8000000b157808 */ /* 0x000fe40000800000 */
[----:B------:R-:W-:Y:S02]  /*171c0*/  FMNMX.FTZ R7, R19, R123, !PT ;  /* 0x0000007b13077209 */ /* 0x000fe40007810000 */
[----:B------:R-:W-:Y:S02]  /*171d0*/  ISETP.GT.AND P0, PT, R117, 0x9, PT ;  /* 0x000000097500780c */ /* 0x000fe40003f04270 */
[----:B------:R-:W-:Y:S02]  /*171e0*/  FSEL R14, R14, -INF , P6 ;  /* 0xff8000000e0e7808 */ /* 0x000fe40003000000 */
[----:B------:R-:W-:Y:S02]  /*171f0*/  FMNMX.FTZ R116, R197, R116, !PT ;  /* 0x00000074c5747209 */ /* 0x000fe40007810000 */
        /* <DEDUP_REMOVED lines=157> */
[----:B------:R-:W-:Y:S05]  /*17bd0*/  CALL.REL.NOINC `($__internal_2_$__cuda_sm70_shflsync_bfly_p) ;  /* 0x000015e000007944 */ /* 0x000fea0003c00000 */
[----:B------:R-:W-:Y:S01]  /*17be0*/  FMNMX.FTZ R116, R116, R0, !PT ;  /* 0x0000000074747209 */ /* 0x000fe20007810000 */
[----:B------:R-:W-:Y:S01]  /*17bf0*/  IMAD.MOV.U32 R0, RZ, RZ, 0x1 ;  /* 0x00000001ff007424 */ /* 0x000fe200078e00ff */
[----:B------:R-:W-:Y:S02]  /*17c00*/  MOV R2, 0x17c20 ;  /* 0x00017c2000027802 */ /* 0x000fe40000000f00 */
        /* <DEDUP_REMOVED lines=28> */
[----:B------:R-:W-:-:S05]  /*17dd0*/  BRA `(.L_x_1409) ;  /* 0xffff227000007947 */ /* 0x000fca000383ffff */
.L_x_1355:
[----:B-1--4-:R-:W-:Y:S01]  /*17de0*/  MOV R247, RZ ;  /* 0x000000ff00f77202 */ /* 0x012fe20000000f00 */
[----:B------:R-:W-:Y:S01]  /*17df0*/  IMAD.MOV.U32 R246, RZ, RZ, R88 ;  /* 0x000000fffff67224 */ /* 0x000fe200078e0058 */
[----:B------:R-:W-:Y:S01]  /*17e00*/  MOV R2, 0x17e30 ;  /* 0x00017e3000027802 */ /* 0x000fe20000000f00 */
[----:B------:R-:W-:Y:S02]  /*17e10*/  IMAD.MOV.U32 R3, RZ, RZ, 0x181f ;  /* 0x0000181fff037424 */ /* 0x000fe400078e00ff */
[----:B------:R-:W-:Y:S05]  /*17e20*/  CALL.REL.NOINC `($__internal_3_$__cuda_sm70_shflsync_idx_p) ;  /* 0x000013f000007944 */ /* 0x000fea0003c00000 */
[----:B------:R-:W-:Y:S01]  /*17e30*/  MOV R85, R246 ;  /* 0x000000f600557202 */ /* 0x000fe20000000f00 */
[----:B------:R-:W-:-:S05]  /*17e40*/  BRA `(.L_x_1410) ;  /* 0xffff507000007947 */ /* 0x000fca000383ffff */
.L_x_1358:
[----:B------:R-:W-:Y:S01]  /*17e50*/  MOV R247, RZ ;  /* 0x000000ff00f77202 */ /* 0x000fe20000000f00 */
[----:B------:R-:W-:Y:S01]  /*17e60*/  IMAD.MOV.U32 R246, RZ, RZ, R0 ;  /* 0x000000fffff67224 */ /* 0x000fe200078e0000 */
[----:B------:R-:W-:Y:S01]  /*17e70*/  MOV R2, 0x17ea0 ;  /* 0x00017ea000027802 */ /* 0x000fe20000000f00 */
[----:B------:R-:W-:Y:S02]  /*17e80*/  IMAD.MOV.U32 R3, RZ, RZ, 0x181f ;  /* 0x0000181fff037424 */ /* 0x000fe400078e00ff */
[----:B------:R-:W-:Y:S05]  /*17e90*/  CALL.REL.NOINC `($__internal_3_$__cuda_sm70_shflsync_idx_p) ;  /* 0x0000138000007944 */ /* 0x000fea0003c00000 */
[----:B------:R-:W-:Y:S01]  /*17ea0*/  MOV R118, R246 ;  /* 0x000000f600767202 */ /* 0x000fe20000000f00 */
[----:B------:R-:W-:-:S05]  /*17eb0*/  BRA `(.L_x_1411) ;  /* 0xffff5d0000007947 */ /* 0x000fca000383ffff */
.L_x_1359:
        /* <DEDUP_REMOVED lines=109> */
.L_x_1360:
[----:B------:R-:W-:Y:S02]  /*18590*/  MOV R0, 0x2 ;  /* 0x0000000200007802 */ /* 0x000fe40000000f00 */
        /* <DEDUP_REMOVED lines=34> */
.L_x_1362:
[----:B------:R1:W5:Y:S01]  /*187c0*/  LDL R116, [R1+0xc] ;  /* 0x00000c0001747983 */ /* 0x0003620000100800 */
[----:B------:R-:W-:-:S02]  /*187d0*/  MOV R0, 0x2 ;  /* 0x0000000200007802 */ /* 0x000fc40000000f00 */
[----:B------:R-:W-:Y:S02]  /*187e0*/  MOV R2, 0x18800 ;  /* 0x0001880000027802 */ /* 0x000fe40000000f00 */
[----:B-1---5:R-:W-:Y:S05]  /*187f0*/  CALL.REL.NOINC `($__internal_2_$__cuda_sm70_shflsync_bfly_p) ;  /* 0x000009c000007944 */ /* 0x022fea0003c00000 */
[----:B------:R-:W-:Y:S01]  /*18800*/  MOV R4, R0 ;  /* 0x0000000000047202 */ /* 0x000fe20000000f00 */
[----:B------:R-:W-:Y:S05]  /*18810*/  BRA `(.L_x_1414) ;  /* 0xffff8ad000007947 */ /* 0x000fea000383ffff */
.L_x_1363:
[----:B------:R-:W-:Y:S01]  /*18820*/  IMAD.MOV.U32 R116, RZ, RZ, R4 ;  /* 0x000000ffff747224 */ /* 0x000fe200078e0004 */
[----:B------:R-:W-:Y:S02]  /*18830*/  MOV R0, 0x1 ;  /* 0x0000000100007802 */ /* 0x000fe40000000f00 */
[----:B------:R-:W-:Y:S02]  /*18840*/  MOV R2, 0x18860 ;  /* 0x0001886000027802 */ /* 0x000fe40000000f00 */
[----:B-----5:R-:W-:Y:S05]  /*18850*/  CALL.REL.NOINC `($__internal_2_$__cuda_sm70_shflsync_bfly_p) ;  /* 0x0000096000007944 */ /* 0x020fea0003c00000 */
[----:B------:R1:W5:Y:S01]  /*18860*/  LDL R116, [R1+0x10] ;  /* 0x0000100001747983 */ /* 0x0003620000100800 */
[----:B------:R-:W-:Y:S01]  /*18870*/  FADD.FTZ R4, R4, R0 ;  /* 0x0000000004047221 */ /* 0x000fe20000010000 */
[----:B------:R-:W-:Y:S02]  /*18880*/  MOV R0, 0x2 ;  /* 0x0000000200007802 */ /* 0x000fe40000000f00 */
[----:B------:R-:W-:Y:S02]  /*18890*/  MOV R2, 0x188b0 ;  /* 0x000188b000027802 */ /* 0x000fe40000000f00 */
[----:B-1---5:R-:W-:Y:S05]  /*188a0*/  CALL.REL.NOINC `($__internal_2_$__cuda_sm70_shflsync_bfly_p) ;  /* 0x0000091000007944 */ /* 0x022fea0003c00000 */
[----:B------:R-:W2:Y:S02]  /*188b0*/  LDL.LU R2, [R1+0x10] ;  /* 0x0000100001027983 */ /* 0x000ea40000300800 */
[----:B--2---:R-:W-:Y:S01]  /*188c0*/  FADD.FTZ R5, R2, R0 ;  /* 0x0000000002057221 */ /* 0x004fe20000010000 */
[----:B------:R-:W-:-:S02]  /*188d0*/  MOV R0, 0x1 ;  /* 0x0000000100007802 */ /* 0x000fc40000000f00 */
[----:B------:R-:W-:Y:S02]  /*188e0*/  MOV R2, 0x18910 ;  /* 0x0001891000027802 */ /* 0x000fe40000000f00 */
[----:B------:R-:W-:Y:S02]  /*188f0*/  MOV R116, R5 ;  /* 0x0000000500747202 */ /* 0x000fe40000000f00 */
[----:B------:R-:W-:Y:S05]  /*18900*/  CALL.REL.NOINC `($__internal_2_$__cuda_sm70_shflsync_bfly_p) ;  /* 0x000008b000007944 */ /* 0x000fea0003c00000 */
[----:B------:R1:W5:Y:S01]  /*18910*/  LDL R116, [R1+0x8] ;  /* 0x0000080001747983 */ /* 0x0003620000100800 */
[----:B------:R-:W-:Y:S01]  /*18920*/  FADD.FTZ R5, R5, R0 ;  /* 0x0000000005057221 */ /* 0x000fe20000010000 */
[----:B------:R-:W-:Y:S02]  /*18930*/  MOV R0, 0x2 ;  /* 0x0000000200007802 */ /* 0x000fe40000000f00 */
[----:B------:R-:W-:Y:S02]  /*18940*/  MOV R2, 0x18960 ;  /* 0x0001896000027802 */ /* 0x000fe40000000f00 */
[----:B-1---5:R-:W-:Y:S05]  /*18950*/  CALL.REL.NOINC `($__internal_2_$__cuda_sm70_shflsync_bfly_p) ;  /* 0x0000086000007944 */ /* 0x022fea0003c00000 */
[----:B------:R-:W2:Y:S02]  /*18960*/  LDL.LU R2, [R1+0x8] ;  /* 0x0000080001027983 */ /* 0x000ea40000300800 */
[----:B--2---:R-:W-:Y:S01]  /*18970*/  FADD.FTZ R6, R2, R0 ;  /* 0x0000000002067221 */ /* 0x004fe20000010000 */
[----:B------:R-:W-:Y:S02]  /*18980*/  MOV R0, 0x1 ;  /* 0x0000000100007802 */ /* 0x000fe40000000f00 */
[----:B------:R-:W-:-:S02]  /*18990*/  MOV R2, 0x189c0 ;  /* 0x000189c000027802 */ /* 0x000fc40000000f00 */
        /* <DEDUP_REMOVED lines=10> */
[----:B------:R-:W-:Y:S02]  /*18a40*/  MOV R2, 0x18a70 ;  /* 0x00018a7000027802 */ /* 0x000fe40000000f00 */
[----:B------:R-:W-:-:S02]  /*18a50*/  MOV R116, R7 ;  /* 0x0000000700747202 */ /* 0x000fc40000000f00 */
[----:B------:R-:W-:Y:S05]  /*18a60*/  CALL.REL.NOINC `($__internal_2_$__cuda_sm70_shflsync_bfly_p) ;  /* 0x0000075000007944 */ /* 0x000fea0003c00000 */
[----:B------:R-:W-:Y:S01]  /*18a70*/  MOV R8, R0 ;  /* 0x0000000000087202 */ /* 0x000fe20000000f00 */
[----:B------:R-:W-:Y:S05]  /*18a80*/  BRA `(.L_x_1415) ;  /* 0xffff899000007947 */ /* 0x000fea000383ffff */
.L_x_1372:
[----:B------:R-:W-:Y:S01]  /*18a90*/  IMAD.MOV.U32 R246, RZ, RZ, R4 ;  /* 0x000000fffff67224 */ /* 0x000fe200078e0004 */
[----:B------:R-:W-:Y:S01]  /*18aa0*/  MOV R247, RZ ;  /* 0x000000ff00f77202 */ /* 0x000fe20000000f00 */
[----:B------:R-:W-:Y:S01]  /*18ab0*/  IMAD.MOV.U32 R3, RZ, RZ, 0x181f ;  /* 0x0000181fff037424 */ /* 0x000fe200078e00ff */
[----:B------:R-:W-:-:S02]  /*18ac0*/  MOV R2, 0x18ae0 ;  /* 0x00018ae000027802 */ /* 0x000fc40000000f00 */
[----:B------:R-:W-:Y:S05]  /*18ad0*/  CALL.REL.NOINC `($__internal_3_$__cuda_sm70_shflsync_idx_p) ;  /* 0x0000074000007944 */ /* 0x000fea0003c00000 */
[----:B------:R-:W-:Y:S01]  /*18ae0*/  MOV R6, R246 ;  /* 0x000000f600067202 */ /* 0x000fe20000000f00 */
[----:B------:R-:W-:Y:S05]  /*18af0*/  BRA `(.L_x_1416) ;  /* 0xffffa53000007947 */ /* 0x000fea000383ffff */
.L_x_1373:
[----:B------:R-:W-:Y:S01]  /*18b00*/  IMAD.MOV.U32 R246, RZ, RZ, R5 ;  /* 0x000000fffff67224 */ /* 0x000fe200078e0005 */
[----:B------:R-:W-:Y:S01]  /*18b10*/  MOV R247, RZ ;  /* 0x000000ff00f77202 */ /* 0x000fe20000000f00 */
[----:B------:R-:W-:Y:S01]  /*18b20*/  IMAD.MOV.U32 R3, RZ, RZ, 0x181f ;  /* 0x0000181fff037424 */ /* 0x000fe200078e00ff */
[----:B------:R-:W-:-:S02]  /*18b30*/  MOV R2, 0x18b50 ;  /* 0x00018b5000027802 */ /* 0x000fc40000000f00 */
[----:B-12---:R-:W-:Y:S05]  /*18b40*/  CALL.REL.NOINC `($__internal_3_$__cuda_sm70_shflsync_idx_p) ;  /* 0x000006d000007944 */ /* 0x006fea0003c00000 */
[----:B------:R-:W-:Y:S01]  /*18b50*/  MOV R2, R246 ;  /* 0x000000f600027202 */ /* 0x000fe20000000f00 */
[----:B------:R-:W-:Y:S05]  /*18b60*/  BRA `(.L_x_1417) ;  /* 0xffffa4e000007947 */ /* 0x000fea000383ffff */
.L_x_1374:
[----:B------:R-:W-:Y:S01]  /*18b70*/  IMAD.MOV.U32 R246, RZ, RZ, R4 ;  /* 0x000000fffff67224 */ /* 0x000fe200078e0004 */
[----:B------:R-:W-:Y:S01]  /*18b80*/  MOV R247, 0x1 ;  /* 0x0000000100f77802 */ /* 0x000fe20000000f00 */
[----:B-1----:R-:W-:Y:S01]  /*18b90*/  IMAD.MOV.U32 R3, RZ, RZ, 0x181f ;  /* 0x0000181fff037424 */ /* 0x002fe200078e00ff */
[----:B------:R-:W-:-:S02]  /*18ba0*/  MOV R2, 0x18bc0 ;  /* 0x00018bc000027802 */ /* 0x000fc40000000f00 */
[----:B---3--:R-:W-:Y:S05]  /*18bb0*/  CALL.REL.NOINC `($__internal_3_$__cuda_sm70_shflsync_idx_p) ;  /* 0x0000066000007944 */ /* 0x008fea0003c00000 */
        /* <DEDUP_REMOVED lines=8> */
.L_x_1375:
[----:B------:R-:W-:Y:S01]  /*18c40*/  IMAD.MOV.U32 R246, RZ, RZ, R4 ;  /* 0x000000fffff67224 */ /* 0x000fe200078e0004 */
[----:B------:R-:W-:Y:S01]  /*18c50*/  MOV R247, 0x2 ;  /* 0x0000000200f77802 */ /* 0x000fe20000000f00 */
[----:B-1----:R-:W-:Y:S01]  /*18c60*/  IMAD.MOV.U32 R3, RZ, RZ, 0x181f ;  /* 0x0000181fff037424 */ /* 0x002fe200078e00ff */
[----:B------:R-:W-:Y:S02]  /*18c70*/  MOV R2, 0x18c90 ;  /* 0x00018c9000027802 */ /* 0x000fe40000000f00 */
[----:B--23--:R-:W-:Y:S05]  /*18c80*/  CALL.REL.NOINC `($__internal_3_$__cuda_sm70_shflsync_idx_p) ;  /* 0x0000059000007944 */ /* 0x00cfea0003c00000 */
[----:B------:R-:W-:Y:S01]  /*18c90*/  MOV R6, R246 ;  /* 0x000000f600067202 */ /* 0x000fe20000000f00 */
[----:B------:R-:W-:Y:S05]  /*18ca0*/  BRA `(.L_x_1419) ;  /* 0xffffa52000007947 */ /* 0x000fea000383ffff */
.L_x_1376:
[----:B------:R-:W-:Y:S01]  /*18cb0*/  IMAD.MOV.U32 R246, RZ, RZ, R5 ;  /* 0x000000fffff67224 */ /* 0x000fe200078e0005 */
[----:B------:R-:W-:Y:S01]  /*18cc0*/  MOV R247, 0x2 ;  /* 0x0000000200f77802 */ /* 0x000fe20000000f00 */
[----:B-1----:R-:W-:Y:S01]  /*18cd0*/  IMAD.MOV.U32 R3, RZ, RZ, 0x181f ;  /* 0x0000181fff037424 */ /* 0x002fe200078e00ff */
[----:B------:R-:W-:Y:S02]  /*18ce0*/  MOV R2, 0x18d00 ;  /* 0x00018d0000027802 */ /* 0x000fe40000000f00 */
[----:B--234-:R-:W-:Y:S05]  /*18cf0*/  CALL.REL.NOINC `($__internal_3_$__cuda_sm70_shflsync_idx_p) ;  /* 0x0000052000007944 */ /* 0x01cfea0003c00000 */
[----:B------:R-:W-:Y:S01]  /*18d00*/  MOV R2, R246 ;  /* 0x000000f600027202 */ /* 0x000fe20000000f00 */
[----:B------:R-:W-:Y:S05]  /*18d10*/  BRA `(.L_x_1420) ;  /* 0xffffa4d000007947 */ /* 0x000fea000383ffff */
.L_x_1377:
[----:B------:R-:W-:Y:S01]  /*18d20*/  IMAD.MOV.U32 R246, RZ, RZ, R4 ;  /* 0x000000fffff67224 */ /* 0x000fe200078e0004 */
[----:B------:R-:W-:Y:S01]  /*18d30*/  MOV R247, 0x3 ;  /* 0x0000000300f77802 */ /* 0x000fe20000000f00 */
[----:B--2---:R-:W-:Y:S01]  /*18d40*/  IMAD.MOV.U32 R3, RZ, RZ, 0x181f ;  /* 0x0000181fff037424 */ /* 0x004fe200078e00ff */
[----:B------:R-:W-:-:S02]  /*18d50*/  MOV R2, 0x18d70 ;  /* 0x00018d7000027802 */ /* 0x000fc40000000f00 */
[----:B-1-34-:R-:W-:Y:S05]  /*18d60*/  CALL.REL.NOINC `($__internal_3_$__cuda_sm70_shflsync_idx_p) ;  /* 0x000004b000007944 */ /* 0x01afea0003c00000 */
        /* <DEDUP_REMOVED lines=8> */
.L_x_1378:
[----:B------:R-:W-:Y:S01]  /*18df0*/  IMAD.MOV.U32 R246, RZ, RZ, R4 ;  /* 0x000000fffff67224 */ /* 0x000fe200078e0004 */
[----:B------:R-:W-:Y:S01]  /*18e00*/  MOV R247, 0x4 ;  /* 0x0000000400f77802 */ /* 0x000fe20000000f00 */
[----:B--2---:R-:W-:Y:S01]  /*18e10*/  IMAD.MOV.U32 R3, RZ, RZ, 0x181f ;  /* 0x0000181fff037424 */ /* 0x004fe200078e00ff */
[----:B------:R-:W-:Y:S02]  /*18e20*/  MOV R2, 0x18e40 ;  /* 0x00018e4000027802 */ /* 0x000fe40000000f00 */
[----:B-1-34-:R-:W-:Y:S05]  /*18e30*/  CALL.REL.NOINC `($__internal_3_$__cuda_sm70_shflsync_idx_p) ;  /* 0x000003e000007944 */ /* 0x01afea0003c00000 */
[----:B------:R-:W-:Y:S01]  /*18e40*/  MOV R6, R246 ;  /* 0x000000f600067202 */ /* 0x000fe20000000f00 */
[----:B------:R-:W-:Y:S05]  /*18e50*/  BRA `(.L_x_1422) ;  /* 0xffffa4a000007947 */ /* 0x000fea000383ffff */
.L_x_1379:
[----:B------:R-:W-:Y:S01]  /*18e60*/  IMAD.MOV.U32 R246, RZ, RZ, R5 ;  /* 0x000000fffff67224 */ /* 0x000fe200078e0005 */
[----:B------:R-:W-:Y:S01]  /*18e70*/  MOV R247, 0x4 ;  /* 0x0000000400f77802 */ /* 0x000fe20000000f00 */
[----:B--2---:R-:W-:Y:S01]  /*18e80*/  IMAD.MOV.U32 R3, RZ, RZ, 0x181f ;  /* 0x0000181fff037424 */ /* 0x004fe200078e00ff */
[----:B------:R-:W-:Y:S02]  /*18e90*/  MOV R2, 0x18eb0 ;  /* 0x00018eb000027802 */ /* 0x000fe40000000f00 */
[----:B-1-34-:R-:W-:Y:S05]  /*18ea0*/  CALL.REL.NOINC `($__internal_3_$__cuda_sm70_shflsync_idx_p) ;  /* 0x0000037000007944 */ /* 0x01afea0003c00000 */
[----:B------:R-:W-:Y:S01]  /*18eb0*/  MOV R2, R246 ;  /* 0x000000f600027202 */ /* 0x000fe20000000f00 */
[----:B------:R-:W-:Y:S05]  /*18ec0*/  BRA `(.L_x_1423) ;  /* 0xffffa45000007947 */ /* 0x000fea000383ffff */
.L_x_1380:
[----:B------:R-:W-:Y:S01]  /*18ed0*/  IMAD.MOV.U32 R246, RZ, RZ, R4 ;  /* 0x000000fffff67224 */ /* 0x000fe200078e0004 */
[----:B------:R-:W-:Y:S01]  /*18ee0*/  MOV R247, 0x5 ;  /* 0x0000000500f77802 */ /* 0x000fe20000000f00 */
[----:B-1----:R-:W-:Y:S01]  /*18ef0*/  IMAD.MOV.U32 R3, RZ, RZ, 0x181f ;  /* 0x0000181fff037424 */ /* 0x002fe200078e00ff */
[----:B------:R-:W-:-:S02]  /*18f00*/  MOV R2, 0x18f20 ;  /* 0x00018f2000027802 */ /* 0x000fc40000000f00 */
[----:B--234-:R-:W-:Y:S05]  /*18f10*/  CALL.REL.NOINC `($__internal_3_$__cuda_sm70_shflsync_idx_p) ;  /* 0x0000030000007944 */ /* 0x01cfea0003c00000 */
        /* <DEDUP_REMOVED lines=8> */
.L_x_1381:
[----:B------:R-:W-:Y:S01]  /*18fa0*/  IMAD.MOV.U32 R246, RZ, RZ, R4 ;  /* 0x000000fffff67224 */ /* 0x000fe200078e0004 */
[----:B------:R-:W-:Y:S01]  /*18fb0*/  MOV R247, 0x6 ;  /* 0x0000000600f77802 */ /* 0x000fe20000000f00 */
[----:B--2---:R-:W-:Y:S01]  /*18fc0*/  IMAD.MOV.U32 R3, RZ, RZ, 0x181f ;  /* 0x0000181fff037424 */ /* 0x004fe200078e00ff */
[----:B------:R-:W-:Y:S02]  /*18fd0*/  MOV R2, 0x18ff0 ;  /* 0x00018ff000027802 */ /* 0x000fe40000000f00 */
[----:B-1--4-:R-:W-:Y:S05]  /*18fe0*/  CALL.REL.NOINC `($__internal_3_$__cuda_sm70_shflsync_idx_p) ;  /* 0x0000023000007944 */ /* 0x012fea0003c00000 */
[----:B------:R-:W-:Y:S01]  /*18ff0*/  MOV R6, R246 ;  /* 0x000000f600067202 */ /* 0x000fe20000000f00 */
[----:B------:R-:W-:Y:S05]  /*19000*/  BRA `(.L_x_1425) ;  /* 0xffffa42000007947 */ /* 0x000fea000383ffff */
.L_x_1382:
[----:B------:R-:W-:Y:S01]  /*19010*/  IMAD.MOV.U32 R246, RZ, RZ, R5 ;  /* 0x000000fffff67224 */ /* 0x000fe200078e0005 */
[----:B------:R-:W-:Y:S01]  /*19020*/  MOV R247, 0x6 ;  /* 0x0000000600f77802 */ /* 0x000fe20000000f00 */
[----:B--2---:R-:W-:Y:S01]  /*19030*/  IMAD.MOV.U32 R3, RZ, RZ, 0x181f ;  /* 0x0000181fff037424 */ /* 0x004fe200078e00ff */
[----:B------:R-:W-:Y:S02]  /*19040*/  MOV R2, 0x19060 ;  /* 0x0001906000027802 */ /* 0x000fe40000000f00 */
[----:B-1-34-:R-:W-:Y:S05]  /*19050*/  CALL.REL.NOINC `($__internal_3_$__cuda_sm70_shflsync_idx_p) ;  /* 0x000001c000007944 */ /* 0x01afea0003c00000 */
[----:B------:R-:W-:Y:S01]  /*19060*/  MOV R2, R246 ;  /* 0x000000f600027202 */ /* 0x000fe20000000f00 */
[----:B------:R-:W-:Y:S05]  /*19070*/  BRA `(.L_x_1426) ;  /* 0xffffa3d000007947 */ /* 0x000fea000383ffff */
.L_x_1383:
[----:B------:R-:W-:Y:S01]  /*19080*/  IMAD.MOV.U32 R246, RZ, RZ, R4 ;  /* 0x000000fffff67224 */ /* 0x000fe200078e0004 */
[----:B------:R-:W-:Y:S01]  /*19090*/  MOV R247, 0x7 ;  /* 0x0000000700f77802 */ /* 0x000fe20000000f00 */
[----:B-1----:R-:W-:Y:S01]  /*190a0*/  IMAD.MOV.U32 R3, RZ, RZ, 0x181f ;  /* 0x0000181fff037424 */ /* 0x002fe200078e00ff */
[----:B------:R-:W-:-:S02]  /*190b0*/  MOV R2, 0x190d0 ;  /* 0x000190d000027802 */ /* 0x000fc40000000f00 */
[----:B--2-4-:R-:W-:Y:S05]  /*190c0*/  CALL.REL.NOINC `($__internal_3_$__cuda_sm70_shflsync_idx_p) ;  /* 0x0000015000007944 */ /* 0x014fea0003c00000 */
        /* <DEDUP_REMOVED lines=8> */
.L_x_1385:
[----:B------:R-:W-:Y:S01]  /*19150*/  IMAD.MOV.U32 R246, RZ, RZ, R47 ;  /* 0x000000fffff67224 */ /* 0x000fe200078e002f */
[----:B------:R-:W-:Y:S01]  /*19160*/  MOV R247, RZ ;  /* 0x000000ff00f77202 */ /* 0x000fe20000000f00 */
[----:B-1----:R-:W-:Y:S01]  /*19170*/  IMAD.MOV.U32 R3, RZ, RZ, 0x1f ;  /* 0x0000001fff037424 */ /* 0x002fe200078e00ff */
[----:B------:R-:W-:Y:S02]  /*19180*/  MOV R2, 0x191a0 ;  /* 0x000191a000027802 */ /* 0x000fe40000000f00 */
[----:B--23--:R-:W-:Y:S05]  /*19190*/  CALL.REL.NOINC `($__internal_3_$__cuda_sm70_shflsync_idx_p) ;  /* 0x0000008000007944 */ /* 0x00cfea0003c00000 */
[----:B------:R-:W-:Y:S01]  /*191a0*/  MOV R0, R246 ;  /* 0x000000f600007202 */ /* 0x000fe20000000f00 */
[----:B------:R-:W-:Y:S05]  /*191b0*/  BRA `(.L_x_1428) ;  /* 0xffffa43000007947 */ /* 0x000fea000383ffff */
        .weak           $__internal_2_$__cuda_sm70_shflsync_bfly_p
        .type           $__internal_2_$__cuda_sm70_shflsync_bfly_p,@function
        .size           $__internal_2_$__cuda_sm70_shflsync_bfly_p,($__internal_3_$__cuda_sm70_shflsync_idx_p - $__internal_2_$__cuda_sm70_shflsync_bfly_p)
$__internal_2_$__cuda_sm70_shflsync_bfly_p:
[----:B------:R-:W-:Y:S02]  /*191c0*/  MOV R208, 0xffffffff ;  /* 0xffffffff00d07802 */ /* 0x000fe40000000f00 */
[----:B------:R-:W-:Y:S02]  /*191d0*/  MOV R3, 0x1f ;  /* 0x0000001f00037802 */ /* 0x000fe40000000f00 */
[----:B------:R-:W-:Y:S04]  /*191e0*/  WARPSYNC R208 ;  /* 0x000000d000007348 */ /* 0x000fe80003800000 */
[----:B------:R1:W2:Y:S02]  /*191f0*/  SHFL.BFLY PT, R0, R116, R0, R3 ;  /* 0x0c00000074007389 */ /* 0x0002a400000e0003 */
[----:B-1----:R-:W-:-:S04]  /*19200*/  MOV R3, 0x0 ;  /* 0x0000000000037802 */ /* 0x002fc80000000f00 */
[----:B--2---:R-:W-:Y:S05]  /*19210*/  RET.REL.NODEC R2 `(_ZN7cutlass13device_kernelIN5flash19enable_sm80_to_sm89INS1_16FlashAttnFwdSm80INS1_25CollectiveMainloopFwdSm80ILi4ELi1ELb0EN4cute5tupleIJNS5_1CILi128EEENS7_ILi112EEENS7_ILi64EEEEEELi64ENS_10bfloat16_tEfNS_4arch4Sm80ELb1ELb0ELb0ELb0ELb1ELb0ELb1ELb0EEENS1_21CollectiveEpilogueFwdINS6_IJS8_SA_S9_EEENS6_IJNS7_ILi1EEESI_SI_EEESC_SE_Li128ELb0ELb1ELb0ELb0EEENS1_30DynamicPersistentTileSchedulerILi128ELi128ELb0ELb1ELb0EEEEEEEEEvNT_6ParamsE) ;  /* 0xfffe6de002007950 */ /* 0x004fea0003c3ffff */
        .weak           $__internal_3_$__cuda_sm70_shflsync_idx_p
        .type           $__internal_3_$__cuda_sm70_shflsync_idx_p,@function
        .size           $__internal_3_$__cuda_sm70_shflsync_idx_p,(.L_x_1613 - $__internal_3_$__cuda_sm70_shflsync_idx_p)
$__internal_3_$__cuda_sm70_shflsync_idx_p:
[----:B------:R-:W-:-:S04]  /*19220*/  MOV R248, 0xffffffff ;  /* 0xffffffff00f87802 */ /* 0x000fc80000000f00 */
[----:B------:R-:W-:Y:S04]  /*19230*/  WARPSYNC R248 ;  /* 0x000000f800007348 */ /* 0x000fe80003800000 */
[----:B------:R1:W2:Y:S02]  /*19240*/  SHFL.IDX PT, R246, R246, R247, R3 ;  /* 0x000000f7f6f67389 */ /* 0x0002a400000e0003 */
[----:B-1----:R-:W-:-:S04]  /*19250*/  MOV R3, 0x0 ;  /* 0x0000000000037802 */ /* 0x002fc80000000f00 */
[----:B--2---:R-:W-:Y:S05]  /*19260*/  RET.REL.NODEC R2 `(_ZN7cutlass13device_kernelIN5flash19enable_sm80_to_sm89INS1_16FlashAttnFwdSm80INS1_25CollectiveMainloopFwdSm80ILi4ELi1ELb0EN4cute5tupleIJNS5_1CILi128EEENS7_ILi112EEENS7_ILi64EEEEEELi64ENS_10bfloat16_tEfNS_4arch4Sm80ELb1ELb0ELb0ELb0ELb1ELb0ELb1ELb0EEENS1_21CollectiveEpilogueFwdINS6_IJS8_SA_S9_EEENS6_IJNS7_ILi1EEESI_SI_EEESC_SE_Li128ELb0ELb1ELb0ELb0EEENS1_30DynamicPersistentTileSchedulerILi128ELi128ELb0ELb1ELb0EEEEEEEEEvNT_6ParamsE) ;  /* 0xfffe6d9002007950 */ /* 0x004fea0003c3ffff */
.L_x_1429:
        /* <DEDUP_REMOVED lines=9> */
.L_x_1613:


//--------------------- .text._ZN7cutlass13device_kernelIN5flash19enable_sm80_to_sm89INS1_16FlashAttnFwdSm80INS1_25CollectiveMainloopFwdSm80ILi4ELi1ELb0EN4cute5tupleIJNS5_1CILi128EEENS7_ILi112EEENS7_ILi64EEEEEELi64ENS_10bfloat16_tEfNS_4arch4Sm80ELb1ELb0ELb0ELb1ELb1ELb0ELb1ELb0EEENS1_21CollectiveEpilogueFwdINS6_IJS8_SA_S9_EEENS6_IJNS7_ILi1EEESI_SI_EEESC_SE_Li128ELb1ELb1ELb0ELb0EEENS1_19SingleTileSchedulerILb1ELb0ELb1ELi128EEEEEEEEEvNT_6ParamsE --------------------------
	.section	.text._ZN7cutlass13device_kernelIN5flash19enable_sm80_to_sm89INS1_16FlashAttnFwdSm80INS1_25CollectiveMainloopFwdSm80ILi4ELi1ELb0EN4cute5tupleIJNS5_1CILi128EEENS7_ILi112EEENS7_ILi64EEEEEELi64ENS_10bfloat16_tEfNS_4arch4Sm80ELb1ELb0ELb0ELb1ELb1ELb0ELb1ELb0EEENS1_21CollectiveEpilogueFwdINS6_IJS8_SA_S9_EEENS6_IJNS7_ILi1EEESI_SI_EEESC_SE_Li128ELb1ELb1ELb0ELb0EEENS1_19SingleTileSchedulerILb1ELb0ELb1ELi128EEEEEEEEEvNT_6ParamsE,"ax",@progbits
	.sectioninfo	@"SHI_REGISTERS=255"
	.align	128
.text._ZN7cutlass13device_kernelIN5flash19enable_sm80_to_sm89INS1_16FlashAttnFwdSm80INS1_25CollectiveMainloopFwdSm80ILi4ELi1ELb0EN4cute5tupleIJNS5_1CILi128EEENS7_ILi112EEENS7_ILi64EEEEEELi64ENS_10bfloat16_tEfNS_4arch4Sm80ELb1ELb0ELb0ELb1ELb1ELb0ELb1ELb0EEENS1_21CollectiveEpilogueFwdINS6_IJS8_SA_S9_EEENS6_IJNS7_ILi1EEESI_SI_EEESC_SE_Li128ELb1ELb1ELb0ELb0EEENS1_19SingleTileSchedulerILb1ELb0ELb1ELi128EEEEEEEEEvNT_6ParamsE:
        .type           _ZN7cutlass13device_kernelIN5flash19enable_sm80_to_sm89INS1_16FlashAttnFwdSm80INS1_25CollectiveMainloopFwdSm80ILi4ELi1ELb0EN4cute5tupleIJNS5_1CILi128EEENS7_ILi112EEENS7_ILi64EEEEEELi64ENS_10bfloat16_tEfNS_4arch4Sm80ELb1ELb0ELb0ELb1ELb1ELb0ELb1ELb0EEENS1_21CollectiveEpilogueFwdINS6_IJS8_SA_S9_EEENS6_IJNS7_ILi1EEESI_SI_EEESC_SE_Li128ELb1ELb1ELb0ELb0EEENS1_19SingleTileSchedulerILb1ELb0ELb1ELi128EEEEEEEEEvNT_6ParamsE,@function
        .size           _ZN7cutlass13device_kernelIN5flash19enable_sm80_to_sm89INS1_16FlashAttnFwdSm80INS1_25CollectiveMainloopFwdSm80ILi4ELi1ELb0EN4cute5tupleIJNS5_1CILi128EEENS7_ILi112EEENS7_ILi64EEEEEELi64ENS_10bfloat16_tEfNS_4arch4Sm80ELb1ELb0ELb0ELb1ELb1ELb0ELb1ELb0EEENS1_21CollectiveEpilogueFwdINS6_IJS8_SA_S9_EEENS6_IJNS7_ILi1EEESI_SI_EEESC_SE_Li128ELb1ELb1ELb0ELb0EEENS1_19SingleTileSchedulerILb1ELb0ELb1ELi128EEEEEEEEEvNT_6ParamsE,(.L_x_1616 - _ZN7cutlass13device_kernelIN5flash19enable_sm80_to_sm89INS1_16FlashAttnFwdSm80INS1_25CollectiveMainloopFwdSm80ILi4ELi1ELb0EN4cute5tupleIJNS5_1CILi128EEENS7_ILi112EEENS7_ILi64EEEEEELi64ENS_10bfloat16_tEfNS_4arch4Sm80ELb1ELb0ELb0ELb1ELb1ELb0ELb1ELb0EEENS1_21CollectiveEpilogueFwdINS6_IJS8_SA_S9_EEENS6_IJNS7_ILi1EEESI_SI_EEESC_SE_Li128ELb1ELb1ELb0ELb0EEENS1_19SingleTileSchedulerILb1ELb0ELb1ELi128EEEEEEEEEvNT_6ParamsE)
        .other          _ZN7cutlass13device_kernelIN5flash19enable_sm80_to_sm89INS1_16FlashAttnFwdSm80INS1_25CollectiveMainloopFwdSm80ILi4ELi1ELb0EN4cute5tupleIJNS5_1CILi128EEENS7_ILi112EEENS7_ILi64EEEEEELi64ENS_10bfloat16_tEfNS_4arch4Sm80ELb1ELb0ELb0ELb1ELb1ELb0ELb1ELb0EEENS1_21CollectiveEpilogueFwdINS6_IJS8_SA_S9_EEENS6_IJNS7_ILi1EEESI_SI_EEESC_SE_Li128ELb1ELb1ELb0ELb0EEENS1_19SingleTileSchedulerILb1ELb0ELb1ELi128EEEEEEEEEvNT_6ParamsE,@"STO_CUDA_ENTRY STV_DEFAULT"
_ZN7cutlass13device_kernelIN5flash19enable_sm80_to_sm89INS1_16FlashAttnFwdSm80INS1_25CollectiveMainloopFwdSm80ILi4ELi1ELb0EN4cute5tupleIJNS5_1CILi128EEENS7_ILi112EEENS7_ILi64EEEEEELi64ENS_10bfloat16_tEfNS_4arch4Sm80ELb1ELb0ELb0ELb1ELb1ELb0ELb1ELb0EEENS1_21CollectiveEpilogueFwdINS6_IJS8_SA_S9_EEENS6_IJNS7_ILi1EEESI_SI_EEESC_SE_Li128ELb1ELb1ELb0ELb0EEENS1_19SingleTileSchedulerILb1ELb0ELb1ELi128EEEEEEEEEvNT_6ParamsE:
        /* <DEDUP_REMOVED lines=21> */
.L_x_1431:
        /* <DEDUP_REMOVED lines=13> */
.L_x_1433:
[----:B------:R-:W-:Y:S02]  /*0220*/  ULDC UR5, c[0x0][0x54c] ;  /* 0x0001530000057ab9 */ /* 0x000fe40000000800 */
.L_x_1432:
[----:B------:R-:W-:Y:S02]  /*0230*/  ULDC UR4, c[0x0][0x548] ;  /* 0x0001520000047ab9 */ /* 0x000fe40000000800 */
[----:B------:R-:W-:-:S02]  /*0240*/  USHF.L.U32 UR10, UR10, 0x7, URZ ;  /* 0x000000070a0a7899 */ /* 0x000fc4000800063f */
[----:B------:R-:W-:-:S04]  /*0250*/  UIMAD UR4, UR5, UR4, URZ ;  /* 0x00000004050472a4 */ /* 0x000fc8000f8e023f */
[----:B------:R-:W-:-:S04]  /*0260*/  UISETP.GE.AND UP0, UPT, UR10, UR4, UPT ;  /* 0x000000040a00728c */ /* 0x000fc8000bf06270 */
[----:B------:R-:W-:Y:S01]  /*0270*/  USEL UR13, UR13, 0xffffffff, !UP0 ;  /* 0xffffffff0d0d7887 */ /* 0x000fe2000c000000 */
[----:B------:R-:W-:Y:S05]  /*0280*/  BRA `(.L_x_1434) ;  /* 0x000001b000007947 */ /* 0x000fea0003800000 */
.L_x_1430:
        /* <DEDUP_REMOVED lines=8> */
.L_x_1435:
        /* <DEDUP_REMOVED lines=13> */
.L_x_1437:
[----:B------:R-:W-:Y:S02]  /*03e0*/  ULDC UR5, c[0x0][0x54c] ;  /* 0x0001530000057ab9 */ /* 0x000fe40000000800 */
.L_x_1436:
[----:B------:R-:W-:Y:S02]  /*03f0*/  ULDC UR4, c[0x0][0x548] ;  /* 0x0001520000047ab9 */ /* 0x000fe40000000800 */
[----:B------:R-:W-:-:S02]  /*0400*/  USHF.L.U32 UR10, UR10, 0x7, URZ ;  /* 0x000000070a0a7899 */ /* 0x000fc4000800063f */
[----:B------:R-:W-:-:S04]  /*0410*/  UIMAD UR4, UR5, UR4, URZ ;  /* 0x00000004050472a4 */ /* 0x000fc8000f8e023f */
[----:B------:R-:W-:-:S04]  /*0420*/  UISETP.GE.AND UP0, UPT, UR10, UR4, UPT ;  /* 0x000000040a00728c */ /* 0x000fc8000bf06270 */
[----:B------:R-:W-:-:S06]  /*0430*/  USEL UR13, UR13, 0xffffffff, !UP0 ;  /* 0xffffffff0d0d7887 */ /* 0x000fcc000c000000 */
.L_x_1434:
        /* <DEDUP_REMOVED lines=47> */
.L_x_1438:
        /* <DEDUP_REMOVED lines=10> */
.L_x_1439:
        /* <DEDUP_REMOVED lines=12> */
.L_x_1440:
        /* <DEDUP_REMOVED lines=115> */
[----:B------:R1:W-:Y:S03]  /*0fc0*/  STL [R1], R226 ;  /* 0x000000e201007387 */ /* 0x0003e60000100800 */
        /* <DEDUP_REMOVED lines=55> */
.L_x_1443:
[----:B-1-34-:R-:W-:Y:S05]  /*1340*/  BSYNC B0 ;  /* 0x0000000000007941 */ /* 0x01afea0003800000 */
.L_x_1442:
        /* <DEDUP_REMOVED lines=11> */
.L_x_1445:
[----:B------:R-:W-:Y:S05]  /*1400*/  BSYNC B0 ;  /* 0x0000000000007941 */ /* 0x000fea0003800000 */
.L_x_1444:
        /* <DEDUP_REMOVED lines=11> */
.L_x_1447:
[----:B------:R-:W-:Y:S05]  /*14c0*/  BSYNC B0 ;  /* 0x0000000000007941 */ /* 0x000fea0003800000 */
.L_x_1446:
        /* <DEDUP_REMOVED lines=11> */
.L_x_1449:
[----:B------:R-:W-:Y:S05]  /*1580*/  BSYNC B0 ;  /* 0x0000000000007941 */ /* 0x000fea0003800000 */
.L_x_1448:
        /* <DEDUP_REMOVED lines=11> */
.L_x_1451:
[----:B------:R-:W-:Y:S05]  /*1640*/  BSYNC B0 ;  /* 0x0000000000007941 */ /* 0x000fea0003800000 */
.L_x_1450:
        /* <DEDUP_REMOVED lines=11> */
.L_x_1453:
[----:B------:R-:W-:Y:S05]  /*1700*/  BSYNC B0 ;  /* 0x0000000000007941 */ /* 0x000fea0003800000 */
.L_x_1452:
        /* <DEDUP_REMOVED lines=11> */
.L_x_1455:
[----:B------:R-:W-:Y:S05]  /*17c0*/  BSYNC B0 ;  /* 0x0000000000007941 */ /* 0x000fea0003800000 */
.L_x_1454:
[----:B-123--:R-:W1:Y:S01]  /*17d0*/  SHFL.IDX PT, R8, R8, 0x7, 0x181f ;  /* 0x00f81f0008087f89 */ /* 0x00ee6200000e0000 */
[----:B----4-:R-:W-:Y:S01]  /*17e0*/  IADD3 R3, R5, 0x70, RZ ;  /* 0x0000007005037810 */ /* 0x010fe20007ffe0ff */
[----:B------:R-:W-:Y:S01]  /*17f0*/  UMOV UR16, 0x70 ;  /* 0x0000007000107882 */ /* 0x000fe20000000000 */
[----:B------:R-:W-:Y:S01]  /*1800*/  IMAD.MOV.U32 R0, RZ, RZ, c[0x0][0x2b8] ;  /* 0x0000ae00ff007624 */ /* 0x000fe200078e00ff */
        /* <DEDUP_REMOVED lines=37> */
[----:B------:R-:W-:Y:S01]  /*1a60*/  ISETP.GE.AND P6, PT, R36, c[0x0][0x1d4], PT ;  /* 0x0000750024007a0c */ /* 0x000fe20003fc6270 */
[----:B------:R-:W-:Y:S01]  /*1a70*/  UIADD3 UR21, UR6, -0x1, URZ ;  /* 0xffffffff06157890 */ /* 0x000fe2000fffe03f */
[----:B------:R-:W-:Y:S01]  /*1a80*/  IMAD R5, R249, c[0x0][0x1e0], RZ ;  /* 0x00007800f9057a24 */ /* 0x000fe200078e02ff */
[----:B------:R-:W-:Y:S01]  /*1a90*/  SHF.R.S32.HI R39, RZ, 0x1f, R249 ;  /* 0x0000001fff277819 */ /* 0x000fe200000114f9 */
[----:B------:R-:W-:Y:S01]  /*1aa0*/  UIADD3 UR20, UR23, UR20, URZ ;  /* 0x0000001417147290 */ /* 0x000fe2000fffe03f */
[----:B------:R-:W-:Y:S01]  /*1ab0*/  SHF.R.S32.HI R16, RZ, 0x4, R20 ;  /* 0x00000004ff107819 */ /* 0x000fe20000011414 */
[----:B------:R-:W-:Y:S01]  /*1ac0*/  UIMAD UR21, UR21, -0x70, UR7 ;  /* 0xffffff90151578a4 */ /* 0x000fe2000f8e0207 */
[----:B------:R-:W-:Y:S01]  /*1ad0*/  LEA.HI R223, R224, R225, RZ, 0x5 ;  /* 0x000000e1e0df7211 */ /* 0x000fe200078f28ff */
[----:B------:R-:W-:Y:S01]  /*1ae0*/  IMAD R0, R39, c[0x0][0x1e0], RZ ;  /* 0x0000780027007a24 */ /* 0x000fe200078e02ff */
[----:B------:R-:W-:Y:S01]  /*1af0*/  ULDC.64 UR4, c[0x0][0x210] ;  /* 0x0000840000047ab9 */ /* 0x000fe20000000a00 */
[----:B------:R-:W-:Y:S01]  /*1b00*/  IMAD.SHL.U32 R247, R36, 0x2, RZ ;  /* 0x0000000224f77824 */ /* 0x000fe200078e00ff */
[----:B------:R-:W-:Y:S01]  /*1b10*/  SHF.R.S32.HI R222, RZ, 0x5, R223 ;  /* 0x00000005ffde7819 */ /* 0x000fe200000114df */
[----:B------:R-:W-:Y:S01]  /*1b20*/  IMAD R0, R249, c[0x0][0x1e4], R0 ;  /* 0x00007900f9007a24 */ /* 0x000fe200078e0200 */
[----:B------:R-:W-:Y:S01]  /*1b30*/  IADD3 R38, -R17, UR21, RZ ;  /* 0x0000001511267c10 */ /* 0x000fe2000fffe1ff */
[----:B------:R-:W-:-:S02]  /*1b40*/  UIMAD UR8, UR8, UR4, URZ ;  /* 0x00000004080872a4 */ /* 0x000fc4000f8e023f */
[----:B------:R-:W-:Y:S01]  /*1b50*/  UIMAD.WIDE.U32 UR24, UR9, UR4, URZ ;  /* 0x00000004091872a5 */ /* 0x000fe2000f8e003f */
[C---:B------:R-:W-:Y:S01]  /*1b60*/  ISETP.GE.AND P3, PT, R38.reuse, 0x1, PT ;  /* 0x000000012600780c */ /* 0x040fe20003f66270 */
[----:B--2---:R-:W-:Y:S01]  /*1b70*/  IMAD.WIDE.U32 R6, R249, c[0x0][0x1e0], RZ ;  /* 0x00007800f9067a25 */ /* 0x004fe200078e00ff */
[----:B------:R-:W-:Y:S01]  /*1b80*/  ISETP.GE.AND P2, PT, R38, 0x11, PT ;  /* 0x000000112600780c */ /* 0x000fe20003f46270 */
[----:B------:R-:W-:Y:S02]  /*1b90*/  UIMAD UR8, UR9, UR5, UR8 ;  /* 0x00000005090872a4 */ /* 0x000fe4000f8e0208 */
[----:B------:R-:W-:Y:S01]  /*1ba0*/  IMAD.IADD R7, R7, 0x1, R0 ;  /* 0x0000000107077824 */ /* 0x000fe200078e0200 */
[----:B------:R-:W-:Y:S02]  /*1bb0*/  UISETP.GE.AND UP0, UPT, UR6, 0x2, UPT ;  /* 0x000000020600788c */ /* 0x000fe4000bf06270 */
        /* <DEDUP_REMOVED lines=12> */
[----:B-1----:R-:W1:Y:S01]  /*1c80*/  SHFL.IDX PT, R8, R3, 0x1, 0x181f ;  /* 0x00381f0003087f89 */ /* 0x002e6200000e0000 */
[----:B------:R-:W-:-:S03]  /*1c90*/  ISETP.GE.AND P0, PT, R38, 0x21, PT ;  /* 0x000000212600780c */ /* 0x000fc60003f06270 */
[----:B------:R-:W2:Y:S04]  /*1ca0*/  SHFL.IDX PT, R6, R3, RZ, 0x181f ;  /* 0x00181fff03067589 */ /* 0x000ea800000e0000 */
[----:B------:R-:W3:Y:S04]  /*1cb0*/  SHFL.IDX PT, R7, R0, RZ, 0x181f ;  /* 0x00181fff00077589 */ /* 0x000ee800000e0000 */
[----:B------:R-:W4:Y:S04]  /*1cc0*/  SHFL.IDX PT, R9, R3, 0x2, 0x181f ;  /* 0x00581f0003097f89 */ /* 0x000f2800000e0000 */
[----:B------:R-:W5:Y:S04]  /*1cd0*/  SHFL.IDX PT, R14, R0, 0x1, 0x181f ;  /* 0x00381f00000e7f89 */ /* 0x000f6800000e0000 */
[----:B------:R-:W4:Y:S04]  /*1ce0*/  SHFL.IDX PT, R13, R0, 0x2, 0x181f ;  /* 0x00581f00000d7f89 */ /* 0x000f2800000e0000 */
[----:B------:R-:W4:Y:S01]  /*1cf0*/  SHFL.IDX PT, R11, R3, 0x3, 0x181f ;  /* 0x00781f00030b7f89 */ /* 0x000f2200000e0000 */
[----:B-1----:R-:W-:-:S02]  /*1d00*/  @P2 LEA R8, P4, R36, R8, 0x1 ;  /* 0x0000000824082211 */ /* 0x002fc400078808ff */
[C---:B--2---:R-:W-:Y:S01]  /*1d10*/  @P3 LEA R6, P1, R36.reuse, R6, 0x1 ;  /* 0x0000000624063211 */ /* 0x044fe200078208ff */
[----:B------:R-:W1:Y:S03]  /*1d20*/  SHFL.IDX PT, R12, R0, 0x3, 0x181f ;  /* 0x00781f00000c7f89 */ /* 0x000e6600000e0000 */
[----:B---3--:R-:W-:Y:S01]  /*1d30*/  @P3 LEA.HI.X R7, R36, R7, R246, 0x1, P1 ;  /* 0x0000000724073211 */ /* 0x008fe200008f0cf6 */
[----:B------:R-:W2:Y:S01]  /*1d40*/  SHFL.IDX PT, R10, R3, 0x4, 0x181f ;  /* 0x00981f00030a7f89 */ /* 0x000ea200000e0000 */
[----:B------:R-:W-:-:S03]  /*1d50*/  ISETP.GE.AND P1, PT, R38, 0x31, PT ;  /* 0x000000312600780c */ /* 0x000fc60003f26270 */
[----:B------:R4:W-:Y:S04]  /*1d60*/  @P3 LDGSTS.E.BYPASS.LTC128B.128 [R250+0x3900], [R6.64], !P6 ;  /* 0x0390000006fa3fae */ /* 0x0009e8000f101d4e */
[----:B------:R-:W-:Y:S04]  /*1d70*/  SHFL.IDX PT, R15, R5, 0x6, 0x181f ;  /* 0x00d81f00050f7f89 */ /* 0x000fe800000e0000 */
[----:B------:R-:W3:Y:S04]  /*1d80*/  SHFL.IDX PT, R3, R3, 0x5, 0x181f ;  /* 0x00b81f0003037f89 */ /* 0x000ee800000e0000 */
[----:B------:R-:W1:Y:S01]  /*1d90*/  SHFL.IDX PT, R5, R0, 0x4, 0x181f ;  /* 0x00981f0000057f89 */ /* 0x000e6200000e0000 */
[----:B----4-:R-:W-:-:S02]  /*1da0*/  @P0 LEA R6, P3, R36, R9, 0x1 ;  /* 0x0000000924060211 */ /* 0x010fc400078608ff */
[C-C-:B-----5:R-:W-:Y:S02]  /*1db0*/  @P2 LEA.HI.X R9, R36.reuse, R14, R246.reuse, 0x1, P4 ;  /* 0x0000000e24092211 */ /* 0x160fe400020f0cf6 */
[----:B------:R-:W4:Y:S01]  /*1dc0*/  SHFL.IDX PT, R14, R0, 0x5, 0x181f ;  /* 0x00b81f00000e7f89 */ /* 0x000f2200000e0000 */
[----:B------:R-:W-:Y:S02]  /*1dd0*/  @P0 LEA.HI.X R7, R36, R13, R246, 0x1, P3 ;  /* 0x0000000d24070211 */ /* 0x000fe400018f0cf6 */
[C---:B------:R-:W-:Y:S01]  /*1de0*/  ISETP.GE.AND P4, PT, R38.reuse, 0x41, PT ;  /* 0x000000412600780c */ /* 0x040fe20003f86270 */
[----:B------:R5:W1:Y:S01]  /*1df0*/  SHFL.IDX PT, R13, R0, 0x6, 0x181f ;  /* 0x00d81f00000d7f89 */ /* 0x000a6200000e0000 */
[----:B------:R-:W-:-:S03]  /*1e00*/  ISETP.GE.AND P3, PT, R38, 0x51, PT ;  /* 0x000000512600780c */ /* 0x000fc60003f66270 */
[----:B------:R3:W-:Y:S01]  /*1e10*/  @P2 LDGSTS.E.BYPASS.LTC128B.128 [R250+0x4100], [R8.64], !P6 ;  /* 0x0410000008fa2fae */ /* 0x0007e2000f101d4e */
[----:B------:R-:W-:-:S03]  /*1e20*/  ISETP.GE.AND P2, PT, R38, 0x61, PT ;  /* 0x000000612600780c */ /* 0x000fc60003f46270 */
[----:B------:R1:W-:Y:S01]  /*1e30*/  @P0 LDGSTS.E.BYPASS.LTC128B.128 [R250+0x4900], [R6.64], !P6 ;  /* 0x0490000006fa0fae */ /* 0x0003e2000f101d4e */
[----:B-----5:R-:W-:-:S04]  /*1e40*/  LEA.HI R0, R20, R16, RZ, 0x1 ;  /* 0x0000001014007211 */ /* 0x020fc800078f08ff */
[----:B------:R-:W-:Y:S02]  /*1e50*/  LOP3.LUT R0, R0, 0xfffffffe, RZ, 0xc0, !PT ;  /* 0xfffffffe00007812 */ /* 0x000fe400078ec0ff */
[----:B-1----:R-:W-:-:S04]  /*1e60*/  @P1 LEA R6, P0, R36, R11, 0x1 ;  /* 0x0000000b24061211 */ /* 0x002fc800078008ff */
[----:B------:R-:W-:Y:S01]  /*1e70*/  @P1 LEA.HI.X R7, R36, R12, R246, 0x1, P0 ;  /* 0x0000000c24071211 */ /* 0x000fe200000f0cf6 */
[----:B------:R-:W-:Y:S01]  /*1e80*/  IMAD.IADD R12, R16, 0x1, -R0 ;  /* 0x00000001100c7824 */ /* 0x000fe200078e0a00 */
[C---:B--2---:R-:W-:Y:S01]  /*1e90*/  @P4 LEA R10, P0, R36.reuse, R10, 0x1 ;  /* 0x0000000a240a4211 */ /* 0x044fe200078008ff */
[----:B------:R-:W-:Y:S02]  /*1ea0*/  IMAD.SHL.U32 R0, R37, 0x40, RZ ;  /* 0x0000004025007824 */ /* 0x000fe400078e00ff */
[----:B------:R1:W-:Y:S01]  /*1eb0*/  @P1 LDGSTS.E.BYPASS.LTC128B.128 [R250+0x5100], [R6.64], !P6 ;  /* 0x0510000006fa1fae */ /* 0x0003e2000f101d4e */
[----:B---3--:R-:W-:Y:S01]  /*1ec0*/  @P3 LEA R8, P1, R36, R3, 0x1 ;  /* 0x0000000324083211 */ /* 0x008fe200078208ff */
[----:B------:R-:W-:Y:S01]  /*1ed0*/  IMAD.SHL.U32 R3, R18, 0x40, RZ ;  /* 0x0000004012037824 */ /* 0x000fe200078e00ff */
[C-C-:B------:R-:W-:Y:S01]  /*1ee0*/  @P4 LEA.HI.X R11, R36.reuse, R5, R246.reuse, 0x1, P0 ;  /* 0x00000005240b4211 */ /* 0x140fe200000f0cf6 */
[----:B------:R-:W-:Y:S01]  /*1ef0*/  IMAD.SHL.U32 R5, R19, 0x40, RZ ;  /* 0x0000004013057824 */ /* 0x000fe200078e00ff */
[----:B----4-:R-:W-:-:S02]  /*1f00*/  @P3 LEA.HI.X R9, R36, R14, R246, 0x1, P1 ;  /* 0x0000000e24093211 */ /* 0x010fc400008f0cf6 */
[----:B------:R-:W-:Y:S01]  /*1f10*/  LOP3.LUT R0, R0, 0x1c0, RZ, 0xc0, !PT ;  /* 0x000001c000007812 */ /* 0x000fe200078ec0ff */
[----:B------:R2:W-:Y:S01]  /*1f20*/  @P4 LDGSTS.E.BYPASS.LTC128B.128 [R250+0x5900], [R10.64], !P6 ;  /* 0x059000000afa4fae */ /* 0x0005e2000f101d4e */
[----:B------:R-:W-:Y:S02]  /*1f30*/  LOP3.LUT R3, R3, 0x1c0, RZ, 0xc0, !PT ;  /* 0x000001c003037812 */ /* 0x000fe400078ec0ff */
[----:B------:R-:W-:Y:S01]  /*1f40*/  LOP3.LUT R221, R5, 0xfffffe00, RZ, 0xc0, !PT ;  /* 0xfffffe0005dd7812 */ /* 0x000fe200078ec0ff */
        /* <DEDUP_REMOVED lines=35> */
[----:B------:R-:W-:Y:S01]  /*2180*/  IADD3 R245, R239, 0x800, RZ ;  /* 0x00000800eff57810 */ /* 0x000fe20007ffe0ff */
[----:B------:R-:W-:Y:S01]  /*2190*/  IMAD R0, R249, c[0x0][0x20c], R0 ;  /* 0x00008300f9007a24 */ /* 0x000fe200078e0200 */
[C---:B------:R-:W-:Y:S01]  /*21a0*/  IADD3 R244, R239.reuse, 0x1000, RZ ;  /* 0x00001000eff47810 */ /* 0x040fe20007ffe0ff */
[----:B------:R-:W-:Y:S01]  /*21b0*/  IMAD R237, R2, 0x2, R236 ;  /* 0x0000000202ed7824 */ /* 0x000fe200078e02ec */
[----:B------:R-:W-:Y:S01]  /*21c0*/  IADD3 R243, R239, 0x1800, RZ ;  /* 0x00001800eff37810 */ /* 0x000fe20007ffe0ff */
        /* <DEDUP_REMOVED lines=22> */
[----:B------:R-:W-:Y:S01]  /*2330*/  LDSM.16.M88.4 R76, [R239+0x1000] ;  /* 0x00100000ef4c783b */ /* 0x000fe20000000200 */
[C---:B--2---:R-:W-:Y:S03]  /*2340*/  HMMA.16816.F32.BF16 R60, R8.reuse, R24, RZ ;  /* 0x00000018083c723c */ /* 0x044fe600000418ff */
[----:B------:R-:W-:Y:S04]  /*2350*/  LDSM.16.M88.4 R48, [R239+0x1800] ;  /* 0x00180000ef30783b */ /* 0x000fe80000000200 */
[----:B------:R-:W-:Y:S01]  /*2360*/  LDSM.16.M88.4 R80, [R239+0x800] ;  /* 0x00080000ef50783b */ /* 0x000fe20000000200 */
[C---:B---3--:R-:W-:Y:S03]  /*2370*/  HMMA.16816.F32.BF16 R64, R8.reuse, R20, RZ ;  /* 0x000000140840723c */ /* 0x048fe600000418ff */
[----:B------:R-:W-:Y:S05]  /*2380*/  LDSM.16.M88.4 R84, [R239] ;  /* 0x00000000ef54783b */ /* 0x000fea0000000200 */
        /* <DEDUP_REMOVED lines=18> */
[C---:B------:R-:W-:Y:S01]  /*24b0*/  HMMA.16816.F32.BF16 R180, R12.reuse, R24, RZ ;  /* 0x000000180cb4723c */ /* 0x040fe200000418ff */
[----:B------:R-:W-:Y:S07]  /*24c0*/  SHFL.IDX PT, R25, R0, 0x4, 0x181f ;  /* 0x00981f0000197f89 */ /* 0x000fee00000e0000 */
[C---:B------:R-:W-:Y:S01]  /*24d0*/  HMMA.16816.F32.BF16 R212, R12.reuse, R26, RZ ;  /* 0x0000001a0cd4723c */ /* 0x040fe200000418ff */
[----:B------:R-:W-:Y:S07]  /*24e0*/  SHFL.IDX PT, R26, R0, 0x5, 0x181f ;  /* 0x00b81f00001a7f89 */ /* 0x000fee00000e0000 */
        /* <DEDUP_REMOVED lines=19> */
[----:B------:R-:W2:Y:S06]  /*2620*/  SHFL.IDX PT, R13, R0, 0x2, 0x181f ;  /* 0x00581f00000d7f89 */ /* 0x000eac00000e0000 */
        /* <DEDUP_REMOVED lines=8> */
[--C-:B------:R-:W-:Y:S01]  /*26b0*/  IMAD.X R23, R26, 0x1, R246.reuse, P0 ;  /* 0x000000011a177824 */ /* 0x100fe200000e06f6 */
[C---:B------:R-:W-:Y:S01]  /*26c0*/  ISETP.LT.OR P0, PT, R38.reuse, 0x31, P2 ;  /* 0x000000312600780c */ /* 0x040fe20001701670 */
[--C-:B--2---:R-:W-:Y:S01]  /*26d0*/  IMAD.X R13, R13, 0x1, R246.reuse, P3 ;  /* 0x000000010d0d7824 */ /* 0x104fe200018e06f6 */
        /* <DEDUP_REMOVED lines=29> */
[----:B----4-:R-:W-:-:S02]  /*28b0*/  IADD3 R6, P0, R3, R247, RZ ;  /* 0x000000f703067210 */ /* 0x010fc40007f1e0ff */
[----:B------:R-:W-:-:S03]  /*28c0*/  IADD3 R3, R250, 0x100, RZ ;  /* 0x00000100fa037810 */ /* 0x000fc60007ffe0ff */
        /* <DEDUP_REMOVED lines=163> */
.L_x_1456:
[----:B---3--:R-:W-:Y:S01]  /*3300*/  LOP3.LUT R3, R223, 0xffffffe0, RZ, 0xc0, !PT ;  /* 0xffffffe0df037812 */ /* 0x008fe200078ec0ff */
[----:B------:R-:W-:Y:S01]  /*3310*/  STL [R1+0x28], R234 ;  /* 0x000028ea01007387 */ /* 0x000fe20000100800 */
[----:B-1----:R-:W-:Y:S01]  /*3320*/  LEA.HI R6, R224, R225, RZ, 0x2 ;  /* 0x000000e1e0067211 */ /* 0x002fe200078f10ff */
[----:B------:R-:W-:Y:S01]  /*3330*/  IMAD.SHL.U32 R229, R0, 0x2, RZ ;  /* 0x0000000200e57824 */ /* 0x000fe200078e00ff */
[----:B------:R-:W-:Y:S01]  /*3340*/  SHF.R.S32.HI R7, RZ, 0x1f, R222 ;  /* 0x0000001fff077819 */ /* 0x000fe200000114de */
[----:B------:R-:W-:Y:S01]  /*3350*/  IMAD.IADD R5, R225, 0x1, -R3 ;  /* 0x00000001e1057824 */ /* 0x000fe200078e0a03 */
[----:B------:R-:W-:Y:S01]  /*3360*/  LOP3.LUT R3, R6, 0xfffffffc, RZ, 0xc0, !PT ;  /* 0xfffffffc06037812 */ /* 0x000fe200078ec0ff */
[----:B------:R-:W-:Y:S01]  /*3370*/  STL [R1+0x24], R233 ;  /* 0x000024e901007387 */ /* 0x000fe20000100800 */
[----:B------:R-:W-:Y:S01]  /*3380*/  LEA.HI R7, R7, R222, RZ, 0x2 ;  /* 0x000000de07077211 */ /* 0x000fe200078f10ff */
[----:B------:R-:W-:Y:S01]  /*3390*/  IMAD R230, R4, 0x2, R229 ;  /* 0x0000000204e67824 */ /* 0x000fe200078e02e5 */
[----:B------:R-:W-:Y:S01]  /*33a0*/  SHF.R.S32.HI R9, RZ, 0x1f, R5 ;  /* 0x0000001fff097819 */ /* 0x000fe20000011405 */
[----:B------:R-:W-:Y:S01]  /*33b0*/  IMAD.IADD R6, R225, 0x1, -R3 ;  /* 0x00000001e1067824 */ /* 0x000fe200078e0a03 */
[----:B------:R-:W-:Y:S01]  /*33c0*/  LOP3.LUT R8, R7, 0xffffffc, RZ, 0xc0, !PT ;  /* 0x0ffffffc07087812 */ /* 0x000fe200078ec0ff */
[----:B------:R-:W-:Y:S01]  /*33d0*/  STL [R1+0x20], R228 ;  /* 0x000020e401007387 */ /* 0x000fe20000100800 */
[----:B------:R-:W-:Y:S01]  /*33e0*/  LEA.HI R7, R9, R5, RZ, 0x2 ;  /* 0x0000000509077211 */ /* 0x000fe200078f10ff */
[----:B------:R-:W-:Y:S01]  /*33f0*/  IMAD R232, R2, 0x2, R229 ;  /* 0x0000000202e87824 */ /* 0x000fe200078e02e5 */
[----:B------:R-:W-:Y:S01]  /*3400*/  LEA.HI R3, R6, R6, RZ, 0x1 ;  /* 0x0000000606037211 */ /* 0x000fe200078f08ff */
[----:B------:R-:W-:Y:S01]  /*3410*/  IMAD.IADD R9, R222, 0x1, -R8 ;  /* 0x00000001de097824 */ /* 0x000fe200078e0a08 */
[----:B------:R-:W-:Y:S01]  /*3420*/  LEA.HI.SX32 R8, R7, UR10, 0x1e ;  /* 0x0000000a07087c11 */ /* 0x000fe2000f8ff2ff */
[----:B------:R-:W-:Y:S01]  /*3430*/  IMAD R231, R2, 0x2, R230 ;  /* 0x0000000202e77824 */ /* 0x000fe200078e02e6 */
[----:B------:R-:W-:Y:S01]  /*3440*/  PLOP3.LUT P1, PT, PT, PT, UP1, 0x80, 0x0 ;  /* 0x000000000000781c */ /* 0x000fe20003f2f018 */
[C---:B------:R-:W-:Y:S01]  /*3450*/  IMAD.SHL.U32 R10, R3.reuse, 0x20, RZ ;  /* 0x00000020030a7824 */ /* 0x040fe200078e00ff */
[----:B------:R-:W-:Y:S01]  /*3460*/  LOP3.LUT R3, R3, 0x1ffffffe, RZ, 0xc0, !PT ;  /* 0x1ffffffe03037812 */ /* 0x000fe200078ec0ff */
[----:B------:R-:W-:Y:S01]  /*3470*/  IMAD R9, R9, 0x10, R8 ;  /* 0x0000001009097824 */ /* 0x000fe200078e0208 */
[----:B------:R-:W-:Y:S01]  /*3480*/  PLOP3.LUT P0, PT, PT, PT, UP1, 0x80, 0x0 ;  /* 0x000000000000781c */ /* 0x000fe20003f0f018 */
[----:B------:R-:W-:Y:S01]  /*3490*/  ULDC.64 UR4, c[0x0][0x2c8] ;  /* 0x0000b20000047ab9 */ /* 0x000fe20000000a00 */
[----:B------:R-:W-:Y:S01]  /*34a0*/  LOP3.LUT R8, R10, 0xffffffc0, RZ, 0xc0, !PT ;  /* 0xffffffc00a087812 */ /* 0x000fe200078ec0ff */
[----:B------:R-:W-:Y:S01]  /*34b0*/  IMAD.IADD R6, R6, 0x1, -R3 ;  /* 0x0000000106067824 */ /* 0x000fe200078e0a03 */
[----:B------:R-:W-:Y:S01]  /*34c0*/  UIADD3 UR6, UR6, -0x2, URZ ;  /* 0xfffffffe06067890 */ /* 0x000fe2000fffe03f */
[----:B------:R-:W0:Y:S02]  /*34d0*/  LDGDEPBAR ;  /* 0x00000000000079af */ /* 0x000e240000000000 */
[----:B------:R-:W-:-:S04]  /*34e0*/  IMAD.IADD R3, R8, 0x1, R9 ;  /* 0x0000000108037824 */ /* 0x000fc800078e0209 */
[----:B------:R-:W-:-:S04]  /*34f0*/  IMAD R11, R6, 0x8, R3 ;  /* 0x00000008060b7824 */ /* 0x000fc800078e0203 */
[----:B------:R-:W-:Y:S01]  /*3500*/  @P1 IMAD.HI.U32 R6, R11, c[0x0][0x2c8], RZ ;  /* 0x0000b2000b061a27 */ /* 0x000fe200078e00ff */
[----:B------:R-:W-:Y:S03]  /*3510*/  STL [R1+0x18], R11 ;  /* 0x0000180b01007387 */ /* 0x000fe60000100800 */
[----:B------:R-:W-:Y:S01]  /*3520*/  IMAD.MOV.U32 R3, RZ, RZ, R11 ;  /* 0x000000ffff037224 */ /* 0x000fe200078e000b */
[----:B------:R-:W-:-:S05]  /*3530*/  @P0 SHF.R.U32.HI R3, RZ, c[0x0][0x2cc], R6 ;  /* 0x0000b300ff030a19 */ /* 0x000fca0000011606 */
[----:B------:R-:W-:Y:S04]  /*3540*/  SHFL.IDX PT, R6, R3, RZ, 0x1c1f ;  /* 0x001c1fff03067589 */ /* 0x000fe800000e0000 */
[----:B------:R-:W1:Y:S04]  /*3550*/  SHFL.IDX PT, R9, R3, 0x1, 0x1c1f ;  /* 0x003c1f0003097f89 */ /* 0x000e6800000e0000 */
[----:B------:R-:W2:Y:S04]  /*3560*/  SHFL.IDX PT, R11, R3, 0x2, 0x1c1f ;  /* 0x005c1f00030b7f89 */ /* 0x000ea800000e0000 */
[----:B------:R3:W4:Y:S02]  /*3570*/  SHFL.IDX PT, R10, R3, 0x3, 0x1c1f ;  /* 0x007c1f00030a7f89 */ /* 0x00072400000e0000 */
[----:B---3--:R-:W-:-:S05]  /*3580*/  LOP3.LUT R3, R7, 0x7ffffffc, RZ, 0xc0, !PT ;  /* 0x7ffffffc07037812 */ /* 0x008fca00078ec0ff */
[----:B------:R-:W-:Y:S02]  /*3590*/  IMAD.IADD R5, R5, 0x1, -R3 ;  /* 0x0000000105057824 */ /* 0x000fe400078e0a03 */
[----:B------:R-:W-:Y:S02]  /*35a0*/  IMAD.U32 R3, RZ, RZ, UR21 ;  /* 0x00000015ff037e24 */ /* 0x000fe4000f8e00ff */
[----:B------:R-:W-:-:S05]  /*35b0*/  IMAD.SHL.U32 R8, R5, 0x2, RZ ;  /* 0x0000000205087824 */ /* 0x000fca00078e00ff */
[----:B------:R-:W-:Y:S01]  /*35c0*/  IADD3 R3, -R8, 0x1, R3 ;  /* 0x0000000108037810 */ /* 0x000fe20007ffe103 */
[----:B------:R3:W-:Y:S03]  /*35d0*/  STL [R1+0x1c], R8 ;  /* 0x00001c0801007387 */ /* 0x0007e60000100800 */
[----:B------:R-:W-:-:S05]  /*35e0*/  IADD3 R3, R3, -UR12, RZ ;  /* 0x8000000c03037c10 */ /* 0x000fca000fffe0ff */
[C---:B-1----:R-:W-:Y:S02]  /*35f0*/  IMAD.IADD R7, R3.reuse, 0x1, R9 ;  /* 0x0000000103077824 */ /* 0x042fe400078e0209 */
[C---:B------:R-:W-:Y:S02]  /*3600*/  IMAD.IADD R6, R3.reuse, 0x1, R6 ;  /* 0x0000000103067824 */ /* 0x040fe400078e0206 */
[C---:B--2---:R-:W-:Y:S02]  /*3610*/  IMAD.IADD R5, R3.reuse, 0x1, R11 ;  /* 0x0000000103057824 */ /* 0x044fe400078e020b */
[----:B----4-:R-:W-:Y:S01]  /*3620*/  IMAD.IADD R3, R3, 0x1, R10 ;  /* 0x0000000103037824 */ /* 0x010fe200078e020a */
[----:B---3--:R-:W-:-:S04]  /*3630*/  IADD3 R8, -R8, UR21, RZ ;  /* 0x0000001508087c10 */ /* 0x008fc8000fffe1ff */
[C---:B------:R-:W-:Y:S02]  /*3640*/  IMNMX R7, R8.reuse, R7, PT ;  /* 0x0000000708077217 */ /* 0x040fe40003800200 */
[----:B------:R-:W-:Y:S02]  /*3650*/  IMNMX R6, R8, R6, PT ;  /* 0x0000000608067217 */ /* 0x000fe40003800200 */
[----:B------:R-:W-:Y:S02]  /*3660*/  ISETP.GT.AND P1, PT, R7, 0x1, PT ;  /* 0x000000010700780c */ /* 0x000fe40003f24270 */
[C---:B------:R-:W-:Y:S02]  /*3670*/  ISETP.GT.AND P0, PT, R6.reuse, RZ, PT ;  /* 0x000000ff0600720c */ /* 0x040fe40003f04270 */
[----:B------:R-:W-:Y:S02]  /*3680*/  FSEL R30, R103, -INF , P1 ;  /* 0xff800000671e7808 */ /* 0x000fe40000800000 */
[----:B------:R-:W-:-:S02]  /*3690*/  ISETP.GT.AND P1, PT, R6, 0x9, PT ;  /* 0x000000090600780c */ /* 0x000fc40003f24270 */
[----:B------:R-:W-:Y:S02]  /*36a0*/  FSEL R11, R100, -INF , P0 ;  /* 0xff800000640b7808 */ /* 0x000fe40000000000 */
[----:B------:R-:W-:Y:S02]  /*36b0*/  FSEL R14, R97, -INF , P1 ;  /* 0xff800000610e7808 */ /* 0x000fe40000800000 */
[C---:B------:R-:W-:Y:S02]  /*36c0*/  ISETP.GT.AND P1, PT, R6.reuse, 0x10, PT ;  /* 0x000000100600780c */ /* 0x040fe40003f24270 */
[----:B------:R-:W-:Y:S02]  /*36d0*/  ISETP.GT.AND P0, PT, R6, 0x8, PT ;  /* 0x000000080600780c */ /* 0x000fe40003f04270 */
[----:B------:R-:W-:Y:S02]  /*36e0*/  FSEL R15, R92, -INF , P1 ;  /* 0xff8000005c0f7808 */ /* 0x000fe40000800000 */
[----:B------:R-:W-:-:S02]  /*36f0*/  ISETP.GT.AND P1, PT, R7, 0x11, PT ;  /* 0x000000110700780c */ /* 0x000fc40003f24270 */
[----:B------:R-:W-:Y:S02]  /*3700*/  FSEL R13, R96, -INF , P0 ;  /* 0xff800000600d7808 */ /* 0x000fe40000000000 */
[----:B------:R-:W-:Y:S02]  /*3710*/  FSEL R97, R95, -INF , P1 ;  /* 0xff8000005f617808 */ /* 0x000fe40000800000 */
[C---:B------:R-:W-:Y:S02]  /*3720*/  ISETP.GT.AND P2, PT, R7.reuse, RZ, PT ;  /* 0x000000ff0700720c */ /* 0x040fe40003f44270 */
[----:B------:R-:W-:Y:S02]  /*3730*/  ISETP.GT.AND P0, PT, R7, 0x9, PT ;  /* 0x000000090700780c */ /* 0x000fe40003f04270 */
[----:B------:R-:W-:Y:S02]  /*3740*/  ISETP.GT.AND P1, PT, R6, 0x19, PT ;  /* 0x000000190600780c */ /* 0x000fe40003f24270 */
[----:B------:R-:W-:-:S02]  /*3750*/  FSEL R29, R102, -INF , P2 ;  /* 0xff800000661d7808 */ /* 0x000fc40001000000 */
[----:B------:R-:W-:Y:S02]  /*3760*/  FSEL R40, R99, -INF , P0 ;  /* 0xff80000063287808 */ /* 0x000fe40000000000 */
[----:B------:R-:W-:Y:S02]  /*3770*/  FSEL R28, R85, -INF , P1 ;  /* 0xff800000551c7808 */ /* 0x000fe40000800000 */
[----:B------:R-:W-:Y:S02]  /*3780*/  ISETP.GT.AND P2, PT, R7, 0x8, PT ;  /* 0x000000080700780c */ /* 0x000fe40003f44270 */
[C---:B------:R-:W-:Y:S02]  /*3790*/  ISETP.GT.AND P0, PT, R6.reuse, 0x11, PT ;  /* 0x000000110600780c */ /* 0x040fe40003f04270 */
[----:B------:R-:W-:Y:S02]  /*37a0*/  ISETP.GT.AND P1, PT, R6, 0x20, PT ;  /* 0x000000200600780c */ /* 0x000fe40003f24270 */
[----:B------:R-:W-:-:S02]  /*37b0*/  FSEL R31, R98, -INF , P2 ;  /* 0xff800000621f7808 */ /* 0x000fc40001000000 */
[----:B------:R-:W-:Y:S02]  /*37c0*/  FSEL R26, R93, -INF , P0 ;  /* 0xff8000005d1a7808 */ /* 0x000fe40000000000 */
[----:B------:R-:W-:Y:S02]  /*37d0*/  FSEL R117, R80, -INF , P1 ;  /* 0xff80000050757808 */ /* 0x000fe40000800000 */
[C---:B------:R-:W-:Y:S02]  /*37e0*/  ISETP.GT.AND P2, PT, R7.reuse, 0x10, PT ;  /* 0x000000100700780c */ /* 0x040fe40003f44270 */
        /* <DEDUP_REMOVED lines=18> */
[----:B------:R-:W-:Y:S02]  /*3910*/  ISETP.GT.AND P2, PT, R6, 0x29, PT ;  /* 0x000000290600780c */ /* 0x000fe40003f44270 */
[----:B------:R-:W-:Y:S02]  /*3920*/  ISETP.GT.AND P1, PT, R7, 0x38, PT ;  /* 0x000000380700780c */ /* 0x000fe40003f24270 */
[----:B------:R-:W-:-:S02]  /*3930*/  IMNMX R3, R8, R3, PT ;  /* 0x0000000308037217 */ /* 0x000fc40003800200 */
[----:B------:R-:W-:Y:S02]  /*3940*/  FSEL R118, R76, -INF , P0 ;  /* 0xff8000004c767808 */ /* 0x000fe40000000000 */
[----:B------:R-:W-:Y:S02]  /*3950*/  FSEL R119, R77, -INF , P2 ;  /* 0xff8000004d777808 */ /* 0x000fe40001000000 */
[----:B------:R-:W-:Y:S02]  /*3960*/  FSEL R180, R70, -INF , P1 ;  /* 0xff80000046b47808 */ /* 0x000fe40000800000 */
[----:B------:R-:W-:Y:S02]  /*3970*/  ISETP.GT.AND P0, PT, R7, 0x29, PT ;  /* 0x000000290700780c */ /* 0x000fe40003f04270 */
[----:B------:R-:W-:Y:S02]  /*3980*/  ISETP.GT.AND P2, PT, R6, 0x30, PT ;  /* 0x000000300600780c */ /* 0x000fe40003f44270 */
[----:B------:R-:W-:-:S02]  /*3990*/  ISETP.GT.AND P1, PT, R3, RZ, PT ;  /* 0x000000ff0300720c */ /* 0x000fc40003f24270 */
[----:B------:R-:W-:Y:S02]  /*39a0*/  IMNMX R5, R8, R5, PT ;  /* 0x0000000508057217 */ /* 0x000fe40003800200 */
[----:B------:R-:W-:Y:S02]  /*39b0*/  FSEL R123, R79, -INF , P0 ;  /* 0xff8000004f7b7808 */ /* 0x000fe40000000000 */
[----:B------:R-:W-:Y:S02]  /*39c0*/  FSEL R124, R72, -INF , P2 ;  /* 0xff800000487c7808 */ /* 0x000fe40001000000 */
[----:B------:R-:W-:Y:S02]  /*39d0*/  FSEL R20, R170, -INF , P1 ;  /* 0xff800000aa147808 */ /* 0x000fe40000800000 */
[----:B------:R-:W-:Y:S02]  /*39e0*/  ISETP.GT.AND P0, PT, R6, 0x31, PT ;  /* 0x000000310600780c */ /* 0x000fe40003f04270 */
[----:B------:R-:W-:-:S02]  /*39f0*/  ISETP.GT.AND P2, PT, R7, 0x31, PT ;  /* 0x000000310700780c */ /* 0x000fc40003f44270 */
[----:B------:R-:W-:Y:S02]  /*3a00*/  ISETP.GT.AND P1, PT, R5, 0x9, PT ;  /* 0x000000090500780c */ /* 0x000fe40003f24270 */
[----:B------:R-:W-:Y:S02]  /*3a10*/  FSEL R125, R73, -INF , P0 ;  /* 0xff800000497d7808 */ /* 0x000fe40000000000 */
[----:B------:R-:W-:Y:S02]  /*3a20*/  FSEL R175, R75, -INF , P2 ;  /* 0xff8000004baf7808 */ /* 0x000fe40001000000 */
[----:B------:R-:W-:Y:S02]  /*3a30*/  FSEL R19, R133, -INF , P1 ;  /* 0xff80000085137808 */ /* 0x000fe40000800000 */
[----:B------:R-:W-:Y:S02]  /*3a40*/  ISETP.GT.AND P3, PT, R6, 0x1, PT ;  /* 0x000000010600780c */ /* 0x000fe40003f64270 */
[----:B------:R-:W-:-:S02]  /*3a50*/  ISETP.GT.AND P0, PT, R7, 0x30, PT ;  /* 0x000000300700780c */ /* 0x000fc40003f04270 */
[C---:B------:R-:W-:Y:S02]  /*3a60*/  ISETP.GT.AND P2, PT, R5.reuse, RZ, PT ;  /* 0x000000ff0500720c */ /* 0x040fe40003f44270 */
[----:B------:R-:W-:Y:S02]  /*3a70*/  ISETP.GT.AND P1, PT, R5, 0x10, PT ;  /* 0x000000100500780c */ /* 0x000fe40003f24270 */
[----:B------:R-:W-:Y:S02]  /*3a80*/  FSEL R12, R101, -INF , P3 ;  /* 0xff800000650c7808 */ /* 0x000fe40001800000 */
[----:B------:R-:W-:Y:S02]  /*3a90*/  FSEL R174, R74, -INF , P0 ;  /* 0xff8000004aae7808 */ /* 0x000fe40000000000 */
[----:B------:R-:W-:Y:S02]  /*3aa0*/  FSEL R16, R168, -INF , P2 ;  /* 0xff800000a8107808 */ /* 0x000fe40001000000 */
[----:B------:R-:W-:-:S02]  /*3ab0*/  FSEL R41, R160, -INF , P1 ;  /* 0xff800000a0297808 */ /* 0x000fc40000800000 */
[----:B------:R-:W-:Y:S02]  /*3ac0*/  ISETP.GT.AND P0, PT, R7, 0x39, PT ;  /* 0x000000390700780c */ /* 0x000fe40003f04270 */
[----:B------:R-:W-:Y:S02]  /*3ad0*/  ISETP.GT.AND P2, PT, R5, 0x8, PT ;  /* 0x000000080500780c */ /* 0x000fe40003f44270 */
[----:B------:R-:W-:Y:S02]  /*3ae0*/  ISETP.GT.AND P1, PT, R3, 0x11, PT ;  /* 0x000000110300780c */ /* 0x000fe40003f24270 */
[----:B------:R-:W-:Y:S02]  /*3af0*/  FMNMX.FTZ R8, R11, R12, !PT ;  /* 0x0000000c0b087209 */ /* 0x000fe40007810000 */
[----:B------:R-:W-:Y:S02]  /*3b00*/  FSEL R181, R71, -INF , P0 ;  /* 0xff80000047b57808 */ /* 0x000fe40000000000 */
[----:B------:R-:W-:-:S02]  /*3b10*/  FSEL R18, R132, -INF , P2 ;  /* 0xff80000084127808 */ /* 0x000fc40001000000 */
[----:B------:R-:W-:Y:S02]  /*3b20*/  FSEL R68, R163, -INF , P1 ;  /* 0xff800000a3447808 */ /* 0x000fe40000800000 */
[C---:B------:R-:W-:Y:S02]  /*3b30*/  ISETP.GT.AND P0, PT, R3.reuse, 0x1, PT ;  /* 0x000000010300780c */ /* 0x040fe40003f04270 */
[----:B------:R-:W-:Y:S02]  /*3b40*/  ISETP.GT.AND P2, PT, R3, 0x9, PT ;  /* 0x000000090300780c */ /* 0x000fe40003f44270 */
[----:B------:R-:W-:Y:S02]  /*3b50*/  ISETP.GT.AND P1, PT, R5, 0x19, PT ;  /* 0x000000190500780c */ /* 0x000fe40003f24270 */
[----:B------:R-:W-:Y:S02]  /*3b60*/  FMNMX.FTZ R8, R13, R8, !PT ;  /* 0x000000080d087209 */ /* 0x000fe40007810000 */
        /* <DEDUP_REMOVED lines=10> */
[----:B------:R-:W-:Y:S02]  /*3c10*/  ISETP.GT.AND P0, PT, R3, 0x10, PT ;  /* 0x000000100300780c */ /* 0x000fe40003f04270 */
[----:B------:R-:W-:Y:S02]  /*3c20*/  ISETP.GT.AND P2, PT, R5, 0x18, PT ;  /* 0x000000180500780c */ /* 0x000fe40003f44270 */
[----:B------:R-:W-:-:S02]  /*3c30*/  ISETP.GT.AND P1, PT, R3, 0x21, PT ;  /* 0x000000210300780c */ /* 0x000fc40003f24270 */
[----:B------:R-:W-:Y:S02]  /*3c40*/  FMNMX.FTZ R8, R15, R8, !PT ;  /* 0x000000080f087209 */ /* 0x000fe40007810000 */
[----:B------:R-:W-:Y:S02]  /*3c50*/  ISETP.GT.AND P3, PT, R6, 0x39, PT ;  /* 0x000000390600780c */ /* 0x000fe40003f64270 */
[----:B------:R-:W-:Y:S02]  /*3c60*/  FSEL R45, R162, -INF , P0 ;  /* 0xff800000a22d7808 */ /* 0x000fe40000000000 */
[----:B------:R-:W-:Y:S02]  /*3c70*/  FSEL R43, R128, -INF , P2 ;  /* 0xff800000802b7808 */ /* 0x000fe40001000000 */
[----:B------:R-:W-:Y:S02]  /*3c80*/  FSEL R113, R159, -INF , P1 ;  /* 0xff8000009f717808 */ /* 0x000fe40000800000 */
[----:B------:R-:W-:-:S02]  /*3c90*/  FMNMX.FTZ R8, R26, R8, !PT ;  /* 0x000000081a087209 */ /* 0x000fc40007810000 */
[C---:B------:R-:W-:Y:S02]  /*3ca0*/  ISETP.GT.AND P0, PT, R3.reuse, 0x18, PT ;  /* 0x000000180300780c */ /* 0x040fe40003f04270 */
[----:B------:R-:W-:Y:S02]  /*3cb0*/  ISETP.GT.AND P2, PT, R3, 0x19, PT ;  /* 0x000000190300780c */ /* 0x000fe40003f44270 */
[----:B------:R-:W-:Y:S02]  /*3cc0*/  ISETP.GT.AND P1, PT, R5, 0x29, PT ;  /* 0x000000290500780c */ /* 0x000fe40003f24270 */
[----:B------:R-:W-:Y:S02]  /*3cd0*/  FSEL R172, R69, -INF , P3 ;  /* 0xff80000045ac7808 */ /* 0x000fe40001800000 */
[----:B------:R-:W-:Y:S02]  /*3ce0*/  FMNMX.FTZ R8, R27, R8, !PT ;  /* 0x000000081b087209 */ /* 0x000fe40007810000 */
[----:B------:R-:W-:-:S02]  /*3cf0*/  FSEL R69, R130, -INF , P0 ;  /* 0xff80000082457808 */ /* 0x000fc40000000000 */
[----:B------:R-:W-:Y:S02]  /*3d00*/  FSEL R71, R131, -INF , P2 ;  /* 0xff80000083477808 */ /* 0x000fe40001000000 */
[----:B------:R-:W-:Y:S02]  /*3d10*/  FSEL R111, R89, -INF , P1 ;  /* 0xff800000596f7808 */ /* 0x000fe40000800000 */
[----:B------:R-:W-:Y:S02]  /*3d20*/  ISETP.GT.AND P2, PT, R5, 0x21, PT ;  /* 0x000000210500780c */ /* 0x000fe40003f44270 */
[----:B------:R-:W-:Y:S02]  /*3d30*/  ISETP.GT.AND P0, PT, R3, 0x20, PT ;  /* 0x000000200300780c */ /* 0x000fe40003f04270 */
[----:B------:R-:W-:Y:S02]  /*3d40*/  ISETP.GT.AND P1, PT, R5, 0x30, PT ;  /* 0x000000300500780c */ /* 0x000fe40003f24270 */
[----:B------:R-:W-:-:S02]  /*3d50*/  FMNMX.FTZ R8, R28, R8, !PT ;  /* 0x000000081c087209 */ /* 0x000fc40007810000 */
[----:B------:R-:W-:Y:S02]  /*3d60*/  FSEL R109, R157, -INF , P2 ;  /* 0xff8000009d6d7808 */ /* 0x000fe40001000000 */
[----:B------:R-:W-:Y:S02]  /*3d70*/  FSEL R112, R158, -INF , P0 ;  /* 0xff8000009e707808 */ /* 0x000fe40000000000 */
[----:B------:R-:W-:Y:S02]  /*3d80*/  FSEL R126, R148, -INF , P1 ;  /* 0xff800000947e7808 */ /* 0x000fe40000800000 */
[----:B------:R-:W-:Y:S02]  /*3d90*/  ISETP.GT.AND P2, PT, R5, 0x28, PT ;  /* 0x000000280500780c */ /* 0x000fe40003f44270 */
[C---:B------:R-:W-:Y:S02]  /*3da0*/  ISETP.GT.AND P0, PT, R3.reuse, 0x28, PT ;  /* 0x000000280300780c */ /* 0x040fe40003f04270 */
[----:B------:R-:W-:-:S02]  /*3db0*/  ISETP.GT.AND P1, PT, R3, 0x31, PT ;  /* 0x000000310300780c */ /* 0x000fc40003f24270 */
[----:B------:R-:W-:Y:S02]  /*3dc0*/  FMNMX.FTZ R8, R117, R8, !PT ;  /* 0x0000000875087209 */ /* 0x000fe40007810000 */
[----:B------:R-:W-:Y:S02]  /*3dd0*/  FSEL R110, R88, -INF , P2 ;  /* 0xff800000586e7808 */ /* 0x000fe40001000000 */
[----:B------:R-:W-:Y:S02]  /*3de0*/  FSEL R114, R90, -INF , P0 ;  /* 0xff8000005a727808 */ /* 0x000fe40000000000 */
[----:B------:R-:W-:Y:S02]  /*3df0*/  FSEL R132, R151, -INF , P1 ;  /* 0xff80000097847808 */ /* 0x000fe40000800000 */
[C---:B------:R-:W-:Y:S02]  /*3e00*/  ISETP.GT.AND P2, PT, R3.reuse, 0x29, PT ;  /* 0x000000290300780c */ /* 0x040fe40003f44270 */
[----:B------:R-:W-:-:S02]  /*3e10*/  ISETP.GT.AND P0, PT, R3, 0x30, PT ;  /* 0x000000300300780c */ /* 0x000fc40003f04270 */
[----:B------:R-:W-:Y:S02]  /*3e20*/  ISETP.GT.AND P1, PT, R3, 0x38, PT ;  /* 0x000000380300780c */ /* 0x000fe40003f24270 */
[----:B------:R-:W-:Y:S02]  /*3e30*/  FMNMX.FTZ R8, R116, R8, !PT ;  /* 0x0000000874087209 */ /* 0x000fe40007810000 */
[----:B------:R-:W-:Y:S02]  /*3e40*/  FSEL R115, R91, -INF , P2 ;  /* 0xff8000005b737808 */ /* 0x000fe40001000000 */
[----:B------:R-:W-:Y:S02]  /*3e50*/  FSEL R130, R150, -INF , P0 ;  /* 0xff80000096827808 */ /* 0x000fe40000000000 */
[----:B------:R-:W-:Y:S02]  /*3e60*/  FSEL R131, R154, -INF , P1 ;  /* 0xff8000009a837808 */ /* 0x000fe40000800000 */
[----:B------:R-:W-:-:S02]  /*3e70*/  FMNMX.FTZ R8, R118, R8, !PT ;  /* 0x0000000876087209 */ /* 0x000fc40007810000 */
[C---:B------:R-:W-:Y:S02]  /*3e80*/  ISETP.GT.AND P2, PT, R5.reuse, 0x31, PT ;  /* 0x000000310500780c */ /* 0x040fe40003f44270 */
[----:B------:R-:W-:Y:S02]  /*3e90*/  ISETP.GT.AND P0, PT, R5, 0x38, PT ;  /* 0x000000380500780c */ /* 0x000fe40003f04270 */
[----:B------:R-:W-:Y:S02]  /*3ea0*/  ISETP.GT.AND P1, PT, R3, 0x40, PT ;  /* 0x000000400300780c */ /* 0x000fe40003f24270 */
[----:B------:R-:W-:Y:S02]  /*3eb0*/  FMNMX.FTZ R8, R119, R8, !PT ;  /* 0x0000000877087209 */ /* 0x000fe40007810000 */
[----:B------:R-:W-:Y:S02]  /*3ec0*/  FSEL R127, R149, -INF , P2 ;  /* 0xff800000957f7808 */ /* 0x000fe40001000000 */
[----:B------:R-:W-:-:S02]  /*3ed0*/  FSEL R128, R152, -INF , P0 ;  /* 0xff80000098807808 */ /* 0x000fc40000000000 */
[----:B------:R-:W-:Y:S02]  /*3ee0*/  FSEL R168, R146, -INF , P1 ;  /* 0xff80000092a87808 */ /* 0x000fe40000800000 */
[----:B------:R-:W-:Y:S02]  /*3ef0*/  ISETP.GT.AND P2, PT, R5, 0x39, PT ;  /* 0x000000390500780c */ /* 0x000fe40003f44270 */
[----:B------:R-:W-:Y:S02]  /*3f00*/  ISETP.GT.AND P0, PT, R3, 0x39, PT ;  /* 0x000000390300780c */ /* 0x000fe40003f04270 */
[----:B------:R-:W-:Y:S02]  /*3f10*/  ISETP.GT.AND P1, PT, R6, 0x41, PT ;  /* 0x000000410600780c */ /* 0x000fe40003f24270 */
[----:B------:R-:W-:Y:S02]  /*3f20*/  FMNMX.FTZ R8, R124, R8, !PT ;  /* 0x000000087c087209 */ /* 0x000fe40007810000 */
[----:B------:R-:W-:-:S02]  /*3f30*/  FSEL R129, R153, -INF , P2 ;  /* 0xff80000099817808 */ /* 0x000fc40001000000 */
[----:B------:R-:W-:Y:S02]  /*3f40*/  FSEL R133, R155, -INF , P0 ;  /* 0xff8000009b857808 */ /* 0x000fe40000000000 */
[----:B------:R-:W-:Y:S02]  /*3f50*/  FSEL R138, R65, -INF , P1 ;  /* 0xff800000418a7808 */ /* 0x000fe40000800000 */
[C---:B------:R-:W-:Y:S02]  /*3f60*/  ISETP.GT.AND P0, PT, R5.reuse, 0x40, PT ;  /* 0x000000400500780c */ /* 0x040fe40003f04270 */
[----:B------:R-:W-:Y:S02]  /*3f70*/  ISETP.GT.AND P2, PT, R5, 0x41, PT ;  /* 0x000000410500780c */ /* 0x000fe40003f44270 */
[----:B------:R-:W-:Y:S02]  /*3f80*/  ISETP.GT.AND P1, PT, R6, 0x50, PT ;  /* 0x000000500600780c */ /* 0x000fe40003f24270 */
[----:B------:R-:W-:-:S02]  /*3f90*/  FMNMX.FTZ R8, R125, R8, !PT ;  /* 0x000000087d087209 */ /* 0x000fc40007810000 */
[----:B------:R-:W-:Y:S02]  /*3fa0*/  ISETP.GT.AND P3, PT, R5, 0x1, PT ;  /* 0x000000010500780c */ /* 0x000fe40003f64270 */
[----:B------:R-:W-:Y:S02]  /*3fb0*/  FSEL R156, R144, -INF , P0 ;  /* 0xff800000909c7808 */ /* 0x000fe40000000000 */
[----:B------:R-:W-:Y:S02]  /*3fc0*/  FSEL R157, R145, -INF , P2 ;  /* 0xff800000919d7808 */ /* 0x000fe40001000000 */
[----:B------:R-:W-:Y:S02]  /*3fd0*/  FSEL R160, R56, -INF , P1 ;  /* 0xff80000038a07808 */ /* 0x000fe40000800000 */
[----:B------:R-:W-:Y:S02]  /*3fe0*/  ISETP.GT.AND P0, PT, R3, 0x41, PT ;  /* 0x000000410300780c */ /* 0x000fe40003f04270 */
[----:B------:R-:W-:-:S02]  /*3ff0*/  ISETP.GT.AND P2, PT, R6, 0x40, PT ;  /* 0x000000400600780c */ /* 0x000fc40003f44270 */
[----:B------:R-:W-:Y:S02]  /*4000*/  ISETP.GT.AND P1, PT, R6, 0x59, PT ;  /* 0x000000590600780c */ /* 0x000fe40003f24270 */
[----:B------:R-:W-:Y:S02]  /*4010*/  FMNMX.FTZ R8, R173, R8, !PT ;  /* 0x00000008ad087209 */ /* 0x000fe40007810000 */
[----:B------:R-:W-:Y:S02]  /*4020*/  FSEL R17, R169, -INF , P3 ;  /* 0xff800000a9117808 */ /* 0x000fe40001800000 */
[----:B------:R-:W-:Y:S02]  /*4030*/  FSEL R169, R147, -INF , P0 ;  /* 0xff80000093a97808 */ /* 0x000fe40000000000 */
[----:B------:R-:W-:Y:S02]  /*4040*/  FSEL R134, R64, -INF , P2 ;  /* 0xff80000040867808 */ /* 0x000fe40001000000 */
[----:B------:R-:W-:-:S02]  /*4050*/  FSEL R195, R53, -INF , P1 ;  /* 0xff80000035c37808 */ /* 0x000fc40000800000 */
[----:B------:R-:W-:Y:S02]  /*4060*/  FMNMX.FTZ R8, R172, R8, !PT ;  /* 0x00000008ac087209 */ /* 0x000fe40007810000 */
[C---:B------:R-:W-:Y:S02]  /*4070*/  ISETP.GT.AND P0, PT, R6.reuse, 0x48, PT ;  /* 0x000000480600780c */ /* 0x040fe40003f04270 */
[----:B------:R-:W-:Y:S02]  /*4080*/  ISETP.GT.AND P2, PT, R6, 0x49, PT ;  /* 0x000000490600780c */ /* 0x000fe40003f44270 */
[----:B------:R-:W-:Y:S02]  /*4090*/  ISETP.GT.AND P1, PT, R5, 0x48, PT ;  /* 0x000000480500780c */ /* 0x000fe40003f24270 */
[----:B------:R-:W-:Y:S02]  /*40a0*/  FMNMX.FTZ R9, R16, R17, !PT ;  /* 0x0000001110097209 */ /* 0x000fe40007810000 */
        /* <DEDUP_REMOVED lines=11> */
[----:B------:R-:W-:Y:S01]  /*4160*/  FSEL R159, R166, -INF , P1 ;  /* 0xff800000a69f7808 */ /* 0x000fe20000800000 */
[----:B------:R-:W-:Y:S01]  /*4170*/  IMAD.MOV.U32 R164, RZ, RZ, R22 ;  /* 0x000000ffffa47224 */ /* 0x000fe200078e0016 */
        /* <DEDUP_REMOVED lines=20> */
[----:B------:R-:W-:Y:S02]  /*42c0*/  ISETP.GT.AND P0, PT, R5, 0x49, PT ;  /* 0x000000490500780c */ /* 0x000fe40003f04270 */
[----:B------:R-:W-:Y:S02]  /*42d0*/  FMNMX.FTZ R9, R45, R9, !PT ;  /* 0x000000092d097209 */ /* 0x000fe40007810000 */
[----:B------:R-:W-:Y:S02]  /*42e0*/  FMNMX.FTZ R8, R109, R8, !PT ;  /* 0x000000086d087209 */ /* 0x000fe40007810000 */
[----:B------:R-:W-:Y:S02]  /*42f0*/  FSEL R193, R37, -INF , P3 ;  /* 0xff80000025c17808 */ /* 0x000fe40001800000 */
[----:B------:R-:W-:-:S02]  /*4300*/  FMNMX.FTZ R6, R192, R6, !PT ;  /* 0x00000006c0067209 */ /* 0x000fc40007810000 */
[----:B------:R-:W-:Y:S02]  /*4310*/  FSEL R155, R165, -INF , P0 ;  /* 0xff800000a59b7808 */ /* 0x000fe40000000000 */
[----:B------:R-:W-:Y:S02]  /*4320*/  FMNMX.FTZ R9, R68, R9, !PT ;  /* 0x0000000944097209 */ /* 0x000fe40007810000 */
[----:B------:R-:W-:Y:S02]  /*4330*/  ISETP.GT.AND P0, PT, R3, 0x49, PT ;  /* 0x000000490300780c */ /* 0x000fe40003f04270 */
[----:B------:R-:W-:Y:S02]  /*4340*/  FMNMX.FTZ R8, R110, R8, !PT ;  /* 0x000000086e087209 */ /* 0x000fe40007810000 */
[----:B------:R-:W-:Y:S02]  /*4350*/  FSEL R166, R32, -INF , P2 ;  /* 0xff80000020a67808 */ /* 0x000fe40001000000 */
[----:B------:R-:W-:-:S02]  /*4360*/  FMNMX.FTZ R6, R193, R6, !PT ;  /* 0x00000006c1067209 */ /* 0x000fc40007810000 */
[----:B------:R-:W-:Y:S02]  /*4370*/  FMNMX.FTZ R9, R69, R9, !PT ;  /* 0x0000000945097209 */ /* 0x000fe40007810000 */
[----:B------:R-:W-:Y:S02]  /*4380*/  FSEL R158, R167, -INF , P0 ;  /* 0xff800000a79e7808 */ /* 0x000fe40000000000 */
[----:B------:R-:W-:Y:S02]  /*4390*/  FMNMX.FTZ R8, R111, R8, !PT ;  /* 0x000000086f087209 */ /* 0x000fe40007810000 */
[----:B------:R-:W-:Y:S02]  /*43a0*/  FSEL R167, R33, -INF , P1 ;  /* 0xff80000021a77808 */ /* 0x000fe40000800000 */
[----:B------:R-:W-:Y:S02]  /*43b0*/  FMNMX.FTZ R6, R166, R6, !PT ;  /* 0x00000006a6067209 */ /* 0x000fe40007810000 */
[----:B------:R-:W-:-:S02]  /*43c0*/  FMNMX.FTZ R9, R71, R9, !PT ;  /* 0x0000000947097209 */ /* 0x000fc40007810000 */
[----:B------:R-:W-:Y:S02]  /*43d0*/  FMNMX.FTZ R8, R126, R8, !PT ;  /* 0x000000087e087209 */ /* 0x000fe40007810000 */
[----:B------:R-:W-:Y:S02]  /*43e0*/  FMNMX.FTZ R6, R167, R6, !PT ;  /* 0x00000006a7067209 */ /* 0x000fe40007810000 */
[----:B------:R-:W-:Y:S02]  /*43f0*/  FMNMX.FTZ R9, R112, R9, !PT ;  /* 0x0000000970097209 */ /* 0x000fe40007810000 */
[----:B------:R-:W-:Y:S01]  /*4400*/  FMNMX.FTZ R8, R127, R8, !PT ;  /* 0x000000087f087209 */ /* 0x000fe20007810000 */
[----:B------:R-:W1:Y:S01]  /*4410*/  SHFL.BFLY PT, R10, R6, 0x2, 0x1f ;  /* 0x0c401f00060a7f89 */ /* 0x000e6200000e0000 */
[----:B------:R-:W-:Y:S02]  /*4420*/  ISETP.GT.AND P0, PT, R5, 0x50, PT ;  /* 0x000000500500780c */ /* 0x000fe40003f04270 */
[----:B------:R-:W-:-:S02]  /*4430*/  FMNMX.FTZ R9, R113, R9, !PT ;  /* 0x0000000971097209 */ /* 0x000fc40007810000 */
[----:B------:R-:W-:Y:S02]  /*4440*/  FMNMX.FTZ R8, R128, R8, !PT ;  /* 0x0000000880087209 */ /* 0x000fe40007810000 */
[----:B------:R-:W-:Y:S02]  /*4450*/  FSEL R204, R140, -INF , P0 ;  /* 0xff8000008ccc7808 */ /* 0x000fe40000000000 */
[----:B------:R-:W-:Y:S02]  /*4460*/  FMNMX.FTZ R9, R114, R9, !PT ;  /* 0x0000000972097209 */ /* 0x000fe40007810000 */
[----:B------:R-:W-:Y:S02]  /*4470*/  ISETP.GT.AND P0, PT, R3, 0x51, PT ;  /* 0x000000510300780c */ /* 0x000fe40003f04270 */
[----:B------:R-:W-:Y:S02]  /*4480*/  FMNMX.FTZ R8, R129, R8, !PT ;  /* 0x0000000881087209 */ /* 0x000fe40007810000 */
[----:B------:R-:W-:-:S02]  /*4490*/  FMNMX.FTZ R9, R115, R9, !PT ;  /* 0x0000000973097209 */ /* 0x000fc40007810000 */
[----:B------:R-:W-:Y:S02]  /*44a0*/  FSEL R212, R143, -INF , P0 ;  /* 0xff8000008fd47808 */ /* 0x000fe40000000000 */
[----:B------:R-:W-:Y:S02]  /*44b0*/  FMNMX.FTZ R8, R156, R8, !PT ;  /* 0x000000089c087209 */ /* 0x000fe40007810000 */
[----:B------:R-:W-:Y:S02]  /*44c0*/  ISETP.GT.AND P1, PT, R3, 0x50, PT ;  /* 0x000000500300780c */ /* 0x000fe40003f24270 */
[----:B------:R-:W-:Y:S02]  /*44d0*/  ISETP.GT.AND P0, PT, R5, 0x60, PT ;  /* 0x000000600500780c */ /* 0x000fe40003f04270 */
[----:B------:R-:W-:Y:S02]  /*44e0*/  FMNMX.FTZ R9, R130, R9, !PT ;  /* 0x0000000982097209 */ /* 0x000fe40007810000 */
[----:B------:R-:W-:-:S02]  /*44f0*/  FMNMX.FTZ R8, R157, R8, !PT ;  /* 0x000000089d087209 */ /* 0x000fc40007810000 */
[----:B------:R-:W-:Y:S02]  /*4500*/  FSEL R210, R142, -INF , P1 ;  /* 0xff8000008ed27808 */ /* 0x000fe40000800000 */
[----:B------:R-:W-:Y:S02]  /*4510*/  FSEL R198, R184, -INF , P0 ;  /* 0xff800000b8c67808 */ /* 0x000fe40000000000 */
[C---:B------:R-:W-:Y:S02]  /*4520*/  ISETP.GT.AND P2, PT, R5.reuse, 0x51, PT ;  /* 0x000000510500780c */ /* 0x040fe40003f44270 */
[----:B------:R-:W-:Y:S02]  /*4530*/  ISETP.GT.AND P1, PT, R5, 0x59, PT ;  /* 0x000000590500780c */ /* 0x000fe40003f24270 */
[----:B------:R-:W-:Y:S02]  /*4540*/  ISETP.GT.AND P0, PT, R3, 0x58, PT ;  /* 0x000000580300780c */ /* 0x000fe40003f04270 */
[----:B------:R-:W-:-:S02]  /*4550*/  FMNMX.FTZ R9, R132, R9, !PT ;  /* 0x0000000984097209 */ /* 0x000fc40007810000 */
[----:B------:R-:W-:Y:S02]  /*4560*/  FMNMX.FTZ R8, R154, R8, !PT ;  /* 0x000000089a087209 */ /* 0x000fe40007810000 */
        /* <DEDUP_REMOVED lines=10> */
[----:B-1----:R-:W-:-:S02]  /*4610*/  FMNMX.FTZ R10, R10, R6, !PT ;  /* 0x000000060a0a7209 */ /* 0x002fc40007810000 */
[----:B------:R-:W-:Y:S02]  /*4620*/  FMNMX.FTZ R6, R133, R9, !PT ;  /* 0x0000000985067209 */ /* 0x000fe40007810000 */
[----:B------:R-:W-:Y:S01]  /*4630*/  FMNMX.FTZ R5, R204, R5, !PT ;  /* 0x00000005cc057209 */ /* 0x000fe20007810000 */
[----:B------:R-:W1:Y:S01]  /*4640*/  SHFL.BFLY PT, R137, R10, 0x1, 0x1f ;  /* 0x0c201f000a897f89 */ /* 0x000e6200000e0000 */
        /* <DEDUP_REMOVED lines=25> */
[----:B------:R-:W-:Y:S02]  /*47e0*/  FSEL R208, R179, -INF , P2 ;  /* 0xff800000b3d07808 */ /* 0x000fe40001000000 */
[----:B------:R-:W-:Y:S02]  /*47f0*/  FMNMX.FTZ R135, R251, R135, !PT ;  /* 0x00000087fb877209 */ /* 0x000fe40007810000 */
[----:B------:R-:W-:-:S02]  /*4800*/  FMNMX.FTZ R5, R121, R8, !PT ;  /* 0x0000000879057209 */ /* 0x000fc40007810000 */
[C---:B------:R-:W-:Y:S02]  /*4810*/  ISETP.GT.AND P3, PT, R3.reuse, 0x60, PT ;  /* 0x000000600300780c */ /* 0x040fe40003f64270 */
[C---:B------:R-:W-:Y:S02]  /*4820*/  ISETP.GT.AND P2, PT, R3.reuse, 0x61, PT ;  /* 0x000000610300780c */ /* 0x040fe40003f44270 */
[C---:B------:R-:W-:Y:S02]  /*4830*/  ISETP.GT.AND P1, PT, R3.reuse, 0x68, PT ;  /* 0x000000680300780c */ /* 0x040fe40003f24270 */
[----:B------:R-:W-:Y:S02]  /*4840*/  ISETP.GT.AND P0, PT, R3, 0x69, PT ;  /* 0x000000690300780c */ /* 0x000fe40003f04270 */
[----:B------:R-:W-:Y:S02]  /*4850*/  FMNMX.FTZ R3, R208, R6, !PT ;  /* 0x00000006d0037209 */ /* 0x000fe40007810000 */
[----:B------:R-:W2:Y:S01]  /*4860*/  SHFL.BFLY PT, R6, R135, 0x2, 0x1f ;  /* 0x0c401f0087067f89 */ /* 0x000ea200000e0000 */
[----:B------:R-:W-:-:S02]  /*4870*/  FMNMX.FTZ R5, R122, R5, !PT ;  /* 0x000000057a057209 */ /* 0x000fc40007810000 */
[----:B------:R-:W-:Y:S02]  /*4880*/  FSEL R225, R186, -INF , P3 ;  /* 0xff800000bae17808 */ /* 0x000fe40001800000 */
[----:B------:R-:W-:Y:S02]  /*4890*/  FMNMX.FTZ R5, R123, R5, !PT ;  /* 0x000000057b057209 */ /* 0x000fe40007810000 */
[----:B------:R-:W-:Y:S02]  /*48a0*/  FSEL R223, R187, -INF , P2 ;  /* 0xff800000bbdf7808 */ /* 0x000fe40001000000 */
[----:B------:R-:W-:Y:S02]  /*48b0*/  FMNMX.FTZ R5, R174, R5, !PT ;  /* 0x00000005ae057209 */ /* 0x000fe40007810000 */
[----:B------:R-:W-:Y:S02]  /*48c0*/  FMNMX.FTZ R3, R225, R3, !PT ;  /* 0x00000003e1037209 */ /* 0x000fe40007810000 */
[----:B------:R-:W-:-:S02]  /*48d0*/  FMNMX.FTZ R5, R175, R5, !PT ;  /* 0x00000005af057209 */ /* 0x000fc40007810000 */
[----:B------:R-:W-:Y:S02]  /*48e0*/  FSEL R252, R190, -INF , P1 ;  /* 0xff800000befc7808 */ /* 0x000fe40000800000 */
[----:B------:R-:W-:Y:S01]  /*48f0*/  FSEL R151, R191, -INF , P0 ;  /* 0xff800000bf977808 */ /* 0x000fe20000000000 */
[----:B------:R-:W-:Y:S01]  /*4900*/  IMAD.MOV.U32 R191, RZ, RZ, R106 ;  /* 0x000000ffffbf7224 */ /* 0x000fe200078e006a */
[----:B------:R-:W-:Y:S02]  /*4910*/  FMNMX.FTZ R3, R223, R3, !PT ;  /* 0x00000003df037209 */ /* 0x000fe40007810000 */
[C---:B------:R-:W-:Y:S02]  /*4920*/  ISETP.GT.AND P1, PT, R7.reuse, 0x40, PT ;  /* 0x000000400700780c */ /* 0x040fe40003f24270 */
[----:B------:R-:W-:Y:S02]  /*4930*/  ISETP.GT.AND P0, PT, R7, 0x41, PT ;  /* 0x000000410700780c */ /* 0x000fe40003f04270 */
[----:B------:R-:W-:-:S02]  /*4940*/  FMNMX.FTZ R5, R180, R5, !PT ;  /* 0x00000005b4057209 */ /* 0x000fc40007810000 */
[----:B------:R-:W-:Y:S02]  /*4950*/  FMNMX.FTZ R3, R252, R3, !PT ;  /* 0x00000003fc037209 */ /* 0x000fe40007810000 */
[----:B------:R-:W-:Y:S02]  /*4960*/  FSEL R139, R66, -INF , P1 ;  /* 0xff800000428b7808 */ /* 0x000fe40000800000 */
[----:B------:R-:W-:Y:S02]  /*4970*/  FSEL R140, R67, -INF , P0 ;  /* 0xff800000438c7808 */ /* 0x000fe40000000000 */
[----:B-1----:R-:W-:Y:S02]  /*4980*/  FMNMX.FTZ R137, R10, R137, !PT ;  /* 0x000000890a897209 */ /* 0x002fe40007810000 */
[----:B------:R-:W-:Y:S02]  /*4990*/  FMNMX.FTZ R5, R181, R5, !PT ;  /* 0x00000005b5057209 */ /* 0x000fe40007810000 */
[----:B------:R-:W-:-:S02]  /*49a0*/  ISETP.GT.AND P0, PT, R7, 0x49, PT ;  /* 0x000000490700780c */ /* 0x000fc40003f04270 */
[----:B------:R-:W-:Y:S02]  /*49b0*/  FMNMX.FTZ R3, R151, R3, !PT ;  /* 0x0000000397037209 */ /* 0x000fe40007810000 */
[----:B------:R-:W-:Y:S02]  /*49c0*/  ISETP.GT.AND P1, PT, R7, 0x48, PT ;  /* 0x000000480700780c */ /* 0x000fe40003f24270 */
[----:B--2---:R-:W-:Y:S01]  /*49d0*/  FMNMX.FTZ R135, R135, R6, !PT ;  /* 0x0000000687877209 */ /* 0x004fe20007810000 */
[----:B------:R-:W-:Y:S01]  /*49e0*/  FMUL.FTZ R6, R137, c[0x0][0x2d0] ;  /* 0x0000b40089067a20 */ /* 0x000fe20000410000 */
[----:B------:R-:W-:Y:S01]  /*49f0*/  FMNMX.FTZ R5, R139, R5, !PT ;  /* 0x000000058b057209 */ /* 0x000fe20007810000 */
[----:B------:R-:W1:Y:S01]  /*4a00*/  SHFL.BFLY PT, R9, R3, 0x2, 0x1f ;  /* 0x0c401f0003097f89 */ /* 0x000e6200000e0000 */
[----:B------:R-:W-:Y:S02]  /*4a10*/  FSEL R142, R63, -INF , P0 ;  /* 0xff8000003f8e7808 */ /* 0x000fe40000000000 */
[----:B------:R-:W-:Y:S01]  /*4a20*/  FSETP.NEU.FTZ.AND P0, PT, R137, -INF , PT ;  /* 0xff8000008900780b */ /* 0x000fe20003f1d000 */
[----:B------:R-:W2:Y:S01]  /*4a30*/  SHFL.BFLY PT, R10, R135, 0x1, 0x1f ;  /* 0x0c201f00870a7f89 */ /* 0x000ea200000e0000 */
[----:B------:R-:W-:-:S02]  /*4a40*/  FSEL R141, R62, -INF , P1 ;  /* 0xff8000003e8d7808 */ /* 0x000fc40000800000 */
[----:B------:R-:W-:Y:S02]  /*4a50*/  FMNMX.FTZ R5, R140, R5, !PT ;  /* 0x000000058c057209 */ /* 0x000fe40007810000 */
[----:B------:R-:W-:Y:S02]  /*4a60*/  FSEL R6, R6, RZ, P0 ;  /* 0x000000ff06067208 */ /* 0x000fe40000000000 */
[----:B------:R-:W-:Y:S02]  /*4a70*/  ISETP.GT.AND P2, PT, R7, 0x50, PT ;  /* 0x000000500700780c */ /* 0x000fe40003f44270 */
[----:B------:R-:W-:Y:S01]  /*4a80*/  FMNMX.FTZ R5, R141, R5, !PT ;  /* 0x000000058d057209 */ /* 0x000fe20007810000 */
[----:B------:R-:W-:Y:S01]  /*4a90*/  FFMA.FTZ R8, R11, c[0x0][0x2d0], -R6 ;  /* 0x0000b4000b087a23 */ /* 0x000fe20000010806 */
[----:B------:R-:W-:Y:S02]  /*4aa0*/  ISETP.GT.AND P1, PT, R7, 0x51, PT ;  /* 0x000000510700780c */ /* 0x000fe40003f24270 */
[----:B------:R-:W-:Y:S01]  /*4ab0*/  FSEL R170, R58, -INF , P2 ;  /* 0xff8000003aaa7808 */ /* 0x000fe20001000000 */
[----:B------:R3:W-:Y:S01]  /*4ac0*/  MUFU.EX2 R163, R8 ;  /* 0x0000000800a37308 */ /* 0x0007e20000000800 */
[----:B------:R-:W-:-:S02]  /*4ad0*/  FMNMX.FTZ R5, R142, R5, !PT ;  /* 0x000000058e057209 */ /* 0x000fc40007810000 */
[----:B------:R-:W-:Y:S02]  /*4ae0*/  FSEL R182, R59, -INF , P1 ;  /* 0xff8000003bb67808 */ /* 0x000fe40000800000 */
[C---:B------:R-:W-:Y:S02]  /*4af0*/  ISETP.GT.AND P1, PT, R7.reuse, 0x58, PT ;  /* 0x000000580700780c */ /* 0x040fe40003f24270 */
[----:B------:R-:W-:Y:S02]  /*4b00*/  ISETP.GT.AND P0, PT, R7, 0x59, PT ;  /* 0x000000590700780c */ /* 0x000fe40003f04270 */
[----:B------:R-:W-:Y:S02]  /*4b10*/  FSEL R183, R54, -INF , P1 ;  /* 0xff80000036b77808 */ /* 0x000fe40000800000 */
[----:B------:R-:W-:Y:S02]  /*4b20*/  FSEL R184, R55, -INF , P0 ;  /* 0xff80000037b87808 */ /* 0x000fe40000000000 */
[----:B------:R-:W-:-:S02]  /*4b30*/  ISETP.GT.AND P1, PT, R7, 0x60, PT ;  /* 0x000000600700780c */ /* 0x000fc40003f24270 */
[----:B------:R-:W-:Y:S02]  /*4b40*/  ISETP.GT.AND P0, PT, R7, 0x61, PT ;  /* 0x000000610700780c */ /* 0x000fe40003f04270 */
[----:B---3--:R-:W-:Y:S01]  /*4b50*/  FMNMX.FTZ R8, R170, R5, !PT ;  /* 0x00000005aa087209 */ /* 0x008fe20007810000 */
[----:B------:R-:W-:Y:S01]  /*4b60*/  FFMA.FTZ R5, R12, c[0x0][0x2d0], -R6 ;  /* 0x0000b4000c057a23 */ /* 0x000fe20000010806 */
[----:B------:R-:W-:Y:S02]  /*4b70*/  FSEL R227, R38, -INF , P1 ;  /* 0xff80000026e37808 */ /* 0x000fe40000800000 */
[----:B------:R-:W-:Y:S01]  /*4b80*/  FMNMX.FTZ R8, R182, R8, !PT ;  /* 0x00000008b6087209 */ /* 0x000fe20007810000 */
[----:B------:R3:W4:Y:S01]  /*4b90*/  MUFU.EX2 R162, R5 ;  /* 0x0000000500a27308 */ /* 0x0007220000000800 */
[----:B-1----:R-:W-:Y:S02]  /*4ba0*/  FMNMX.FTZ R3, R3, R9, !PT ;  /* 0x0000000903037209 */ /* 0x002fe40007810000 */
[----:B------:R-:W-:-:S02]  /*4bb0*/  FSEL R226, R39, -INF , P0 ;  /* 0xff80000027e27808 */ /* 0x000fc40000000000 */
[C---:B------:R-:W-:Y:S01]  /*4bc0*/  ISETP.GT.AND P0, PT, R7.reuse, 0x68, PT ;  /* 0x000000680700780c */ /* 0x040fe20003f04270 */
[----:B------:R-:W1:Y:S01]  /*4bd0*/  SHFL.BFLY PT, R70, R3, 0x1, 0x1f ;  /* 0x0c201f0003467f89 */ /* 0x000e6200000e0000 */
[----:B------:R-:W-:Y:S02]  /*4be0*/  ISETP.GT.AND P1, PT, R7, 0x69, PT ;  /* 0x000000690700780c */ /* 0x000fe40003f24270 */
[----:B------:R-:W-:Y:S01]  /*4bf0*/  FSEL R217, R34, -INF , P0 ;  /* 0xff80000022d97808 */ /* 0x000fe20000000000 */
[----:B------:R-:W-:Y:S01]  /*4c00*/  LDSM.16.MT88.4 R36, [R231+0x100] ;  /* 0x00010000e724783b */ /* 0x000fe20000004200 */
[----:B--2---:R-:W-:Y:S02]  /*4c10*/  FMNMX.FTZ R135, R135, R10, !PT ;  /* 0x0000000a87877209 */ /* 0x004fe40007810000 */
[----:B------:R-:W-:Y:S02]  /*4c20*/  FSEL R187, R35, -INF , P1 ;  /* 0xff80000023bb7808 */ /* 0x000fe40000800000 */
[C---:B------:R-:W-:Y:S01]  /*4c30*/  FSETP.NEU.FTZ.AND P0, PT, R135.reuse, -INF , PT ;  /* 0xff8000008700780b */ /* 0x040fe20003f1d000 */
[----:B------:R-:W-:Y:S01]  /*4c40*/  FMUL.FTZ R9, R135, c[0x0][0x2d0] ;  /* 0x0000b40087097a20 */ /* 0x000fe20000410000 */
[----:B---3--:R-:W-:Y:S01]  /*4c50*/  FMNMX.FTZ R5, R183, R8, !PT ;  /* 0x00000008b7057209 */ /* 0x008fe20007810000 */
[----:B------:R-:W-:Y:S01]  /*4c60*/  FFMA.FTZ R8, R13, c[0x0][0x2d0], -R6 ;  /* 0x0000b4000d087a23 */ /* 0x000fe20000010806 */
[----:B------:R-:W-:Y:S01]  /*4c70*/  LDSM.16.MT88.4 R32, [R230+0x100] ;  /* 0x00010000e620783b */ /* 0x000fe20000004200 */
[----:B----4-:R-:W-:-:S02]  /*4c80*/  F2FP.BF16.PACK_AB R12, R162, R163 ;  /* 0x000000a3a20c723e */ /* 0x010fc400000010ff */
[----:B------:R-:W-:Y:S01]  /*4c90*/  FMNMX.FTZ R5, R184, R5, !PT ;  /* 0x00000005b8057209 */ /* 0x000fe20007810000 */
[----:B------:R2:W-:Y:S01]  /*4ca0*/  MUFU.EX2 R199, R8 ;  /* 0x0000000800c77308 */ /* 0x0005e20000000800 */
[----:B-1----:R-:W-:Y:S02]  /*4cb0*/  FMNMX.FTZ R70, R70, R3, !PT ;  /* 0x0000000346467209 */ /* 0x002fe40007810000 */
[----:B--2---:R-:W-:Y:S01]  /*4cc0*/  FMNMX.FTZ R8, R227, R5, !PT ;  /* 0x00000005e3087209 */ /* 0x004fe20007810000 */
[----:B------:R-:W-:-:S03]  /*4cd0*/  FFMA.FTZ R5, R14, c[0x0][0x2d0], -R6 ;  /* 0x0000b4000e057a23 */ /* 0x000fc60000010806 */
[----:B------:R-:W-:Y:S01]  /*4ce0*/  FMNMX.FTZ R7, R226, R8, !PT ;  /* 0x00000008e2077209 */ /* 0x000fe20007810000 */
[----:B------:R1:W2:Y:S03]  /*4cf0*/  MUFU.EX2 R228, R5 ;  /* 0x0000000500e47308 */ /* 0x0002a60000000800 */
[----:B------:R-:W-:Y:S01]  /*4d00*/  FMNMX.FTZ R8, R217, R7, !PT ;  /* 0x00000007d9087209 */ /* 0x000fe20007810000 */
[----:B------:R-:W-:-:S04]  /*4d10*/  FFMA.FTZ R7, R15, c[0x0][0x2d0], -R6 ;  /* 0x0000b4000f077a23 */ /* 0x000fc80000010806 */
[----:B------:R3:W-:Y:S01]  /*4d20*/  MUFU.EX2 R190, R7 ;  /* 0x0000000700be7308 */ /* 0x0007e20000000800 */
[----:B-1----:R-:W-:Y:S02]  /*4d30*/  FSEL R5, R9, RZ, P0 ;  /* 0x000000ff09057208 */ /* 0x002fe40000000000 */
[----:B------:R-:W-:Y:S02]  /*4d40*/  FSETP.NEU.FTZ.AND P0, PT, R70, -INF , PT ;  /* 0xff8000004600780b */ /* 0x000fe40003f1d000 */
[----:B--2---:R-:W-:Y:S01]  /*4d50*/  F2FP.BF16.PACK_AB R14, R228, R199 ;  /* 0x000000c7e40e723e */ /* 0x004fe200000010ff */
[--C-:B------:R-:W-:Y:S01]  /*4d60*/  FFMA.FTZ R3, R17, c[0x0][0x2d0], -R5.reuse ;  /* 0x0000b40011037a23 */ /* 0x100fe20000010805 */
[----:B---3--:R-:W-:Y:S01]  /*4d70*/  FMNMX.FTZ R7, R187, R8, !PT ;  /* 0x00000008bb077209 */ /* 0x008fe20007810000 */
        /* <DEDUP_REMOVED lines=13> */
[----:B------:R1:W3:Y:S01]  /*4e50*/  MUFU.EX2 R189, R8 ;  /* 0x0000000800bd7308 */ /* 0x0002e20000000800 */
[----:B--2---:R-:W-:-:S07]  /*4e60*/  FFMA.FTZ R0, R24, c[0x0][0x2d0], -R3 ;  /* 0x0000b40018007a23 */ /* 0x004fce0000010803 */
[----:B------:R2:W-:Y:S01]  /*4e70*/  MUFU.EX2 R165, R0 ;  /* 0x0000000000a57308 */ /* 0x0005e20000000800 */
[--C-:B-1----:R-:W-:Y:S01]  /*4e80*/  FFMA.FTZ R8, R20, c[0x0][0x2d0], -R3.reuse ;  /* 0x0000b40014087a23 */ /* 0x102fe20000010803 */
[----:B---3--:R-:W-:Y:S01]  /*4e90*/  F2FP.BF16.PACK_AB R10, R189, R234 ;  /* 0x000000eabd0a723e */ /* 0x008fe200000010ff */
[----:B------:R-:W-:Y:S05]  /*4ea0*/  LDSM.16.MT88.4 R20, [R229+0x100] ;  /* 0x00010000e514783b */ /* 0x000fea0000004200 */
[----:B------:R1:W3:Y:S01]  /*4eb0*/  MUFU.EX2 R194, R8 ;  /* 0x0000000800c27308 */ /* 0x0002e20000000800 */
[----:B--2---:R-:W-:-:S07]  /*4ec0*/  FFMA.FTZ R0, R25, c[0x0][0x2d0], -R3 ;  /* 0x0000b40019007a23 */ /* 0x004fce0000010803 */
[----:B------:R2:W4:Y:S01]  /*4ed0*/  MUFU.EX2 R197, R0 ;  /* 0x0000000000c57308 */ /* 0x0005220000000800 */
[----:B-1----:R-:W1:Y:S01]  /*4ee0*/  SHFL.BFLY PT, R8, R7, 0x1, 0x1f ;  /* 0x0c201f0007087f89 */ /* 0x002e6200000e0000 */
[----:B---3--:R-:W-:Y:S01]  /*4ef0*/  F2FP.BF16.PACK_AB R9, R148, R194 ;  /* 0x000000c29409723e */ /* 0x008fe200000010ff */
[----:B--2---:R-:W-:Y:S01]  /*4f00*/  FFMA.FTZ R0, R26, c[0x0][0x2d0], -R6 ;  /* 0x0000b4001a007a23 */ /* 0x004fe20000010806 */
[----:B----4-:R-:W-:-:S04]  /*4f10*/  F2FP.BF16.PACK_AB R11, R197, R165 ;  /* 0x000000a5c50b723e */ /* 0x010fc800000010ff */
[----:B------:R2:W-:Y:S01]  /*4f20*/  MUFU.EX2 R196, R0 ;  /* 0x0000000000c47308 */ /* 0x0005e20000000800 */
[----:B-1----:R-:W-:Y:S01]  /*4f30*/  FMNMX.FTZ R136, R7, R8, !PT ;  /* 0x0000000807887209 */ /* 0x002fe20007810000 */
[----:B------:R-:W-:Y:S02]  /*4f40*/  IMAD.MOV.U32 R7, RZ, RZ, R46 ;  /* 0x000000ffff077224 */ /* 0x000fe400078e002e */
[--C-:B--2---:R-:W-:Y:S01]  /*4f50*/  FFMA.FTZ R0, R27, c[0x0][0x2d0], -R6.reuse ;  /* 0x0000b4001b007a23 */ /* 0x104fe20000010806 */
[C---:B------:R-:W-:Y:S01]  /*4f60*/  FSETP.NEU.FTZ.AND P0, PT, R136.reuse, -INF , PT ;  /* 0xff8000008800780b */ /* 0x040fe20003f1d000 */
[----:B------:R-:W-:Y:S01]  /*4f70*/  FMUL.FTZ R2, R136, c[0x0][0x2d0] ;  /* 0x0000b40088027a20 */ /* 0x000fe20000410000 */
[----:B------:R-:W-:Y:S01]  /*4f80*/  F2FP.BF16.PACK_AB R8, R150, R7 ;  /* 0x000000079608723e */ /* 0x000fe200000010ff */
[----:B------:R1:W-:Y:S06]  /*4f90*/  MUFU.EX2 R188, R0 ;  /* 0x0000000000bc7308 */ /* 0x0003ec0000000800 */
[C---:B------:R-:W-:Y:S08]  /*4fa0*/  HMMA.16816.F32.BF16 R80, R8.reuse, R20, RZ ;  /* 0x000000140850723c */ /* 0x040ff000000418ff */
[----:B------:R-:W-:Y:S01]  /*4fb0*/  HMMA.16816.F32.BF16 R76, R8, R16, RZ ;  /* 0x00000010084c723c */ /* 0x000fe200000418ff */
[----:B-1----:R-:W-:Y:S01]  /*4fc0*/  FSEL R0, R2, RZ, P0 ;  /* 0x000000ff02007208 */ /* 0x002fe20000000000 */
[----:B------:R-:W-:-:S04]  /*4fd0*/  FFMA.FTZ R2, R28, c[0x0][0x2d0], -R6 ;  /* 0x0000b4001c027a23 */ /* 0x000fc80000010806 */
[----:B------:R1:W-:Y:S02]  /*4fe0*/  MUFU.EX2 R4, R2 ;  /* 0x0000000200047308 */ /* 0x0003e40000000800 */
[C---:B------:R-:W-:Y:S08]  /*4ff0*/  HMMA.16816.F32.BF16 R72, R8.reuse, R32, RZ ;  /* 0x000000200848723c */ /* 0x040ff000000418ff */
[----:B------:R-:W-:Y:S01]  /*5000*/  HMMA.16816.F32.BF16 R64, R8, R36, RZ ;  /* 0x000000240840723c */ /* 0x000fe200000418ff */
[----:B-1----:R-:W-:-:S07]  /*5010*/  FFMA.FTZ R2, R29, c[0x0][0x2d0], -R0 ;  /* 0x0000b4001d027a23 */ /* 0x002fce0000010800 */
[C---:B------:R-:W-:Y:S01]  /*5020*/  HMMA.16816.F32.BF16 R60, R8.reuse, R22, RZ ;  /* 0x00000016083c723c */ /* 0x040fe200000418ff */
[----:B------:R1:W-:Y:S07]  /*5030*/  MUFU.EX2 R186, R2 ;  /* 0x0000000200ba7308 */ /* 0x0003ee0000000800 */
[C---:B------:R-:W-:Y:S08]  /*5040*/  HMMA.16816.F32.BF16 R56, R8.reuse, R18, RZ ;  /* 0x000000120838723c */ /* 0x040ff000000418ff */
[----:B------:R-:W-:Y:S01]  /*5050*/  HMMA.16816.F32.BF16 R52, R8, R34, RZ ;  /* 0x000000220834723c */ /* 0x000fe200000418ff */
[----:B-1----:R-:W-:-:S04]  /*5060*/  FFMA.FTZ R2, R30, c[0x0][0x2d0], -R0 ;  /* 0x0000b4001e027a23 */ /* 0x002fc80000010800 */
[----:B------:R1:W2:Y:S03]  /*5070*/  MUFU.EX2 R185, R2 ;  /* 0x0000000200b97308 */ /* 0x0002a60000000800 */
[----:B------:R-:W-:Y:S01]  /*5080*/  HMMA.16816.F32.BF16 R48, R8, R38, RZ ;  /* 0x000000260830723c */ /* 0x000fe200000418ff */
[--C-:B-1----:R-:W-:Y:S01]  /*5090*/  FFMA.FTZ R2, R31, c[0x0][0x2d0], -R0.reuse ;  /* 0x0000b4001f027a23 */ /* 0x102fe20000010800 */
[----:B--2---:R-:W-:Y:S01]  /*50a0*/  F2FP.BF16.PACK_AB R13, R185, R186 ;  /* 0x000000bab90d723e */ /* 0x004fe200000010ff */
[----:B------:R-:W1:Y:S02]  /*50b0*/  LDSM.16.MT88.4 R28, [R229+0x900] ;  /* 0x00090000e51c783b */ /* 0x000e640000004200 */
[----:B------:R2:W-:Y:S02]  /*50c0*/  MUFU.EX2 R222, R2 ;  /* 0x0000000200de7308 */ /* 0x0005e40000000800 */
[----:B--2---:R-:W-:-:S06]  /*50d0*/  FFMA.FTZ R2, R40, c[0x0][0x2d0], -R0 ;  /* 0x0000b40028027a23 */ /* 0x004fcc0000010800 */
[----:B------:R2:W3:Y:S02]  /*50e0*/  MUFU.EX2 R224, R2 ;  /* 0x0000000200e07308 */ /* 0x0004e40000000800 */
[----:B--2---:R-:W-:Y:S01]  /*50f0*/  FFMA.FTZ R2, R41, c[0x0][0x2d0], -R5 ;  /* 0x0000b40029027a23 */ /* 0x004fe20000010805 */
[----:B---3--:R-:W-:-:S05]  /*5100*/  F2FP.BF16.PACK_AB R15, R224, R222 ;  /* 0x000000dee00f723e */ /* 0x008fca00000010ff */
[----:B------:R2:W-:Y:S02]  /*5110*/  MUFU.EX2 R176, R2 ;  /* 0x0000000200b07308 */ /* 0x0005e40000000800 */
[C---:B------:R-:W-:Y:S08]  /*5120*/  HMMA.16816.F32.BF16 R84, R12.reuse, R20, RZ ;  /* 0x000000140c54723c */ /* 0x040ff000000418ff */
[----:B------:R-:W-:Y:S01]  /*5130*/  HMMA.16816.F32.BF16 R88, R12, R22, RZ ;  /* 0x000000160c58723c */ /* 0x000fe200000418ff */
[----:B------:R-:W-:Y:S01]  /*5140*/  LDSM.16.MT88.4 R20, [R230+0x900] ;  /* 0x00090000e614783b */ /* 0x000fe20000004200 */
[----:B--2---:R-:W-:-:S04]  /*5150*/  FFMA.FTZ R2, R42, c[0x0][0x2d0], -R5 ;  /* 0x0000b4002a027a23 */ /* 0x004fc80000010805 */
[----:B------:R2:W3:Y:S02]  /*5160*/  MUFU.EX2 R24, R2 ;  /* 0x0000000200187308 */ /* 0x0004e40000000800 */
[C---:B------:R-:W-:Y:S08]  /*5170*/  HMMA.16816.F32.BF16 R92, R12.reuse, R18, RZ ;  /* 0x000000120c5c723c */ /* 0x040ff000000418ff */
[----:B------:R-:W-:Y:S01]  /*5180*/  HMMA.16816.F32.BF16 R100, R12, R34, RZ ;  /* 0x000000220c64723c */ /* 0x000fe200000418ff */
[----:B--2---:R-:W-:-:S07]  /*5190*/  FFMA.FTZ R2, R43, c[0x0][0x2d0], -R5 ;  /* 0x0000b4002b027a23 */ /* 0x004fce0000010805 */
[C---:B------:R-:W-:Y:S01]  /*51a0*/  HMMA.16816.F32.BF16 R40, R12.reuse, R32, RZ ;  /* 0x000000200c28723c */ /* 0x040fe200000418ff */
[----:B------:R2:W4:Y:S07]  /*51b0*/  MUFU.EX2 R98, R2 ;  /* 0x0000000200627308 */ /* 0x00052e0000000800 */
[----:B------:R-:W-:Y:S01]  /*51c0*/  HMMA.16816.F32.BF16 R32, R12, R36, RZ ;  /* 0x000000240c20723c */ /* 0x000fe200000418ff */
[----:B--2---:R-:W-:-:S04]  /*51d0*/  FFMA.FTZ R2, R44, c[0x0][0x2d0], -R5 ;  /* 0x0000b4002c027a23 */ /* 0x004fc80000010805 */
[----:B------:R2:W1:Y:S02]  /*51e0*/  MUFU.EX2 R149, R2 ;  /* 0x0000000200957308 */ /* 0x0004640000000800 */
[--C-:B--2---:R-:W-:Y:S02]  /*51f0*/  FFMA.FTZ R2, R45, c[0x0][0x2d0], -R3.reuse ;  /* 0x0000b4002d027a23 */ /* 0x104fe40000010803 */
[----:B------:R-:W-:Y:S01]  /*5200*/  HMMA.16816.F32.BF16 R44, R12, R16, RZ ;  /* 0x000000100c2c723c */ /* 0x000fe200000418ff */
[----:B------:R-:W2:Y:S03]  /*5210*/  LDSM.16.MT88.4 R16, [R231+0x900] ;  /* 0x00090000e710783b */ /* 0x000ea60000004200 */
[----:B------:R1:W-:Y:S02]  /*5220*/  MUFU.EX2 R233, R2 ;  /* 0x0000000200e97308 */ /* 0x0003e40000000800 */
[----:B-1----:R-:W-:-:S02]  /*5230*/  FFMA.FTZ R2, R68, c[0x0][0x2d0], -R3 ;  /* 0x0000b40044027a23 */ /* 0x002fc40000010803 */
[----:B---3--:R-:W-:-:S04]  /*5240*/  IMAD.MOV.U32 R68, RZ, RZ, R24 ;  /* 0x000000ffff447224 */ /* 0x008fc800078e0018 */
[----:B------:R1:W3:Y:S01]  /*5250*/  MUFU.EX2 R8, R2 ;  /* 0x0000000200087308 */ /* 0x0002e20000000800 */
[----:B------:R-:W2:Y:S01]  /*5260*/  LDSM.16.MT88.4 R24, [R232+0x900] ;  /* 0x00090000e818783b */ /* 0x000ea20000004200 */
[----:B-1----:R-:W-:Y:S02]  /*5270*/  FFMA.FTZ R2, R69, c[0x0][0x2d0], -R3 ;  /* 0x0000b40045027a23 */ /* 0x002fe40000010803 */
[----:B----4-:R-:W-:-:S04]  /*5280*/  IMAD.MOV.U32 R69, RZ, RZ, R98 ;  /* 0x000000ffff457224 */ /* 0x010fc800078e0062 */
[----:B------:R1:W-:Y:S01]  /*5290*/  MUFU.EX2 R177, R2 ;  /* 0x0000000200b17308 */ /* 0x0003e20000000800 */
[----:B------:R-:W-:Y:S01]  /*52a0*/  F2FP.BF16.PACK_AB R10, R149, R69 ;  /* 0x00000045950a723e */ /* 0x000fe200000010ff */
[----:B-1----:R-:W-:Y:S02]  /*52b0*/  FFMA.FTZ R2, R71, c[0x0][0x2d0], -R3 ;  /* 0x0000b40047027a23 */ /* 0x002fe40000010803 */
[----:B---3--:R-:W-:Y:S01]  /*52c0*/  IMAD.MOV.U32 R71, RZ, RZ, R8 ;  /* 0x000000ffff477224 */ /* 0x008fe200078e0008 */
[----:B------:R-:W-:-:S03]  /*52d0*/  F2FP.BF16.PACK_AB R8, R68, R176 ;  /* 0x000000b04408723e */ /* 0x000fc600000010ff */
[----:B------:R1:W3:Y:S01]  /*52e0*/  MUFU.EX2 R161, R2 ;  /* 0x0000000200a17308 */ /* 0x0002e20000000800 */
[----:B------:R-:W-:Y:S01]  /*52f0*/  F2FP.BF16.PACK_AB R9, R71, R233 ;  /* 0x000000e94709723e */ /* 0x000fe200000010ff */
[----:B-1----:R-:W-:Y:S01]  /*5300*/  FFMA.FTZ R2, R96, c[0x0][0x2d0], -R0 ;  /* 0x0000b40060027a23 */ /* 0x002fe20000010800 */
[----:B---3--:R-:W-:-:S05]  /*5310*/  F2FP.BF16.PACK_AB R11, R161, R177 ;  /* 0x000000b1a10b723e */ /* 0x008fca00000010ff */
[----:B------:R1:W-:Y:S02]  /*5320*/  MUFU.EX2 R220, R2 ;  /* 0x0000000200dc7308 */ /* 0x0003e40000000800 */
[C---:B------:R-:W-:Y:S08]  /*5330*/  HMMA.16816.F32.BF16 R144, R8.reuse, R28, R80 ;  /* 0x0000001c0890723c */ /* 0x040ff00000041850 */
[----:B--2---:R-:W-:Y:S01]  /*5340*/  HMMA.16816.F32.BF16 R48, R8, R18, R48 ;  /* 0x000000120830723c */ /* 0x004fe20000041830 */
[----:B-1----:R-:W-:-:S04]  /*5350*/  FFMA.FTZ R2, R97, c[0x0][0x2d0], -R0 ;  /* 0x0000b40061027a23 */ /* 0x002fc80000010800 */
[----:B------:R1:W2:Y:S03]  /*5360*/  MUFU.EX2 R219, R2 ;  /* 0x0000000200db7308 */ /* 0x0002a60000000800 */
[----:B------:R-:W-:Y:S01]  /*5370*/  HMMA.16816.F32.BF16 R96, R12, R38, RZ ;  /* 0x000000260c60723c */ /* 0x000fe200000418ff */
[----:B------:R-:W3:Y:S01]  /*5380*/  LDSM.16.MT88.4 R12, [R229+0x1100] ;  /* 0x00110000e50c783b */ /* 0x000ee20000004200 */
[----:B-1----:R-:W-:-:S04]  /*5390*/  FFMA.FTZ R2, R104, c[0x0][0x2d0], -R0 ;  /* 0x0000b40068027a23 */ /* 0x002fc80000010800 */
[----:B------:R1:W-:Y:S02]  /*53a0*/  MUFU.EX2 R221, R2 ;  /* 0x0000000200dd7308 */ /* 0x0003e40000000800 */
[----:B-1----:R-:W-:Y:S02]  /*53b0*/  FFMA.FTZ R2, R105, c[0x0][0x2d0], -R0 ;  /* 0x0000b40069027a23 */ /* 0x002fe40000010800 */
[C---:B------:R-:W-:Y:S04]  /*53c0*/  HMMA.16816.F32.BF16 R104, R8.reuse, R24, R76 ;  /* 0x000000180868723c */ /* 0x040fe8000004184c */
[----:B------:R1:W4:Y:S04]  /*53d0*/  MUFU.EX2 R218, R2 ;  /* 0x0000000200da7308 */ /* 0x0003280000000800 */
        /* <DEDUP_REMOVED lines=8> */
[----:B------:R1:W1:Y:S06]  /*5460*/  MUFU.EX2 R215, R2 ;  /* 0x0000000200d77308 */ /* 0x00026c0000000800 */
[----:B------:R-:W-:Y:S02]  /*5470*/  F2FP.BF16.PACK_AB R8, R196, R190 ;  /* 0x000000bec408723e */ /* 0x000fe400000010ff */
[----:B--2---:R-:W-:Y:S02]  /*5480*/  F2FP.BF16.PACK_AB R9, R219, R220 ;  /* 0x000000dcdb09723e */ /* 0x004fe400000010ff */
[----:B------:R-:W-:-:S02]  /*5490*/  F2FP.BF16.PACK_AB R10, R4, R188 ;  /* 0x000000bc040a723e */ /* 0x000fc400000010ff */
[----:B----4-:R-:W-:Y:S01]  /*54a0*/  F2FP.BF16.PACK_AB R11, R218, R221 ;  /* 0x000000ddda0b723e */ /* 0x010fe200000010ff */
[----:B-1----:R-:W-:-:S06]  /*54b0*/  FFMA.FTZ R2, R110, c[0x0][0x2d0], -R5 ;  /* 0x0000b4006e027a23 */ /* 0x002fcc0000010805 */
[C---:B------:R-:W-:Y:S01]  /*54c0*/  HMMA.16816.F32.BF16 R36, R8.reuse, R30, R88 ;  /* 0x0000001e0824723c */ /* 0x040fe20000041858 */
[----:B------:R1:W-:Y:S06]  /*54d0*/  MUFU.EX2 R214, R2 ;  /* 0x0000000200d67308 */ /* 0x0003ec0000000800 */
[----:B------:R-:W-:Y:S01]  /*54e0*/  IMAD.MOV.U32 R91, RZ, RZ, R199 ;  /* 0x000000ffff5b7224 */ /* 0x000fe200078e00c7 */
[C---:B------:R-:W-:Y:S08]  /*54f0*/  HMMA.16816.F32.BF16 R44, R8.reuse, R24, R44 ;  /* 0x00000018082c723c */ /* 0x040ff0000004182c */
[----:B------:R-:W-:Y:S01]  /*5500*/  HMMA.16816.F32.BF16 R80, R8, R20, R40 ;  /* 0x000000140850723c */ /* 0x000fe20000041828 */
[----:B-1----:R-:W-:-:S04]  /*5510*/  FFMA.FTZ R2, R111, c[0x0][0x2d0], -R5 ;  /* 0x0000b4006f027a23 */ /* 0x002fc80000010805 */
[----:B------:R1:W2:Y:S03]  /*5520*/  MUFU.EX2 R213, R2 ;  /* 0x0000000200d57308 */ /* 0x0002a60000000800 */
[C---:B------:R-:W-:Y:S07]  /*5530*/  HMMA.16816.F32.BF16 R108, R8.reuse, R16, R32 ;  /* 0x00000010086c723c */ /* 0x040fee0000041820 */
[----:B------:R-:W-:Y:S01]  /*5540*/  IMAD.MOV.U32 R16, RZ, RZ, R4 ;  /* 0x000000ffff107224 */ /* 0x000fe200078e0004 */
[----:B------:R-:W-:Y:S01]  /*5550*/  HMMA.16816.F32.BF16 R32, R8, R26, R92 ;  /* 0x0000001a0820723c */ /* 0x000fe2000004185c */
[----:B------:R-:W-:Y:S01]  /*5560*/  IMAD.MOV.U32 R4, RZ, RZ, R200 ;  /* 0x000000ffff047224 */ /* 0x000fe200078e00c8 */
[----:B------:R-:W-:Y:S01]  /*5570*/  LDSM.16.MT88.4 R24, [R230+0x1100] ;  /* 0x00110000e618783b */ /* 0x000fe20000004200 */
[----:B------:R-:W-:-:S02]  /*5580*/  IMAD.MOV.U32 R17, RZ, RZ, R177 ;  /* 0x000000ffff117224 */ /* 0x000fc400078e00b1 */
[----:B-1----:R-:W-:Y:S02]  /*5590*/  FFMA.FTZ R2, R112, c[0x0][0x2d0], -R3 ;  /* 0x0000b40070027a23 */ /* 0x002fe40000010803 */
[----:B------:R-:W-:Y:S01]  /*55a0*/  IMAD.MOV.U32 R112, RZ, RZ, R201 ;  /* 0x000000ffff707224 */ /* 0x000fe200078e00c9 */
[C---:B------:R-:W-:Y:S01]  /*55b0*/  HMMA.16816.F32.BF16 R40, R8.reuse, R22, R100 ;  /* 0x000000160828723c */ /* 0x040fe20000041864 */
[----:B------:R1:W-:Y:S01]  /*55c0*/  MUFU.EX2 R211, R2 ;  /* 0x0000000200d37308 */ /* 0x0003e20000000800 */
[----:B------:R-:W-:Y:S01]  /*55d0*/  LDSM.16.MT88.4 R20, [R231+0x1100] ;  /* 0x00110000e714783b */ /* 0x000fe20000004200 */
[----:B------:R-:W-:Y:S02]  /*55e0*/  IMAD.MOV.U32 R95, RZ, RZ, R193 ;  /* 0x000000ffff5f7224 */ /* 0x000fe400078e00c1 */
[----:B------:R-:W-:Y:S02]  /*55f0*/  IMAD.MOV.U32 R94, RZ, RZ, R112 ;  /* 0x000000ffff5e7224 */ /* 0x000fe400078e0070 */
[----:B------:R-:W-:Y:S01]  /*5600*/  IMAD.MOV.U32 R100, RZ, RZ, R197 ;  /* 0x000000ffff647224 */ /* 0x000fe200078e00c5 */
[----:B------:R-:W-:Y:S01]  /*5610*/  HMMA.16816.F32.BF16 R52, R8, R28, R84 ;  /* 0x0000001c0834723c */ /* 0x000fe20000041854 */
[----:B------:R-:W4:Y:S01]  /*5620*/  LDSM.16.MT88.4 R28, [R232+0x1100] ;  /* 0x00110000e81c783b */ /* 0x000f220000004200 */
[----:B------:R-:W-:-:S02]  /*5630*/  IMAD.MOV.U32 R103, RZ, RZ, R191 ;  /* 0x000000ffff677224 */ /* 0x000fc400078e00bf */
[----:B------:R-:W-:Y:S02]  /*5640*/  IMAD.MOV.U32 R102, RZ, RZ, R190 ;  /* 0x000000ffff667224 */ /* 0x000fe400078e00be */
[----:B------:R-:W-:Y:S02]  /*5650*/  IMAD.MOV.U32 R101, RZ, RZ, R189 ;  /* 0x000000ffff657224 */ /* 0x000fe400078e00bd */
[----:B------:R-:W-:Y:S01]  /*5660*/  HMMA.16816.F32.BF16 R84, R8, R18, R96 ;  /* 0x000000120854723c */ /* 0x000fe20000041860 */
[----:B-1----:R-:W-:Y:S02]  /*5670*/  FFMA.FTZ R2, R113, c[0x0][0x2d0], -R3 ;  /* 0x0000b40071027a23 */ /* 0x002fe40000010803 */
[----:B------:R-:W-:Y:S02]  /*5680*/  IMAD.MOV.U32 R93, RZ, RZ, R16 ;  /* 0x000000ffff5d7224 */ /* 0x000fe400078e0010 */
[----:B------:R1:W1:Y:S01]  /*5690*/  MUFU.EX2 R209, R2 ;  /* 0x0000000200d17308 */ /* 0x0002620000000800 */
[----:B------:R-:W-:Y:S01]  /*56a0*/  IMAD.MOV.U32 R92, RZ, RZ, R17 ;  /* 0x000000ffff5c7224 */ /* 0x000fe200078e0011 */
[----:B------:R-:W-:Y:S01]  /*56b0*/  F2FP.BF16.PACK_AB R8, R215, R216 ;  /* 0x000000d8d708723e */ /* 0x000fe200000010ff */
[----:B------:R-:W-:Y:S01]  /*56c0*/  IMAD.MOV.U32 R98, RZ, RZ, R195 ;  /* 0x000000ffff627224 */ /* 0x000fe200078e00c3 */
[----:B--2---:R-:W-:Y:S01]  /*56d0*/  F2FP.BF16.PACK_AB R10, R213, R214 ;  /* 0x000000d6d50a723e */ /* 0x004fe200000010ff */
[----:B------:R-:W-:Y:S01]  /*56e0*/  IMAD.MOV.U32 R97, RZ, RZ, R194 ;  /* 0x000000ffff617224 */ /* 0x000fe200078e00c2 */
[----:B------:R-:W2:Y:S01]  /*56f0*/  LDSM.16.MT88.4 R16, [R229+0x1900] ;  /* 0x00190000e510783b */ /* 0x000ea20000004200 */
[----:B------:R-:W-:-:S02]  /*5700*/  IMAD.MOV.U32 R99, RZ, RZ, R188 ;  /* 0x000000ffff637224 */ /* 0x000fc400078e00bc */
[----:B------:R-:W-:Y:S02]  /*5710*/  IMAD.MOV.U32 R96, RZ, RZ, R149 ;  /* 0x000000ffff607224 */ /* 0x000fe400078e0095 */
[----:B-1----:R-:W-:Y:S01]  /*5720*/  FFMA.FTZ R2, R114, c[0x0][0x2d0], -R3 ;  /* 0x0000b40072027a23 */ /* 0x002fe20000010803 */
[----:B------:R-:W-:-:S03]  /*5730*/  F2FP.BF16.PACK_AB R9, R209, R211 ;  /* 0x000000d3d109723e */ /* 0x000fc600000010ff */
[----:B------:R1:W-:Y:S02]  /*5740*/  MUFU.EX2 R207, R2 ;  /* 0x0000000200cf7308 */ /* 0x0003e40000000800 */
[----:B-1----:R-:W-:-:S06]  /*5750*/  FFMA.FTZ R2, R115, c[0x0][0x2d0], -R3 ;  /* 0x0000b40073027a23 */ /* 0x002fcc0000010803 */
[----:B------:R1:W1:Y:S02]  /*5760*/  MUFU.EX2 R205, R2 ;  /* 0x0000000200cd7308 */ /* 0x0002640000000800 */
[----:B-1----:R-:W-:Y:S01]  /*5770*/  FFMA.FTZ R2, R117, c[0x0][0x2d0], -R6 ;  /* 0x0000b40075027a23 */ /* 0x002fe20000010806 */
[----:B------:R-:W-:Y:S01]  /*5780*/  F2FP.BF16.PACK_AB R11, R205, R207 ;  /* 0x000000cfcd0b723e */ /* 0x000fe200000010ff */
[----:B------:R-:W-:-:S04]  /*5790*/  IMAD.MOV.U32 R117, RZ, RZ, R196 ;  /* 0x000000ffff757224 */ /* 0x000fc800078e00c4 */
[----:B------:R1:W-:Y:S02]  /*57a0*/  MUFU.EX2 R202, R2 ;  /* 0x0000000200ca7308 */ /* 0x0003e40000000800 */
[C---:B---3--:R-:W-:Y:S08]  /*57b0*/  HMMA.16816.F32.BF16 R144, R8.reuse, R12, R144 ;  /* 0x0000000c0890723c */ /* 0x048ff00000041890 */
[----:B----4-:R-:W-:Y:S01]  /*57c0*/  HMMA.16816.F32.BF16 R104, R8, R28, R104 ;  /* 0x0000001c0868723c */ /* 0x010fe20000041868 */
[----:B-1----:R-:W-:-:S02]  /*57d0*/  FFMA.FTZ R2, R116, c[0x0][0x2d0], -R6 ;  /* 0x0000b40074027a23 */ /* 0x002fc40000010806 */
[----:B------:R-:W-:Y:S02]  /*57e0*/  IMAD.MOV.U32 R116, RZ, RZ, R198 ;  /* 0x000000ffff747224 */ /* 0x000fe400078e00c6 */
[----:B------:R1:W3:Y:S02]  /*57f0*/  MUFU.EX2 R201, R2 ;  /* 0x0000000200c97308 */ /* 0x0002e40000000800 */
[----:B-1----:R-:W-:Y:S02]  /*5800*/  FFMA.FTZ R2, R118, c[0x0][0x2d0], -R6 ;  /* 0x0000b40076027a23 */ /* 0x002fe40000010806 */
[----:B------:R-:W-:-:S04]  /*5810*/  IMAD.MOV.U32 R118, RZ, RZ, R176 ;  /* 0x000000ffff767224 */ /* 0x000fc800078e00b0 */
[----:B------:R1:W-:Y:S01]  /*5820*/  MUFU.EX2 R200, R2 ;  /* 0x0000000200c87308 */ /* 0x0003e20000000800 */
[C---:B------:R-:W-:Y:S08]  /*5830*/  HMMA.16816.F32.BF16 R176, R8.reuse, R24, R76 ;  /* 0x0000001808b0723c */ /* 0x040ff0000004184c */
[----:B------:R-:W-:Y:S01]  /*5840*/  HMMA.16816.F32.BF16 R76, R8, R14, R64 ;  /* 0x0000000e084c723c */ /* 0x000fe20000041840 */
[----:B-1----:R-:W-:-:S07]  /*5850*/  FFMA.FTZ R2, R119, c[0x0][0x2d0], -R6 ;  /* 0x0000b40077027a23 */ /* 0x002fce0000010806 */
[C---:B------:R-:W-:Y:S01]  /*5860*/  HMMA.16816.F32.BF16 R64, R8.reuse, R26, R56 ;  /* 0x0000001a0840723c */ /* 0x040fe20000041838 */
[----:B------:R-:W-:Y:S01]  /*5870*/  IMAD.MOV.U32 R119, RZ, RZ, R192 ;  /* 0x000000ffff777224 */ /* 0x000fe200078e00c0 */
[----:B------:R1:W-:Y:S06]  /*5880*/  MUFU.EX2 R199, R2 ;  /* 0x0000000200c77308 */ /* 0x0003ec0000000800 */
[----:B------:R-:W-:Y:S01]  /*5890*/  HMMA.16816.F32.BF16 R56, R8, R22, R48 ;  /* 0x000000160838723c */ /* 0x000fe20000041830 */
[----:B-1----:R-:W-:Y:S02]  /*58a0*/  FFMA.FTZ R2, R120, c[0x0][0x2d0], -R0 ;  /* 0x0000b40078027a23 */ /* 0x002fe40000010800 */
[----:B------:R-:W-:-:S02]  /*58b0*/  IMAD.MOV.U32 R120, RZ, RZ, R151 ;  /* 0x000000ffff787224 */ /* 0x000fc400078e0097 */
[----:B------:R1:W-:Y:S02]  /*58c0*/  MUFU.EX2 R198, R2 ;  /* 0x0000000200c67308 */ /* 0x0003e40000000800 */
[----:B-1----:R-:W-:Y:S02]  /*58d0*/  FFMA.FTZ R2, R121, c[0x0][0x2d0], -R0 ;  /* 0x0000b40079027a23 */ /* 0x002fe40000010800 */
[----:B------:R-:W-:-:S04]  /*58e0*/  IMAD.MOV.U32 R121, RZ, RZ, R91 ;  /* 0x000000ffff797224 */ /* 0x000fc800078e005b */
[----:B------:R1:W4:Y:S01]  /*58f0*/  MUFU.EX2 R197, R2 ;  /* 0x0000000200c57308 */ /* 0x0003220000000800 */
[C---:B------:R-:W-:Y:S08]  /*5900*/  HMMA.16816.F32.BF16 R88, R8.reuse, R20, R72 ;  /* 0x000000140858723c */ /* 0x040ff00000041848 */
[----:B------:R-:W-:Y:S01]  /*5910*/  HMMA.16816.F32.BF16 R72, R8, R30, R60 ;  /* 0x0000001e0848723c */ /* 0x000fe2000004183c */
[----:B-1----:R-:W-:-:S06]  /*5920*/  FFMA.FTZ R2, R122, c[0x0][0x2d0], -R0 ;  /* 0x0000b4007a027a23 */ /* 0x002fcc0000010800 */
[----:B---3--:R-:W-:Y:S01]  /*5930*/  F2FP.BF16.PACK_AB R8, R201, R202 ;  /* 0x000000cac908723e */ /* 0x008fe200000010ff */
[----:B------:R-:W-:Y:S01]  /*5940*/  IMAD.MOV.U32 R122, RZ, RZ, R150 ;  /* 0x000000ffff7a7224 */ /* 0x000fe200078e0096 */
[----:B----4-:R-:W-:Y:S01]  /*5950*/  F2FP.BF16.PACK_AB R9, R197, R198 ;  /* 0x000000c6c509723e */ /* 0x010fe200000010ff */
[----:B------:R1:W-:Y:S01]  /*5960*/  MUFU.EX2 R196, R2 ;  /* 0x0000000200c47308 */ /* 0x0003e20000000800 */
[----:B------:R-:W-:Y:S01]  /*5970*/  F2FP.BF16.PACK_AB R10, R199, R200 ;  /* 0x000000c8c70a723e */ /* 0x000fe200000010ff */
[----:B-1----:R-:W-:Y:S02]  /*5980*/  FFMA.FTZ R2, R123, c[0x0][0x2d0], -R0 ;  /* 0x0000b4007b027a23 */ /* 0x002fe40000010800 */
[----:B------:R-:W-:-:S04]  /*5990*/  IMAD.MOV.U32 R123, RZ, RZ, R148 ;  /* 0x000000ffff7b7224 */ /* 0x000fc800078e0094 */
[----:B------:R1:W3:Y:S02]  /*59a0*/  MUFU.EX2 R195, R2 ;  /* 0x0000000200c37308 */ /* 0x0002e40000000800 */
[----:B-1----:R-:W-:Y:S01]  /*59b0*/  FFMA.FTZ R2, R124, c[0x0][0x2d0], -R6 ;  /* 0x0000b4007c027a23 */ /* 0x002fe20000010806 */
[----:B---3--:R-:W-:Y:S01]  /*59c0*/  F2FP.BF16.PACK_AB R11, R195, R196 ;  /* 0x000000c4c30b723e */ /* 0x008fe200000010ff */
[----:B------:R-:W-:-:S04]  /*59d0*/  IMAD.MOV.U32 R124, RZ, RZ, R100 ;  /* 0x000000ffff7c7224 */ /* 0x000fc800078e0064 */
[----:B------:R1:W-:Y:S01]  /*59e0*/  MUFU.EX2 R194, R2 ;  /* 0x0000000200c27308 */ /* 0x0003e20000000800 */
[----:B------:R-:W-:Y:S02]  /*59f0*/  IMAD.MOV.U32 R100, RZ, RZ, R92 ;  /* 0x000000ffff647224 */ /* 0x000fe400078e005c */
[----:B------:R-:W-:Y:S01]  /*5a00*/  IMAD.MOV.U32 R92, RZ, RZ, R4 ;  /* 0x000000ffff5c7224 */ /* 0x000fe200078e0004 */
[----:B------:R-:W-:Y:S01]  /*5a10*/  HMMA.16816.F32.BF16 R52, R8, R12, R52 ;  /* 0x0000000c0834723c */ /* 0x000fe20000041834 */
[----:B------:R-:W-:-:S07]  /*5a20*/  IMAD.MOV.U32 R4, RZ, RZ, R166 ;  /* 0x000000ffff047224 */ /* 0x000fce00078e00a6 */
[C---:B------:R-:W-:Y:S01]  /*5a30*/  HMMA.16816.F32.BF16 R48, R8.reuse, R14, R36 ;  /* 0x0000000e0830723c */ /* 0x040fe20000041824 */
[----:B------:R-:W-:Y:S01]  /*5a40*/  LDSM.16.MT88.4 R12, [R232+0x1900] ;  /* 0x00190000e80c783b */ /* 0x000fe20000004200 */
[----:B-1----:R-:W-:Y:S02]  /*5a50*/  FFMA.FTZ R2, R125, c[0x0][0x2d0], -R6 ;  /* 0x0000b4007d027a23 */ /* 0x002fe40000010806 */
[----:B------:R-:W-:Y:S02]  /*5a60*/  IMAD.MOV.U32 R125, RZ, RZ, R101 ;  /* 0x000000ffff7d7224 */ /* 0x000fe400078e0065 */
[----:B------:R1:W-:Y:S02]  /*5a70*/  MUFU.EX2 R193, R2 ;  /* 0x0000000200c17308 */ /* 0x0003e40000000800 */
[----:B------:R-:W-:Y:S01]  /*5a80*/  HMMA.16816.F32.BF16 R60, R8, R20, R108 ;  /* 0x00000014083c723c */ /* 0x000fe2000004186c */
[----:B------:R-:W-:Y:S02]  /*5a90*/  IMAD.MOV.U32 R101, RZ, RZ, R93 ;  /* 0x000000ffff657224 */ /* 0x000fe400078e005d */
[----:B------:R-:W-:-:S05]  /*5aa0*/  IMAD.MOV.U32 R93, RZ, RZ, R164 ;  /* 0x000000ffff5d7224 */ /* 0x000fca00078e00a4 */
[----:B------:R-:W-:Y:S01]  /*5ab0*/  HMMA.16816.F32.BF16 R44, R8, R28, R44 ;  /* 0x0000001c082c723c */ /* 0x000fe2000004182c */
[----:B-1----:R-:W-:-:S07]  /*5ac0*/  FFMA.FTZ R2, R126, c[0x0][0x2d0], -R5 ;  /* 0x0000b4007e027a23 */ /* 0x002fce0000010805 */
[C---:B------:R-:W-:Y:S01]  /*5ad0*/  HMMA.16816.F32.BF16 R28, R8.reuse, R30, R32 ;  /* 0x0000001e081c723c */ /* 0x040fe20000041820 */
[----:B------:R-:W-:Y:S01]  /*5ae0*/  IMAD.MOV.U32 R126, RZ, RZ, R102 ;  /* 0x000000ffff7e7224 */ /* 0x000fe200078e0066 */
[----:B------:R-:W-:Y:S01]  /*5af0*/  LDSM.16.MT88.4 R32, [R231+0x1900] ;  /* 0x00190000e720783b */ /* 0x000fe20000004200 */
[----:B------:R1:W-:Y:S01]  /*5b00*/  MUFU.EX2 R192, R2 ;  /* 0x0000000200c07308 */ /* 0x0003e20000000800 */
[----:B------:R-:W-:Y:S02]  /*5b10*/  IMAD.MOV.U32 R102, RZ, RZ, R94 ;  /* 0x000000ffff667224 */ /* 0x000fe400078e005e */
[----:B------:R-:W-:Y:S02]  /*5b20*/  IMAD.MOV.U32 R94, RZ, RZ, R165 ;  /* 0x000000ffff5e7224 */ /* 0x000fe400078e00a5 */
[C---:B------:R-:W-:Y:S08]  /*5b30*/  HMMA.16816.F32.BF16 R36, R8.reuse, R24, R80 ;  /* 0x000000180824723c */ /* 0x040ff00000041850 */
[----:B------:R-:W-:Y:S01]  /*5b40*/  HMMA.16816.F32.BF16 R40, R8, R26, R40 ;  /* 0x0000001a0828723c */ /* 0x000fe20000041828 */
[----:B------:R-:W3:Y:S01]  /*5b50*/  LDSM.16.MT88.4 R24, [R230+0x1900] ;  /* 0x00190000e618783b */ /* 0x000ee20000004200 */
[----:B-1----:R-:W-:-:S02]  /*5b60*/  FFMA.FTZ R2, R127, c[0x0][0x2d0], -R5 ;  /* 0x0000b4007f027a23 */ /* 0x002fc40000010805 */
[----:B------:R-:W-:Y:S02]  /*5b70*/  IMAD.MOV.U32 R127, RZ, RZ, R119 ;  /* 0x000000ffff7f7224 */ /* 0x000fe400078e0077 */
[----:B------:R1:W4:Y:S02]  /*5b80*/  MUFU.EX2 R191, R2 ;  /* 0x0000000200bf7308 */ /* 0x0003240000000800 */
[----:B------:R-:W-:Y:S01]  /*5b90*/  HMMA.16816.F32.BF16 R84, R8, R22, R84 ;  /* 0x000000160854723c */ /* 0x000fe20000041854 */
[----:B------:R-:W-:Y:S01]  /*5ba0*/  IMAD.MOV.U32 R119, RZ, RZ, R161 ;  /* 0x000000ffff777224 */ /* 0x000fe200078e00a1 */
[----:B------:R-:W2:Y:S01]  /*5bb0*/  LDSM.16.MT88.4 R20, [R229+0x2100] ;  /* 0x00210000e514783b */ /* 0x000ea20000004200 */
[----:B-1----:R-:W-:-:S04]  /*5bc0*/  FFMA.FTZ R2, R128, c[0x0][0x2d0], -R5 ;  /* 0x0000b40080027a23 */ /* 0x002fc80000010805 */
[----:B----4-:R-:W-:Y:S01]  /*5bd0*/  F2FP.BF16.PACK_AB R8, R191, R192 ;  /* 0x000000c0bf08723e */ /* 0x010fe200000010ff */
[----:B------:R-:W-:Y:S01]  /*5be0*/  IMAD.MOV.U32 R128, RZ, RZ, R120 ;  /* 0x000000ffff807224 */ /* 0x000fe200078e0078 */
[----:B------:R1:W-:Y:S01]  /*5bf0*/  MUFU.EX2 R190, R2 ;  /* 0x0000000200be7308 */ /* 0x0003e20000000800 */
[----:B------:R-:W-:Y:S02]  /*5c00*/  IMAD.MOV.U32 R120, RZ, RZ, R162 ;  /* 0x000000ffff787224 */ /* 0x000fe400078e00a2 */
[----:B-1----:R-:W-:Y:S02]  /*5c10*/  FFMA.FTZ R2, R129, c[0x0][0x2d0], -R5 ;  /* 0x0000b40081027a23 */ /* 0x002fe40000010805 */
[----:B------:R-:W-:-:S03]  /*5c20*/  IMAD.MOV.U32 R129, RZ, RZ, R122 ;  /* 0x000000ffff817224 */ /* 0x000fc600078e007a */
[----:B------:R1:W4:Y:S01]  /*5c30*/  MUFU.EX2 R189, R2 ;  /* 0x0000000200bd7308 */ /* 0x0003220000000800 */
[----:B------:R-:W-:Y:S02]  /*5c40*/  IMAD.MOV.U32 R122, RZ, RZ, R163 ;  /* 0x000000ffff7a7224 */ /* 0x000fe400078e00a3 */
[----:B-1----:R-:W-:Y:S01]  /*5c50*/  FFMA.FTZ R2, R130, c[0x0][0x2d0], -R3 ;  /* 0x0000b40082027a23 */ /* 0x002fe20000010803 */
[----:B----4-:R-:W-:Y:S01]  /*5c60*/  F2FP.BF16.PACK_AB R10, R189, R190 ;  /* 0x000000bebd0a723e */ /* 0x010fe200000010ff */
[----:B------:R-:W-:-:S03]  /*5c70*/  IMAD.MOV.U32 R130, RZ, RZ, R120 ;  /* 0x000000ffff827224 */ /* 0x000fc600078e0078 */
[----:B------:R1:W-:Y:S02]  /*5c80*/  MUFU.EX2 R188, R2 ;  /* 0x0000000200bc7308 */ /* 0x0003e40000000800 */
[----:B-1----:R-:W-:-:S06]  /*5c90*/  FFMA.FTZ R2, R132, c[0x0][0x2d0], -R3 ;  /* 0x0000b40084027a23 */ /* 0x002fcc0000010803 */
[----:B------:R1:W4:Y:S02]  /*5ca0*/  MUFU.EX2 R132, R2 ;  /* 0x0000000200847308 */ /* 0x0003240000000800 */
[----:B-1----:R-:W-:Y:S01]  /*5cb0*/  FFMA.FTZ R2, R131, c[0x0][0x2d0], -R3 ;  /* 0x0000b40083027a23 */ /* 0x002fe20000010803 */
[----:B----4-:R-:W-:Y:S01]  /*5cc0*/  F2FP.BF16.PACK_AB R9, R132, R188 ;  /* 0x000000bc8409723e */ /* 0x010fe200000010ff */
[----:B------:R-:W-:-:S04]  /*5cd0*/  IMAD.MOV.U32 R131, RZ, RZ, R101 ;  /* 0x000000ffff837224 */ /* 0x000fc800078e0065 */
[----:B------:R1:W-:Y:S02]  /*5ce0*/  MUFU.EX2 R114, R2 ;  /* 0x0000000200727308 */ /* 0x0003e40000000800 */
[----:B-1----:R-:W-:Y:S02]  /*5cf0*/  FFMA.FTZ R2, R133, c[0x0][0x2d0], -R3 ;  /* 0x0000b40085027a23 */ /* 0x002fe40000010803 */
[----:B------:R-:W-:-:S04]  /*5d00*/  IMAD.MOV.U32 R133, RZ, RZ, R122 ;  /* 0x000000ffff857224 */ /* 0x000fc800078e007a */
[----:B------:R1:W4:Y:S01]  /*5d10*/  MUFU.EX2 R115, R2 ;  /* 0x0000000200737308 */ /* 0x0003220000000800 */
[----:B------:R-:W-:Y:S02]  /*5d20*/  IMAD.MOV.U32 R122, RZ, RZ, R92 ;  /* 0x000000ffff7a7224 */ /* 0x000fe400078e005c */
[----:B-1----:R-:W-:Y:S01]  /*5d30*/  FFMA.FTZ R2, R173, c[0x0][0x2d0], -R6 ;  /* 0x0000b400ad027a23 */ /* 0x002fe20000010806 */
[----:B----4-:R-:W-:-:S04]  /*5d40*/  F2FP.BF16.PACK_AB R11, R115, R114 ;  /* 0x00000072730b723e */ /* 0x010fc800000010ff */
[----:B------:R1:W-:Y:S03]  /*5d50*/  MUFU.EX2 R113, R2 ;  /* 0x0000000200717308 */ /* 0x0003e60000000800 */
[C---:B--2---:R-:W-:Y:S08]  /*5d60*/  HMMA.16816.F32.BF16 R148, R8.reuse, R18, R76 ;  /* 0x000000120894723c */ /* 0x044ff0000004184c */
[----:B------:R-:W-:Y:S01]  /*5d70*/  HMMA.16816.F32.BF16 R144, R8, R16, R144 ;  /* 0x000000100890723c */ /* 0x000fe20000041890 */
[----:B-1----:R-:W-:-:S02]  /*5d80*/  FFMA.FTZ R2, R172, c[0x0][0x2d0], -R6 ;  /* 0x0000b400ac027a23 */ /* 0x002fc40000010806 */
[----:B------:R-:W-:Y:S02]  /*5d90*/  IMAD.MOV.U32 R172, RZ, RZ, R127 ;  /* 0x000000ffffac7224 */ /* 0x000fe400078e007f */
[----:B------:R1:W-:Y:S01]  /*5da0*/  MUFU.EX2 R112, R2 ;  /* 0x0000000200707308 */ /* 0x0003e20000000800 */
[----:B------:R-:W-:Y:S02]  /*5db0*/  IMAD.MOV.U32 R127, RZ, RZ, R100 ;  /* 0x000000ffff7f7224 */ /* 0x000fe400078e0064 */
[C---:B---3--:R-:W-:Y:S08]  /*5dc0*/  HMMA.16816.F32.BF16 R176, R8.reuse, R24, R176 ;  /* 0x0000001808b0723c */ /* 0x048ff000000418b0 */
[----:B------:R-:W-:Y:S01]  /*5dd0*/  HMMA.16816.F32.BF16 R80, R8, R26, R64 ;  /* 0x0000001a0850723c */ /* 0x000fe20000041840 */
[----:B-1----:R-:W-:-:S02]  /*5de0*/  FFMA.FTZ R2, R134, c[0x0][0x2d0], -R6 ;  /* 0x0000b40086027a23 */ /* 0x002fc40000010806 */
[----:B------:R-:W-:-:S05]  /*5df0*/  IMAD.MOV.U32 R134, RZ, RZ, R128 ;  /* 0x000000ffff867224 */ /* 0x000fca00078e0080 */
[----:B------:R-:W-:Y:S01]  /*5e00*/  HMMA.16816.F32.BF16 R76, R8, R32, R88 ;  /* 0x00000020084c723c */ /* 0x000fe20000041858 */
[----:B------:R1:W-:Y:S01]  /*5e10*/  MUFU.EX2 R111, R2 ;  /* 0x00000002006f7308 */ /* 0x0003e20000000800 */
[----:B------:R-:W-:Y:S02]  /*5e20*/  IMAD.MOV.U32 R128, RZ, RZ, R119 ;  /* 0x000000ffff807224 */ /* 0x000fe400078e0077 */
[----:B------:R-:W-:Y:S02]  /*5e30*/  IMAD.MOV.U32 R119, RZ, RZ, R94 ;  /* 0x000000ffff777224 */ /* 0x000fe400078e005e */
[----:B-1----:R-:W-:Y:S02]  /*5e40*/  FFMA.FTZ R2, R138, c[0x0][0x2d0], -R6 ;  /* 0x0000b4008a027a23 */ /* 0x002fe40000010806 */
[----:B------:R-:W-:Y:S02]  /*5e50*/  IMAD.MOV.U32 R138, RZ, RZ, R102 ;  /* 0x000000ffff8a7224 */ /* 0x000fe400078e0066 */
[----:B------:R1:W-:Y:S02]  /*5e60*/  MUFU.EX2 R110, R2 ;  /* 0x00000002006e7308 */ /* 0x0003e40000000800 */
[----:B-1----:R-:W-:-:S02]  /*5e70*/  FFMA.FTZ R2, R174, c[0x0][0x2d0], -R0 ;  /* 0x0000b400ae027a23 */ /* 0x002fc40000010800 */
[----:B------:R-:W-:-:S04]  /*5e80*/  IMAD.MOV.U32 R174, RZ, RZ, R123 ;  /* 0x000000ffffae7224 */ /* 0x000fc800078e007b */
[----:B------:R1:W-:Y:S01]  /*5e90*/  MUFU.EX2 R108, R2 ;  /* 0x00000002006c7308 */ /* 0x0003e20000000800 */
[----:B------:R-:W-:Y:S02]  /*5ea0*/  IMAD.MOV.U32 R123, RZ, RZ, R95 ;  /* 0x000000ffff7b7224 */ /* 0x000fe400078e005f */
[----:B------:R-:W-:Y:S02]  /*5eb0*/  IMAD.MOV.U32 R95, RZ, RZ, R160 ;  /* 0x000000ffff5f7224 */ /* 0x000fe400078e00a0 */
[----:B------:R-:W-:Y:S01]  /*5ec0*/  HMMA.16816.F32.BF16 R160, R8, R12, R104 ;  /* 0x0000000c08a0723c */ /* 0x000fe20000041868 */
[----:B------:R-:W-:Y:S02]  /*5ed0*/  IMAD.MOV.U32 R173, RZ, RZ, R123 ;  /* 0x000000ffffad7224 */ /* 0x000fe400078e007b */
[----:B-1----:R-:W-:Y:S02]  /*5ee0*/  FFMA.FTZ R2, R175, c[0x0][0x2d0], -R0 ;  /* 0x0000b400af027a23 */ /* 0x002fe40000010800 */
[----:B------:R-:W-:-:S02]  /*5ef0*/  IMAD.MOV.U32 R175, RZ, RZ, R97 ;  /* 0x000000ffffaf7224 */ /* 0x000fc400078e0061 */
[----:B------:R1:W2:Y:S01]  /*5f00*/  MUFU.EX2 R107, R2 ;  /* 0x00000002006b7308 */ /* 0x0002a20000000800 */
[----:B------:R-:W-:Y:S02]  /*5f10*/  IMAD.MOV.U32 R97, RZ, RZ, R98 ;  /* 0x000000ffff617224 */ /* 0x000fe400078e0062 */
[----:B------:R-:W-:Y:S02]  /*5f20*/  IMAD.MOV.U32 R98, RZ, RZ, R99 ;  /* 0x000000ffff627224 */ /* 0x000fe400078e0063 */
[----:B------:R-:W-:Y:S02]  /*5f30*/  IMAD.MOV.U32 R99, RZ, RZ, R117 ;  /* 0x000000ffff637224 */ /* 0x000fe400078e0075 */
[----:B------:R-:W-:Y:S02]  /*5f40*/  IMAD.MOV.U32 R117, RZ, RZ, R103 ;  /* 0x000000ffff757224 */ /* 0x000fe400078e0067 */
[----:B------:R-:W-:Y:S02]  /*5f50*/  IMAD.MOV.U32 R103, RZ, RZ, R7 ;  /* 0x000000ffff677224 */ /* 0x000fe400078e0007 */
[----:B------:R-:W-:-:S02]  /*5f60*/  IMAD.MOV.U32 R123, RZ, RZ, R99 ;  /* 0x000000ffff7b7224 */ /* 0x000fc400078e0063 */
[----:B------:R-:W-:Y:S02]  /*5f70*/  IMAD.MOV.U32 R120, RZ, RZ, R98 ;  /* 0x000000ffff787224 */ /* 0x000fe400078e0062 */
[----:B------:R-:W-:Y:S02]  /*5f80*/  IMAD.MOV.U32 R7, RZ, RZ, R167 ;  /* 0x000000ffff077224 */ /* 0x000fe400078e00a7 */
[----:B-1----:R-:W-:Y:S01]  /*5f90*/  FFMA.FTZ R2, R180, c[0x0][0x2d0], -R0 ;  /* 0x0000b400b4027a23 */ /* 0x002fe20000010800 */
[----:B------:R-:W-:Y:S01]  /*5fa0*/  HMMA.16816.F32.BF16 R164, R8, R14, R72 ;  /* 0x0000000e08a4723c */ /* 0x000fe20000041848 */
[----:B------:R-:W-:Y:S02]  /*5fb0*/  IMAD.MOV.U32 R180, RZ, RZ, R129 ;  /* 0x000000ffffb47224 */ /* 0x000fe400078e0081 */
[----:B------:R1:W-:Y:S01]  /*5fc0*/  MUFU.EX2 R105, R2 ;  /* 0x0000000200697308 */ /* 0x0003e20000000800 */
[----:B------:R-:W-:-:S04]  /*5fd0*/  IMAD.MOV.U32 R129, RZ, RZ, R96 ;  /* 0x000000ffff817224 */ /* 0x000fc800078e0060 */
[----:B------:R-:W-:Y:S07]  /*5fe0*/  HMMA.16816.F32.BF16 R72, R8, R34, R56 ;  /* 0x000000220848723c */ /* 0x000fee0000041838 */
[----:B------:R-:W-:Y:S02]  /*5ff0*/  F2FP.BF16.PACK_AB R8, R193, R194 ;  /* 0x000000c2c108723e */ /* 0x000fe400000010ff */
[----:B--2---:R-:W-:Y:S01]  /*6000*/  F2FP.BF16.PACK_AB R9, R107, R108 ;  /* 0x0000006c6b09723e */ /* 0x004fe200000010ff */
[----:B-1----:R-:W-:Y:S01]  /*6010*/  FFMA.FTZ R2, R181, c[0x0][0x2d0], -R0 ;  /* 0x0000b400b5027a23 */ /* 0x002fe20000010800 */
[----:B------:R-:W-:Y:S01]  /*6020*/  F2FP.BF16.PACK_AB R10, R112, R113 ;  /* 0x00000071700a723e */ /* 0x000fe200000010ff */
[----:B------:R-:W-:-:S02]  /*6030*/  IMAD.MOV.U32 R181, RZ, RZ, R97 ;  /* 0x000000ffffb57224 */ /* 0x000fc400078e0061 */
[----:B------:R1:W2:Y:S02]  /*6040*/  MUFU.EX2 R104, R2 ;  /* 0x0000000200687308 */ /* 0x0002a40000000800 */
[----:B-1----:R-:W-:Y:S01]  /*6050*/  FFMA.FTZ R2, R152, c[0x0][0x2d0], -R6 ;  /* 0x0000b40098027a23 */ /* 0x002fe20000010806 */
[----:B--2---:R-:W-:Y:S01]  /*6060*/  F2FP.BF16.PACK_AB R11, R104, R105 ;  /* 0x00000069680b723e */ /* 0x004fe200000010ff */
[----:B------:R-:W-:-:S04]  /*6070*/  IMAD.MOV.U32 R152, RZ, RZ, R117 ;  /* 0x000000ffff987224 */ /* 0x000fc800078e0075 */
[----:B------:R1:W-:Y:S01]  /*6080*/  MUFU.EX2 R109, R2 ;  /* 0x00000002006d7308 */ /* 0x0003e20000000800 */
[----:B------:R-:W-:Y:S01]  /*6090*/  IMAD.MOV.U32 R117, RZ, RZ, R103 ;  /* 0x000000ffff757224 */ /* 0x000fe200078e0067 */
        /* <DEDUP_REMOVED lines=18> */
[----:B------:R1:W1:Y:S03]  /*61c0*/  MUFU.EX2 R102, R2 ;  /* 0x0000000200667308 */ /* 0x0002660000000800 */
[----:B------:R-:W-:Y:S01]  /*61d0*/  HMMA.16816.F32.BF16 R40, R8, R26, R40 ;  /* 0x0000001a0828723c */ /* 0x000fe20000041828 */
[----:B------:R-:W-:Y:S01]  /*61e0*/  IMAD.MOV.U32 R153, RZ, RZ, R181 ;  /* 0x000000ffff997224 */ /* 0x000fe200078e00b5 */
[----:B------:R-:W2:Y:S01]  /*61f0*/  LDSM.16.MT88.4 R24, [R229+0x2900] ;  /* 0x00290000e518783b */ /* 0x000ea20000004200 */
[----:B------:R-:W-:Y:S02]  /*6200*/  IMAD.MOV.U32 R181, RZ, RZ, R175 ;  /* 0x000000ffffb57224 */ /* 0x000fe400078e00af */
[----:B------:R-:W-:-:S02]  /*6210*/  IMAD.MOV.U32 R175, RZ, RZ, R121 ;  /* 0x000000ffffaf7224 */ /* 0x000fc400078e0079 */
[----:B------:R-:W-:Y:S02]  /*6220*/  IMAD.MOV.U32 R121, RZ, RZ, R116 ;  /* 0x000000ffff797224 */ /* 0x000fe400078e0074 */
[----:B------:R-:W-:Y:S02]  /*6230*/  IMAD.MOV.U32 R116, RZ, RZ, R71 ;  /* 0x000000ffff747224 */ /* 0x000fe400078e0047 */
[----:B-1----:R-:W-:Y:S01]  /*6240*/  FFMA.FTZ R2, R154, c[0x0][0x2d0], -R5 ;  /* 0x0000b4009a027a23 */ /* 0x002fe20000010805 */
[----:B------:R-:W-:-:S03]  /*6250*/  F2FP.BF16.PACK_AB R8, R102, R103 ;  /* 0x000000676608723e */ /* 0x000fc600000010ff */
[----:B------:R1:W-:Y:S02]  /*6260*/  MUFU.EX2 R101, R2 ;  /* 0x0000000200657308 */ /* 0x0003e40000000800 */
[----:B-1----:R-:W-:-:S06]  /*6270*/  FFMA.FTZ R2, R155, c[0x0][0x2d0], -R5 ;  /* 0x0000b4009b027a23 */ /* 0x002fcc0000010805 */
[----:B------:R1:W1:Y:S02]  /*6280*/  MUFU.EX2 R100, R2 ;  /* 0x0000000200647308 */ /* 0x0002640000000800 */
[----:B-1----:R-:W-:Y:S01]  /*6290*/  FFMA.FTZ R2, R168, c[0x0][0x2d0], -R3 ;  /* 0x0000b400a8027a23 */ /* 0x002fe20000010803 */
[----:B------:R-:W-:-:S05]  /*62a0*/  F2FP.BF16.PACK_AB R10, R100, R101 ;  /* 0x00000065640a723e */ /* 0x000fca00000010ff */
        /* <DEDUP_REMOVED lines=11> */
[C---:B------:R-:W-:Y:S08]  /*6360*/  HMMA.16816.F32.BF16 R144, R8.reuse, R20, R144 ;  /* 0x000000140890723c */ /* 0x040ff00000041890 */
[----:B------:R-:W-:Y:S01]  /*6370*/  HMMA.16816.F32.BF16 R148, R8, R22, R148 ;  /* 0x000000160894723c */ /* 0x000fe20000041894 */
[----:B-1----:R-:W-:-:S04]  /*6380*/  FFMA.FTZ R2, R140, c[0x0][0x2d0], -R0 ;  /* 0x0000b4008c027a23 */ /* 0x002fc80000010800 */
[----:B------:R1:W1:Y:S03]  /*6390*/  MUFU.EX2 R94, R2 ;  /* 0x00000002005e7308 */ /* 0x0002660000000800 */
[C---:B--2---:R-:W-:Y:S08]  /*63a0*/  HMMA.16816.F32.BF16 R160, R8.reuse, R16, R160 ;  /* 0x0000001008a0723c */ /* 0x044ff000000418a0 */
[----:B------:R-:W-:Y:S01]  /*63b0*/  HMMA.16816.F32.BF16 R164, R8, R18, R164 ;  /* 0x0000001208a4723c */ /* 0x000fe200000418a4 */
[----:B-1----:R-:W-:-:S07]  /*63c0*/  FFMA.FTZ R2, R141, c[0x0][0x2d0], -R0 ;  /* 0x0000b4008d027a23 */ /* 0x002fce0000010800 */
[C---:B---3--:R-:W-:Y:S01]  /*63d0*/  HMMA.16816.F32.BF16 R176, R8.reuse, R12, R176 ;  /* 0x0000000c08b0723c */ /* 0x048fe200000418b0 */
[----:B------:R1:W-:Y:S07]  /*63e0*/  MUFU.EX2 R93, R2 ;  /* 0x00000002005d7308 */ /* 0x0003ee0000000800 */
[C---:B------:R-:W-:Y:S08]  /*63f0*/  HMMA.16816.F32.BF16 R80, R8.reuse, R14, R80 ;  /* 0x0000000e0850723c */ /* 0x040ff00000041850 */
[----:B----4-:R-:W-:Y:S01]  /*6400*/  HMMA.16816.F32.BF16 R76, R8, R28, R76 ;  /* 0x0000001c084c723c */ /* 0x010fe2000004184c */
[----:B-1----:R-:W-:-:S04]  /*6410*/  FFMA.FTZ R2, R142, c[0x0][0x2d0], -R0 ;  /* 0x0000b4008e027a23 */ /* 0x002fc80000010800 */
[----:B------:R1:W2:Y:S03]  /*6420*/  MUFU.EX2 R92, R2 ;  /* 0x00000002005c7308 */ /* 0x0002a60000000800 */
[----:B------:R-:W-:Y:S07]  /*6430*/  HMMA.16816.F32.BF16 R72, R8, R30, R72 ;  /* 0x0000001e0848723c */ /* 0x000fee0000041848 */
[----:B------:R-:W-:-:S02]  /*6440*/  F2FP.BF16.PACK_AB R8, R110, R111 ;  /* 0x0000006f6e08723e */ /* 0x000fc400000010ff */
[----:B------:R-:W-:Y:S02]  /*6450*/  F2FP.BF16.PACK_AB R9, R94, R95 ;  /* 0x0000005f5e09723e */ /* 0x000fe400000010ff */
        /* <DEDUP_REMOVED lines=30> */
[----:B------:R-:W-:Y:S02]  /*6640*/  IMAD.MOV.U32 R156, RZ, RZ, R152 ;  /* 0x000000ffff9c7224 */ /* 0x000fe400078e0098 */
[----:B------:R-:W-:Y:S02]  /*6650*/  IMAD.MOV.U32 R152, RZ, RZ, R180 ;  /* 0x000000ffff987224 */ /* 0x000fe400078e00b4 */
[----:B------:R1:W-:Y:S01]  /*6660*/  MUFU.EX2 R71, R2 ;  /* 0x0000000200477308 */ /* 0x0003e20000000800 */
[----:B------:R-:W-:Y:S01]  /*6670*/  IMAD.MOV.U32 R180, RZ, RZ, R174 ;  /* 0x000000ffffb47224 */ /* 0x000fe200078e00ae */
[----:B---3--:R-:W-:Y:S01]  /*6680*/  F2FP.BF16.PACK_AB R8, R90, R91 ;  /* 0x0000005b5a08723e */ /* 0x008fe200000010ff */
[----:B------:R-:W-:Y:S01]  /*6690*/  IMAD.MOV.U32 R174, RZ, RZ, R118 ;  /* 0x000000ffffae7224 */ /* 0x000fe200078e0076 */
[----:B------:R-:W-:Y:S01]  /*66a0*/  F2FP.BF16.PACK_AB R9, R86, R87 ;  /* 0x000000575609723e */ /* 0x000fe200000010ff */
[----:B------:R-:W-:Y:S01]  /*66b0*/  FFMA.FTZ R4, R4, c[0x0][0x2d0], -R6 ;  /* 0x0000b40004047a23 */ /* 0x000fe20000010806 */
[----:B------:R-:W-:Y:S01]  /*66c0*/  F2FP.BF16.PACK_AB R10, R88, R89 ;  /* 0x00000059580a723e */ /* 0x000fe200000010ff */
[----:B------:R-:W-:-:S02]  /*66d0*/  IMAD.MOV.U32 R118, RZ, RZ, R234 ;  /* 0x000000ffff767224 */ /* 0x000fc400078e00ea */
[----:B-1----:R-:W-:Y:S01]  /*66e0*/  FFMA.FTZ R2, R157, c[0x0][0x2d0], -R6 ;  /* 0x0000b4009d027a23 */ /* 0x002fe20000010806 */
[----:B------:R-:W-:Y:S01]  /*66f0*/  F2FP.BF16.PACK_AB R11, R85, R84 ;  /* 0x00000054550b723e */ /* 0x000fe200000010ff */
[----:B------:R-:W-:Y:S01]  /*6700*/  IMAD.MOV.U32 R157, RZ, RZ, R156 ;  /* 0x000000ffff9d7224 */ /* 0x000fe200078e009c */
[----:B------:R-:W-:Y:S01]  /*6710*/  UIMAD.WIDE.U32 UR26, UR10, UR4, URZ ;  /* 0x000000040a1a72a5 */ /* 0x000fe2000f8e003f */
[----:B------:R-:W-:Y:S01]  /*6720*/  IMAD.MOV.U32 R156, RZ, RZ, R153 ;  /* 0x000000ffff9c7224 */ /* 0x000fe200078e0099 */
[----:B------:R1:W5:Y:S01]  /*6730*/  LDL.LU R234, [R1+0x28] ;  /* 0x0000280001ea7983 */ /* 0x0003620000300800 */
[----:B------:R-:W-:Y:S02]  /*6740*/  IMAD.MOV.U32 R153, RZ, RZ, R181 ;  /* 0x000000ffff997224 */ /* 0x000fe400078e00b5 */
[----:B------:R-:W-:Y:S01]  /*6750*/  IMAD.MOV.U32 R181, RZ, RZ, R180 ;  /* 0x000000ffffb57224 */ /* 0x000fe200078e00b4 */
[----:B------:R-:W-:Y:S01]  /*6760*/  HMMA.16816.F32.BF16 R144, R8, R24, R144 ;  /* 0x000000180890723c */ /* 0x000fe20000041890 */
[----:B------:R-:W-:-:S02]  /*6770*/  IMAD.MOV.U32 R180, RZ, RZ, R121 ;  /* 0x000000ffffb47224 */ /* 0x000fc400078e0079 */
[----:B------:R-:W-:Y:S02]  /*6780*/  IMAD.MOV.U32 R121, RZ, RZ, R69 ;  /* 0x000000ffff797224 */ /* 0x000fe400078e0045 */
[----:B------:R3:W1:Y:S02]  /*6790*/  MUFU.EX2 R69, R2 ;  /* 0x0000000200457308 */ /* 0x0006640000000800 */
[----:B---3--:R-:W-:Y:S02]  /*67a0*/  FFMA.FTZ R2, R157, c[0x0][0x2d0], -R6 ;  /* 0x0000b4009d027a23 */ /* 0x008fe40000010806 */
[----:B------:R-:W-:Y:S02]  /*67b0*/  IMAD.MOV.U32 R157, RZ, RZ, R156 ;  /* 0x000000ffff9d7224 */ /* 0x000fe400078e009c */
[----:B------:R-:W-:Y:S02]  /*67c0*/  IMAD.MOV.U32 R156, RZ, RZ, R181 ;  /* 0x000000ffff9c7224 */ /* 0x000fe400078e00b5 */
[----:B------:R-:W-:-:S02]  /*67d0*/  IMAD.MOV.U32 R181, RZ, RZ, R180 ;  /* 0x000000ffffb57224 */ /* 0x000fc400078e00b4 */
[----:B------:R-:W-:Y:S02]  /*67e0*/  IMAD.MOV.U32 R180, RZ, RZ, R138 ;  /* 0x000000ffffb47224 */ /* 0x000fe400078e008a */
[----:B------:R-:W-:Y:S02]  /*67f0*/  IMAD.MOV.U32 R138, RZ, RZ, R122 ;  /* 0x000000ffff8a7224 */ /* 0x000fe400078e007a */
[----:B------:R-:W-:Y:S02]  /*6800*/  IMAD.MOV.U32 R122, RZ, RZ, R68 ;  /* 0x000000ffff7a7224 */ /* 0x000fe400078e0044 */
[----:B------:R3:W-:Y:S01]  /*6810*/  MUFU.EX2 R68, R2 ;  /* 0x0000000200447308 */ /* 0x0007e20000000800 */
[----:B------:R-:W-:Y:S02]  /*6820*/  IMAD.MOV.U32 R155, RZ, RZ, R181 ;  /* 0x000000ffff9b7224 */ /* 0x000fe400078e00b5 */
[----:B------:R-:W-:Y:S02]  /*6830*/  IMAD.MOV.U32 R154, RZ, RZ, R180 ;  /* 0x000000ffff9a7224 */ /* 0x000fe400078e00b4 */
[----:B---3--:R-:W-:-:S02]  /*6840*/  FFMA.FTZ R2, R157, c[0x0][0x2d0], -R6 ;  /* 0x0000b4009d027a23 */ /* 0x008fc40000010806 */
[----:B------:R-:W-:Y:S02]  /*6850*/  IMAD.MOV.U32 R157, RZ, RZ, R138 ;  /* 0x000000ffff9d7224 */ /* 0x000fe400078e008a */
[----:B------:R3:W-:Y:S01]  /*6860*/  MUFU.EX2 R63, R2 ;  /* 0x00000002003f7308 */ /* 0x0007e20000000800 */
[----:B------:R-:W-:Y:S01]  /*6870*/  HMMA.16816.F32.BF16 R148, R8, R26, R148 ;  /* 0x0000001a0894723c */ /* 0x000fe20000041894 */
[----:B------:R-:W-:-:S07]  /*6880*/  IMAD.MOV.U32 R138, RZ, RZ, R233 ;  /* 0x000000ffff8a7224 */ /* 0x000fce00078e00e9 */
[----:B--2---:R-:W-:Y:S01]  /*6890*/  HMMA.16816.F32.BF16 R160, R8, R20, R160 ;  /* 0x0000001408a0723c */ /* 0x004fe200000418a0 */
[----:B---3--:R-:W-:-:S07]  /*68a0*/  FFMA.FTZ R2, R170, c[0x0][0x2d0], -R0 ;  /* 0x0000b400aa027a23 */ /* 0x008fce0000010800 */
[C---:B------:R-:W-:Y:S08]  /*68b0*/  HMMA.16816.F32.BF16 R164, R8.reuse, R22, R164 ;  /* 0x0000001608a4723c */ /* 0x040ff000000418a4 */
[C---:B----4-:R-:W-:Y:S01]  /*68c0*/  HMMA.16816.F32.BF16 R176, R8.reuse, R16, R176 ;  /* 0x0000001008b0723c */ /* 0x050fe200000418b0 */
[----:B------:R2:W-:Y:S07]  /*68d0*/  MUFU.EX2 R62, R2 ;  /* 0x00000002003e7308 */ /* 0x0005ee0000000800 */
[C---:B------:R-:W-:Y:S08]  /*68e0*/  HMMA.16816.F32.BF16 R76, R8.reuse, R12, R76 ;  /* 0x0000000c084c723c */ /* 0x040ff0000004184c */
[----:B------:R-:W-:Y:S01]  /*68f0*/  HMMA.16816.F32.BF16 R72, R8, R14, R72 ;  /* 0x0000000e0848723c */ /* 0x000fe20000041848 */
[----:B--2---:R-:W-:-:S02]  /*6900*/  FFMA.FTZ R2, R182, c[0x0][0x2d0], -R0 ;  /* 0x0000b400b6027a23 */ /* 0x004fc40000010800 */
[----:B------:R-:W-:Y:S02]  /*6910*/  IMAD.MOV.U32 R208, RZ, RZ, R125 ;  /* 0x000000ffffd07224 */ /* 0x000fe400078e007d */
[----:B------:R-:W-:Y:S01]  /*6920*/  IMAD.MOV.U32 R206, RZ, RZ, R124 ;  /* 0x000000ffffce7224 */ /* 0x000fe200078e007c */
[----:B------:R2:W3:Y:S01]  /*6930*/  MUFU.EX2 R61, R2 ;  /* 0x00000002003d7308 */ /* 0x0004e20000000800 */
[----:B------:R-:W-:Y:S02]  /*6940*/  IMAD.MOV.U32 R212, RZ, RZ, R126 ;  /* 0x000000ffffd47224 */ /* 0x000fe400078e007e */
[----:B------:R-:W-:Y:S01]  /*6950*/  IMAD.MOV.U32 R210, RZ, RZ, R174 ;  /* 0x000000ffffd27224 */ /* 0x000fe200078e00ae */
[----:B------:R-:W-:Y:S01]  /*6960*/  @UP1 UMOV UR21, UR27 ;  /* 0x0000001b00151c82 */ /* 0x000fe20008000000 */
[----:B------:R-:W-:Y:S01]  /*6970*/  IMAD.MOV.U32 R203, RZ, RZ, R138 ;  /* 0x000000ffffcb7224 */ /* 0x000fe200078e008a */
[----:B------:R-:W-:Y:S01]  /*6980*/  LDSM.16.MT88.4 R168, [R232+0x3100] ;  /* 0x00310000e8a8783b */ /* 0x000fe20000004200 */
[----:B------:R-:W-:-:S03]  /*6990*/  UMOV UR4, URZ ;  /* 0x0000003f00047c82 */ /* 0x000fc60008000000 */
[----:B------:R4:W5:Y:S01]  /*69a0*/  LDL.LU R233, [R1+0x24] ;  /* 0x0000240001e97983 */ /* 0x0009620000300800 */
[--C-:B--2---:R-:W-:Y:S02]  /*69b0*/  FFMA.FTZ R2, R183, c[0x0][0x2d0], -R0.reuse ;  /* 0x0000b400b7027a23 */ /* 0x104fe40000010800 */
[----:B------:R-:W-:Y:S02]  /*69c0*/  HMMA.16816.F32.BF16 R180, R8, R18, R80 ;  /* 0x0000001208b4723c */ /* 0x000fe40000041850 */
[----:B------:R2:W-:Y:S02]  /*69d0*/  MUFU.EX2 R60, R2 ;  /* 0x00000002003c7308 */ /* 0x0005e40000000800 */
[----:B--2---:R-:W-:-:S06]  /*69e0*/  FFMA.FTZ R2, R184, c[0x0][0x2d0], -R0 ;  /* 0x0000b400b8027a23 */ /* 0x004fcc0000010800 */
[----:B------:R2:W2:Y:S01]  /*69f0*/  MUFU.EX2 R31, R2 ;  /* 0x00000002001f7308 */ /* 0x0004a20000000800 */
[----:B-1----:R-:W-:Y:S02]  /*6a00*/  F2FP.BF16.PACK_AB R8, R69, R71 ;  /* 0x000000474508723e */ /* 0x002fe400000010ff */
[----:B---3--:R-:W-:Y:S02]  /*6a10*/  F2FP.BF16.PACK_AB R9, R61, R62 ;  /* 0x0000003e3d09723e */ /* 0x008fe400000010ff */
[----:B------:R-:W-:Y:S01]  /*6a20*/  F2FP.BF16.PACK_AB R10, R63, R68 ;  /* 0x000000443f0a723e */ /* 0x000fe200000010ff */
[----:B--2---:R-:W-:Y:S02]  /*6a30*/  FFMA.FTZ R2, R155, c[0x0][0x2d0], -R5 ;  /* 0x0000b4009b027a23 */ /* 0x004fe40000010805 */
[----:B------:R-:W-:Y:S02]  /*6a40*/  IMAD.MOV.U32 R155, RZ, RZ, R154 ;  /* 0x000000ffff9b7224 */ /* 0x000fe400078e009a */
[----:B------:R1:W-:Y:S01]  /*6a50*/  MUFU.EX2 R29, R2 ;  /* 0x00000002001d7308 */ /* 0x0003e20000000800 */
[----:B------:R-:W-:Y:S01]  /*6a60*/  IMAD.MOV.U32 R154, RZ, RZ, R157 ;  /* 0x000000ffff9a7224 */ /* 0x000fe200078e009d */
[----:B------:R-:W-:Y:S01]  /*6a70*/  F2FP.BF16.PACK_AB R11, R31, R60 ;  /* 0x0000003c1f0b723e */ /* 0x000fe200000010ff */
[----:B------:R-:W-:-:S02]  /*6a80*/  IMAD.MOV.U32 R157, RZ, RZ, R156 ;  /* 0x000000ffff9d7224 */ /* 0x000fc400078e009c */
[----:B------:R-:W-:Y:S02]  /*6a90*/  IMAD.MOV.U32 R156, RZ, RZ, R153 ;  /* 0x000000ffff9c7224 */ /* 0x000fe400078e0099 */
[----:B------:R-:W-:Y:S02]  /*6aa0*/  IMAD.MOV.U32 R153, RZ, RZ, R152 ;  /* 0x000000ffff997224 */ /* 0x000fe400078e0098 */
[----:B-1----:R-:W-:Y:S01]  /*6ab0*/  FFMA.FTZ R2, R155, c[0x0][0x2d0], -R5 ;  /* 0x0000b4009b027a23 */ /* 0x002fe20000010805 */
[----:B------:R-:W-:Y:S01]  /*6ac0*/  HMMA.16816.F32.BF16 R56, R8, R26, R56 ;  /* 0x0000001a0838723c */ /* 0x000fe20000041838 */
[----:B------:R-:W-:Y:S02]  /*6ad0*/  IMAD.MOV.U32 R152, RZ, RZ, R134 ;  /* 0x000000ffff987224 */ /* 0x000fe400078e0086 */
[----:B------:R1:W2:Y:S01]  /*6ae0*/  MUFU.EX2 R30, R2 ;  /* 0x00000002001e7308 */ /* 0x0002a20000000800 */
[----:B------:R-:W-:-:S04]  /*6af0*/  IMAD.MOV.U32 R134, RZ, RZ, R172 ;  /* 0x000000ffff867224 */ /* 0x000fc800078e00ac */
[C---:B------:R-:W-:Y:S01]  /*6b00*/  HMMA.16816.F32.BF16 R64, R8.reuse, R24, R64 ;  /* 0x000000180840723c */ /* 0x040fe20000041840 */
[----:B-1----:R-:W-:Y:S02]  /*6b10*/  FFMA.FTZ R2, R154, c[0x0][0x2d0], -R5 ;  /* 0x0000b4009a027a23 */ /* 0x002fe40000010805 */
[----:B------:R-:W-:Y:S02]  /*6b20*/  IMAD.MOV.U32 R142, RZ, RZ, R152 ;  /* 0x000000ffff8e7224 */ /* 0x000fe400078e0098 */
[----:B------:R1:W-:Y:S01]  /*6b30*/  MUFU.EX2 R28, R2 ;  /* 0x00000002001c7308 */ /* 0x0003e20000000800 */
[----:B------:R-:W-:Y:S02]  /*6b40*/  IMAD.MOV.U32 R172, RZ, RZ, R173 ;  /* 0x000000ffffac7224 */ /* 0x000fe400078e00ad */
[----:B------:R-:W-:Y:S01]  /*6b50*/  IMAD.MOV.U32 R141, RZ, RZ, R134 ;  /* 0x000000ffff8d7224 */ /* 0x000fe200078e0086 */
[----:B------:R-:W-:Y:S01]  /*6b60*/  HMMA.16816.F32.BF16 R48, R8, R22, R48 ;  /* 0x000000160830723c */ /* 0x000fe20000041830 */
[----:B------:R-:W-:-:S02]  /*6b70*/  IMAD.MOV.U32 R173, RZ, RZ, R133 ;  /* 0x000000ffffad7224 */ /* 0x000fc400078e0085 */
[----:B------:R-:W-:Y:S02]  /*6b80*/  IMAD.MOV.U32 R133, RZ, RZ, R130 ;  /* 0x000000ffff857224 */ /* 0x000fe400078e0082 */
[----:B-1----:R-:W-:-:S03]  /*6b90*/  FFMA.FTZ R2, R251, c[0x0][0x2d0], -R5 ;  /* 0x0000b400fb027a23 */ /* 0x002fc60000010805 */
[----:B------:R-:W-:Y:S01]  /*6ba0*/  HMMA.16816.F32.BF16 R52, R8, R20, R52 ;  /* 0x000000140834723c */ /* 0x000fe20000041834 */
[----:B------:R-:W-:Y:S01]  /*6bb0*/  IMAD.MOV.U32 R140, RZ, RZ, R172 ;  /* 0x000000ffff8c7224 */ /* 0x000fe200078e00ac */
[----:B------:R1:W-:Y:S01]  /*6bc0*/  MUFU.EX2 R26, R2 ;  /* 0x00000002001a7308 */ /* 0x0003e20000000800 */
[----:B------:R-:W-:Y:S02]  /*6bd0*/  IMAD.MOV.U32 R158, RZ, RZ, R173 ;  /* 0x000000ffff9e7224 */ /* 0x000fe400078e00ad */
[----:B------:R-:W-:-:S03]  /*6be0*/  IMAD.MOV.U32 R159, RZ, RZ, R153 ;  /* 0x000000ffff9f7224 */ /* 0x000fc600078e0099 */
[C---:B------:R-:W-:Y:S01]  /*6bf0*/  HMMA.16816.F32.BF16 R44, R8.reuse, R12, R44 ;  /* 0x0000000c082c723c */ /* 0x040fe2000004182c */
[----:B------:R-:W-:Y:S01]  /*6c00*/  IMAD.MOV.U32 R134, RZ, RZ, R118 ;  /* 0x000000ffff867224 */ /* 0x000fe200078e0076 */
[----:B------:R-:W-:Y:S01]  /*6c10*/  @UP1 USHF.R.U32.HI UR10, URZ, UR5, UR21 ;  /* 0x000000053f0a1299 */ /* 0x000fe20008011615 */
[----:B------:R-:W-:Y:S01]  /*6c20*/  IMAD.MOV.U32 R130, RZ, RZ, R228 ;  /* 0x000000ffff827224 */ /* 0x000fe200078e00e4 */
[----:B------:R-:W3:Y:S01]  /*6c30*/  LDSM.16.MT88.4 R152, [R229+0x3100] ;  /* 0x00310000e598783b */ /* 0x000ee20000004200 */
[----:B-1----:R-:W-:Y:S02]  /*6c40*/  FFMA.FTZ R2, R225, c[0x0][0x2d0], -R3 ;  /* 0x0000b400e1027a23 */ /* 0x002fe40000010803 */
[----:B------:R-:W-:Y:S01]  /*6c50*/  IMAD.MOV.U32 R139, RZ, RZ, R133 ;  /* 0x000000ffff8b7224 */ /* 0x000fe200078e0085 */
[----:B------:R-:W-:Y:S01]  /*6c60*/  HMMA.16816.F32.BF16 R36, R8, R16, R36 ;  /* 0x000000100824723c */ /* 0x000fe20000041824 */
[----:B------:R1:W-:Y:S01]  /*6c70*/  MUFU.EX2 R25, R2 ;  /* 0x0000000200197308 */ /* 0x0003e20000000800 */
[----:B------:R-:W-:-:S02]  /*6c80*/  FFMA.FTZ R5, R226, c[0x0][0x2d0], -R0 ;  /* 0x0000b400e2057a23 */ /* 0x000fc40000010800 */
[----:B------:R-:W-:Y:S02]  /*6c90*/  IMAD.MOV.U32 R172, RZ, RZ, R119 ;  /* 0x000000ffffac7224 */ /* 0x000fe400078e0077 */
[----:B------:R-:W-:Y:S02]  /*6ca0*/  FADD.FTZ R13, R186, R185 ;  /* 0x000000b9ba0d7221 */ /* 0x000fe40000010000 */
[----:B------:R-:W-:Y:S01]  /*6cb0*/  HMMA.16816.F32.BF16 R40, R8, R18, R40 ;  /* 0x000000120828723c */ /* 0x000fe20000041828 */
[----:B------:R-:W-:-:S07]  /*6cc0*/  IMAD.MOV.U32 R133, RZ, RZ, R127 ;  /* 0x000000ffff857224 */ /* 0x000fce00078e007f */
[----:B------:R-:W-:Y:S01]  /*6cd0*/  HMMA.16816.F32.BF16 R32, R8, R14, R32 ;  /* 0x0000000e0820723c */ /* 0x000fe20000041820 */
[----:B-1----:R-:W-:Y:S02]  /*6ce0*/  FFMA.FTZ R2, R223, c[0x0][0x2d0], -R3 ;  /* 0x0000b400df027a23 */ /* 0x002fe40000010803 */
[----:B------:R-:W-:Y:S02]  /*6cf0*/  IMAD.MOV.U32 R173, RZ, RZ, R121 ;  /* 0x000000ffffad7224 */ /* 0x000fe400078e0079 */
[----:B------:R-:W-:Y:S01]  /*6d00*/  IMAD.MOV.U32 R138, RZ, RZ, R131 ;  /* 0x000000ffff8a7224 */ /* 0x000fe200078e0083 */
[----:B------:R1:W1:Y:S01]  /*6d10*/  MUFU.EX2 R24, R2 ;  /* 0x0000000200187308 */ /* 0x0002620000000800 */
[----:B------:R-:W-:Y:S01]  /*6d20*/  IMAD.MOV.U32 R127, RZ, RZ, R117 ;  /* 0x000000ffff7f7224 */ /* 0x000fe200078e0075 */
[----:B------:R-:W-:Y:S01]  /*6d30*/  UIADD3 UR5, UR10, UR7, -UR12 ;  /* 0x000000070a057290 */ /* 0x000fe2000fffe80c */
[----:B------:R-:W-:Y:S01]  /*6d40*/  FADD.FTZ R12, R158, R139 ;  /* 0x0000008b9e0c7221 */ /* 0x000fe20000010000 */
[----:B------:R-:W-:Y:S04]  /*6d50*/  LDSM.16.MT88.4 R16, [R231+0x3100] ;  /* 0x00310000e710783b */ /* 0x000fe80000004200 */
[----:B------:R4:W5:Y:S01]  /*6d60*/  LDL.LU R228, [R1+0x20] ;  /* 0x0000200001e47983 */ /* 0x0009620000300800 */
[----:B------:R3:W-:Y:S01]  /*6d70*/  MUFU.EX2 R15, R4 ;  /* 0x00000004000f7308 */ /* 0x0007e20000000800 */
[----:B------:R-:W-:Y:S01]  /*6d80*/  IMAD.MOV.U32 R121, RZ, RZ, R116 ;  /* 0x000000ffff797224 */ /* 0x000fe200078e0074 */
[----:B------:R-:W-:Y:S01]  /*6d90*/  UIMAD.WIDE UR4, UR5, -0x6db6db6d, UR4 ;  /* 0x92492493050478a5 */ /* 0x000fe2000f8e0204 */
[----:B------:R-:W-:Y:S01]  /*6da0*/  IMAD.MOV.U32 R204, RZ, RZ, R173 ;  /* 0x000000ffffcc7224 */ /* 0x000fe200078e00ad */
[----:B------:R-:W4:Y:S01]  /*6db0*/  LDSM.16.MT88.4 R116, [R230+0x3100] ;  /* 0x00310000e674783b */ /* 0x000f220000004200 */
[----:B------:R-:W-:Y:S01]  /*6dc0*/  IMAD.MOV.U32 R139, RZ, RZ, R133 ;  /* 0x000000ffff8b7224 */ /* 0x000fe200078e0085 */
[----:B------:R-:W-:Y:S01]  /*6dd0*/  USHF.R.U32.HI UR4, URZ, 0x1f, UR5 ;  /* 0x0000001f3f047899 */ /* 0x000fe20008011605 */
[--C-:B-1----:R-:W-:Y:S01]  /*6de0*/  FFMA.FTZ R2, R252, c[0x0][0x2d0], -R3.reuse ;  /* 0x0000b400fc027a23 */ /* 0x102fe20000010803 */
[----:B------:R-:W-:Y:S01]  /*6df0*/  MUFU.EX2 R9, R5 ;  /* 0x0000000500097308 */ /* 0x000fe20000000800 */
[----:B------:R-:W-:Y:S01]  /*6e00*/  FFMA.FTZ R3, R142, c[0x0][0x2d0], -R3 ;  /* 0x0000b4008e037a23 */ /* 0x000fe20000010803 */
[----:B------:R-:W-:Y:S01]  /*6e10*/  ULEA.HI.SX32 UR4, UR5, UR4, 0x1a ;  /* 0x0000000405047291 */ /* 0x000fe2000f8fd23f */
[----:B------:R-:W-:Y:S01]  /*6e20*/  IMAD.MOV.U32 R133, RZ, RZ, R128 ;  /* 0x000000ffff857224 */ /* 0x000fe200078e0080 */
[----:B--2---:R-:W-:-:S02]  /*6e30*/  F2FP.BF16.PACK_AB R184, R30, R29 ;  /* 0x0000001d1eb8723e */ /* 0x004fc400000010ff */
[----:B------:R-:W-:Y:S01]  /*6e40*/  UISETP.LT.AND UP0, UPT, URZ, UR4, UPT ;  /* 0x000000043f00728c */ /* 0x000fe2000bf01270 */
[----:B------:R-:W-:Y:S01]  /*6e50*/  F2FP.BF16.PACK_AB R185, R24, R25 ;  /* 0x0000001918b9723e */ /* 0x000fe200000010ff */
[----:B------:R1:W-:Y:S01]  /*6e60*/  MUFU.EX2 R22, R3 ;  /* 0x0000000300167308 */ /* 0x0003e20000000800 */
[----:B---3--:R-:W-:Y:S01]  /*6e70*/  FADD.FTZ R4, R127, R159 ;  /* 0x0000009f7f047221 */ /* 0x008fe20000010000 */
[----:B------:R-:W-:Y:S01]  /*6e80*/  USEL UR4, URZ, UR4, !UP0 ;  /* 0x000000043f047287 */ /* 0x000fe2000c000000 */
[----:B------:R-:W-:-:S03]  /*6e90*/  F2FP.BF16.PACK_AB R186, R26, R28 ;  /* 0x0000001c1aba723e */ /* 0x000fc600000010ff */
[----:B------:R-:W-:Y:S02]  /*6ea0*/  UISETP.GE.AND UP0, UPT, UR6, UR4, UPT ;  /* 0x000000040600728c */ /* 0x000fe4000bf06270 */
[----:B------:R2:W3:Y:S04]  /*6eb0*/  MUFU.EX2 R23, R2 ;  /* 0x0000000200177308 */ /* 0x0004e80000000800 */
[----:B------:R-:W-:Y:S01]  /*6ec0*/  PLOP3.LUT P0, PT, PT, PT, UP0, 0x80, 0x0 ;  /* 0x000000000000781c */ /* 0x000fe20003f0f008 */
[----:B-1----:R-:W-:-:S04]  /*6ed0*/  FFMA.FTZ R3, R141, c[0x0][0x2d0], -R6 ;  /* 0x0000b4008d037a23 */ /* 0x002fc80000010806 */
[----:B------:R1:W-:Y:S01]  /*6ee0*/  MUFU.EX2 R21, R3 ;  /* 0x0000000300157308 */ /* 0x0003e20000000800 */
[--C-:B--2---:R-:W-:Y:S02]  /*6ef0*/  FFMA.FTZ R2, R140, c[0x0][0x2d0], -R6.reuse ;  /* 0x0000b4008c027a23 */ /* 0x104fe40000010806 */
[----:B------:R-:W-:Y:S02]  /*6f00*/  FFMA.FTZ R6, R7, c[0x0][0x2d0], -R6 ;  /* 0x0000b40007067a23 */ /* 0x000fe40000010806 */
[----:B------:R-:W-:-:S03]  /*6f10*/  FFMA.FTZ R7, R217, c[0x0][0x2d0], -R0 ;  /* 0x0000b400d9077a23 */ /* 0x000fc60000010800 */
[----:B------:R2:W2:Y:S01]  /*6f20*/  MUFU.EX2 R20, R2 ;  /* 0x0000000200147308 */ /* 0x0004a20000000800 */
[----:B-1----:R-:W-:-:S07]  /*6f30*/  FFMA.FTZ R3, R227, c[0x0][0x2d0], -R0 ;  /* 0x0000b400e3037a23 */ /* 0x002fce0000010800 */
[----:B------:R-:W1:Y:S01]  /*6f40*/  MUFU.EX2 R14, R6 ;  /* 0x00000006000e7308 */ /* 0x000e620000000800 */
[----:B------:R-:W-:Y:S01]  /*6f50*/  FFMA.FTZ R0, R187, c[0x0][0x2d0], -R0 ;  /* 0x0000b400bb007a23 */ /* 0x000fe20000010800 */
[----:B---3--:R-:W-:-:S06]  /*6f60*/  F2FP.BF16.PACK_AB R187, R22, R23 ;  /* 0x0000001716bb723e */ /* 0x008fcc00000010ff */
[----:B------:R3:W-:Y:S01]  /*6f70*/  MUFU.EX2 R8, R3 ;  /* 0x0000000300087308 */ /* 0x0007e20000000800 */
[----:B--2---:R-:W-:Y:S01]  /*6f80*/  FADD.FTZ R2, R175, R12 ;  /* 0x0000000caf027221 */ /* 0x004fe20000010000 */
[----:B------:R-:W-:Y:S01]  /*6f90*/  F2FP.BF16.PACK_AB R128, R20, R21 ;  /* 0x000000151480723e */ /* 0x000fe200000010ff */
[----:B------:R-:W-:Y:S02]  /*6fa0*/  HMMA.16816.F32.BF16 R144, R184, R152, R144 ;  /* 0x00000098b890723c */ /* 0x000fe40000041890 */
[----:B------:R-:W-:-:S03]  /*6fb0*/  FADD.FTZ R5, R130, R2 ;  /* 0x0000000282057221 */ /* 0x000fc60000010000 */
[----:B------:R2:W-:Y:S01]  /*6fc0*/  MUFU.EX2 R10, R7 ;  /* 0x00000007000a7308 */ /* 0x0005e20000000800 */
[----:B-1----:R-:W-:Y:S02]  /*6fd0*/  F2FP.BF16.PACK_AB R130, R14, R15 ;  /* 0x0000000f0e82723e */ /* 0x002fe400000010ff */
[----:B------:R-:W-:Y:S01]  /*6fe0*/  HMMA.16816.F32.BF16 R148, R184, R154, R148 ;  /* 0x0000009ab894723c */ /* 0x000fe20000041894 */
[----:B---3--:R-:W-:-:S04]  /*6ff0*/  FADD.FTZ R3, R156, R157 ;  /* 0x0000009d9c037221 */ /* 0x008fc80000010000 */
[----:B------:R-:W1:Y:S03]  /*7000*/  MUFU.EX2 R11, R0 ;  /* 0x00000000000b7308 */ /* 0x000e660000000800 */
[----:B------:R-:W-:Y:S01]  /*7010*/  HMMA.16816.F32.BF16 R160, R184, R168, R160 ;  /* 0x000000a8b8a0723c */ /* 0x000fe200000418a0 */
[----:B------:R-:W-:Y:S02]  /*7020*/  FADD.FTZ R6, R172, R3 ;  /* 0x00000003ac067221 */ /* 0x000fe40000010000 */
[----:B--2---:R-:W-:Y:S02]  /*7030*/  FADD.FTZ R7, R134, R4 ;  /* 0x0000000486077221 */ /* 0x004fe40000010000 */
[----:B------:R-:W-:-:S03]  /*7040*/  FADD.FTZ R2, R206, R6 ;  /* 0x00000006ce027221 */ /* 0x000fc60000010000 */
[C---:B------:R-:W-:Y:S01]  /*7050*/  HMMA.16816.F32.BF16 R164, R184.reuse, R170, R164 ;  /* 0x000000aab8a4723c */ /* 0x040fe200000418a4 */
[----:B------:R-:W-:Y:S02]  /*7060*/  FADD.FTZ R3, R208, R7 ;  /* 0x00000007d0037221 */ /* 0x000fe40000010000 */
[----:B------:R-:W-:Y:S02]  /*7070*/  FADD.FTZ R2, R203, R2 ;  /* 0x00000002cb027221 */ /* 0x000fe40000010000 */
[----:B------:R-:W-:Y:S01]  /*7080*/  FADD.FTZ R3, R210, R3 ;  /* 0x00000003d2037221 */ /* 0x000fe20000010000 */
[----:B-1----:R-:W-:Y:S01]  /*7090*/  F2FP.BF16.PACK_AB R131, R11, R10 ;  /* 0x0000000a0b83723e */ /* 0x002fe200000010ff */
[----:B------:R-:W-:Y:S01]  /*70a0*/  FADD.FTZ R0, R222, R13 ;  /* 0x0000000dde007221 */ /* 0x000fe20000010000 */
[----:B----4-:R-:W-:Y:S01]  /*70b0*/  HMMA.16816.F32.BF16 R176, R184, R116, R176 ;  /* 0x00000074b8b0723c */ /* 0x010fe200000418b0 */
        /* <DEDUP_REMOVED lines=15> */
[----:B------:R-:W-:Y:S01]  /*71b0*/  IMAD.MOV.U32 R134, RZ, RZ, R129 ;  /* 0x000000ffff867224 */ /* 0x000fe200078e0081 */
[----:B------:R-:W-:Y:S01]  /*71c0*/  F2FP.BF16.PACK_AB R129, R9, R8 ;  /* 0x000000080981723e */ /* 0x000fe200000010ff */
        /* <DEDUP_REMOVED lines=89> */
[----:B------:R-:W-:-:S02]  /*7760*/  FADD.FTZ R5, R11, R2 ;  /* 0x000000020b057221 */ /* 0x000fc40000010000 */
[----:B------:R-:W-:-:S03]  /*7770*/  FADD.FTZ R2, R26, R3 ;  /* 0x000000031a027221 */ /* 0x000fc60000010000 */
[----:B------:R2:W-:Y:S01]  /*7780*/  STL [R1+0x8], R5 ;  /* 0x0000080501007387 */ /* 0x0005e20000100800 */
[----:B-1----:R-:W-:-:S05]  /*7790*/  FADD.FTZ R0, R22, R4 ;  /* 0x0000000416007221 */ /* 0x002fca0000010000 */
[----:B------:R2:W-:Y:S04]  /*77a0*/  STL [R1+0xc], R0 ;  /* 0x00000c0001007387 */ /* 0x0005e80000100800 */
[----:B------:R2:W-:Y:S01]  /*77b0*/  STL [R1+0x10], R2 ;  /* 0x0000100201007387 */ /* 0x0005e20000100800 */
[----:B------:R-:W-:Y:S05]  /*77c0*/  @!P0 BRA `(.L_x_1457) ;  /* 0x0000573000008947 */ /* 0x000fea0003800000 */
[----:B------:R-:W3:Y:S01]  /*77d0*/  LDL R133, [R1+0x18] ;  /* 0x0000180001857983 */ /* 0x000ee20000100800 */
[----:B------:R-:W-:Y:S01]  /*77e0*/  PLOP3.LUT P1, PT, PT, PT, UP1, 0x80, 0x0 ;  /* 0x000000000000781c */ /* 0x000fe20003f2f018 */
[----:B------:R-:W-:Y:S01]  /*77f0*/  IMAD.MOV.U32 R132, RZ, RZ, R136 ;  /* 0x000000ffff847224 */ /* 0x000fe200078e0088 */
[----:B------:R-:W-:Y:S01]  /*7800*/  PLOP3.LUT P0, PT, PT, PT, UP1, 0x80, 0x0 ;  /* 0x000000000000781c */ /* 0x000fe20003f0f018 */
[----:B------:R-:W-:Y:S01]  /*7810*/  IMAD.MOV.U32 R3, RZ, RZ, R137 ;  /* 0x000000ffff037224 */ /* 0x000fe200078e0089 */
[----:B------:R-:W-:-:S09]  /*7820*/  MOV R134, R70 ;  /* 0x0000004600867202 */ /* 0x000fd20000000f00 */
[----:B--23--:R-:W-:-:S04]  /*7830*/  @P1 IMAD.HI.U32 R0, R133, c[0x0][0x2c8], RZ ;  /* 0x0000b20085001a27 */ /* 0x00cfc800078e00ff */
[----:B------:R-:W-:Y:S01]  /*7840*/  IMAD.MOV.U32 R133, RZ, RZ, R135 ;  /* 0x000000ffff857224 */ /* 0x000fe200078e0087 */
[----:B------:R-:W-:-:S05]  /*7850*/  @P0 SHF.R.U32.HI R0, RZ, c[0x0][0x2cc], R0 ;  /* 0x0000b300ff000a19 */ /* 0x000fca0000011600 */
[----:B------:R1:W-:Y:S02]  /*7860*/  @P0 STL [R1+0x14], R0 ;  /* 0x0000140001000387 */ /* 0x0003e40000100800 */
.L_x_1460:
[----:B------:R-:W-:Y:S04]  /*7870*/  DEPBAR.LE SB0, 0x0 ;  /* 0x000080000000791a */ /* 0x000fe80000000000 */
[----:B------:R-:W-:Y:S01]  /*7880*/  BAR.SYNC.DEFER_BLOCKING 0x0 ;  /* 0x0000000000007b1d */ /* 0x000fe20000010000 */
[----:B------:R-:W-:Y:S05]  /*7890*/  ISETP.LE.AND P0, PT, RZ, UR6, PT ;  /* 0x00000006ff007c0c */ /* 0x000fea000bf03270 */
[----:B---3-5:R2:W3:Y:S04]  /*78a0*/  LDSM.16.M88.4 R112, [R235+0x7100] ;  /* 0x00710000eb70783b */ /* 0x0284e80000000200 */
        /* <DEDUP_REMOVED lines=18> */
[----:B-1-34-:R-:W-:Y:S01]  /*79d0*/  SHF.R.S32.HI R0, RZ, 0x1f, R249 ;  /* 0x0000001fff007819 */ /* 0x01afe200000114f9 */
[C---:B------:R-:W-:Y:S01]  /*79e0*/  IMAD.WIDE.U32 R4, R249.reuse, c[0x0][0x208], RZ ;  /* 0x00008200f9047a25 */ /* 0x040fe200078e00ff */
[----:B------:R-:W-:Y:S02]  /*79f0*/  SHF.R.S32.HI R2, RZ, 0x1f, R248 ;  /* 0x0000001fff027819 */ /* 0x000fe400000114f8 */
[----:B------:R-:W-:Y:S01]  /*7a00*/  IADD3 R21, R250, 0x100, RZ ;  /* 0x00000100fa157810 */ /* 0x000fe20007ffe0ff */
[----:B------:R-:W-:Y:S02]  /*7a10*/  IMAD R0, R0, c[0x0][0x208], RZ ;  /* 0x0000820000007a24 */ /* 0x000fe400078e02ff */
[----:B------:R-:W-:Y:S02]  /*7a20*/  IMAD R2, R2, c[0x0][0x218], RZ ;  /* 0x0000860002027a24 */ /* 0x000fe400078e02ff */
[----:B------:R-:W-:Y:S04]  /*7a30*/  IMAD R0, R249, c[0x0][0x20c], R0 ;  /* 0x00008300f9007a24 */ /* 0x000fe800078e0200 */
[----:B------:R-:W-:Y:S04]  /*7a40*/  IMAD.IADD R5, R5, 0x1, R0 ;  /* 0x0000000105057824 */ /* 0x000fe800078e0200 */
        /* <DEDUP_REMOVED lines=8> */
[----:B------:R-:W-:Y:S04]  /*7ad0*/  SHFL.IDX PT, R7, R0, RZ, 0x181f ;  /* 0x00181fff00077589 */ /* 0x000fe800000e0000 */
[----:B------:R-:W-:Y:S04]  /*7ae0*/  SHFL.IDX PT, R5, R0, 0x1, 0x181f ;  /* 0x00381f0000057f89 */ /* 0x000fe800000e0000 */
[----:B------:R-:W-:Y:S04]  /*7af0*/  SHFL.IDX PT, R12, R2, 0x2, 0x181f ;  /* 0x00581f00020c7f89 */ /* 0x000fe800000e0000 */
[----:B------:R-:W4:Y:S04]  /*7b00*/  SHFL.IDX PT, R10, R2, 0x3, 0x181f ;  /* 0x00781f00020a7f89 */ /* 0x000f2800000e0000 */
[----:B------:R-:W-:Y:S04]  /*7b10*/  SHFL.IDX PT, R9, R0, 0x2, 0x181f ;  /* 0x00581f0000097f89 */ /* 0x000fe800000e0000 */
[----:B------:R-:W5:Y:S04]  /*7b20*/  SHFL.IDX PT, R8, R2, 0x4, 0x181f ;  /* 0x00981f0002087f89 */ /* 0x000f6800000e0000 */
[----:B------:R-:W-:Y:S04]  /*7b30*/  SHFL.IDX PT, R11, R2, 0x5, 0x181f ;  /* 0x00b81f00020b7f89 */ /* 0x000fe800000e0000 */
[----:B------:R-:W-:Y:S04]  /*7b40*/  SHFL.IDX PT, R20, R0, 0x3, 0x181f ;  /* 0x00781f0000147f89 */ /* 0x000fe800000e0000 */
[----:B------:R-:W2:Y:S04]  /*7b50*/  SHFL.IDX PT, R15, R0, 0x4, 0x181f ;  /* 0x00981f00000f7f89 */ /* 0x000ea800000e0000 */
[----:B------:R-:W2:Y:S04]  /*7b60*/  SHFL.IDX PT, R2, R2, 0x6, 0x181f ;  /* 0x00d81f0002027f89 */ /* 0x000ea800000e0000 */
[----:B------:R-:W2:Y:S04]  /*7b70*/  SHFL.IDX PT, R14, R0, 0x5, 0x181f ;  /* 0x00b81f00000e7f89 */ /* 0x000ea800000e0000 */
[----:B------:R-:W2:Y:S01]  /*7b80*/  SHFL.IDX PT, R0, R0, 0x6, 0x181f ;  /* 0x00d81f0000007f89 */ /* 0x000ea200000e0000 */
[-C--:B-1----:R-:W-:Y:S02]  /*7b90*/  IADD3 R6, P1, R6, R247.reuse, RZ ;  /* 0x000000f706067210 */ /* 0x082fe40007f3e0ff */
[-C--:B---3--:R-:W-:Y:S02]  /*7ba0*/  IADD3 R4, P0, R4, R247.reuse, RZ ;  /* 0x000000f704047210 */ /* 0x088fe40007f1e0ff */
[-C--:B----4-:R-:W-:Y:S01]  /*7bb0*/  IADD3 R10, P3, R10, R247.reuse, RZ ;  /* 0x000000f70a0a7210 */ /* 0x090fe20007f7e0ff */
[--C-:B------:R-:W-:Y:S01]  /*7bc0*/  IMAD.X R7, R7, 0x1, R246.reuse, P1 ;  /* 0x0000000107077824 */ /* 0x100fe200008e06f6 */
[-C--:B-----5:R-:W-:Y:S01]  /*7bd0*/  IADD3 R8, P2, R8, R247.reuse, RZ ;  /* 0x000000f708087210 */ /* 0x0a0fe20007f5e0ff */
[--C-:B------:R-:W-:Y:S01]  /*7be0*/  IMAD.X R5, R5, 0x1, R246.reuse, P0 ;  /* 0x0000000105057824 */ /* 0x100fe200000e06f6 */
[-C--:B------:R-:W-:Y:S02]  /*7bf0*/  IADD3 R12, P0, R12, R247.reuse, RZ ;  /* 0x000000f70c0c7210 */ /* 0x080fe40007f1e0ff */
[----:B------:R1:W-:Y:S03]  /*7c00*/  LDGSTS.E.BYPASS.LTC128B.128 [R21], [R6.64], !P6 ;  /* 0x0000000006157fae */ /* 0x0003e6000f101d4e */
[--C-:B------:R-:W-:Y:S01]  /*7c10*/  IMAD.X R13, R9, 0x1, R246.reuse, P0 ;  /* 0x00000001090d7824 */ /* 0x100fe200000e06f6 */
[----:B------:R3:W-:Y:S01]  /*7c20*/  LDGSTS.E.BYPASS.LTC128B.128 [R21+0x800], [R4.64], !P6 ;  /* 0x0080000004157fae */ /* 0x0007e2000f101d4e */
[--C-:B--2---:R-:W-:Y:S03]  /*7c30*/  IMAD.X R9, R15, 0x1, R246.reuse, P2 ;  /* 0x000000010f097824 */ /* 0x104fe600010e06f6 */
        /* <DEDUP_REMOVED lines=8> */
[----:B------:R2:W-:Y:S04]  /*7cc0*/  LDGSTS.E.BYPASS.LTC128B.128 [R21+0x2800], [R6.64], !P6 ;  /* 0x0280000006157fae */ /* 0x0005e8000f101d4e */
[----:B------:R2:W-:Y:S02]  /*7cd0*/  LDGSTS.E.BYPASS.LTC128B.128 [R21+0x3000], [R4.64], !P6 ;  /* 0x0300000004157fae */ /* 0x0005e4000f101d4e */
.L_x_1458:
[-C--:B-1234-:R-:W-:Y:S01]  /*7ce0*/  HMMA.16816.F32.BF16 R4, R112, R16.reuse, RZ ;  /* 0x000000107004723c */ /* 0x09efe200000418ff */
[----:B------:R-:W0:Y:S01]  /*7cf0*/  LDGDEPBAR ;  /* 0x00000000000079af */ /* 0x000e220000000000 */
[----:B------:R-:W-:Y:S06]  /*7d00*/  UISETP.GE.AND UP0, UPT, UR6, 0x1, UPT ;  /* 0x000000010600788c */ /* 0x000fec000bf06270 */
        /* <DEDUP_REMOVED lines=100> */
[----:B------:R-:W5:Y:S07]  /*8350*/  LDSM.16.M88.4 R136, [R233+0x2800] ;  /* 0x00280000e988783b */ /* 0x000f6e0000000200 */
        /* <DEDUP_REMOVED lines=30> */
[----:B------:R-:W-:Y:S01]  /*8540*/  HMMA.16816.F32.BF16 R112, R196, R194, R112 ;  /* 0x000000c2c470723c */ /* 0x000fe20000041870 */
[----:B------:R-:W-:-:S07]  /*8550*/  @!P0 BRA `(.L_x_1459) ;  /* 0x000003f000008947 */ /* 0x000fce0003800000 */
[----:B------:R-:W2:Y:S01]  /*8560*/  LDL R0, [R1] ;  /* 0x0000000001007983 */ /* 0x000ea20000100800 */
        /* <DEDUP_REMOVED lines=61> */
[----:B------:R2:W-:Y:S02]  /*8940*/  LDGSTS.E.BYPASS.LTC128B.128 [R250+0x6900], [R136.64], !P6 ;  /* 0x0690000088fa7fae */ /* 0x0005e4000f101d4e */
.L_x_1459:
[----:B------:R-:W3:Y:S01]  /*8950*/  LDL R2, [R1+0x14] ;  /* 0x0000140001027983 */ /* 0x000ee20000100800 */
[----:B------:R-:W-:Y:S01]  /*8960*/  PLOP3.LUT P0, PT, PT, PT, UP1, 0x80, 0x0 ;  /* 0x000000000000781c */ /* 0x000fe20003f0f018 */
[----:B------:R-:W-:Y:S01]  /*8970*/  UIMAD UR5, UR6, -0x70, URZ ;  /* 0xffffff90060578a4 */ /* 0x000fe2000f8e023f */
[----:B--2---:R-:W-:Y:S01]  /*8980*/  IMAD.U32 R136, RZ, RZ, UR12 ;  /* 0x0000000cff887e24 */ /* 0x004fe2000f8e00ff */
[----:B------:R-:W2:Y:S01]  /*8990*/  LDL R139, [R1+0x1c] ;  /* 0x00001c00018b7983 */ /* 0x000ea20000100800 */
[----:B------:R-:W-:Y:S02]  /*89a0*/  UISETP.GT.AND UP0, UPT, UR6, UR4, UPT ;  /* 0x000000040600728c */ /* 0x000fe4000bf04270 */
[----:B------:R-:W-:Y:S01]  /*89b0*/  UIADD3 UR6, UR6, -0x1, URZ ;  /* 0xffffffff06067890 */ /* 0x000fe2000fffe03f */
        /* <DEDUP_REMOVED lines=17> */
[----:B------:R1:W3:Y:S04]  /*8ad0*/  LDL R0, [R1+0x18] ;  /* 0x0000180001007983 */ /* 0x0002e80000100800 */
[----:B------:R-:W0:Y:S01]  /*8ae0*/  LDGDEPBAR ;  /* 0x00000000000079af */ /* 0x000e220000000000 */
[----:B---3--:R-:W-:Y:S07]  /*8af0*/  @P0 IMAD.MOV.U32 R0, RZ, RZ, R2 ;  /* 0x000000ffff000224 */ /* 0x008fee00078e0002 */
[----:B------:R-:W-:Y:S08]  /*8b00*/  SHFL.IDX PT, R138, R0, 0x2, 0x1c1f ;  /* 0x005c1f00008a7f89 */ /* 0x000ff000000e0000 */
[----:B------:R-:W-:Y:S08]  /*8b10*/  SHFL.IDX PT, R135, R0, RZ, 0x1c1f ;  /* 0x001c1fff00877589 */ /* 0x000ff000000e0000 */
[----:B------:R-:W3:Y:S08]  /*8b20*/  SHFL.IDX PT, R2, R0, 0x1, 0x1c1f ;  /* 0x003c1f0000027f89 */ /* 0x000ef000000e0000 */
[----:B------:R4:W1:Y:S02]  /*8b30*/  SHFL.IDX PT, R137, R0, 0x3, 0x1c1f ;  /* 0x007c1f0000897f89 */ /* 0x00086400000e0000 */
[----:B----4-:R-:W-:Y:S05]  /*8b40*/  IMAD.U32 R0, RZ, RZ, UR5 ;  /* 0x00000005ff007e24 */ /* 0x010fea000f8e00ff */
[----:B--2---:R-:W-:Y:S04]  /*8b50*/  IADD3 R0, -R139, 0x1, R0 ;  /* 0x000000018b007810 */ /* 0x004fe80007ffe100 */
[----:B------:R-:W-:Y:S05]  /*8b60*/  IADD3 R136, -R136, UR7, R0 ;  /* 0x0000000788887c10 */ /* 0x000fea000fffe100 */
[C---:B---3--:R-:W-:Y:S02]  /*8b70*/  IMAD.IADD R2, R136.reuse, 0x1, R2 ;  /* 0x0000000188027824 */ /* 0x048fe400078e0202 */
[C---:B------:R-:W-:Y:S02]  /*8b80*/  IMAD.IADD R135, R136.reuse, 0x1, R135 ;  /* 0x0000000188877824 */ /* 0x040fe400078e0287 */
[----:B------:R-:W-:Y:S01]  /*8b90*/  IMAD.IADD R0, R136, 0x1, R138 ;  /* 0x0000000188007824 */ /* 0x000fe200078e028a */
[----:B------:R-:W-:Y:S01]  /*8ba0*/  ISETP.GT.AND P1, PT, R2, RZ, PT ;  /* 0x000000ff0200720c */ /* 0x000fe20003f24270 */
[----:B-1----:R-:W-:Y:S01]  /*8bb0*/  IMAD.IADD R136, R136, 0x1, R137 ;  /* 0x0000000188887824 */ /* 0x002fe200078e0289 */
[----:B------:R-:W-:Y:S02]  /*8bc0*/  ISETP.GT.AND P0, PT, R2, 0x1, PT ;  /* 0x000000010200780c */ /* 0x000fe40003f04270 */
[----:B------:R-:W-:Y:S02]  /*8bd0*/  FSEL R188, R6, -INF , P1 ;  /* 0xff80000006bc7808 */ /* 0x000fe40000800000 */
[----:B------:R-:W-:Y:S02]  /*8be0*/  FSEL R7, R7, -INF , P0 ;  /* 0xff80000007077808 */ /* 0x000fe40000000000 */
[----:B------:R-:W-:Y:S02]  /*8bf0*/  ISETP.GT.AND P2, PT, R135, 0x1, PT ;  /* 0x000000018700780c */ /* 0x000fe40003f44270 */
[C---:B------:R-:W-:Y:S02]  /*8c00*/  ISETP.GT.AND P1, PT, R2.reuse, 0x8, PT ;  /* 0x000000080200780c */ /* 0x040fe40003f24270 */
        /* <DEDUP_REMOVED lines=34> */
[C---:B------:R-:W-:Y:S02]  /*8e30*/  ISETP.GT.AND P2, PT, R135.reuse, 0x31, PT ;  /* 0x000000318700780c */ /* 0x040fe40003f44270 */
[----:B------:R-:W-:Y:S02]  /*8e40*/  ISETP.GT.AND P3, PT, R135, RZ, PT ;  /* 0x000000ff8700720c */ /* 0x000fe40003f64270 */
[C---:B------:R-:W-:Y:S02]  /*8e50*/  ISETP.GT.AND P1, PT, R136.reuse, RZ, PT ;  /* 0x000000ff8800720c */ /* 0x040fe40003f24270 */
[----:B------:R-:W-:Y:S02]  /*8e60*/  ISETP.GT.AND P0, PT, R136, 0x1, PT ;  /* 0x000000018800780c */ /* 0x000fe40003f04270 */
[----:B------:R-:W-:Y:S02]  /*8e70*/  FSEL R190, R53, -INF , P2 ;  /* 0xff80000035be7808 */ /* 0x000fe40001000000 */
[----:B------:R-:W-:Y:S02]  /*8e80*/  FSEL R138, R4, -INF , P3 ;  /* 0xff800000048a7808 */ /* 0x000fe40001800000 */
[----:B------:R-:W-:Y:S02]  /*8e90*/  ISETP.GT.AND P3, PT, R135, 0x8, PT ;  /* 0x000000088700780c */ /* 0x000fe40003f64270 */
[----:B------:R-:W-:Y:S02]  /*8ea0*/  FSEL R11, R11, -INF , P0 ;  /* 0xff8000000b0b7808 */ /* 0x000fe40000000000 */
[----:B------:R-:W-:Y:S02]  /*8eb0*/  ISETP.GT.AND P0, PT, R2, 0x39, PT ;  /* 0x000000390200780c */ /* 0x000fe40003f04270 */
[----:B------:R-:W-:Y:S02]  /*8ec0*/  ISETP.GT.AND P2, PT, R0, 0x1, PT ;  /* 0x000000010000780c */ /* 0x000fe40003f44270 */
[----:B------:R-:W-:Y:S02]  /*8ed0*/  FSEL R10, R10, -INF , P1 ;  /* 0xff8000000a0a7808 */ /* 0x000fe40000800000 */
[----:B------:R-:W-:Y:S02]  /*8ee0*/  ISETP.GT.AND P1, PT, R2, 0x38, PT ;  /* 0x000000380200780c */ /* 0x000fe40003f24270 */
        /* <DEDUP_REMOVED lines=8> */
[----:B------:R-:W-:Y:S02]  /*8f70*/  FMNMX.FTZ R137, R138, R3, !PT ;  /* 0x000000038a897209 */ /* 0x000fe40007810000 */
[----:B------:R-:W-:Y:S02]  /*8f80*/  FSEL R20, R20, -INF , P3 ;  /* 0xff80000014147808 */ /* 0x000fe40001800000 */
[----:B------:R-:W-:Y:S02]  /*8f90*/  FSEL R194, R65, -INF , P2 ;  /* 0xff80000041c27808 */ /* 0x000fe40001000000 */
[----:B------:R-:W-:Y:S02]  /*8fa0*/  ISETP.GT.AND P3, PT, R135, 0x18, PT ;  /* 0x000000188700780c */ /* 0x000fe40003f64270 */
[----:B------:R-:W-:Y:S02]  /*8fb0*/  FSEL R14, R14, -INF , P1 ;  /* 0xff8000000e0e7808 */ /* 0x000fe40000800000 */
[----:B------:R-:W-:Y:S02]  /*8fc0*/  FSEL R15, R15, -INF , P0 ;  /* 0xff8000000f0f7808 */ /* 0x000fe40000000000 */
[C---:B------:R-:W-:Y:S02]  /*8fd0*/  ISETP.GT.AND P1, PT, R2.reuse, 0x40, PT ;  /* 0x000000400200780c */ /* 0x040fe40003f24270 */
[----:B------:R-:W-:Y:S02]  /*8fe0*/  ISETP.GT.AND P0, PT, R2, 0x41, PT ;  /* 0x000000410200780c */ /* 0x000fe40003f04270 */
[----:B------:R-:W-:Y:S02]  /*8ff0*/  FMNMX.FTZ R137, R139, R137, !PT ;  /* 0x000000898b897209 */ /* 0x000fe40007810000 */
[----:B------:R-:W-:Y:S02]  /*9000*/  ISETP.GT.AND P2, PT, R0, 0x9, PT ;  /* 0x000000090000780c */ /* 0x000fe40003f44270 */
[----:B------:R-:W-:Y:S02]  /*9010*/  FSEL R32, R32, -INF , P3 ;  /* 0xff80000020207808 */ /* 0x000fe40001800000 */
[----:B------:R-:W-:Y:S02]  /*9020*/  ISETP.GT.AND P3, PT, R135, 0x20, PT ;  /* 0x000000208700780c */ /* 0x000fe40003f64270 */
[----:B------:R-:W-:Y:S02]  /*9030*/  FSEL R13, R13, -INF , P2 ;  /* 0xff8000000d0d7808 */ /* 0x000fe40001000000 */
[----:B------:R-:W-:Y:S02]  /*9040*/  ISETP.GT.AND P2, PT, R135, 0x41, PT ;  /* 0x000000418700780c */ /* 0x000fe40003f44270 */
[----:B------:R-:W-:Y:S02]  /*9050*/  FSEL R204, R70, -INF , P1 ;  /* 0xff80000046cc7808 */ /* 0x000fe40000800000 */
[----:B------:R-:W-:Y:S02]  /*9060*/  FSEL R207, R71, -INF , P0 ;  /* 0xff80000047cf7808 */ /* 0x000fe40000000000 */
[C---:B------:R-:W-:Y:S02]  /*9070*/  ISETP.GT.AND P1, PT, R136.reuse, 0x10, PT ;  /* 0x000000108800780c */ /* 0x040fe40003f24270 */
[----:B------:R-:W-:Y:S02]  /*9080*/  ISETP.GT.AND P0, PT, R136, 0x11, PT ;  /* 0x000000118800780c */ /* 0x000fe40003f04270 */
[----:B------:R-:W-:Y:S02]  /*9090*/  FMNMX.FTZ R137, R16, R137, !PT ;  /* 0x0000008910897209 */ /* 0x000fe40007810000 */
[----:B------:R-:W-:Y:S02]  /*90a0*/  FSEL R36, R36, -INF , P3 ;  /* 0xff80000024247808 */ /* 0x000fe40001800000 */
[----:B------:R-:W-:Y:S02]  /*90b0*/  FSEL R201, R69, -INF , P2 ;  /* 0xff80000045c97808 */ /* 0x000fe40001000000 */
[----:B------:R-:W-:Y:S02]  /*90c0*/  FMNMX.FTZ R137, R17, R137, !PT ;  /* 0x0000008911897209 */ /* 0x000fe40007810000 */
[----:B------:R-:W-:Y:S02]  /*90d0*/  ISETP.GT.AND P3, PT, R135, 0x28, PT ;  /* 0x000000288700780c */ /* 0x000fe40003f64270 */
[----:B------:R-:W-:Y:S02]  /*90e0*/  FSEL R26, R26, -INF , P1 ;  /* 0xff8000001a1a7808 */ /* 0x000fe40000800000 */
[----:B------:R-:W-:Y:S02]  /*90f0*/  FSEL R27, R27, -INF , P0 ;  /* 0xff8000001b1b7808 */ /* 0x000fe40000000000 */
[C---:B------:R-:W-:Y:S02]  /*9100*/  ISETP.GT.AND P1, PT, R2.reuse, 0x48, PT ;  /* 0x000000480200780c */ /* 0x040fe40003f24270 */
[----:B------:R-:W-:Y:S02]  /*9110*/  ISETP.GT.AND P0, PT, R2, 0x49, PT ;  /* 0x000000490200780c */ /* 0x000fe40003f04270 */
[----:B------:R-:W-:Y:S02]  /*9120*/  ISETP.GT.AND P2, PT, R0, 0x11, PT ;  /* 0x000000110000780c */ /* 0x000fe40003f44270 */
[----:B------:R-:W-:Y:S02]  /*9130*/  FMNMX.FTZ R137, R20, R137, !PT ;  /* 0x0000008914897209 */ /* 0x000fe40007810000 */
[----:B------:R-:W-:Y:S02]  /*9140*/  FSEL R48, R48, -INF , P3 ;  /* 0xff80000030307808 */ /* 0x000fe40001800000 */
[----:B------:R-:W-:Y:S02]  /*9150*/  FSEL R216, R82, -INF , P1 ;  /* 0xff80000052d87808 */ /* 0x000fe40000800000 */
[----:B------:R-:W-:Y:S02]  /*9160*/  FSEL R217, R83, -INF , P0 ;  /* 0xff80000053d97808 */ /* 0x000fe40000000000 */
[----:B------:R-:W-:Y:S02]  /*9170*/  ISETP.GT.AND P3, PT, R135, 0x30, PT ;  /* 0x000000308700780c */ /* 0x000fe40003f64270 */
        /* <DEDUP_REMOVED lines=9> */
[----:B------:R-:W-:Y:S02]  /*9210*/  ISETP.GT.AND P0, PT, R2, 0x51, PT ;  /* 0x000000510200780c */ /* 0x000fe40003f04270 */
[----:B------:R-:W-:Y:S02]  /*9220*/  ISETP.GT.AND P3, PT, R0, RZ, PT ;  /* 0x000000ff0000720c */ /* 0x000fe40003f64270 */
[----:B------:R-:W-:Y:S02]  /*9230*/  FSEL R30, R30, -INF , P1 ;  /* 0xff8000001e1e7808 */ /* 0x000fe40000800000 */
[----:B------:R-:W-:Y:S02]  /*9240*/  ISETP.GT.AND P1, PT, R2, 0x50, PT ;  /* 0x000000500200780c */ /* 0x000fe40003f24270 */
        /* <DEDUP_REMOVED lines=28> */
[----:B------:R-:W-:Y:S02]  /*9410*/  FMNMX.FTZ R137, R37, R137, !PT ;  /* 0x0000008925897209 */ /* 0x000fe40007810000 */
        /* <DEDUP_REMOVED lines=17> */
[----:B------:R-:W-:Y:S02]  /*9530*/  FSEL R80, R101, -INF , P2 ;  /* 0xff80000065507808 */ /* 0x000fe40001000000 */
        /* <DEDUP_REMOVED lines=16> */
[----:B------:R-:W-:Y:S02]  /*9640*/  ISETP.GT.AND P3, PT, R0, 0x18, PT ;  /* 0x000000180000780c */ /* 0x000fe40003f64270 */
[----:B------:R-:W-:Y:S02]  /*9650*/  FMNMX.FTZ R2, R34, R2, !PT ;  /* 0x0000000222027209 */ /* 0x000fe40007810000 */
[----:B------:R-:W-:Y:S02]  /*9660*/  FMNMX.FTZ R137, R201, R137, !PT ;  /* 0x00000089c9897209 */ /* 0x000fe40007810000 */
[----:B------:R-:W-:Y:S02]  /*9670*/  FMNMX.FTZ R4, R8, R133, !PT ;  /* 0x0000008508047209 */ /* 0x000fe40007810000 */
[----:B------:R-:W-:Y:S02]  /*9680*/  FMNMX.FTZ R2, R35, R2, !PT ;  /* 0x0000000223027209 */ /* 0x000fe40007810000 */
[----:B------:R-:W-:Y:S02]  /*9690*/  FSEL R28, R28, -INF , P3 ;  /* 0xff8000001c1c7808 */ /* 0x000fe40001800000 */
[----:B------:R-:W-:Y:S02]  /*96a0*/  ISETP.GT.AND P3, PT, R135, 0x50, PT ;  /* 0x000000508700780c */ /* 0x000fe40003f64270 */
[----:B------:R-:W-:Y:S02]  /*96b0*/  FMNMX.FTZ R137, R206, R137, !PT ;  /* 0x00000089ce897209 */ /* 0x000fe40007810000 */
[----:B------:R-:W-:Y:S02]  /*96c0*/  FMNMX.FTZ R4, R9, R4, !PT ;  /* 0x0000000409047209 */ /* 0x000fe40007810000 */
[----:B------:R-:W-:Y:S02]  /*96d0*/  FSEL R84, R84, -INF , P3 ;  /* 0xff80000054547808 */ /* 0x000fe40001800000 */
[----:B------:R-:W-:Y:S02]  /*96e0*/  FMNMX.FTZ R2, R38, R2, !PT ;  /* 0x0000000226027209 */ /* 0x000fe40007810000 */
[----:B------:R-:W-:Y:S02]  /*96f0*/  FMNMX.FTZ R137, R213, R137, !PT ;  /* 0x00000089d5897209 */ /* 0x000fe40007810000 */
[----:B------:R-:W-:Y:S02]  /*9700*/  ISETP.GT.AND P3, PT, R0, 0x20, PT ;  /* 0x000000200000780c */ /* 0x000fe40003f64270 */
[----:B------:R-:W-:Y:S02]  /*9710*/  FMNMX.FTZ R4, R12, R4, !PT ;  /* 0x000000040c047209 */ /* 0x000fe40007810000 */
[----:B------:R-:W-:Y:S02]  /*9720*/  FMNMX.FTZ R137, R84, R137, !PT ;  /* 0x0000008954897209 */ /* 0x000fe40007810000 */
[----:B------:R-:W-:Y:S02]  /*9730*/  FMNMX.FTZ R2, R39, R2, !PT ;  /* 0x0000000227027209 */ /* 0x000fe40007810000 */
[----:B------:R-:W-:Y:S02]  /*9740*/  FSEL R40, R40, -INF , P3 ;  /* 0xff80000028287808 */ /* 0x000fe40001800000 */
[----:B------:R-:W-:Y:S02]  /*9750*/  ISETP.GT.AND P3, PT, R135, 0x58, PT ;  /* 0x000000588700780c */ /* 0x000fe40003f64270 */
        /* <DEDUP_REMOVED lines=20> */
[----:B------:R-:W-:Y:S02]  /*98a0*/  ISETP.GT.AND P2, PT, R0, 0x31, PT ;  /* 0x000000310000780c */ /* 0x000fe40003f44270 */
[----:B------:R-:W-:Y:S02]  /*98b0*/  FMNMX.FTZ R2, R192, R2, !PT ;  /* 0x00000002c0027209 */ /* 0x000fe40007810000 */
        /* <DEDUP_REMOVED lines=9> */
[----:B------:R-:W-:Y:S02]  /*9950*/  ISETP.GT.AND P1, PT, R136, 0x38, PT ;  /* 0x000000388800780c */ /* 0x000fe40003f24270 */
[----:B------:R-:W-:Y:S02]  /*9960*/  FMNMX.FTZ R4, R40, R4, !PT ;  /* 0x0000000428047209 */ /* 0x000fe40007810000 */
[----:B------:R-:W-:Y:S02]  /*9970*/  FSEL R227, R113, -INF , P2 ;  /* 0xff80000071e37808 */ /* 0x000fe40001000000 */
[----:B------:R-:W-:Y:S02]  /*9980*/  FMNMX.FTZ R137, R251, R137, !PT ;  /* 0x00000089fb897209 */ /* 0x000fe40007810000 */
[----:B------:R-:W-:Y:S02]  /*9990*/  FMNMX.FTZ R2, R196, R2, !PT ;  /* 0x00000002c4027209 */ /* 0x000fe40007810000 */
[----:B------:R-:W-:Y:S02]  /*99a0*/  FMNMX.FTZ R5, R15, R5, !PT ;  /* 0x000000050f057209 */ /* 0x000fe40007810000 */
[----:B------:R-:W-:Y:S02]  /*99b0*/  FSEL R113, R62, -INF , P1 ;  /* 0xff8000003e717808 */ /* 0x000fe40000800000 */
[----:B------:R-:W-:Y:S02]  /*99c0*/  ISETP.GT.AND P1, PT, R136, 0x40, PT ;  /* 0x000000408800780c */ /* 0x000fe40003f24270 */
[----:B------:R-:W-:Y:S02]  /*99d0*/  FMNMX.FTZ R4, R41, R4, !PT ;  /* 0x0000000429047209 */ /* 0x000fe40007810000 */
[----:B------:R-:W-:Y:S02]  /*99e0*/  FMNMX.FTZ R137, R227, R137, !PT ;  /* 0x00000089e3897209 */ /* 0x000fe40007810000 */
[----:B------:R-:W-:Y:S02]  /*99f0*/  FMNMX.FTZ R2, R204, R2, !PT ;  /* 0x00000002cc027209 */ /* 0x000fe40007810000 */
[----:B------:R-:W-:Y:S01]  /*9a00*/  FMNMX.FTZ R5, R26, R5, !PT ;  /* 0x000000051a057209 */ /* 0x000fe20007810000 */
[----:B------:R-:W1:Y:S01]  /*9a10*/  SHFL.BFLY PT, R6, R137, 0x2, 0x1f ;  /* 0x0c401f0089067f89 */ /* 0x000e6200000e0000 */
[----:B------:R-:W-:Y:S02]  /*9a20*/  FSEL R199, R74, -INF , P1 ;  /* 0xff8000004ac77808 */ /* 0x000fe40000800000 */
        /* <DEDUP_REMOVED lines=9> */
[----:B------:R-:W-:Y:S01]  /*9ac0*/  FSEL R52, R90, -INF , P1 ;  /* 0xff8000005a347808 */ /* 0x000fe20000800000 */
[----:B------:R-:W-:Y:S01]  /*9ad0*/  IMAD.MOV.U32 R90, RZ, RZ, R200 ;  /* 0x000000ffff5a7224 */ /* 0x000fe200078e00c8 */
[----:B------:R-:W-:Y:S02]  /*9ae0*/  FMNMX.FTZ R4, R99, R4, !PT ;  /* 0x0000000463047209 */ /* 0x000fe40007810000 */
[C---:B------:R-:W-:Y:S02]  /*9af0*/  ISETP.GT.AND P3, PT, R0.reuse, 0x38, PT ;  /* 0x000000380000780c */ /* 0x040fe40003f64270 */
        /* <DEDUP_REMOVED lines=8> */
[----:B------:R-:W-:Y:S01]  /*9b80*/  FSEL R112, R61, -INF , P2 ;  /* 0xff8000003d707808 */ /* 0x000fe20001000000 */
[----:B------:R-:W-:Y:S01]  /*9b90*/  IMAD.MOV.U32 R61, RZ, RZ, R114 ;  /* 0x000000ffff3d7224 */ /* 0x000fe200078e0072 */
[----:B------:R-:W-:Y:S01]  /*9ba0*/  ISETP.GT.AND P3, PT, R0, 0x40, PT ;  /* 0x000000400000780c */ /* 0x000fe20003f64270 */
[----:B------:R-:W-:Y:S01]  /*9bb0*/  IMAD.MOV.U32 R62, RZ, RZ, R115 ;  /* 0x000000ffff3e7224 */ /* 0x000fe200078e0073 */
        /* <DEDUP_REMOVED lines=12> */
[----:B------:R-:W-:Y:S02]  /*9c80*/  ISETP.GT.AND P0, PT, R136, 0x39, PT ;  /* 0x000000398800780c */ /* 0x000fe40003f04270 */
[----:B------:R-:W-:Y:S02]  /*9c90*/  FMNMX.FTZ R5, R47, R5, !PT ;  /* 0x000000052f057209 */ /* 0x000fe40007810000 */
[----:B-1----:R-:W-:Y:S02]  /*9ca0*/  FMNMX.FTZ R137, R6, R137, !PT ;  /* 0x0000008906897209 */ /* 0x002fe40007810000 */
[----:B------:R-:W-:Y:S02]  /*9cb0*/  FSEL R208, R76, -INF , P3 ;  /* 0xff8000004cd07808 */ /* 0x000fe40001800000 */
[----:B------:R-:W-:Y:S01]  /*9cc0*/  FMNMX.FTZ R4, R198, R4, !PT ;  /* 0x00000004c6047209 */ /* 0x000fe20007810000 */
[----:B------:R-:W1:Y:S01]  /*9cd0*/  SHFL.BFLY PT, R6, R137, 0x1, 0x1f ;  /* 0x0c201f0089067f89 */ /* 0x000e6200000e0000 */
        /* <DEDUP_REMOVED lines=20> */
[C---:B------:R-:W-:Y:S02]  /*9e20*/  ISETP.GT.AND P3, PT, R0.reuse, 0x58, PT ;  /* 0x000000580000780c */ /* 0x040fe40003f64270 */
[----:B------:R-:W-:Y:S02]  /*9e30*/  ISETP.GT.AND P2, PT, R0, 0x59, PT ;  /* 0x000000590000780c */ /* 0x000fe40003f44270 */
[----:B------:R-:W-:Y:S02]  /*9e40*/  FMNMX.FTZ R4, R220, R4, !PT ;  /* 0x00000004dc047209 */ /* 0x000fe40007810000 */
[----:B------:R-:W-:Y:S02]  /*9e50*/  FMNMX.FTZ R2, R62, R2, !PT ;  /* 0x000000023e027209 */ /* 0x000fe40007810000 */
[----:B------:R-:W-:Y:S02]  /*9e60*/  FSEL R91, R91, -INF , P0 ;  /* 0xff8000005b5b7808 */ /* 0x000fe40000000000 */
[C---:B------:R-:W-:Y:S02]  /*9e70*/  ISETP.GT.AND P1, PT, R0.reuse, 0x60, PT ;  /* 0x000000600000780c */ /* 0x040fe40003f24270 */
[----:B------:R-:W-:Y:S02]  /*9e80*/  ISETP.GT.AND P0, PT, R0, 0x61, PT ;  /* 0x000000610000780c */ /* 0x000fe40003f04270 */
[----:B------:R-:W-:Y:S02]  /*9e90*/  FSEL R212, R92, -INF , P3 ;  /* 0xff8000005cd47808 */ /* 0x000fe40001800000 */
[----:B------:R-:W-:Y:S02]  /*9ea0*/  FSEL R209, R93, -INF , P2 ;  /* 0xff8000005dd17808 */ /* 0x000fe40001000000 */
[C---:B------:R-:W-:Y:S02]  /*9eb0*/  ISETP.GT.AND P2, PT, R0.reuse, 0x69, PT ;  /* 0x000000690000780c */ /* 0x040fe40003f44270 */
[----:B------:R-:W-:Y:S02]  /*9ec0*/  ISETP.GT.AND P3, PT, R0, 0x68, PT ;  /* 0x000000680000780c */ /* 0x000fe40003f64270 */
[----:B------:R-:W-:Y:S02]  /*9ed0*/  FMNMX.FTZ R0, R114, R5, !PT ;  /* 0x0000000572007209 */ /* 0x000fe40007810000 */
[----:B------:R-:W-:Y:S02]  /*9ee0*/  FMNMX.FTZ R135, R219, R4, !PT ;  /* 0x00000004db877209 */ /* 0x000fe40007810000 */
[----:B------:R-:W2:Y:S01]  /*9ef0*/  SHFL.BFLY PT, R4, R2, 0x2, 0x1f ;  /* 0x0c401f0002047f89 */ /* 0x000ea200000e0000 */
[----:B------:R-:W-:Y:S02]  /*9f00*/  FMNMX.FTZ R0, R199, R0, !PT ;  /* 0x00000000c7007209 */ /* 0x000fe40007810000 */
[----:B-1----:R-:W-:Y:S02]  /*9f10*/  FMNMX.FTZ R137, R137, R6, !PT ;  /* 0x0000000689897209 */ /* 0x002fe40007810000 */
[----:B------:R-:W-:Y:S02]  /*9f20*/  FMNMX.FTZ R0, R205, R0, !PT ;  /* 0x00000000cd007209 */ /* 0x000fe40007810000 */
[----:B------:R-:W-:Y:S01]  /*9f30*/  FSEL R203, R104, -INF , P1 ;  /* 0xff80000068cb7808 */ /* 0x000fe20000800000 */
[----:B------:R-:W-:Y:S01]  /*9f40*/  IMAD.MOV.U32 R104, RZ, RZ, R52 ;  /* 0x000000ffff687224 */ /* 0x000fe200078e0034 */
[----:B------:R-:W-:Y:S01]  /*9f50*/  FMNMX.FTZ R0, R211, R0, !PT ;  /* 0x00000000d3007209 */ /* 0x000fe20007810000 */
[----:B------:R-:W-:Y:S01]  /*9f60*/  FMUL.FTZ R92, R137, c[0x0][0x2d0] ;  /* 0x0000b400895c7a20 */ /* 0x000fe20000410000 */
[----:B------:R-:W-:Y:S02]  /*9f70*/  FSEL R109, R109, -INF , P2 ;  /* 0xff8000006d6d7808 */ /* 0x000fe40001000000 */
[----:B------:R-:W-:Y:S02]  /*9f80*/  FMNMX.FTZ R0, R214, R0, !PT ;  /* 0x00000000d6007209 */ /* 0x000fe40007810000 */
[----:B------:R-:W-:Y:S02]  /*9f90*/  FSETP.NEU.FTZ.AND P2, PT, R137, -INF , PT ;  /* 0xff8000008900780b */ /* 0x000fe40003f5d000 */
[----:B------:R-:W-:Y:S02]  /*9fa0*/  FMNMX.FTZ R0, R104, R0, !PT ;  /* 0x0000000068007209 */ /* 0x000fe40007810000 */
[----:B------:R-:W-:Y:S02]  /*9fb0*/  ISETP.GT.AND P1, PT, R136, 0x58, PT ;  /* 0x000000588800780c */ /* 0x000fe40003f24270 */
[----:B------:R-:W-:Y:S02]  /*9fc0*/  FSEL R92, R92, RZ, P2 ;  /* 0x000000ff5c5c7208 */ /* 0x000fe40001000000 */
[----:B------:R-:W-:Y:S02]  /*9fd0*/  FMNMX.FTZ R0, R91, R0, !PT ;  /* 0x000000005b007209 */ /* 0x000fe40007810000 */
[----:B------:R-:W-:Y:S02]  /*9fe0*/  FSEL R63, R94, -INF , P1 ;  /* 0xff8000005e3f7808 */ /* 0x000fe40000800000 */
[----:B--2---:R-:W-:Y:S02]  /*9ff0*/  FMNMX.FTZ R2, R2, R4, !PT ;  /* 0x0000000402027209 */ /* 0x004fe40007810000 */
[----:B------:R-:W-:Y:S01]  /*a000*/  FMNMX.FTZ R4, R63, R0, !PT ;  /* 0x000000003f047209 */ /* 0x000fe20007810000 */
[--C-:B------:R-:W-:Y:S01]  /*a010*/  FFMA.FTZ R0, R138, c[0x0][0x2d0], -R92.reuse ;  /* 0x0000b4008a007a23 */ /* 0x100fe2000001085c */
[----:B------:R-:W-:Y:S01]  /*a020*/  FSEL R202, R105, -INF , P0 ;  /* 0xff80000069ca7808 */ /* 0x000fe20000000000 */
[----:B------:R-:W1:Y:S01]  /*a030*/  SHFL.BFLY PT, R6, R2, 0x1, 0x1f ;  /* 0x0c201f0002067f89 */ /* 0x000e6200000e0000 */
[C---:B------:R-:W-:Y:S01]  /*a040*/  ISETP.GT.AND P0, PT, R136.reuse, 0x59, PT ;  /* 0x000000598800780c */ /* 0x040fe20003f04270 */
[----:B------:R2:W-:Y:S01]  /*a050*/  MUFU.EX2 R52, R0 ;  /* 0x0000000000347308 */ /* 0x0005e20000000800 */
[----:B------:R-:W-:Y:S02]  /*a060*/  ISETP.GT.AND P1, PT, R136, 0x60, PT ;  /* 0x000000608800780c */ /* 0x000fe40003f24270 */
[----:B------:R-:W-:Y:S02]  /*a070*/  FSEL R89, R95, -INF , P0 ;  /* 0xff8000005f597808 */ /* 0x000fe40000000000 */
[----:B------:R-:W-:Y:S01]  /*a080*/  FSEL R88, R106, -INF , P1 ;  /* 0xff8000006a587808 */ /* 0x000fe20000800000 */
[----:B------:R-:W-:Y:S01]  /*a090*/  IMAD.MOV.U32 R106, RZ, RZ, R221 ;  /* 0x000000ffff6a7224 */ /* 0x000fe200078e00dd */
[----:B------:R-:W-:Y:S02]  /*a0a0*/  FMNMX.FTZ R4, R89, R4, !PT ;  /* 0x0000000459047209 */ /* 0x000fe40007810000 */
[----:B------:R-:W-:Y:S02]  /*a0b0*/  ISETP.GT.AND P0, PT, R136, 0x61, PT ;  /* 0x000000618800780c */ /* 0x000fe40003f04270 */
[----:B------:R-:W-:Y:S02]  /*a0c0*/  FMNMX.FTZ R4, R88, R4, !PT ;  /* 0x0000000458047209 */ /* 0x000fe40007810000 */
[----:B------:R-:W-:Y:S02]  /*a0d0*/  ISETP.GT.AND P1, PT, R136, 0x68, PT ;  /* 0x000000688800780c */ /* 0x000fe40003f24270 */
[----:B------:R-:W-:Y:S02]  /*a0e0*/  FSEL R252, R107, -INF , P0 ;  /* 0xff8000006bfc7808 */ /* 0x000fe40000000000 */
[----:B------:R-:W-:Y:S02]  /*a0f0*/  FMNMX.FTZ R135, R212, R135, !PT ;  /* 0x00000087d4877209 */ /* 0x000fe40007810000 */
[----:B------:R-:W-:Y:S02]  /*a100*/  FMNMX.FTZ R4, R252, R4, !PT ;  /* 0x00000004fc047209 */ /* 0x000fe40007810000 */
[----:B------:R-:W-:Y:S02]  /*a110*/  ISETP.GT.AND P0, PT, R136, 0x69, PT ;  /* 0x000000698800780c */ /* 0x000fe40003f04270 */
[----:B------:R-:W-:Y:S01]  /*a120*/  FSEL R225, R110, -INF , P1 ;  /* 0xff8000006ee17808 */ /* 0x000fe20000800000 */
[--C-:B--2---:R-:W-:Y:S01]  /*a130*/  FFMA.FTZ R0, R139, c[0x0][0x2d0], -R92.reuse ;  /* 0x0000b4008b007a23 */ /* 0x104fe2000001085c */
[----:B------:R-:W-:Y:S01]  /*a140*/  FSEL R71, R111, -INF , P0 ;  /* 0xff8000006f477808 */ /* 0x000fe20000000000 */
[----:B------:R-:W-:Y:S01]  /*a150*/  IMAD.MOV.U32 R139, RZ, RZ, R63 ;  /* 0x000000ffff8b7224 */ /* 0x000fe200078e003f */
[----:B-1----:R-:W-:Y:S01]  /*a160*/  FMNMX.FTZ R136, R2, R6, !PT ;  /* 0x0000000602887209 */ /* 0x002fe20007810000 */
[----:B------:R1:W-:Y:S01]  /*a170*/  MUFU.EX2 R248, R0 ;  /* 0x0000000000f87308 */ /* 0x0003e20000000800 */
[----:B------:R-:W-:Y:S01]  /*a180*/  FMNMX.FTZ R135, R209, R135, !PT ;  /* 0x00000087d1877209 */ /* 0x000fe20007810000 */
[----:B------:R-:W-:Y:S01]  /*a190*/  FFMA.FTZ R6, R21, c[0x0][0x2d0], -R92 ;  /* 0x0000b40015067a23 */ /* 0x000fe2000001085c */
[----:B------:R-:W-:Y:S01]  /*a1a0*/  FSEL R200, R108, -INF , P3 ;  /* 0xff8000006cc87808 */ /* 0x000fe20001800000 */
[C---:B------:R-:W-:Y:S01]  /*a1b0*/  FMUL.FTZ R96, R136.reuse, c[0x0][0x2d0] ;  /* 0x0000b40088607a20 */ /* 0x040fe20000410000 */
[----:B------:R-:W-:Y:S02]  /*a1c0*/  FMNMX.FTZ R135, R203, R135, !PT ;  /* 0x00000087cb877209 */ /* 0x000fe40007810000 */
[----:B------:R-:W-:Y:S02]  /*a1d0*/  FSETP.NEU.FTZ.AND P1, PT, R136, -INF , PT ;  /* 0xff8000008800780b */ /* 0x000fe40003f3d000 */
[----:B------:R-:W-:Y:S01]  /*a1e0*/  FMNMX.FTZ R135, R202, R135, !PT ;  /* 0x00000087ca877209 */ /* 0x000fe20007810000 */
[----:B------:R-:W-:Y:S01]  /*a1f0*/  MUFU.EX2 R234, R6 ;  /* 0x0000000600ea7308 */ /* 0x000fe20000000800 */
[----:B------:R-:W-:Y:S02]  /*a200*/  FSEL R96, R96, RZ, P1 ;  /* 0x000000ff60607208 */ /* 0x000fe40000800000 */
[----:B------:R-:W-:Y:S03]  /*a210*/  FMNMX.FTZ R135, R200, R135, !PT ;  /* 0x00000087c8877209 */ /* 0x000fe60007810000 */
[----:B------:R-:W-:Y:S01]  /*a220*/  FFMA.FTZ R106, R106, c[0x0][0x2d0], -R96 ;  /* 0x0000b4006a6a7a23 */ /* 0x000fe20000010860 */
[----:B------:R-:W-:Y:S05]  /*a230*/  FMNMX.FTZ R135, R109, R135, !PT ;  /* 0x000000876d877209 */ /* 0x000fea0007810000 */
[----:B------:R-:W2:Y:S01]  /*a240*/  SHFL.BFLY PT, R5, R135, 0x2, 0x1f ;  /* 0x0c401f0087057f89 */ /* 0x000ea200000e0000 */
[----:B-1----:R-:W-:Y:S01]  /*a250*/  FMNMX.FTZ R0, R225, R4, !PT ;  /* 0x00000004e1007209 */ /* 0x002fe20007810000 */
[--C-:B------:R-:W-:Y:S03]  /*a260*/  FFMA.FTZ R4, R16, c[0x0][0x2d0], -R92.reuse ;  /* 0x0000b40010047a23 */ /* 0x100fe6000001085c */
[----:B------:R-:W-:Y:S01]  /*a270*/  FMNMX.FTZ R0, R71, R0, !PT ;  /* 0x0000000047007209 */ /* 0x000fe20007810000 */
[----:B------:R1:W-:Y:S04]  /*a280*/  MUFU.EX2 R246, R4 ;  /* 0x0000000400f67308 */ /* 0x0003e80000000800 */
[----:B------:R-:W3:Y:S01]  /*a290*/  SHFL.BFLY PT, R2, R0, 0x2, 0x1f ;  /* 0x0c401f0000027f89 */ /* 0x000ee200000e0000 */
[----:B--2---:R-:W-:Y:S07]  /*a2a0*/  FMNMX.FTZ R135, R135, R5, !PT ;  /* 0x0000000587877209 */ /* 0x004fee0007810000 */
[----:B------:R-:W2:Y:S01]  /*a2b0*/  SHFL.BFLY PT, R5, R135, 0x1, 0x1f ;  /* 0x0c201f0087057f89 */ /* 0x000ea200000e0000 */
[----:B-1----:R-:W-:Y:S04]  /*a2c0*/  FFMA.FTZ R4, R17, c[0x0][0x2d0], -R92 ;  /* 0x0000b40011047a23 */ /* 0x002fe8000001085c */
[----:B------:R-:W1:Y:S01]  /*a2d0*/  MUFU.EX2 R242, R4 ;  /* 0x0000000400f27308 */ /* 0x000e620000000800 */
[----:B---3--:R-:W-:Y:S01]  /*a2e0*/  FMNMX.FTZ R0, R0, R2, !PT ;  /* 0x0000000200007209 */ /* 0x008fe20007810000 */
[----:B------:R-:W-:Y:S08]  /*a2f0*/  FFMA.FTZ R2, R18, c[0x0][0x2d0], -R96 ;  /* 0x0000b40012027a23 */ /* 0x000ff00000010860 */
[----:B------:R3:W-:Y:S01]  /*a300*/  MUFU.EX2 R245, R2 ;  /* 0x0000000200f57308 */ /* 0x0007e20000000800 */
[----:B--2---:R-:W-:Y:S01]  /*a310*/  FMNMX.FTZ R135, R135, R5, !PT ;  /* 0x0000000587877209 */ /* 0x004fe20007810000 */
[----:B------:R-:W-:Y:S03]  /*a320*/  FFMA.FTZ R5, R32, c[0x0][0x2d0], -R92 ;  /* 0x0000b40020057a23 */ /* 0x000fe6000001085c */
[C---:B------:R-:W-:Y:S05]  /*a330*/  FSETP.NEU.FTZ.AND P0, PT, R135.reuse, -INF , PT ;  /* 0xff8000008700780b */ /* 0x040fea0003f1d000 */
[----:B------:R2:W-:Y:S01]  /*a340*/  MUFU.EX2 R77, R5 ;  /* 0x00000005004d7308 */ /* 0x0005e20000000800 */
[----:B------:R-:W-:Y:S01]  /*a350*/  FMUL.FTZ R97, R135, c[0x0][0x2d0] ;  /* 0x0000b40087617a20 */ /* 0x000fe20000410000 */
[----:B-1----:R-:W-:Y:S01]  /*a360*/  F2FP.BF16.PACK_AB R74, R242, R246 ;  /* 0x000000f6f24a723e */ /* 0x002fe200000010ff */
[----:B------:R-:W-:Y:S02]  /*a370*/  FFMA.FTZ R4, R188, c[0x0][0x2d0], -R96 ;  /* 0x0000b400bc047a23 */ /* 0x000fe40000010860 */
[----:B------:R-:W-:Y:S01]  /*a380*/  IMAD.MOV.U32 R188, RZ, RZ, R89 ;  /* 0x000000ffffbc7224 */ /* 0x000fe200078e0059 */
[----:B------:R-:W-:Y:S04]  /*a390*/  FSEL R97, R97, RZ, P0 ;  /* 0x000000ff61617208 */ /* 0x000fe80000000000 */
[----:B------:R1:W-:Y:S01]  /*a3a0*/  MUFU.EX2 R223, R4 ;  /* 0x0000000400df7308 */ /* 0x0003e20000000800 */
[----:B---3--:R-:W3:Y:S01]  /*a3b0*/  SHFL.BFLY PT, R2, R0, 0x1, 0x1f ;  /* 0x0c201f0000027f89 */ /* 0x008ee200000e0000 */
[----:B--2---:R-:W-:Y:S08]  /*a3c0*/  FFMA.FTZ R5, R36, c[0x0][0x2d0], -R92 ;  /* 0x0000b40024057a23 */ /* 0x004ff0000001085c */
[----:B------:R-:W-:Y:S01]  /*a3d0*/  MUFU.EX2 R108, R5 ;  /* 0x00000005006c7308 */ /* 0x000fe20000000800 */
[--C-:B-1----:R-:W-:Y:S01]  /*a3e0*/  FFMA.FTZ R4, R7, c[0x0][0x2d0], -R96.reuse ;  /* 0x0000b40007047a23 */ /* 0x102fe20000010860 */
[----:B---3--:R-:W-:Y:S01]  /*a3f0*/  FMNMX.FTZ R70, R2, R0, !PT ;  /* 0x0000000002467209 */ /* 0x008fe20007810000 */
[--C-:B------:R-:W-:Y:S07]  /*a400*/  FFMA.FTZ R0, R12, c[0x0][0x2d0], -R97.reuse ;  /* 0x0000b4000c007a23 */ /* 0x100fee0000010861 */
[----:B------:R1:W2:Y:S01]  /*a410*/  MUFU.EX2 R226, R4 ;  /* 0x0000000400e27308 */ /* 0x0002a20000000800 */
[----:B------:R-:W-:Y:S01]  /*a420*/  FFMA.FTZ R2, R22, c[0x0][0x2d0], -R96 ;  /* 0x0000b40016027a23 */ /* 0x000fe20000010860 */
[----:B------:R-:W-:Y:S01]  /*a430*/  FSETP.NEU.FTZ.AND P3, PT, R70, -INF , PT ;  /* 0xff8000004600780b */ /* 0x000fe20003f7d000 */
[----:B------:R-:W-:Y:S02]  /*a440*/  FFMA.FTZ R7, R20, c[0x0][0x2d0], -R92 ;  /* 0x0000b40014077a23 */ /* 0x000fe4000001085c */
[----:B------:R-:W-:Y:S05]  /*a450*/  FMUL.FTZ R98, R70, c[0x0][0x2d0] ;  /* 0x0000b40046627a20 */ /* 0x000fea0000410000 */
[----:B------:R3:W-:Y:S01]  /*a460*/  MUFU.EX2 R244, R0 ;  /* 0x0000000000f47308 */ /* 0x0007e20000000800 */
[----:B------:R-:W-:Y:S09]  /*a470*/  FSEL R98, R98, RZ, P3 ;  /* 0x000000ff62627208 */ /* 0x000ff20001800000 */
[----:B------:R4:W-:Y:S01]  /*a480*/  MUFU.EX2 R237, R2 ;  /* 0x0000000200ed7308 */ /* 0x0009e20000000800 */
[----:B-1----:R-:W-:Y:S01]  /*a490*/  FFMA.FTZ R4, R19, c[0x0][0x2d0], -R96 ;  /* 0x0000b40013047a23 */ /* 0x002fe20000010860 */
[----:B--2---:R-:W-:Y:S08]  /*a4a0*/  F2FP.BF16.PACK_AB R73, R226, R223 ;  /* 0x000000dfe249723e */ /* 0x004ff000000010ff */
[----:B------:R1:W2:Y:S01]  /*a4b0*/  MUFU.EX2 R241, R4 ;  /* 0x0000000400f17308 */ /* 0x0002a20000000800 */
[--C-:B---3--:R-:W-:Y:S09]  /*a4c0*/  FFMA.FTZ R0, R13, c[0x0][0x2d0], -R97.reuse ;  /* 0x0000b4000d007a23 */ /* 0x108ff20000010861 */
[----:B------:R3:W3:Y:S01]  /*a4d0*/  MUFU.EX2 R240, R0 ;  /* 0x0000000000f07308 */ /* 0x0006e20000000800 */
[----:B----4-:R-:W-:Y:S09]  /*a4e0*/  FFMA.FTZ R2, R37, c[0x0][0x2d0], -R92 ;  /* 0x0000b40025027a23 */ /* 0x010ff2000001085c */
[----:B------:R4:W-:Y:S01]  /*a4f0*/  MUFU.EX2 R94, R2 ;  /* 0x00000002005e7308 */ /* 0x0009e20000000800 */
[--C-:B-1----:R-:W-:Y:S01]  /*a500*/  FFMA.FTZ R4, R8, c[0x0][0x2d0], -R97.reuse ;  /* 0x0000b40008047a23 */ /* 0x102fe20000010861 */
[----:B--2---:R-:W-:Y:S08]  /*a510*/  F2FP.BF16.PACK_AB R75, R241, R245 ;  /* 0x000000f5f14b723e */ /* 0x004ff000000010ff */
[----:B------:R1:W-:Y:S01]  /*a520*/  MUFU.EX2 R222, R4 ;  /* 0x0000000400de7308 */ /* 0x0003e20000000800 */
[----:B---3--:R-:W-:Y:S01]  /*a530*/  FFMA.FTZ R0, R10, c[0x0][0x2d0], -R98 ;  /* 0x0000b4000a007a23 */ /* 0x008fe20000010862 */
[----:B------:R-:W-:Y:S08]  /*a540*/  F2FP.BF16.PACK_AB R66, R240, R244 ;  /* 0x000000f4f042723e */ /* 0x000ff000000010ff */
[----:B------:R2:W-:Y:S01]  /*a550*/  MUFU.EX2 R110, R0 ;  /* 0x00000000006e7308 */ /* 0x0005e20000000800 */
[----:B----4-:R-:W-:Y:S09]  /*a560*/  FFMA.FTZ R2, R49, c[0x0][0x2d0], -R92 ;  /* 0x0000b40031027a23 */ /* 0x010ff2000001085c */
[----:B------:R3:W-:Y:S01]  /*a570*/  MUFU.EX2 R59, R2 ;  /* 0x00000002003b7308 */ /* 0x0007e20000000800 */
[--C-:B-1----:R-:W-:Y:S09]  /*a580*/  FFMA.FTZ R4, R9, c[0x0][0x2d0], -R97.reuse ;  /* 0x0000b40009047a23 */ /* 0x102ff20000010861 */
[----:B------:R1:W4:Y:S01]  /*a590*/  MUFU.EX2 R224, R4 ;  /* 0x0000000400e07308 */ /* 0x0003220000000800 */
[----:B--2---:R-:W-:Y:S09]  /*a5a0*/  FFMA.FTZ R0, R11, c[0x0][0x2d0], -R98 ;  /* 0x0000b4000b007a23 */ /* 0x004ff20000010862 */
[----:B------:R2:W2:Y:S01]  /*a5b0*/  MUFU.EX2 R247, R0 ;  /* 0x0000000000f77308 */ /* 0x0004a20000000800 */
[----:B---3--:R-:W-:Y:S09]  /*a5c0*/  FSEL R2, R136, RZ, P1 ;  /* 0x000000ff88027208 */ /* 0x008ff20000800000 */
[----:B------:R-:W-:Y:S01]  /*a5d0*/  MUFU.EX2 R238, R7 ;  /* 0x0000000700ee7308 */ /* 0x000fe20000000800 */
[----:B-1----:R-:W-:Y:S01]  /*a5e0*/  FFMA.FTZ R4, R33, c[0x0][0x2d0], -R92 ;  /* 0x0000b40021047a23 */ /* 0x002fe2000001085c */
[----:B----4-:R-:W-:Y:S08]  /*a5f0*/  F2FP.BF16.PACK_AB R64, R224, R222 ;  /* 0x000000dee040723e */ /* 0x010ff000000010ff */
[----:B------:R1:W-:Y:S01]  /*a600*/  MUFU.EX2 R95, R4 ;  /* 0x00000004005f7308 */ /* 0x0003e20000000800 */
[----:B--2---:R-:W-:Y:S01]  /*a610*/  FFMA.FTZ R0, R14, c[0x0][0x2d0], -R98 ;  /* 0x0000b4000e007a23 */ /* 0x004fe20000010862 */
[----:B------:R-:W-:Y:S08]  /*a620*/  F2FP.BF16.PACK_AB R65, R247, R110 ;  /* 0x0000006ef741723e */ /* 0x000ff000000010ff */
[----:B------:R2:W-:Y:S01]  /*a630*/  MUFU.EX2 R243, R0 ;  /* 0x0000000000f37308 */ /* 0x0005e20000000800 */
[----:B-1----:R-:W-:Y:S09]  /*a640*/  FFMA.FTZ R4, R38, c[0x0][0x2d0], -R96 ;  /* 0x0000b40026047a23 */ /* 0x002ff20000010860 */
[----:B------:R-:W-:Y:S01]  /*a650*/  MUFU.EX2 R58, R4 ;  /* 0x00000004003a7308 */ /* 0x000fe20000000800 */
[----:B--2---:R-:W-:Y:S09]  /*a660*/  FFMA.FTZ R0, R15, c[0x0][0x2d0], -R98 ;  /* 0x0000b4000f007a23 */ /* 0x004ff20000010862 */
[----:B------:R1:W2:Y:S02]  /*a670*/  MUFU.EX2 R239, R0 ;  /* 0x0000000000ef7308 */ /* 0x0002a40000000800 */
[--C-:B-1----:R-:W-:Y:S01]  /*a680*/  FFMA.FTZ R0, R23, c[0x0][0x2d0], -R96.reuse ;  /* 0x0000b40017007a23 */ /* 0x102fe20000010860 */
[----:B--2---:R-:W-:Y:S01]  /*a690*/  F2FP.BF16.PACK_AB R67, R239, R243 ;  /* 0x000000f3ef43723e */ /* 0x004fe200000010ff */
[----:B------:R-:W1:Y:S06]  /*a6a0*/  LDSM.16.MT88.4 R20, [R229+0x100] ;  /* 0x00010000e514783b */ /* 0x000e6c0000004200 */
[----:B------:R2:W-:Y:S02]  /*a6b0*/  MUFU.EX2 R233, R0 ;  /* 0x0000000000e97308 */ /* 0x0005e40000000800 */
[--C-:B--2---:R-:W-:Y:S08]  /*a6c0*/  FFMA.FTZ R0, R34, c[0x0][0x2d0], -R96.reuse ;  /* 0x0000b40022007a23 */ /* 0x104ff00000010860 */
[----:B------:R2:W-:Y:S02]  /*a6d0*/  MUFU.EX2 R78, R0 ;  /* 0x00000000004e7308 */ /* 0x0005e40000000800 */
[----:B--2---:R-:W-:Y:S08]  /*a6e0*/  FFMA.FTZ R0, R35, c[0x0][0x2d0], -R96 ;  /* 0x0000b40023007a23 */ /* 0x004ff00000010860 */
[----:B------:R2:W-:Y:S02]  /*a6f0*/  MUFU.EX2 R79, R0 ;  /* 0x00000000004f7308 */ /* 0x0005e40000000800 */
[--C-:B--2---:R-:W-:Y:S08]  /*a700*/  FFMA.FTZ R0, R24, c[0x0][0x2d0], -R97.reuse ;  /* 0x0000b40018007a23 */ /* 0x104ff00000010861 */
[----:B------:R2:W-:Y:S02]  /*a710*/  MUFU.EX2 R236, R0 ;  /* 0x0000000000ec7308 */ /* 0x0005e40000000800 */
[--C-:B--2---:R-:W-:Y:S08]  /*a720*/  FFMA.FTZ R0, R25, c[0x0][0x2d0], -R97.reuse ;  /* 0x0000b40019007a23 */ /* 0x104ff00000010861 */
        /* <DEDUP_REMOVED lines=13> */
[----:B--2---:R-:W-:Y:S02]  /*a800*/  FFMA.FTZ R0, R39, c[0x0][0x2d0], -R96 ;  /* 0x0000b40027007a23 */ /* 0x004fe40000010860 */
[----:B------:R-:W2:Y:S06]  /*a810*/  LDSM.16.MT88.4 R36, [R232+0x100] ;  /* 0x00010000e824783b */ /* 0x000eac0000004200 */
        /* <DEDUP_REMOVED lines=16> */
[C---:B------:R-:W-:Y:S02]  /*a920*/  FMUL.FTZ R33, R69.reuse, R169 ;  /* 0x000000a945217220 */ /* 0x040fe40000410000 */
[C---:B------:R-:W-:Y:S02]  /*a930*/  FMUL.FTZ R49, R69.reuse, R117 ;  /* 0x0000007545317220 */ /* 0x040fe40000410000 */
[----:B------:R-:W-:Y:S02]  /*a940*/  FMUL.FTZ R48, R69, R116 ;  /* 0x0000007445307220 */ /* 0x000fe40000410000 */
[----:B------:R-:W-:Y:S02]  /*a950*/  IMAD.MOV.U32 R153, RZ, RZ, R218 ;  /* 0x000000ffff997224 */ /* 0x000fe400078e00da */
[----:B------:R-:W-:Y:S02]  /*a960*/  IMAD.MOV.U32 R152, RZ, RZ, R61 ;  /* 0x000000ffff987224 */ /* 0x000fe400078e003d */
[----:B------:R-:W-:Y:S02]  /*a970*/  IMAD.MOV.U32 R141, RZ, RZ, R60 ;  /* 0x000000ffff8d7224 */ /* 0x000fe400078e003c */
        /* <DEDUP_REMOVED lines=8> */
[----:B------:R-:W-:Y:S02]  /*aa00*/  IMAD.MOV.U32 R133, RZ, RZ, R52 ;  /* 0x000000ffff857224 */ /* 0x000fe400078e0034 */
[C---:B------:R-:W-:Y:S01]  /*aa10*/  FMUL.FTZ R19, R68.reuse, R155 ;  /* 0x0000009b44137220 */ /* 0x040fe20000410000 */
[----:B------:R-:W2:Y:S01]  /*aa20*/  LDSM.16.MT88.4 R52, [R230+0x100] ;  /* 0x00010000e634783b */ /* 0x000ea20000004200 */
[----:B------:R-:W-:Y:S01]  /*aa30*/  FMUL.FTZ R18, R68, R154 ;  /* 0x0000009a44127220 */ /* 0x000fe20000410000 */
[----:B------:R-:W-:Y:S01]  /*aa40*/  F2FP.BF16.PACK_AB R72, R248, R133 ;  /* 0x00000085f848723e */ /* 0x000fe200000010ff */
[C---:B------:R-:W-:Y:S02]  /*aa50*/  FMUL.FTZ R34, R68.reuse, R170 ;  /* 0x000000aa44227220 */ /* 0x040fe40000410000 */
[----:B------:R-:W-:Y:S02]  /*aa60*/  IMAD.MOV.U32 R170, RZ, RZ, R85 ;  /* 0x000000ffffaa7224 */ /* 0x000fe400078e0055 */
[----:B------:R-:W-:Y:S02]  /*aa70*/  FMUL.FTZ R35, R68, R171 ;  /* 0x000000ab44237220 */ /* 0x000fe40000410000 */
[-C--:B-1----:R-:W-:Y:S01]  /*aa80*/  HMMA.16816.F32.BF16 R4, R72, R20.reuse, R4 ;  /* 0x000000144804723c */ /* 0x082fe20000041804 */
[----:B------:R-:W-:Y:S02]  /*aa90*/  IMAD.MOV.U32 R154, RZ, RZ, R215 ;  /* 0x000000ffff9a7224 */ /* 0x000fe400078e00d7 */
[----:B------:R-:W-:Y:S02]  /*aaa0*/  IMAD.MOV.U32 R171, RZ, RZ, R84 ;  /* 0x000000ffffab7224 */ /* 0x000fe400078e0054 */
[----:B---3--:R-:W-:Y:S02]  /*aab0*/  FADD.FTZ R0, -R2, R134 ;  /* 0x0000008602007221 */ /* 0x008fe40000010100 */
[----:B------:R-:W-:Y:S02]  /*aac0*/  FFMA.FTZ R2, R50, c[0x0][0x2d0], -R96 ;  /* 0x0000b40032027a23 */ /* 0x000fe40000010860 */
[C---:B----4-:R-:W-:Y:S02]  /*aad0*/  FMUL.FTZ R9, R3.reuse, R145 ;  /* 0x0000009103097220 */ /* 0x050fe40000410000 */
[----:B------:R1:W3:Y:S01]  /*aae0*/  MUFU.EX2 R32, R2 ;  /* 0x0000000200207308 */ /* 0x0002e20000000800 */
[C---:B------:R-:W-:Y:S02]  /*aaf0*/  FMUL.FTZ R12, R3.reuse, R148 ;  /* 0x00000094030c7220 */ /* 0x040fe40000410000 */
[----:B------:R-:W-:Y:S02]  /*ab00*/  FMUL.FTZ R0, R0, c[0x0][0x2d0] ;  /* 0x0000b40000007a20 */ /* 0x000fe40000410000 */
[C---:B------:R-:W-:Y:S02]  /*ab10*/  FMUL.FTZ R8, R3.reuse, R144 ;  /* 0x0000009003087220 */ /* 0x040fe40000410000 */
[C---:B------:R-:W-:Y:S02]  /*ab20*/  FMUL.FTZ R13, R3.reuse, R149 ;  /* 0x00000095030d7220 */ /* 0x040fe40000410000 */
[C---:B------:R-:W-:Y:S01]  /*ab30*/  FMUL.FTZ R24, R3.reuse, R160 ;  /* 0x000000a003187220 */ /* 0x040fe20000410000 */
[----:B------:R-:W4:Y:S01]  /*ab40*/  MUFU.EX2 R0, R0 ;  /* 0x0000000000007308 */ /* 0x000f220000000800 */
[C---:B------:R-:W-:Y:S02]  /*ab50*/  FMUL.FTZ R25, R3.reuse, R161 ;  /* 0x000000a103197220 */ /* 0x040fe40000410000 */
[----:B------:R-:W-:Y:S02]  /*ab60*/  FMUL.FTZ R28, R3, R164 ;  /* 0x000000a4031c7220 */ /* 0x000fe40000410000 */
[C---:B------:R-:W-:Y:S02]  /*ab70*/  FMUL.FTZ R50, R68.reuse, R118 ;  /* 0x0000007644327220 */ /* 0x040fe40000410000 */
[----:B------:R-:W-:Y:S02]  /*ab80*/  IMAD.MOV.U32 R144, RZ, RZ, R59 ;  /* 0x000000ffff907224 */ /* 0x000fe400078e003b */
[----:B------:R-:W-:Y:S02]  /*ab90*/  IMAD.MOV.U32 R149, RZ, RZ, R58 ;  /* 0x000000ffff957224 */ /* 0x000fe400078e003a */
[----:B------:R-:W-:Y:S02]  /*aba0*/  IMAD.MOV.U32 R160, RZ, RZ, R108 ;  /* 0x000000ffffa07224 */ /* 0x000fe400078e006c */
[----:B------:R-:W-:Y:S02]  /*abb0*/  IMAD.MOV.U32 R108, RZ, RZ, R82 ;  /* 0x000000ffff6c7224 */ /* 0x000fe400078e0052 */
[----:B-1----:R-:W-:Y:S02]  /*abc0*/  FFMA.FTZ R2, R51, c[0x0][0x2d0], -R96 ;  /* 0x0000b40033027a23 */ /* 0x002fe40000010860 */
[----:B---3--:R-:W-:Y:S02]  /*abd0*/  IMAD.MOV.U32 R140, RZ, RZ, R32 ;  /* 0x000000ffff8c7224 */ /* 0x008fe400078e0020 */
[----:B------:R1:W-:Y:S01]  /*abe0*/  MUFU.EX2 R145, R2 ;  /* 0x0000000200917308 */ /* 0x0003e20000000800 */
[C---:B------:R-:W-:Y:S02]  /*abf0*/  FMUL.FTZ R32, R69.reuse, R168 ;  /* 0x000000a845207220 */ /* 0x040fe40000410000 */
[----:B------:R-:W-:Y:S02]  /*ac00*/  FMUL.FTZ R51, R68, R119 ;  /* 0x0000007744337220 */ /* 0x000fe40000410000 */
[C---:B----4-:R-:W-:Y:S02]  /*ac10*/  FMUL.FTZ R11, R0.reuse, R147 ;  /* 0x00000093000b7220 */ /* 0x050fe40000410000 */
[C---:B------:R-:W-:Y:S02]  /*ac20*/  FMUL.FTZ R10, R0.reuse, R146 ;  /* 0x00000092000a7220 */ /* 0x040fe40000410000 */
[C---:B------:R-:W-:Y:S02]  /*ac30*/  FMUL.FTZ R14, R0.reuse, R150 ;  /* 0x00000096000e7220 */ /* 0x040fe40000410000 */
[C---:B------:R-:W-:Y:S02]  /*ac40*/  FMUL.FTZ R27, R0.reuse, R163 ;  /* 0x000000a3001b7220 */ /* 0x040fe40000410000 */
[----:B------:R-:W-:Y:S01]  /*ac50*/  IMAD.MOV.U32 R163, RZ, RZ, R79 ;  /* 0x000000ffffa37224 */ /* 0x000fe200078e004f */
[C---:B------:R-:W-:Y:S01]  /*ac60*/  HMMA.16816.F32.BF16 R8, R64.reuse, R20, R8 ;  /* 0x000000144008723c */ /* 0x040fe20000041808 */
[----:B------:R-:W-:Y:S02]  /*ac70*/  FMUL.FTZ R15, R0, R151 ;  /* 0x00000097000f7220 */ /* 0x000fe40000410000 */
[----:B------:R-:W-:Y:S02]  /*ac80*/  IMAD.MOV.U32 R161, RZ, RZ, R105 ;  /* 0x000000ffffa17224 */ /* 0x000fe400078e0069 */
[----:B------:R-:W-:Y:S02]  /*ac90*/  IMAD.MOV.U32 R105, RZ, RZ, R81 ;  /* 0x000000ffff697224 */ /* 0x000fe400078e0051 */
[----:B------:R-:W-:Y:S01]  /*aca0*/  FMUL.FTZ R20, R69, R156 ;  /* 0x0000009c45147220 */ /* 0x000fe20000410000 */
[-C--:B------:R-:W-:Y:S01]  /*acb0*/  HMMA.16816.F32.BF16 R12, R64, R22.reuse, R12 ;  /* 0x00000016400c723c */ /* 0x080fe2000004180c */
[----:B------:R-:W-:Y:S03]  /*acc0*/  IMAD.MOV.U32 R156, RZ, RZ, R78 ;  /* 0x000000ffff9c7224 */ /* 0x000fe600078e004e */
[----:B-1----:R-:W-:Y:S02]  /*acd0*/  FFMA.FTZ R2, R40, c[0x0][0x2d0], -R97 ;  /* 0x0000b40028027a23 */ /* 0x002fe40000010861 */
[----:B------:R-:W-:Y:S02]  /*ace0*/  FFMA.FTZ R105, R105, c[0x0][0x2d0], -R92 ;  /* 0x0000b40069697a23 */ /* 0x000fe4000001085c */
[C---:B------:R-:W-:Y:S01]  /*acf0*/  HMMA.16816.F32.BF16 R16, R72.reuse, R22, R16 ;  /* 0x000000164810723c */ /* 0x040fe20000041810 */
[----:B------:R1:W-:Y:S03]  /*ad00*/  MUFU.EX2 R148, R2 ;  /* 0x0000000200947308 */ /* 0x0003e60000000800 */
[----:B------:R-:W-:Y:S02]  /*ad10*/  FMUL.FTZ R21, R69, R157 ;  /* 0x0000009d45157220 */ /* 0x000fe40000410000 */
[----:B------:R-:W-:Y:S02]  /*ad20*/  FMUL.FTZ R26, R0, R162 ;  /* 0x000000a2001a7220 */ /* 0x000fe40000410000 */
[C---:B------:R-:W-:Y:S04]  /*ad30*/  FMUL.FTZ R22, R68.reuse, R158 ;  /* 0x0000009e44167220 */ /* 0x040fe80000410000 */
[----:B------:R-:W-:Y:S02]  /*ad40*/  FMUL.FTZ R23, R68, R159 ;  /* 0x0000009f44177220 */ /* 0x000fe40000410000 */
[----:B------:R-:W-:Y:S02]  /*ad50*/  IMAD.MOV.U32 R157, RZ, RZ, R77 ;  /* 0x000000ffff9d7224 */ /* 0x000fe400078e004d */
[----:B------:R-:W-:Y:S02]  /*ad60*/  IMAD.MOV.U32 R158, RZ, RZ, R76 ;  /* 0x000000ffff9e7224 */ /* 0x000fe400078e004c */
[----:B------:R-:W3:Y:S01]  /*ad70*/  LDSM.16.MT88.4 R76, [R231+0x100] ;  /* 0x00010000e74c783b */ /* 0x000ee20000004200 */
[-C--:B--2---:R-:W-:Y:S01]  /*ad80*/  HMMA.16816.F32.BF16 R20, R72, R36.reuse, R20 ;  /* 0x000000244814723c */ /* 0x084fe20000041814 */
[----:B------:R-:W-:Y:S02]  /*ad90*/  IMAD.MOV.U32 R162, RZ, RZ, R93 ;  /* 0x000000ffffa27224 */ /* 0x000fe400078e005d */
[----:B------:R-:W-:Y:S02]  /*ada0*/  IMAD.MOV.U32 R93, RZ, RZ, R83 ;  /* 0x000000ffff5d7224 */ /* 0x000fe400078e0053 */
[----:B------:R-:W-:Y:S02]  /*adb0*/  IMAD.MOV.U32 R107, RZ, RZ, R108 ;  /* 0x000000ffff6b7224 */ /* 0x000fe400078e006c */
[----:B-1----:R-:W-:Y:S01]  /*adc0*/  FFMA.FTZ R2, R41, c[0x0][0x2d0], -R97 ;  /* 0x0000b40029027a23 */ /* 0x002fe20000010861 */
[C---:B------:R-:W-:Y:S01]  /*add0*/  HMMA.16816.F32.BF16 R24, R64.reuse, R36, R24 ;  /* 0x000000244018723c */ /* 0x040fe20000041818 */
[C---:B------:R-:W-:Y:S02]  /*ade0*/  FMUL.FTZ R31, R0.reuse, R167 ;  /* 0x000000a7001f7220 */ /* 0x040fe40000410000 */
[----:B------:R1:W-:Y:S01]  /*adf0*/  MUFU.EX2 R30, R2 ;  /* 0x00000002001e7308 */ /* 0x0003e20000000800 */
[C---:B------:R-:W-:Y:S02]  /*ae00*/  FMUL.FTZ R40, R3.reuse, R176 ;  /* 0x000000b003287220 */ /* 0x040fe40000410000 */
[----:B------:R-:W-:Y:S02]  /*ae10*/  FMUL.FTZ R41, R3, R177 ;  /* 0x000000b103297220 */ /* 0x000fe40000410000 */
[C---:B------:R-:W-:Y:S04]  /*ae20*/  FMUL.FTZ R37, R69.reuse, R173 ;  /* 0x000000ad45257220 */ /* 0x040fe80000410000 */
[----:B------:R-:W-:Y:S02]  /*ae30*/  FMUL.FTZ R36, R69, R172 ;  /* 0x000000ac45247220 */ /* 0x000fe40000410000 */
[----:B------:R-:W-:Y:S02]  /*ae40*/  IMAD.MOV.U32 R151, RZ, RZ, R57 ;  /* 0x000000ffff977224 */ /* 0x000fe400078e0039 */
[----:B------:R-:W-:Y:S02]  /*ae50*/  IMAD.MOV.U32 R159, RZ, RZ, R56 ;  /* 0x000000ffff9f7224 */ /* 0x000fe400078e0038 */
[C---:B------:R-:W-:Y:S02]  /*ae60*/  FMUL.FTZ R56, R3.reuse, R124 ;  /* 0x0000007c03387220 */ /* 0x040fe40000410000 */
[C---:B------:R-:W-:Y:S02]  /*ae70*/  FMUL.FTZ R57, R3.reuse, R125 ;  /* 0x0000007d03397220 */ /* 0x040fe40000410000 */
[C---:B------:R-:W-:Y:S02]  /*ae80*/  FMUL.FTZ R58, R0.reuse, R126 ;  /* 0x0000007e003a7220 */ /* 0x040fe40000410000 */
[----:B------:R-:W-:Y:S02]  /*ae90*/  FMUL.FTZ R59, R0, R127 ;  /* 0x0000007f003b7220 */ /* 0x000fe40000410000 */
[----:B------:R-:W-:Y:S02]  /*aea0*/  IMAD.MOV.U32 R167, RZ, RZ, R94 ;  /* 0x000000ffffa77224 */ /* 0x000fe400078e005e */
[----:B-1----:R-:W-:Y:S02]  /*aeb0*/  FFMA.FTZ R2, R42, c[0x0][0x2d0], -R98 ;  /* 0x0000b4002a027a23 */ /* 0x002fe40000010862 */
[C---:B------:R-:W-:Y:S02]  /*aec0*/  FMUL.FTZ R42, R0.reuse, R178 ;  /* 0x000000b2002a7220 */ /* 0x040fe40000410000 */
[----:B------:R1:W-:Y:S01]  /*aed0*/  MUFU.EX2 R147, R2 ;  /* 0x0000000200937308 */ /* 0x0003e20000000800 */
[----:B------:R-:W-:Y:S02]  /*aee0*/  IMAD.MOV.U32 R94, RZ, RZ, R80 ;  /* 0x000000ffff5e7224 */ /* 0x000fe400078e0050 */
[----:B------:R-:W2:Y:S01]  /*aef0*/  LDSM.16.MT88.4 R80, [R229+0x900] ;  /* 0x00090000e550783b */ /* 0x000ea20000004200 */
[C---:B------:R-:W-:Y:S02]  /*af00*/  FMUL.FTZ R60, R3.reuse, R184 ;  /* 0x000000b8033c7220 */ /* 0x040fe40000410000 */
[----:B------:R-:W-:Y:S02]  /*af10*/  IMAD.MOV.U32 R134, RZ, RZ, R62 ;  /* 0x000000ffff867224 */ /* 0x000fe400078e003e */
[----:B------:R-:W-:Y:S02]  /*af20*/  FMUL.FTZ R61, R3, R185 ;  /* 0x000000b9033d7220 */ /* 0x000fe40000410000 */
[C---:B------:R-:W-:Y:S02]  /*af30*/  FMUL.FTZ R62, R0.reuse, R186 ;  /* 0x000000ba003e7220 */ /* 0x040fe40000410000 */
[C---:B------:R-:W-:Y:S02]  /*af40*/  FMUL.FTZ R63, R0.reuse, R187 ;  /* 0x000000bb003f7220 */ /* 0x040fe40000410000 */
[----:B------:R-:W-:Y:S02]  /*af50*/  IMAD.MOV.U32 R184, RZ, RZ, R95 ;  /* 0x000000ffffb87224 */ /* 0x000fe400078e005f */
[----:B------:R-:W-:Y:S02]  /*af60*/  IMAD.MOV.U32 R95, RZ, RZ, R94 ;  /* 0x000000ffff5f7224 */ /* 0x000fe400078e005e */
[----:B------:R-:W-:Y:S02]  /*af70*/  IMAD.MOV.U32 R108, RZ, RZ, R86 ;  /* 0x000000ffff6c7224 */ /* 0x000fe400078e0056 */
[----:B------:R-:W-:Y:S02]  /*af80*/  IMAD.MOV.U32 R94, RZ, RZ, R87 ;  /* 0x000000ffff5e7224 */ /* 0x000fe400078e0057 */
[----:B------:R-:W2:Y:S01]  /*af90*/  LDSM.16.MT88.4 R84, [R232+0x900] ;  /* 0x00090000e854783b */ /* 0x000ea20000004200 */
[----:B------:R-:W-:Y:S02]  /*afa0*/  IMAD.MOV.U32 R111, RZ, RZ, R93 ;  /* 0x000000ffff6f7224 */ /* 0x000fe400078e005d */
[--C-:B-1----:R-:W-:Y:S02]  /*afb0*/  FFMA.FTZ R2, R43, c[0x0][0x2d0], -R98.reuse ;  /* 0x0000b4002b027a23 */ /* 0x102fe40000010862 */
[----:B------:R-:W-:Y:S02]  /*afc0*/  FMUL.FTZ R43, R0, R179 ;  /* 0x000000b3002b7220 */ /* 0x000fe40000410000 */
[----:B------:R1:W1:Y:S01]  /*afd0*/  MUFU.EX2 R29, R2 ;  /* 0x00000002001d7308 */ /* 0x0002620000000800 */
[----:B------:R-:W-:Y:S02]  /*afe0*/  FFMA.FTZ R93, R199, c[0x0][0x2d0], -R98 ;  /* 0x0000b400c75d7a23 */ /* 0x000fe40000010862 */
[----:B------:R-:W-:Y:S02]  /*aff0*/  FFMA.FTZ R108, R108, c[0x0][0x2d0], -R96 ;  /* 0x0000b4006c6c7a23 */ /* 0x000fe40000010860 */
[----:B-1----:R-:W-:Y:S02]  /*b000*/  FFMA.FTZ R2, R44, c[0x0][0x2d0], -R97 ;  /* 0x0000b4002c027a23 */ /* 0x002fe40000010861 */
[----:B------:R-:W-:Y:S03]  /*b010*/  IMAD.MOV.U32 R164, RZ, RZ, R29 ;  /* 0x000000ffffa47224 */ /* 0x000fe600078e001d */
[----:B------:R1:W-:Y:S01]  /*b020*/  MUFU.EX2 R142, R2 ;  /* 0x00000002008e7308 */ /* 0x0003e20000000800 */
[C---:B------:R-:W-:Y:S02]  /*b030*/  FMUL.FTZ R29, R3.reuse, R165 ;  /* 0x000000a5031d7220 */ /* 0x040fe40000410000 */
[----:B------:R-:W-:Y:S02]  /*b040*/  IMAD.MOV.U32 R165, RZ, RZ, R30 ;  /* 0x000000ffffa57224 */ /* 0x000fe400078e001e */
[----:B------:R-:W-:Y:S02]  /*b050*/  FMUL.FTZ R30, R0, R166 ;  /* 0x000000a6001e7220 */ /* 0x000fe40000410000 */
[----:B------:R-:W-:Y:S02]  /*b060*/  FMUL.FTZ R44, R3, R180 ;  /* 0x000000b4032c7220 */ /* 0x000fe40000410000 */
[----:B------:R-:W-:Y:S01]  /*b070*/  IMAD.MOV.U32 R166, RZ, RZ, R138 ;  /* 0x000000ffffa67224 */ /* 0x000fe200078e008a */
[----:B------:R-:W-:Y:S01]  /*b080*/  MUFU.EX2 R180, R93 ;  /* 0x0000005d00b47308 */ /* 0x000fe20000000800 */
[----:B------:R-:W-:Y:S01]  /*b090*/  IMAD.MOV.U32 R138, RZ, RZ, R91 ;  /* 0x000000ffff8a7224 */ /* 0x000fe200078e005b */
[-C--:B------:R-:W-:Y:S01]  /*b0a0*/  HMMA.16816.F32.BF16 R28, R64, R38.reuse, R28 ;  /* 0x00000026401c723c */ /* 0x080fe2000004181c */
[----:B------:R-:W2:Y:S07]  /*b0b0*/  LDSM.16.MT88.4 R88, [R230+0x900] ;  /* 0x00090000e658783b */ /* 0x000eae0000004200 */
[C---:B------:R-:W-:Y:S01]  /*b0c0*/  HMMA.16816.F32.BF16 R32, R72.reuse, R38, R32 ;  /* 0x000000264820723c */ /* 0x040fe20000041820 */
[--C-:B-1----:R-:W-:Y:S03]  /*b0d0*/  FFMA.FTZ R2, R45, c[0x0][0x2d0], -R97.reuse ;  /* 0x0000b4002d027a23 */ /* 0x102fe60000010861 */
[----:B------:R-:W-:Y:S01]  /*b0e0*/  FMUL.FTZ R45, R3, R181 ;  /* 0x000000b5032d7220 */ /* 0x000fe20000410000 */
[----:B------:R1:W-:Y:S02]  /*b0f0*/  MUFU.EX2 R146, R2 ;  /* 0x0000000200927308 */ /* 0x0003e40000000800 */
[C---:B------:R-:W-:Y:S02]  /*b100*/  FMUL.FTZ R39, R68.reuse, R175 ;  /* 0x000000af44277220 */ /* 0x040fe40000410000 */
[----:B------:R-:W-:Y:S07]  /*b110*/  FMUL.FTZ R38, R68, R174 ;  /* 0x000000ae44267220 */ /* 0x000fee0000410000 */
[-C--:B------:R-:W-:Y:S08]  /*b120*/  HMMA.16816.F32.BF16 R36, R72, R52.reuse, R36 ;  /* 0x000000344824723c */ /* 0x080ff00000041824 */
[C---:B------:R-:W-:Y:S01]  /*b130*/  HMMA.16816.F32.BF16 R40, R64.reuse, R52, R40 ;  /* 0x000000344028723c */ /* 0x040fe20000041828 */
[--C-:B-1----:R-:W-:Y:S03]  /*b140*/  FFMA.FTZ R2, R46, c[0x0][0x2d0], -R98.reuse ;  /* 0x0000b4002e027a23 */ /* 0x102fe60000010862 */
[----:B------:R-:W-:Y:S01]  /*b150*/  FMUL.FTZ R46, R0, R182 ;  /* 0x000000b6002e7220 */ /* 0x000fe20000410000 */
[----:B------:R1:W-:Y:S02]  /*b160*/  MUFU.EX2 R143, R2 ;  /* 0x00000002008f7308 */ /* 0x0003e40000000800 */
[C---:B------:R-:W-:Y:S02]  /*b170*/  FMUL.FTZ R52, R69.reuse, R120 ;  /* 0x0000007845347220 */ /* 0x040fe40000410000 */
[----:B------:R-:W-:Y:S03]  /*b180*/  FMUL.FTZ R53, R69, R121 ;  /* 0x0000007945357220 */ /* 0x000fe60000410000 */
[----:B------:R-:W-:Y:S02]  /*b190*/  FFMA.FTZ R121, R200, c[0x0][0x2d0], -R97 ;  /* 0x0000b400c8797a23 */ /* 0x000fe40000010861 */
[----:B------:R-:W-:Y:S02]  /*b1a0*/  IMAD.MOV.U32 R200, RZ, RZ, R151 ;  /* 0x000000ffffc87224 */ /* 0x000fe400078e0097 */
[----:B-1----:R-:W-:Y:S02]  /*b1b0*/  FFMA.FTZ R2, R47, c[0x0][0x2d0], -R98 ;  /* 0x0000b4002f027a23 */ /* 0x002fe40000010862 */
[----:B------:R-:W-:Y:S02]  /*b1c0*/  FMUL.FTZ R47, R0, R183 ;  /* 0x000000b7002f7220 */ /* 0x000fe40000410000 */
[----:B------:R1:W-:Y:S05]  /*b1d0*/  MUFU.EX2 R150, R2 ;  /* 0x0000000200967308 */ /* 0x0003ea0000000800 */
[-C--:B------:R-:W-:Y:S08]  /*b1e0*/  HMMA.16816.F32.BF16 R44, R64, R54.reuse, R44 ;  /* 0x00000036402c723c */ /* 0x080ff0000004182c */
[C---:B------:R-:W-:Y:S07]  /*b1f0*/  HMMA.16816.F32.BF16 R48, R72.reuse, R54, R48 ;  /* 0x000000364830723c */ /* 0x040fee0000041830 */
[C---:B------:R-:W-:Y:S02]  /*b200*/  FMUL.FTZ R54, R68.reuse, R122 ;  /* 0x0000007a44367220 */ /* 0x040fe40000410000 */
[----:B------:R-:W-:Y:S03]  /*b210*/  FMUL.FTZ R55, R68, R123 ;  /* 0x0000007b44377220 */ /* 0x000fe60000410000 */
[--C-:B-1----:R-:W-:Y:S04]  /*b220*/  FFMA.FTZ R2, R189, c[0x0][0x2d0], -R92.reuse ;  /* 0x0000b400bd027a23 */ /* 0x102fe8000001085c */
[-C--:B---3--:R-:W-:Y:S01]  /*b230*/  HMMA.16816.F32.BF16 R52, R72, R76.reuse, R52 ;  /* 0x0000004c4834723c */ /* 0x088fe20000041834 */
[----:B------:R1:W3:Y:S07]  /*b240*/  MUFU.EX2 R155, R2 ;  /* 0x00000002009b7308 */ /* 0x0002ee0000000800 */
[C---:B------:R-:W-:Y:S07]  /*b250*/  HMMA.16816.F32.BF16 R56, R64.reuse, R76, R56 ;  /* 0x0000004c4038723c */ /* 0x040fee0000041838 */
[----:B------:R-:W-:Y:S01]  /*b260*/  F2FP.BF16.PACK_AB R76, R228, R236 ;  /* 0x000000ece44c723e */ /* 0x000fe200000010ff */
[-C--:B------:R-:W-:Y:S01]  /*b270*/  HMMA.16816.F32.BF16 R60, R64, R78.reuse, R60 ;  /* 0x0000004e403c723c */ /* 0x080fe2000004183c */
[----:B------:R-:W-:Y:S06]  /*b280*/  F2FP.BF16.PACK_AB R77, R158, R235 ;  /* 0x000000eb9e4d723e */ /* 0x000fec00000010ff */
[C---:B------:R-:W-:Y:S02]  /*b290*/  FMUL.FTZ R64, R69.reuse, R128 ;  /* 0x0000008045407220 */ /* 0x040fe40000410000 */
[----:B-1----:R-:W-:Y:S01]  /*b2a0*/  FFMA.FTZ R2, R190, c[0x0][0x2d0], -R92 ;  /* 0x0000b400be027a23 */ /* 0x002fe2000001085c */
[----:B------:R-:W4:Y:S02]  /*b2b0*/  LDL.LU R128, [R1+0x4] ;  /* 0x0000040001807983 */ /* 0x000f240000300800 */
[----:B------:R-:W-:Y:S01]  /*b2c0*/  FMUL.FTZ R65, R69, R129 ;  /* 0x0000008145417220 */ /* 0x000fe20000410000 */
[----:B------:R1:W-:Y:S01]  /*b2d0*/  MUFU.EX2 R168, R2 ;  /* 0x0000000200a87308 */ /* 0x0003e20000000800 */
[C---:B------:R-:W-:Y:S02]  /*b2e0*/  FMUL.FTZ R66, R68.reuse, R130 ;  /* 0x0000008244427220 */ /* 0x040fe40000410000 */
[----:B------:R-:W-:Y:S02]  /*b2f0*/  FMUL.FTZ R67, R68, R131 ;  /* 0x0000008344437220 */ /* 0x000fe40000410000 */
[----:B---3--:R-:W-:Y:S02]  /*b300*/  IMAD.MOV.U32 R199, RZ, RZ, R155 ;  /* 0x000000ffffc77224 */ /* 0x008fe400078e009b */
[----:B------:R-:W-:Y:S02]  /*b310*/  IMAD.MOV.U32 R155, RZ, RZ, R104 ;  /* 0x000000ffff9b7224 */ /* 0x000fe400078e0068 */
[----:B------:R-:W-:Y:S01]  /*b320*/  FFMA.FTZ R104, R209, c[0x0][0x2d0], -R97 ;  /* 0x0000b400d1687a23 */ /* 0x000fe20000010861 */
[----:B------:R-:W-:Y:S01]  /*b330*/  HMMA.16816.F32.BF16 R64, R72, R78, R64 ;  /* 0x0000004e4840723c */ /* 0x000fe20000041840 */
[----:B------:R-:W-:Y:S06]  /*b340*/  IMAD.MOV.U32 R209, RZ, RZ, R149 ;  /* 0x000000ffffd17224 */ /* 0x000fec00078e0095 */
[----:B------:R-:W-:Y:S02]  /*b350*/  F2FP.BF16.PACK_AB R72, R234, R238 ;  /* 0x000000eeea48723e */ /* 0x000fe400000010ff */
[----:B------:R-:W-:Y:S03]  /*b360*/  F2FP.BF16.PACK_AB R73, R233, R237 ;  /* 0x000000ede949723e */ /* 0x000fe600000010ff */
[----:B------:R-:W-:Y:S01]  /*b370*/  F2FP.BF16.PACK_AB R74, R184, R157 ;  /* 0x0000009db84a723e */ /* 0x000fe200000010ff */
[--C-:B-1----:R-:W-:Y:S01]  /*b380*/  FFMA.FTZ R2, R191, c[0x0][0x2d0], -R96.reuse ;  /* 0x0000b400bf027a23 */ /* 0x102fe20000010860 */
[----:B------:R-:W-:Y:S02]  /*b390*/  F2FP.BF16.PACK_AB R75, R163, R156 ;  /* 0x0000009ca34b723e */ /* 0x000fe400000010ff */
[----:B------:R-:W-:Y:S01]  /*b3a0*/  F2FP.BF16.PACK_AB R78, R162, R151 ;  /* 0x00000097a24e723e */ /* 0x000fe200000010ff */
[----:B------:R1:W-:Y:S01]  /*b3b0*/  MUFU.EX2 R175, R2 ;  /* 0x0000000200af7308 */ /* 0x0003e20000000800 */
[----:B------:R-:W-:Y:S03]  /*b3c0*/  F2FP.BF16.PACK_AB R79, R161, R159 ;  /* 0x0000009fa14f723e */ /* 0x000fe600000010ff */
[-C--:B--2---:R-:W-:Y:S08]  /*b3d0*/  HMMA.16816.F32.BF16 R4, R72, R80.reuse, R4 ;  /* 0x000000504804723c */ /* 0x084ff00000041804 */
[C---:B------:R-:W-:Y:S08]  /*b3e0*/  HMMA.16816.F32.BF16 R8, R76.reuse, R80, R8 ;  /* 0x000000504c08723c */ /* 0x040ff00000041808 */
[-C--:B------:R-:W-:Y:S01]  /*b3f0*/  HMMA.16816.F32.BF16 R12, R76, R82.reuse, R12 ;  /* 0x000000524c0c723c */ /* 0x080fe2000004180c */
[----:B-1----:R-:W-:Y:S07]  /*b400*/  FFMA.FTZ R2, R192, c[0x0][0x2d0], -R96 ;  /* 0x0000b400c0027a23 */ /* 0x002fee0000010860 */
[C---:B------:R-:W-:Y:S01]  /*b410*/  HMMA.16816.F32.BF16 R16, R72.reuse, R82, R16 ;  /* 0x000000524810723c */ /* 0x040fe20000041810 */
[----:B------:R1:W-:Y:S01]  /*b420*/  MUFU.EX2 R174, R2 ;  /* 0x0000000200ae7308 */ /* 0x0003e20000000800 */
[----:B------:R-:W2:Y:S06]  /*b430*/  LDSM.16.MT88.4 R80, [R231+0x900] ;  /* 0x00090000e750783b */ /* 0x000eac0000004200 */
[-C--:B------:R-:W-:Y:S08]  /*b440*/  HMMA.16816.F32.BF16 R20, R72, R84.reuse, R20 ;  /* 0x000000544814723c */ /* 0x080ff00000041814 */
[C---:B------:R-:W-:Y:S07]  /*b450*/  HMMA.16816.F32.BF16 R24, R76.reuse, R84, R24 ;  /* 0x000000544c18723c */ /* 0x040fee0000041818 */
[--C-:B------:R-:W-:Y:S01]  /*b460*/  FFMA.FTZ R84, R102, c[0x0][0x2d0], -R97.reuse ;  /* 0x0000b40066547a23 */ /* 0x100fe20000010861 */
[-C--:B------:R-:W-:Y:S01]  /*b470*/  HMMA.16816.F32.BF16 R28, R76, R86.reuse, R28 ;  /* 0x000000564c1c723c */ /* 0x080fe2000004181c */
[--C-:B-1----:R-:W-:Y:S02]  /*b480*/  FFMA.FTZ R2, R193, c[0x0][0x2d0], -R92.reuse ;  /* 0x0000b400c1027a23 */ /* 0x102fe4000001085c */
[----:B------:R1:W-:Y:S01]  /*b490*/  MUFU.EX2 R177, R84 ;  /* 0x0000005400b17308 */ /* 0x0003e20000000800 */
[----:B------:R-:W-:Y:S02]  /*b4a0*/  FFMA.FTZ R102, R219, c[0x0][0x2d0], -R97 ;  /* 0x0000b400db667a23 */ /* 0x000fe40000010861 */
[----:B------:R-:W-:Y:S02]  /*b4b0*/  IMAD.MOV.U32 R219, RZ, RZ, R147 ;  /* 0x000000ffffdb7224 */ /* 0x000fe400078e0093 */
[C---:B------:R-:W-:Y:S05]  /*b4c0*/  HMMA.16816.F32.BF16 R32, R72.reuse, R86, R32 ;  /* 0x000000564820723c */ /* 0x040fea0000041820 */
[----:B------:R3:W-:Y:S03]  /*b4d0*/  MUFU.EX2 R117, R2 ;  /* 0x0000000200757308 */ /* 0x0007e60000000800 */
[-C--:B------:R-:W-:Y:S07]  /*b4e0*/  HMMA.16816.F32.BF16 R36, R72, R88.reuse, R36 ;  /* 0x000000584824723c */ /* 0x080fee0000041824 */
[----:B------:R-:W-:Y:S01]  /*b4f0*/  MUFU.EX2 R126, R102 ;  /* 0x00000066007e7308 */ /* 0x000fe20000000800 */
[C---:B------:R-:W-:Y:S01]  /*b500*/  HMMA.16816.F32.BF16 R40, R76.reuse, R88, R40 ;  /* 0x000000584c28723c */ /* 0x040fe20000041828 */
[----:B-1----:R-:W1:Y:S06]  /*b510*/  LDSM.16.MT88.4 R84, [R229+0x1100] ;  /* 0x00110000e554783b */ /* 0x002e6c0000004200 */
[--C-:B------:R-:W-:Y:S01]  /*b520*/  FFMA.FTZ R88, R197, c[0x0][0x2d0], -R92.reuse ;  /* 0x0000b400c5587a23 */ /* 0x100fe2000001085c */
[-C--:B------:R-:W-:Y:S03]  /*b530*/  HMMA.16816.F32.BF16 R44, R76, R90.reuse, R44 ;  /* 0x0000005a4c2c723c */ /* 0x080fe6000004182c */
[----:B------:R1:W-:Y:S01]  /*b540*/  MUFU.EX2 R183, R88 ;  /* 0x0000005800b77308 */ /* 0x0003e20000000800 */
[----:B---3--:R-:W-:Y:S04]  /*b550*/  FFMA.FTZ R2, R194, c[0x0][0x2d0], -R92 ;  /* 0x0000b400c2027a23 */ /* 0x008fe8000001085c */
[C---:B------:R-:W-:Y:S05]  /*b560*/  HMMA.16816.F32.BF16 R48, R72.reuse, R90, R48 ;  /* 0x0000005a4830723c */ /* 0x040fea0000041830 */
[----:B------:R3:W-:Y:S03]  /*b570*/  MUFU.EX2 R119, R2 ;  /* 0x0000000200777308 */ /* 0x0007e60000000800 */
[-C--:B--2---:R-:W-:Y:S08]  /*b580*/  HMMA.16816.F32.BF16 R52, R72, R80.reuse, R52 ;  /* 0x000000504834723c */ /* 0x084ff00000041834 */
[C---:B------:R-:W-:Y:S01]  /*b590*/  HMMA.16816.F32.BF16 R56, R76.reuse, R80, R56 ;  /* 0x000000504c38723c */ /* 0x040fe20000041838 */
[----:B-1----:R-:W1:Y:S07]  /*b5a0*/  LDSM.16.MT88.4 R88, [R232+0x1100] ;  /* 0x00110000e858783b */ /* 0x002e6e0000004200 */
[-C--:B------:R-:W-:Y:S01]  /*b5b0*/  HMMA.16816.F32.BF16 R60, R76, R82.reuse, R60 ;  /* 0x000000524c3c723c */ /* 0x080fe2000004183c */
[--C-:B---3--:R-:W-:Y:S06]  /*b5c0*/  FFMA.FTZ R2, R195, c[0x0][0x2d0], -R96.reuse ;  /* 0x0000b400c3027a23 */ /* 0x108fec0000010860 */
[----:B------:R-:W-:Y:S01]  /*b5d0*/  F2FP.BF16.PACK_AB R76, R165, R148 ;  /* 0x00000094a54c723e */ /* 0x000fe200000010ff */
[----:B------:R-:W-:Y:S01]  /*b5e0*/  HMMA.16816.F32.BF16 R64, R72, R82, R64 ;  /* 0x000000524840723c */ /* 0x000fe20000041840 */
[----:B------:R2:W-:Y:S01]  /*b5f0*/  MUFU.EX2 R116, R2 ;  /* 0x0000000200747308 */ /* 0x0005e20000000800 */
[----:B------:R-:W3:Y:S02]  /*b600*/  LDSM.16.MT88.4 R80, [R230+0x1100] ;  /* 0x00110000e650783b */ /* 0x000ee40000004200 */
[----:B------:R-:W-:Y:S02]  /*b610*/  F2FP.BF16.PACK_AB R77, R164, R147 ;  /* 0x00000093a44d723e */ /* 0x000fe400000010ff */
[----:B------:R-:W-:Y:S02]  /*b620*/  F2FP.BF16.PACK_AB R78, R146, R142 ;  /* 0x0000008e924e723e */ /* 0x000fe400000010ff */
[----:B------:R-:W-:Y:S04]  /*b630*/  F2FP.BF16.PACK_AB R72, R167, R160 ;  /* 0x000000a0a748723e */ /* 0x000fe800000010ff */
[----:B------:R-:W-:Y:S02]  /*b640*/  F2FP.BF16.PACK_AB R73, R166, R149 ;  /* 0x00000095a649723e */ /* 0x000fe400000010ff */
[----:B------:R-:W-:Y:S02]  /*b650*/  F2FP.BF16.PACK_AB R74, R144, R141 ;  /* 0x0000008d904a723e */ /* 0x000fe400000010ff */
[----:B------:R-:W-:Y:S02]  /*b660*/  F2FP.BF16.PACK_AB R75, R145, R140 ;  /* 0x0000008c914b723e */ /* 0x000fe400000010ff */
[----:B------:R-:W-:Y:S05]  /*b670*/  F2FP.BF16.PACK_AB R79, R150, R143 ;  /* 0x0000008f964f723e */ /* 0x000fea00000010ff */
[-C--:B------:R-:W-:Y:S01]  /*b680*/  HMMA.16816.F32.BF16 R4, R72, R84.reuse, R4 ;  /* 0x000000544804723c */ /* 0x080fe20000041804 */
[----:B--2---:R-:W-:Y:S04]  /*b690*/  FFMA.FTZ R2, R196, c[0x0][0x2d0], -R96 ;  /* 0x0000b400c4027a23 */ /* 0x004fe80000010860 */
[----:B------:R2:W-:Y:S03]  /*b6a0*/  MUFU.EX2 R118, R2 ;  /* 0x0000000200767308 */ /* 0x0005e60000000800 */
[C---:B------:R-:W-:Y:S08]  /*b6b0*/  HMMA.16816.F32.BF16 R8, R76.reuse, R84, R8 ;  /* 0x000000544c08723c */ /* 0x040ff00000041808 */
[-C--:B------:R-:W-:Y:S08]  /*b6c0*/  HMMA.16816.F32.BF16 R12, R76, R86.reuse, R12 ;  /* 0x000000564c0c723c */ /* 0x080ff0000004180c */
[C---:B------:R-:W-:Y:S01]  /*b6d0*/  HMMA.16816.F32.BF16 R16, R72.reuse, R86, R16 ;  /* 0x000000564810723c */ /* 0x040fe20000041810 */
[----:B------:R-:W3:Y:S03]  /*b6e0*/  LDSM.16.MT88.4 R84, [R231+0x1100] ;  /* 0x00110000e754783b */ /* 0x000ee60000004200 */
[--C-:B--2---:R-:W-:Y:S04]  /*b6f0*/  FFMA.FTZ R2, R99, c[0x0][0x2d0], -R97.reuse ;  /* 0x0000b40063027a23 */ /* 0x104fe80000010861 */
[-C--:B-1----:R-:W-:Y:S01]  /*b700*/  HMMA.16816.F32.BF16 R20, R72, R88.reuse, R20 ;  /* 0x000000584814723c */ /* 0x082fe20000041814 */
[--C-:B------:R-:W-:Y:S01]  /*b710*/  FFMA.FTZ R99, R107, c[0x0][0x2d0], -R92.reuse ;  /* 0x0000b4006b637a23 */ /* 0x100fe2000001085c */
[----:B------:R1:W-:Y:S02]  /*b720*/  MUFU.EX2 R173, R2 ;  /* 0x0000000200ad7308 */ /* 0x0003e40000000800 */
[----:B------:R-:W-:Y:S04]  /*b730*/  FFMA.FTZ R107, R95, c[0x0][0x2d0], -R92 ;  /* 0x0000b4005f6b7a23 */ /* 0x000fe8000001085c */
[C---:B------:R-:W-:Y:S08]  /*b740*/  HMMA.16816.F32.BF16 R24, R76.reuse, R88, R24 ;  /* 0x000000584c18723c */ /* 0x040ff00000041818 */
[-C--:B------:R-:W-:Y:S08]  /*b750*/  HMMA.16816.F32.BF16 R28, R76, R90.reuse, R28 ;  /* 0x0000005a4c1c723c */ /* 0x080ff0000004181c */
[C---:B------:R-:W-:Y:S01]  /*b760*/  HMMA.16816.F32.BF16 R32, R72.reuse, R90, R32 ;  /* 0x0000005a4820723c */ /* 0x040fe20000041820 */
[----:B------:R-:W-:Y:S03]  /*b770*/  LDSM.16.MT88.4 R88, [R232+0x1900] ;  /* 0x00190000e858783b */ /* 0x000fe60000004200 */
[----:B-1----:R-:W-:Y:S02]  /*b780*/  FFMA.FTZ R2, R100, c[0x0][0x2d0], -R97 ;  /* 0x0000b40064027a23 */ /* 0x002fe40000010861 */
[----:B------:R-:W-:Y:S02]  /*b790*/  FFMA.FTZ R100, R154, c[0x0][0x2d0], -R96 ;  /* 0x0000b4009a647a23 */ /* 0x000fe40000010860 */
[-C--:B---3--:R-:W-:Y:S01]  /*b7a0*/  HMMA.16816.F32.BF16 R36, R72, R80.reuse, R36 ;  /* 0x000000504824723c */ /* 0x088fe20000041824 */
[----:B------:R1:W2:Y:S03]  /*b7b0*/  MUFU.EX2 R179, R2 ;  /* 0x0000000200b37308 */ /* 0x0002a60000000800 */
[----:B------:R-:W-:Y:S04]  /*b7c0*/  IMAD.MOV.U32 R154, RZ, RZ, R188 ;  /* 0x000000ffff9a7224 */ /* 0x000fe800078e00bc */
[C---:B------:R-:W-:Y:S03]  /*b7d0*/  HMMA.16816.F32.BF16 R40, R76.reuse, R80, R40 ;  /* 0x000000504c28723c */ /* 0x040fe60000041828 */
[----:B------:R-:W-:Y:S05]  /*b7e0*/  MUFU.EX2 R188, R99 ;  /* 0x0000006300bc7308 */ /* 0x000fea0000000800 */
[-C--:B------:R-:W-:Y:S08]  /*b7f0*/  HMMA.16816.F32.BF16 R44, R76, R82.reuse, R44 ;  /* 0x000000524c2c723c */ /* 0x080ff0000004182c */
[C---:B------:R-:W-:Y:S01]  /*b800*/  HMMA.16816.F32.BF16 R48, R72.reuse, R82, R48 ;  /* 0x000000524830723c */ /* 0x040fe20000041830 */
[----:B-1----:R-:W-:Y:S01]  /*b810*/  FFMA.FTZ R2, R101, c[0x0][0x2d0], -R98 ;  /* 0x0000b40065027a23 */ /* 0x002fe20000010862 */
[----:B------:R-:W1:Y:S02]  /*b820*/  LDSM.16.MT88.4 R80, [R229+0x1900] ;  /* 0x00190000e550783b */ /* 0x000e640000004200 */
[----:B------:R-:W-:Y:S01]  /*b830*/  FFMA.FTZ R101, R153, c[0x0][0x2d0], -R96 ;  /* 0x0000b40099657a23 */ /* 0x000fe20000010860 */
[----:B------:R3:W-:Y:S01]  /*b840*/  MUFU.EX2 R172, R2 ;  /* 0x0000000200ac7308 */ /* 0x0007e20000000800 */
[----:B------:R-:W-:Y:S02]  /*b850*/  IMAD.MOV.U32 R153, RZ, RZ, R132 ;  /* 0x000000ffff997224 */ /* 0x000fe400078e0084 */
[-C--:B------:R-:W-:Y:S01]  /*b860*/  HMMA.16816.F32.BF16 R52, R72, R84.reuse, R52 ;  /* 0x000000544834723c */ /* 0x080fe20000041834 */
[----:B------:R-:W-:Y:S07]  /*b870*/  IMAD.MOV.U32 R132, RZ, RZ, R139 ;  /* 0x000000ffff847224 */ /* 0x000fee00078e008b */
[C---:B------:R-:W-:Y:S07]  /*b880*/  HMMA.16816.F32.BF16 R56, R76.reuse, R84, R56 ;  /* 0x000000544c38723c */ /* 0x040fee0000041838 */
[--C-:B------:R-:W-:Y:S01]  /*b890*/  FFMA.FTZ R84, R111, c[0x0][0x2d0], -R92.reuse ;  /* 0x0000b4006f547a23 */ /* 0x100fe2000001085c */
[-C--:B------:R-:W-:Y:S01]  /*b8a0*/  HMMA.16816.F32.BF16 R60, R76, R86.reuse, R60 ;  /* 0x000000564c3c723c */ /* 0x080fe2000004183c */
[----:B------:R-:W-:Y:S02]  /*b8b0*/  FFMA.FTZ R111, R251, c[0x0][0x2d0], -R92 ;  /* 0x0000b400fb6f7a23 */ /* 0x000fe4000001085c */
[----:B------:R1:W-:Y:S01]  /*b8c0*/  MUFU.EX2 R139, R84 ;  /* 0x00000054008b7308 */ /* 0x0003e20000000800 */
[----:B------:R-:W-:Y:S02]  /*b8d0*/  IMAD.MOV.U32 R251, RZ, RZ, R142 ;  /* 0x000000fffffb7224 */ /* 0x000fe400078e008e */
[----:B---3--:R-:W-:Y:S01]  /*b8e0*/  FFMA.FTZ R2, R103, c[0x0][0x2d0], -R98 ;  /* 0x0000b40067027a23 */ /* 0x008fe20000010862 */
[----:B--2---:R-:W-:Y:S01]  /*b8f0*/  F2FP.BF16.PACK_AB R76, R179, R173 ;  /* 0x000000adb34c723e */ /* 0x004fe200000010ff */
[----:B------:R-:W-:Y:S01]  /*b900*/  HMMA.16816.F32.BF16 R64, R72, R86, R64 ;  /* 0x000000564840723c */ /* 0x000fe20000041840 */
[--C-:B------:R-:W-:Y:S03]  /*b910*/  FFMA.FTZ R103, R212, c[0x0][0x2d0], -R97.reuse ;  /* 0x0000b400d4677a23 */ /* 0x100fe60000010861 */
[----:B------:R-:W-:Y:S01]  /*b920*/  IMAD.MOV.U32 R212, RZ, RZ, R148 ;  /* 0x000000ffffd47224 */ /* 0x000fe200078e0094 */
[----:B------:R2:W3:Y:S02]  /*b930*/  MUFU.EX2 R178, R2 ;  /* 0x0000000200b27308 */ /* 0x0004e40000000800 */
[----:B------:R-:W-:Y:S01]  /*b940*/  F2FP.BF16.PACK_AB R73, R174, R175 ;  /* 0x000000afae49723e */ /* 0x000fe200000010ff */
[----:B-1----:R-:W-:Y:S01]  /*b950*/  LDSM.16.MT88.4 R84, [R231+0x1900] ;  /* 0x00190000e754783b */ /* 0x002fe20000004200 */
[--C-:B--2---:R-:W-:Y:S03]  /*b960*/  FFMA.FTZ R2, R112, c[0x0][0x2d0], -R97.reuse ;  /* 0x0000b40070027a23 */ /* 0x104fe60000010861 */
[----:B---3--:R-:W-:Y:S03]  /*b970*/  F2FP.BF16.PACK_AB R77, R178, R172 ;  /* 0x000000acb24d723e */ /* 0x008fe600000010ff */
[----:B------:R1:W2:Y:S02]  /*b980*/  MUFU.EX2 R221, R2 ;  /* 0x0000000200dd7308 */ /* 0x0002a40000000800 */
[--C-:B-1----:R-:W-:Y:S01]  /*b990*/  FFMA.FTZ R2, R113, c[0x0][0x2d0], -R98.reuse ;  /* 0x0000b40071027a23 */ /* 0x102fe20000010862 */
[----:B--2---:R-:W-:Y:S07]  /*b9a0*/  F2FP.BF16.PACK_AB R78, R221, R177 ;  /* 0x000000b1dd4e723e */ /* 0x004fee00000010ff */
[----:B------:R1:W-:Y:S02]  /*b9b0*/  MUFU.EX2 R176, R2 ;  /* 0x0000000200b07308 */ /* 0x0003e40000000800 */
[--C-:B-1----:R-:W-:Y:S02]  /*b9c0*/  FFMA.FTZ R2, R114, c[0x0][0x2d0], -R98.reuse ;  /* 0x0000b40072027a23 */ /* 0x102fe40000010862 */
[----:B------:R-:W-:Y:S06]  /*b9d0*/  FFMA.FTZ R114, R225, c[0x0][0x2d0], -R98 ;  /* 0x0000b400e1727a23 */ /* 0x000fec0000010862 */
[----:B------:R1:W2:Y:S02]  /*b9e0*/  MUFU.EX2 R218, R2 ;  /* 0x0000000200da7308 */ /* 0x0002a40000000800 */
[----:B-1----:R-:W-:Y:S01]  /*b9f0*/  FFMA.FTZ R2, R201, c[0x0][0x2d0], -R92 ;  /* 0x0000b400c9027a23 */ /* 0x002fe2000001085c */
[----:B--2---:R-:W-:Y:S07]  /*ba00*/  F2FP.BF16.PACK_AB R79, R218, R176 ;  /* 0x000000b0da4f723e */ /* 0x004fee00000010ff */
[----:B------:R1:W-:Y:S02]  /*ba10*/  MUFU.EX2 R215, R2 ;  /* 0x0000000200d77308 */ /* 0x0003e40000000800 */
[--C-:B-1----:R-:W-:Y:S08]  /*ba20*/  FFMA.FTZ R2, R204, c[0x0][0x2d0], -R96.reuse ;  /* 0x0000b400cc027a23 */ /* 0x102ff00000010860 */
[----:B------:R1:W-:Y:S02]  /*ba30*/  MUFU.EX2 R182, R2 ;  /* 0x0000000200b67308 */ /* 0x0003e40000000800 */
[----:B-1----:R-:W-:Y:S08]  /*ba40*/  FFMA.FTZ R2, R207, c[0x0][0x2d0], -R96 ;  /* 0x0000b400cf027a23 */ /* 0x002ff00000010860 */
[----:B------:R1:W-:Y:S02]  /*ba50*/  MUFU.EX2 R207, R2 ;  /* 0x0000000200cf7308 */ /* 0x0003e40000000800 */
[----:B-1----:R-:W-:Y:S02]  /*ba60*/  FFMA.FTZ R2, R206, c[0x0][0x2d0], -R92 ;  /* 0x0000b400ce027a23 */ /* 0x002fe4000001085c */
[----:B------:R-:W-:Y:S06]  /*ba70*/  IMAD.MOV.U32 R206, RZ, RZ, R118 ;  /* 0x000000ffffce7224 */ /* 0x000fec00078e0076 */
[----:B------:R1:W-:Y:S01]  /*ba80*/  MUFU.EX2 R204, R2 ;  /* 0x0000000200cc7308 */ /* 0x0003e20000000800 */
[----:B------:R-:W-:Y:S02]  /*ba90*/  FFMA.FTZ R118, R203, c[0x0][0x2d0], -R97 ;  /* 0x0000b400cb767a23 */ /* 0x000fe40000010861 */
[----:B------:R-:W-:Y:S02]  /*baa0*/  IMAD.MOV.U32 R203, RZ, RZ, R184 ;  /* 0x000000ffffcb7224 */ /* 0x000fe400078e00b8 */
[----:B-1----:R-:W-:Y:S02]  /*bab0*/  FFMA.FTZ R2, R213, c[0x0][0x2d0], -R92 ;  /* 0x0000b400d5027a23 */ /* 0x002fe4000001085c */
[----:B------:R-:W-:Y:S03]  /*bac0*/  IMAD.MOV.U32 R213, RZ, RZ, R119 ;  /* 0x000000ffffd57224 */ /* 0x000fe600078e0077 */
[----:B------:R1:W-:Y:S01]  /*bad0*/  MUFU.EX2 R201, R2 ;  /* 0x0000000200c97308 */ /* 0x0003e20000000800 */
[----:B------:R-:W-:Y:S02]  /*bae0*/  FFMA.FTZ R119, R202, c[0x0][0x2d0], -R97 ;  /* 0x0000b400ca777a23 */ /* 0x000fe40000010861 */
[----:B------:R-:W-:Y:S02]  /*baf0*/  IMAD.MOV.U32 R202, RZ, RZ, R159 ;  /* 0x000000ffffca7224 */ /* 0x000fe400078e009f */
[----:B-1----:R-:W-:Y:S02]  /*bb00*/  FFMA.FTZ R2, R216, c[0x0][0x2d0], -R96 ;  /* 0x0000b400d8027a23 */ /* 0x002fe40000010860 */
[----:B------:R-:W-:Y:S03]  /*bb10*/  IMAD.MOV.U32 R216, RZ, RZ, R116 ;  /* 0x000000ffffd87224 */ /* 0x000fe600078e0074 */
[----:B------:R1:W-:Y:S01]  /*bb20*/  MUFU.EX2 R196, R2 ;  /* 0x0000000200c47308 */ /* 0x0003e20000000800 */
[----:B------:R-:W-:Y:S01]  /*bb30*/  FFMA.FTZ R116, R152, c[0x0][0x2d0], -R96 ;  /* 0x0000b40098747a23 */ /* 0x000fe20000010860 */
[----:B------:R-:W-:Y:S01]  /*bb40*/  F2FP.BF16.PACK_AB R75, R206, R216 ;  /* 0x000000d8ce4b723e */ /* 0x000fe200000010ff */
[----:B------:R-:W-:Y:S02]  /*bb50*/  IMAD.MOV.U32 R152, RZ, RZ, R133 ;  /* 0x000000ffff987224 */ /* 0x000fe400078e0085 */
[----:B------:R-:W-:Y:S02]  /*bb60*/  IMAD.MOV.U32 R133, RZ, RZ, R138 ;  /* 0x000000ffff857224 */ /* 0x000fe400078e008a */
[----:B----4-:R-:W-:Y:S03]  /*bb70*/  FFMA.FTZ R69, R69, R128, R152 ;  /* 0x0000008045457223 */ /* 0x010fe60000010098 */
[----:B------:R-:W-:Y:S01]  /*bb80*/  MUFU.EX2 R138, R100 ;  /* 0x00000064008a7308 */ /* 0x000fe20000000800 */
[----:B------:R-:W-:Y:S09]  /*bb90*/  FADD.FTZ R69, R248, R69 ;  /* 0x00000045f8457221 */ /* 0x000ff20000010000 */
[----:B------:R-:W-:Y:S01]  /*bba0*/  MUFU.EX2 R100, R118 ;  /* 0x0000007600647308 */ /* 0x000fe20000000800 */
[----:B-1----:R-:W-:Y:S02]  /*bbb0*/  FFMA.FTZ R2, R217, c[0x0][0x2d0], -R96 ;  /* 0x0000b400d9027a23 */ /* 0x002fe40000010860 */
[----:B------:R-:W-:Y:S02]  /*bbc0*/  IMAD.MOV.U32 R217, RZ, RZ, R117 ;  /* 0x000000ffffd97224 */ /* 0x000fe400078e0075 */
[----:B------:R-:W-:Y:S05]  /*bbd0*/  FFMA.FTZ R117, R227, c[0x0][0x2d0], -R92 ;  /* 0x0000b400e3757a23 */ /* 0x000fea000001085c */
[----:B------:R1:W-:Y:S01]  /*bbe0*/  MUFU.EX2 R197, R2 ;  /* 0x0000000200c57308 */ /* 0x0003e20000000800 */
[----:B------:R-:W-:Y:S01]  /*bbf0*/  F2FP.BF16.PACK_AB R74, R213, R217 ;  /* 0x000000d9d54a723e */ /* 0x000fe200000010ff */
[----:B------:R-:W-:Y:S02]  /*bc00*/  IMAD.MOV.U32 R227, RZ, RZ, R140 ;  /* 0x000000ffffe37224 */ /* 0x000fe400078e008c */
[--C-:B-1----:R-:W-:Y:S02]  /*bc10*/  FFMA.FTZ R2, R115, c[0x0][0x2d0], -R97.reuse ;  /* 0x0000b40073027a23 */ /* 0x102fe40000010861 */
[----:B------:R-:W2:Y:S04]  /*bc20*/  LDL.LU R115, [R1+0x8] ;  /* 0x0000080001737983 */ /* 0x000ea80000300800 */
[----:B------:R1:W-:Y:S01]  /*bc30*/  MUFU.EX2 R181, R2 ;  /* 0x0000000200b57308 */ /* 0x0003e20000000800 */
[----:B------:R-:W3:Y:S04]  /*bc40*/  LDL.LU R113, [R1+0x10] ;  /* 0x0000100001717983 */ /* 0x000ee80000300800 */
[----:B------:R-:W4:Y:S04]  /*bc50*/  LDL.LU R112, [R1+0xc] ;  /* 0x00000c0001707983 */ /* 0x000f280000300800 */
[----:B------:R2:W5:Y:S01]  /*bc60*/  LDL.LU R248, [R1+0x60] ;  /* 0x0000600001f87983 */ /* 0x0005620000300800 */
[--C-:B-1----:R-:W-:Y:S02]  /*bc70*/  FFMA.FTZ R2, R198, c[0x0][0x2d0], -R97.reuse ;  /* 0x0000b400c6027a23 */ /* 0x102fe40000010861 */
[----:B------:R-:W-:Y:S02]  /*bc80*/  IMAD.MOV.U32 R198, RZ, RZ, R168 ;  /* 0x000000ffffc67224 */ /* 0x000fe400078e00a8 */
[----:B------:R1:W-:Y:S03]  /*bc90*/  MUFU.EX2 R195, R2 ;  /* 0x0000000200c37308 */ /* 0x0003e60000000800 */
[----:B------:R-:W-:Y:S07]  /*bca0*/  F2FP.BF16.PACK_AB R72, R198, R199 ;  /* 0x000000c7c648723e */ /* 0x000fee00000010ff */
[-C--:B------:R-:W-:Y:S08]  /*bcb0*/  HMMA.16816.F32.BF16 R4, R72, R80.reuse, R4 ;  /* 0x000000504804723c */ /* 0x080ff00000041804 */
[C---:B------:R-:W-:Y:S01]  /*bcc0*/  HMMA.16816.F32.BF16 R8, R76.reuse, R80, R8 ;  /* 0x000000504c08723c */ /* 0x040fe20000041808 */
[----:B-1----:R-:W-:Y:S07]  /*bcd0*/  FFMA.FTZ R2, R205, c[0x0][0x2d0], -R98 ;  /* 0x0000b400cd027a23 */ /* 0x002fee0000010862 */
[-C--:B------:R-:W-:Y:S01]  /*bce0*/  HMMA.16816.F32.BF16 R12, R76, R82.reuse, R12 ;  /* 0x000000524c0c723c */ /* 0x080fe2000004180c */
[----:B------:R-:W-:Y:S01]  /*bcf0*/  IMAD.MOV.U32 R205, RZ, RZ, R150 ;  /* 0x000000ffffcd7224 */ /* 0x000fe200078e0096 */
[----:B------:R1:W-:Y:S06]  /*bd00*/  MUFU.EX2 R194, R2 ;  /* 0x0000000200c27308 */ /* 0x0003ec0000000800 */
[C---:B------:R-:W-:Y:S01]  /*bd10*/  HMMA.16816.F32.BF16 R16, R72.reuse, R82, R16 ;  /* 0x000000524810723c */ /* 0x040fe20000041810 */
[----:B------:R-:W-:Y:S07]  /*bd20*/  LDSM.16.MT88.4 R80, [R229+0x2100] ;  /* 0x00210000e550783b */ /* 0x000fee0000004200 */
[-C--:B------:R-:W-:Y:S08]  /*bd30*/  HMMA.16816.F32.BF16 R20, R72, R88.reuse, R20 ;  /* 0x000000584814723c */ /* 0x080ff00000041814 */
[C---:B------:R-:W-:Y:S01]  /*bd40*/  HMMA.16816.F32.BF16 R24, R76.reuse, R88, R24 ;  /* 0x000000584c18723c */ /* 0x040fe20000041818 */
[--C-:B-1----:R-:W-:Y:S03]  /*bd50*/  FFMA.FTZ R2, R208, c[0x0][0x2d0], -R97.reuse ;  /* 0x0000b400d0027a23 */ /* 0x102fe60000010861 */
[----:B------:R-:W-:Y:S04]  /*bd60*/  IMAD.MOV.U32 R208, RZ, RZ, R146 ;  /* 0x000000ffffd07224 */ /* 0x000fe800078e0092 */
[-C--:B------:R-:W-:Y:S01]  /*bd70*/  HMMA.16816.F32.BF16 R28, R76, R90.reuse, R28 ;  /* 0x0000005a4c1c723c */ /* 0x080fe2000004181c */
[----:B------:R1:W-:Y:S07]  /*bd80*/  MUFU.EX2 R192, R2 ;  /* 0x0000000200c07308 */ /* 0x0003ee0000000800 */
[C---:B------:R-:W-:Y:S01]  /*bd90*/  HMMA.16816.F32.BF16 R32, R72.reuse, R90, R32 ;  /* 0x0000005a4820723c */ /* 0x040fe20000041820 */
[----:B------:R-:W-:Y:S03]  /*bda0*/  LDSM.16.MT88.4 R88, [R232+0x2100] ;  /* 0x00210000e858783b */ /* 0x000fe60000004200 */
[----:B-1----:R-:W-:Y:S02]  /*bdb0*/  FFMA.FTZ R2, R210, c[0x0][0x2d0], -R97 ;  /* 0x0000b400d2027a23 */ /* 0x002fe40000010861 */
[----:B------:R-:W-:Y:S02]  /*bdc0*/  IMAD.MOV.U32 R210, RZ, RZ, R145 ;  /* 0x000000ffffd27224 */ /* 0x000fe400078e0091 */
[----:B------:R1:W-:Y:S04]  /*bdd0*/  MUFU.EX2 R193, R2 ;  /* 0x0000000200c17308 */ /* 0x0003e80000000800 */
[----:B-1----:R-:W-:Y:S02]  /*bde0*/  FFMA.FTZ R2, R211, c[0x0][0x2d0], -R98 ;  /* 0x0000b400d3027a23 */ /* 0x002fe40000010862 */
[----:B------:R-:W-:Y:S04]  /*bdf0*/  IMAD.MOV.U32 R211, RZ, RZ, R144 ;  /* 0x000000ffffd37224 */ /* 0x000fe800078e0090 */
[----:B------:R1:W-:Y:S02]  /*be00*/  MUFU.EX2 R191, R2 ;  /* 0x0000000200bf7308 */ /* 0x0003e40000000800 */
[----:B-1----:R-:W-:Y:S02]  /*be10*/  FFMA.FTZ R2, R214, c[0x0][0x2d0], -R98 ;  /* 0x0000b400d6027a23 */ /* 0x002fe40000010862 */
[----:B------:R-:W-:Y:S06]  /*be20*/  IMAD.MOV.U32 R214, RZ, RZ, R143 ;  /* 0x000000ffffd67224 */ /* 0x000fec00078e008f */
[----:B------:R1:W-:Y:S02]  /*be30*/  MUFU.EX2 R123, R2 ;  /* 0x00000002007b7308 */ /* 0x0003e40000000800 */
[--C-:B-1----:R-:W-:Y:S08]  /*be40*/  FFMA.FTZ R2, R171, c[0x0][0x2d0], -R92.reuse ;  /* 0x0000b400ab027a23 */ /* 0x102ff0000001085c */
[----:B------:R1:W-:Y:S02]  /*be50*/  MUFU.EX2 R122, R2 ;  /* 0x00000002007a7308 */ /* 0x0003e40000000800 */
[----:B-1----:R-:W-:Y:S08]  /*be60*/  FFMA.FTZ R2, R170, c[0x0][0x2d0], -R92 ;  /* 0x0000b400aa027a23 */ /* 0x002ff0000001085c */
[----:B------:R1:W-:Y:S02]  /*be70*/  MUFU.EX2 R190, R2 ;  /* 0x0000000200be7308 */ /* 0x0003e40000000800 */
[--C-:B-1----:R-:W-:Y:S02]  /*be80*/  FFMA.FTZ R2, R169, c[0x0][0x2d0], -R96.reuse ;  /* 0x0000b400a9027a23 */ /* 0x102fe40000010860 */
[----:B------:R-:W-:Y:S06]  /*be90*/  LDSM.16.MT88.4 R168, [R232+0x3100] ;  /* 0x00310000e8a8783b */ /* 0x000fec0000004200 */
[----:B------:R1:W-:Y:S02]  /*bea0*/  MUFU.EX2 R120, R2 ;  /* 0x0000000200787308 */ /* 0x0003e40000000800 */
[--C-:B-1----:R-:W-:Y:S02]  /*beb0*/  FFMA.FTZ R2, R94, c[0x0][0x2d0], -R96.reuse ;  /* 0x0000b4005e027a23 */ /* 0x102fe40000010860 */
[----:B------:R-:W1:Y:S01]  /*bec0*/  LDSM.16.MT88.4 R92, [R230+0x1900] ;  /* 0x00190000e65c783b */ /* 0x000e620000004200 */
[----:B------:R-:W-:Y:S05]  /*bed0*/  FFMA.FTZ R96, R134, c[0x0][0x2d0], -R96 ;  /* 0x0000b40086607a23 */ /* 0x000fea0000010860 */
[----:B------:R4:W-:Y:S10]  /*bee0*/  MUFU.EX2 R189, R2 ;  /* 0x0000000200bd7308 */ /* 0x0009f40000000800 */
[----:B------:R1:W-:Y:S01]  /*bef0*/  MUFU.EX2 R134, R101 ;  /* 0x0000006500867308 */ /* 0x0003e20000000800 */
[----:B--2---:R-:W-:Y:S04]  /*bf00*/  FFMA.FTZ R68, R68, R115, R223 ;  /* 0x0000007344447223 */ /* 0x004fe800000100df */
[----:B------:R-:W-:Y:S05]  /*bf10*/  FADD.FTZ R68, R226, R68 ;  /* 0x00000044e2447221 */ /* 0x000fea0000010000 */
[----:B------:R-:W-:Y:S01]  /*bf20*/  MUFU.EX2 R102, R96 ;  /* 0x0000006000667308 */ /* 0x000fe20000000800 */
[----:B---3--:R-:W-:Y:S02]  /*bf30*/  FFMA.FTZ R3, R3, R113, R222 ;  /* 0x0000007103037223 */ /* 0x008fe400000100de */
[----:B------:R-:W-:Y:S02]  /*bf40*/  FADD.FTZ R68, R245, R68 ;  /* 0x00000044f5447221 */ /* 0x000fe40000010000 */
[----:B----4-:R-:W-:Y:S02]  /*bf50*/  FFMA.FTZ R2, R220, c[0x0][0x2d0], -R97 ;  /* 0x0000b400dc027a23 */ /* 0x010fe40000010861 */
[----:B------:R-:W-:Y:S02]  /*bf60*/  FFMA.FTZ R0, R0, R112, R110 ;  /* 0x0000007000007223 */ /* 0x000fe4000001006e */
[----:B------:R-:W-:Y:S01]  /*bf70*/  FADD.FTZ R3, R224, R3 ;  /* 0x00000003e0037221 */ /* 0x000fe20000010000 */
[----:B------:R-:W2:Y:S01]  /*bf80*/  MUFU.EX2 R96, R119 ;  /* 0x0000007700607308 */ /* 0x000ea20000000800 */
[----:B------:R-:W-:Y:S02]  /*bf90*/  IMAD.MOV.U32 R220, RZ, RZ, R141 ;  /* 0x000000ffffdc7224 */ /* 0x000fe400078e008d */
[----:B------:R-:W-:Y:S02]  /*bfa0*/  FADD.FTZ R3, R244, R3 ;  /* 0x00000003f4037221 */ /* 0x000fe40000010000 */
[--C-:B-1----:R-:W-:Y:S02]  /*bfb0*/  FFMA.FTZ R101, R153, c[0x0][0x2d0], -R98.reuse ;  /* 0x0000b40099657a23 */ /* 0x102fe40000010862 */
[----:B------:R-:W-:Y:S01]  /*bfc0*/  FFMA.FTZ R97, R109, c[0x0][0x2d0], -R97 ;  /* 0x0000b4006d617a23 */ /* 0x000fe20000010861 */
[-C--:B------:R-:W-:Y:S02]  /*bfd0*/  HMMA.16816.F32.BF16 R36, R72, R92.reuse, R36 ;  /* 0x0000005c4824723c */ /* 0x080fe40000041824 */
[----:B------:R1:W-:Y:S06]  /*bfe0*/  MUFU.EX2 R127, R2 ;  /* 0x00000002007f7308 */ /* 0x0003ec0000000800 */
[C---:B------:R-:W-:Y:S04]  /*bff0*/  HMMA.16816.F32.BF16 R40, R76.reuse, R92, R40 ;  /* 0x0000005c4c28723c */ /* 0x040fe80000041828 */
[----:B------:R-:W-:Y:S04]  /*c000*/  MUFU.EX2 R112, R105 ;  /* 0x0000006900707308 */ /* 0x000fe80000000800 */
[-C--:B------:R-:W-:Y:S01]  /*c010*/  HMMA.16816.F32.BF16 R44, R76, R94.reuse, R44 ;  /* 0x0000005e4c2c723c */ /* 0x080fe2000004182c */
[----:B--2---:R-:W-:Y:S05]  /*c020*/  F2FP.BF16.PACK_AB R184, R96, R100 ;  /* 0x0000006460b8723e */ /* 0x004fea00000010ff */
[----:B------:R-:W-:Y:S02]  /*c030*/  MUFU.EX2 R105, R117 ;  /* 0x0000007500697308 */ /* 0x000fe40000000800 */
[C---:B------:R-:W-:Y:S01]  /*c040*/  HMMA.16816.F32.BF16 R48, R72.reuse, R94, R48 ;  /* 0x0000005e4830723c */ /* 0x040fe20000041830 */
[----:B------:R-:W2:Y:S03]  /*c050*/  LDSM.16.MT88.4 R92, [R230+0x2100] ;  /* 0x00210000e65c783b */ /* 0x000ea60000004200 */
[--C-:B-1----:R-:W-:Y:S04]  /*c060*/  FFMA.FTZ R2, R155, c[0x0][0x2d0], -R98.reuse ;  /* 0x0000b4009b027a23 */ /* 0x102fe80000010862 */
[-C--:B------:R-:W-:Y:S01]  /*c070*/  HMMA.16816.F32.BF16 R52, R72, R84.reuse, R52 ;  /* 0x000000544834723c */ /* 0x080fe20000041834 */
[----:B------:R-:W-:Y:S07]  /*c080*/  MUFU.EX2 R97, R97 ;  /* 0x0000006100617308 */ /* 0x000fee0000000800 */
[C---:B------:R-:W-:Y:S03]  /*c090*/  HMMA.16816.F32.BF16 R56, R76.reuse, R84, R56 ;  /* 0x000000544c38723c */ /* 0x040fe60000041838 */
[----:B------:R1:W-:Y:S05]  /*c0a0*/  MUFU.EX2 R125, R2 ;  /* 0x00000002007d7308 */ /* 0x0003ea0000000800 */
[-C--:B------:R-:W-:Y:S05]  /*c0b0*/  HMMA.16816.F32.BF16 R60, R76, R86.reuse, R60 ;  /* 0x000000564c3c723c */ /* 0x080fea000004183c */
[----:B------:R-:W3:Y:S02]  /*c0c0*/  MUFU.EX2 R110, R107 ;  /* 0x0000006b006e7308 */ /* 0x000ee40000000800 */
[--C-:B------:R-:W-:Y:S01]  /*c0d0*/  FFMA.FTZ R76, R154, c[0x0][0x2d0], -R98.reuse ;  /* 0x0000b4009a4c7a23 */ /* 0x100fe20000010862 */
[----:B------:R-:W-:Y:S01]  /*c0e0*/  HMMA.16816.F32.BF16 R64, R72, R86, R64 ;  /* 0x000000564840723c */ /* 0x000fe20000041840 */
[----:B------:R-:W-:Y:S01]  /*c0f0*/  F2FP.BF16.PACK_AB R77, R194, R180 ;  /* 0x000000b4c24d723e */ /* 0x000fe200000010ff */
[----:B------:R-:W4:Y:S02]  /*c100*/  LDSM.16.MT88.4 R84, [R231+0x2100] ;  /* 0x00210000e754783b */ /* 0x000f240000004200 */
[----:B------:R-:W-:Y:S02]  /*c110*/  F2FP.BF16.PACK_AB R78, R193, R192 ;  /* 0x000000c0c14e723e */ /* 0x000fe400000010ff */
[----:B------:R-:W-:Y:S01]  /*c120*/  F2FP.BF16.PACK_AB R79, R123, R191 ;  /* 0x000000bf7b4f723e */ /* 0x000fe200000010ff */
[----:B------:R2:W-:Y:S01]  /*c130*/  MUFU.EX2 R113, R76 ;  /* 0x0000004c00717308 */ /* 0x0005e20000000800 */
[----:B------:R-:W-:Y:S02]  /*c140*/  F2FP.BF16.PACK_AB R72, R215, R183 ;  /* 0x000000b7d748723e */ /* 0x000fe400000010ff */
[----:B------:R-:W-:Y:S02]  /*c150*/  LDSM.16.MT88.4 R152, [R229+0x3100] ;  /* 0x00310000e598783b */ /* 0x000fe40000004200 */
[----:B------:R-:W-:Y:S01]  /*c160*/  F2FP.BF16.PACK_AB R73, R207, R182 ;  /* 0x000000b6cf49723e */ /* 0x000fe200000010ff */
[--C-:B-1----:R-:W-:Y:S01]  /*c170*/  FFMA.FTZ R2, R133, c[0x0][0x2d0], -R98.reuse ;  /* 0x0000b40085027a23 */ /* 0x102fe20000010862 */
[----:B------:R-:W-:Y:S02]  /*c180*/  F2FP.BF16.PACK_AB R74, R201, R204 ;  /* 0x000000ccc94a723e */ /* 0x000fe400000010ff */
[----:B------:R-:W-:Y:S01]  /*c190*/  F2FP.BF16.PACK_AB R75, R197, R196 ;  /* 0x000000c4c54b723e */ /* 0x000fe200000010ff */
[----:B------:R-:W-:Y:S01]  /*c1a0*/  MUFU.EX2 R133, R103 ;  /* 0x0000006700857308 */ /* 0x000fe20000000800 */
[----:B---3--:R-:W-:Y:S05]  /*c1b0*/  F2FP.BF16.PACK_AB R128, R110, R112 ;  /* 0x000000706e80723e */ /* 0x008fea00000010ff */
[-C--:B------:R-:W-:Y:S04]  /*c1c0*/  HMMA.16816.F32.BF16 R4, R72, R80.reuse, R4 ;  /* 0x000000504804723c */ /* 0x080fe80000041804 */
[----:B------:R1:W-:Y:S01]  /*c1d0*/  MUFU.EX2 R124, R2 ;  /* 0x00000002007c7308 */ /* 0x0003e20000000800 */
[----:B--2---:R-:W-:Y:S09]  /*c1e0*/  F2FP.BF16.PACK_AB R76, R195, R181 ;  /* 0x000000b5c34c723e */ /* 0x004ff200000010ff */
[----:B------:R-:W2:Y:S01]  /*c1f0*/  MUFU.EX2 R103, R116 ;  /* 0x0000007400677308 */ /* 0x000ea20000000800 */
[C---:B------:R-:W-:Y:S08]  /*c200*/  HMMA.16816.F32.BF16 R8, R76.reuse, R80, R8 ;  /* 0x000000504c08723c */ /* 0x040ff00000041808 */
[-C--:B------:R-:W-:Y:S01]  /*c210*/  HMMA.16816.F32.BF16 R12, R76, R82.reuse, R12 ;  /* 0x000000524c0c723c */ /* 0x080fe2000004180c */
[----:B------:R-:W3:Y:S03]  /*c220*/  MUFU.EX2 R107, R111 ;  /* 0x0000006f006b7308 */ /* 0x000ee60000000800 */
[----:B-1----:R-:W-:Y:S04]  /*c230*/  FFMA.FTZ R2, R132, c[0x0][0x2d0], -R98 ;  /* 0x0000b40084027a23 */ /* 0x002fe80000010862 */
[C---:B------:R-:W-:Y:S01]  /*c240*/  HMMA.16816.F32.BF16 R16, R72.reuse, R82, R16 ;  /* 0x000000524810723c */ /* 0x040fe20000041810 */
[----:B------:R-:W1:Y:S02]  /*c250*/  LDSM.16.MT88.4 R80, [R229+0x2900] ;  /* 0x00290000e550783b */ /* 0x000e640000004200 */
[----:B------:R4:W-:Y:S01]  /*c260*/  MUFU.EX2 R115, R2 ;  /* 0x0000000200737308 */ /* 0x0009e20000000800 */
[----:B--2---:R-:W-:Y:S04]  /*c270*/  F2FP.BF16.PACK_AB R131, R102, R103 ;  /* 0x000000676683723e */ /* 0x004fe800000010ff */
[-C--:B------:R-:W-:Y:S01]  /*c280*/  HMMA.16816.F32.BF16 R20, R72, R88.reuse, R20 ;  /* 0x000000584814723c */ /* 0x080fe20000041814 */
[----:B------:R-:W-:Y:S04]  /*c290*/  LDSM.16.MT88.4 R116, [R230+0x3100] ;  /* 0x00310000e674783b */ /* 0x000fe80000004200 */
[----:B------:R2:W-:Y:S03]  /*c2a0*/  MUFU.EX2 R132, R104 ;  /* 0x0000006800847308 */ /* 0x0005e60000000800 */
[C---:B------:R-:W-:Y:S01]  /*c2b0*/  HMMA.16816.F32.BF16 R24, R76.reuse, R88, R24 ;  /* 0x000000584c18723c */ /* 0x040fe20000041818 */
[----:B---3--:R-:W-:Y:S06]  /*c2c0*/  F2FP.BF16.PACK_AB R130, R105, R107 ;  /* 0x0000006b6982723e */ /* 0x008fec00000010ff */
[----:B------:R-:W-:Y:S01]  /*c2d0*/  MUFU.EX2 R109, R106 ;  /* 0x0000006a006d7308 */ /* 0x000fe20000000800 */
[-C--:B------:R-:W-:Y:S01]  /*c2e0*/  HMMA.16816.F32.BF16 R28, R76, R90.reuse, R28 ;  /* 0x0000005a4c1c723c */ /* 0x080fe2000004181c */
[----:B----4-:R-:W-:Y:S02]  /*c2f0*/  FADD.FTZ R2, R247, R0 ;  /* 0x00000000f7027221 */ /* 0x010fe40000010000 */
[----:B------:R3:W5:Y:S01]  /*c300*/  LDL.LU R247, [R1+0x5c] ;  /* 0x00005c0001f77983 */ /* 0x0007620000300800 */
[----:B------:R-:W-:Y:S04]  /*c310*/  FADD.FTZ R0, R246, R69 ;  /* 0x00000045f6007221 */ /* 0x000fe80000010000 */
[C---:B------:R-:W-:Y:S01]  /*c320*/  HMMA.16816.F32.BF16 R32, R72.reuse, R90, R32 ;  /* 0x0000005a4820723c */ /* 0x040fe20000041820 */
[----:B------:R-:W-:Y:S01]  /*c330*/  FADD.FTZ R99, R243, R2 ;  /* 0x00000002f3637221 */ /* 0x000fe20000010000 */
[----:B------:R-:W4:Y:S01]  /*c340*/  LDSM.16.MT88.4 R88, [R232+0x2900] ;  /* 0x00290000e858783b */ /* 0x000f220000004200 */
[----:B------:R-:W1:Y:S01]  /*c350*/  MUFU.EX2 R106, R108 ;  /* 0x0000006c006a7308 */ /* 0x000e620000000800 */
[----:B------:R-:W-:Y:S02]  /*c360*/  FADD.FTZ R69, R241, R68 ;  /* 0x00000044f1457221 */ /* 0x000fe40000010000 */
[----:B------:R-:W-:Y:S02]  /*c370*/  FADD.FTZ R2, R240, R3 ;  /* 0x00000003f0027221 */ /* 0x000fe40000010000 */
[-C--:B------:R-:W-:Y:S01]  /*c380*/  HMMA.16816.F32.BF16 R36, R72, R92.reuse, R36 ;  /* 0x0000005c4824723c */ /* 0x080fe20000041824 */
[----:B------:R-:W-:Y:S01]  /*c390*/  FADD.FTZ R3, R237, R69 ;  /* 0x00000045ed037221 */ /* 0x000fe20000010000 */
[----:B------:R3:W5:Y:S02]  /*c3a0*/  LDL.LU R246, [R1+0x58] ;  /* 0x0000580001f67983 */ /* 0x0007640000300800 */
[----:B------:R-:W-:Y:S02]  /*c3b0*/  FADD.FTZ R2, R236, R2 ;  /* 0x00000002ec027221 */ /* 0x000fe40000010000 */
[----:B------:R3:W5:Y:S01]  /*c3c0*/  LDL.LU R245, [R1+0x54] ;  /* 0x0000540001f57983 */ /* 0x0007620000300800 */
[----:B------:R-:W-:Y:S01]  /*c3d0*/  FADD.FTZ R3, R233, R3 ;  /* 0x00000003e9037221 */ /* 0x000fe20000010000 */
[C---:B------:R-:W-:Y:S01]  /*c3e0*/  HMMA.16816.F32.BF16 R40, R76.reuse, R92, R40 ;  /* 0x0000005c4c28723c */ /* 0x040fe20000041828 */
[--C-:B--2---:R-:W-:Y:S01]  /*c3f0*/  FFMA.FTZ R104, R252, c[0x0][0x2d0], -R98.reuse ;  /* 0x0000b400fc687a23 */ /* 0x104fe20000010862 */
[----:B------:R3:W5:Y:S02]  /*c400*/  LDL.LU R244, [R1+0x50] ;  /* 0x0000500001f47983 */ /* 0x0007640000300800 */
[----:B------:R-:W-:Y:S02]  /*c410*/  FFMA.FTZ R98, R71, c[0x0][0x2d0], -R98 ;  /* 0x0000b40047627a23 */ /* 0x000fe40000010862 */
[----:B------:R3:W5:Y:S01]  /*c420*/  LDL.LU R243, [R1+0x4c] ;  /* 0x00004c0001f37983 */ /* 0x0007620000300800 */
[----:B------:R-:W-:Y:S01]  /*c430*/  FADD.FTZ R71, R242, R0 ;  /* 0x00000000f2477221 */ /* 0x000fe20000010000 */
[-C--:B------:R-:W-:Y:S01]  /*c440*/  HMMA.16816.F32.BF16 R44, R76, R94.reuse, R44 ;  /* 0x0000005e4c2c723c */ /* 0x080fe2000004182c */
[----:B------:R-:W-:Y:S01]  /*c450*/  FADD.FTZ R0, R239, R99 ;  /* 0x00000063ef007221 */ /* 0x000fe20000010000 */
[----:B------:R3:W5:Y:S01]  /*c460*/  LDL.LU R242, [R1+0x48] ;  /* 0x0000480001f27983 */ /* 0x0007620000300800 */
[----:B------:R-:W-:Y:S01]  /*c470*/  MUFU.EX2 R98, R98 ;  /* 0x0000006200627308 */ /* 0x000fe20000000800 */
[----:B------:R-:W-:Y:S01]  /*c480*/  FADD.FTZ R68, R238, R71 ;  /* 0x00000047ee447221 */ /* 0x000fe20000010000 */
[----:B-1----:R-:W-:Y:S01]  /*c490*/  F2FP.BF16.PACK_AB R129, R106, R109 ;  /* 0x0000006d6a81723e */ /* 0x002fe200000010ff */
[----:B------:R3:W5:Y:S01]  /*c4a0*/  LDL.LU R241, [R1+0x44] ;  /* 0x0000440001f17983 */ /* 0x0007620000300800 */
[----:B------:R-:W-:Y:S01]  /*c4b0*/  FADD.FTZ R69, R235, R0 ;  /* 0x00000000eb457221 */ /* 0x000fe20000010000 */
[C---:B------:R-:W-:Y:S01]  /*c4c0*/  HMMA.16816.F32.BF16 R48, R72.reuse, R94, R48 ;  /* 0x0000005e4830723c */ /* 0x040fe20000041830 */
[----:B------:R-:W-:Y:S01]  /*c4d0*/  FADD.FTZ R0, R234, R68 ;  /* 0x00000044ea007221 */ /* 0x000fe20000010000 */
[----:B------:R3:W5:Y:S02]  /*c4e0*/  LDL.LU R240, [R1+0x40] ;  /* 0x0000400001f07983 */ /* 0x0007640000300800 */
[----:B------:R-:W-:Y:S02]  /*c4f0*/  FADD.FTZ R68, R228, R2 ;  /* 0x00000002e4447221 */ /* 0x000fe40000010000 */
[----:B------:R-:W1:Y:S01]  /*c500*/  LDSM.16.MT88.4 R92, [R230+0x2900] ;  /* 0x00290000e65c783b */ /* 0x000e620000004200 */
[----:B------:R-:W-:Y:S01]  /*c510*/  FADD.FTZ R2, R158, R69 ;  /* 0x000000459e027221 */ /* 0x000fe20000010000 */
[-C--:B------:R-:W-:Y:S01]  /*c520*/  HMMA.16816.F32.BF16 R52, R72, R84.reuse, R52 ;  /* 0x000000544834723c */ /* 0x080fe20000041834 */
[----:B------:R-:W-:Y:S03]  /*c530*/  FADD.FTZ R0, R157, R0 ;  /* 0x000000009d007221 */ /* 0x000fe60000010000 */
[----:B------:R-:W-:Y:S02]  /*c540*/  FADD.FTZ R2, R202, R2 ;  /* 0x00000002ca027221 */ /* 0x000fe40000010000 */
[----:B------:R3:W5:Y:S01]  /*c550*/  LDL.LU R239, [R1+0x3c] ;  /* 0x00003c0001ef7983 */ /* 0x0007620000300800 */
[----:B------:R-:W-:Y:S01]  /*c560*/  FADD.FTZ R0, R203, R0 ;  /* 0x00000000cb007221 */ /* 0x000fe20000010000 */
[C---:B------:R-:W-:Y:S02]  /*c570*/  HMMA.16816.F32.BF16 R56, R76.reuse, R84, R56 ;  /* 0x000000544c38723c */ /* 0x040fe40000041838 */
[----:B------:R3:W5:Y:S04]  /*c580*/  LDL.LU R238, [R1+0x38] ;  /* 0x0000380001ee7983 */ /* 0x0007680000300800 */
[----:B------:R3:W5:Y:S02]  /*c590*/  LDL.LU R237, [R1+0x34] ;  /* 0x0000340001ed7983 */ /* 0x0007640000300800 */
[-C--:B------:R-:W-:Y:S02]  /*c5a0*/  HMMA.16816.F32.BF16 R60, R76, R86.reuse, R60 ;  /* 0x000000564c3c723c */ /* 0x080fe4000004183c */
[----:B------:R3:W5:Y:S04]  /*c5b0*/  LDL.LU R236, [R1+0x30] ;  /* 0x0000300001ec7983 */ /* 0x0007680000300800 */
[----:B------:R3:W5:Y:S01]  /*c5c0*/  LDL.LU R235, [R1+0x2c] ;  /* 0x00002c0001eb7983 */ /* 0x0007620000300800 */
[----:B------:R-:W-:Y:S01]  /*c5d0*/  F2FP.BF16.PACK_AB R76, R126, R127 ;  /* 0x0000007f7e4c723e */ /* 0x000fe200000010ff */
[----:B------:R-:W-:Y:S01]  /*c5e0*/  HMMA.16816.F32.BF16 R64, R72, R86, R64 ;  /* 0x000000564840723c */ /* 0x000fe20000041840 */
[----:B------:R-:W-:Y:S01]  /*c5f0*/  F2FP.BF16.PACK_AB R77, R124, R125 ;  /* 0x0000007d7c4d723e */ /* 0x000fe200000010ff */
[----:B------:R3:W5:Y:S02]  /*c600*/  LDL.LU R234, [R1+0x28] ;  /* 0x0000280001ea7983 */ /* 0x0007640000300800 */
[----:B------:R-:W-:Y:S02]  /*c610*/  F2FP.BF16.PACK_AB R78, R132, R133 ;  /* 0x00000085844e723e */ /* 0x000fe400000010ff */
[----:B------:R3:W5:Y:S01]  /*c620*/  LDL.LU R233, [R1+0x24] ;  /* 0x0000240001e97983 */ /* 0x0007620000300800 */
[----:B------:R-:W-:Y:S02]  /*c630*/  F2FP.BF16.PACK_AB R72, R190, R122 ;  /* 0x0000007abe48723e */ /* 0x000fe400000010ff */
[----:B------:R-:W-:Y:S01]  /*c640*/  F2FP.BF16.PACK_AB R73, R189, R120 ;  /* 0x00000078bd49723e */ /* 0x000fe200000010ff */
[----:B------:R3:W5:Y:S02]  /*c650*/  LDL.LU R228, [R1+0x20] ;  /* 0x0000200001e47983 */ /* 0x0007640000300800 */
[----:B------:R-:W-:Y:S02]  /*c660*/  F2FP.BF16.PACK_AB R74, R188, R139 ;  /* 0x0000008bbc4a723e */ /* 0x000fe400000010ff */
[----:B------:R-:W-:Y:S01]  /*c670*/  F2FP.BF16.PACK_AB R75, R134, R138 ;  /* 0x0000008a864b723e */ /* 0x000fe200000010ff */
[----:B------:R-:W2:Y:S01]  /*c680*/  LDSM.16.MT88.4 R84, [R231+0x2900] ;  /* 0x00290000e754783b */ /* 0x000ea20000004200 */
[----:B------:R-:W-:Y:S05]  /*c690*/  F2FP.BF16.PACK_AB R79, R113, R115 ;  /* 0x00000073714f723e */ /* 0x000fea00000010ff */
[-C--:B------:R-:W-:Y:S08]  /*c6a0*/  HMMA.16816.F32.BF16 R4, R72, R80.reuse, R4 ;  /* 0x000000504804723c */ /* 0x080ff00000041804 */
[C---:B------:R-:W-:Y:S01]  /*c6b0*/  HMMA.16816.F32.BF16 R8, R76.reuse, R80, R8 ;  /* 0x000000504c08723c */ /* 0x040fe20000041808 */
[----:B------:R-:W1:Y:S07]  /*c6c0*/  MUFU.EX2 R81, R121 ;  /* 0x0000007900517308 */ /* 0x000e6e0000000800 */
[-C--:B------:R-:W-:Y:S03]  /*c6d0*/  HMMA.16816.F32.BF16 R12, R76, R82.reuse, R12 ;  /* 0x000000524c0c723c */ /* 0x080fe6000004180c */
[----:B------:R-:W2:Y:S05]  /*c6e0*/  MUFU.EX2 R80, R114 ;  /* 0x0000007200507308 */ /* 0x000eaa0000000800 */
[C---:B------:R-:W-:Y:S05]  /*c6f0*/  HMMA.16816.F32.BF16 R16, R72.reuse, R82, R16 ;  /* 0x000000524810723c */ /* 0x040fea0000041810 */
[----:B------:R-:W-:Y:S03]  /*c700*/  MUFU.EX2 R83, R101 ;  /* 0x0000006500537308 */ /* 0x000fe60000000800 */
[-C--:B----4-:R-:W-:Y:S01]  /*c710*/  HMMA.16816.F32.BF16 R20, R72, R88.reuse, R20 ;  /* 0x000000584814723c */ /* 0x090fe20000041814 */
[----:B-1----:R-:W-:Y:S06]  /*c720*/  F2FP.BF16.PACK_AB R186, R97, R81 ;  /* 0x0000005161ba723e */ /* 0x002fec00000010ff */
[----:B------:R-:W1:Y:S01]  /*c730*/  MUFU.EX2 R82, R104 ;  /* 0x0000006800527308 */ /* 0x000e620000000800 */
[C---:B------:R-:W-:Y:S01]  /*c740*/  HMMA.16816.F32.BF16 R24, R76.reuse, R88, R24 ;  /* 0x000000584c18723c */ /* 0x040fe20000041818 */
[----:B--2---:R-:W-:Y:S07]  /*c750*/  F2FP.BF16.PACK_AB R187, R98, R80 ;  /* 0x0000005062bb723e */ /* 0x004fee00000010ff */
[-C--:B------:R-:W-:Y:S08]  /*c760*/  HMMA.16816.F32.BF16 R28, R76, R90.reuse, R28 ;  /* 0x0000005a4c1c723c */ /* 0x080ff0000004181c */
[C---:B------:R-:W-:Y:S01]  /*c770*/  HMMA.16816.F32.BF16 R32, R72.reuse, R90, R32 ;  /* 0x0000005a4820723c */ /* 0x040fe20000041820 */
[----:B-1----:R-:W-:Y:S07]  /*c780*/  F2FP.BF16.PACK_AB R185, R82, R83 ;  /* 0x0000005352b9723e */ /* 0x002fee00000010ff */
        /* <DEDUP_REMOVED lines=110> */
[----:B------:R1:W-:Y:S01]  /*ce70*/  STL [R1+0x8], R3 ;  /* 0x0000080301007387 */ /* 0x0003e20000100800 */
[----:B------:R-:W-:Y:S02]  /*ce80*/  FADD.FTZ R0, R98, R0 ;  /* 0x0000000062007221 */ /* 0x000fe40000010000 */
[----:B------:R-:W-:Y:S01]  /*ce90*/  IMAD.MOV.U32 R134, RZ, RZ, R70 ;  /* 0x000000ffff867224 */ /* 0x000fe200078e0046 */
[----:B------:R3:W-:Y:S01]  /*cea0*/  STL [R1+0x10], R2 ;  /* 0x0000100201007387 */ /* 0x0007e20000100800 */
[----:B------:R-:W-:Y:S02]  /*ceb0*/  IMAD.MOV.U32 R132, RZ, RZ, R136 ;  /* 0x000000ffff847224 */ /* 0x000fe400078e0088 */
[----:B------:R-:W-:Y:S01]  /*cec0*/  IMAD.MOV.U32 R133, RZ, RZ, R135 ;  /* 0x000000ffff857224 */ /* 0x000fe200078e0087 */
[----:B------:R3:W-:Y:S01]  /*ced0*/  STL [R1+0xc], R0 ;  /* 0x00000c0001007387 */ /* 0x0007e20000100800 */
[----:B-1----:R-:W-:Y:S01]  /*cee0*/  IMAD.MOV.U32 R3, RZ, RZ, R137 ;  /* 0x000000ffff037224 */ /* 0x002fe200078e0089 */
[----:B------:R-:W-:-:S05]  /*cef0*/  @P0 BRA `(.L_x_1460) ;  /* 0xffffa97000000947 */ /* 0x000fca000383ffff */
.L_x_1457:
[----:B------:R-:W-:-:S13]  /*cf00*/  ISETP.LE.AND P0, PT, RZ, UR6, PT ;  /* 0x00000006ff007c0c */ /* 0x000fda000bf03270 */
[----:B------:R-:W-:Y:S05]  /*cf10*/  @!P0 BRA `(.L_x_1461) ;  /* 0x0000425000008947 */ /* 0x000fea0003800000 */
[----:B------:R-:W-:Y:S01]  /*cf20*/  IMAD.MOV.U32 R3, RZ, RZ, R136 ;  /* 0x000000ffff037224 */ /* 0x000fe200078e0088 */
[----:B------:R-:W-:Y:S01]  /*cf30*/  MOV R138, R70 ;  /* 0x00000046008a7202 */ /* 0x000fe20000000f00 */
[----:B--23--:R-:W-:Y:S01]  /*cf40*/  IMAD.MOV.U32 R0, RZ, RZ, R137 ;  /* 0x000000ffff007224 */ /* 0x00cfe200078e0089 */
[----:B------:R-:W-:Y:S01]  /*cf50*/  MOV R133, R135 ;  /* 0x0000008700857202 */ /* 0x000fe20000000f00 */
[----:B------:R-:W-:Y:S05]  /*cf60*/  BRA `(.L_x_1462) ;  /* 0x0000040000007947 */ /* 0x000fea0003800000 */
.L_x_1464:
        /* <DEDUP_REMOVED lines=35> */
[-C--:B-1----:R-:W-:Y:S03]  /*d1a0*/  IADD3 R136, P1, R136, R247.reuse, RZ ;  /* 0x000000f788887210 */ /* 0x082fe60007f3e0ff */
[----:B------:R-:W1:Y:S04]  /*d1b0*/  SHFL.IDX PT, R188, R132, 0x4, 0x181f ;  /* 0x00981f0084bc7f89 */ /* 0x000e6800000e0000 */
[----:B------:R-:W1:Y:S01]  /*d1c0*/  SHFL.IDX PT, R191, R2, 0x3, 0x181f ;  /* 0x00781f0002bf7f89 */ /* 0x000e6200000e0000 */
[-C--:B--2---:R-:W-:Y:S03]  /*d1d0*/  IADD3 R134, P0, R134, R247.reuse, RZ ;  /* 0x000000f786867210 */ /* 0x084fe60007f1e0ff */
[----:B------:R-:W2:Y:S01]  /*d1e0*/  SHFL.IDX PT, R189, R132, 0x5, 0x181f ;  /* 0x00b81f0084bd7f89 */ /* 0x000ea200000e0000 */
[--C-:B---3--:R-:W-:Y:S03]  /*d1f0*/  IMAD.X R137, R137, 0x1, R246.reuse, P1 ;  /* 0x0000000189897824 */ /* 0x108fe600008e06f6 */
[----:B------:R-:W3:Y:S01]  /*d200*/  SHFL.IDX PT, R195, R2, 0x4, 0x181f ;  /* 0x00981f0002c37f89 */ /* 0x000ee200000e0000 */
[-C--:B----4-:R-:W-:Y:S02]  /*d210*/  IADD3.X R135, R135, R246.reuse, RZ, P0, !PT ;  /* 0x000000f687877210 */ /* 0x090fe400007fe4ff */
[-C--:B------:R-:W-:Y:S01]  /*d220*/  IADD3 R192, P0, R192, R247.reuse, RZ ;  /* 0x000000f7c0c07210 */ /* 0x080fe20007f1e0ff */
[----:B------:R2:W-:Y:S01]  /*d230*/  LDGSTS.E.BYPASS.LTC128B.128 [R250+0x3900], [R136.64], !P6 ;  /* 0x0390000088fa7fae */ /* 0x0005e2000f101d4e */
[-C--:B-----5:R-:W-:Y:S03]  /*d240*/  IADD3 R190, P3, R190, R247.reuse, RZ ;  /* 0x000000f7bebe7210 */ /* 0x0a0fe60007f7e0ff */
[----:B------:R4:W-:Y:S01]  /*d250*/  LDGSTS.E.BYPASS.LTC128B.128 [R250+0x4100], [R134.64], !P6 ;  /* 0x0410000086fa7fae */ /* 0x0009e2000f101d4e */
[--C-:B------:R-:W-:Y:S03]  /*d260*/  IMAD.X R193, R139, 0x1, R246.reuse, P0 ;  /* 0x000000018bc17824 */ /* 0x100fe600000e06f6 */
[----:B------:R-:W4:Y:S01]  /*d270*/  SHFL.IDX PT, R132, R132, 0x6, 0x181f ;  /* 0x00d81f0084847f89 */ /* 0x000f2200000e0000 */
[-C--:B-1----:R-:W-:Y:S03]  /*d280*/  IADD3 R188, P2, R188, R247.reuse, RZ ;  /* 0x000000f7bcbc7210 */ /* 0x082fe60007f5e0ff */
[----:B------:R-:W1:Y:S01]  /*d290*/  SHFL.IDX PT, R194, R2, 0x5, 0x181f ;  /* 0x00b81f0002c27f89 */ /* 0x000e6200000e0000 */
[--C-:B------:R-:W-:Y:S03]  /*d2a0*/  IMAD.X R191, R191, 0x1, R246.reuse, P3 ;  /* 0x00000001bfbf7824 */ /* 0x100fe600018e06f6 */
[----:B------:R-:W5:Y:S04]  /*d2b0*/  SHFL.IDX PT, R2, R2, 0x6, 0x181f ;  /* 0x00d81f0002027f89 */ /* 0x000f6800000e0000 */
[----:B------:R5:W-:Y:S04]  /*d2c0*/  LDGSTS.E.BYPASS.LTC128B.128 [R250+0x4900], [R192.64], !P6 ;  /* 0x04900000c0fa7fae */ /* 0x000be8000f101d4e */
[----:B------:R5:W-:Y:S01]  /*d2d0*/  LDGSTS.E.BYPASS.LTC128B.128 [R250+0x5100], [R190.64], !P6 ;  /* 0x05100000befa7fae */ /* 0x000be2000f101d4e */
[-C--:B--2---:R-:W-:Y:S01]  /*d2e0*/  IADD3 R136, P1, R189, R247.reuse, RZ ;  /* 0x000000f7bd887210 */ /* 0x084fe20007f3e0ff */
[--C-:B---3--:R-:W-:Y:S01]  /*d2f0*/  IMAD.X R189, R195, 0x1, R246.reuse, P2 ;  /* 0x00000001c3bd7824 */ /* 0x108fe200010e06f6 */
[----:B----4-:R-:W-:Y:S04]  /*d300*/  IADD3 R134, P0, R132, R247, RZ ;  /* 0x000000f784867210 */ /* 0x010fe80007f1e0ff */
[----:B------:R2:W-:Y:S01]  /*d310*/  LDGSTS.E.BYPASS.LTC128B.128 [R250+0x5900], [R188.64], !P6 ;  /* 0x05900000bcfa7fae */ /* 0x0005e2000f101d4e */
[----:B-1----:R-:W-:Y:S01]  /*d320*/  IADD3.X R137, R194, R246, RZ, P1, !PT ;  /* 0x000000f6c2897210 */ /* 0x002fe20000ffe4ff */
[----:B-----5:R-:W-:Y:S04]  /*d330*/  IMAD.X R135, R2, 0x1, R246, P0 ;  /* 0x0000000102877824 */ /* 0x020fe800000e06f6 */
[----:B------:R2:W-:Y:S04]  /*d340*/  LDGSTS.E.BYPASS.LTC128B.128 [R250+0x6100], [R136.64], !P6 ;  /* 0x0610000088fa7fae */ /* 0x0005e8000f101d4e */
[----:B------:R2:W-:Y:S01]  /*d350*/  LDGSTS.E.BYPASS.LTC128B.128 [R250+0x6900], [R134.64], !P6 ;  /* 0x0690000086fa7fae */ /* 0x0005e2000f101d4e */
[----:B------:R-:W-:-:S05]  /*d360*/  BRA `(.L_x_1463) ;  /* 0x00000ce000007947 */ /* 0x000fca0003800000 */
.L_x_1462:
[----:B------:R-:W-:Y:S04]  /*d370*/  DEPBAR.LE SB0, 0x0 ;  /* 0x000080000000791a */ /* 0x000fe80000000000 */
[----:B------:R-:W-:Y:S01]  /*d380*/  BAR.SYNC.DEFER_BLOCKING 0x0 ;  /* 0x0000000000007b1d */ /* 0x000fe20000010000 */
[----:B------:R-:W-:Y:S01]  /*d390*/  IADD3 R136, R250, 0x100, RZ ;  /* 0x00000100fa887810 */ /* 0x000fe20007ffe0ff */
        /* <DEDUP_REMOVED lines=41> */
[----:B------:R-:W-:Y:S03]  /*d630*/  IMAD.WIDE.U32 R72, R248, c[0x0][0x218], R64 ;  /* 0x00008600f8487a25 */ /* 0x000fe600078e0040 */
        /* <DEDUP_REMOVED lines=28> */
[--C-:B-1----:R-:W-:Y:S03]  /*d800*/  IMAD.X R97, R103, 0x1, R246.reuse, P0 ;  /* 0x0000000167617824 */ /* 0x102fe600000e06f6 */
        /* <DEDUP_REMOVED lines=12> */
[--C-:B---3--:R-:W-:Y:S05]  /*d8d0*/  IMAD.X R105, R107, 0x1, R246.reuse, P0 ;  /* 0x000000016b697824 */ /* 0x108fea00000e06f6 */
        /* <DEDUP_REMOVED lines=119> */
.L_x_1463:
        /* <DEDUP_REMOVED lines=112> */
[----:B------:R-:W2:Y:S03]  /*e750*/  SHFL.BFLY PT, R136, R132, 0x2, 0x1f ;  /* 0x0c401f0084887f89 */ /* 0x000ea600000e0000 */
[----:B------:R-:W-:Y:S04]  /*e760*/  FMNMX.FTZ R135, R90, R135, !PT ;  /* 0x000000875a877209 */ /* 0x000fe80007810000 */
[----:B------:R-:W-:Y:S01]  /*e770*/  FMNMX.FTZ R135, R91, R135, !PT ;  /* 0x000000875b877209 */ /* 0x000fe20007810000 */
[----:B------:R-:W3:Y:S03]  /*e780*/  SHFL.BFLY PT, R139, R134, 0x1, 0x1f ;  /* 0x0c201f00868b7f89 */ /* 0x000ee600000e0000 */
[----:B------:R-:W-:Y:S02]  /*e790*/  FMNMX.FTZ R135, R94, R135, !PT ;  /* 0x000000875e877209 */ /* 0x000fe40007810000 */
[----:B-1----:R-:W-:Y:S02]  /*e7a0*/  FMNMX.FTZ R137, R2, R188, !PT ;  /* 0x000000bc02897209 */ /* 0x002fe40007810000 */
[----:B------:R-:W-:Y:S03]  /*e7b0*/  FMNMX.FTZ R2, R95, R135, !PT ;  /* 0x000000875f027209 */ /* 0x000fe60007810000 */
[C---:B------:R-:W-:Y:S01]  /*e7c0*/  FMUL.FTZ R192, R137.reuse, c[0x0][0x2d0] ;  /* 0x0000b40089c07a20 */ /* 0x040fe20000410000 */
[----:B------:R-:W-:Y:S01]  /*e7d0*/  FMNMX.FTZ R135, R106, R2, !PT ;  /* 0x000000026a877209 */ /* 0x000fe20007810000 */
[----:B------:R-:W-:Y:S01]  /*e7e0*/  FADD.FTZ R0, -R137, R0 ;  /* 0x0000000089007221 */ /* 0x000fe20000010100 */
[----:B--2---:R-:W-:Y:S01]  /*e7f0*/  FMNMX.FTZ R132, R132, R136, !PT ;  /* 0x0000008884847209 */ /* 0x004fe20007810000 */
[--C-:B------:R-:W-:Y:S02]  /*e800*/  FFMA.FTZ R20, R20, c[0x0][0x2d0], -R192.reuse ;  /* 0x0000b40014147a23 */ /* 0x100fe400000108c0 */
[--C-:B------:R-:W-:Y:S02]  /*e810*/  FFMA.FTZ R21, R21, c[0x0][0x2d0], -R192.reuse ;  /* 0x0000b40015157a23 */ /* 0x100fe400000108c0 */
[----:B------:R-:W-:Y:S01]  /*e820*/  MUFU.EX2 R198, R20 ;  /* 0x0000001400c67308 */ /* 0x000fe20000000800 */
[----:B------:R-:W1:Y:S01]  /*e830*/  SHFL.BFLY PT, R189, R132, 0x1, 0x1f ;  /* 0x0c201f0084bd7f89 */ /* 0x000e6200000e0000 */
[--C-:B------:R-:W-:Y:S01]  /*e840*/  FFMA.FTZ R52, R52, c[0x0][0x2d0], -R192.reuse ;  /* 0x0000b40034347a23 */ /* 0x100fe200000108c0 */
[----:B---3--:R-:W-:Y:S01]  /*e850*/  FMNMX.FTZ R136, R134, R139, !PT ;  /* 0x0000008b86887209 */ /* 0x008fe20007810000 */
[--C-:B------:R-:W-:Y:S02]  /*e860*/  FFMA.FTZ R53, R53, c[0x0][0x2d0], -R192.reuse ;  /* 0x0000b40035357a23 */ /* 0x100fe400000108c0 */
[--C-:B------:R-:W-:Y:S02]  /*e870*/  FFMA.FTZ R64, R64, c[0x0][0x2d0], -R192.reuse ;  /* 0x0000b40040407a23 */ /* 0x100fe400000108c0 */
[--C-:B------:R-:W-:Y:S02]  /*e880*/  FFMA.FTZ R65, R65, c[0x0][0x2d0], -R192.reuse ;  /* 0x0000b40041417a23 */ /* 0x100fe400000108c0 */
[----:B------:R-:W-:Y:S01]  /*e890*/  MUFU.EX2 R193, R21 ;  /* 0x0000001500c17308 */ /* 0x000fe20000000800 */
[--C-:B------:R-:W-:Y:S02]  /*e8a0*/  FFMA.FTZ R68, R68, c[0x0][0x2d0], -R192.reuse ;  /* 0x0000b40044447a23 */ /* 0x100fe400000108c0 */
[--C-:B------:R-:W-:Y:S02]  /*e8b0*/  FFMA.FTZ R69, R69, c[0x0][0x2d0], -R192.reuse ;  /* 0x0000b40045457a23 */ /* 0x100fe400000108c0 */
[----:B------:R-:W-:Y:S02]  /*e8c0*/  FMUL.FTZ R139, R136, c[0x0][0x2d0] ;  /* 0x0000b400888b7a20 */ /* 0x000fe40000410000 */
[--C-:B------:R-:W-:Y:S02]  /*e8d0*/  FFMA.FTZ R16, R16, c[0x0][0x2d0], -R192.reuse ;  /* 0x0000b40010107a23 */ /* 0x100fe400000108c0 */
[--C-:B------:R-:W-:Y:S02]  /*e8e0*/  FFMA.FTZ R22, R22, c[0x0][0x2d0], -R139.reuse ;  /* 0x0000b40016167a23 */ /* 0x100fe4000001088b */
[----:B------:R-:W-:Y:S01]  /*e8f0*/  MUFU.EX2 R220, R16 ;  /* 0x0000001000dc7308 */ /* 0x000fe20000000800 */
[----:B------:R-:W-:Y:S01]  /*e900*/  FMUL.FTZ R2, R0, c[0x0][0x2d0] ;  /* 0x0000b40000027a20 */ /* 0x000fe20000410000 */
[----:B------:R-:W-:Y:S01]  /*e910*/  FMNMX.FTZ R0, R107, R135, !PT ;  /* 0x000000876b007209 */ /* 0x000fe20007810000 */
[--C-:B------:R-:W-:Y:S01]  /*e920*/  FFMA.FTZ R23, R23, c[0x0][0x2d0], -R139.reuse ;  /* 0x0000b40017177a23 */ /* 0x100fe2000001088b */
[----:B-1----:R-:W-:Y:S01]  /*e930*/  FMNMX.FTZ R135, R132, R189, !PT ;  /* 0x000000bd84877209 */ /* 0x002fe20007810000 */
[--C-:B------:R-:W-:Y:S01]  /*e940*/  FFMA.FTZ R54, R54, c[0x0][0x2d0], -R139.reuse ;  /* 0x0000b40036367a23 */ /* 0x100fe2000001088b */
[----:B------:R-:W-:Y:S01]  /*e950*/  LDSM.16.MT88.4 R188, [R232+0x100] ;  /* 0x00010000e8bc783b */ /* 0x000fe20000004200 */
[--C-:B------:R-:W-:Y:S01]  /*e960*/  FFMA.FTZ R55, R55, c[0x0][0x2d0], -R139.reuse ;  /* 0x0000b40037377a23 */ /* 0x100fe2000001088b */
[----:B------:R-:W-:Y:S01]  /*e970*/  FMNMX.FTZ R0, R110, R0, !PT ;  /* 0x000000006e007209 */ /* 0x000fe20007810000 */
        /* <DEDUP_REMOVED lines=18> */
[C---:B--2---:R-:W-:Y:S01]  /*eaa0*/  FMUL.FTZ R16, R134.reuse, R152 ;  /* 0x0000009886107220 */ /* 0x044fe20000410000 */
[----:B------:R-:W1:Y:S01]  /*eab0*/  SHFL.BFLY PT, R3, R0, 0x2, 0x1f ;  /* 0x0c401f0000037f89 */ /* 0x000e6200000e0000 */
[----:B------:R-:W-:Y:S01]  /*eac0*/  FMUL.FTZ R116, R134, R116 ;  /* 0x0000007486747220 */ /* 0x000fe20000410000 */
[----:B------:R2:W-:Y:S01]  /*ead0*/  MUFU.EX2 R202, R4 ;  /* 0x0000000400ca7308 */ /* 0x0005e20000000800 */
[----:B------:R-:W-:Y:S02]  /*eae0*/  FMUL.FTZ R2, R2, c[0x0][0x2d0] ;  /* 0x0000b40002027a20 */ /* 0x000fe40000410000 */
[C---:B------:R-:W-:Y:S02]  /*eaf0*/  FMUL.FTZ R117, R134.reuse, R117 ;  /* 0x0000007586757220 */ /* 0x040fe40000410000 */
[C---:B------:R-:W-:Y:S02]  /*eb00*/  FMUL.FTZ R120, R134.reuse, R120 ;  /* 0x0000007886787220 */ /* 0x040fe40000410000 */
[C---:B------:R-:W-:Y:S02]  /*eb10*/  FMUL.FTZ R121, R134.reuse, R121 ;  /* 0x0000007986797220 */ /* 0x040fe40000410000 */
[C---:B------:R-:W-:Y:S01]  /*eb20*/  FMUL.FTZ R128, R134.reuse, R128 ;  /* 0x0000008086807220 */ /* 0x040fe20000410000 */
[----:B------:R4:W5:Y:S01]  /*eb30*/  MUFU.EX2 R132, R2 ;  /* 0x0000000200847308 */ /* 0x0009620000000800 */
[----:B------:R-:W-:Y:S02]  /*eb40*/  FMUL.FTZ R129, R134, R129 ;  /* 0x0000008186817220 */ /* 0x000fe40000410000 */
[--C-:B------:R-:W-:Y:S01]  /*eb50*/  FFMA.FTZ R37, R37, c[0x0][0x2d0], -R192.reuse ;  /* 0x0000b40025257a23 */ /* 0x100fe200000108c0 */
[----:B---3--:R-:W-:Y:S01]  /*eb60*/  LDSM.16.MT88.4 R20, [R229+0x100] ;  /* 0x00010000e514783b */ /* 0x008fe20000004200 */
[--C-:B------:R-:W-:Y:S02]  /*eb70*/  FFMA.FTZ R36, R36, c[0x0][0x2d0], -R192.reuse ;  /* 0x0000b40024247a23 */ /* 0x100fe400000108c0 */
[--C-:B------:R-:W-:Y:S02]  /*eb80*/  FFMA.FTZ R38, R38, c[0x0][0x2d0], -R139.reuse ;  /* 0x0000b40026267a23 */ /* 0x100fe4000001088b */
[--C-:B------:R-:W-:Y:S01]  /*eb90*/  FFMA.FTZ R39, R39, c[0x0][0x2d0], -R139.reuse ;  /* 0x0000b40027277a23 */ /* 0x100fe2000001088b */
[----:B------:R-:W3:Y:S01]  /*eba0*/  MUFU.EX2 R217, R5 ;  /* 0x0000000500d97308 */ /* 0x000ee20000000800 */
[--C-:B------:R-:W-:Y:S01]  /*ebb0*/  FFMA.FTZ R48, R48, c[0x0][0x2d0], -R192.reuse ;  /* 0x0000b40030307a23 */ /* 0x100fe200000108c0 */
[----:B-1----:R-:W-:Y:S01]  /*ebc0*/  FMNMX.FTZ R0, R0, R3, !PT ;  /* 0x0000000300007209 */ /* 0x002fe20007810000 */
[--C-:B------:R-:W-:Y:S02]  /*ebd0*/  FFMA.FTZ R49, R49, c[0x0][0x2d0], -R192.reuse ;  /* 0x0000b40031317a23 */ /* 0x100fe400000108c0 */
[----:B--2---:R-:W-:Y:S02]  /*ebe0*/  FMUL.FTZ R4, R134, R140 ;  /* 0x0000008c86047220 */ /* 0x004fe40000410000 */
[--C-:B------:R-:W-:Y:S02]  /*ebf0*/  FFMA.FTZ R50, R50, c[0x0][0x2d0], -R139.reuse ;  /* 0x0000b40032327a23 */ /* 0x100fe4000001088b */
[----:B------:R-:W-:Y:S01]  /*ec00*/  FFMA.FTZ R51, R51, c[0x0][0x2d0], -R139 ;  /* 0x0000b40033337a23 */ /* 0x000fe2000001088b */
[----:B------:R1:W2:Y:S01]  /*ec10*/  MUFU.EX2 R197, R17 ;  /* 0x0000001100c57308 */ /* 0x0002a20000000800 */
[--C-:B------:R-:W-:Y:S02]  /*ec20*/  FFMA.FTZ R80, R80, c[0x0][0x2d0], -R192.reuse ;  /* 0x0000b40050507a23 */ /* 0x100fe400000108c0 */
[--C-:B------:R-:W-:Y:S02]  /*ec30*/  FFMA.FTZ R113, R113, c[0x0][0x2d0], -R192.reuse ;  /* 0x0000b40071717a23 */ /* 0x100fe400000108c0 */
[----:B----4-:R-:W-:Y:S02]  /*ec40*/  FADD.FTZ R2, -R135, R133 ;  /* 0x0000008587027221 */ /* 0x010fe40000010100 */
[----:B-----5:R-:W-:Y:S02]  /*ec50*/  FMUL.FTZ R118, R132, R118 ;  /* 0x0000007684767220 */ /* 0x020fe40000410000 */
[----:B------:R-:W-:Y:S01]  /*ec60*/  FMUL.FTZ R2, R2, c[0x0][0x2d0] ;  /* 0x0000b40002027a20 */ /* 0x000fe20000410000 */
[----:B------:R4:W-:Y:S01]  /*ec70*/  MUFU.EX2 R201, R6 ;  /* 0x0000000600c97308 */ /* 0x0009e20000000800 */
[C---:B------:R-:W-:Y:S02]  /*ec80*/  FMUL.FTZ R119, R132.reuse, R119 ;  /* 0x0000007784777220 */ /* 0x040fe40000410000 */
[----:B------:R-:W-:Y:S01]  /*ec90*/  FMUL.FTZ R122, R132, R122 ;  /* 0x0000007a847a7220 */ /* 0x000fe20000410000 */
[----:B---3--:R-:W-:Y:S01]  /*eca0*/  F2FP.BF16.PACK_AB R140, R217, R202 ;  /* 0x000000cad98c723e */ /* 0x008fe200000010ff */
[----:B------:R-:W-:Y:S02]  /*ecb0*/  FMUL.FTZ R5, R134, R141 ;  /* 0x0000008d86057220 */ /* 0x000fe40000410000 */
[C---:B------:R-:W-:Y:S02]  /*ecc0*/  FMUL.FTZ R123, R132.reuse, R123 ;  /* 0x0000007b847b7220 */ /* 0x040fe40000410000 */
[C---:B------:R-:W-:Y:S01]  /*ecd0*/  FMUL.FTZ R130, R132.reuse, R130 ;  /* 0x0000008284827220 */ /* 0x040fe20000410000 */
[----:B------:R3:W5:Y:S01]  /*ece0*/  MUFU.EX2 R133, R2 ;  /* 0x0000000200857308 */ /* 0x0007620000000800 */
[----:B------:R-:W-:Y:S02]  /*ecf0*/  FMUL.FTZ R131, R132, R131 ;  /* 0x0000008384837220 */ /* 0x000fe40000410000 */
[--C-:B------:R-:W-:Y:S02]  /*ed00*/  FFMA.FTZ R115, R115, c[0x0][0x2d0], -R139.reuse ;  /* 0x0000b40073737a23 */ /* 0x100fe4000001088b */
[----:B-1----:R-:W-:Y:S02]  /*ed10*/  FMUL.FTZ R17, R134, R153 ;  /* 0x0000009986117220 */ /* 0x002fe40000410000 */
[--C-:B------:R-:W-:Y:S02]  /*ed20*/  FFMA.FTZ R32, R32, c[0x0][0x2d0], -R192.reuse ;  /* 0x0000b40020207a23 */ /* 0x100fe400000108c0 */
[--C-:B------:R-:W-:Y:S01]  /*ed30*/  FFMA.FTZ R33, R33, c[0x0][0x2d0], -R192.reuse ;  /* 0x0000b40021217a23 */ /* 0x100fe200000108c0 */
[----:B------:R-:W1:Y:S01]  /*ed40*/  MUFU.EX2 R214, R7 ;  /* 0x0000000700d67308 */ /* 0x000e620000000800 */
[--C-:B------:R-:W-:Y:S02]  /*ed50*/  FFMA.FTZ R81, R81, c[0x0][0x2d0], -R192.reuse ;  /* 0x0000b40051517a23 */ /* 0x100fe400000108c0 */
[--C-:B------:R-:W-:Y:S02]  /*ed60*/  FFMA.FTZ R82, R82, c[0x0][0x2d0], -R139.reuse ;  /* 0x0000b40052527a23 */ /* 0x100fe4000001088b */
[----:B----4-:R-:W-:Y:S01]  /*ed70*/  FMUL.FTZ R6, R132, R142 ;  /* 0x0000008e84067220 */ /* 0x010fe20000410000 */
[----:B--2---:R-:W-:Y:S01]  /*ed80*/  F2FP.BF16.PACK_AB R142, R197, R220 ;  /* 0x000000dcc58e723e */ /* 0x004fe200000010ff */
[--C-:B------:R-:W-:Y:S02]  /*ed90*/  FFMA.FTZ R83, R83, c[0x0][0x2d0], -R139.reuse ;  /* 0x0000b40053537a23 */ /* 0x100fe4000001088b */
[--C-:B------:R-:W-:Y:S01]  /*eda0*/  FFMA.FTZ R84, R84, c[0x0][0x2d0], -R192.reuse ;  /* 0x0000b40054547a23 */ /* 0x100fe200000108c0 */
[----:B------:R2:W-:Y:S01]  /*edb0*/  MUFU.EX2 R219, R18 ;  /* 0x0000001200db7308 */ /* 0x0005e20000000800 */
[--C-:B------:R-:W-:Y:S02]  /*edc0*/  FFMA.FTZ R85, R85, c[0x0][0x2d0], -R192.reuse ;  /* 0x0000b40055557a23 */ /* 0x100fe400000108c0 */
[--C-:B------:R-:W-:Y:S01]  /*edd0*/  FFMA.FTZ R86, R86, c[0x0][0x2d0], -R139.reuse ;  /* 0x0000b40056567a23 */ /* 0x100fe2000001088b */
[----:B---3--:R-:W3:Y:S01]  /*ede0*/  SHFL.BFLY PT, R2, R0, 0x1, 0x1f ;  /* 0x0c201f0000027f89 */ /* 0x008ee200000e0000 */
[C---:B-----5:R-:W-:Y:S02]  /*edf0*/  FMUL.FTZ R124, R133.reuse, R124 ;  /* 0x0000007c857c7220 */ /* 0x060fe40000410000 */
[----:B------:R-:W-:Y:S02]  /*ee00*/  FMUL.FTZ R125, R133, R125 ;  /* 0x0000007d857d7220 */ /* 0x000fe40000410000 */
[--C-:B------:R-:W-:Y:S01]  /*ee10*/  FFMA.FTZ R87, R87, c[0x0][0x2d0], -R139.reuse ;  /* 0x0000b40057577a23 */ /* 0x100fe2000001088b */
[----:B------:R-:W4:Y:S01]  /*ee20*/  MUFU.EX2 R196, R19 ;  /* 0x0000001300c47308 */ /* 0x000f220000000800 */
[--C-:B------:R-:W-:Y:S02]  /*ee30*/  FFMA.FTZ R96, R96, c[0x0][0x2d0], -R192.reuse ;  /* 0x0000b40060607a23 */ /* 0x100fe400000108c0 */
[--C-:B------:R-:W-:Y:S01]  /*ee40*/  FFMA.FTZ R97, R97, c[0x0][0x2d0], -R192.reuse ;  /* 0x0000b40061617a23 */ /* 0x100fe200000108c0 */
[----:B-1----:R-:W-:Y:S01]  /*ee50*/  F2FP.BF16.PACK_AB R141, R214, R201 ;  /* 0x000000c9d68d723e */ /* 0x002fe200000010ff */
[----:B------:R-:W-:Y:S02]  /*ee60*/  FMUL.FTZ R7, R132, R143 ;  /* 0x0000008f84077220 */ /* 0x000fe40000410000 */
[--C-:B------:R-:W-:Y:S02]  /*ee70*/  FFMA.FTZ R98, R98, c[0x0][0x2d0], -R139.reuse ;  /* 0x0000b40062627a23 */ /* 0x100fe4000001088b */
[--C-:B------:R-:W-:Y:S01]  /*ee80*/  FFMA.FTZ R99, R99, c[0x0][0x2d0], -R139.reuse ;  /* 0x0000b40063637a23 */ /* 0x100fe2000001088b */
[----:B------:R-:W-:Y:S01]  /*ee90*/  MUFU.EX2 R215, R32 ;  /* 0x0000002000d77308 */ /* 0x000fe20000000800 */
[--C-:B------:R-:W-:Y:S02]  /*eea0*/  FFMA.FTZ R100, R100, c[0x0][0x2d0], -R192.reuse ;  /* 0x0000b40064647a23 */ /* 0x100fe400000108c0 */
[--C-:B------:R-:W-:Y:S02]  /*eeb0*/  FFMA.FTZ R101, R101, c[0x0][0x2d0], -R192.reuse ;  /* 0x0000b40065657a23 */ /* 0x100fe400000108c0 */
[----:B--2---:R-:W-:Y:S02]  /*eec0*/  FMUL.FTZ R18, R132, R154 ;  /* 0x0000009a84127220 */ /* 0x004fe40000410000 */
[----:B------:R-:W-:Y:S01]  /*eed0*/  FFMA.FTZ R112, R112, c[0x0][0x2d0], -R192 ;  /* 0x0000b40070707a23 */ /* 0x000fe200000108c0 */
[----:B---3--:R-:W-:Y:S01]  /*eee0*/  FMNMX.FTZ R2, R2, R0, !PT ;  /* 0x0000000002027209 */ /* 0x008fe20007810000 */
[--C-:B------:R-:W-:Y:S01]  /*eef0*/  FFMA.FTZ R102, R102, c[0x0][0x2d0], -R139.reuse ;  /* 0x0000b40066667a23 */ /* 0x100fe2000001088b */
[----:B------:R-:W-:Y:S01]  /*ef00*/  MUFU.EX2 R216, R33 ;  /* 0x0000002100d87308 */ /* 0x000fe20000000800 */
[----:B------:R-:W-:Y:S02]  /*ef10*/  FFMA.FTZ R103, R103, c[0x0][0x2d0], -R139 ;  /* 0x0000b40067677a23 */ /* 0x000fe4000001088b */
[----:B------:R-:W-:Y:S01]  /*ef20*/  FADD.FTZ R0, -R2, R138 ;  /* 0x0000008a02007221 */ /* 0x000fe20000010100 */
[----:B----4-:R-:W-:Y:S01]  /*ef30*/  F2FP.BF16.PACK_AB R143, R196, R219 ;  /* 0x000000dbc48f723e */ /* 0x010fe200000010ff */
[----:B------:R-:W-:Y:S02]  /*ef40*/  FMUL.FTZ R138, R135, c[0x0][0x2d0] ;  /* 0x0000b400878a7a20 */ /* 0x000fe40000410000 */
[----:B------:R-:W-:Y:S02]  /*ef50*/  FMUL.FTZ R3, R2, c[0x0][0x2d0] ;  /* 0x0000b40002037a20 */ /* 0x000fe40000410000 */
[----:B------:R-:W-:Y:S01]  /*ef60*/  FMUL.FTZ R0, R0, c[0x0][0x2d0] ;  /* 0x0000b40000007a20 */ /* 0x000fe20000410000 */
[----:B------:R1:W-:Y:S01]  /*ef70*/  MUFU.EX2 R221, R35 ;  /* 0x0000002300dd7308 */ /* 0x0003e20000000800 */
[--C-:B------:R-:W-:Y:S01]  /*ef80*/  FFMA.FTZ R12, R12, c[0x0][0x2d0], -R138.reuse ;  /* 0x0000b4000c0c7a23 */ /* 0x100fe2000001088a */
[-C--:B------:R-:W-:Y:S05]  /*ef90*/  HMMA.16816.F32.BF16 R4, R140, R20.reuse, R4 ;  /* 0x000000148c04723c */ /* 0x080fea0000041804 */
[--C-:B------:R-:W-:Y:S02]  /*efa0*/  FFMA.FTZ R13, R13, c[0x0][0x2d0], -R138.reuse ;  /* 0x0000b4000d0d7a23 */ /* 0x100fe4000001088a */
[--C-:B------:R-:W-:Y:S01]  /*efb0*/  FFMA.FTZ R14, R14, c[0x0][0x2d0], -R3.reuse ;  /* 0x0000b4000e0e7a23 */ /* 0x100fe20000010803 */
[----:B------:R-:W2:Y:S01]  /*efc0*/  MUFU.EX2 R0, R0 ;  /* 0x0000000000007308 */ /* 0x000ea20000000800 */
[--C-:B------:R-:W-:Y:S03]  /*efd0*/  FFMA.FTZ R15, R15, c[0x0][0x2d0], -R3.reuse ;  /* 0x0000b4000f0f7a23 */ /* 0x100fe60000010803 */
[--C-:B------:R-:W-:Y:S02]  /*efe0*/  FFMA.FTZ R8, R8, c[0x0][0x2d0], -R138.reuse ;  /* 0x0000b40008087a23 */ /* 0x100fe4000001088a */
[--C-:B------:R-:W-:Y:S02]  /*eff0*/  FFMA.FTZ R9, R9, c[0x0][0x2d0], -R138.reuse ;  /* 0x0000b40009097a23 */ /* 0x100fe4000001088a */
[--C-:B------:R-:W-:Y:S02]  /*f000*/  FFMA.FTZ R10, R10, c[0x0][0x2d0], -R3.reuse ;  /* 0x0000b4000a0a7a23 */ /* 0x100fe40000010803 */
[----:B------:R3:W-:Y:S01]  /*f010*/  MUFU.EX2 R200, R8 ;  /* 0x0000000800c87308 */ /* 0x0007e20000000800 */
[--C-:B------:R-:W-:Y:S02]  /*f020*/  FFMA.FTZ R11, R11, c[0x0][0x2d0], -R3.reuse ;  /* 0x0000b4000b0b7a23 */ /* 0x100fe40000010803 */
[----:B------:R-:W-:Y:S02]  /*f030*/  FMUL.FTZ R19, R132, R155 ;  /* 0x0000009b84137220 */ /* 0x000fe40000410000 */
[----:B------:R-:W-:Y:S01]  /*f040*/  LDSM.16.MT88.4 R152, [R231+0x100] ;  /* 0x00010000e798783b */ /* 0x000fe20000004200 */
[--C-:B------:R-:W-:Y:S02]  /*f050*/  FFMA.FTZ R56, R56, c[0x0][0x2d0], -R138.reuse ;  /* 0x0000b40038387a23 */ /* 0x100fe4000001088a */
[--C-:B------:R-:W-:Y:S02]  /*f060*/  FFMA.FTZ R57, R57, c[0x0][0x2d0], -R138.reuse ;  /* 0x0000b40039397a23 */ /* 0x100fe4000001088a */
[----:B------:R-:W4:Y:S01]  /*f070*/  MUFU.EX2 R212, R9 ;  /* 0x0000000900d47308 */ /* 0x000f220000000800 */
[--C-:B------:R-:W-:Y:S02]  /*f080*/  FFMA.FTZ R58, R58, c[0x0][0x2d0], -R3.reuse ;  /* 0x0000b4003a3a7a23 */ /* 0x100fe40000010803 */
[--C-:B------:R-:W-:Y:S02]  /*f090*/  FFMA.FTZ R59, R59, c[0x0][0x2d0], -R3.reuse ;  /* 0x0000b4003b3b7a23 */ /* 0x100fe40000010803 */
[--C-:B------:R-:W-:Y:S02]  /*f0a0*/  FFMA.FTZ R72, R72, c[0x0][0x2d0], -R138.reuse ;  /* 0x0000b40048487a23 */ /* 0x100fe4000001088a */
[--C-:B------:R-:W-:Y:S02]  /*f0b0*/  FFMA.FTZ R73, R73, c[0x0][0x2d0], -R138.reuse ;  /* 0x0000b40049497a23 */ /* 0x100fe4000001088a */
[--C-:B------:R-:W-:Y:S01]  /*f0c0*/  FFMA.FTZ R74, R74, c[0x0][0x2d0], -R3.reuse ;  /* 0x0000b4004a4a7a23 */ /* 0x100fe20000010803 */
[----:B------:R5:W-:Y:S01]  /*f0d0*/  MUFU.EX2 R218, R12 ;  /* 0x0000000c00da7308 */ /* 0x000be20000000800 */
[--C-:B------:R-:W-:Y:S02]  /*f0e0*/  FFMA.FTZ R75, R75, c[0x0][0x2d0], -R3.reuse ;  /* 0x0000b4004b4b7a23 */ /* 0x100fe40000010803 */
[----:B-1----:R-:W-:Y:S02]  /*f0f0*/  FMUL.FTZ R35, R132, R171 ;  /* 0x000000ab84237220 */ /* 0x002fe40000410000 */
[----:B---3--:R-:W-:Y:S02]  /*f100*/  FMUL.FTZ R8, R133, R144 ;  /* 0x0000009085087220 */ /* 0x008fe40000410000 */
[C---:B--2---:R-:W-:Y:S02]  /*f110*/  FMUL.FTZ R126, R0.reuse, R126 ;  /* 0x0000007e007e7220 */ /* 0x044fe40000410000 */
[----:B------:R-:W-:Y:S01]  /*f120*/  FMUL.FTZ R127, R0, R127 ;  /* 0x0000007f007f7220 */ /* 0x000fe20000410000 */
[----:B------:R1:W2:Y:S01]  /*f130*/  MUFU.EX2 R195, R13 ;  /* 0x0000000d00c37308 */ /* 0x0002a20000000800 */
        /* <DEDUP_REMOVED lines=9> */
[----:B-----5:R-:W-:Y:S02]  /*f1d0*/  FMUL.FTZ R12, R133, R148 ;  /* 0x00000094850c7220 */ /* 0x020fe40000410000 */
[--C-:B------:R-:W-:Y:S02]  /*f1e0*/  FFMA.FTZ R25, R25, c[0x0][0x2d0], -R138.reuse ;  /* 0x0000b40019197a23 */ /* 0x100fe4000001088a */
[--C-:B------:R-:W-:Y:S01]  /*f1f0*/  FFMA.FTZ R28, R28, c[0x0][0x2d0], -R138.reuse ;  /* 0x0000b4001c1c7a23 */ /* 0x100fe2000001088a */
[----:B------:R-:W4:Y:S01]  /*f200*/  MUFU.EX2 R211, R11 ;  /* 0x0000000b00d37308 */ /* 0x000f220000000800 */
[--C-:B------:R-:W-:Y:S02]  /*f210*/  FFMA.FTZ R29, R29, c[0x0][0x2d0], -R138.reuse ;  /* 0x0000b4001d1d7a23 */ /* 0x100fe4000001088a */
[--C-:B------:R-:W-:Y:S02]  /*f220*/  FFMA.FTZ R30, R30, c[0x0][0x2d0], -R3.reuse ;  /* 0x0000b4001e1e7a23 */ /* 0x100fe40000010803 */
[----:B-1----:R-:W-:Y:S02]  /*f230*/  FMUL.FTZ R13, R133, R149 ;  /* 0x00000095850d7220 */ /* 0x002fe40000410000 */
[--C-:B------:R-:W-:Y:S02]  /*f240*/  FFMA.FTZ R40, R40, c[0x0][0x2d0], -R138.reuse ;  /* 0x0000b40028287a23 */ /* 0x100fe4000001088a */
[--C-:B------:R-:W-:Y:S01]  /*f250*/  FFMA.FTZ R41, R41, c[0x0][0x2d0], -R138.reuse ;  /* 0x0000b40029297a23 */ /* 0x100fe2000001088a */
[----:B------:R1:W-:Y:S01]  /*f260*/  MUFU.EX2 R213, R14 ;  /* 0x0000000e00d57308 */ /* 0x0003e20000000800 */
[--C-:B------:R-:W-:Y:S02]  /*f270*/  FFMA.FTZ R42, R42, c[0x0][0x2d0], -R3.reuse ;  /* 0x0000b4002a2a7a23 */ /* 0x100fe40000010803 */
[--C-:B------:R-:W-:Y:S02]  /*f280*/  FFMA.FTZ R43, R43, c[0x0][0x2d0], -R3.reuse ;  /* 0x0000b4002b2b7a23 */ /* 0x100fe40000010803 */
[----:B---3--:R-:W-:Y:S01]  /*f290*/  FMUL.FTZ R10, R0, R146 ;  /* 0x00000092000a7220 */ /* 0x008fe20000410000 */
[----:B--2---:R-:W-:Y:S01]  /*f2a0*/  F2FP.BF16.PACK_AB R146, R195, R218 ;  /* 0x000000dac392723e */ /* 0x004fe200000010ff */
[--C-:B------:R-:W-:Y:S02]  /*f2b0*/  FFMA.FTZ R44, R44, c[0x0][0x2d0], -R138.reuse ;  /* 0x0000b4002c2c7a23 */ /* 0x100fe4000001088a */
[--C-:B------:R-:W-:Y:S01]  /*f2c0*/  FFMA.FTZ R45, R45, c[0x0][0x2d0], -R138.reuse ;  /* 0x0000b4002d2d7a23 */ /* 0x100fe2000001088a */
[----:B------:R-:W2:Y:S01]  /*f2d0*/  MUFU.EX2 R194, R15 ;  /* 0x0000000f00c27308 */ /* 0x000ea20000000800 */
        /* <DEDUP_REMOVED lines=12> */
[----:B------:R1:W4:Y:S01]  /*f3a0*/  MUFU.EX2 R209, R25 ;  /* 0x0000001900d17308 */ /* 0x0003220000000800 */
[--C-:B------:R-:W-:Y:S02]  /*f3b0*/  FFMA.FTZ R88, R88, c[0x0][0x2d0], -R138.reuse ;  /* 0x0000b40058587a23 */ /* 0x100fe4000001088a */
[--C-:B------:R-:W-:Y:S01]  /*f3c0*/  FFMA.FTZ R89, R89, c[0x0][0x2d0], -R138.reuse ;  /* 0x0000b40059597a23 */ /* 0x100fe2000001088a */
[----:B--2---:R-:W-:Y:S01]  /*f3d0*/  F2FP.BF16.PACK_AB R147, R194, R213 ;  /* 0x000000d5c293723e */ /* 0x004fe200000010ff */
[----:B------:R-:W-:Y:S02]  /*f3e0*/  FMUL.FTZ R15, R0, R151 ;  /* 0x00000097000f7220 */ /* 0x000fe40000410000 */
[----:B------:R-:W2:Y:S01]  /*f3f0*/  LDSM.16.MT88.4 R148, [R230+0x100] ;  /* 0x00010000e694783b */ /* 0x000ea20000004200 */
[--C-:B------:R-:W-:Y:S02]  /*f400*/  FFMA.FTZ R90, R90, c[0x0][0x2d0], -R3.reuse ;  /* 0x0000b4005a5a7a23 */ /* 0x100fe40000010803 */
[----:B------:R5:W-:Y:S01]  /*f410*/  MUFU.EX2 R206, R28 ;  /* 0x0000001c00ce7308 */ /* 0x000be20000000800 */
[C---:B------:R-:W-:Y:S04]  /*f420*/  HMMA.16816.F32.BF16 R8, R144.reuse, R20, R8 ;  /* 0x000000149008723c */ /* 0x040fe80000041808 */
[----:B---3--:R-:W-:Y:S02]  /*f430*/  FMUL.FTZ R24, R133, R160 ;  /* 0x000000a085187220 */ /* 0x008fe40000410000 */
[--C-:B------:R-:W-:Y:S02]  /*f440*/  FFMA.FTZ R91, R91, c[0x0][0x2d0], -R3.reuse ;  /* 0x0000b4005b5b7a23 */ /* 0x100fe40000010803 */
[-C--:B------:R-:W-:Y:S01]  /*f450*/  HMMA.16816.F32.BF16 R12, R144, R22.reuse, R12 ;  /* 0x00000016900c723c */ /* 0x080fe2000004180c */
[----:B------:R3:W-:Y:S03]  /*f460*/  MUFU.EX2 R226, R26 ;  /* 0x0000001a00e27308 */ /* 0x0007e60000000800 */
[C---:B------:R-:W-:Y:S01]  /*f470*/  FMUL.FTZ R20, R134.reuse, R156 ;  /* 0x0000009c86147220 */ /* 0x040fe20000410000 */
[----:B------:R-:W-:Y:S01]  /*f480*/  MOV R156, R215 ;  /* 0x000000d7009c7202 */ /* 0x000fe20000000f00 */
[----:B------:R-:W-:Y:S02]  /*f490*/  FMUL.FTZ R21, R134, R157 ;  /* 0x0000009d86157220 */ /* 0x000fe40000410000 */
[C---:B------:R-:W-:Y:S03]  /*f4a0*/  HMMA.16816.F32.BF16 R16, R140.reuse, R22, R16 ;  /* 0x000000168c10723c */ /* 0x040fe60000041810 */
[----:B------:R-:W2:Y:S01]  /*f4b0*/  MUFU.EX2 R210, R27 ;  /* 0x0000001b00d27308 */ /* 0x000ea20000000800 */
[C---:B-1----:R-:W-:Y:S02]  /*f4c0*/  FMUL.FTZ R25, R133.reuse, R161 ;  /* 0x000000a185197220 */ /* 0x042fe40000410000 */
[--C-:B------:R-:W-:Y:S02]  /*f4d0*/  FFMA.FTZ R92, R92, c[0x0][0x2d0], -R138.reuse ;  /* 0x0000b4005c5c7a23 */ /* 0x100fe4000001088a */
[C---:B------:R-:W-:Y:S01]  /*f4e0*/  FMUL.FTZ R22, R132.reuse, R158 ;  /* 0x0000009e84167220 */ /* 0x040fe20000410000 */
[----:B----4-:R-:W-:Y:S03]  /*f4f0*/  MOV R158, R209 ;  /* 0x000000d1009e7202 */ /* 0x010fe60000000f00 */
[----:B------:R-:W-:Y:S01]  /*f500*/  FMUL.FTZ R23, R132, R159 ;  /* 0x0000009f84177220 */ /* 0x000fe20000410000 */
[----:B------:R1:W4:Y:S01]  /*f510*/  MUFU.EX2 R205, R30 ;  /* 0x0000001e00cd7308 */ /* 0x0003220000000800 */
[----:B-----5:R-:W-:Y:S01]  /*f520*/  FMUL.FTZ R28, R133, R164 ;  /* 0x000000a4851c7220 */ /* 0x020fe20000410000 */
[----:B------:R-:W-:Y:S01]  /*f530*/  MOV R159, R208 ;  /* 0x000000d0009f7202 */ /* 0x000fe20000000f00 */
[--C-:B------:R-:W-:Y:S02]  /*f540*/  FFMA.FTZ R93, R93, c[0x0][0x2d0], -R138.reuse ;  /* 0x0000b4005d5d7a23 */ /* 0x100fe4000001088a */
[----:B---3--:R-:W-:Y:S01]  /*f550*/  FMUL.FTZ R26, R0, R162 ;  /* 0x000000a2001a7220 */ /* 0x008fe20000410000 */
[-C--:B------:R-:W-:Y:S03]  /*f560*/  HMMA.16816.F32.BF16 R20, R140, R188.reuse, R20 ;  /* 0x000000bc8c14723c */ /* 0x080fe60000041814 */
[----:B------:R-:W-:Y:S01]  /*f570*/  MOV R162, R221 ;  /* 0x000000dd00a27202 */ /* 0x000fe20000000f00 */
[----:B------:R3:W5:Y:S01]  /*f580*/  MUFU.EX2 R32, R29 ;  /* 0x0000001d00207308 */ /* 0x0007620000000800 */
[--C-:B------:R-:W-:Y:S02]  /*f590*/  FFMA.FTZ R94, R94, c[0x0][0x2d0], -R3.reuse ;  /* 0x0000b4005e5e7a23 */ /* 0x100fe40000010803 */
[----:B------:R-:W-:Y:S01]  /*f5a0*/  FFMA.FTZ R95, R95, c[0x0][0x2d0], -R3 ;  /* 0x0000b4005f5f7a23 */ /* 0x000fe20000010803 */
[----:B--2---:R-:W-:Y:S01]  /*f5b0*/  MOV R157, R210 ;  /* 0x000000d2009d7202 */ /* 0x004fe20000000f00 */
[----:B------:R-:W-:Y:S03]  /*f5c0*/  FMUL.FTZ R27, R0, R163 ;  /* 0x000000a3001b7220 */ /* 0x000fe60000410000 */
[----:B------:R-:W-:Y:S01]  /*f5d0*/  MOV R163, R216 ;  /* 0x000000d800a37202 */ /* 0x000fe20000000f00 */
[----:B------:R-:W-:Y:S01]  /*f5e0*/  FFMA.FTZ R114, R114, c[0x0][0x2d0], -R139 ;  /* 0x0000b40072727a23 */ /* 0x000fe2000001088b */
[----:B------:R-:W2:Y:S01]  /*f5f0*/  MUFU.EX2 R33, R31 ;  /* 0x0000001f00217308 */ /* 0x000ea20000000800 */
[--C-:B------:R-:W-:Y:S01]  /*f600*/  FFMA.FTZ R104, R104, c[0x0][0x2d0], -R138.reuse ;  /* 0x0000b40068687a23 */ /* 0x100fe2000001088a */
[C---:B------:R-:W-:Y:S04]  /*f610*/  HMMA.16816.F32.BF16 R24, R144.reuse, R188, R24 ;  /* 0x000000bc9018723c */ /* 0x040fe80000041818 */
[----:B-1----:R-:W-:Y:S01]  /*f620*/  FMUL.FTZ R30, R0, R166 ;  /* 0x000000a6001e7220 */ /* 0x002fe20000410000 */
[----:B----4-:R-:W-:Y:S01]  /*f630*/  MOV R171, R205 ;  /* 0x000000cd00ab7202 */ /* 0x010fe20000000f00 */
[--C-:B------:R-:W-:Y:S02]  /*f640*/  FFMA.FTZ R105, R105, c[0x0][0x2d0], -R138.reuse ;  /* 0x0000b40069697a23 */ /* 0x100fe4000001088a */
[----:B------:R-:W1:Y:S01]  /*f650*/  MUFU.EX2 R207, R34 ;  /* 0x0000002200cf7308 */ /* 0x000e620000000800 */
[--C-:B------:R-:W-:Y:S03]  /*f660*/  FFMA.FTZ R108, R108, c[0x0][0x2d0], -R138.reuse ;  /* 0x0000b4006c6c7a23 */ /* 0x100fe6000001088a */
[----:B---3--:R-:W-:Y:S01]  /*f670*/  FMUL.FTZ R29, R133, R165 ;  /* 0x000000a5851d7220 */ /* 0x008fe20000410000 */
[----:B-----5:R-:W-:Y:S01]  /*f680*/  MOV R161, R32 ;  /* 0x0000002000a17202 */ /* 0x020fe20000000f00 */
[----:B------:R-:W-:Y:S01]  /*f690*/  FMUL.FTZ R32, R134, R168 ;  /* 0x000000a886207220 */ /* 0x000fe20000410000 */
[----:B------:R-:W-:Y:S01]  /*f6a0*/  MOV R168, R197 ;  /* 0x000000c500a87202 */ /* 0x000fe20000000f00 */
[----:B------:R-:W-:Y:S02]  /*f6b0*/  FFMA.FTZ R138, R109, c[0x0][0x2d0], -R138 ;  /* 0x0000b4006d8a7a23 */ /* 0x000fe4000001088a */
[----:B------:R-:W3:Y:S01]  /*f6c0*/  MUFU.EX2 R34, R37 ;  /* 0x0000002500227308 */ /* 0x000ee20000000800 */
[--C-:B------:R-:W-:Y:S02]  /*f6d0*/  FFMA.FTZ R106, R106, c[0x0][0x2d0], -R3.reuse ;  /* 0x0000b4006a6a7a23 */ /* 0x100fe40000010803 */
[--C-:B------:R-:W-:Y:S01]  /*f6e0*/  FFMA.FTZ R107, R107, c[0x0][0x2d0], -R3.reuse ;  /* 0x0000b4006b6b7a23 */ /* 0x100fe20000010803 */
[----:B--2---:R-:W-:Y:S01]  /*f6f0*/  MOV R160, R33 ;  /* 0x0000002100a07202 */ /* 0x004fe20000000f00 */
[----:B------:R-:W-:Y:S02]  /*f700*/  FMUL.FTZ R31, R0, R167 ;  /* 0x000000a7001f7220 */ /* 0x000fe40000410000 */
[----:B------:R-:W-:Y:S02]  /*f710*/  FMUL.FTZ R33, R134, R169 ;  /* 0x000000a986217220 */ /* 0x000fe40000410000 */
[--C-:B------:R-:W-:Y:S01]  /*f720*/  FFMA.FTZ R110, R110, c[0x0][0x2d0], -R3.reuse ;  /* 0x0000b4006e6e7a23 */ /* 0x100fe20000010803 */
[----:B------:R2:W4:Y:S01]  /*f730*/  MUFU.EX2 R203, R36 ;  /* 0x0000002400cb7308 */ /* 0x0005220000000800 */
[----:B------:R-:W-:Y:S01]  /*f740*/  FFMA.FTZ R3, R111, c[0x0][0x2d0], -R3 ;  /* 0x0000b4006f037a23 */ /* 0x000fe20000010803 */
[-C--:B------:R-:W-:Y:S03]  /*f750*/  HMMA.16816.F32.BF16 R28, R144, R190.reuse, R28 ;  /* 0x000000be901c723c */ /* 0x080fe6000004181c */
[----:B-1----:R-:W-:Y:S05]  /*f760*/  MOV R169, R207 ;  /* 0x000000cf00a97202 */ /* 0x002fea0000000f00 */
[----:B------:R1:W-:Y:S01]  /*f770*/  MUFU.EX2 R251, R39 ;  /* 0x0000002700fb7308 */ /* 0x0003e20000000800 */
[----:B---3--:R-:W-:Y:S03]  /*f780*/  MOV R167, R34 ;  /* 0x0000002200a77202 */ /* 0x008fe60000000f00 */
[----:B------:R-:W-:Y:S01]  /*f790*/  FMUL.FTZ R34, R132, R170 ;  /* 0x000000aa84227220 */ /* 0x000fe20000410000 */
[----:B------:R-:W-:Y:S01]  /*f7a0*/  MOV R170, R206 ;  /* 0x000000ce00aa7202 */ /* 0x000fe20000000f00 */
[C---:B------:R-:W-:Y:S04]  /*f7b0*/  FMUL.FTZ R37, R134.reuse, R173 ;  /* 0x000000ad86257220 */ /* 0x040fe80000410000 */
[----:B------:R3:W5:Y:S01]  /*f7c0*/  MUFU.EX2 R252, R38 ;  /* 0x0000002600fc7308 */ /* 0x0007620000000800 */
[C---:B------:R-:W-:Y:S04]  /*f7d0*/  HMMA.16816.F32.BF16 R32, R140.reuse, R190, R32 ;  /* 0x000000be8c20723c */ /* 0x040fe80000041820 */
[----:B--2---:R-:W-:Y:S05]  /*f7e0*/  FMUL.FTZ R36, R134, R172 ;  /* 0x000000ac86247220 */ /* 0x004fea0000410000 */
[----:B------:R2:W-:Y:S03]  /*f7f0*/  MUFU.EX2 R225, R48 ;  /* 0x0000003000e17308 */ /* 0x0005e60000000800 */
[C---:B-1----:R-:W-:Y:S07]  /*f800*/  FMUL.FTZ R39, R132.reuse, R175 ;  /* 0x000000af84277220 */ /* 0x042fee0000410000 */
[----:B------:R1:W-:Y:S01]  /*f810*/  MUFU.EX2 R223, R50 ;  /* 0x0000003200df7308 */ /* 0x0003e20000000800 */
[----:B---3--:R-:W-:Y:S09]  /*f820*/  FMUL.FTZ R38, R132, R174 ;  /* 0x000000ae84267220 */ /* 0x008ff20000410000 */
[----:B------:R3:W3:Y:S01]  /*f830*/  MUFU.EX2 R224, R49 ;  /* 0x0000003100e07308 */ /* 0x0006e20000000800 */
[-C--:B------:R-:W-:Y:S03]  /*f840*/  HMMA.16816.F32.BF16 R36, R140, R148.reuse, R36 ;  /* 0x000000948c24723c */ /* 0x080fe60000041824 */
[C---:B--2---:R-:W-:Y:S06]  /*f850*/  FMUL.FTZ R48, R133.reuse, R176 ;  /* 0x000000b085307220 */ /* 0x044fec0000410000 */
[----:B------:R2:W2:Y:S03]  /*f860*/  MUFU.EX2 R222, R51 ;  /* 0x0000003300de7308 */ /* 0x0004a60000000800 */
[C---:B-1----:R-:W-:Y:S07]  /*f870*/  FMUL.FTZ R50, R0.reuse, R178 ;  /* 0x000000b200327220 */ /* 0x042fee0000410000 */
[----:B------:R1:W-:Y:S01]  /*f880*/  MUFU.EX2 R166, R40 ;  /* 0x0000002800a67308 */ /* 0x0003e20000000800 */
[C---:B---3--:R-:W-:Y:S09]  /*f890*/  FMUL.FTZ R49, R133.reuse, R177 ;  /* 0x000000b185317220 */ /* 0x048ff20000410000 */
[----:B------:R3:W3:Y:S01]  /*f8a0*/  MUFU.EX2 R165, R41 ;  /* 0x0000002900a57308 */ /* 0x0006e20000000800 */
[C---:B--2---:R-:W-:Y:S09]  /*f8b0*/  FMUL.FTZ R51, R0.reuse, R179 ;  /* 0x000000b300337220 */ /* 0x044ff20000410000 */
[----:B------:R2:W-:Y:S01]  /*f8c0*/  MUFU.EX2 R164, R42 ;  /* 0x0000002a00a47308 */ /* 0x0005e20000000800 */
[C---:B------:R-:W-:Y:S04]  /*f8d0*/  HMMA.16816.F32.BF16 R48, R144.reuse, R148, R48 ;  /* 0x000000949030723c */ /* 0x040fe80000041830 */
[C---:B-1----:R-:W-:Y:S05]  /*f8e0*/  FMUL.FTZ R40, R133.reuse, R180 ;  /* 0x000000b485287220 */ /* 0x042fea0000410000 */
[----:B------:R1:W1:Y:S03]  /*f8f0*/  MUFU.EX2 R221, R43 ;  /* 0x0000002b00dd7308 */ /* 0x0002660000000800 */
[C---:B---3--:R-:W-:Y:S07]  /*f900*/  FMUL.FTZ R41, R133.reuse, R181 ;  /* 0x000000b585297220 */ /* 0x048fee0000410000 */
[----:B------:R3:W-:Y:S01]  /*f910*/  MUFU.EX2 R215, R44 ;  /* 0x0000002c00d77308 */ /* 0x0007e20000000800 */
[C---:B--2---:R-:W-:Y:S09]  /*f920*/  FMUL.FTZ R42, R0.reuse, R182 ;  /* 0x000000b6002a7220 */ /* 0x044ff20000410000 */
[----:B------:R2:W2:Y:S01]  /*f930*/  MUFU.EX2 R216, R45 ;  /* 0x0000002d00d87308 */ /* 0x0004a20000000800 */
[C---:B-1----:R-:W-:Y:S09]  /*f940*/  FMUL.FTZ R43, R0.reuse, R183 ;  /* 0x000000b7002b7220 */ /* 0x042ff20000410000 */
[----:B------:R-:W-:Y:S01]  /*f950*/  MUFU.EX2 R208, R52 ;  /* 0x0000003400d07308 */ /* 0x000fe20000000800 */
[-C--:B------:R-:W-:Y:S03]  /*f960*/  HMMA.16816.F32.BF16 R40, R144, R150.reuse, R40 ;  /* 0x000000969028723c */ /* 0x080fe60000041828 */
[C---:B---3--:R-:W-:Y:S01]  /*f970*/  FMUL.FTZ R44, R133.reuse, R184 ;  /* 0x000000b8852c7220 */ /* 0x048fe20000410000 */
[----:B------:R-:W-:Y:S04]  /*f980*/  MOV R184, R204 ;  /* 0x000000cc00b87202 */ /* 0x000fe80000000f00 */
[C---:B------:R-:W-:Y:S01]  /*f990*/  HMMA.16816.F32.BF16 R116, R140.reuse, R150, R116 ;  /* 0x000000968c74723c */ /* 0x040fe20000041874 */
[----:B------:R1:W-:Y:S01]  /*f9a0*/  MUFU.EX2 R210, R46 ;  /* 0x0000002e00d27308 */ /* 0x0003e20000000800 */
[----:B------:R-:W3:Y:S02]  /*f9b0*/  LDSM.16.MT88.4 R148, [R229+0x900] ;  /* 0x00090000e594783b */ /* 0x000ee40000004200 */
[----:B--2---:R-:W-:Y:S01]  /*f9c0*/  FMUL.FTZ R45, R133, R185 ;  /* 0x000000b9852d7220 */ /* 0x004fe20000410000 */
[----:B----4-:R-:W-:Y:S03]  /*f9d0*/  MOV R185, R203 ;  /* 0x000000cb00b97202 */ /* 0x010fe60000000f00 */
[-C--:B------:R-:W-:Y:S03]  /*f9e0*/  HMMA.16816.F32.BF16 R120, R140, R152.reuse, R120 ;  /* 0x000000988c78723c */ /* 0x080fe60000041878 */
[----:B------:R2:W2:Y:S01]  /*f9f0*/  MUFU.EX2 R209, R47 ;  /* 0x0000002f00d17308 */ /* 0x0004a20000000800 */
[----:B------:R-:W-:Y:S04]  /*fa00*/  MOV R192, R185 ;  /* 0x000000b900c07202 */ /* 0x000fe80000000f00 */
[C---:B------:R-:W-:Y:S05]  /*fa10*/  HMMA.16816.F32.BF16 R124, R144.reuse, R152, R124 ;  /* 0x00000098907c723c */ /* 0x040fea000004187c */
[----:B------:R-:W-:Y:S01]  /*fa20*/  MUFU.EX2 R175, R53 ;  /* 0x0000003500af7308 */ /* 0x000fe20000000800 */
[C---:B-1----:R-:W-:Y:S01]  /*fa30*/  FMUL.FTZ R46, R0.reuse, R186 ;  /* 0x000000ba002e7220 */ /* 0x042fe20000410000 */
[----:B------:R-:W-:Y:S08]  /*fa40*/  MOV R186, R198 ;  /* 0x000000c600ba7202 */ /* 0x000ff00000000f00 */
[----:B------:R-:W-:Y:S01]  /*fa50*/  MUFU.EX2 R174, R54 ;  /* 0x0000003600ae7308 */ /* 0x000fe20000000800 */
[----:B--2---:R-:W-:Y:S01]  /*fa60*/  FMUL.FTZ R47, R0, R187 ;  /* 0x000000bb002f7220 */ /* 0x004fe20000410000 */
[----:B------:R-:W-:Y:S08]  /*fa70*/  MOV R187, R194 ;  /* 0x000000c200bb7202 */ /* 0x000ff00000000f00 */
[----:B------:R1:W-:Y:S01]  /*fa80*/  MUFU.EX2 R207, R55 ;  /* 0x0000003700cf7308 */ /* 0x0003e20000000800 */
[-C--:B------:R-:W-:Y:S07]  /*fa90*/  HMMA.16816.F32.BF16 R44, R144, R154.reuse, R44 ;  /* 0x0000009a902c723c */ /* 0x080fee000004182c */
[----:B------:R-:W-:Y:S01]  /*faa0*/  F2FP.BF16.PACK_AB R146, R161, R170 ;  /* 0x000000aaa192723e */ /* 0x000fe200000010ff */
[----:B------:R-:W-:Y:S01]  /*fab0*/  HMMA.16816.F32.BF16 R128, R140, R154, R128 ;  /* 0x0000009a8c80723c */ /* 0x000fe20000041880 */
[----:B------:R-:W2:Y:S01]  /*fac0*/  LDSM.16.MT88.4 R152, [R232+0x900] ;  /* 0x00090000e898783b */ /* 0x000ea20000004200 */
[----:B------:R-:W-:Y:S02]  /*fad0*/  MUFU.EX2 R205, R64 ;  /* 0x0000004000cd7308 */ /* 0x000fe40000000800 */
[----:B------:R-:W-:Y:S02]  /*fae0*/  F2FP.BF16.PACK_AB R147, R160, R171 ;  /* 0x000000aba093723e */ /* 0x000fe400000010ff */
[----:B------:R-:W-:Y:S02]  /*faf0*/  F2FP.BF16.PACK_AB R144, R158, R227 ;  /* 0x000000e39e90723e */ /* 0x000fe400000010ff */
[----:B------:R-:W-:Y:S04]  /*fb00*/  F2FP.BF16.PACK_AB R143, R162, R169 ;  /* 0x000000a9a28f723e */ /* 0x000fe800000010ff */
[----:B------:R-:W-:Y:S01]  /*fb10*/  F2FP.BF16.PACK_AB R140, R193, R186 ;  /* 0x000000bac18c723e */ /* 0x000fe200000010ff */
[----:B------:R-:W-:Y:S01]  /*fb20*/  MUFU.EX2 R206, R65 ;  /* 0x0000004100ce7308 */ /* 0x000fe20000000800 */
[----:B------:R-:W-:Y:S01]  /*fb30*/  F2FP.BF16.PACK_AB R141, R159, R184 ;  /* 0x000000b89f8d723e */ /* 0x000fe200000010ff */
[----:B-1----:R-:W1:Y:S01]  /*fb40*/  LDSM.16.MT88.4 R52, [R230+0x900] ;  /* 0x00090000e634783b */ /* 0x002e620000004200 */
[----:B------:R-:W-:Y:S02]  /*fb50*/  F2FP.BF16.PACK_AB R142, R163, R156 ;  /* 0x0000009ca38e723e */ /* 0x000fe400000010ff */
[----:B------:R-:W-:Y:S05]  /*fb60*/  F2FP.BF16.PACK_AB R145, R157, R226 ;  /* 0x000000e29d91723e */ /* 0x000fea00000010ff */
[-C--:B---3--:R-:W-:Y:S01]  /*fb70*/  HMMA.16816.F32.BF16 R4, R140, R148.reuse, R4 ;  /* 0x000000948c04723c */ /* 0x088fe20000041804 */
[----:B------:R-:W-:Y:S07]  /*fb80*/  MUFU.EX2 R203, R66 ;  /* 0x0000004200cb7308 */ /* 0x000fee0000000800 */
[C---:B------:R-:W-:Y:S03]  /*fb90*/  HMMA.16816.F32.BF16 R8, R144.reuse, R148, R8 ;  /* 0x000000949008723c */ /* 0x040fe60000041808 */
[----:B------:R3:W-:Y:S04]  /*fba0*/  MUFU.EX2 R204, R67 ;  /* 0x0000004300cc7308 */ /* 0x0007e80000000800 */
[----:B------:R-:W-:Y:S01]  /*fbb0*/  MOV R148, R196 ;  /* 0x000000c400947202 */ /* 0x000fe20000000f00 */
[-C--:B------:R-:W-:Y:S04]  /*fbc0*/  HMMA.16816.F32.BF16 R12, R144, R150.reuse, R12 ;  /* 0x00000096900c723c */ /* 0x080fe8000004180c */
[----:B------:R-:W-:Y:S01]  /*fbd0*/  MOV R149, R195 ;  /* 0x000000c300957202 */ /* 0x000fe20000000f00 */
[----:B------:R-:W-:Y:S03]  /*fbe0*/  MUFU.EX2 R173, R56 ;  /* 0x0000003800ad7308 */ /* 0x000fe60000000800 */
[C---:B------:R-:W-:Y:S01]  /*fbf0*/  HMMA.16816.F32.BF16 R16, R140.reuse, R150, R16 ;  /* 0x000000968c10723c */ /* 0x040fe20000041810 */
[----:B------:R-:W4:Y:S06]  /*fc00*/  LDL.LU R150, [R1+0xc] ;  /* 0x00000c0001967983 */ /* 0x000f2c0000300800 */
[----:B------:R-:W1:Y:S01]  /*fc10*/  MUFU.EX2 R179, R57 ;  /* 0x0000003900b37308 */ /* 0x000e620000000800 */
[-C--:B--2---:R-:W-:Y:S01]  /*fc20*/  HMMA.16816.F32.BF16 R20, R140, R152.reuse, R20 ;  /* 0x000000988c14723c */ /* 0x084fe20000041814 */
[----:B---3--:R-:W2:Y:S03]  /*fc30*/  LDSM.16.MT88.4 R64, [R231+0x900] ;  /* 0x00090000e740783b */ /* 0x008ea60000004200 */
[----:B------:R-:W-:Y:S04]  /*fc40*/  MOV R151, R193 ;  /* 0x000000c100977202 */ /* 0x000fe80000000f00 */
[C---:B------:R-:W-:Y:S01]  /*fc50*/  HMMA.16816.F32.BF16 R24, R144.reuse, R152, R24 ;  /* 0x000000989018723c */ /* 0x040fe20000041818 */
[----:B------:R-:W-:Y:S01]  /*fc60*/  MUFU.EX2 R172, R58 ;  /* 0x0000003a00ac7308 */ /* 0x000fe20000000800 */
[----:B------:R-:W3:Y:S04]  /*fc70*/  LDL.LU R152, [R1+0x8] ;  /* 0x0000080001987983 */ /* 0x000ee80000300800 */
[----:B------:R-:W3:Y:S02]  /*fc80*/  LDL.LU R153, [R1+0x10] ;  /* 0x0000100001997983 */ /* 0x000ee40000300800 */
[-C--:B------:R-:W-:Y:S03]  /*fc90*/  HMMA.16816.F32.BF16 R28, R144, R154.reuse, R28 ;  /* 0x0000009a901c723c */ /* 0x080fe6000004181c */
[----:B------:R2:W2:Y:S05]  /*fca0*/  MUFU.EX2 R178, R59 ;  /* 0x0000003b00b27308 */ /* 0x0004aa0000000800 */
[C---:B------:R-:W-:Y:S01]  /*fcb0*/  HMMA.16816.F32.BF16 R32, R140.reuse, R154, R32 ;  /* 0x0000009a8c20723c */ /* 0x040fe20000041820 */
[----:B------:R-:W3:Y:S04]  /*fcc0*/  LDL.LU R155, [R1+0x4] ;  /* 0x00000400019b7983 */ /* 0x000ee80000300800 */
[----:B------:R-:W-:Y:S03]  /*fcd0*/  MUFU.EX2 R182, R68 ;  /* 0x0000004400b67308 */ /* 0x000fe60000000800 */
[-C--:B-1----:R-:W-:Y:S07]  /*fce0*/  HMMA.16816.F32.BF16 R36, R140, R52.reuse, R36 ;  /* 0x000000348c24723c */ /* 0x082fee0000041824 */
[----:B------:R-:W-:Y:S01]  /*fcf0*/  MUFU.EX2 R197, R69 ;  /* 0x0000004500c57308 */ /* 0x000fe20000000800 */
[C---:B------:R-:W-:Y:S01]  /*fd00*/  HMMA.16816.F32.BF16 R48, R144.reuse, R52, R48 ;  /* 0x000000349030723c */ /* 0x040fe20000041830 */
[----:B--2---:R-:W1:Y:S06]  /*fd10*/  LDSM.16.MT88.4 R56, [R229+0x1100] ;  /* 0x00110000e538783b */ /* 0x004e6c0000004200 */
[----:B------:R-:W-:Y:S01]  /*fd20*/  F2FP.BF16.PACK_AB R52, R167, R185 ;  /* 0x000000b9a734723e */ /* 0x000fe200000010ff */
[-C--:B------:R-:W-:Y:S01]  /*fd30*/  HMMA.16816.F32.BF16 R40, R144, R54.reuse, R40 ;  /* 0x000000369028723c */ /* 0x080fe20000041828 */
[----:B------:R-:W-:Y:S03]  /*fd40*/  MUFU.EX2 R181, R70 ;  /* 0x0000004600b57308 */ /* 0x000fe60000000800 */
[----:B-----5:R-:W-:Y:S04]  /*fd50*/  F2FP.BF16.PACK_AB R53, R251, R252 ;  /* 0x000000fcfb35723e */ /* 0x020fe800000010ff */
[C---:B------:R-:W-:Y:S03]  /*fd60*/  HMMA.16816.F32.BF16 R116, R140.reuse, R54, R116 ;  /* 0x000000368c74723c */ /* 0x040fe60000041874 */
[----:B------:R2:W-:Y:S04]  /*fd70*/  MUFU.EX2 R196, R71 ;  /* 0x0000004700c47308 */ /* 0x0005e80000000800 */
[----:B------:R-:W-:Y:S01]  /*fd80*/  F2FP.BF16.PACK_AB R54, R224, R225 ;  /* 0x000000e1e036723e */ /* 0x000fe200000010ff */
[-C--:B------:R-:W-:Y:S04]  /*fd90*/  HMMA.16816.F32.BF16 R120, R140, R64.reuse, R120 ;  /* 0x000000408c78723c */ /* 0x080fe80000041878 */
[----:B------:R-:W-:Y:S01]  /*fda0*/  F2FP.BF16.PACK_AB R55, R222, R223 ;  /* 0x000000dfde37723e */ /* 0x000fe200000010ff */
[----:B------:R-:W-:Y:S03]  /*fdb0*/  MUFU.EX2 R180, R72 ;  /* 0x0000004800b47308 */ /* 0x000fe60000000800 */
[C---:B------:R-:W-:Y:S07]  /*fdc0*/  HMMA.16816.F32.BF16 R124, R144.reuse, R64, R124 ;  /* 0x00000040907c723c */ /* 0x040fee000004187c */
[----:B------:R5:W-:Y:S01]  /*fdd0*/  MUFU.EX2 R177, R60 ;  /* 0x0000003c00b17308 */ /* 0x000be20000000800 */
[-C--:B------:R-:W-:Y:S01]  /*fde0*/  HMMA.16816.F32.BF16 R44, R144, R66.reuse, R44 ;  /* 0x00000042902c723c */ /* 0x080fe2000004182c */
[----:B--2---:R-:W-:Y:S06]  /*fdf0*/  LDSM.16.MT88.4 R68, [R230+0x1100] ;  /* 0x00110000e644783b */ /* 0x004fec0000004200 */
[----:B------:R-:W-:Y:S01]  /*fe00*/  MOV R147, R169 ;  /* 0x000000a900937202 */ /* 0x000fe20000000f00 */
[----:B------:R-:W-:Y:S01]  /*fe10*/  HMMA.16816.F32.BF16 R128, R140, R66, R128 ;  /* 0x000000428c80723c */ /* 0x000fe20000041880 */
[----:B------:R2:W2:Y:S01]  /*fe20*/  MUFU.EX2 R198, R61 ;  /* 0x0000003d00c67308 */ /* 0x0004a20000000800 */
[----:B------:R-:W2:Y:S02]  /*fe30*/  LDSM.16.MT88.4 R64, [R232+0x1100] ;  /* 0x00110000e840783b */ /* 0x000ea40000004200 */
[----:B------:R-:W-:Y:S02]  /*fe40*/  MOV R146, R168 ;  /* 0x000000a800927202 */ /* 0x000fe40000000f00 */
[----:B------:R-:W-:Y:S02]  /*fe50*/  MOV R111, R147 ;  /* 0x00000093006f7202 */ /* 0x000fe40000000f00 */
[-C--:B-1----:R-:W-:Y:S03]  /*fe60*/  HMMA.16816.F32.BF16 R4, R52, R56.reuse, R4 ;  /* 0x000000383404723c */ /* 0x082fe60000041804 */
[----:B------:R1:W-:Y:S02]  /*fe70*/  MUFU.EX2 R176, R62 ;  /* 0x0000003e00b07308 */ /* 0x0003e40000000800 */
[----:B-----5:R-:W-:Y:S08]  /*fe80*/  F2FP.BF16.PACK_AB R60, R165, R166 ;  /* 0x000000a6a53c723e */ /* 0x020ff000000010ff */
[----:B------:R5:W5:Y:S01]  /*fe90*/  MUFU.EX2 R183, R63 ;  /* 0x0000003f00b77308 */ /* 0x000b620000000800 */
[----:B--2---:R-:W-:Y:S09]  /*fea0*/  F2FP.BF16.PACK_AB R61, R221, R164 ;  /* 0x000000a4dd3d723e */ /* 0x004ff200000010ff */
[----:B------:R-:W2:Y:S01]  /*feb0*/  MUFU.EX2 R190, R73 ;  /* 0x0000004900be7308 */ /* 0x000ea20000000800 */
[----:B-1----:R-:W-:Y:S09]  /*fec0*/  F2FP.BF16.PACK_AB R62, R216, R215 ;  /* 0x000000d7d83e723e */ /* 0x002ff200000010ff */
[----:B------:R-:W-:Y:S01]  /*fed0*/  MUFU.EX2 R189, R74 ;  /* 0x0000004a00bd7308 */ /* 0x000fe20000000800 */
[----:B-----5:R-:W-:Y:S09]  /*fee0*/  F2FP.BF16.PACK_AB R63, R209, R210 ;  /* 0x000000d2d13f723e */ /* 0x020ff200000010ff */
[----:B------:R1:W5:Y:S01]  /*fef0*/  MUFU.EX2 R188, R75 ;  /* 0x0000004b00bc7308 */ /* 0x0003620000000800 */
[C---:B------:R-:W-:Y:S08]  /*ff00*/  HMMA.16816.F32.BF16 R8, R60.reuse, R56, R8 ;  /* 0x000000383c08723c */ /* 0x040ff00000041808 */
[-C--:B------:R-:W-:Y:S01]  /*ff10*/  HMMA.16816.F32.BF16 R12, R60, R58.reuse, R12 ;  /* 0x0000003a3c0c723c */ /* 0x080fe2000004180c */
[----:B------:R-:W-:Y:S07]  /*ff20*/  MUFU.EX2 R113, R113 ;  /* 0x0000007100717308 */ /* 0x000fee0000000800 */
[C---:B------:R-:W-:Y:S01]  /*ff30*/  HMMA.16816.F32.BF16 R16, R52.reuse, R58, R16 ;  /* 0x0000003a3410723c */ /* 0x040fe20000041810 */
[----:B------:R-:W2:Y:S02]  /*ff40*/  LDSM.16.MT88.4 R56, [R231+0x1100] ;  /* 0x00110000e738783b */ /* 0x000ea40000004200 */
[----:B------:R-:W-:Y:S05]  /*ff50*/  MUFU.EX2 R115, R115 ;  /* 0x0000007300737308 */ /* 0x000fea0000000800 */
[-C--:B------:R-:W-:Y:S01]  /*ff60*/  HMMA.16816.F32.BF16 R20, R52, R64.reuse, R20 ;  /* 0x000000403414723c */ /* 0x080fe20000041814 */
        /* <DEDUP_REMOVED lines=14> */
[----:B------:R-:W-:Y:S01]  /*10050*/  LDSM.16.MT88.4 R68, [R230+0x1900] ;  /* 0x00190000e644783b */ /* 0x000fe20000004200 */
[----:B------:R-:W-:Y:S06]  /*10060*/  MUFU.EX2 R191, R83 ;  /* 0x0000005300bf7308 */ /* 0x000fec0000000800 */
[-C--:B--2---:R-:W-:Y:S04]  /*10070*/  HMMA.16816.F32.BF16 R120, R52, R56.reuse, R120 ;  /* 0x000000383478723c */ /* 0x084fe80000041878 */
[----:B------:R2:W-:Y:S04]  /*10080*/  MUFU.EX2 R83, R76 ;  /* 0x0000004c00537308 */ /* 0x0005e80000000800 */
[C---:B------:R-:W-:Y:S06]  /*10090*/  HMMA.16816.F32.BF16 R124, R60.reuse, R56, R124 ;  /* 0x000000383c7c723c */ /* 0x040fec000004187c */
[----:B------:R-:W1:Y:S01]  /*100a0*/  MUFU.EX2 R82, R77 ;  /* 0x0000004d00527308 */ /* 0x000e620000000800 */
[----:B------:R-:W-:Y:S01]  /*100b0*/  F2FP.BF16.PACK_AB R56, R179, R173 ;  /* 0x000000adb338723e */ /* 0x000fe200000010ff */
[-C--:B------:R-:W-:Y:S01]  /*100c0*/  HMMA.16816.F32.BF16 R44, R60, R58.reuse, R44 ;  /* 0x0000003a3c2c723c */ /* 0x080fe2000004182c */
[----:B------:R-:W2:Y:S03]  /*100d0*/  LDSM.16.MT88.4 R60, [R232+0x1900] ;  /* 0x00190000e83c783b */ /* 0x000ea60000004200 */
[----:B------:R-:W-:Y:S04]  /*100e0*/  F2FP.BF16.PACK_AB R57, R178, R172 ;  /* 0x000000acb239723e */ /* 0x000fe800000010ff */
[----:B------:R-:W-:Y:S01]  /*100f0*/  HMMA.16816.F32.BF16 R128, R52, R58, R128 ;  /* 0x0000003a3480723c */ /* 0x000fe20000041880 */
[----:B------:R-:W2:Y:S06]  /*10100*/  MUFU.EX2 R81, R78 ;  /* 0x0000004e00517308 */ /* 0x000eac0000000800 */
        /* <DEDUP_REMOVED lines=11> */
[-C--:B------:R-:W-:Y:S04]  /*101c0*/  HMMA.16816.F32.BF16 R12, R56, R66.reuse, R12 ;  /* 0x00000042380c723c */ /* 0x080fe8000004180c */
[----:B----4-:R-:W-:Y:S01]  /*101d0*/  FFMA.FTZ R0, R0, R150, R199 ;  /* 0x0000009600007223 */ /* 0x010fe200000100c7 */
[----:B------:R-:W-:Y:S01]  /*101e0*/  MOV R150, R170 ;  /* 0x000000aa00967202 */ /* 0x000fe20000000f00 */
[----:B------:R-:W-:Y:S02]  /*101f0*/  MUFU.EX2 R87, R87 ;  /* 0x0000005700577308 */ /* 0x000fe40000000800 */
[C---:B------:R-:W-:Y:S01]  /*10200*/  HMMA.16816.F32.BF16 R16, R52.reuse, R66, R16 ;  /* 0x000000423410723c */ /* 0x040fe20000041810 */
[----:B------:R-:W1:Y:S03]  /*10210*/  LDSM.16.MT88.4 R64, [R231+0x1900] ;  /* 0x00190000e740783b */ /* 0x000e660000004200 */
[----:B------:R-:W-:Y:S01]  /*10220*/  MOV R109, R150 ;  /* 0x00000096006d7202 */ /* 0x000fe20000000f00 */
[----:B------:R-:W-:Y:S03]  /*10230*/  FADD.FTZ R0, R211, R0 ;  /* 0x00000000d3007221 */ /* 0x000fe60000010000 */
[-C--:B--2---:R-:W-:Y:S01]  /*10240*/  HMMA.16816.F32.BF16 R20, R52, R60.reuse, R20 ;  /* 0x0000003c3414723c */ /* 0x084fe20000041814 */
[----:B------:R-:W-:Y:S03]  /*10250*/  MUFU.EX2 R96, R96 ;  /* 0x0000006000607308 */ /* 0x000fe60000000800 */
[----:B------:R-:W-:Y:S02]  /*10260*/  FADD.FTZ R76, R213, R0 ;  /* 0x00000000d54c7221 */ /* 0x000fe40000010000 */
[----:B---3--:R-:W-:Y:S02]  /*10270*/  FFMA.FTZ R132, R132, R152, R201 ;  /* 0x0000009884847223 */ /* 0x008fe400000100c9 */
[C---:B------:R-:W-:Y:S03]  /*10280*/  HMMA.16816.F32.BF16 R24, R56.reuse, R60, R24 ;  /* 0x0000003c3818723c */ /* 0x040fe60000041818 */
[----:B------:R-:W-:Y:S01]  /*10290*/  MUFU.EX2 R97, R97 ;  /* 0x0000006100617308 */ /* 0x000fe20000000800 */
[----:B------:R-:W-:Y:S04]  /*102a0*/  FFMA.FTZ R133, R133, R153, R200 ;  /* 0x0000009985857223 */ /* 0x000fe800000100c8 */
[-C--:B------:R-:W-:Y:S04]  /*102b0*/  HMMA.16816.F32.BF16 R28, R56, R62.reuse, R28 ;  /* 0x0000003e381c723c */ /* 0x080fe8000004181c */
[----:B------:R-:W-:Y:S01]  /*102c0*/  FFMA.FTZ R134, R134, R155, R202 ;  /* 0x0000009b86867223 */ /* 0x000fe200000100ca */
[----:B------:R-:W-:Y:S01]  /*102d0*/  MOV R202, R151 ;  /* 0x0000009700ca7202 */ /* 0x000fe20000000f00 */
[----:B------:R-:W-:Y:S01]  /*102e0*/  LDSM.16.MT88.4 R152, [R229+0x3100] ;  /* 0x00310000e598783b */ /* 0x000fe20000004200 */
[----:B------:R-:W-:Y:S01]  /*102f0*/  MOV R151, R171 ;  /* 0x000000ab00977202 */ /* 0x000fe20000000f00 */
[C---:B------:R-:W-:Y:S01]  /*10300*/  HMMA.16816.F32.BF16 R32, R52.reuse, R62, R32 ;  /* 0x0000003e3420723c */ /* 0x040fe20000041820 */
[----:B------:R-:W-:Y:S03]  /*10310*/  MUFU.EX2 R98, R98 ;  /* 0x0000006200627308 */ /* 0x000fe60000000800 */
[----:B------:R-:W-:Y:S02]  /*10320*/  MOV R139, R151 ;  /* 0x00000097008b7202 */ /* 0x000fe40000000f00 */
[----:B------:R-:W2:Y:S02]  /*10330*/  LDSM.16.MT88.4 R60, [R229+0x2100] ;  /* 0x00210000e53c783b */ /* 0x000ea40000004200 */
[-C--:B------:R-:W-:Y:S03]  /*10340*/  HMMA.16816.F32.BF16 R36, R52, R68.reuse, R36 ;  /* 0x000000443424723c */ /* 0x080fe60000041824 */
[----:B------:R-:W-:Y:S03]  /*10350*/  MUFU.EX2 R99, R99 ;  /* 0x0000006300637308 */ /* 0x000fe60000000800 */
[----:B------:R-:W-:Y:S02]  /*10360*/  LDSM.16.MT88.4 R168, [R232+0x3100] ;  /* 0x00310000e8a8783b */ /* 0x000fe40000004200 */
[C---:B------:R-:W-:Y:S05]  /*10370*/  HMMA.16816.F32.BF16 R48, R56.reuse, R68, R48 ;  /* 0x000000443830723c */ /* 0x040fea0000041830 */
[----:B------:R-:W-:Y:S03]  /*10380*/  MUFU.EX2 R100, R100 ;  /* 0x0000006400647308 */ /* 0x000fe60000000800 */
[-C--:B------:R-:W-:Y:S07]  /*10390*/  HMMA.16816.F32.BF16 R40, R56, R70.reuse, R40 ;  /* 0x000000463828723c */ /* 0x080fee0000041828 */
[----:B------:R-:W-:Y:S01]  /*103a0*/  MUFU.EX2 R101, R101 ;  /* 0x0000006500657308 */ /* 0x000fe20000000800 */
[C---:B------:R-:W-:Y:S01]  /*103b0*/  HMMA.16816.F32.BF16 R116, R52.reuse, R70, R116 ;  /* 0x000000463474723c */ /* 0x040fe20000041874 */
[----:B------:R-:W3:Y:S07]  /*103c0*/  LDSM.16.MT88.4 R68, [R232+0x2100] ;  /* 0x00210000e844783b */ /* 0x000eee0000004200 */
[-C--:B-1----:R-:W-:Y:S01]  /*103d0*/  HMMA.16816.F32.BF16 R120, R52, R64.reuse, R120 ;  /* 0x000000403478723c */ /* 0x082fe20000041878 */
[----:B------:R-:W-:Y:S07]  /*103e0*/  MUFU.EX2 R102, R102 ;  /* 0x0000006600667308 */ /* 0x000fee0000000800 */
[C---:B------:R-:W-:Y:S03]  /*103f0*/  HMMA.16816.F32.BF16 R124, R56.reuse, R64, R124 ;  /* 0x00000040387c723c */ /* 0x040fe6000004187c */
[----:B------:R-:W-:Y:S05]  /*10400*/  MUFU.EX2 R103, R103 ;  /* 0x0000006700677308 */ /* 0x000fea0000000800 */
[-C--:B------:R-:W-:Y:S05]  /*10410*/  HMMA.16816.F32.BF16 R44, R56, R66.reuse, R44 ;  /* 0x00000042382c723c */ /* 0x080fea000004182c */
[----:B------:R-:W-:Y:S02]  /*10420*/  MUFU.EX2 R112, R112 ;  /* 0x0000007000707308 */ /* 0x000fe40000000800 */
[----:B------:R-:W-:Y:S01]  /*10430*/  F2FP.BF16.PACK_AB R56, R190, R180 ;  /* 0x000000b4be38723e */ /* 0x000fe200000010ff */
[----:B------:R-:W-:Y:S01]  /*10440*/  HMMA.16816.F32.BF16 R128, R52, R66, R128 ;  /* 0x000000423480723c */ /* 0x000fe20000041880 */
[----:B------:R-:W1:Y:S03]  /*10450*/  LDSM.16.MT88.4 R64, [R231+0x2100] ;  /* 0x00210000e740783b */ /* 0x000e660000004200 */
[----:B-----5:R-:W-:Y:S02]  /*10460*/  F2FP.BF16.PACK_AB R57, R188, R189 ;  /* 0x000000bdbc39723e */ /* 0x020fe400000010ff */
[----:B------:R-:W-:Y:S01]  /*10470*/  F2FP.BF16.PACK_AB R58, R82, R83 ;  /* 0x00000053523a723e */ /* 0x000fe200000010ff */
[----:B------:R-:W-:Y:S01]  /*10480*/  MUFU.EX2 R114, R114 ;  /* 0x0000007200727308 */ /* 0x000fe20000000800 */
[----:B------:R-:W-:Y:S04]  /*10490*/  F2FP.BF16.PACK_AB R52, R197, R182 ;  /* 0x000000b6c534723e */ /* 0x000fe800000010ff */
[----:B------:R-:W-:Y:S02]  /*104a0*/  F2FP.BF16.PACK_AB R53, R196, R181 ;  /* 0x000000b5c435723e */ /* 0x000fe400000010ff */
[----:B------:R-:W-:Y:S02]  /*104b0*/  F2FP.BF16.PACK_AB R54, R194, R195 ;  /* 0x000000c3c236723e */ /* 0x000fe400000010ff */
[----:B------:R-:W-:Y:S01]  /*104c0*/  F2FP.BF16.PACK_AB R55, R191, R193 ;  /* 0x000000c1bf37723e */ /* 0x000fe200000010ff */
[----:B------:R-:W-:Y:S01]  /*104d0*/  MUFU.EX2 R107, R107 ;  /* 0x0000006b006b7308 */ /* 0x000fe20000000800 */
[----:B------:R-:W-:Y:S05]  /*104e0*/  F2FP.BF16.PACK_AB R59, R80, R81 ;  /* 0x00000051503b723e */ /* 0x000fea00000010ff */
[-C--:B--2---:R-:W-:Y:S04]  /*104f0*/  HMMA.16816.F32.BF16 R4, R52, R60.reuse, R4 ;  /* 0x0000003c3404723c */ /* 0x084fe80000041804 */
[----:B------:R-:W-:Y:S04]  /*10500*/  MUFU.EX2 R108, R108 ;  /* 0x0000006c006c7308 */ /* 0x000fe80000000800 */
[C---:B------:R-:W-:Y:S06]  /*10510*/  HMMA.16816.F32.BF16 R8, R56.reuse, R60, R8 ;  /* 0x0000003c3808723c */ /* 0x040fec0000041808 */
[----:B------:R-:W-:Y:S02]  /*10520*/  MUFU.EX2 R110, R110 ;  /* 0x0000006e006e7308 */ /* 0x000fe40000000800 */
[-C--:B------:R-:W-:Y:S08]  /*10530*/  HMMA.16816.F32.BF16 R12, R56, R62.reuse, R12 ;  /* 0x0000003e380c723c */ /* 0x080ff0000004180c */
[C---:B------:R-:W-:Y:S01]  /*10540*/  HMMA.16816.F32.BF16 R16, R52.reuse, R62, R16 ;  /* 0x0000003e3410723c */ /* 0x040fe20000041810 */
[----:B------:R-:W2:Y:S01]  /*10550*/  LDSM.16.MT88.4 R60, [R229+0x2900] ;  /* 0x00290000e53c783b */ /* 0x000ea20000004200 */
[----:B------:R-:W-:Y:S06]  /*10560*/  MUFU.EX2 R88, R88 ;  /* 0x0000005800587308 */ /* 0x000fec0000000800 */
[-C--:B---3--:R-:W-:Y:S04]  /*10570*/  HMMA.16816.F32.BF16 R20, R52, R68.reuse, R20 ;  /* 0x000000443414723c */ /* 0x088fe80000041814 */
[----:B------:R-:W-:Y:S04]  /*10580*/  MUFU.EX2 R89, R89 ;  /* 0x0000005900597308 */ /* 0x000fe80000000800 */
[C---:B------:R-:W-:Y:S06]  /*10590*/  HMMA.16816.F32.BF16 R24, R56.reuse, R68, R24 ;  /* 0x000000443818723c */ /* 0x040fec0000041818 */
[----:B------:R-:W-:Y:S02]  /*105a0*/  MUFU.EX2 R90, R90 ;  /* 0x0000005a005a7308 */ /* 0x000fe40000000800 */
[-C--:B------:R-:W-:Y:S08]  /*105b0*/  HMMA.16816.F32.BF16 R28, R56, R70.reuse, R28 ;  /* 0x00000046381c723c */ /* 0x080ff0000004181c */
[C---:B------:R-:W-:Y:S01]  /*105c0*/  HMMA.16816.F32.BF16 R32, R52.reuse, R70, R32 ;  /* 0x000000463420723c */ /* 0x040fe20000041820 */
[----:B------:R-:W3:Y:S01]  /*105d0*/  LDSM.16.MT88.4 R68, [R232+0x2900] ;  /* 0x00290000e844783b */ /* 0x000ee20000004200 */
[----:B------:R-:W-:Y:S06]  /*105e0*/  MUFU.EX2 R91, R91 ;  /* 0x0000005b005b7308 */ /* 0x000fec0000000800 */
[-C--:B------:R-:W-:Y:S04]  /*105f0*/  HMMA.16816.F32.BF16 R36, R52, R72.reuse, R36 ;  /* 0x000000483424723c */ /* 0x080fe80000041824 */
[----:B------:R-:W-:Y:S04]  /*10600*/  MUFU.EX2 R92, R92 ;  /* 0x0000005c005c7308 */ /* 0x000fe80000000800 */
[C---:B------:R-:W-:Y:S06]  /*10610*/  HMMA.16816.F32.BF16 R48, R56.reuse, R72, R48 ;  /* 0x000000483830723c */ /* 0x040fec0000041830 */
[----:B------:R-:W4:Y:S02]  /*10620*/  MUFU.EX2 R93, R93 ;  /* 0x0000005d005d7308 */ /* 0x000f240000000800 */
[-C--:B------:R-:W-:Y:S08]  /*10630*/  HMMA.16816.F32.BF16 R40, R56, R74.reuse, R40 ;  /* 0x0000004a3828723c */ /* 0x080ff00000041828 */
[C---:B------:R-:W-:Y:S01]  /*10640*/  HMMA.16816.F32.BF16 R116, R52.reuse, R74, R116 ;  /* 0x0000004a3474723c */ /* 0x040fe20000041874 */
[----:B------:R-:W5:Y:S01]  /*10650*/  LDSM.16.MT88.4 R72, [R230+0x2900] ;  /* 0x00290000e648783b */ /* 0x000f620000004200 */
[----:B------:R-:W-:Y:S06]  /*10660*/  MUFU.EX2 R94, R94 ;  /* 0x0000005e005e7308 */ /* 0x000fec0000000800 */
[-C--:B-1----:R-:W-:Y:S04]  /*10670*/  HMMA.16816.F32.BF16 R120, R52, R64.reuse, R120 ;  /* 0x000000403478723c */ /* 0x082fe80000041878 */
[----:B------:R-:W1:Y:S04]  /*10680*/  MUFU.EX2 R95, R95 ;  /* 0x0000005f005f7308 */ /* 0x000e680000000800 */
[C---:B------:R-:W-:Y:S06]  /*10690*/  HMMA.16816.F32.BF16 R124, R56.reuse, R64, R124 ;  /* 0x00000040387c723c */ /* 0x040fec000004187c */
[----:B------:R-:W-:Y:S01]  /*106a0*/  MUFU.EX2 R104, R104 ;  /* 0x0000006800687308 */ /* 0x000fe20000000800 */
[----:B------:R-:W-:Y:S01]  /*106b0*/  FADD.FTZ R64, R217, R134 ;  /* 0x00000086d9407221 */ /* 0x000fe20000010000 */
[-C--:B------:R-:W-:Y:S04]  /*106c0*/  HMMA.16816.F32.BF16 R44, R56, R66.reuse, R44 ;  /* 0x00000042382c723c */ /* 0x080fe8000004182c */
[----:B------:R-:W-:Y:S03]  /*106d0*/  FADD.FTZ R79, R220, R64 ;  /* 0x00000040dc4f7221 */ /* 0x000fe60000010000 */
[----:B----4-:R-:W-:Y:S01]  /*106e0*/  F2FP.BF16.PACK_AB R58, R93, R92 ;  /* 0x0000005c5d3a723e */ /* 0x010fe200000010ff */
[----:B------:R-:W-:Y:S01]  /*106f0*/  HMMA.16816.F32.BF16 R128, R52, R66, R128 ;  /* 0x000000423480723c */ /* 0x000fe20000041880 */
[----:B------:R-:W4:Y:S01]  /*10700*/  LDSM.16.MT88.4 R64, [R231+0x2900] ;  /* 0x00290000e740783b */ /* 0x000f220000004200 */
[----:B------:R-:W-:Y:S02]  /*10710*/  MUFU.EX2 R105, R105 ;  /* 0x0000006900697308 */ /* 0x000fe40000000800 */
[----:B------:R-:W-:Y:S01]  /*10720*/  FADD.FTZ R56, R214, R132 ;  /* 0x00000084d6387221 */ /* 0x000fe20000010000 */
[----:B-1----:R-:W-:Y:S01]  /*10730*/  F2FP.BF16.PACK_AB R59, R95, R94 ;  /* 0x0000005e5f3b723e */ /* 0x002fe200000010ff */
[----:B------:R-:W-:Y:S01]  /*10740*/  FADD.FTZ R57, R212, R133 ;  /* 0x00000085d4397221 */ /* 0x000fe20000010000 */
[----:B------:R-:W-:Y:S01]  /*10750*/  F2FP.BF16.PACK_AB R52, R85, R84 ;  /* 0x000000545534723e */ /* 0x000fe200000010ff */
[----:B------:R-:W-:Y:S01]  /*10760*/  FADD.FTZ R78, R219, R56 ;  /* 0x00000038db4e7221 */ /* 0x000fe20000010000 */
[----:B------:R-:W-:Y:S03]  /*10770*/  F2FP.BF16.PACK_AB R53, R87, R86 ;  /* 0x000000565735723e */ /* 0x000fe600000010ff */
[----:B------:R-:W-:Y:S01]  /*10780*/  F2FP.BF16.PACK_AB R54, R97, R96 ;  /* 0x000000606136723e */ /* 0x000fe200000010ff */
[----:B------:R-:W-:Y:S01]  /*10790*/  FADD.FTZ R77, R218, R57 ;  /* 0x00000039da4d7221 */ /* 0x000fe20000010000 */
[----:B------:R-:W-:Y:S01]  /*107a0*/  F2FP.BF16.PACK_AB R55, R99, R98 ;  /* 0x000000626337723e */ /* 0x000fe200000010ff */
[----:B------:R-:W1:Y:S01]  /*107b0*/  MUFU.EX2 R106, R106 ;  /* 0x0000006a006a7308 */ /* 0x000e620000000800 */
[----:B------:R-:W-:Y:S01]  /*107c0*/  F2FP.BF16.PACK_AB R56, R89, R88 ;  /* 0x000000585938723e */ /* 0x000fe200000010ff */
[----:B------:R-:W-:Y:S01]  /*107d0*/  FADD.FTZ R0, R146, R79 ;  /* 0x0000004f92007221 */ /* 0x000fe20000010000 */
[----:B------:R-:W-:Y:S02]  /*107e0*/  F2FP.BF16.PACK_AB R57, R91, R90 ;  /* 0x0000005a5b39723e */ /* 0x000fe400000010ff */
[----:B------:R-:W-:Y:S01]  /*107f0*/  MOV R133, R135 ;  /* 0x0000008700857202 */ /* 0x000fe20000000f00 */
[-C--:B--2---:R-:W-:Y:S03]  /*10800*/  HMMA.16816.F32.BF16 R4, R52, R60.reuse, R4 ;  /* 0x0000003c3404723c */ /* 0x084fe60000041804 */
[----:B------:R-:W-:Y:S01]  /*10810*/  FADD.FTZ R0, R186, R0 ;  /* 0x00000000ba007221 */ /* 0x000fe20000010000 */
[----:B------:R-:W-:Y:S03]  /*10820*/  F2FP.BF16.PACK_AB R186, R138, R108 ;  /* 0x0000006c8aba723e */ /* 0x000fe600000010ff */
[----:B------:R-:W-:Y:S01]  /*10830*/  FADD.FTZ R0, R202, R0 ;  /* 0x00000000ca007221 */ /* 0x000fe20000010000 */
[C---:B------:R-:W-:Y:S01]  /*10840*/  HMMA.16816.F32.BF16 R8, R56.reuse, R60, R8 ;  /* 0x0000003c3808723c */ /* 0x040fe20000041808 */
[----:B------:R2:W2:Y:S07]  /*10850*/  MUFU.EX2 R60, R3 ;  /* 0x00000003003c7308 */ /* 0x0004ae0000000800 */
[-C--:B------:R-:W-:Y:S04]  /*10860*/  HMMA.16816.F32.BF16 R12, R56, R62.reuse, R12 ;  /* 0x0000003e380c723c */ /* 0x080fe8000004180c */
[----:B-1----:R-:W-:Y:S04]  /*10870*/  F2FP.BF16.PACK_AB R185, R107, R106 ;  /* 0x0000006a6bb9723e */ /* 0x002fe800000010ff */
[C---:B------:R-:W-:Y:S08]  /*10880*/  HMMA.16816.F32.BF16 R16, R52.reuse, R62, R16 ;  /* 0x0000003e3410723c */ /* 0x040ff00000041810 */
[-C--:B---3--:R-:W-:Y:S04]  /*10890*/  HMMA.16816.F32.BF16 R20, R52, R68.reuse, R20 ;  /* 0x000000443414723c */ /* 0x088fe80000041814 */
[----:B--2---:R-:W-:Y:S01]  /*108a0*/  FADD.FTZ R3, R187, R76 ;  /* 0x0000004cbb037221 */ /* 0x004fe20000010000 */
[----:B------:R-:W-:Y:S03]  /*108b0*/  F2FP.BF16.PACK_AB R187, R60, R110 ;  /* 0x0000006e3cbb723e */ /* 0x000fe600000010ff */
[C---:B------:R-:W-:Y:S08]  /*108c0*/  HMMA.16816.F32.BF16 R24, R56.reuse, R68, R24 ;  /* 0x000000443818723c */ /* 0x040ff00000041818 */
[-C--:B------:R-:W-:Y:S08]  /*108d0*/  HMMA.16816.F32.BF16 R28, R56, R70.reuse, R28 ;  /* 0x00000046381c723c */ /* 0x080ff0000004181c */
[C---:B------:R-:W-:Y:S07]  /*108e0*/  HMMA.16816.F32.BF16 R32, R52.reuse, R70, R32 ;  /* 0x000000463420723c */ /* 0x040fee0000041820 */
[----:B------:R-:W-:Y:S01]  /*108f0*/  MOV R70, R2 ;  /* 0x0000000200467202 */ /* 0x000fe20000000f00 */
[-C--:B-----5:R-:W-:Y:S08]  /*10900*/  HMMA.16816.F32.BF16 R36, R52, R72.reuse, R36 ;  /* 0x000000483424723c */ /* 0x0a0ff00000041824 */
[C---:B------:R-:W-:Y:S08]  /*10910*/  HMMA.16816.F32.BF16 R48, R56.reuse, R72, R48 ;  /* 0x000000483830723c */ /* 0x040ff00000041830 */
[-C--:B------:R-:W-:Y:S08]  /*10920*/  HMMA.16816.F32.BF16 R40, R56, R74.reuse, R40 ;  /* 0x0000004a3828723c */ /* 0x080ff00000041828 */
[C---:B------:R-:W-:Y:S08]  /*10930*/  HMMA.16816.F32.BF16 R116, R52.reuse, R74, R116 ;  /* 0x0000004a3474723c */ /* 0x040ff00000041874 */
[-C--:B----4-:R-:W-:Y:S08]  /*10940*/  HMMA.16816.F32.BF16 R120, R52, R64.reuse, R120 ;  /* 0x000000403478723c */ /* 0x090ff00000041878 */
[C---:B------:R-:W-:Y:S08]  /*10950*/  HMMA.16816.F32.BF16 R124, R56.reuse, R64, R124 ;  /* 0x00000040387c723c */ /* 0x040ff0000004187c */
[-C--:B------:R-:W-:Y:S07]  /*10960*/  HMMA.16816.F32.BF16 R44, R56, R66.reuse, R44 ;  /* 0x00000042382c723c */ /* 0x080fee000004182c */
[----:B------:R-:W-:Y:S01]  /*10970*/  FADD.FTZ R57, R148, R78 ;  /* 0x0000004e94397221 */ /* 0x000fe20000010000 */
[----:B------:R-:W-:Y:S04]  /*10980*/  HMMA.16816.F32.BF16 R128, R52, R66, R128 ;  /* 0x000000423480723c */ /* 0x000fe80000041880 */
[----:B------:R-:W-:Y:S01]  /*10990*/  FADD.FTZ R58, R184, R57 ;  /* 0x00000039b83a7221 */ /* 0x000fe20000010000 */
[----:B------:R-:W-:Y:S01]  /*109a0*/  F2FP.BF16.PACK_AB R184, R105, R104 ;  /* 0x0000006869b8723e */ /* 0x000fe200000010ff */
[----:B------:R-:W-:Y:S01]  /*109b0*/  FADD.FTZ R56, R149, R77 ;  /* 0x0000004d95387221 */ /* 0x000fe20000010000 */
[----:B------:R-:W-:Y:S02]  /*109c0*/  F2FP.BF16.PACK_AB R52, R101, R100 ;  /* 0x000000646534723e */ /* 0x000fe400000010ff */
[----:B------:R-:W-:Y:S03]  /*109d0*/  F2FP.BF16.PACK_AB R53, R103, R102 ;  /* 0x000000666735723e */ /* 0x000fe600000010ff */
[----:B------:R-:W-:Y:S01]  /*109e0*/  FADD.FTZ R57, R227, R56 ;  /* 0x00000038e3397221 */ /* 0x000fe20000010000 */
[----:B------:R-:W-:Y:S01]  /*109f0*/  F2FP.BF16.PACK_AB R54, R113, R112 ;  /* 0x000000707136723e */ /* 0x000fe200000010ff */
[----:B------:R-:W-:Y:S01]  /*10a00*/  FADD.FTZ R56, R226, R3 ;  /* 0x00000003e2387221 */ /* 0x000fe20000010000 */
[----:B------:R-:W-:Y:S01]  /*10a10*/  F2FP.BF16.PACK_AB R55, R115, R114 ;  /* 0x000000727337723e */ /* 0x000fe200000010ff */
[----:B------:R-:W-:Y:S04]  /*10a20*/  FADD.FTZ R3, R158, R57 ;  /* 0x000000399e037221 */ /* 0x000fe80000010000 */
[----:B------:R-:W-:Y:S02]  /*10a30*/  FADD.FTZ R3, R109, R3 ;  /* 0x000000036d037221 */ /* 0x000fe40000010000 */
        /* <DEDUP_REMOVED lines=107> */
[----:B------:R-:W-:Y:S01]  /*110f0*/  MOV R138, R2 ;  /* 0x00000002008a7202 */ /* 0x000fe20000000f00 */
[----:B------:R-:W-:Y:S01]  /*11100*/  FADD.FTZ R0, R60, R0 ;  /* 0x000000003c007221 */ /* 0x000fe20000010000 */
[----:B------:R-:W-:Y:S04]  /*11110*/  STL [R1+0x8], R4 ;  /* 0x0000080401007387 */ /* 0x000fe80000100800 */
[----:B------:R1:W-:Y:S04]  /*11120*/  STL [R1+0x10], R3 ;  /* 0x0000100301007387 */ /* 0x0003e80000100800 */
[----:B------:R2:W-:Y:S01]  /*11130*/  STL [R1+0xc], R0 ;  /* 0x00000c0001007387 */ /* 0x0005e20000100800 */
[----:B-1----:R-:W-:Y:S02]  /*11140*/  MOV R3, R136 ;  /* 0x0000008800037202 */ /* 0x002fe40000000f00 */
[----:B--2---:R-:W-:Y:S01]  /*11150*/  MOV R0, R137 ;  /* 0x0000008900007202 */ /* 0x004fe20000000f00 */
[----:B------:R-:W-:-:S05]  /*11160*/  @P0 BRA `(.L_x_1462) ;  /* 0xffffc20000000947 */ /* 0x000fca000383ffff */
.L_x_1461:
[----:B------:R-:W4:Y:S04]  /*11170*/  LDL.LU R6, [R1+0x4] ;  /* 0x0000040001067983 */ /* 0x000f280000300800 */
[----:B--2---:R-:W2:Y:S04]  /*11180*/  LDL.LU R9, [R1+0x8] ;  /* 0x0000080001097983 */ /* 0x004ea80000300800 */
[----:B---3--:R-:W3:Y:S04]  /*11190*/  LDL.LU R8, [R1+0x10] ;  /* 0x0000100001087983 */ /* 0x008ee80000300800 */
[----:B------:R-:W3:Y:S01]  /*111a0*/  LDL.LU R2, [R1+0xc] ;  /* 0x00000c0001027983 */ /* 0x000ee20000300800 */
[----:B------:R-:W-:-:S02]  /*111b0*/  MOV R36, 0xff800000 ;  /* 0xff80000000247802 */ /* 0x000fc40000000f00 */
[----:B------:R-:W-:Y:S02]  /*111c0*/  MOV R37, 0xff800000 ;  /* 0xff80000000257802 */ /* 0x000fe40000000f00 */
[----:B------:R-:W-:Y:S02]  /*111d0*/  MOV R38, 0xff800000 ;  /* 0xff80000000267802 */ /* 0x000fe40000000f00 */
[----:B------:R-:W-:Y:S02]  /*111e0*/  MOV R39, 0xff800000 ;  /* 0xff80000000277802 */ /* 0x000fe40000000f00 */
[----:B------:R-:W-:Y:S01]  /*111f0*/  PLOP3.LUT P4, PT, PT, PT, PT, 0x8, 0x0 ;  /* 0x000000000000781c */ /* 0x000fe20003f8e170 */
[----:B----4-:R-:W1:Y:S04]  /*11200*/  SHFL.BFLY PT, R4, R6, 0x2, 0x1f ;  /* 0x0c401f0006047f89 */ /* 0x010e6800000e0000 */
[----:B--2---:R-:W2:Y:S04]  /*11210*/  SHFL.BFLY PT, R5, R9, 0x2, 0x1f ;  /* 0x0c401f0009057f89 */ /* 0x004ea800000e0000 */
[----:B---3--:R-:W3:Y:S01]  /*11220*/  SHFL.BFLY PT, R7, R2, 0x2, 0x1f ;  /* 0x0c401f0002077f89 */ /* 0x008ee200000e0000 */
[----:B-1----:R-:W-:-:S03]  /*11230*/  FADD.FTZ R4, R4, R6 ;  /* 0x0000000604047221 */ /* 0x002fc60000010000 */
[----:B------:R-:W1:Y:S01]  /*11240*/  SHFL.BFLY PT, R6, R8, 0x2, 0x1f ;  /* 0x0c401f0008067f89 */ /* 0x000e6200000e0000 */
[----:B--2---:R-:W-:-:S03]  /*11250*/  FADD.FTZ R5, R5, R9 ;  /* 0x0000000905057221 */ /* 0x004fc60000010000 */
[----:B------:R-:W2:Y:S04]  /*11260*/  SHFL.BFLY PT, R0, R4, 0x1, 0x1f ;  /* 0x0c201f0004007f89 */ /* 0x000ea800000e0000 */
[----:B------:R-:W4:Y:S01]  /*11270*/  SHFL.BFLY PT, R3, R5, 0x1, 0x1f ;  /* 0x0c201f0005037f89 */ /* 0x000f2200000e0000 */
[----:B---3--:R-:W-:Y:S02]  /*11280*/  FADD.FTZ R7, R7, R2 ;  /* 0x0000000207077221 */ /* 0x008fe40000010000 */
[----:B-1----:R-:W-:-:S03]  /*11290*/  FADD.FTZ R6, R6, R8 ;  /* 0x0000000806067221 */ /* 0x002fc60000010000 */
[----:B------:R-:W1:Y:S01]  /*112a0*/  SHFL.BFLY PT, R8, R7, 0x1, 0x1f ;  /* 0x0c201f0007087f89 */ /* 0x000e6200000e0000 */
[----:B--2---:R-:W-:Y:S01]  /*112b0*/  FADD.FTZ R4, R4, R0 ;  /* 0x0000000004047221 */ /* 0x004fe20000010000 */
[----:B------:R-:W-:Y:S02]  /*112c0*/  MOV R0, RZ ;  /* 0x000000ff00007202 */ /* 0x000fe40000000f00 */
[----:B------:R-:W2:Y:S01]  /*112d0*/  SHFL.BFLY PT, R2, R6, 0x1, 0x1f ;  /* 0x0c201f0006027f89 */ /* 0x000ea200000e0000 */
[----:B----4-:R-:W-:Y:S01]  /*112e0*/  FADD.FTZ R5, R5, R3 ;  /* 0x0000000305057221 */ /* 0x010fe20000010000 */
[----:B------:R-:W-:-:S04]  /*112f0*/  FSETP.NE.FTZ.AND P3, PT, R4, RZ, PT ;  /* 0x000000ff0400720b */ /* 0x000fc80003f75000 */
[----:B------:R-:W-:-:S09]  /*11300*/  FSETP.NE.FTZ.AND P2, PT, R5, RZ, PT ;  /* 0x000000ff0500720b */ /* 0x000fd20003f55000 */
[----:B------:R-:W3:Y:S01]  /*11310*/  @P3 MUFU.RCP R0, R4 ;  /* 0x0000000400003308 */ /* 0x000ee20000001000 */
[----:B-1----:R-:W-:Y:S02]  /*11320*/  FADD.FTZ R7, R8, R7 ;  /* 0x0000000708077221 */ /* 0x002fe40000010000 */
[----:B--2---:R-:W-:-:S03]  /*11330*/  FADD.FTZ R6, R6, R2 ;  /* 0x0000000206067221 */ /* 0x004fc60000010000 */
[----:B------:R-:W-:Y:S01]  /*11340*/  FSETP.NE.FTZ.AND P0, PT, R7, RZ, PT ;  /* 0x000000ff0700720b */ /* 0x000fe20003f15000 */
[----:B------:R-:W-:Y:S01]  /*11350*/  CS2R R2, SRZ ;  /* 0x0000000000027805 */ /* 0x000fe2000001ff00 */
[----:B------:R-:W-:Y:S01]  /*11360*/  @P2 MUFU.LG2 R8, R5 ;  /* 0x0000000500082308 */ /* 0x000fe20000000c00 */
[----:B------:R-:W-:Y:S01]  /*11370*/  FSETP.NE.FTZ.AND P1, PT, R6, RZ, PT ;  /* 0x000000ff0600720b */ /* 0x000fe20003f35000 */
[C---:B---3--:R-:W-:Y:S02]  /*11380*/  FMUL.FTZ R140, R0.reuse, R140 ;  /* 0x0000008c008c7220 */ /* 0x048fe40000410000 */
[----:B------:R-:W-:-:S04]  /*11390*/  FMUL.FTZ R141, R0, R141 ;  /* 0x0000008d008d7220 */ /* 0x000fc80000410000 */
[----:B------:R-:W-:Y:S01]  /*113a0*/  @P2 MUFU.RCP R3, R5 ;  /* 0x0000000500032308 */ /* 0x000fe20000001000 */
[C---:B------:R-:W-:Y:S02]  /*113b0*/  FMUL.FTZ R152, R0.reuse, R152 ;  /* 0x0000009800987220 */ /* 0x040fe40000410000 */
[C---:B------:R-:W-:Y:S02]  /*113c0*/  FMUL.FTZ R26, R0.reuse, R153 ;  /* 0x00000099001a7220 */ /* 0x040fe40000410000 */
[C---:B------:R-:W-:Y:S02]  /*113d0*/  FMUL.FTZ R156, R0.reuse, R156 ;  /* 0x0000009c009c7220 */ /* 0x040fe40000410000 */
[C---:B------:R-:W-:Y:S01]  /*113e0*/  FMUL.FTZ R30, R0.reuse, R157 ;  /* 0x0000009d001e7220 */ /* 0x040fe20000410000 */
[----:B------:R-:W1:Y:S01]  /*113f0*/  @P1 MUFU.RCP R2, R6 ;  /* 0x0000000600021308 */ /* 0x000e620000001000 */
        /* <DEDUP_REMOVED lines=11> */
[----:B------:R-:W-:Y:S01]  /*114b0*/  FMUL.FTZ R129, R0, R129 ;  /* 0x0000008100817220 */ /* 0x000fe20000410000 */
[----:B------:R-:W-:Y:S01]  /*114c0*/  MOV R0, RZ ;  /* 0x000000ff00007202 */ /* 0x000fe20000000f00 */
[C---:B-1----:R-:W-:Y:S02]  /*114d0*/  FMUL.FTZ R144, R2.reuse, R144 ;  /* 0x0000009002907220 */ /* 0x042fe40000410000 */
[C---:B------:R-:W-:Y:S01]  /*114e0*/  FMUL.FTZ R33, R2.reuse, R145 ;  /* 0x0000009102217220 */ /* 0x040fe20000410000 */
        /* <DEDUP_REMOVED lines=64> */
.L_x_1441:
        /* <DEDUP_REMOVED lines=135> */
.L_x_1466:
        /* <DEDUP_REMOVED lines=194> */
.L_x_1465:
        /* <DEDUP_REMOVED lines=31> */
.L_x_1467:
        /* <DEDUP_REMOVED lines=43> */
.L_x_1469:
[----:B------:R-:W-:Y:S05]  /*13220*/  BSYNC B0 ;  /* 0x0000000000007941 */ /* 0x000fea0003800000 */
.L_x_1468:
        /* <DEDUP_REMOVED lines=107> */
.L_x_1470:
        /* <DEDUP_REMOVED lines=10> */
.L_x_1616:


//--------------------- .text._ZN7cutlass13device_kernelIN5flash19enable_sm80_to_sm89INS1_16FlashAttnFwdSm80INS1_25CollectiveMainloopFwdSm80ILi4ELi1ELb0EN4cute5tupleIJNS5_1CILi128EEENS7_ILi112EEENS7_ILi64EEEEEELi64ENS_10bfloat16_tEfNS_4arch4Sm80ELb1ELb0ELb0ELb1ELb1ELb1ELb1ELb0EEENS1_21CollectiveEpilogueFwdINS6_IJS8_SA_S9_EEENS6_IJNS7_ILi1EEESI_SI_EEESC_SE_Li128ELb1ELb1ELb0ELb0EEENS1_19SingleTileSchedulerILb1ELb0ELb1ELi128EEEEEEEEEvNT_6ParamsE --------------------------
	.section	.text._ZN7cutlass13device_kernelIN5flash19enable_sm80_to_sm89INS1_16FlashAttnFwdSm80INS1_25CollectiveMainloopFwdSm80ILi4ELi1ELb0EN4cute5tupleIJNS5_1CILi128EEENS7_ILi112EEENS7_ILi64EEEEEELi64ENS_10bfloat16_tEfNS_4arch4Sm80ELb1ELb0ELb0ELb1ELb1ELb1ELb1ELb0EEENS1_21CollectiveEpilogueFwdINS6_IJS8_SA_S9_EEENS6_IJNS7_ILi1EEESI_SI_EEESC_SE_Li128ELb1ELb1ELb0ELb0EEENS1_19SingleTileSchedulerILb1ELb0ELb1ELi128EEEEEEEEEvNT_6ParamsE,"ax",@progbits
	.sectioninfo	@"SHI_REGISTERS=255"
	.align	128
.text._ZN7cutlass13device_kernelIN5flash19enable_sm80_to_sm89INS1_16FlashAttnFwdSm80INS1_25CollectiveMainloopFwdSm80ILi4ELi1ELb0EN4cute5tupleIJNS5_1CILi128EEENS7_ILi112EEENS7_ILi64EEEEEELi64ENS_10bfloat16_tEfNS_4arch4Sm80ELb1ELb0ELb0ELb1ELb1ELb1ELb1ELb0EEENS1_21CollectiveEpilogueFwdINS6_IJS8_SA_S9_EEENS6_IJNS7_ILi1EEESI_SI_EEESC_SE_Li128ELb1ELb1ELb0ELb0EEENS1_19SingleTileSchedulerILb1ELb0ELb1ELi128EEEEEEEEEvNT_6ParamsE:
        .type           _ZN7cutlass13device_kernelIN5flash19enable_sm80_to_sm89INS1_16FlashAttnFwdSm80INS1_25CollectiveMainloopFwdSm80ILi4ELi1ELb0EN4cute5tupleIJNS5_1CILi128EEENS7_ILi112EEENS7_ILi64EEEEEELi64ENS_10bfloat16_tEfNS_4arch4Sm80ELb1ELb0ELb0ELb1ELb1ELb1ELb1ELb0EEENS1_21CollectiveEpilogueFwdINS6_IJS8_SA_S9_EEENS6_IJNS7_ILi1EEESI_SI_EEESC_SE_Li128ELb1ELb1ELb0ELb0EEENS1_19SingleTileSchedulerILb1ELb0ELb1ELi128EEEEEEEEEvNT_6ParamsE,@function
        .size           _ZN7cutlass13device_kernelIN5flash19enable_sm80_to_sm89INS1_16FlashAttnFwdSm80INS1_25CollectiveMainloopFwdSm80ILi4ELi1ELb0EN4cute5tupleIJNS5_1CILi128EEENS7_ILi112EEENS7_ILi64EEEEEELi64ENS_10bfloat16_tEfNS_4arch4Sm80ELb1ELb0ELb0ELb1ELb1ELb1ELb1ELb0EEENS1_21CollectiveEpilogueFwdINS6_IJS8_SA_S9_EEENS6_IJNS7_ILi1EEESI_SI_EEESC_SE_Li128ELb1ELb1ELb0ELb0EEENS1_19SingleTileSchedulerILb1ELb0ELb1ELi128EEEEEEEEEvNT_6ParamsE,(.L_x_1617 - _ZN7cutlass13device_kernelIN5flash19enable_sm80_to_sm89INS1_16FlashAttnFwdSm80INS1_25CollectiveMainloopFwdSm80ILi4ELi1ELb0EN4cute5tupleIJNS5_1CILi128EEENS7_ILi112EEENS7_ILi64EEEEEELi64ENS_10bfloat16_tEfNS_4arch4Sm80ELb1ELb0ELb0ELb1ELb1ELb1ELb1ELb0EEENS1_21CollectiveEpilogueFwdINS6_IJS8_SA_S9_EEENS6_IJNS7_ILi1EEESI_SI_EEESC_SE_Li128ELb1ELb1ELb0ELb0EEENS1_19SingleTileSchedulerILb1ELb0ELb1ELi128EEEEEEEEEvNT_6ParamsE)
        .other          _ZN7cutlass13device_kernelIN5flash19enable_sm80_to_sm89INS1_16FlashAttnFwdSm80INS1_25CollectiveMainloopFwdSm80ILi4ELi1ELb0EN4cute5tupleIJNS5_1CILi128EEENS7_ILi112EEENS7_ILi64EEEEEELi64ENS_10bfloat16_tEfNS_4arch4Sm80ELb1ELb0ELb0ELb1ELb1ELb1ELb1ELb0EEENS1_21CollectiveEpilogueFwdINS6_IJS8_SA_S9_EEENS6_IJNS7_ILi1EEESI_SI_EEESC_SE_Li128ELb1ELb1ELb0ELb0EEENS1_19SingleTileSchedulerILb1ELb0ELb1ELi128EEEEEEEEEvNT_6ParamsE,@"STO_CUDA_ENTRY STV_DEFAULT"
_ZN7cutlass13device_kernelIN5flash19enable_sm80_to_sm89INS1_16FlashAttnFwdSm80INS1_25CollectiveMainloopFwdSm80ILi4ELi1ELb0EN4cute5tupleIJNS5_1CILi128EEENS7_ILi112EEENS7_ILi64EEEEEELi64ENS_10bfloat16_tEfNS_4arch4Sm80ELb1ELb0ELb0ELb1ELb1ELb1ELb1ELb0EEENS1_21CollectiveEpilogueFwdINS6_IJS8_SA_S9_EEENS6_IJNS7_ILi1EEESI_SI_EEESC_SE_Li128ELb1ELb1ELb0ELb0EEENS1_19SingleTileSchedulerILb1ELb0ELb1ELi128EEEEEEEEEvNT_6ParamsE:
        /* <DEDUP_REMOVED lines=21> */
.L_x_1472:
        /* <DEDUP_REMOVED lines=13> */
.L_x_1474:
[----:B------:R-:W-:Y:S02]  /*0220*/  ULDC UR6, c[0x0][0x54c] ;  /* 0x0001530000067ab9 */ /* 0x000fe40000000800 */
.L_x_1473:
[----:B------:R-:W-:Y:S02]  /*0230*/  ULDC UR4, c[0x0][0x548] ;  /* 0x0001520000047ab9 */ /* 0x000fe40000000800 */
[----:B------:R-:W-:-:S02]  /*0240*/  USHF.L.U32 UR17, UR17, 0x7, URZ ;  /* 0x0000000711117899 */ /* 0x000fc4000800063f */
[----:B------:R-:W-:-:S04]  /*0250*/  UIMAD UR4, UR6, UR4, URZ ;  /* 0x00000004060472a4 */ /* 0x000fc8000f8e023f */
[----:B------:R-:W-:-:S04]  /*0260*/  UISETP.GE.AND UP0, UPT, UR17, UR4, UPT ;  /* 0x000000041100728c */ /* 0x000fc8000bf06270 */
[----:B------:R-:W-:Y:S01]  /*0270*/  USEL UR21, UR21, 0xffffffff, !UP0 ;  /* 0xffffffff15157887 */ /* 0x000fe2000c000000 */
[----:B------:R-:W-:Y:S05]  /*0280*/  BRA `(.L_x_1475) ;  /* 0x000001b000007947 */ /* 0x000fea0003800000 */
.L_x_1471:
        /* <DEDUP_REMOVED lines=8> */
.L_x_1476:
        /* <DEDUP_REMOVED lines=13> */
.L_x_1478:
[----:B------:R-:W-:Y:S02]  /*03e0*/  ULDC UR6, c[0x0][0x54c] ;  /* 0x0001530000067ab9 */ /* 0x000fe40000000800 */
.L_x_1477:
[----:B------:R-:W-:Y:S02]  /*03f0*/  ULDC UR4, c[0x0][0x548] ;  /* 0x0001520000047ab9 */ /* 0x000fe40000000800 */
[----:B------:R-:W-:-:S02]  /*0400*/  USHF.L.U32 UR17, UR17, 0x7, URZ ;  /* 0x0000000711117899 */ /* 0x000fc4000800063f */
[----:B------:R-:W-:-:S04]  /*0410*/  UIMAD UR4, UR6, UR4, URZ ;  /* 0x00000004060472a4 */ /* 0x000fc8000f8e023f */
[----:B------:R-:W-:-:S04]  /*0420*/  UISETP.GE.AND UP0, UPT, UR17, UR4, UPT ;  /* 0x000000041100728c */ /* 0x000fc8000bf06270 */
[----:B------:R-:W-:-:S06]  /*0430*/  USEL UR21, UR21, 0xffffffff, !UP0 ;  /* 0xffffffff15157887 */ /* 0x000fcc000c000000 */
.L_x_1475:
        /* <DEDUP_REMOVED lines=64> */
.L_x_1479:
        /* <DEDUP_REMOVED lines=10> */
.L_x_1480:
[----:B------:R-:W-:Y:S05]  /*08e0*/  @!P4 BRA `(.L_x_1481) ;  /* 0x000000500000c947 */ /* 0x000fea0003800000 */
[----:B-1--4-:R1:W4:Y:S04]  /*08f0*/  LDG.E R0, [R4.64] ;  /* 0x0000001604007981 */ /* 0x012328000c1e1900 */
[----:B-1-3--:R-:W3:Y:S01]  /*0900*/  LDG.E R4, [R4.64+0x4] ;  /* 0x0000041604047981 */ /* 0x00aee2000c1e1900 */
[----:B----4-:R-:W1:Y:S08]  /*0910*/  R2UR UR24, R0 ;  /* 0x00000000001873c2 */ /* 0x010e7000000e0000 */
[----:B---3--:R-:W1:Y:S02]  /*0920*/  R2UR UR6, R4 ;  /* 0x00000000040673c2 */ /* 0x008e6400000e0000 */
[----:B-1----:R-:W-:-:S06]  /*0930*/  UIADD3 UR24, -UR24, UR6, URZ ;  /* 0x0000000618187290 */ /* 0x002fcc000fffe13f */
.L_x_1481:
        /* <DEDUP_REMOVED lines=365> */
.L_x_1529:
        /* <DEDUP_REMOVED lines=77> */
.L_x_1487:
[----:B------:R-:W-:Y:S05]  /*24e0*/  BSYNC B0 ;  /* 0x0000000000007941 */ /* 0x000fea0003800000 */
.L_x_1486:
        /* <DEDUP_REMOVED lines=38> */
.L_x_1489:
[----:B------:R-:W-:Y:S05]  /*2750*/  BSYNC B0 ;  /* 0x0000000000007941 */ /* 0x000fea0003800000 */
.L_x_1488:
        /* <DEDUP_REMOVED lines=40> */
.L_x_1491:
[----:B------:R-:W-:Y:S05]  /*29e0*/  BSYNC B0 ;  /* 0x0000000000007941 */ /* 0x000fea0003800000 */
.L_x_1490:
        /* <DEDUP_REMOVED lines=38> */
.L_x_1493:
[----:B------:R-:W-:Y:S05]  /*2c50*/  BSYNC B0 ;  /* 0x0000000000007941 */ /* 0x000fea0003800000 */
.L_x_1492:
        /* <DEDUP_REMOVED lines=74> */
.L_x_1497:
[----:B------:R-:W-:Y:S05]  /*3100*/  BSYNC B0 ;  /* 0x0000000000007941 */ /* 0x000fea0003800000 */
.L_x_1496:
        /* <DEDUP_REMOVED lines=57> */
.L_x_1495:
[----:B------:R-:W-:Y:S05]  /*34a0*/  BSYNC B1 ;  /* 0x0000000000017941 */ /* 0x000fea0003800000 */
.L_x_1494:
        /* <DEDUP_REMOVED lines=62> */
.L_x_1501:
[----:B------:R-:W-:Y:S05]  /*3890*/  BSYNC B0 ;  /* 0x0000000000007941 */ /* 0x000fea0003800000 */
.L_x_1500:
        /* <DEDUP_REMOVED lines=57> */
.L_x_1499:
[----:B------:R-:W-:Y:S05]  /*3c30*/  BSYNC B1 ;  /* 0x0000000000017941 */ /* 0x000fea0003800000 */
.L_x_1498:
        /* <DEDUP_REMOVED lines=62> */
.L_x_1505:
[----:B------:R-:W-:Y:S05]  /*4020*/  BSYNC B0 ;  /* 0x0000000000007941 */ /* 0x000fea0003800000 */
.L_x_1504:
        /* <DEDUP_REMOVED lines=57> */
.L_x_1503:
[----:B------:R-:W-:Y:S05]  /*43c0*/  BSYNC B1 ;  /* 0x0000000000017941 */ /* 0x000fea0003800000 */
.L_x_1502:
        /* <DEDUP_REMOVED lines=61> */
.L_x_1508:
[----:B------:R-:W-:Y:S05]  /*47a0*/  BSYNC B0 ;  /* 0x0000000000007941 */ /* 0x000fea0003800000 */
.L_x_1507:
        /* <DEDUP_REMOVED lines=58> */
.L_x_1485:
        /* <DEDUP_REMOVED lines=232> */
.L_x_1510:
[----:B------:R-:W-:Y:S05]  /*59d0*/  BSYNC B0 ;  /* 0x0000000000007941 */ /* 0x000fea0003800000 */
.L_x_1509:
        /* <DEDUP_REMOVED lines=118> */
.L_x_1512:
[----:B------:R-:W-:Y:S05]  /*6140*/  BSYNC B0 ;  /* 0x0000000000007941 */ /* 0x000fea0003800000 */
.L_x_1511:
        /* <DEDUP_REMOVED lines=118> */
.L_x_1514:
[----:B------:R-:W-:Y:S05]  /*68b0*/  BSYNC B0 ;  /* 0x0000000000007941 */ /* 0x000fea0003800000 */
.L_x_1513:
        /* <DEDUP_REMOVED lines=120> */
.L_x_1484:
        /* <DEDUP_REMOVED lines=22> */
.L_x_1516:
[----:B-123--:R-:W-:Y:S05]  /*71a0*/  BSYNC B0 ;  /* 0x0000000000007941 */ /* 0x00efea0003800000 */
.L_x_1515:
        /* <DEDUP_REMOVED lines=17> */
.L_x_1518:
[----:B------:R-:W-:Y:S05]  /*72c0*/  BSYNC B0 ;  /* 0x0000000000007941 */ /* 0x000fea0003800000 */
.L_x_1517:
        /* <DEDUP_REMOVED lines=17> */
.L_x_1520:
[----:B------:R-:W-:Y:S05]  /*73e0*/  BSYNC B0 ;  /* 0x0000000000007941 */ /* 0x000fea0003800000 */
.L_x_1519:
        /* <DEDUP_REMOVED lines=16> */
.L_x_1506:
[----:B------:R-:W-:Y:S05]  /*74f0*/  BSYNC B2 ;  /* 0x0000000000027941 */ /* 0x000fea0003800000 */
.L_x_1483:
        /* <DEDUP_REMOVED lines=135> */
.L_x_1522:
[----:B------:R-:W-:Y:S05]  /*7d70*/  BSYNC B0 ;  /* 0x0000000000007941 */ /* 0x000fea0003800000 */
.L_x_1521:
        /* <DEDUP_REMOVED lines=17> */
.L_x_1524:
[----:B------:R-:W-:Y:S05]  /*7e90*/  BSYNC B0 ;  /* 0x0000000000007941 */ /* 0x000fea0003800000 */
.L_x_1523:
        /* <DEDUP_REMOVED lines=17> */
.L_x_1526:
[----:B------:R-:W-:Y:S05]  /*7fb0*/  BSYNC B0 ;  /* 0x0000000000007941 */ /* 0x000fea0003800000 */
.L_x_1525:
        /* <DEDUP_REMOVED lines=17> */
.L_x_1528:
[----:B------:R-:W-:Y:S05]  /*80d0*/  BSYNC B0 ;  /* 0x0000000000007941 */ /* 0x000fea0003800000 */
.L_x_1527:
        /* <DEDUP_REMOVED lines=37> */
.L_x_1482:
        /* <DEDUP_REMOVED lines=165> */
.L_x_1532:
[----:B-1-34-:R-:W-:Y:S05]  /*8d80*/  BSYNC B0 ;  /* 0x0000000000007941 */ /* 0x01afea0003800000 */
.L_x_1531:
        /* <DEDUP_REMOVED lines=11> */
.L_x_1534:
[----:B------:R-:W-:Y:S05]  /*8e40*/  BSYNC B0 ;  /* 0x0000000000007941 */ /* 0x000fea0003800000 */
.L_x_1533:
        /* <DEDUP_REMOVED lines=11> */
.L_x_1536:
[----:B------:R-:W-:Y:S05]  /*8f00*/  BSYNC B0 ;  /* 0x0000000000007941 */ /* 0x000fea0003800000 */
.L_x_1535:
        /* <DEDUP_REMOVED lines=11> */
.L_x_1538:
[----:B------:R-:W-:Y:S05]  /*8fc0*/  BSYNC B0 ;  /* 0x0000000000007941 */ /* 0x000fea0003800000 */
.L_x_1537:
        /* <DEDUP_REMOVED lines=11> */
.L_x_1540:
[----:B------:R-:W-:Y:S05]  /*9080*/  BSYNC B0 ;  /* 0x0000000000007941 */ /* 0x000fea0003800000 */
.L_x_1539:
        /* <DEDUP_REMOVED lines=11> */
.L_x_1542:
[----:B------:R-:W-:Y:S05]  /*9140*/  BSYNC B0 ;  /* 0x0000000000007941 */ /* 0x000fea0003800000 */
.L_x_1541:
        /* <DEDUP_REMOVED lines=11> */
.L_x_1544:
[----:B------:R-:W-:Y:S05]  /*9200*/  BSYNC B0 ;  /* 0x0000000000007941 */ /* 0x000fea0003800000 */
.L_x_1543:
        /* <DEDUP_REMOVED lines=66> */
[----:B------:R-:W-:Y:S03]  /*9630*/  STL [R1], R98 ;  /* 0x0000006201007387 */ /* 0x000fe60000100800 */
        /* <DEDUP_REMOVED lines=60> */
.L_x_1545:
[----:B------:R-:W-:Y:S01]  /*9a00*/  ULDC.U8 UR4, c[0x0][0x298] ;  /* 0x0000a60000047ab9 */ /* 0x000fe20000000000 */
[----:B-1----:R-:W-:Y:S01]  /*9a10*/  SHF.R.S32.HI R0, RZ, 0x1f, R149 ;  /* 0x0000001fff007819 */ /* 0x002fe20000011495 */
        /* <DEDUP_REMOVED lines=68> */
.L_x_1549:
[----:B------:R-:W-:Y:S05]  /*9e60*/  BSYNC B0 ;  /* 0x0000000000007941 */ /* 0x000fea0003800000 */
.L_x_1548:
        /* <DEDUP_REMOVED lines=41> */
.L_x_1551:
[----:B------:R-:W-:Y:S05]  /*a100*/  BSYNC B0 ;  /* 0x0000000000007941 */ /* 0x000fea0003800000 */
.L_x_1550:
        /* <DEDUP_REMOVED lines=43> */
.L_x_1553:
[----:B------:R-:W-:Y:S05]  /*a3c0*/  BSYNC B0 ;  /* 0x0000000000007941 */ /* 0x000fea0003800000 */
.L_x_1552:
        /* <DEDUP_REMOVED lines=41> */
.L_x_1555:
[----:B-12---:R-:W-:Y:S05]  /*a660*/  BSYNC B0 ;  /* 0x0000000000007941 */ /* 0x006fea0003800000 */
.L_x_1554:
        /* <DEDUP_REMOVED lines=86> */
.L_x_1559:
[----:B------:R-:W-:Y:S05]  /*abd0*/  BSYNC B0 ;  /* 0x0000000000007941 */ /* 0x000fea0003800000 */
.L_x_1558:
        /* <DEDUP_REMOVED lines=49> */
.L_x_1557:
[----:B------:R-:W-:Y:S05]  /*aef0*/  BSYNC B1 ;  /* 0x0000000000017941 */ /* 0x000fea0003800000 */
.L_x_1556:
        /* <DEDUP_REMOVED lines=53> */
.L_x_1563:
[----:B------:R-:W-:Y:S05]  /*b250*/  BSYNC B0 ;  /* 0x0000000000007941 */ /* 0x000fea0003800000 */
.L_x_1562:
        /* <DEDUP_REMOVED lines=49> */
.L_x_1561:
[----:B------:R-:W-:Y:S05]  /*b570*/  BSYNC B1 ;  /* 0x0000000000017941 */ /* 0x000fea0003800000 */
.L_x_1560:
        /* <DEDUP_REMOVED lines=53> */
.L_x_1567:
[----:B------:R-:W-:Y:S05]  /*b8d0*/  BSYNC B0 ;  /* 0x0000000000007941 */ /* 0x000fea0003800000 */
.L_x_1566:
        /* <DEDUP_REMOVED lines=49> */
.L_x_1565:
[----:B------:R-:W-:Y:S05]  /*bbf0*/  BSYNC B1 ;  /* 0x0000000000017941 */ /* 0x000fea0003800000 */
.L_x_1564:
        /* <DEDUP_REMOVED lines=52> */
.L_x_1570:
[----:B------:R-:W-:Y:S05]  /*bf40*/  BSYNC B0 ;  /* 0x0000000000007941 */ /* 0x000fea0003800000 */
.L_x_1569:
        /* <DEDUP_REMOVED lines=50> */
.L_x_1547:
        /* <DEDUP_REMOVED lines=75> */
.L_x_1572:
[----:B-1-3--:R-:W-:Y:S05]  /*c720*/  BSYNC B0 ;  /* 0x0000000000007941 */ /* 0x00afea0003800000 */
.L_x_1571:
        /* <DEDUP_REMOVED lines=65> */
.L_x_1574:
[----:B-1-3--:R-:W-:Y:S05]  /*cb40*/  BSYNC B0 ;  /* 0x0000000000007941 */ /* 0x00afea0003800000 */
.L_x_1573:
        /* <DEDUP_REMOVED lines=124> */
.L_x_1576:
[----:B------:R-:W-:Y:S05]  /*d310*/  BSYNC B0 ;  /* 0x0000000000007941 */ /* 0x000fea0003800000 */
.L_x_1575:
        /* <DEDUP_REMOVED lines=88> */
[C---:B------:R-:W-:Y:S01]  /*d8a0*/  FFMA.FTZ R11, R26.reuse, R7, -R3 ;  /* 0x000000071a0b7223 */ /* 0x040fe20000010803 */
        /* <DEDUP_REMOVED lines=21> */
.L_x_1578:
[----:B------:R-:W-:Y:S05]  /*da00*/  BSYNC B0 ;  /* 0x0000000000007941 */ /* 0x000fea0003800000 */
.L_x_1577:
        /* <DEDUP_REMOVED lines=110> */
.L_x_1580:
[----:B------:R-:W-:Y:S05]  /*e0f0*/  BSYNC B0 ;  /* 0x0000000000007941 */ /* 0x000fea0003800000 */
.L_x_1579:
        /* <DEDUP_REMOVED lines=72> */
[C---:B------:R-:W-:Y:S01]  /*e580*/  LOP3.LUT R12, R28.reuse, 0xffff0000, RZ, 0xc0, !PT ;  /* 0xffff00001c0c7812 */ /* 0x040fe200078ec0ff */
[----:B------:R-:W-:-:S02]  /*e590*/  IMAD.U32 R5, R28, 0x10000, RZ ;  /* 0x000100001c057824 */ /* 0x000fc400078e00ff */
[----:B------:R-:W-:Y:S02]  /*e5a0*/  FFMA.FTZ R17, R17, R10, R0 ;  /* 0x0000000a11117223 */ /* 0x000fe40000010000 */
[----:B------:R-:W-:Y:S02]  /*e5b0*/  FMUL.FTZ R3, R8, R14 ;  /* 0x0000000e08037220 */ /* 0x000fe40000410000 */
[----:B------:R-:W-:Y:S02]  /*e5c0*/  IMAD.U32 R10, R24, 0x10000, RZ ;  /* 0x00010000180a7824 */ /* 0x000fe400078e00ff */
        /* <DEDUP_REMOVED lines=20> */
[----:B------:R-:W-:Y:S02]  /*e710*/  FFMA.FTZ R6, R30, R7, -R6 ;  /* 0x000000071e067223 */ /* 0x000fe40000010806 */
[C---:B------:R-:W-:Y:S01]  /*e720*/  FFMA.FTZ R3, R29.reuse, R12, -R3 ;  /* 0x0000000c1d037223 */ /* 0x040fe20000010803 */
[----:B------:R-:W-:Y:S01]  /*e730*/  F2FP.BF16.PACK_AB R12, R32, R36 ;  /* 0x00000024200c723e */ /* 0x000fe200000010ff */
[----:B------:R-:W-:Y:S01]  /*e740*/  FFMA.FTZ R5, R30, R8, R5 ;  /* 0x000000081e057223 */ /* 0x000fe20000010005 */
[----:B------:R-:W-:Y:S01]  /*e750*/  F2FP.BF16.PACK_AB R14, R6, R14 ;  /* 0x0000000e060e723e */ /* 0x000fe200000010ff */
[----:B------:R-:W-:Y:S01]  /*e760*/  FFMA.FTZ R0, R29, R26, R0 ;  /* 0x0000001a1d007223 */ /* 0x000fe20000010000 */
[----:B------:R-:W-:Y:S02]  /*e770*/  F2FP.BF16.PACK_AB R15, R3, R16 ;  /* 0x00000010030f723e */ /* 0x000fe400000010ff */
[----:B------:R-:W-:-:S02]  /*e780*/  F2FP.BF16.PACK_AB R8, R31, R34 ;  /* 0x000000221f08723e */ /* 0x000fc400000010ff */
[----:B------:R-:W-:Y:S01]  /*e790*/  F2FP.BF16.PACK_AB R10, R5, R10 ;  /* 0x0000000a050a723e */ /* 0x000fe200000010ff */
[----:B------:R1:W-:Y:S01]  /*e7a0*/  STS.128 [R35+0x7100], R12 ;  /* 0x0071000c23007388 */ /* 0x0003e20000000c00 */
[----:B------:R-:W-:-:S05]  /*e7b0*/  F2FP.BF16.PACK_AB R11, R0, R18 ;  /* 0x00000012000b723e */ /* 0x000fca00000010ff */
[----:B------:R1:W-:Y:S02]  /*e7c0*/  STS.128 [R33+0x7100], R8 ;  /* 0x0071000821007388 */ /* 0x0003e40000000c00 */
.L_x_1568:
[----:B------:R-:W-:Y:S05]  /*e7d0*/  BSYNC B2 ;  /* 0x0000000000027941 */ /* 0x000fea0003800000 */
.L_x_1546:
        /* <DEDUP_REMOVED lines=40> */
[--C-:B------:R-:W-:Y:S01]  /*ea60*/  IMAD R238, R2, 0x2, R235.reuse ;  /* 0x0000000202ee7824 */ /* 0x100fe200078e02eb */
[----:B------:R-:W-:Y:S01]  /*ea70*/  IADD3 R243, R239, 0x1800, RZ ;  /* 0x00001800eff37810 */ /* 0x000fe20007ffe0ff */
[----:B------:R-:W-:Y:S01]  /*ea80*/  IMAD.IADD R7, R7, 0x1, R0 ;  /* 0x0000000107077824 */ /* 0x000fe200078e0200 */
[C---:B------:R-:W-:Y:S01]  /*ea90*/  IADD3 R242, R239.reuse, 0x2000, RZ ;  /* 0x00002000eff27810 */ /* 0x040fe20007ffe0ff */
        /* <DEDUP_REMOVED lines=237> */
[----:B------:R-:W-:Y:S03]  /*f970*/  STL [R1], R9 ;  /* 0x0000000901007387 */ /* 0x000fe60000100800 */
        /* <DEDUP_REMOVED lines=41> */
.L_x_1581:
[----:B------:R-:W-:Y:S01]  /*fc10*/  LOP3.LUT R3, R231, 0xffffffe0, RZ, 0xc0, !PT ;  /* 0xffffffe0e7037812 */ /* 0x000fe200078ec0ff */
        /* <DEDUP_REMOVED lines=18> */
[----:B------:R-:W-:Y:S01]  /*fd40*/  STL [R1+0x28], R228 ;  /* 0x000028e401007387 */ /* 0x000fe20000100800 */
[----:B------:R-:W-:Y:S01]  /*fd50*/  PLOP3.LUT P1, PT, PT, PT, UP2, 0x80, 0x0 ;  /* 0x000000000000781c */ /* 0x000fe20003f2f028 */
[C---:B------:R-:W-:Y:S01]  /*fd60*/  IMAD.SHL.U32 R10, R6.reuse, 0x20, RZ ;  /* 0x00000020060a7824 */ /* 0x040fe200078e00ff */
[----:B------:R-:W-:Y:S01]  /*fd70*/  LOP3.LUT R6, R6, 0x1ffffffe, RZ, 0xc0, !PT ;  /* 0x1ffffffe06067812 */ /* 0x000fe200078ec0ff */
[----:B------:R-:W-:Y:S01]  /*fd80*/  IMAD R9, R9, 0x10, R8 ;  /* 0x0000001009097824 */ /* 0x000fe200078e0208 */
[----:B------:R-:W-:Y:S01]  /*fd90*/  PLOP3.LUT P0, PT, PT, PT, UP2, 0x80, 0x0 ;  /* 0x000000000000781c */ /* 0x000fe20003f0f028 */
[----:B------:R-:W-:Y:S01]  /*fda0*/  IMAD R232, R2, 0x2, R229 ;  /* 0x0000000202e87824 */ /* 0x000fe200078e02e5 */
[----:B------:R-:W-:Y:S01]  /*fdb0*/  LOP3.LUT R8, R10, 0xffffffc0, RZ, 0xc0, !PT ;  /* 0xffffffc00a087812 */ /* 0x000fe200078ec0ff */
[----:B------:R-:W-:Y:S01]  /*fdc0*/  IMAD.IADD R6, R3, 0x1, -R6 ;  /* 0x0000000103067824 */ /* 0x000fe200078e0a06 */
[----:B------:R-:W-:Y:S01]  /*fdd0*/  LDSM.16.MT88.4 R36, [R231+0x100] ;  /* 0x00010000e724783b */ /* 0x000fe20000004200 */
[----:B------:R-:W-:-:S02]  /*fde0*/  ULDC.64 UR4, c[0x0][0x2c8] ;  /* 0x0000b20000047ab9 */ /* 0x000fc40000000a00 */
[----:B------:R-:W-:Y:S01]  /*fdf0*/  IMAD.IADD R3, R8, 0x1, R9 ;  /* 0x0000000108037824 */ /* 0x000fe200078e0209 */
[----:B------:R-:W0:Y:S03]  /*fe00*/  LDGDEPBAR ;  /* 0x00000000000079af */ /* 0x000e260000000000 */
[----:B------:R-:W-:-:S04]  /*fe10*/  IMAD R11, R6, 0x8, R3 ;  /* 0x00000008060b7824 */ /* 0x000fc800078e0203 */
[----:B------:R-:W-:Y:S01]  /*fe20*/  @P1 IMAD.HI.U32 R6, R11, c[0x0][0x2c8], RZ ;  /* 0x0000b2000b061a27 */ /* 0x000fe200078e00ff */
[----:B------:R-:W-:Y:S03]  /*fe30*/  STL [R1+0x20], R11 ;  /* 0x0000200b01007387 */ /* 0x000fe60000100800 */
[----:B------:R-:W-:Y:S01]  /*fe40*/  IMAD.MOV.U32 R3, RZ, RZ, R11 ;  /* 0x000000ffff037224 */ /* 0x000fe200078e000b */
[----:B------:R-:W-:-:S05]  /*fe50*/  @P0 SHF.R.U32.HI R3, RZ, c[0x0][0x2cc], R6 ;  /* 0x0000b300ff030a19 */ /* 0x000fca0000011606 */
[----:B------:R-:W1:Y:S04]  /*fe60*/  SHFL.IDX PT, R6, R3, RZ, 0x1c1f ;  /* 0x001c1fff03067589 */ /* 0x000e6800000e0000 */
[----:B------:R-:W2:Y:S04]  /*fe70*/  SHFL.IDX PT, R9, R3, 0x1, 0x1c1f ;  /* 0x003c1f0003097f89 */ /* 0x000ea800000e0000 */
[----:B------:R-:W3:Y:S04]  /*fe80*/  SHFL.IDX PT, R11, R3, 0x2, 0x1c1f ;  /* 0x005c1f00030b7f89 */ /* 0x000ee800000e0000 */
[----:B------:R4:W1:Y:S02]  /*fe90*/  SHFL.IDX PT, R10, R3, 0x3, 0x1c1f ;  /* 0x007c1f00030a7f89 */ /* 0x00086400000e0000 */
[----:B----4-:R-:W-:-:S05]  /*fea0*/  LOP3.LUT R3, R7, 0x7ffffffc, RZ, 0xc0, !PT ;  /* 0x7ffffffc07037812 */ /* 0x010fca00078ec0ff */
[----:B------:R-:W-:Y:S02]  /*feb0*/  IMAD.IADD R5, R5, 0x1, -R3 ;  /* 0x0000000105057824 */ /* 0x000fe400078e0a03 */
[----:B------:R-:W-:Y:S02]  /*fec0*/  IMAD.U32 R3, RZ, RZ, UR12 ;  /* 0x0000000cff037e24 */ /* 0x000fe4000f8e00ff */
[----:B------:R-:W-:-:S05]  /*fed0*/  IMAD.SHL.U32 R8, R5, 0x2, RZ ;  /* 0x0000000205087824 */ /* 0x000fca00078e00ff */
[----:B------:R-:W-:Y:S01]  /*fee0*/  IADD3 R3, -R8, 0x1, R3 ;  /* 0x0000000108037810 */ /* 0x000fe20007ffe103 */
[----:B------:R4:W-:Y:S03]  /*fef0*/  STL [R1+0x24], R8 ;  /* 0x0000240801007387 */ /* 0x0009e60000100800 */
[----:B------:R-:W-:-:S05]  /*ff00*/  IADD3 R3, R3, -UR20, RZ ;  /* 0x8000001403037c10 */ /* 0x000fca000fffe0ff */
[C---:B-1----:R-:W-:Y:S02]  /*ff10*/  IMAD.IADD R6, R3.reuse, 0x1, R6 ;  /* 0x0000000103067824 */ /* 0x042fe400078e0206 */
[C---:B--2---:R-:W-:Y:S02]  /*ff20*/  IMAD.IADD R7, R3.reuse, 0x1, R9 ;  /* 0x0000000103077824 */ /* 0x044fe400078e0209 */
[C---:B---3--:R-:W-:Y:S02]  /*ff30*/  IMAD.IADD R5, R3.reuse, 0x1, R11 ;  /* 0x0000000103057824 */ /* 0x048fe400078e020b */
[----:B------:R-:W-:Y:S01]  /*ff40*/  IMAD.IADD R3, R3, 0x1, R10 ;  /* 0x0000000103037824 */ /* 0x000fe200078e020a */
[----:B----4-:R-:W-:-:S04]  /*ff50*/  IADD3 R8, -R8, UR12, RZ ;  /* 0x0000000c08087c10 */ /* 0x010fc8000fffe1ff */
[C---:B------:R-:W-:Y:S02]  /*ff60*/  IMNMX R6, R8.reuse, R6, PT ;  /* 0x0000000608067217 */ /* 0x040fe40003800200 */
[----:B------:R-:W-:Y:S02]  /*ff70*/  IMNMX R7, R8, R7, PT ;  /* 0x0000000708077217 */ /* 0x000fe40003800200 */
[----:B------:R-:W-:Y:S02]  /*ff80*/  ISETP.GT.AND P2, PT, R6, 0x1, PT ;  /* 0x000000010600780c */ /* 0x000fe40003f44270 */
[----:B------:R-:W-:Y:S02]  /*ff90*/  ISETP.GT.AND P1, PT, R7, RZ, PT ;  /* 0x000000ff0700720c */ /* 0x000fe40003f24270 */
[----:B------:R-:W-:Y:S02]  /*ffa0*/  FSEL R29, R101, -INF , P2 ;  /* 0xff800000651d7808 */ /* 0x000fe40001000000 */
[----:B------:R-:W-:-:S02]  /*ffb0*/  FSEL R32, R102, -INF , P1 ;  /* 0xff80000066207808 */ /* 0x000fc40000800000 */
[C---:B------:R-:W-:Y:S02]  /*ffc0*/  ISETP.GT.AND P3, PT, R6.reuse, RZ, PT ;  /* 0x000000ff0600720c */ /* 0x040fe40003f64270 */
[----:B------:R-:W-:Y:S02]  /*ffd0*/  ISETP.GT.AND P2, PT, R6, 0x9, PT ;  /* 0x000000090600780c */ /* 0x000fe40003f44270 */
[C---:B------:R-:W-:Y:S02]  /*ffe0*/  ISETP.GT.AND P1, PT, R7.reuse, 0x8, PT ;  /* 0x000000080700780c */ /* 0x040fe40003f24270 */
[----:B------:R-:W-:Y:S02]  /*fff0*/  ISETP.GT.AND P0, PT, R7, 0x1, PT ;  /* 0x000000010700780c */ /* 0x000fe40003f04270 */
[----:B------:R-:W-:Y:S02]  /*10000*/  FSEL R10, R100, -INF , P3 ;  /* 0xff800000640a7808 */ /* 0x000fe40001800000 */
[----:B------:R-:W-:-:S02]  /*10010*/  FSEL R31, R97, -INF , P2 ;  /* 0xff800000611f7808 */ /* 0x000fc40001000000 */
[----:B------:R-:W-:Y:S02]  /*10020*/  FSEL R34, R98, -INF , P1 ;  /* 0xff80000062227808 */ /* 0x000fe40000800000 */
[C---:B------:R-:W-:Y:S02]  /*10030*/  ISETP.GT.AND P3, PT, R6.reuse, 0x8, PT ;  /* 0x000000080600780c */ /* 0x040fe40003f64270 */
[----:B------:R-:W-:Y:S02]  /*10040*/  ISETP.GT.AND P2, PT, R6, 0x11, PT ;  /* 0x000000110600780c */ /* 0x000fe40003f44270 */
[----:B------:R-:W-:Y:S02]  /*10050*/  ISETP.GT.AND P1, PT, R7, 0x10, PT ;  /* 0x000000100700780c */ /* 0x000fe40003f24270 */
[----:B------:R-:W-:Y:S02]  /*10060*/  FSEL R33, R103, -INF , P0 ;  /* 0xff80000067217808 */ /* 0x000fe40000000000 */
[----:B------:R-:W-:-:S02]  /*10070*/  FSEL R30, R96, -INF , P3 ;  /* 0xff800000601e7808 */ /* 0x000fc40001800000 */
[----:B------:R-:W-:Y:S02]  /*10080*/  ISETP.GT.AND P0, PT, R7, 0x9, PT ;  /* 0x000000090700780c */ /* 0x000fe40003f04270 */
[----:B------:R-:W-:Y:S02]  /*10090*/  FSEL R93, R93, -INF , P2 ;  /* 0xff8000005d5d7808 */ /* 0x000fe40001000000 */
[----:B------:R-:W-:Y:S02]  /*100a0*/  FSEL R116, R94, -INF , P1 ;  /* 0xff8000005e747808 */ /* 0x000fe40000800000 */
[C---:B------:R-:W-:Y:S02]  /*100b0*/  ISETP.GT.AND P3, PT, R6.reuse, 0x10, PT ;  /* 0x000000100600780c */ /* 0x040fe40003f64270 */
[----:B------:R-:W-:Y:S02]  /*100c0*/  ISETP.GT.AND P2, PT, R6, 0x19, PT ;  /* 0x000000190600780c */ /* 0x000fe40003f44270 */
[----:B------:R-:W-:-:S02]  /*100d0*/  ISETP.GT.AND P1, PT, R7, 0x18, PT ;  /* 0x000000180700780c */ /* 0x000fc40003f24270 */
[----:B------:R-:W-:Y:S02]  /*100e0*/  FSEL R35, R99, -INF , P0 ;  /* 0xff80000063237808 */ /* 0x000fe40000000000 */
[----:B------:R-:W-:Y:S02]  /*100f0*/  FSEL R92, R92, -INF , P3 ;  /* 0xff8000005c5c7808 */ /* 0x000fe40001800000 */
[----:B------:R-:W-:Y:S02]  /*10100*/  ISETP.GT.AND P0, PT, R7, 0x11, PT ;  /* 0x000000110700780c */ /* 0x000fe40003f04270 */
[----:B------:R-:W-:Y:S02]  /*10110*/  FSEL R89, R89, -INF , P2 ;  /* 0xff80000059597808 */ /* 0x000fe40001000000 */
[----:B------:R-:W-:Y:S02]  /*10120*/  FSEL R119, R90, -INF , P1 ;  /* 0xff8000005a777808 */ /* 0x000fe40000800000 */
[----:B------:R-:W-:-:S02]  /*10130*/  ISETP.GT.AND P3, PT, R6, 0x18, PT ;  /* 0x000000180600780c */ /* 0x000fc40003f64270 */
[----:B------:R-:W-:Y:S02]  /*10140*/  ISETP.GT.AND P2, PT, R6, 0x21, PT ;  /* 0x000000210600780c */ /* 0x000fe40003f44270 */
[----:B------:R-:W-:Y:S02]  /*10150*/  ISETP.GT.AND P1, PT, R7, 0x20, PT ;  /* 0x000000200700780c */ /* 0x000fe40003f24270 */
[----:B------:R-:W-:Y:S02]  /*10160*/  FSEL R118, R95, -INF , P0 ;  /* 0xff8000005f767808 */ /* 0x000fe40000000000 */
[----:B------:R-:W-:Y:S02]  /*10170*/  FSEL R94, R88, -INF , P3 ;  /* 0xff800000585e7808 */ /* 0x000fe40001800000 */
[----:B------:R-:W-:Y:S02]  /*10180*/  ISETP.GT.AND P0, PT, R7, 0x19, PT ;  /* 0x000000190700780c */ /* 0x000fe40003f04270 */
        /* <DEDUP_REMOVED lines=19> */
[C---:B------:R-:W-:Y:S02]  /*102c0*/  ISETP.GT.AND P2, PT, R7.reuse, 0x31, PT ;  /* 0x000000310700780c */ /* 0x040fe40003f44270 */
[----:B------:R-:W-:Y:S02]  /*102d0*/  ISETP.GT.AND P1, PT, R7, 0x38, PT ;  /* 0x000000380700780c */ /* 0x000fe40003f24270 */
[C---:B------:R-:W-:Y:S02]  /*102e0*/  IMNMX R5, R8.reuse, R5, PT ;  /* 0x0000000508057217 */ /* 0x040fe40003800200 */
[----:B------:R-:W-:Y:S02]  /*102f0*/  IMNMX R3, R8, R3, PT ;  /* 0x0000000308037217 */ /* 0x000fe40003800200 */
[----:B------:R-:W-:Y:S02]  /*10300*/  FSEL R139, R79, -INF , P0 ;  /* 0xff8000004f8b7808 */ /* 0x000fe40000000000 */
[----:B------:R-:W-:-:S02]  /*10310*/  ISETP.GT.AND P0, PT, R6, 0x38, PT ;  /* 0x000000380600780c */ /* 0x000fc40003f04270 */
[----:B------:R-:W-:Y:S02]  /*10320*/  FSEL R177, R74, -INF , P3 ;  /* 0xff8000004ab17808 */ /* 0x000fe40001800000 */
[----:B------:R-:W-:Y:S02]  /*10330*/  FSEL R178, R75, -INF , P2 ;  /* 0xff8000004bb27808 */ /* 0x000fe40001000000 */
[----:B------:R-:W-:Y:S02]  /*10340*/  FSEL R179, R70, -INF , P1 ;  /* 0xff80000046b37808 */ /* 0x000fe40000800000 */
[C---:B------:R-:W-:Y:S02]  /*10350*/  ISETP.GT.AND P3, PT, R5.reuse, RZ, PT ;  /* 0x000000ff0500720c */ /* 0x040fe40003f64270 */
[----:B------:R-:W-:Y:S02]  /*10360*/  ISETP.GT.AND P2, PT, R5, 0x1, PT ;  /* 0x000000010500780c */ /* 0x000fe40003f44270 */
[----:B------:R-:W-:-:S02]  /*10370*/  ISETP.GT.AND P1, PT, R3, RZ, PT ;  /* 0x000000ff0300720c */ /* 0x000fc40003f24270 */
[----:B------:R-:W-:Y:S02]  /*10380*/  FSEL R149, R68, -INF , P0 ;  /* 0xff80000044957808 */ /* 0x000fe40000000000 */
[----:B------:R-:W-:Y:S02]  /*10390*/  ISETP.GT.AND P0, PT, R7, 0x39, PT ;  /* 0x000000390700780c */ /* 0x000fe40003f04270 */
[----:B------:R-:W-:Y:S02]  /*103a0*/  FSEL R11, R168, -INF , P3 ;  /* 0xff800000a80b7808 */ /* 0x000fe40001800000 */
[----:B------:R-:W-:Y:S02]  /*103b0*/  FSEL R12, R169, -INF , P2 ;  /* 0xff800000a90c7808 */ /* 0x000fe40001000000 */
[----:B------:R-:W-:Y:S02]  /*103c0*/  FSEL R15, R170, -INF , P1 ;  /* 0xff800000aa0f7808 */ /* 0x000fe40000800000 */
[----:B------:R-:W-:-:S02]  /*103d0*/  ISETP.GT.AND P3, PT, R5, 0x8, PT ;  /* 0x000000080500780c */ /* 0x000fc40003f64270 */
[----:B------:R-:W-:Y:S02]  /*103e0*/  ISETP.GT.AND P2, PT, R5, 0x9, PT ;  /* 0x000000090500780c */ /* 0x000fe40003f44270 */
[----:B------:R-:W-:Y:S02]  /*103f0*/  ISETP.GT.AND P1, PT, R3, 0x8, PT ;  /* 0x000000080300780c */ /* 0x000fe40003f24270 */
[----:B------:R-:W-:Y:S02]  /*10400*/  FSEL R186, R71, -INF , P0 ;  /* 0xff80000047ba7808 */ /* 0x000fe40000000000 */
        /* <DEDUP_REMOVED lines=8> */
[----:B------:R-:W-:-:S02]  /*10490*/  ISETP.GT.AND P4, PT, R6, 0x39, PT ;  /* 0x000000390600780c */ /* 0x000fc40003f84270 */
[----:B------:R-:W-:Y:S02]  /*104a0*/  ISETP.GT.AND P0, PT, R3, 0x9, PT ;  /* 0x000000090300780c */ /* 0x000fe40003f04270 */
[----:B------:R-:W-:Y:S02]  /*104b0*/  FSEL R40, R160, -INF , P3 ;  /* 0xff800000a0287808 */ /* 0x000fe40001800000 */
[----:B------:R-:W-:Y:S02]  /*104c0*/  FSEL R41, R161, -INF , P2 ;  /* 0xff800000a1297808 */ /* 0x000fe40001000000 */
[----:B------:R-:W-:Y:S02]  /*104d0*/  FSEL R71, R162, -INF , P1 ;  /* 0xff800000a2477808 */ /* 0x000fe40000800000 */
[C---:B------:R-:W-:Y:S02]  /*104e0*/  ISETP.GT.AND P3, PT, R5.reuse, 0x18, PT ;  /* 0x000000180500780c */ /* 0x040fe40003f64270 */
[----:B------:R-:W-:-:S02]  /*104f0*/  ISETP.GT.AND P2, PT, R5, 0x19, PT ;  /* 0x000000190500780c */ /* 0x000fc40003f44270 */
[----:B------:R-:W-:Y:S02]  /*10500*/  ISETP.GT.AND P1, PT, R3, 0x18, PT ;  /* 0x000000180300780c */ /* 0x000fe40003f24270 */
[----:B------:R-:W-:Y:S02]  /*10510*/  FSEL R176, R69, -INF , P4 ;  /* 0xff80000045b07808 */ /* 0x000fe40002000000 */
        /* <DEDUP_REMOVED lines=10> */
[----:B------:R-:W-:Y:S02]  /*105c0*/  FSEL R117, R156, -INF , P3 ;  /* 0xff8000009c757808 */ /* 0x000fe40001800000 */
[----:B------:R-:W-:Y:S02]  /*105d0*/  FSEL R121, R157, -INF , P2 ;  /* 0xff8000009d797808 */ /* 0x000fe40001000000 */
[----:B------:R-:W-:Y:S02]  /*105e0*/  FSEL R125, R158, -INF , P1 ;  /* 0xff8000009e7d7808 */ /* 0x000fe40000800000 */
[C---:B------:R-:W-:Y:S02]  /*105f0*/  ISETP.GT.AND P3, PT, R5.reuse, 0x28, PT ;  /* 0x000000280500780c */ /* 0x040fe40003f64270 */
[----:B------:R-:W-:Y:S02]  /*10600*/  ISETP.GT.AND P2, PT, R5, 0x29, PT ;  /* 0x000000290500780c */ /* 0x000fe40003f44270 */
[----:B------:R-:W-:-:S02]  /*10610*/  ISETP.GT.AND P1, PT, R3, 0x28, PT ;  /* 0x000000280300780c */ /* 0x000fc40003f24270 */
        /* <DEDUP_REMOVED lines=18> */
[----:B------:R-:W-:Y:S02]  /*10740*/  FSEL R153, R85, -INF , P2 ;  /* 0xff80000055997808 */ /* 0x000fe40001000000 */
[----:B------:R-:W-:Y:S02]  /*10750*/  FSEL R155, R86, -INF , P1 ;  /* 0xff800000569b7808 */ /* 0x000fe40000800000 */
[----:B------:R-:W-:Y:S02]  /*10760*/  ISETP.GT.AND P0, PT, R3, 0x31, PT ;  /* 0x000000310300780c */ /* 0x000fe40003f04270 */
[C---:B------:R-:W-:Y:S02]  /*10770*/  ISETP.GT.AND P3, PT, R6.reuse, 0x40, PT ;  /* 0x000000400600780c */ /* 0x040fe40003f64270 */
[C---:B------:R-:W-:Y:S02]  /*10780*/  ISETP.GT.AND P2, PT, R6.reuse, 0x48, PT ;  /* 0x000000480600780c */ /* 0x040fe40003f44270 */
[----:B------:R-:W-:-:S02]  /*10790*/  ISETP.GT.AND P1, PT, R6, 0x50, PT ;  /* 0x000000500600780c */ /* 0x000fc40003f24270 */
[----:B------:R-:W-:Y:S02]  /*107a0*/  FSEL R156, R147, -INF , P0 ;  /* 0xff800000939c7808 */ /* 0x000fe40000000000 */
[----:B------:R-:W-:Y:S02]  /*107b0*/  FSEL R158, R64, -INF , P3 ;  /* 0xff800000409e7808 */ /* 0x000fe40001800000 */
[----:B------:R-:W-:Y:S02]  /*107c0*/  FSEL R160, R60, -INF , P2 ;  /* 0xff8000003ca07808 */ /* 0x000fe40001000000 */
[----:B------:R-:W-:Y:S02]  /*107d0*/  FSEL R164, R56, -INF , P1 ;  /* 0xff80000038a47808 */ /* 0x000fe40000800000 */
[----:B------:R-:W-:Y:S02]  /*107e0*/  ISETP.GT.AND P0, PT, R3, 0x39, PT ;  /* 0x000000390300780c */ /* 0x000fe40003f04270 */
[----:B------:R-:W-:-:S02]  /*107f0*/  ISETP.GT.AND P3, PT, R6, 0x49, PT ;  /* 0x000000490600780c */ /* 0x000fc40003f64270 */
[C---:B------:R-:W-:Y:S02]  /*10800*/  ISETP.GT.AND P2, PT, R6.reuse, 0x59, PT ;  /* 0x000000590600780c */ /* 0x040fe40003f44270 */
[----:B------:R-:W-:Y:S02]  /*10810*/  ISETP.GT.AND P1, PT, R6, 0x60, PT ;  /* 0x000000600600780c */ /* 0x000fe40003f24270 */
[----:B------:R-:W-:Y:S02]  /*10820*/  FSEL R157, R87, -INF , P0 ;  /* 0xff800000579d7808 */ /* 0x000fe40000000000 */
[----:B------:R-:W-:Y:S02]  /*10830*/  FSEL R168, R61, -INF , P3 ;  /* 0xff8000003da87808 */ /* 0x000fe40001800000 */
[----:B------:R-:W-:Y:S02]  /*10840*/  FSEL R204, R53, -INF , P2 ;  /* 0xff80000035cc7808 */ /* 0x000fe40001000000 */
[----:B------:R-:W-:-:S02]  /*10850*/  FSEL R193, R20, -INF , P1 ;  /* 0xff80000014c17808 */ /* 0x000fc40000800000 */
[C---:B------:R-:W-:Y:S02]  /*10860*/  ISETP.GT.AND P0, PT, R6.reuse, 0x41, PT ;  /* 0x000000410600780c */ /* 0x040fe40003f04270 */
[----:B------:R-:W-:Y:S02]  /*10870*/  ISETP.GT.AND P3, PT, R6, 0x58, PT ;  /* 0x000000580600780c */ /* 0x000fe40003f64270 */
[----:B------:R-:W-:Y:S02]  /*10880*/  ISETP.GT.AND P2, PT, R5, 0x41, PT ;  /* 0x000000410500780c */ /* 0x000fe40003f44270 */
[----:B------:R-:W-:Y:S02]  /*10890*/  ISETP.GT.AND P1, PT, R3, 0x40, PT ;  /* 0x000000400300780c */ /* 0x000fe40003f24270 */
        /* <DEDUP_REMOVED lines=9> */
[----:B------:R-:W-:Y:S02]  /*10930*/  FSEL R165, R57, -INF , P0 ;  /* 0xff80000039a57808 */ /* 0x000fe40000000000 */
[----:B------:R-:W-:Y:S02]  /*10940*/  FMNMX.FTZ R6, R30, R6, !PT ;  /* 0x000000061e067209 */ /* 0x000fe40007810000 */
[----:B------:R-:W-:Y:S02]  /*10950*/  FMNMX.FTZ R8, R11, R12, !PT ;  /* 0x0000000c0b087209 */ /* 0x000fe40007810000 */
[----:B------:R-:W-:Y:S02]  /*10960*/  ISETP.GT.AND P0, PT, R5, 0x40, PT ;  /* 0x000000400500780c */ /* 0x000fe40003f04270 */
[----:B------:R-:W-:-:S02]  /*10970*/  FMNMX.FTZ R6, R31, R6, !PT ;  /* 0x000000061f067209 */ /* 0x000fc40007810000 */
[----:B------:R-:W-:Y:S02]  /*10980*/  FMNMX.FTZ R8, R13, R8, !PT ;  /* 0x000000080d087209 */ /* 0x000fe40007810000 */
[----:B------:R-:W-:Y:S02]  /*10990*/  FSEL R169, R140, -INF , P0 ;  /* 0xff8000008ca97808 */ /* 0x000fe40000000000 */
[----:B------:R-:W-:Y:S02]  /*109a0*/  FSEL R161, R25, -INF , P1 ;  /* 0xff80000019a17808 */ /* 0x000fe40000800000 */
[----:B------:R-:W-:Y:S02]  /*109b0*/  ISETP.GT.AND P0, PT, R3, 0x41, PT ;  /* 0x000000410300780c */ /* 0x000fe40003f04270 */
[----:B------:R-:W-:Y:S02]  /*109c0*/  ISETP.GT.AND P1, PT, R5, 0x50, PT ;  /* 0x000000500500780c */ /* 0x000fe40003f24270 */
[----:B------:R-:W-:-:S02]  /*109d0*/  FMNMX.FTZ R6, R92, R6, !PT ;  /* 0x000000065c067209 */ /* 0x000fc40007810000 */
[----:B------:R-:W-:Y:S02]  /*109e0*/  FMNMX.FTZ R8, R14, R8, !PT ;  /* 0x000000080e087209 */ /* 0x000fe40007810000 */
        /* <DEDUP_REMOVED lines=74> */
[----:B------:R-:W-:Y:S02]  /*10e90*/  ISETP.GT.AND P0, PT, R3, 0x49, PT ;  /* 0x000000490300780c */ /* 0x000fe40003f04270 */
[----:B------:R-:W-:Y:S02]  /*10ea0*/  FMNMX.FTZ R135, R184, R135, !PT ;  /* 0x00000087b8877209 */ /* 0x000fe40007810000 */
[----:B------:R-:W-:-:S02]  /*10eb0*/  FMNMX.FTZ R5, R185, R5, !PT ;  /* 0x00000005b9057209 */ /* 0x000fc40007810000 */
[----:B------:R-:W-:Y:S02]  /*10ec0*/  FMNMX.FTZ R137, R193, R137, !PT ;  /* 0x00000089c1897209 */ /* 0x000fe40007810000 */
[----:B------:R-:W-:Y:S02]  /*10ed0*/  FMNMX.FTZ R6, R118, R6, !PT ;  /* 0x0000000676067209 */ /* 0x000fe40007810000 */
[----:B------:R-:W-:Y:S02]  /*10ee0*/  FSEL R173, R115, -INF , P0 ;  /* 0xff80000073ad7808 */ /* 0x000fe40000000000 */
[----:B------:R-:W-:Y:S02]  /*10ef0*/  ISETP.GT.AND P0, PT, R3, 0x50, PT ;  /* 0x000000500300780c */ /* 0x000fe40003f04270 */
[----:B------:R-:W-:Y:S02]  /*10f00*/  FMNMX.FTZ R135, R206, R135, !PT ;  /* 0x00000087ce877209 */ /* 0x000fe40007810000 */
[----:B------:R-:W-:-:S02]  /*10f10*/  FMNMX.FTZ R5, R187, R5, !PT ;  /* 0x00000005bb057209 */ /* 0x000fc40007810000 */
[----:B------:R-:W-:Y:S02]  /*10f20*/  FMNMX.FTZ R137, R195, R137, !PT ;  /* 0x00000089c3897209 */ /* 0x000fe40007810000 */
[----:B------:R-:W-:Y:S02]  /*10f30*/  FMNMX.FTZ R6, R119, R6, !PT ;  /* 0x0000000677067209 */ /* 0x000fe40007810000 */
[----:B------:R-:W-:Y:S02]  /*10f40*/  FSEL R207, R174, -INF , P0 ;  /* 0xff800000aecf7808 */ /* 0x000fe40000000000 */
[----:B------:R-:W-:Y:S02]  /*10f50*/  FMNMX.FTZ R135, R210, R135, !PT ;  /* 0x00000087d2877209 */ /* 0x000fe40007810000 */
[----:B------:R-:W-:Y:S02]  /*10f60*/  ISETP.GT.AND P0, PT, R3, 0x51, PT ;  /* 0x000000510300780c */ /* 0x000fe40003f04270 */
[----:B------:R-:W-:-:S02]  /*10f70*/  FMNMX.FTZ R5, R172, R5, !PT ;  /* 0x00000005ac057209 */ /* 0x000fc40007810000 */
[----:B------:R-:W-:Y:S02]  /*10f80*/  FMNMX.FTZ R137, R163, R137, !PT ;  /* 0x00000089a3897209 */ /* 0x000fe40007810000 */
[----:B------:R-:W-:Y:S02]  /*10f90*/  FMNMX.FTZ R6, R120, R6, !PT ;  /* 0x0000000678067209 */ /* 0x000fe40007810000 */
[----:B------:R-:W-:Y:S02]  /*10fa0*/  FMNMX.FTZ R135, R211, R135, !PT ;  /* 0x00000087d3877209 */ /* 0x000fe40007810000 */
[----:B------:R-:W-:Y:S02]  /*10fb0*/  FSEL R209, R175, -INF , P0 ;  /* 0xff800000afd17808 */ /* 0x000fe40000000000 */
[----:B------:R-:W-:Y:S02]  /*10fc0*/  FMNMX.FTZ R5, R173, R5, !PT ;  /* 0x00000005ad057209 */ /* 0x000fe40007810000 */
[----:B------:R-:W-:-:S02]  /*10fd0*/  ISETP.GT.AND P0, PT, R3, 0x58, PT ;  /* 0x000000580300780c */ /* 0x000fc40003f04270 */
[----:B------:R-:W-:Y:S02]  /*10fe0*/  FMNMX.FTZ R137, R161, R137, !PT ;  /* 0x00000089a1897209 */ /* 0x000fe40007810000 */
[----:B------:R-:W-:Y:S02]  /*10ff0*/  FMNMX.FTZ R6, R133, R6, !PT ;  /* 0x0000000685067209 */ /* 0x000fe40007810000 */
[----:B------:R-:W-:Y:S01]  /*11000*/  FMNMX.FTZ R135, R213, R135, !PT ;  /* 0x00000087d5877209 */ /* 0x000fe20007810000 */
[----:B------:R-:W1:Y:S01]  /*11010*/  SHFL.BFLY PT, R8, R137, 0x2, 0x1f ;  /* 0x0c401f0089087f89 */ /* 0x000e6200000e0000 */
[----:B------:R-:W-:Y:S02]  /*11020*/  FMNMX.FTZ R5, R207, R5, !PT ;  /* 0x00000005cf057209 */ /* 0x000fe40007810000 */
[----:B------:R-:W-:Y:S02]  /*11030*/  FSEL R205, R110, -INF , P0 ;  /* 0xff8000006ecd7808 */ /* 0x000fe40000000000 */
[----:B------:R-:W-:-:S02]  /*11040*/  FMNMX.FTZ R6, R134, R6, !PT ;  /* 0x0000000686067209 */ /* 0x000fc40007810000 */
[----:B------:R-:W-:Y:S02]  /*11050*/  ISETP.GT.AND P0, PT, R3, 0x59, PT ;  /* 0x000000590300780c */ /* 0x000fe40003f04270 */
[----:B------:R-:W-:Y:S02]  /*11060*/  FSEL R196, R181, -INF , P3 ;  /* 0xff800000b5c47808 */ /* 0x000fe40001800000 */
[----:B------:R-:W-:Y:S02]  /*11070*/  FMNMX.FTZ R135, R189, R135, !PT ;  /* 0x00000087bd877209 */ /* 0x000fe40007810000 */
[----:B------:R-:W-:Y:S02]  /*11080*/  FMNMX.FTZ R5, R209, R5, !PT ;  /* 0x00000005d1057209 */ /* 0x000fe40007810000 */
[----:B------:R-:W-:Y:S02]  /*11090*/  FMNMX.FTZ R6, R138, R6, !PT ;  /* 0x000000068a067209 */ /* 0x000fe40007810000 */
[----:B------:R-:W-:-:S02]  /*110a0*/  FSEL R208, R111, -INF , P0 ;  /* 0xff8000006fd07808 */ /* 0x000fc40000000000 */
[----:B------:R-:W-:Y:S02]  /*110b0*/  FSEL R203, R104, -INF , P2 ;  /* 0xff80000068cb7808 */ /* 0x000fe40001000000 */
[----:B------:R-:W-:Y:S02]  /*110c0*/  FSEL R105, R105, -INF , P1 ;  /* 0xff80000069697808 */ /* 0x000fe40000800000 */
[C---:B------:R-:W-:Y:S02]  /*110d0*/  ISETP.GT.AND P0, PT, R3.reuse, 0x60, PT ;  /* 0x000000600300780c */ /* 0x040fe40003f04270 */
[----:B------:R-:W-:Y:S02]  /*110e0*/  FMNMX.FTZ R135, R196, R135, !PT ;  /* 0x00000087c4877209 */ /* 0x000fe40007810000 */
[C---:B------:R-:W-:Y:S02]  /*110f0*/  ISETP.GT.AND P1, PT, R3.reuse, 0x61, PT ;  /* 0x000000610300780c */ /* 0x040fe40003f24270 */
[----:B------:R-:W-:-:S02]  /*11100*/  ISETP.GT.AND P3, PT, R3, 0x68, PT ;  /* 0x000000680300780c */ /* 0x000fc40003f64270 */
[----:B------:R-:W-:Y:S02]  /*11110*/  ISETP.GT.AND P2, PT, R3, 0x69, PT ;  /* 0x000000690300780c */ /* 0x000fe40003f44270 */
        /* <DEDUP_REMOVED lines=8> */
[----:B------:R-:W-:Y:S01]  /*111a0*/  FMNMX.FTZ R3, R226, R3, !PT ;  /* 0x00000003e2037209 */ /* 0x000fe20007810000 */
[----:B------:R-:W2:Y:S01]  /*111b0*/  SHFL.BFLY PT, R9, R135, 0x2, 0x1f ;  /* 0x0c401f0087097f89 */ /* 0x000ea200000e0000 */
[----:B------:R-:W-:Y:S02]  /*111c0*/  FMNMX.FTZ R5, R178, R5, !PT ;  /* 0x00000005b2057209 */ /* 0x000fe40007810000 */
[----:B------:R-:W-:-:S02]  /*111d0*/  ISETP.GT.AND P0, PT, R7, 0x40, PT ;  /* 0x000000400700780c */ /* 0x000fc40003f04270 */
        /* <DEDUP_REMOVED lines=8> */
[----:B-1----:R-:W-:Y:S02]  /*11260*/  FMNMX.FTZ R137, R8, R137, !PT ;  /* 0x0000008908897209 */ /* 0x002fe40007810000 */
[----:B------:R-:W-:Y:S02]  /*11270*/  FSEL R141, R67, -INF , P0 ;  /* 0xff800000438d7808 */ /* 0x000fe40000000000 */
[----:B------:R-:W-:Y:S01]  /*11280*/  ISETP.GT.AND P1, PT, R7, 0x48, PT ;  /* 0x000000480700780c */ /* 0x000fe20003f24270 */
[----:B------:R-:W1:Y:S01]  /*11290*/  SHFL.BFLY PT, R8, R137, 0x1, 0x1f ;  /* 0x0c201f0089087f89 */ /* 0x000e6200000e0000 */
[----:B------:R-:W-:-:S02]  /*112a0*/  FMNMX.FTZ R3, R192, R3, !PT ;  /* 0x00000003c0037209 */ /* 0x000fc40007810000 */
[----:B------:R-:W-:Y:S02]  /*112b0*/  FMNMX.FTZ R5, R142, R5, !PT ;  /* 0x000000058e057209 */ /* 0x000fe40007810000 */
[----:B------:R-:W-:Y:S01]  /*112c0*/  ISETP.GT.AND P0, PT, R7, 0x49, PT ;  /* 0x000000490700780c */ /* 0x000fe20003f04270 */
[----:B------:R-:W3:Y:S01]  /*112d0*/  SHFL.BFLY PT, R6, R3, 0x2, 0x1f ;  /* 0x0c401f0003067f89 */ /* 0x000ee200000e0000 */
[----:B------:R-:W-:Y:S02]  /*112e0*/  FSEL R140, R62, -INF , P1 ;  /* 0xff8000003e8c7808 */ /* 0x000fe40000800000 */
[----:B------:R-:W-:Y:S02]  /*112f0*/  FMNMX.FTZ R5, R141, R5, !PT ;  /* 0x000000058d057209 */ /* 0x000fe40007810000 */
[----:B------:R-:W-:Y:S02]  /*11300*/  FSEL R143, R63, -INF , P0 ;  /* 0xff8000003f8f7808 */ /* 0x000fe40000000000 */
[----:B------:R-:W-:-:S02]  /*11310*/  ISETP.GT.AND P1, PT, R7, 0x50, PT ;  /* 0x000000500700780c */ /* 0x000fc40003f24270 */
[----:B------:R-:W-:Y:S02]  /*11320*/  FMNMX.FTZ R5, R140, R5, !PT ;  /* 0x000000058c057209 */ /* 0x000fe40007810000 */
[----:B------:R-:W-:Y:S02]  /*11330*/  ISETP.GT.AND P0, PT, R7, 0x51, PT ;  /* 0x000000510700780c */ /* 0x000fe40003f04270 */
[----:B------:R-:W-:Y:S02]  /*11340*/  FSEL R174, R58, -INF , P1 ;  /* 0xff8000003aae7808 */ /* 0x000fe40000800000 */
[----:B------:R-:W-:Y:S02]  /*11350*/  FMNMX.FTZ R5, R143, R5, !PT ;  /* 0x000000058f057209 */ /* 0x000fe40007810000 */
[----:B--2---:R-:W-:Y:S02]  /*11360*/  FMNMX.FTZ R135, R135, R9, !PT ;  /* 0x0000000987877209 */ /* 0x004fe40007810000 */
[----:B------:R-:W-:-:S02]  /*11370*/  FSEL R175, R59, -INF , P0 ;  /* 0xff8000003baf7808 */ /* 0x000fc40000000000 */
[C---:B------:R-:W-:Y:S01]  /*11380*/  ISETP.GT.AND P0, PT, R7.reuse, 0x58, PT ;  /* 0x000000580700780c */ /* 0x040fe20003f04270 */
[----:B------:R-:W2:Y:S01]  /*11390*/  SHFL.BFLY PT, R9, R135, 0x1, 0x1f ;  /* 0x0c201f0087097f89 */ /* 0x000ea200000e0000 */
[----:B------:R-:W-:Y:S02]  /*113a0*/  FMNMX.FTZ R5, R174, R5, !PT ;  /* 0x00000005ae057209 */ /* 0x000fe40007810000 */
[----:B------:R-:W-:Y:S02]  /*113b0*/  ISETP.GT.AND P2, PT, R7, 0x59, PT ;  /* 0x000000590700780c */ /* 0x000fe40003f44270 */
[----:B------:R-:W-:Y:S02]  /*113c0*/  FSEL R180, R54, -INF , P0 ;  /* 0xff80000036b47808 */ /* 0x000fe40000000000 */
[----:B------:R-:W-:Y:S02]  /*113d0*/  FMNMX.FTZ R5, R175, R5, !PT ;  /* 0x00000005af057209 */ /* 0x000fe40007810000 */
[----:B------:R-:W-:-:S02]  /*113e0*/  ISETP.GT.AND P1, PT, R7, 0x60, PT ;  /* 0x000000600700780c */ /* 0x000fc40003f24270 */
[----:B------:R-:W-:Y:S02]  /*113f0*/  FSEL R181, R55, -INF , P2 ;  /* 0xff80000037b57808 */ /* 0x000fe40001000000 */
[----:B------:R-:W-:Y:S02]  /*11400*/  FMNMX.FTZ R5, R180, R5, !PT ;  /* 0x00000005b4057209 */ /* 0x000fe40007810000 */
[----:B-1----:R-:W-:Y:S02]  /*11410*/  FMNMX.FTZ R137, R137, R8, !PT ;  /* 0x0000000889897209 */ /* 0x002fe40007810000 */
[----:B------:R-:W-:Y:S02]  /*11420*/  ISETP.GT.AND P0, PT, R7, 0x61, PT ;  /* 0x000000610700780c */ /* 0x000fe40003f04270 */
[----:B------:R-:W-:Y:S02]  /*11430*/  FSEL R234, R22, -INF , P1 ;  /* 0xff80000016ea7808 */ /* 0x000fe40000800000 */
[----:B------:R-:W-:-:S02]  /*11440*/  FMNMX.FTZ R5, R181, R5, !PT ;  /* 0x00000005b5057209 */ /* 0x000fc40007810000 */
[----:B---3--:R-:W-:Y:S01]  /*11450*/  FMNMX.FTZ R3, R3, R6, !PT ;  /* 0x0000000603037209 */ /* 0x008fe20007810000 */
[----:B------:R-:W-:Y:S01]  /*11460*/  FMUL.FTZ R6, R137, c[0x0][0x2d0] ;  /* 0x0000b40089067a20 */ /* 0x000fe20000410000 */
[----:B------:R-:W-:Y:S02]  /*11470*/  FSEL R197, R23, -INF , P0 ;  /* 0xff80000017c57808 */ /* 0x000fe40000000000 */
[----:B------:R-:W-:Y:S01]  /*11480*/  ISETP.GT.AND P1, PT, R7, 0x68, PT ;  /* 0x000000680700780c */ /* 0x000fe20003f24270 */
[----:B------:R-:W1:Y:S01]  /*11490*/  SHFL.BFLY PT, R70, R3, 0x1, 0x1f ;  /* 0x0c201f0003467f89 */ /* 0x000e6200000e0000 */
[----:B------:R-:W-:Y:S02]  /*114a0*/  FMNMX.FTZ R5, R234, R5, !PT ;  /* 0x00000005ea057209 */ /* 0x000fe40007810000 */
[----:B------:R-:W-:Y:S01]  /*114b0*/  FSETP.NEU.FTZ.AND P0, PT, R137, -INF , PT ;  /* 0xff8000008900780b */ /* 0x000fe20003f1d000 */
[----:B------:R-:W-:Y:S01]  /*114c0*/  LDSM.16.MT88.4 R20, [R229+0x100] ;  /* 0x00010000e514783b */ /* 0x000fe20000004200 */
[----:B------:R-:W-:-:S02]  /*114d0*/  ISETP.GT.AND P2, PT, R7, 0x69, PT ;  /* 0x000000690700780c */ /* 0x000fc40003f44270 */
[----:B------:R-:W-:Y:S02]  /*114e0*/  FSEL R235, R26, -INF , P1 ;  /* 0xff8000001aeb7808 */ /* 0x000fe40000800000 */
[----:B------:R-:W-:Y:S02]  /*114f0*/  FMNMX.FTZ R7, R197, R5, !PT ;  /* 0x00000005c5077209 */ /* 0x000fe40007810000 */
[----:B------:R-:W-:Y:S02]  /*11500*/  FSEL R6, R6, RZ, P0 ;  /* 0x000000ff06067208 */ /* 0x000fe40000000000 */
[----:B------:R-:W-:Y:S02]  /*11510*/  FMNMX.FTZ R8, R235, R7, !PT ;  /* 0x00000007eb087209 */ /* 0x000fe40007810000 */
[----:B------:R-:W-:Y:S01]  /*11520*/  FSEL R249, R27, -INF , P2 ;  /* 0xff8000001bf97808 */ /* 0x000fe20001000000 */
[----:B------:R-:W-:Y:S01]  /*11530*/  FFMA.FTZ R7, R10, c[0x0][0x2d0], -R6 ;  /* 0x0000b4000a077a23 */ /* 0x000fe20000010806 */
[----:B--2---:R-:W-:Y:S01]  /*11540*/  FMNMX.FTZ R135, R135, R9, !PT ;  /* 0x0000000987877209 */ /* 0x004fe20007810000 */
[----:B------:R-:W-:Y:S02]  /*11550*/  LDSM.16.MT88.4 R24, [R230+0x100] ;  /* 0x00010000e618783b */ /* 0x000fe40000004200 */
[----:B------:R2:W-:Y:S01]  /*11560*/  MUFU.EX2 R223, R7 ;  /* 0x0000000700df7308 */ /* 0x0005e20000000800 */
[C---:B------:R-:W-:Y:S01]  /*11570*/  FSETP.NEU.FTZ.AND P0, PT, R135.reuse, -INF , PT ;  /* 0xff8000008700780b */ /* 0x040fe20003f1d000 */
[----:B------:R-:W-:Y:S01]  /*11580*/  FMUL.FTZ R5, R135, c[0x0][0x2d0] ;  /* 0x0000b40087057a20 */ /* 0x000fe20000410000 */
[----:B-1----:R-:W-:-:S04]  /*11590*/  FMNMX.FTZ R70, R70, R3, !PT ;  /* 0x0000000346467209 */ /* 0x002fc80007810000 */
[----:B------:R-:W-:Y:S02]  /*115a0*/  FSEL R5, R5, RZ, P0 ;  /* 0x000000ff05057208 */ /* 0x000fe40000000000 */
[----:B------:R-:W-:-:S03]  /*115b0*/  FSETP.NEU.FTZ.AND P0, PT, R70, -INF , PT ;  /* 0xff8000004600780b */ /* 0x000fc60003f1d000 */
[--C-:B------:R-:W-:Y:S01]  /*115c0*/  FFMA.FTZ R3, R12, c[0x0][0x2d0], -R5.reuse ;  /* 0x0000b4000c037a23 */ /* 0x100fe20000010805 */
[----:B--2---:R-:W-:Y:S01]  /*115d0*/  FMNMX.FTZ R7, R249, R8, !PT ;  /* 0x00000008f9077209 */ /* 0x004fe20007810000 */
        /* <DEDUP_REMOVED lines=11> */
[----:B-1----:R-:W-:-:S07]  /*11690*/  FFMA.FTZ R8, R14, c[0x0][0x2d0], -R5 ;  /* 0x0000b4000e087a23 */ /* 0x002fce0000010805 */
[----:B------:R1:W3:Y:S01]  /*116a0*/  MUFU.EX2 R233, R8 ;  /* 0x0000000800e97308 */ /* 0x0002e20000000800 */
[--C-:B--2---:R-:W-:Y:S02]  /*116b0*/  FFMA.FTZ R0, R17, c[0x0][0x2d0], -R3.reuse ;  /* 0x0000b40011007a23 */ /* 0x104fe40000010803 */
[----:B------:R-:W-:Y:S05]  /*116c0*/  LDSM.16.MT88.4 R16, [R232+0x100] ;  /* 0x00010000e810783b */ /* 0x000fea0000004200 */
[----:B------:R2:W-:Y:S01]  /*116d0*/  MUFU.EX2 R167, R0 ;  /* 0x0000000000a77308 */ /* 0x0005e20000000800 */
[----:B-1----:R-:W-:Y:S01]  /*116e0*/  FFMA.FTZ R8, R15, c[0x0][0x2d0], -R3 ;  /* 0x0000b4000f087a23 */ /* 0x002fe20000010803 */
[----:B---3--:R-:W-:-:S06]  /*116f0*/  F2FP.BF16.PACK_AB R10, R233, R201 ;  /* 0x000000c9e90a723e */ /* 0x008fcc00000010ff */
        /* <DEDUP_REMOVED lines=9> */
[----:B------:R-:W-:Y:S01]  /*11790*/  F2FP.BF16.PACK_AB R8, R191, R198 ;  /* 0x000000c6bf08723e */ /* 0x000fe200000010ff */
[--C-:B--2---:R-:W-:Y:S01]  /*117a0*/  FFMA.FTZ R0, R30, c[0x0][0x2d0], -R6.reuse ;  /* 0x0000b4001e007a23 */ /* 0x104fe20000010806 */
[C---:B------:R-:W-:Y:S01]  /*117b0*/  FSETP.NEU.FTZ.AND P0, PT, R136.reuse, -INF , PT ;  /* 0xff8000008800780b */ /* 0x040fe20003f1d000 */
[----:B------:R-:W-:Y:S01]  /*117c0*/  FMUL.FTZ R2, R136, c[0x0][0x2d0] ;  /* 0x0000b40088027a20 */ /* 0x000fe20000410000 */
[----:B---3--:R-:W-:Y:S01]  /*117d0*/  F2FP.BF16.PACK_AB R12, R215, R223 ;  /* 0x000000dfd70c723e */ /* 0x008fe200000010ff */
        /* <DEDUP_REMOVED lines=28> */
[----:B-1----:R-:W-:-:S04]  /*119a0*/  FFMA.FTZ R2, R41, c[0x0][0x2d0], -R5 ;  /* 0x0000b40029027a23 */ /* 0x002fc80000010805 */
[----:B------:R1:W3:Y:S03]  /*119b0*/  MUFU.EX2 R188, R2 ;  /* 0x0000000200bc7308 */ /* 0x0002e60000000800 */
[C---:B------:R-:W-:Y:S01]  /*119c0*/  HMMA.16816.F32.BF16 R96, R12.reuse, R22, RZ ;  /* 0x000000160c60723c */ /* 0x040fe200000418ff */
[----:B------:R-:W4:Y:S07]  /*119d0*/  LDSM.16.MT88.4 R20, [R229+0x900] ;  /* 0x00090000e514783b */ /* 0x000f2e0000004200 */
[----:B------:R-:W-:Y:S01]  /*119e0*/  HMMA.16816.F32.BF16 R80, R12, R16, RZ ;  /* 0x000000100c50723c */ /* 0x000fe200000418ff */
[----:B-1----:R-:W-:-:S07]  /*119f0*/  FFMA.FTZ R2, R68, c[0x0][0x2d0], -R5 ;  /* 0x0000b40044027a23 */ /* 0x002fce0000010805 */
[-C--:B------:R-:W-:Y:S01]  /*11a00*/  HMMA.16816.F32.BF16 R40, R8, R38.reuse, RZ ;  /* 0x000000260828723c */ /* 0x080fe200000418ff */
[----:B------:R1:W-:Y:S07]  /*11a10*/  MUFU.EX2 R162, R2 ;  /* 0x0000000200a27308 */ /* 0x0003ee0000000800 */
[----:B------:R-:W-:Y:S01]  /*11a20*/  HMMA.16816.F32.BF16 R100, R12, R38, RZ ;  /* 0x000000260c64723c */ /* 0x000fe200000418ff */
[----:B-1----:R-:W-:Y:S02]  /*11a30*/  FFMA.FTZ R2, R69, c[0x0][0x2d0], -R5 ;  /* 0x0000b40045027a23 */ /* 0x002fe40000010805 */
[----:B--2---:R-:W-:-:S02]  /*11a40*/  IMAD.MOV.U32 R69, RZ, RZ, R194 ;  /* 0x000000ffff457224 */ /* 0x004fc400078e00c2 */
[----:B------:R1:W2:Y:S03]  /*11a50*/  MUFU.EX2 R228, R2 ;  /* 0x0000000200e47308 */ /* 0x0002a60000000800 */
[----:B---3--:R-:W-:Y:S01]  /*11a60*/  F2FP.BF16.PACK_AB R8, R188, R69 ;  /* 0x00000045bc08723e */ /* 0x008fe200000010ff */
[----:B-1----:R-:W-:Y:S01]  /*11a70*/  FFMA.FTZ R2, R71, c[0x0][0x2d0], -R3 ;  /* 0x0000b40047027a23 */ /* 0x002fe20000010803 */
[----:B--2---:R-:W-:Y:S01]  /*11a80*/  F2FP.BF16.PACK_AB R10, R228, R162 ;  /* 0x000000a2e40a723e */ /* 0x004fe200000010ff */
[----:B------:R-:W-:Y:S02]  /*11a90*/  IMAD.MOV.U32 R71, RZ, RZ, R105 ;  /* 0x000000ffff477224 */ /* 0x000fe400078e0069 */
[----:B------:R1:W-:Y:S01]  /*11aa0*/  MUFU.EX2 R7, R2 ;  /* 0x0000000200077308 */ /* 0x0003e20000000800 */
[----:B------:R-:W-:Y:S01]  /*11ab0*/  HMMA.16816.F32.BF16 R104, R12, R18, RZ ;  /* 0x000000120c68723c */ /* 0x000fe200000418ff */
[----:B------:R-:W2:Y:S01]  /*11ac0*/  LDSM.16.MT88.4 R16, [R230+0x900] ;  /* 0x00090000e610783b */ /* 0x000ea20000004200 */
[----:B-1----:R-:W-:-:S05]  /*11ad0*/  FFMA.FTZ R2, R76, c[0x0][0x2d0], -R3 ;  /* 0x0000b4004c027a23 */ /* 0x002fca0000010803 */
[----:B------:R1:W3:Y:S02]  /*11ae0*/  MUFU.EX2 R182, R2 ;  /* 0x0000000200b67308 */ /* 0x0002e40000000800 */
[----:B-1----:R-:W-:Y:S01]  /*11af0*/  FFMA.FTZ R2, R77, c[0x0][0x2d0], -R3 ;  /* 0x0000b4004d027a23 */ /* 0x002fe20000010803 */
[----:B---3--:R-:W-:Y:S01]  /*11b00*/  F2FP.BF16.PACK_AB R9, R182, R7 ;  /* 0x00000007b609723e */ /* 0x008fe200000010ff */
[C---:B------:R-:W-:Y:S04]  /*11b10*/  HMMA.16816.F32.BF16 R76, R12.reuse, R24, RZ ;  /* 0x000000180c4c723c */ /* 0x040fe800000418ff */
[----:B------:R1:W-:Y:S04]  /*11b20*/  MUFU.EX2 R194, R2 ;  /* 0x0000000200c27308 */ /* 0x0003e80000000800 */
[----:B------:R-:W-:Y:S01]  /*11b30*/  HMMA.16816.F32.BF16 R24, R12, R36, RZ ;  /* 0x000000240c18723c */ /* 0x000fe200000418ff */
[----:B------:R-:W3:Y:S06]  /*11b40*/  LDSM.16.MT88.4 R12, [R229+0x1100] ;  /* 0x00110000e50c783b */ /* 0x000eec0000004200 */
[----:B------:R-:W-:-:S02]  /*11b50*/  IMAD.MOV.U32 R37, RZ, RZ, R214 ;  /* 0x000000ffff257224 */ /* 0x000fc400078e00d6 */
[----:B-1----:R-:W-:-:S04]  /*11b60*/  FFMA.FTZ R2, R88, c[0x0][0x2d0], -R3 ;  /* 0x0000b40058027a23 */ /* 0x002fc80000010803 */
[----:B------:R1:W1:Y:S02]  /*11b70*/  MUFU.EX2 R68, R2 ;  /* 0x0000000200447308 */ /* 0x0002640000000800 */
[----:B-1----:R-:W-:Y:S01]  /*11b80*/  FFMA.FTZ R2, R92, c[0x0][0x2d0], -R6 ;  /* 0x0000b4005c027a23 */ /* 0x002fe20000010806 */
[----:B------:R-:W-:-:S05]  /*11b90*/  F2FP.BF16.PACK_AB R11, R68, R194 ;  /* 0x000000c2440b723e */ /* 0x000fca00000010ff */
[----:B------:R1:W-:Y:S02]  /*11ba0*/  MUFU.EX2 R36, R2 ;  /* 0x0000000200247308 */ /* 0x0003e40000000800 */
[C---:B----4-:R-:W-:Y:S08]  /*11bb0*/  HMMA.16816.F32.BF16 R144, R8.reuse, R20, R72 ;  /* 0x000000140890723c */ /* 0x050ff00000041848 */
[----:B------:R-:W-:Y:S01]  /*11bc0*/  HMMA.16816.F32.BF16 R108, R8, R32, R60 ;  /* 0x00000020086c723c */ /* 0x000fe2000004183c */
[----:B-1----:R-:W-:-:S04]  /*11bd0*/  FFMA.FTZ R2, R93, c[0x0][0x2d0], -R6 ;  /* 0x0000b4005d027a23 */ /* 0x002fc80000010806 */
[----:B------:R1:W4:Y:S03]  /*11be0*/  MUFU.EX2 R252, R2 ;  /* 0x0000000200fc7308 */ /* 0x0003260000000800 */
[C---:B------:R-:W-:Y:S08]  /*11bf0*/  HMMA.16816.F32.BF16 R72, R8.reuse, R22, R64 ;  /* 0x000000160848723c */ /* 0x040ff00000041840 */
[----:B------:R-:W-:Y:S01]  /*11c00*/  HMMA.16816.F32.BF16 R64, R8, R34, R56 ;  /* 0x000000220840723c */ /* 0x000fe20000041838 */
[----:B-1----:R-:W-:-:S07]  /*11c10*/  FFMA.FTZ R2, R94, c[0x0][0x2d0], -R6 ;  /* 0x0000b4005e027a23 */ /* 0x002fce0000010806 */
[C---:B--2---:R-:W-:Y:S01]  /*11c20*/  HMMA.16816.F32.BF16 R60, R8.reuse, R18, R48 ;  /* 0x00000012083c723c */ /* 0x044fe20000041830 */
[----:B------:R1:W-:Y:S07]  /*11c30*/  MUFU.EX2 R227, R2 ;  /* 0x0000000200e37308 */ /* 0x0003ee0000000800 */
[----:B------:R-:W-:Y:S01]  /*11c40*/  HMMA.16816.F32.BF16 R92, R8, R16, R52 ;  /* 0x00000010085c723c */ /* 0x000fe20000041834 */
[----:B-1----:R-:W-:-:S07]  /*11c50*/  FFMA.FTZ R2, R89, c[0x0][0x2d0], -R6 ;  /* 0x0000b40059027a23 */ /* 0x002fce0000010806 */
[C---:B------:R-:W-:Y:S01]  /*11c60*/  HMMA.16816.F32.BF16 R88, R8.reuse, R28, R44 ;  /* 0x0000001c0858723c */ /* 0x040fe2000004182c */
[----:B------:R1:W2:Y:S07]  /*11c70*/  MUFU.EX2 R251, R2 ;  /* 0x0000000200fb7308 */ /* 0x0002ae0000000800 */
[----:B------:R-:W-:Y:S07]  /*11c80*/  HMMA.16816.F32.BF16 R44, R8, R30, R40 ;  /* 0x0000001e082c723c */ /* 0x000fee0000041828 */
[----:B----4-:R-:W-:Y:S01]  /*11c90*/  F2FP.BF16.PACK_AB R8, R252, R36 ;  /* 0x00000024fc08723e */ /* 0x010fe200000010ff */
        /* <DEDUP_REMOVED lines=15> */
[----:B------:R-:W-:Y:S02]  /*11d90*/  IMAD.MOV.U32 R122, RZ, RZ, R189 ;  /* 0x000000ffff7a7224 */ /* 0x000fe400078e00bd */
[----:B------:R1:W-:Y:S04]  /*11da0*/  MUFU.EX2 R221, R2 ;  /* 0x0000000200dd7308 */ /* 0x0003e80000000800 */
[C---:B------:R-:W-:Y:S07]  /*11db0*/  HMMA.16816.F32.BF16 R76, R8.reuse, R16, R76 ;  /* 0x00000010084c723c */ /* 0x040fee000004184c */
[----:B------:R-:W-:Y:S01]  /*11dc0*/  IMAD.MOV.U32 R16, RZ, RZ, R204 ;  /* 0x000000ffff107224 */ /* 0x000fe200078e00cc */
[----:B------:R-:W-:Y:S01]  /*11dd0*/  HMMA.16816.F32.BF16 R48, R8, R20, R84 ;  /* 0x000000140830723c */ /* 0x000fe20000041854 */
[----:B------:R-:W-:-:S02]  /*11de0*/  IMAD.MOV.U32 R17, RZ, RZ, R37 ;  /* 0x000000ffff117224 */ /* 0x000fc400078e0025 */
[----:B-1----:R-:W-:-:S04]  /*11df0*/  FFMA.FTZ R2, R117, c[0x0][0x2d0], -R5 ;  /* 0x0000b40075027a23 */ /* 0x002fc80000010805 */
[----:B------:R1:W-:Y:S01]  /*11e00*/  MUFU.EX2 R216, R2 ;  /* 0x0000000200d87308 */ /* 0x0003e20000000800 */
[C---:B------:R-:W-:Y:S01]  /*11e10*/  HMMA.16816.F32.BF16 R116, R8.reuse, R28, R24 ;  /* 0x0000001c0874723c */ /* 0x040fe20000041818 */
[----:B------:R-:W-:Y:S06]  /*11e20*/  LDSM.16.MT88.4 R24, [R230+0x1100] ;  /* 0x00110000e618783b */ /* 0x000fec0000004200 */
[----:B------:R-:W-:Y:S01]  /*11e30*/  IMAD.MOV.U32 R29, RZ, RZ, R68 ;  /* 0x000000ffff1d7224 */ /* 0x000fe200078e0044 */
[----:B------:R-:W-:Y:S01]  /*11e40*/  HMMA.16816.F32.BF16 R40, R8, R22, R96 ;  /* 0x000000160828723c */ /* 0x000fe20000041860 */
[----:B------:R-:W-:Y:S01]  /*11e50*/  IMAD.MOV.U32 R68, RZ, RZ, R203 ;  /* 0x000000ffff447224 */ /* 0x000fe200078e00cb */
[----:B------:R-:W2:Y:S01]  /*11e60*/  LDSM.16.MT88.4 R20, [R232+0x1100] ;  /* 0x00110000e814783b */ /* 0x000ea20000004200 */
[----:B------:R-:W-:-:S02]  /*11e70*/  IMAD.MOV.U32 R28, RZ, RZ, R202 ;  /* 0x000000ffff1c7224 */ /* 0x000fc400078e00ca */
[----:B-1----:R-:W-:-:S03]  /*11e80*/  FFMA.FTZ R2, R121, c[0x0][0x2d0], -R5 ;  /* 0x0000b40079027a23 */ /* 0x002fc60000010805 */
[C---:B------:R-:W-:Y:S01]  /*11e90*/  HMMA.16816.F32.BF16 R52, R8.reuse, R32, R80 ;  /* 0x000000200834723c */ /* 0x040fe20000041850 */
[----:B------:R-:W-:Y:S01]  /*11ea0*/  IMAD.MOV.U32 R121, RZ, RZ, R36 ;  /* 0x000000ffff797224 */ /* 0x000fe200078e0024 */
[----:B------:R1:W4:Y:S06]  /*11eb0*/  MUFU.EX2 R217, R2 ;  /* 0x0000000200d97308 */ /* 0x00032c0000000800 */
[C---:B------:R-:W-:Y:S01]  /*11ec0*/  HMMA.16816.F32.BF16 R36, R8.reuse, R34, R104 ;  /* 0x000000220824723c */ /* 0x040fe20000041868 */
[----:B------:R-:W2:Y:S06]  /*11ed0*/  LDSM.16.MT88.4 R32, [R231+0x1100] ;  /* 0x00110000e720783b */ /* 0x000eac0000004200 */
[----:B------:R-:W-:Y:S01]  /*11ee0*/  IMAD.MOV.U32 R107, RZ, RZ, R199 ;  /* 0x000000ffff6b7224 */ /* 0x000fe200078e00c7 */
[----:B------:R-:W-:Y:S01]  /*11ef0*/  HMMA.16816.F32.BF16 R56, R8, R18, R112 ;  /* 0x000000120838723c */ /* 0x000fe20000041870 */
[----:B------:R-:W-:-:S02]  /*11f00*/  IMAD.MOV.U32 R104, RZ, RZ, R198 ;  /* 0x000000ffff687224 */ /* 0x000fc400078e00c6 */
[----:B-1----:R-:W-:Y:S02]  /*11f10*/  FFMA.FTZ R2, R123, c[0x0][0x2d0], -R5 ;  /* 0x0000b4007b027a23 */ /* 0x002fe40000010805 */
[----:B------:R-:W-:Y:S02]  /*11f20*/  IMAD.MOV.U32 R123, RZ, RZ, R212 ;  /* 0x000000ffff7b7224 */ /* 0x000fe400078e00d4 */
[----:B------:R1:W-:Y:S01]  /*11f30*/  MUFU.EX2 R214, R2 ;  /* 0x0000000200d67308 */ /* 0x0003e20000000800 */
[----:B------:R-:W-:Y:S01]  /*11f40*/  IMAD.MOV.U32 R105, RZ, RZ, R197 ;  /* 0x000000ffff697224 */ /* 0x000fe200078e00c5 */
[----:B------:R-:W-:Y:S01]  /*11f50*/  HMMA.16816.F32.BF16 R84, R8, R30, R100 ;  /* 0x0000001e0854723c */ /* 0x000fe20000041864 */
[----:B------:R-:W-:Y:S02]  /*11f60*/  IMAD.MOV.U32 R106, RZ, RZ, R196 ;  /* 0x000000ffff6a7224 */ /* 0x000fe400078e00c4 */
[----:B------:R-:W-:Y:S02]  /*11f70*/  IMAD.MOV.U32 R115, RZ, RZ, R191 ;  /* 0x000000ffff737224 */ /* 0x000fe400078e00bf */
[----:B------:R-:W-:-:S02]  /*11f80*/  IMAD.MOV.U32 R114, RZ, RZ, R190 ;  /* 0x000000ffff727224 */ /* 0x000fc400078e00be */
[----:B----4-:R-:W-:Y:S01]  /*11f90*/  F2FP.BF16.PACK_AB R8, R217, R216 ;  /* 0x000000d8d908723e */ /* 0x010fe200000010ff */
[----:B------:R-:W-:Y:S02]  /*11fa0*/  IMAD.MOV.U32 R112, RZ, RZ, R104 ;  /* 0x000000ffff707224 */ /* 0x000fe400078e0068 */
        /* <DEDUP_REMOVED lines=19> */
[----:B------:R-:W-:Y:S02]  /*120e0*/  IMAD.MOV.U32 R128, RZ, RZ, R16 ;  /* 0x000000ffff807224 */ /* 0x000fe400078e0010 */
[----:B------:R-:W-:Y:S01]  /*120f0*/  LDSM.16.MT88.4 R16, [R229+0x1900] ;  /* 0x00190000e510783b */ /* 0x000fe20000004200 */
[----:B-1----:R-:W-:Y:S01]  /*12100*/  FFMA.FTZ R2, R130, c[0x0][0x2d0], -R6 ;  /* 0x0000b40082027a23 */ /* 0x002fe20000010806 */
[----:B----4-:R-:W-:Y:S01]  /*12110*/  F2FP.BF16.PACK_AB R11, R201, R202 ;  /* 0x000000cac90b723e */ /* 0x010fe200000010ff */
[----:B------:R-:W-:Y:S02]  /*12120*/  IMAD.MOV.U32 R130, RZ, RZ, R115 ;  /* 0x000000ffff827224 */ /* 0x000fe400078e0073 */
[----:B------:R1:W4:Y:S01]  /*12130*/  MUFU.EX2 R200, R2 ;  /* 0x0000000200c87308 */ /* 0x0003220000000800 */
[----:B------:R-:W-:-:S02]  /*12140*/  IMAD.MOV.U32 R115, RZ, RZ, R127 ;  /* 0x000000ffff737224 */ /* 0x000fc400078e007f */
[----:B------:R-:W-:Y:S01]  /*12150*/  IMAD.MOV.U32 R127, RZ, RZ, R28 ;  /* 0x000000ffff7f7224 */ /* 0x000fe200078e001c */
[C---:B---3--:R-:W-:Y:S08]  /*12160*/  HMMA.16816.F32.BF16 R80, R8.reuse, R14, R72 ;  /* 0x0000000e0850723c */ /* 0x048ff00000041848 */
[----:B--2---:R-:W-:Y:S01]  /*12170*/  HMMA.16816.F32.BF16 R72, R8, R22, R64 ;  /* 0x000000160848723c */ /* 0x004fe20000041840 */
        /* <DEDUP_REMOVED lines=8> */
[----:B------:R1:W2:Y:S01]  /*12200*/  MUFU.EX2 R198, R2 ;  /* 0x0000000200c67308 */ /* 0x0002a20000000800 */
[----:B------:R-:W-:-:S05]  /*12210*/  IMAD.MOV.U32 R68, RZ, RZ, R166 ;  /* 0x000000ffff447224 */ /* 0x000fca00078e00a6 */
[C---:B------:R-:W-:Y:S08]  /*12220*/  HMMA.16816.F32.BF16 R92, R8.reuse, R24, R92 ;  /* 0x00000018085c723c */ /* 0x040ff0000004185c */
[----:B------:R-:W-:Y:S01]  /*12230*/  HMMA.16816.F32.BF16 R96, R8, R32, R88 ;  /* 0x000000200860723c */ /* 0x000fe20000041858 */
[----:B-1----:R-:W-:-:S04]  /*12240*/  FFMA.FTZ R2, R132, c[0x0][0x2d0], -R6 ;  /* 0x0000b40084027a23 */ /* 0x002fc80000010806 */
        /* <DEDUP_REMOVED lines=18> */
[----:B------:R-:W-:Y:S01]  /*12370*/  LDSM.16.MT88.4 R12, [R232+0x1900] ;  /* 0x00190000e80c783b */ /* 0x000fe20000004200 */
[----:B-1----:R-:W-:-:S04]  /*12380*/  FFMA.FTZ R2, R149, c[0x0][0x2d0], -R6 ;  /* 0x0000b40095027a23 */ /* 0x002fc80000010806 */
[----:B------:R1:W-:Y:S02]  /*12390*/  MUFU.EX2 R191, R2 ;  /* 0x0000000200bf7308 */ /* 0x0003e40000000800 */
[C---:B------:R-:W-:Y:S07]  /*123a0*/  HMMA.16816.F32.BF16 R88, R8.reuse, R32, R116 ;  /* 0x000000200858723c */ /* 0x040fee0000041874 */
[----:B------:R-:W-:Y:S01]  /*123b0*/  IMAD.MOV.U32 R117, RZ, RZ, R115 ;  /* 0x000000ffff757224 */ /* 0x000fe200078e0073 */
[----:B------:R-:W-:Y:S01]  /*123c0*/  HMMA.16816.F32.BF16 R40, R8, R20, R52 ;  /* 0x000000140828723c */ /* 0x000fe20000041834 */
[----:B------:R-:W-:-:S02]  /*123d0*/  IMAD.MOV.U32 R119, RZ, RZ, R112 ;  /* 0x000000ffff777224 */ /* 0x000fc400078e0070 */
[----:B------:R-:W-:Y:S02]  /*123e0*/  IMAD.MOV.U32 R116, RZ, RZ, R4 ;  /* 0x000000ffff747224 */ /* 0x000fe400078e0004 */
[----:B------:R-:W-:Y:S02]  /*123f0*/  IMAD.MOV.U32 R4, RZ, RZ, R163 ;  /* 0x000000ffff047224 */ /* 0x000fe400078e00a3 */
[--C-:B-1----:R-:W-:Y:S01]  /*12400*/  FFMA.FTZ R2, R150, c[0x0][0x2d0], -R5.reuse ;  /* 0x0000b40096027a23 */ /* 0x102fe20000010805 */
[C---:B------:R-:W-:Y:S01]  /*12410*/  HMMA.16816.F32.BF16 R36, R8.reuse, R22, R36 ;  /* 0x000000160824723c */ /* 0x040fe20000041824 */
[----:B------:R-:W-:Y:S02]  /*12420*/  LDSM.16.MT88.4 R20, [R229+0x2100] ;  /* 0x00210000e514783b */ /* 0x000fe40000004200 */
[----:B------:R1:W-:Y:S05]  /*12430*/  MUFU.EX2 R190, R2 ;  /* 0x0000000200be7308 */ /* 0x0003ea0000000800 */
[C---:B------:R-:W-:Y:S08]  /*12440*/  HMMA.16816.F32.BF16 R56, R8.reuse, R26, R56 ;  /* 0x0000001a0838723c */ /* 0x040ff00000041838 */
[----:B------:R-:W-:Y:S01]  /*12450*/  HMMA.16816.F32.BF16 R84, R8, R34, R84 ;  /* 0x000000220854723c */ /* 0x000fe20000041854 */
[----:B------:R-:W2:Y:S01]  /*12460*/  LDSM.16.MT88.4 R32, [R231+0x1900] ;  /* 0x00190000e720783b */ /* 0x000ea20000004200 */
[----:B-1----:R-:W-:-:S04]  /*12470*/  FFMA.FTZ R2, R151, c[0x0][0x2d0], -R5 ;  /* 0x0000b40097027a23 */ /* 0x002fc80000010805 */
[----:B------:R1:W3:Y:S02]  /*12480*/  MUFU.EX2 R189, R2 ;  /* 0x0000000200bd7308 */ /* 0x0002e40000000800 */
[--C-:B-1----:R-:W-:Y:S02]  /*12490*/  FFMA.FTZ R2, R152, c[0x0][0x2d0], -R5.reuse ;  /* 0x0000b40098027a23 */ /* 0x102fe40000010805 */
[----:B------:R-:W-:Y:S02]  /*124a0*/  IMAD.MOV.U32 R152, RZ, RZ, R122 ;  /* 0x000000ffff987224 */ /* 0x000fe400078e007a */
[----:B------:R-:W-:Y:S02]  /*124b0*/  IMAD.MOV.U32 R122, RZ, RZ, R188 ;  /* 0x000000ffff7a7224 */ /* 0x000fe400078e00bc */
[----:B------:R1:W-:Y:S02]  /*124c0*/  MUFU.EX2 R188, R2 ;  /* 0x0000000200bc7308 */ /* 0x0003e40000000800 */
[----:B-1----:R-:W-:-:S02]  /*124d0*/  FFMA.FTZ R2, R153, c[0x0][0x2d0], -R5 ;  /* 0x0000b40099027a23 */ /* 0x002fc40000010805 */
[----:B------:R-:W-:-:S04]  /*124e0*/  IMAD.MOV.U32 R153, RZ, RZ, R114 ;  /* 0x000000ffff997224 */ /* 0x000fc800078e0072 */
[----:B------:R1:W4:Y:S01]  /*124f0*/  MUFU.EX2 R139, R2 ;  /* 0x00000002008b7308 */ /* 0x0003220000000800 */
[----:B------:R-:W-:Y:S02]  /*12500*/  IMAD.MOV.U32 R114, RZ, RZ, R107 ;  /* 0x000000ffff727224 */ /* 0x000fe400078e006b */
[----:B------:R-:W-:Y:S02]  /*12510*/  IMAD.MOV.U32 R107, RZ, RZ, R29 ;  /* 0x000000ffff6b7224 */ /* 0x000fe400078e001d */
[----:B------:R-:W-:Y:S01]  /*12520*/  IMAD.MOV.U32 R118, RZ, RZ, R114 ;  /* 0x000000ffff767224 */ /* 0x000fe200078e0072 */
[----:B------:R-:W-:Y:S01]  /*12530*/  HMMA.16816.F32.BF16 R28, R8, R24, R76 ;  /* 0x00000018081c723c */ /* 0x000fe2000004184c */
[----:B------:R-:W2:Y:S06]  /*12540*/  LDSM.16.MT88.4 R24, [R230+0x1900] ;  /* 0x00190000e618783b */ /* 0x000eac0000004200 */
[----:B---3--:R-:W-:Y:S01]  /*12550*/  F2FP.BF16.PACK_AB R8, R189, R190 ;  /* 0x000000bebd08723e */ /* 0x008fe200000010ff */
[----:B-1----:R-:W-:Y:S01]  /*12560*/  FFMA.FTZ R2, R154, c[0x0][0x2d0], -R3 ;  /* 0x0000b4009a027a23 */ /* 0x002fe20000010803 */
[----:B----4-:R-:W-:Y:S01]  /*12570*/  F2FP.BF16.PACK_AB R10, R139, R188 ;  /* 0x000000bc8b0a723e */ /* 0x010fe200000010ff */
[----:B------:R-:W-:-:S02]  /*12580*/  IMAD.MOV.U32 R154, RZ, RZ, R105 ;  /* 0x000000ffff9a7224 */ /* 0x000fc400078e0069 */
        /* <DEDUP_REMOVED lines=11> */
[----:B------:R-:W-:Y:S02]  /*12640*/  IMAD.MOV.U32 R130, RZ, RZ, R71 ;  /* 0x000000ffff827224 */ /* 0x000fe400078e0047 */
[----:B------:R-:W-:Y:S02]  /*12650*/  IMAD.MOV.U32 R71, RZ, RZ, R164 ;  /* 0x000000ffff477224 */ /* 0x000fe400078e00a4 */
[----:B-1----:R-:W-:Y:S01]  /*12660*/  FFMA.FTZ R2, R176, c[0x0][0x2d0], -R6 ;  /* 0x0000b400b0027a23 */ /* 0x002fe20000010806 */
[----:B---3--:R-:W-:-:S03]  /*12670*/  F2FP.BF16.PACK_AB R11, R133, R132 ;  /* 0x00000084850b723e */ /* 0x008fc600000010ff */
[----:B------:R1:W-:Y:S04]  /*12680*/  MUFU.EX2 R115, R2 ;  /* 0x0000000200737308 */ /* 0x0003e80000000800 */
[C---:B--2---:R-:W-:Y:S08]  /*12690*/  HMMA.16816.F32.BF16 R76, R8.reuse, R32, R96 ;  /* 0x00000020084c723c */ /* 0x044ff00000041860 */
[----:B------:R-:W-:Y:S01]  /*126a0*/  HMMA.16816.F32.BF16 R148, R8, R18, R80 ;  /* 0x000000120894723c */ /* 0x000fe20000041850 */
[----:B-1----:R-:W-:-:S02]  /*126b0*/  FFMA.FTZ R2, R158, c[0x0][0x2d0], -R6 ;  /* 0x0000b4009e027a23 */ /* 0x002fc40000010806 */
[----:B------:R-:W-:Y:S02]  /*126c0*/  IMAD.MOV.U32 R158, RZ, RZ, R125 ;  /* 0x000000ffff9e7224 */ /* 0x000fe400078e007d */
[----:B------:R1:W-:Y:S01]  /*126d0*/  MUFU.EX2 R114, R2 ;  /* 0x0000000200727308 */ /* 0x0003e20000000800 */
[----:B------:R-:W-:Y:S02]  /*126e0*/  IMAD.MOV.U32 R125, RZ, RZ, R162 ;  /* 0x000000ffff7d7224 */ /* 0x000fe400078e00a2 */
[C---:B------:R-:W-:Y:S08]  /*126f0*/  HMMA.16816.F32.BF16 R144, R8.reuse, R16, R144 ;  /* 0x000000100890723c */ /* 0x040ff00000041890 */
[----:B------:R-:W-:Y:S01]  /*12700*/  HMMA.16816.F32.BF16 R80, R8, R26, R64 ;  /* 0x0000001a0850723c */ /* 0x000fe20000041840 */
[----:B-1----:R-:W-:-:S02]  /*12710*/  FFMA.FTZ R2, R159, c[0x0][0x2d0], -R6 ;  /* 0x0000b4009f027a23 */ /* 0x002fc40000010806 */
[----:B------:R-:W-:Y:S02]  /*12720*/  IMAD.MOV.U32 R159, RZ, RZ, R113 ;  /* 0x000000ffff9f7224 */ /* 0x000fe400078e0071 */
[----:B------:R1:W-:Y:S02]  /*12730*/  MUFU.EX2 R113, R2 ;  /* 0x0000000200717308 */ /* 0x0003e40000000800 */
[----:B-1----:R-:W-:Y:S02]  /*12740*/  FFMA.FTZ R2, R160, c[0x0][0x2d0], -R6 ;  /* 0x0000b400a0027a23 */ /* 0x002fe40000010806 */
[----:B------:R-:W-:Y:S04]  /*12750*/  HMMA.16816.F32.BF16 R160, R8, R12, R108 ;  /* 0x0000000c08a0723c */ /* 0x000fe8000004186c */
[----:B------:R1:W-:Y:S03]  /*12760*/  MUFU.EX2 R112, R2 ;  /* 0x0000000200707308 */ /* 0x0003e60000000800 */
[----:B------:R-:W-:-:S02]  /*12770*/  IMAD.MOV.U32 R111, RZ, RZ, R128 ;  /* 0x000000ffff6f7224 */ /* 0x000fc400078e0080 */
[----:B------:R-:W-:Y:S02]  /*12780*/  IMAD.MOV.U32 R128, RZ, RZ, R107 ;  /* 0x000000ffff807224 */ /* 0x000fe400078e006b */
[----:B------:R-:W-:Y:S02]  /*12790*/  IMAD.MOV.U32 R110, RZ, RZ, R104 ;  /* 0x000000ffff6e7224 */ /* 0x000fe400078e0068 */
[----:B------:R-:W-:Y:S02]  /*127a0*/  IMAD.MOV.U32 R109, RZ, RZ, R165 ;  /* 0x000000ffff6d7224 */ /* 0x000fe400078e00a5 */
[----:B------:R-:W-:Y:S01]  /*127b0*/  HMMA.16816.F32.BF16 R164, R8, R14, R72 ;  /* 0x0000000e08a4723c */ /* 0x000fe20000041848 */
[----:B-1----:R-:W-:-:S04]  /*127c0*/  FFMA.FTZ R2, R177, c[0x0][0x2d0], -R0 ;  /* 0x0000b400b1027a23 */ /* 0x002fc80000010800 */
[----:B------:R1:W-:Y:S03]  /*127d0*/  MUFU.EX2 R107, R2 ;  /* 0x00000002006b7308 */ /* 0x0003e60000000800 */
[----:B------:R-:W-:Y:S01]  /*127e0*/  HMMA.16816.F32.BF16 R72, R8, R34, R60 ;  /* 0x000000220848723c */ /* 0x000fe2000004183c */
[----:B-1----:R-:W-:-:S04]  /*127f0*/  FFMA.FTZ R2, R178, c[0x0][0x2d0], -R0 ;  /* 0x0000b400b2027a23 */ /* 0x002fc80000010800 */
[----:B------:R1:W2:Y:S02]  /*12800*/  MUFU.EX2 R106, R2 ;  /* 0x00000002006a7308 */ /* 0x0002a40000000800 */
[----:B-1----:R-:W-:Y:S02]  /*12810*/  FFMA.FTZ R2, R179, c[0x0][0x2d0], -R0 ;  /* 0x0000b400b3027a23 */ /* 0x002fe40000010800 */
[----:B------:R-:W-:Y:S04]  /*12820*/  HMMA.16816.F32.BF16 R176, R8, R24, R92 ;  /* 0x0000001808b0723c */ /* 0x000fe8000004185c */
[----:B------:R1:W-:Y:S03]  /*12830*/  MUFU.EX2 R105, R2 ;  /* 0x0000000200697308 */ /* 0x0003e60000000800 */
[----:B------:R-:W-:-:S02]  /*12840*/  F2FP.BF16.PACK_AB R8, R193, R197 ;  /* 0x000000c5c108723e */ /* 0x000fc400000010ff */
[----:B--2---:R-:W-:Y:S02]  /*12850*/  F2FP.BF16.PACK_AB R9, R106, R107 ;  /* 0x0000006b6a09723e */ /* 0x004fe400000010ff */
[----:B------:R-:W-:Y:S01]  /*12860*/  F2FP.BF16.PACK_AB R10, R115, R191 ;  /* 0x000000bf730a723e */ /* 0x000fe200000010ff */
[----:B-1----:R-:W-:Y:S02]  /*12870*/  FFMA.FTZ R2, R186, c[0x0][0x2d0], -R0 ;  /* 0x0000b400ba027a23 */ /* 0x002fe40000010800 */
[----:B------:R-:W-:Y:S02]  /*12880*/  IMAD.MOV.U32 R186, RZ, RZ, R110 ;  /* 0x000000ffffba7224 */ /* 0x000fe400078e006e */
[----:B------:R1:W2:Y:S01]  /*12890*/  MUFU.EX2 R104, R2 ;  /* 0x0000000200687308 */ /* 0x0002a20000000800 */
[----:B------:R-:W-:Y:S02]  /*128a0*/  IMAD.MOV.U32 R110, RZ, RZ, R152 ;  /* 0x000000ffff6e7224 */ /* 0x000fe400078e0098 */
[----:B------:R-:W-:-:S02]  /*128b0*/  IMAD.MOV.U32 R152, RZ, RZ, R123 ;  /* 0x000000ffff987224 */ /* 0x000fc400078e007b */
[----:B------:R-:W-:Y:S02]  /*128c0*/  IMAD.MOV.U32 R123, RZ, RZ, R69 ;  /* 0x000000ffff7b7224 */ /* 0x000fe400078e0045 */
[----:B-1----:R-:W-:Y:S01]  /*128d0*/  FFMA.FTZ R2, R168, c[0x0][0x2d0], -R6 ;  /* 0x0000b400a8027a23 */ /* 0x002fe20000010806 */
[----:B--2---:R-:W-:-:S03]  /*128e0*/  F2FP.BF16.PACK_AB R11, R104, R105 ;  /* 0x00000069680b723e */ /* 0x004fc600000010ff */
[----:B------:R1:W-:Y:S04]  /*128f0*/  MUFU.EX2 R108, R2 ;  /* 0x00000002006c7308 */ /* 0x0003e80000000800 */
        /* <DEDUP_REMOVED lines=14> */
[----:B---3--:R-:W-:-:S04]  /*129e0*/  FFMA.FTZ R2, R170, c[0x0][0x2d0], -R5 ;  /* 0x0000b400aa027a23 */ /* 0x008fc80000010805 */
[----:B------:R3:W-:Y:S03]  /*129f0*/  MUFU.EX2 R101, R2 ;  /* 0x0000000200657308 */ /* 0x0007e60000000800 */
        /* <DEDUP_REMOVED lines=63> */
[----:B-1----:R-:W-:-:S06]  /*12df0*/  FFMA.FTZ R2, R71, c[0x0][0x2d0], -R6 ;  /* 0x0000b40047027a23 */ /* 0x002fcc0000010806 */
[----:B------:R1:W-:Y:S02]  /*12e00*/  MUFU.EX2 R71, R2 ;  /* 0x0000000200477308 */ /* 0x0003e40000000800 */
[----:B-1----:R-:W-:Y:S02]  /*12e10*/  FFMA.FTZ R2, R109, c[0x0][0x2d0], -R6 ;  /* 0x0000b4006d027a23 */ /* 0x002fe40000010806 */
[----:B------:R-:W-:-:S04]  /*12e20*/  IMAD.MOV.U32 R109, RZ, RZ, R111 ;  /* 0x000000ffff6d7224 */ /* 0x000fc800078e006f */
[----:B------:R1:W1:Y:S01]  /*12e30*/  MUFU.EX2 R69, R2 ;  /* 0x0000000200457308 */ /* 0x0002620000000800 */
[----:B---3--:R-:W-:Y:S01]  /*12e40*/  F2FP.BF16.PACK_AB R8, R90, R91 ;  /* 0x0000005b5a08723e */ /* 0x008fe200000010ff */
[----:B------:R-:W-:Y:S01]  /*12e50*/  IMAD.MOV.U32 R111, RZ, RZ, R117 ;  /* 0x000000ffff6f7224 */ /* 0x000fe200078e0075 */
[----:B------:R-:W-:Y:S01]  /*12e60*/  F2FP.BF16.PACK_AB R9, R86, R87 ;  /* 0x000000575609723e */ /* 0x000fe200000010ff */
[----:B------:R-:W-:Y:S01]  /*12e70*/  IMAD.MOV.U32 R117, RZ, RZ, R118 ;  /* 0x000000ffff757224 */ /* 0x000fe200078e0076 */
[----:B------:R-:W-:Y:S01]  /*12e80*/  F2FP.BF16.PACK_AB R10, R88, R89 ;  /* 0x00000059580a723e */ /* 0x000fe200000010ff */
[----:B------:R-:W-:Y:S01]  /*12e90*/  IMAD.MOV.U32 R118, RZ, RZ, R119 ;  /* 0x000000ffff767224 */ /* 0x000fe200078e0077 */
[----:B------:R-:W-:Y:S01]  /*12ea0*/  F2FP.BF16.PACK_AB R11, R85, R84 ;  /* 0x00000054550b723e */ /* 0x000fe200000010ff */
[----:B------:R-:W-:Y:S02]  /*12eb0*/  IMAD.MOV.U32 R119, RZ, RZ, R157 ;  /* 0x000000ffff777224 */ /* 0x000fe400078e009d */
[----:B------:R-:W-:-:S02]  /*12ec0*/  IMAD.MOV.U32 R157, RZ, RZ, R153 ;  /* 0x000000ffff9d7224 */ /* 0x000fc400078e0099 */
[----:B------:R-:W-:Y:S02]  /*12ed0*/  IMAD.MOV.U32 R153, RZ, RZ, R121 ;  /* 0x000000ffff997224 */ /* 0x000fe400078e0079 */
[----:B-1----:R-:W-:Y:S02]  /*12ee0*/  FFMA.FTZ R2, R186, c[0x0][0x2d0], -R6 ;  /* 0x0000b400ba027a23 */ /* 0x002fe40000010806 */
[----:B------:R-:W-:Y:S02]  /*12ef0*/  IMAD.MOV.U32 R186, RZ, RZ, R109 ;  /* 0x000000ffffba7224 */ /* 0x000fe400078e006d */
[----:B------:R-:W-:Y:S02]  /*12f00*/  IMAD.MOV.U32 R109, RZ, RZ, R110 ;  /* 0x000000ffff6d7224 */ /* 0x000fe400078e006e */
[----:B------:R-:W-:Y:S02]  /*12f10*/  IMAD.MOV.U32 R110, RZ, RZ, R156 ;  /* 0x000000ffff6e7224 */ /* 0x000fe400078e009c */
[----:B------:R-:W-:-:S02]  /*12f20*/  IMAD.MOV.U32 R156, RZ, RZ, R131 ;  /* 0x000000ffff9c7224 */ /* 0x000fc400078e0083 */
[----:B------:R-:W-:Y:S02]  /*12f30*/  IMAD.MOV.U32 R131, RZ, RZ, R129 ;  /* 0x000000ffff837224 */ /* 0x000fe400078e0081 */
[----:B------:R-:W-:Y:S02]  /*12f40*/  IMAD.MOV.U32 R129, RZ, RZ, R68 ;  /* 0x000000ffff817224 */ /* 0x000fe400078e0044 */
[----:B------:R1:W-:Y:S01]  /*12f50*/  MUFU.EX2 R68, R2 ;  /* 0x0000000200447308 */ /* 0x0003e20000000800 */
[----:B------:R-:W-:Y:S01]  /*12f60*/  HMMA.16816.F32.BF16 R144, R8, R24, R144 ;  /* 0x000000180890723c */ /* 0x000fe20000041890 */
[----:B------:R-:W-:Y:S02]  /*12f70*/  IMAD.MOV.U32 R121, RZ, RZ, R7 ;  /* 0x000000ffff797224 */ /* 0x000fe400078e0007 */
[----:B------:R-:W-:Y:S02]  /*12f80*/  IMAD.MOV.U32 R168, RZ, RZ, R109 ;  /* 0x000000ffffa87224 */ /* 0x000fe400078e006d */
[----:B-1----:R-:W-:-:S03]  /*12f90*/  FFMA.FTZ R2, R186, c[0x0][0x2d0], -R6 ;  /* 0x0000b400ba027a23 */ /* 0x002fc60000010806 */
[C---:B------:R-:W-:Y:S01]  /*12fa0*/  HMMA.16816.F32.BF16 R148, R8.reuse, R26, R148 ;  /* 0x0000001a0894723c */ /* 0x040fe20000041894 */
[----:B------:R-:W-:Y:S01]  /*12fb0*/  IMAD.MOV.U32 R7, RZ, RZ, R235 ;  /* 0x000000ffff077224 */ /* 0x000fe200078e00eb */
[----:B------:R1:W-:Y:S01]  /*12fc0*/  MUFU.EX2 R59, R2 ;  /* 0x00000002003b7308 */ /* 0x0003e20000000800 */
[----:B------:R-:W-:Y:S01]  /*12fd0*/  IMAD.MOV.U32 R186, RZ, RZ, R110 ;  /* 0x000000ffffba7224 */ /* 0x000fe200078e006e */
[----:B------:R-:W-:Y:S01]  /*12fe0*/  UIMAD.WIDE.U32 UR24, UR17, UR4, URZ ;  /* 0x00000004111872a5 */ /* 0x000fe2000f8e003f */
[----:B------:R-:W-:Y:S01]  /*12ff0*/  IMAD.MOV.U32 R109, RZ, RZ, R156 ;  /* 0x000000ffff6d7224 */ /* 0x000fe200078e009c */
[----:B------:R3:W5:Y:S01]  /*13000*/  LDL.LU R235, [R1+0x34] ;  /* 0x0000340001eb7983 */ /* 0x0007620000300800 */
[----:B------:R-:W-:Y:S01]  /*13010*/  IMAD.MOV.U32 R110, RZ, RZ, R120 ;  /* 0x000000ffff6e7224 */ /* 0x000fe200078e0078 */
[----:B--2---:R-:W-:Y:S01]  /*13020*/  HMMA.16816.F32.BF16 R160, R8, R20, R160 ;  /* 0x0000001408a0723c */ /* 0x004fe200000418a0 */
[----:B------:R-:W-:Y:S02]  /*13030*/  IMAD.MOV.U32 R156, RZ, RZ, R183 ;  /* 0x000000ffff9c7224 */ /* 0x000fe400078e00b7 */
[----:B------:R-:W-:-:S05]  /*13040*/  IMAD.MOV.U32 R120, RZ, RZ, R182 ;  /* 0x000000ffff787224 */ /* 0x000fca00078e00b6 */
[----:B------:R-:W-:Y:S01]  /*13050*/  HMMA.16816.F32.BF16 R164, R8, R22, R164 ;  /* 0x0000001608a4723c */ /* 0x000fe200000418a4 */
[----:B-1----:R-:W-:-:S04]  /*13060*/  FFMA.FTZ R2, R174, c[0x0][0x2d0], -R0 ;  /* 0x0000b400ae027a23 */ /* 0x002fc80000010800 */
[----:B------:R1:W-:Y:S03]  /*13070*/  MUFU.EX2 R58, R2 ;  /* 0x00000002003a7308 */ /* 0x0003e60000000800 */
[C---:B----4-:R-:W-:Y:S08]  /*13080*/  HMMA.16816.F32.BF16 R176, R8.reuse, R16, R176 ;  /* 0x0000001008b0723c */ /* 0x050ff000000418b0 */
[----:B------:R-:W-:Y:S01]  /*13090*/  HMMA.16816.F32.BF16 R76, R8, R12, R76 ;  /* 0x0000000c084c723c */ /* 0x000fe2000004184c */
[----:B-1----:R-:W-:-:S04]  /*130a0*/  FFMA.FTZ R2, R175, c[0x0][0x2d0], -R0 ;  /* 0x0000b400af027a23 */ /* 0x002fc80000010800 */
[----:B------:R1:W2:Y:S02]  /*130b0*/  MUFU.EX2 R57, R2 ;  /* 0x0000000200397308 */ /* 0x0002a40000000800 */
[----:B-1----:R-:W-:-:S06]  /*130c0*/  FFMA.FTZ R2, R180, c[0x0][0x2d0], -R0 ;  /* 0x0000b400b4027a23 */ /* 0x002fcc0000010800 */
[----:B------:R1:W-:Y:S02]  /*130d0*/  MUFU.EX2 R56, R2 ;  /* 0x0000000200387308 */ /* 0x0003e40000000800 */
[----:B-1----:R-:W-:Y:S01]  /*130e0*/  FFMA.FTZ R2, R181, c[0x0][0x2d0], -R0 ;  /* 0x0000b400b5027a23 */ /* 0x002fe20000010800 */
[C---:B------:R-:W-:Y:S05]  /*130f0*/  HMMA.16816.F32.BF16 R72, R8.reuse, R14, R72 ;  /* 0x0000000e0848723c */ /* 0x040fea0000041848 */
[----:B------:R1:W4:Y:S03]  /*13100*/  MUFU.EX2 R31, R2 ;  /* 0x00000002001f7308 */ /* 0x0003260000000800 */
[----:B------:R-:W-:Y:S01]  /*13110*/  HMMA.16816.F32.BF16 R180, R8, R18, R80 ;  /* 0x0000001208b4723c */ /* 0x000fe20000041850 */
[----:B-1----:R-:W-:-:S02]  /*13120*/  FFMA.FTZ R2, R168, c[0x0][0x2d0], -R5 ;  /* 0x0000b400a8027a23 */ /* 0x002fc40000010805 */
[----:B------:R-:W-:Y:S02]  /*13130*/  IMAD.MOV.U32 R168, RZ, RZ, R186 ;  /* 0x000000ffffa87224 */ /* 0x000fe400078e00ba */
[----:B------:R-:W-:Y:S01]  /*13140*/  IMAD.MOV.U32 R186, RZ, RZ, R109 ;  /* 0x000000ffffba7224 */ /* 0x000fe200078e006d */
[----:B------:R1:W-:Y:S01]  /*13150*/  MUFU.EX2 R29, R2 ;  /* 0x00000002001d7308 */ /* 0x0003e20000000800 */
[----:B------:R-:W-:Y:S01]  /*13160*/  IMAD.MOV.U32 R109, RZ, RZ, R110 ;  /* 0x000000ffff6d7224 */ /* 0x000fe200078e006e */
[----:B------:R-:W-:Y:S01]  /*13170*/  F2FP.BF16.PACK_AB R8, R69, R71 ;  /* 0x000000474508723e */ /* 0x000fe200000010ff */
[----:B------:R-:W-:Y:S01]  /*13180*/  IMAD.MOV.U32 R110, RZ, RZ, R111 ;  /* 0x000000ffff6e7224 */ /* 0x000fe200078e006f */
[----:B--2---:R-:W-:Y:S01]  /*13190*/  F2FP.BF16.PACK_AB R9, R57, R58 ;  /* 0x0000003a3909723e */ /* 0x004fe200000010ff */
[----:B------:R-:W-:Y:S01]  /*131a0*/  IMAD.MOV.U32 R111, RZ, RZ, R159 ;  /* 0x000000ffff6f7224 */ /* 0x000fe200078e009f */
[----:B------:R-:W-:Y:S01]  /*131b0*/  F2FP.BF16.PACK_AB R10, R59, R68 ;  /* 0x000000443b0a723e */ /* 0x000fe200000010ff */
[----:B------:R-:W-:Y:S01]  /*131c0*/  IMAD.MOV.U32 R159, RZ, RZ, R158 ;  /* 0x000000ffff9f7224 */ /* 0x000fe200078e009e */
[----:B----4-:R-:W-:Y:S01]  /*131d0*/  F2FP.BF16.PACK_AB R11, R31, R56 ;  /* 0x000000381f0b723e */ /* 0x010fe200000010ff */
[----:B------:R-:W-:-:S02]  /*131e0*/  IMAD.MOV.U32 R158, RZ, RZ, R116 ;  /* 0x000000ffff9e7224 */ /* 0x000fc400078e0074 */
[----:B------:R-:W-:Y:S02]  /*131f0*/  IMAD.MOV.U32 R116, RZ, RZ, R155 ;  /* 0x000000ffff747224 */ /* 0x000fe400078e009b */
[----:B------:R-:W-:Y:S02]  /*13200*/  IMAD.MOV.U32 R155, RZ, RZ, R234 ;  /* 0x000000ffff9b7224 */ /* 0x000fe400078e00ea */
[----:B-1----:R-:W-:Y:S01]  /*13210*/  FFMA.FTZ R2, R168, c[0x0][0x2d0], -R5 ;  /* 0x0000b400a8027a23 */ /* 0x002fe20000010805 */
[C---:B------:R-:W-:Y:S01]  /*13220*/  HMMA.16816.F32.BF16 R64, R8.reuse, R24, R64 ;  /* 0x000000180840723c */ /* 0x040fe20000041840 */
[----:B------:R-:W-:Y:S02]  /*13230*/  IMAD.MOV.U32 R168, RZ, RZ, R186 ;  /* 0x000000ffffa87224 */ /* 0x000fe400078e00ba */
[----:B------:R-:W-:Y:S02]  /*13240*/  FFMA.FTZ R4, R4, c[0x0][0x2d0], -R6 ;  /* 0x0000b40004047a23 */ /* 0x000fe40000010806 */
[----:B------:R-:W-:Y:S01]  /*13250*/  FFMA.FTZ R7, R7, c[0x0][0x2d0], -R0 ;  /* 0x0000b40007077a23 */ /* 0x000fe20000010800 */
[----:B------:R-:W-:Y:S01]  /*13260*/  @UP2 UMOV UR19, UR25 ;  /* 0x0000001900132c82 */ /* 0x000fe20008000000 */
[----:B------:R-:W-:Y:S01]  /*13270*/  IMAD.MOV.U32 R186, RZ, RZ, R109 ;  /* 0x000000ffffba7224 */ /* 0x000fe200078e006d */
[----:B------:R1:W2:Y:S01]  /*13280*/  MUFU.EX2 R30, R2 ;  /* 0x00000002001e7308 */ /* 0x0002a20000000800 */
[----:B------:R-:W-:Y:S01]  /*13290*/  IMAD.MOV.U32 R109, RZ, RZ, R110 ;  /* 0x000000ffff6d7224 */ /* 0x000fe200078e006e */
[----:B------:R-:W-:Y:S01]  /*132a0*/  HMMA.16816.F32.BF16 R48, R8, R22, R48 ;  /* 0x000000160830723c */ /* 0x000fe20000041830 */
[----:B------:R-:W-:Y:S01]  /*132b0*/  IMAD.MOV.U32 R110, RZ, RZ, R111 ;  /* 0x000000ffff6e7224 */ /* 0x000fe200078e006f */
[----:B------:R-:W-:Y:S01]  /*132c0*/  UMOV UR4, URZ ;  /* 0x0000003f00047c82 */ /* 0x000fe20008000000 */
[----:B------:R-:W-:Y:S01]  /*132d0*/  IMAD.MOV.U32 R111, RZ, RZ, R159 ;  /* 0x000000ffff6f7224 */ /* 0x000fe200078e009f */
[----:B------:R3:W5:Y:S01]  /*132e0*/  LDL.LU R234, [R1+0x30] ;  /* 0x0000300001ea7983 */ /* 0x0007620000300800 */
[----:B------:R-:W-:-:S02]  /*132f0*/  IMAD.MOV.U32 R159, RZ, RZ, R158 ;  /* 0x000000ffff9f7224 */ /* 0x000fc400078e009e */
[----:B------:R-:W-:Y:S02]  /*13300*/  IMAD.MOV.U32 R158, RZ, RZ, R116 ;  /* 0x000000ffff9e7224 */ /* 0x000fe400078e0074 */
[----:B------:R-:W-:Y:S02]  /*13310*/  IMAD.MOV.U32 R116, RZ, RZ, R155 ;  /* 0x000000ffff747224 */ /* 0x000fe400078e009b */
[----:B------:R-:W-:Y:S02]  /*13320*/  IMAD.MOV.U32 R155, RZ, RZ, R154 ;  /* 0x000000ffff9b7224 */ /* 0x000fe400078e009a */
[----:B------:R-:W-:Y:S02]  /*13330*/  IMAD.MOV.U32 R154, RZ, RZ, R153 ;  /* 0x000000ffff9a7224 */ /* 0x000fe400078e0099 */
[----:B-1----:R-:W-:Y:S02]  /*13340*/  FFMA.FTZ R2, R168, c[0x0][0x2d0], -R5 ;  /* 0x0000b400a8027a23 */ /* 0x002fe40000010805 */
[----:B------:R-:W-:-:S02]  /*13350*/  IMAD.MOV.U32 R168, RZ, RZ, R186 ;  /* 0x000000ffffa87224 */ /* 0x000fc400078e00ba */
[----:B------:R1:W-:Y:S01]  /*13360*/  MUFU.EX2 R28, R2 ;  /* 0x00000002001c7308 */ /* 0x0003e20000000800 */
[----:B------:R-:W-:Y:S02]  /*13370*/  IMAD.MOV.U32 R186, RZ, RZ, R109 ;  /* 0x000000ffffba7224 */ /* 0x000fe400078e006d */
[----:B------:R-:W-:Y:S02]  /*13380*/  IMAD.MOV.U32 R109, RZ, RZ, R110 ;  /* 0x000000ffff6d7224 */ /* 0x000fe400078e006e */
[----:B------:R-:W-:Y:S02]  /*13390*/  IMAD.MOV.U32 R110, RZ, RZ, R111 ;  /* 0x000000ffff6e7224 */ /* 0x000fe400078e006f */
[----:B------:R-:W-:Y:S02]  /*133a0*/  IMAD.MOV.U32 R111, RZ, RZ, R159 ;  /* 0x000000ffff6f7224 */ /* 0x000fe400078e009f */
[----:B------:R-:W-:Y:S02]  /*133b0*/  IMAD.MOV.U32 R153, RZ, RZ, R152 ;  /* 0x000000ffff997224 */ /* 0x000fe400078e0098 */
[----:B-1----:R-:W-:-:S02]  /*133c0*/  FFMA.FTZ R2, R168, c[0x0][0x2d0], -R5 ;  /* 0x0000b400a8027a23 */ /* 0x002fc40000010805 */
[----:B------:R-:W-:Y:S02]  /*133d0*/  IMAD.MOV.U32 R171, RZ, RZ, R109 ;  /* 0x000000ffffab7224 */ /* 0x000fe400078e006d */
[----:B------:R1:W-:Y:S01]  /*133e0*/  MUFU.EX2 R25, R2 ;  /* 0x0000000200197308 */ /* 0x0003e20000000800 */
[----:B------:R-:W-:Y:S02]  /*133f0*/  IMAD.MOV.U32 R159, RZ, RZ, R158 ;  /* 0x000000ffff9f7224 */ /* 0x000fe400078e009e */
[----:B------:R-:W-:Y:S02]  /*13400*/  IMAD.MOV.U32 R152, RZ, RZ, R233 ;  /* 0x000000ffff987224 */ /* 0x000fe400078e00e9 */
[----:B------:R-:W-:Y:S01]  /*13410*/  IMAD.MOV.U32 R158, RZ, RZ, R116 ;  /* 0x000000ffff9e7224 */ /* 0x000fe200078e0074 */
[----:B------:R-:W-:Y:S01]  /*13420*/  HMMA.16816.F32.BF16 R52, R8, R20, R52 ;  /* 0x000000140834723c */ /* 0x000fe20000041834 */
[----:B------:R-:W-:-:S07]  /*13430*/  IMAD.MOV.U32 R116, RZ, RZ, R155 ;  /* 0x000000ffff747224 */ /* 0x000fce00078e009b */
[----:B------:R-:W-:Y:S01]  /*13440*/  HMMA.16816.F32.BF16 R44, R8, R12, R44 ;  /* 0x0000000c082c723c */ /* 0x000fe2000004182c */
[----:B-1----:R-:W-:-:S07]  /*13450*/  FFMA.FTZ R2, R226, c[0x0][0x2d0], -R3 ;  /* 0x0000b400e2027a23 */ /* 0x002fce0000010803 */
[----:B------:R-:W-:Y:S01]  /*13460*/  HMMA.16816.F32.BF16 R32, R8, R14, R32 ;  /* 0x0000000e0820723c */ /* 0x000fe20000041820 */
[----:B------:R1:W-:Y:S01]  /*13470*/  MUFU.EX2 R24, R2 ;  /* 0x0000000200187308 */ /* 0x0003e20000000800 */
[----:B------:R-:W-:-:S06]  /*13480*/  IMAD.MOV.U32 R170, RZ, RZ, R186 ;  /* 0x000000ffffaa7224 */ /* 0x000fcc00078e00ba */
[----:B------:R-:W-:Y:S01]  /*13490*/  HMMA.16816.F32.BF16 R60, R8, R26, R60 ;  /* 0x0000001a083c723c */ /* 0x000fe2000004183c */
[----:B------:R-:W-:-:S07]  /*134a0*/  IMAD.MOV.U32 R155, RZ, RZ, R154 ;  /* 0x000000ffff9b7224 */ /* 0x000fce00078e009a */
[----:B------:R-:W-:Y:S01]  /*134b0*/  HMMA.16816.F32.BF16 R36, R8, R16, R36 ;  /* 0x000000100824723c */ /* 0x000fe20000041824 */
[----:B-1----:R-:W-:-:S07]  /*134c0*/  FFMA.FTZ R2, R224, c[0x0][0x2d0], -R3 ;  /* 0x0000b400e0027a23 */ /* 0x002fce0000010803 */
[----:B------:R-:W-:Y:S01]  /*134d0*/  HMMA.16816.F32.BF16 R40, R8, R18, R40 ;  /* 0x000000120828723c */ /* 0x000fe20000041828 */
[----:B------:R-:W-:Y:S01]  /*134e0*/  IMAD.MOV.U32 R141, RZ, RZ, R171 ;  /* 0x000000ffff8d7224 */ /* 0x000fe200078e00ab */
[----:B------:R1:W4:Y:S01]  /*134f0*/  MUFU.EX2 R23, R2 ;  /* 0x0000000200177308 */ /* 0x0003220000000800 */
[----:B------:R-:W-:Y:S01]  /*13500*/  IMAD.MOV.U32 R154, RZ, RZ, R153 ;  /* 0x000000ffff9a7224 */ /* 0x000fe200078e0099 */
[----:B------:R-:W-:Y:S01]  /*13510*/  @UP2 USHF.R.U32.HI UR17, URZ, UR5, UR19 ;  /* 0x000000053f112299 */ /* 0x000fe20008011613 */
[----:B------:R-:W-:Y:S01]  /*13520*/  IMAD.MOV.U32 R169, RZ, RZ, R110 ;  /* 0x000000ffffa97224 */ /* 0x000fe200078e006e */
[----:B------:R-:W-:Y:S01]  /*13530*/  LDSM.16.MT88.4 R16, [R231+0x3100] ;  /* 0x00310000e710783b */ /* 0x000fe20000004200 */
[----:B------:R-:W-:Y:S02]  /*13540*/  IMAD.MOV.U32 R153, RZ, RZ, R152 ;  /* 0x000000ffff997224 */ /* 0x000fe400078e0098 */
[----:B------:R-:W-:Y:S01]  /*13550*/  IMAD.MOV.U32 R152, RZ, RZ, R130 ;  /* 0x000000ffff987224 */ /* 0x000fe200078e0082 */
[----:B------:R3:W5:Y:S01]  /*13560*/  LDL.LU R233, [R1+0x2c] ;  /* 0x00002c0001e97983 */ /* 0x0007620000300800 */
[----:B------:R-:W-:-:S02]  /*13570*/  IMAD.MOV.U32 R142, RZ, RZ, R169 ;  /* 0x000000ffff8e7224 */ /* 0x000fc400078e00a9 */
[----:B------:R-:W-:Y:S02]  /*13580*/  IMAD.MOV.U32 R168, RZ, RZ, R111 ;  /* 0x000000ffffa87224 */ /* 0x000fe400078e006f */
[----:B------:R-:W-:Y:S02]  /*13590*/  IMAD.MOV.U32 R186, RZ, RZ, R159 ;  /* 0x000000ffffba7224 */ /* 0x000fe400078e009f */
[--C-:B-1----:R-:W-:Y:S02]  /*135a0*/  FFMA.FTZ R2, R170, c[0x0][0x2d0], -R3.reuse ;  /* 0x0000b400aa027a23 */ /* 0x102fe40000010803 */
[----:B------:R-:W-:Y:S02]  /*135b0*/  FFMA.FTZ R3, R141, c[0x0][0x2d0], -R3 ;  /* 0x0000b4008d037a23 */ /* 0x000fe40000010803 */
[----:B------:R-:W-:Y:S02]  /*135c0*/  IMAD.MOV.U32 R109, RZ, RZ, R158 ;  /* 0x000000ffff6d7224 */ /* 0x000fe400078e009e */
[----:B------:R-:W-:Y:S01]  /*135d0*/  IMAD.MOV.U32 R110, RZ, RZ, R116 ;  /* 0x000000ffff6e7224 */ /* 0x000fe200078e0074 */
[----:B------:R1:W-:Y:S01]  /*135e0*/  MUFU.EX2 R21, R3 ;  /* 0x0000000300157308 */ /* 0x0003e20000000800 */
[----:B------:R-:W-:-:S02]  /*135f0*/  IMAD.MOV.U32 R111, RZ, RZ, R155 ;  /* 0x000000ffff6f7224 */ /* 0x000fc400078e009b */
[----:B------:R-:W-:Y:S02]  /*13600*/  IMAD.MOV.U32 R159, RZ, RZ, R154 ;  /* 0x000000ffff9f7224 */ /* 0x000fe400078e009a */
[----:B------:R-:W-:Y:S02]  /*13610*/  IMAD.MOV.U32 R158, RZ, RZ, R153 ;  /* 0x000000ffff9e7224 */ /* 0x000fe400078e0099 */
[----:B------:R-:W-:Y:S02]  /*13620*/  IMAD.MOV.U32 R116, RZ, RZ, R152 ;  /* 0x000000ffff747224 */ /* 0x000fe400078e0098 */
[----:B------:R-:W-:Y:S02]  /*13630*/  IMAD.MOV.U32 R173, RZ, RZ, R168 ;  /* 0x000000ffffad7224 */ /* 0x000fe400078e00a8 */
[----:B------:R-:W-:Y:S01]  /*13640*/  IMAD.MOV.U32 R172, RZ, RZ, R186 ;  /* 0x000000ffffac7224 */ /* 0x000fe200078e00ba */
[----:B------:R2:W2:Y:S01]  /*13650*/  MUFU.EX2 R22, R2 ;  /* 0x0000000200167308 */ /* 0x0004a20000000800 */
[----:B------:R-:W-:Y:S01]  /*13660*/  IMAD.MOV.U32 R187, RZ, RZ, R109 ;  /* 0x000000ffffbb7224 */ /* 0x000fe200078e006d */
[----:B------:R-:W3:Y:S01]  /*13670*/  LDSM.16.MT88.4 R152, [R229+0x3100] ;  /* 0x00310000e598783b */ /* 0x000ee20000004200 */
[----:B------:R-:W-:-:S02]  /*13680*/  IMAD.MOV.U32 R185, RZ, RZ, R110 ;  /* 0x000000ffffb97224 */ /* 0x000fc400078e006e */
[----:B-1----:R-:W-:Y:S01]  /*13690*/  FFMA.FTZ R3, R142, c[0x0][0x2d0], -R6 ;  /* 0x0000b4008e037a23 */ /* 0x002fe20000010806 */
[----:B------:R-:W1:Y:S01]  /*136a0*/  LDSM.16.MT88.4 R168, [R232+0x3100] ;  /* 0x00310000e8a8783b */ /* 0x000e620000004200 */
[----:B------:R-:W-:Y:S02]  /*136b0*/  IMAD.MOV.U32 R184, RZ, RZ, R111 ;  /* 0x000000ffffb87224 */ /* 0x000fe400078e006f */
[----:B------:R-:W-:Y:S02]  /*136c0*/  IMAD.MOV.U32 R186, RZ, RZ, R159 ;  /* 0x000000ffffba7224 */ /* 0x000fe400078e009f */
[----:B------:R-:W-:Y:S02]  /*136d0*/  IMAD.MOV.U32 R109, RZ, RZ, R158 ;  /* 0x000000ffff6d7224 */ /* 0x000fe400078e009e */
[----:B------:R-:W-:Y:S01]  /*136e0*/  IMAD.MOV.U32 R110, RZ, RZ, R116 ;  /* 0x000000ffff6e7224 */ /* 0x000fe200078e0074 */
[----:B------:R4:W-:Y:S01]  /*136f0*/  MUFU.EX2 R20, R3 ;  /* 0x0000000300147308 */ /* 0x0009e20000000800 */
[----:B------:R-:W-:-:S02]  /*13700*/  IMAD.MOV.U32 R111, RZ, RZ, R117 ;  /* 0x000000ffff6f7224 */ /* 0x000fc400078e0075 */
[----:B------:R-:W-:Y:S02]  /*13710*/  IMAD.MOV.U32 R159, RZ, RZ, R118 ;  /* 0x000000ffff9f7224 */ /* 0x000fe400078e0076 */
[----:B------:R-:W-:Y:S02]  /*13720*/  IMAD.MOV.U32 R158, RZ, RZ, R119 ;  /* 0x000000ffff9e7224 */ /* 0x000fe400078e0077 */
[----:B--2---:R-:W-:Y:S02]  /*13730*/  FFMA.FTZ R2, R173, c[0x0][0x2d0], -R6 ;  /* 0x0000b400ad027a23 */ /* 0x004fe40000010806 */
[----:B------:R-:W-:Y:S01]  /*13740*/  FADD.FTZ R12, R223, R215 ;  /* 0x000000d7df0c7221 */ /* 0x000fe20000010000 */
[----:B------:R2:W-:Y:S01]  /*13750*/  MUFU.EX2 R14, R4 ;  /* 0x00000004000e7308 */ /* 0x0005e20000000800 */
[----:B------:R-:W-:Y:S01]  /*13760*/  FFMA.FTZ R5, R187, c[0x0][0x2d0], -R0 ;  /* 0x0000b400bb057a23 */ /* 0x000fe20000010800 */
[----:B------:R-:W1:Y:S01]  /*13770*/  LDSM.16.MT88.4 R116, [R230+0x3100] ;  /* 0x00310000e674783b */ /* 0x000e620000004200 */
[----:B------:R-:W-:-:S02]  /*13780*/  IMAD.MOV.U32 R213, RZ, RZ, R109 ;  /* 0x000000ffffd57224 */ /* 0x000fc400078e006d */
[----:B------:R-:W-:Y:S02]  /*13790*/  IMAD.MOV.U32 R207, RZ, RZ, R110 ;  /* 0x000000ffffcf7224 */ /* 0x000fe400078e006e */
[----:B----4-:R-:W-:Y:S02]  /*137a0*/  FFMA.FTZ R3, R172, c[0x0][0x2d0], -R6 ;  /* 0x0000b400ac037a23 */ /* 0x010fe40000010806 */
[----:B------:R-:W-:Y:S02]  /*137b0*/  FFMA.FTZ R6, R185, c[0x0][0x2d0], -R0 ;  /* 0x0000b400b9067a23 */ /* 0x000fe40000010800 */
[----:B------:R-:W-:Y:S02]  /*137c0*/  IMAD.MOV.U32 R110, RZ, RZ, R111 ;  /* 0x000000ffff6e7224 */ /* 0x000fe400078e006f */
[----:B------:R-:W-:Y:S02]  /*137d0*/  IMAD.MOV.U32 R172, RZ, RZ, R159 ;  /* 0x000000ffffac7224 */ /* 0x000fe400078e009f */
[----:B------:R-:W-:-:S02]  /*137e0*/  IMAD.MOV.U32 R173, RZ, RZ, R158 ;  /* 0x000000ffffad7224 */ /* 0x000fc400078e009e */
[----:B------:R-:W-:Y:S02]  /*137f0*/  IMAD.MOV.U32 R109, RZ, RZ, R157 ;  /* 0x000000ffff6d7224 */ /* 0x000fe400078e009d */
[----:B------:R-:W-:Y:S02]  /*13800*/  FFMA.FTZ R0, R249, c[0x0][0x2d0], -R0 ;  /* 0x0000b400f9007a23 */ /* 0x000fe40000010800 */
[----:B------:R-:W-:Y:S01]  /*13810*/  IMAD.MOV.U32 R111, RZ, RZ, R156 ;  /* 0x000000ffff6f7224 */ /* 0x000fe200078e009c */
[----:B------:R4:W1:Y:S01]  /*13820*/  MUFU.EX2 R15, R2 ;  /* 0x00000002000f7308 */ /* 0x0008620000000800 */
[----:B------:R-:W-:Y:S02]  /*13830*/  IMAD.MOV.U32 R159, RZ, RZ, R127 ;  /* 0x000000ffff9f7224 */ /* 0x000fe400078e007f */
[----:B------:R-:W-:Y:S02]  /*13840*/  IMAD.MOV.U32 R158, RZ, RZ, R126 ;  /* 0x000000ffff9e7224 */ /* 0x000fe400078e007e */
[----:B--2---:R-:W-:-:S02]  /*13850*/  FADD.FTZ R4, R250, R225 ;  /* 0x000000e1fa047221 */ /* 0x004fc40000010000 */
[----:B------:R-:W-:Y:S01]  /*13860*/  IMAD.MOV.U32 R130, RZ, RZ, R228 ;  /* 0x000000ffff827224 */ /* 0x000fe200078e00e4 */
[----:B------:R2:W-:Y:S01]  /*13870*/  MUFU.EX2 R13, R3 ;  /* 0x00000003000d7308 */ /* 0x0005e20000000800 */
[----:B------:R-:W-:-:S07]  /*13880*/  IMAD.MOV.U32 R211, RZ, RZ, R186 ;  /* 0x000000ffffd37224 */ /* 0x000fce00078e00ba */
[----:B------:R-:W-:Y:S01]  /*13890*/  MUFU.EX2 R10, R7 ;  /* 0x00000007000a7308 */ /* 0x000fe20000000800 */
[----:B----4-:R-:W-:Y:S01]  /*138a0*/  FADD.FTZ R2, R110, R109 ;  /* 0x0000006d6e027221 */ /* 0x010fe20000010000 */
[----:B------:R-:W-:Y:S01]  /*138b0*/  UIADD3 UR5, UR17, UR14, -UR20 ;  /* 0x0000000e11057290 */ /* 0x000fe2000fffe814 */
[----:B------:R-:W-:Y:S01]  /*138c0*/  FADD.FTZ R4, R159, R4 ;  /* 0x000000049f047221 */ /* 0x000fe20000010000 */
[----:B------:R4:W5:Y:S01]  /*138d0*/  LDL.LU R228, [R1+0x28] ;  /* 0x0000280001e47983 */ /* 0x0009620000300800 */
[----:B------:R-:W-:Y:S01]  /*138e0*/  FADD.FTZ R2, R131, R2 ;  /* 0x0000000283027221 */ /* 0x000fe20000010000 */
[----:B------:R-:W-:Y:S01]  /*138f0*/  UIMAD.WIDE UR4, UR5, -0x6db6db6d, UR4 ;  /* 0x92492493050478a5 */ /* 0x000fe2000f8e0204 */
[----:B------:R-:W-:Y:S01]  /*13900*/  IMAD.MOV.U32 R210, RZ, RZ, R184 ;  /* 0x000000ffffd27224 */ /* 0x000fe200078e00b8 */
[----:B------:R1:W1:Y:S01]  /*13910*/  MUFU.EX2 R11, R0 ;  /* 0x00000000000b7308 */ /* 0x0002620000000800 */
[----:B--2---:R-:W-:Y:S01]  /*13920*/  FADD.FTZ R3, R172, R173 ;  /* 0x000000adac037221 */ /* 0x004fe20000010000 */
[----:B------:R-:W-:Y:S01]  /*13930*/  USHF.R.U32.HI UR6, URZ, 0x1f, UR5 ;  /* 0x0000001f3f067899 */ /* 0x000fe20008011605 */
[----:B------:R-:W-:Y:S01]  /*13940*/  FADD.FTZ R2, R211, R2 ;  /* 0x00000002d3027221 */ /* 0x000fe20000010000 */
[----:B------:R-:W-:Y:S01]  /*13950*/  UIADD3 UR12, UR13, -0x2, URZ ;  /* 0xfffffffe0d0c7890 */ /* 0x000fe2000fffe03f */
[----:B------:R-:W-:Y:S01]  /*13960*/  FADD.FTZ R3, R158, R3 ;  /* 0x000000039e037221 */ /* 0x000fe20000010000 */
[----:B------:R-:W-:Y:S01]  /*13970*/  ULEA.HI.SX32 UR6, UR5, UR6, 0x1a ;  /* 0x0000000605067291 */ /* 0x000fe2000f8fd23f */
[----:B------:R-:W-:Y:S01]  /*13980*/  IMAD.MOV.U32 R157, RZ, RZ, R125 ;  /* 0x000000ffff9d7224 */ /* 0x000fe200078e007d */
[----:B------:R2:W-:Y:S01]  /*13990*/  MUFU.EX2 R8, R5 ;  /* 0x0000000500087308 */ /* 0x0005e20000000800 */
[----:B------:R-:W-:Y:S01]  /*139a0*/  FADD.FTZ R3, R213, R3 ;  /* 0x00000003d5037221 */ /* 0x000fe20000010000 */
[----:B------:R-:W-:Y:S01]  /*139b0*/  UISETP.LT.AND UP0, UPT, URZ, UR6, UPT ;  /* 0x000000063f00728c */ /* 0x000fe2000bf01270 */
[----:B------:R-:W-:Y:S01]  /*139c0*/  IMAD.MOV.U32 R156, RZ, RZ, R124 ;  /* 0x000000ffff9c7224 */ /* 0x000fe200078e007c */
[----:B------:R-:W-:Y:S01]  /*139d0*/  F2FP.BF16.PACK_AB R184, R30, R29 ;  /* 0x0000001d1eb8723e */ /* 0x000fe200000010ff */
[----:B------:R-:W-:Y:S01]  /*139e0*/  FADD.FTZ R3, R123, R3 ;  /* 0x000000037b037221 */ /* 0x000fe20000010000 */
[----:B------:R-:W-:Y:S01]  /*139f0*/  USEL UR6, URZ, UR6, !UP0 ;  /* 0x000000063f067287 */ /* 0x000fe2000c000000 */
[----:B------:R-:W-:Y:S01]  /*13a00*/  FADD.FTZ R2, R121, R2 ;  /* 0x0000000279027221 */ /* 0x000fe20000010000 */
[----:B------:R-:W3:Y:S01]  /*13a10*/  MUFU.EX2 R9, R6 ;  /* 0x0000000600097308 */ /* 0x000ee20000000800 */
[----:B-1----:R-:W-:Y:S01]  /*13a20*/  FADD.FTZ R0, R111, R12 ;  /* 0x0000000c6f007221 */ /* 0x002fe20000010000 */
[----:B------:R-:W-:Y:S01]  /*13a30*/  UISETP.GE.AND UP0, UPT, UR12, UR6, UPT ;  /* 0x000000060c00728c */ /* 0x000fe2000bf06270 */
[----:B------:R-:W-:Y:S01]  /*13a40*/  IMAD.MOV.U32 R206, RZ, RZ, R157 ;  /* 0x000000ffffce7224 */ /* 0x000fe200078e009d */
[----:B------:R-:W-:Y:S01]  /*13a50*/  F2FP.BF16.PACK_AB R185, R23, R24 ;  /* 0x0000001817b9723e */ /* 0x000fe200000010ff */
[----:B------:R-:W-:Y:S01]  /*13a60*/  IMAD.MOV.U32 R109, RZ, RZ, R156 ;  /* 0x000000ffff6d7224 */ /* 0x000fe200078e009c */
[----:B------:R-:W-:Y:S01]  /*13a70*/  F2FP.BF16.PACK_AB R186, R25, R28 ;  /* 0x0000001c19ba723e */ /* 0x000fe200000010ff */
[----:B------:R-:W-:Y:S01]  /*13a80*/  IMAD.MOV.U32 R111, RZ, RZ, R128 ;  /* 0x000000ffff6f7224 */ /* 0x000fe200078e0080 */
[----:B------:R-:W-:Y:S01]  /*13a90*/  PLOP3.LUT P0, PT, PT, PT, UP0, 0x80, 0x0 ;  /* 0x000000000000781c */ /* 0x000fe20003f0f008 */
[----:B--2---:R-:W-:Y:S01]  /*13aa0*/  FADD.FTZ R5, R129, R0 ;  /* 0x0000000081057221 */ /* 0x004fe20000010000 */
[----:B------:R-:W-:Y:S01]  /*13ab0*/  F2FP.BF16.PACK_AB R187, R21, R22 ;  /* 0x0000001615bb723e */ /* 0x000fe200000010ff */
[----:B------:R-:W-:Y:S01]  /*13ac0*/  FADD.FTZ R0, R207, R4 ;  /* 0x00000004cf007221 */ /* 0x000fe20000010000 */
[----:B------:R-:W-:Y:S01]  /*13ad0*/  F2FP.BF16.PACK_AB R128, R15, R20 ;  /* 0x000000140f80723e */ /* 0x000fe200000010ff */
[----:B------:R-:W-:Y:S01]  /*13ae0*/  FADD.FTZ R5, R210, R5 ;  /* 0x00000005d2057221 */ /* 0x000fe20000010000 */
[----:B------:R-:W-:Y:S01]  /*13af0*/  F2FP.BF16.PACK_AB R131, R11, R10 ;  /* 0x0000000a0b83723e */ /* 0x000fe200000010ff */
[----:B------:R-:W-:Y:S01]  /*13b00*/  FADD.FTZ R4, R218, R0 ;  /* 0x00000000da047221 */ /* 0x000fe20000010000 */
[----:B---3--:R-:W-:Y:S01]  /*13b10*/  F2FP.BF16.PACK_AB R129, R9, R8 ;  /* 0x000000080981723e */ /* 0x008fe200000010ff */
        /* <DEDUP_REMOVED lines=12> */
[----:B------:R-:W-:Y:S01]  /*13be0*/  IMAD.MOV.U32 R110, RZ, RZ, R130 ;  /* 0x000000ffff6e7224 */ /* 0x000fe200078e0082 */
[----:B------:R-:W-:Y:S01]  /*13bf0*/  F2FP.BF16.PACK_AB R130, R13, R14 ;  /* 0x0000000e0d82723e */ /* 0x000fe200000010ff */
        /* <DEDUP_REMOVED lines=93> */
[----:B------:R-:W-:Y:S02]  /*141d0*/  FADD.FTZ R3, R28, R3 ;  /* 0x000000031c037221 */ /* 0x000fe40000010000 */
[----:B------:R-:W-:Y:S02]  /*141e0*/  FADD.FTZ R5, R11, R2 ;  /* 0x000000020b057221 */ /* 0x000fe40000010000 */
[----:B------:R-:W-:-:S03]  /*141f0*/  FADD.FTZ R2, R25, R3 ;  /* 0x0000000319027221 */ /* 0x000fc60000010000 */
[----:B------:R4:W-:Y:S01]  /*14200*/  STL [R1+0xc], R5 ;  /* 0x00000c0501007387 */ /* 0x0009e20000100800 */
[----:B-1----:R-:W-:-:S05]  /*14210*/  FADD.FTZ R0, R21, R4 ;  /* 0x0000000415007221 */ /* 0x002fca0000010000 */
[----:B------:R4:W-:Y:S04]  /*14220*/  STL [R1+0x14], R0 ;  /* 0x0000140001007387 */ /* 0x0009e80000100800 */
[----:B------:R4:W-:Y:S01]  /*14230*/  STL [R1+0x10], R2 ;  /* 0x0000100201007387 */ /* 0x0009e20000100800 */
[----:B------:R-:W-:Y:S05]  /*14240*/  @!P0 BRA `(.L_x_1582) ;  /* 0x000056e000008947 */ /* 0x000fea0003800000 */
[----:B------:R-:W2:Y:S01]  /*14250*/  LDL R111, [R1+0x20] ;  /* 0x00002000016f7983 */ /* 0x000ea20000100800 */
        /* <DEDUP_REMOVED lines=10> */
[----:B--2-4-:R-:W-:-:S05]  /*14300*/  @P1 IMAD.HI.U32 R0, R111, c[0x0][0x2c8], RZ ;  /* 0x0000b2006f001a27 */ /* 0x014fca00078e00ff */
[----:B------:R-:W-:-:S05]  /*14310*/  @P0 SHF.R.U32.HI R0, RZ, c[0x0][0x2cc], R0 ;  /* 0x0000b300ff000a19 */ /* 0x000fca0000011600 */
[----:B------:R1:W-:Y:S02]  /*14320*/  @P0 STL [R1+0x1c], R0 ;  /* 0x00001c0001000387 */ /* 0x0003e40000100800 */
.L_x_1585:
        /* <DEDUP_REMOVED lines=23> */
[----:B------:R-:W4:Y:S01]  /*144a0*/  LDL R6, [R1] ;  /* 0x0000000001067983 */ /* 0x000f220000100800 */
        /* <DEDUP_REMOVED lines=16> */
[----:B------:R-:W5:Y:S04]  /*145b0*/  SHFL.IDX PT, R8, R0, 0x1, 0x181f ;  /* 0x00381f0000087f89 */ /* 0x000f6800000e0000 */
        /* <DEDUP_REMOVED lines=8> */
[----:B------:R-:W3:Y:S01]  /*14640*/  SHFL.IDX PT, R12, R2, 0x2, 0x181f ;  /* 0x00581f00020c7f89 */ /* 0x000ee200000e0000 */
[--C-:B-----5:R-:W-:Y:S03]  /*14650*/  IMAD.X R5, R8, 0x1, R246.reuse, P0 ;  /* 0x0000000108057824 */ /* 0x120fe600000e06f6 */
[----:B------:R-:W4:Y:S04]  /*14660*/  SHFL.IDX PT, R10, R2, 0x3, 0x181f ;  /* 0x00781f00020a7f89 */ /* 0x000f2800000e0000 */
[----:B------:R-:W5:Y:S04]  /*14670*/  SHFL.IDX PT, R9, R2, 0x4, 0x181f ;  /* 0x00981f0002097f89 */ /* 0x000f6800000e0000 */
[----:B------:R-:W2:Y:S04]  /*14680*/  SHFL.IDX PT, R14, R2, 0x5, 0x181f ;  /* 0x00b81f00020e7f89 */ /* 0x000ea800000e0000 */
[----:B------:R-:W2:Y:S01]  /*14690*/  SHFL.IDX PT, R2, R2, 0x6, 0x181f ;  /* 0x00d81f0002027f89 */ /* 0x000ea200000e0000 */
[----:B-1----:R-:W-:Y:S05]  /*146a0*/  IADD3 R0, R248, 0x100, RZ ;  /* 0x00000100f8007810 */ /* 0x002fea0007ffe0ff */
[----:B------:R2:W-:Y:S01]  /*146b0*/  LDGSTS.E.BYPASS.LTC128B.128 [R0], [R6.64], !P6 ;  /* 0x0000000006007fae */ /* 0x0005e2000f101d56 */
[-C--:B---3--:R-:W-:Y:S03]  /*146c0*/  IADD3 R12, P0, R12, R247.reuse, RZ ;  /* 0x000000f70c0c7210 */ /* 0x088fe60007f1e0ff */
[----:B------:R1:W-:Y:S01]  /*146d0*/  LDGSTS.E.BYPASS.LTC128B.128 [R0+0x800], [R4.64], !P6 ;  /* 0x0080000004007fae */ /* 0x0003e2000f101d56 */
[-C--:B----4-:R-:W-:Y:S01]  /*146e0*/  IADD3 R10, P3, R10, R247.reuse, RZ ;  /* 0x000000f70a0a7210 */ /* 0x090fe20007f7e0ff */
[--C-:B------:R-:W-:Y:S01]  /*146f0*/  IMAD.X R13, R11, 0x1, R246.reuse, P0 ;  /* 0x000000010b0d7824 */ /* 0x100fe200000e06f6 */
[-C--:B-----5:R-:W-:Y:S03]  /*14700*/  IADD3 R8, P2, R9, R247.reuse, RZ ;  /* 0x000000f709087210 */ /* 0x0a0fe60007f5e0ff */
[--C-:B------:R-:W-:Y:S01]  /*14710*/  IMAD.X R11, R22, 0x1, R246.reuse, P3 ;  /* 0x00000001160b7824 */ /* 0x100fe200018e06f6 */
[----:B------:R3:W-:Y:S01]  /*14720*/  LDGSTS.E.BYPASS.LTC128B.128 [R0+0x1000], [R12.64], !P6 ;  /* 0x010000000c007fae */ /* 0x0007e2000f101d56 */
[--C-:B------:R-:W-:Y:S03]  /*14730*/  IMAD.X R9, R21, 0x1, R246.reuse, P2 ;  /* 0x0000000115097824 */ /* 0x100fe600010e06f6 */
[----:B------:R3:W-:Y:S04]  /*14740*/  LDGSTS.E.BYPASS.LTC128B.128 [R0+0x1800], [R10.64], !P6 ;  /* 0x018000000a007fae */ /* 0x0007e8000f101d56 */
[----:B------:R3:W-:Y:S01]  /*14750*/  LDGSTS.E.BYPASS.LTC128B.128 [R0+0x2000], [R8.64], !P6 ;  /* 0x0200000008007fae */ /* 0x0007e2000f101d56 */
[-C--:B--2---:R-:W-:Y:S02]  /*14760*/  IADD3 R6, P1, R14, R247.reuse, RZ ;  /* 0x000000f70e067210 */ /* 0x084fe40007f3e0ff */
[----:B-1----:R-:W-:Y:S03]  /*14770*/  IADD3 R4, P0, R2, R247, RZ ;  /* 0x000000f702047210 */ /* 0x002fe60007f1e0ff */
[--C-:B------:R-:W-:Y:S02]  /*14780*/  IMAD.X R7, R20, 0x1, R246.reuse, P1 ;  /* 0x0000000114077824 */ /* 0x100fe400008e06f6 */
[----:B------:R-:W-:Y:S03]  /*14790*/  IMAD.X R5, R15, 0x1, R246, P0 ;  /* 0x000000010f057824 */ /* 0x000fe600000e06f6 */
[----:B------:R3:W-:Y:S04]  /*147a0*/  LDGSTS.E.BYPASS.LTC128B.128 [R0+0x2800], [R6.64], !P6 ;  /* 0x0280000006007fae */ /* 0x0007e8000f101d56 */
[----:B------:R3:W-:Y:S02]  /*147b0*/  LDGSTS.E.BYPASS.LTC128B.128 [R0+0x3000], [R4.64], !P6 ;  /* 0x0300000004007fae */ /* 0x0007e4000f101d56 */
.L_x_1583:
[-C--:B-1-34-:R-:W-:Y:S01]  /*147c0*/  HMMA.16816.F32.BF16 R4, R112, R16.reuse, RZ ;  /* 0x000000107004723c */ /* 0x09afe200000418ff */
        /* <DEDUP_REMOVED lines=64> */
[----:B------:R-:W2:Y:S07]  /*14bd0*/  LDSM.16.M88.4 R196, [R234+0x5900] ;  /* 0x00590000eac4783b */ /* 0x000eae0000000200 */
[----:B------:R-:W-:Y:S01]  /*14be0*/  HMMA.16816.F32.BF16 R112, R188, R222, R112 ;  /* 0x000000debc70723c */ /* 0x000fe20000041870 */
[----:B------:R-:W2:Y:S07]  /*14bf0*/  LDSM.16.M88.4 R188, [R234+0x6100] ;  /* 0x00610000eabc783b */ /* 0x000eae0000000200 */
[-C--:B-1----:R-:W-:Y:S01]  /*14c00*/  HMMA.16816.F32.BF16 R4, R136, R192.reuse, R4 ;  /* 0x000000c08804723c */ /* 0x082fe20000041804 */
[----:B------:R-:W-:Y:S07]  /*14c10*/  LDSM.16.M88.4 R220, [R233+0x1800] ;  /* 0x00180000e9dc783b */ /* 0x000fee0000000200 */
[C---:B---3--:R-:W-:Y:S08]  /*14c20*/  HMMA.16816.F32.BF16 R8, R200.reuse, R192, R8 ;  /* 0x000000c0c808723c */ /* 0x048ff00000041808 */
[-C--:B------:R-:W-:Y:S08]  /*14c30*/  HMMA.16816.F32.BF16 R12, R200, R194.reuse, R12 ;  /* 0x000000c2c80c723c */ /* 0x080ff0000004180c */
[C---:B------:R-:W-:Y:S01]  /*14c40*/  HMMA.16816.F32.BF16 R16, R136.reuse, R194, R16 ;  /* 0x000000c28810723c */ /* 0x040fe20000041810 */
[----:B------:R-:W1:Y:S07]  /*14c50*/  LDSM.16.M88.4 R192, [R234+0x6900] ;  /* 0x00690000eac0783b */ /* 0x000e6e0000000200 */
        /* <DEDUP_REMOVED lines=9> */
[----:B------:R-:W-:Y:S07]  /*14cf0*/  LDSM.16.M88.4 R208, [R237+0x9100] ;  /* 0x00910000edd0783b */ /* 0x000fee0000000200 */
[-C--:B--2---:R-:W-:Y:S08]  /*14d00*/  HMMA.16816.F32.BF16 R52, R136, R212.reuse, R52 ;  /* 0x000000d48834723c */ /* 0x084ff00000041834 */
        /* <DEDUP_REMOVED lines=14> */
[-C--:B-1----:R-:W-:Y:S08]  /*14df0*/  HMMA.16816.F32.BF16 R100, R136, R192.reuse, R100 ;  /* 0x000000c08864723c */ /* 0x082ff00000041864 */
[C---:B------:R-:W-:Y:S08]  /*14e00*/  HMMA.16816.F32.BF16 R104, R200.reuse, R192, R104 ;  /* 0x000000c0c868723c */ /* 0x040ff00000041868 */
[-C--:B------:R-:W-:Y:S01]  /*14e10*/  HMMA.16816.F32.BF16 R108, R200, R194.reuse, R108 ;  /* 0x000000c2c86c723c */ /* 0x080fe2000004186c */
[----:B------:R-:W1:Y:S07]  /*14e20*/  LDSM.16.M88.4 R200, [R233+0x2800] ;  /* 0x00280000e9c8783b */ /* 0x000e6e0000000200 */
[----:B------:R-:W-:Y:S01]  /*14e30*/  HMMA.16816.F32.BF16 R112, R136, R194, R112 ;  /* 0x000000c28870723c */ /* 0x000fe20000041870 */
[----:B------:R-:W4:Y:S01]  /*14e40*/  LDSM.16.M88.4 R136, [R233+0x3000] ;  /* 0x00300000e988783b */ /* 0x000f220000000200 */
[----:B------:R-:W-:Y:S06]  /*14e50*/  DEPBAR.LE SB0, 0x0 ;  /* 0x000080000000791a */ /* 0x000fec0000000000 */
[-C--:B--2---:R-:W-:Y:S01]  /*14e60*/  HMMA.16816.F32.BF16 R4, R196, R204.reuse, R4 ;  /* 0x000000ccc404723c */ /* 0x084fe20000041804 */
[----:B------:R-:W-:Y:S07]  /*14e70*/  BAR.SYNC.DEFER_BLOCKING 0x0 ;  /* 0x0000000000007b1d */ /* 0x000fee0000010000 */
        /* <DEDUP_REMOVED lines=29> */
[----:B------:R-:W-:Y:S01]  /*15050*/  IMAD.MOV.U32 R2, RZ, RZ, c[0x0][0x2b8] ;  /* 0x0000ae00ff027624 */ /* 0x000fe200078e00ff */
[----:B------:R-:W-:Y:S01]  /*15060*/  UIMAD UR10, UR12, 0x70, UR18 ;  /* 0x000000700c0a78a4 */ /* 0x000fe2000f8e0212 */
[----:B------:R-:W-:Y:S03]  /*15070*/  IMAD.MOV.U32 R138, RZ, RZ, RZ ;  /* 0x000000ffff8a7224 */ /* 0x000fe600078e00ff */
[----:B------:R-:W-:Y:S02]  /*15080*/  ISETP.NE.AND P2, PT, R2, 0x1, PT ;  /* 0x000000010200780c */ /* 0x000fe40003f45270 */
[----:B------:R-:W-:Y:S05]  /*15090*/  IMAD.U32 R2, RZ, RZ, UR10 ;  /* 0x0000000aff027e24 */ /* 0x000fea000f8e00ff */
[----:B--2---:R-:W-:Y:S02]  /*150a0*/  IADD3 R2, R2, -0x70, R0 ;  /* 0xffffff9002027810 */ /* 0x004fe40007ffe000 */
[----:B------:R-:W-:Y:S04]  /*150b0*/  ISETP.GT.AND P1, PT, R0, 0x6f, PT ;  /* 0x0000006f0000780c */ /* 0x000fe80003f24270 */
        /* <DEDUP_REMOVED lines=16> */
[----:B--2---:R-:W-:Y:S01]  /*151c0*/  STL [R1], R138 ;  /* 0x0000008a01007387 */ /* 0x004fe20000100800 */
[----:B------:R-:W-:Y:S02]  /*151d0*/  SHF.R.S32.HI R2, RZ, 0x1f, R138 ;  /* 0x0000001fff027819 */ /* 0x000fe4000001148a */
        /* <DEDUP_REMOVED lines=38> */
[--C-:B-1----:R-:W-:Y:S02]  /*15440*/  IMAD.X R139, R194, 0x1, R246.reuse, P1 ;  /* 0x00000001c28b7824 */ /* 0x102fe400008e06f6 */
[----:B------:R-:W-:Y:S03]  /*15450*/  IMAD.X R137, R0, 0x1, R246, P0 ;  /* 0x0000000100897824 */ /* 0x000fe600000e06f6 */
[----:B------:R2:W-:Y:S04]  /*15460*/  LDGSTS.E.BYPASS.LTC128B.128 [R248+0x6100], [R138.64], !P6 ;  /* 0x061000008af87fae */ /* 0x0005e8000f101d56 */
[----:B------:R2:W-:Y:S02]  /*15470*/  LDGSTS.E.BYPASS.LTC128B.128 [R248+0x6900], [R136.64], !P6 ;  /* 0x0690000088f87fae */ /* 0x0005e4000f101d56 */
.L_x_1584:
        /* <DEDUP_REMOVED lines=20> */
[----:B------:R-:W-:Y:S08]  /*155c0*/  SHFL.IDX PT, R135, R0, RZ, 0x1c1f ;  /* 0x001c1fff00877589 */ /* 0x000ff000000e0000 */
[----:B------:R-:W-:Y:S08]  /*155d0*/  SHFL.IDX PT, R138, R0, 0x2, 0x1c1f ;  /* 0x005c1f00008a7f89 */ /* 0x000ff000000e0000 */
[----:B------:R-:W-:Y:S08]  /*155e0*/  SHFL.IDX PT, R137, R0, 0x3, 0x1c1f ;  /* 0x007c1f0000897f89 */ /* 0x000ff000000e0000 */
[----:B------:R3:W4:Y:S02]  /*155f0*/  SHFL.IDX PT, R2, R0, 0x1, 0x1c1f ;  /* 0x003c1f0000027f89 */ /* 0x00072400000e0000 */
[----:B---3--:R-:W-:Y:S05]  /*15600*/  IMAD.U32 R0, RZ, RZ, UR10 ;  /* 0x0000000aff007e24 */ /* 0x008fea000f8e00ff */
[----:B--2---:R-:W-:Y:S04]  /*15610*/  IADD3 R0, -R139, 0x1, R0 ;  /* 0x000000018b007810 */ /* 0x004fe80007ffe100 */
[----:B------:R-:W-:Y:S05]  /*15620*/  IADD3 R136, -R136, UR14, R0 ;  /* 0x0000000e88887c10 */ /* 0x000fea000fffe100 */
[C---:B----4-:R-:W-:Y:S02]  /*15630*/  IMAD.IADD R2, R136.reuse, 0x1, R2 ;  /* 0x0000000188027824 */ /* 0x050fe400078e0202 */
[C---:B------:R-:W-:Y:S02]  /*15640*/  IMAD.IADD R135, R136.reuse, 0x1, R135 ;  /* 0x0000000188877824 */ /* 0x040fe400078e0287 */
[----:B------:R-:W-:Y:S01]  /*15650*/  IMAD.IADD R0, R136, 0x1, R138 ;  /* 0x0000000188007824 */ /* 0x000fe200078e028a */
[----:B------:R-:W-:Y:S01]  /*15660*/  ISETP.GT.AND P1, PT, R2, RZ, PT ;  /* 0x000000ff0200720c */ /* 0x000fe20003f24270 */
[----:B------:R-:W-:Y:S01]  /*15670*/  IMAD.IADD R136, R136, 0x1, R137 ;  /* 0x0000000188887824 */ /* 0x000fe200078e0289 */
[----:B------:R-:W-:Y:S02]  /*15680*/  ISETP.GT.AND P0, PT, R2, 0x1, PT ;  /* 0x000000010200780c */ /* 0x000fe40003f04270 */
        /* <DEDUP_REMOVED lines=25> */
[----:B------:R-:W-:Y:S02]  /*15820*/  ISETP.GT.AND P3, PT, R135, RZ, PT ;  /* 0x000000ff8700720c */ /* 0x000fe40003f64270 */
[----:B------:R-:W-:Y:S02]  /*15830*/  FSEL R33, R33, -INF , P2 ;  /* 0xff80000021217808 */ /* 0x000fe40001000000 */
[----:B------:R-:W-:Y:S02]  /*15840*/  ISETP.GT.AND P2, PT, R135, 0x21, PT ;  /* 0x000000218700780c */ /* 0x000fe40003f44270 */
[C---:B------:R-:W-:Y:S02]  /*15850*/  ISETP.GT.AND P1, PT, R2.reuse, 0x28, PT ;  /* 0x000000280200780c */ /* 0x040fe40003f24270 */
[----:B------:R-:W-:Y:S02]  /*15860*/  ISETP.GT.AND P0, PT, R2, 0x29, PT ;  /* 0x000000290200780c */ /* 0x000fe40003f04270 */
[----:B------:R-:W-:Y:S02]  /*15870*/  FSEL R37, R37, -INF , P2 ;  /* 0xff80000025257808 */ /* 0x000fe40001000000 */
[----:B------:R-:W-:Y:S02]  /*15880*/  FSEL R138, R4, -INF , P3 ;  /* 0xff800000048a7808 */ /* 0x000fe40001800000 */
        /* <DEDUP_REMOVED lines=10> */
[----:B------:R-:W-:Y:S02]  /*15930*/  FSEL R49, R49, -INF , P2 ;  /* 0xff80000031317808 */ /* 0x000fe40001000000 */
[C---:B------:R-:W-:Y:S02]  /*15940*/  ISETP.GT.AND P2, PT, R135.reuse, 0x31, PT ;  /* 0x000000318700780c */ /* 0x040fe40003f44270 */
[C---:B------:R-:W-:Y:S02]  /*15950*/  ISETP.GT.AND P1, PT, R136.reuse, RZ, PT ;  /* 0x000000ff8800720c */ /* 0x040fe40003f24270 */
        /* <DEDUP_REMOVED lines=13> */
[----:B------:R-:W-:Y:S02]  /*15a30*/  FMNMX.FTZ R137, R138, R3, !PT ;  /* 0x000000038a897209 */ /* 0x000fe40007810000 */
[----:B------:R-:W-:Y:S02]  /*15a40*/  FSEL R9, R9, -INF , P2 ;  /* 0xff80000009097808 */ /* 0x000fe40001000000 */
[C---:B------:R-:W-:Y:S02]  /*15a50*/  ISETP.GT.AND P2, PT, R135.reuse, 0x39, PT ;  /* 0x000000398700780c */ /* 0x040fe40003f44270 */
[C---:B------:R-:W-:Y:S02]  /*15a60*/  ISETP.GT.AND P1, PT, R136.reuse, 0x8, PT ;  /* 0x000000088800780c */ /* 0x040fe40003f24270 */
[----:B------:R-:W-:Y:S02]  /*15a70*/  ISETP.GT.AND P0, PT, R136, 0x9, PT ;  /* 0x000000098800780c */ /* 0x000fe40003f04270 */
        /* <DEDUP_REMOVED lines=19> */
[C---:B------:R-:W-:Y:S02]  /*15bb0*/  ISETP.GT.AND P3, PT, R0.reuse, RZ, PT ;  /* 0x000000ff0000720c */ /* 0x040fe40003f64270 */
[----:B------:R-:W-:Y:S02]  /*15bc0*/  FSEL R198, R69, -INF , P2 ;  /* 0xff80000045c67808 */ /* 0x000fe40001000000 */
[----:B------:R-:W-:Y:S02]  /*15bd0*/  ISETP.GT.AND P2, PT, R0, 0x11, PT ;  /* 0x000000110000780c */ /* 0x000fe40003f44270 */
[----:B------:R-:W-:Y:S02]  /*15be0*/  FMNMX.FTZ R137, R17, R137, !PT ;  /* 0x0000008911897209 */ /* 0x000fe40007810000 */
[----:B------:R-:W-:Y:S02]  /*15bf0*/  FSEL R26, R26, -INF , P1 ;  /* 0xff8000001a1a7808 */ /* 0x000fe40000800000 */
[----:B------:R-:W-:Y:S02]  /*15c00*/  FSEL R27, R27, -INF , P0 ;  /* 0xff8000001b1b7808 */ /* 0x000fe40000000000 */
[C---:B------:R-:W-:Y:S02]  /*15c10*/  ISETP.GT.AND P1, PT, R2.reuse, 0x48, PT ;  /* 0x000000480200780c */ /* 0x040fe40003f24270 */
        /* <DEDUP_REMOVED lines=46> */
[----:B------:R-:W-:Y:S02]  /*15f00*/  FSEL R81, R97, -INF , P2 ;  /* 0xff80000061517808 */ /* 0x000fe40001000000 */
[----:B------:R-:W-:Y:S02]  /*15f10*/  FMNMX.FTZ R137, R37, R137, !PT ;  /* 0x0000008925897209 */ /* 0x000fe40007810000 */
[----:B------:R-:W-:Y:S02]  /*15f20*/  FSEL R208, R80, -INF , P3 ;  /* 0xff80000050d07808 */ /* 0x000fe40001800000 */
[----:B------:R-:W-:Y:S02]  /*15f30*/  FSEL R80, R47, -INF , P0 ;  /* 0xff8000002f507808 */ /* 0x000fe40000000000 */
[----:B------:R-:W-:Y:S02]  /*15f40*/  ISETP.GT.AND P2, PT, R0, 0x29, PT ;  /* 0x000000290000780c */ /* 0x000fe40003f44270 */
        /* <DEDUP_REMOVED lines=11> */
[----:B------:R-:W-:Y:S02]  /*16000*/  ISETP.GT.AND P0, PT, R2, 0x69, PT ;  /* 0x000000690200780c */ /* 0x000fe40003f04270 */
[----:B------:R-:W-:Y:S02]  /*16010*/  FSEL R226, R101, -INF , P2 ;  /* 0xff80000065e27808 */ /* 0x000fe40001000000 */
[----:B------:R-:W-:Y:S02]  /*16020*/  FSEL R101, R58, -INF , P1 ;  /* 0xff8000003a657808 */ /* 0x000fe40000800000 */
[----:B------:R-:W-:Y:S02]  /*16030*/  ISETP.GT.AND P1, PT, R2, 0x68, PT ;  /* 0x000000680200780c */ /* 0x000fe40003f24270 */
[----:B------:R-:W-:Y:S02]  /*16040*/  FMNMX.FTZ R137, R49, R137, !PT ;  /* 0x0000008931897209 */ /* 0x000fe40007810000 */
        /* <DEDUP_REMOVED lines=29> */
[----:B------:R-:W-:Y:S01]  /*16220*/  FSEL R98, R56, -INF , P3 ;  /* 0xff80000038627808 */ /* 0x000fe20001800000 */
[----:B------:R-:W-:Y:S01]  /*16230*/  IMAD.MOV.U32 R56, RZ, RZ, R84 ;  /* 0x000000ffff387224 */ /* 0x000fe200078e0054 */
        /* <DEDUP_REMOVED lines=18> */
[----:B------:R-:W-:Y:S02]  /*16360*/  ISETP.GT.AND P3, PT, R135, 0x68, PT ;  /* 0x000000688700780c */ /* 0x000fe40003f64270 */
[----:B------:R-:W-:Y:S02]  /*16370*/  FMNMX.FTZ R137, R251, R137, !PT ;  /* 0x00000089fb897209 */ /* 0x000fe40007810000 */
[----:B------:R-:W-:Y:S02]  /*16380*/  FMNMX.FTZ R2, R192, R2, !PT ;  /* 0x00000002c0027209 */ /* 0x000fe40007810000 */
[----:B------:R-:W-:Y:S02]  /*16390*/  FMNMX.FTZ R5, R11, R5, !PT ;  /* 0x000000050b057209 */ /* 0x000fe40007810000 */
[----:B------:R-:W-:Y:S02]  /*163a0*/  FMNMX.FTZ R4, R29, R4, !PT ;  /* 0x000000041d047209 */ /* 0x000fe40007810000 */
[----:B------:R-:W-:Y:S02]  /*163b0*/  FSEL R99, R57, -INF , P2 ;  /* 0xff80000039637808 */ /* 0x000fe40001000000 */
        /* <DEDUP_REMOVED lines=46> */
[----:B------:R-:W-:Y:S02]  /*166a0*/  FMNMX.FTZ R5, R80, R5, !PT ;  /* 0x0000000550057209 */ /* 0x000fe40007810000 */
[C---:B------:R-:W-:Y:S02]  /*166b0*/  ISETP.GT.AND P0, PT, R136.reuse, 0x39, PT ;  /* 0x000000398800780c */ /* 0x040fe40003f04270 */
[----:B------:R-:W-:Y:S02]  /*166c0*/  ISETP.GT.AND P1, PT, R136, 0x38, PT ;  /* 0x000000388800780c */ /* 0x000fe40003f24270 */
[----:B--2---:R-:W-:Y:S02]  /*166d0*/  FMNMX.FTZ R137, R6, R137, !PT ;  /* 0x0000008906897209 */ /* 0x004fe40007810000 */
[----:B------:R-:W-:Y:S02]  /*166e0*/  ISETP.GT.AND P2, PT, R0, 0x49, PT ;  /* 0x000000490000780c */ /* 0x000fe40003f44270 */
[----:B------:R-:W-:Y:S01]  /*166f0*/  FSEL R203, R76, -INF , P3 ;  /* 0xff8000004ccb7808 */ /* 0x000fe20001800000 */
[----:B------:R-:W2:Y:S01]  /*16700*/  SHFL.BFLY PT, R6, R137, 0x1, 0x1f ;  /* 0x0c201f0089067f89 */ /* 0x000ea200000e0000 */
[----:B------:R-:W-:Y:S02]  /*16710*/  FMNMX.FTZ R4, R115, R4, !PT ;  /* 0x0000000473047209 */ /* 0x000fe40007810000 */
[----:B------:R-:W-:Y:S02]  /*16720*/  FMNMX.FTZ R2, R212, R2, !PT ;  /* 0x00000002d4027209 */ /* 0x000fe40007810000 */
[----:B------:R-:W-:Y:S02]  /*16730*/  FSEL R113, R63, -INF , P0 ;  /* 0xff8000003f717808 */ /* 0x000fe40000000000 */
[----:B------:R-:W-:Y:S02]  /*16740*/  FSEL R112, R62, -INF , P1 ;  /* 0xff8000003e707808 */ /* 0x000fe40000800000 */
[----:B------:R-:W-:Y:S02]  /*16750*/  FMNMX.FTZ R5, R101, R5, !PT ;  /* 0x0000000565057209 */ /* 0x000fe40007810000 */
[C---:B------:R-:W-:Y:S02]  /*16760*/  ISETP.GT.AND P1, PT, R136.reuse, 0x40, PT ;  /* 0x000000408800780c */ /* 0x040fe40003f24270 */
[----:B------:R-:W-:Y:S02]  /*16770*/  ISETP.GT.AND P0, PT, R136, 0x41, PT ;  /* 0x000000418800780c */ /* 0x000fe40003f04270 */
[----:B------:R-:W-:Y:S02]  /*16780*/  FSEL R205, R77, -INF , P2 ;  /* 0xff8000004dcd7808 */ /* 0x000fe40001000000 */
[----:B------:R-:W-:Y:S02]  /*16790*/  ISETP.GT.AND P3, PT, R0, 0x50, PT ;  /* 0x000000500000780c */ /* 0x000fe40003f64270 */
        /* <DEDUP_REMOVED lines=15> */
[----:B------:R-:W-:Y:S02]  /*16890*/  FMNMX.FTZ R5, R112, R5, !PT ;  /* 0x0000000570057209 */ /* 0x000fe40007810000 */
[----:B------:R-:W-:Y:S02]  /*168a0*/  FSEL R89, R89, -INF , P2 ;  /* 0xff80000059597808 */ /* 0x000fe40001000000 */
[----:B------:R-:W-:Y:S02]  /*168b0*/  FMNMX.FTZ R4, R88, R4, !PT ;  /* 0x0000000458047209 */ /* 0x000fe40007810000 */
[----:B------:R-:W-:Y:S02]  /*168c0*/  FMNMX.FTZ R2, R83, R2, !PT ;  /* 0x0000000253027209 */ /* 0x000fe40007810000 */
[----:B------:R-:W-:Y:S02]  /*168d0*/  FSEL R90, R90, -INF , P1 ;  /* 0xff8000005a5a7808 */ /* 0x000fe40000800000 */
[----:B------:R-:W-:Y:S02]  /*168e0*/  FSEL R91, R91, -INF , P0 ;  /* 0xff8000005b5b7808 */ /* 0x000fe40000000000 */
[C---:B------:R-:W-:Y:S02]  /*168f0*/  ISETP.GT.AND P1, PT, R0.reuse, 0x58, PT ;  /* 0x000000580000780c */ /* 0x040fe40003f24270 */
[C---:B------:R-:W-:Y:S02]  /*16900*/  ISETP.GT.AND P0, PT, R0.reuse, 0x59, PT ;  /* 0x000000590000780c */ /* 0x040fe40003f04270 */
[C---:B------:R-:W-:Y:S02]  /*16910*/  ISETP.GT.AND P3, PT, R0.reuse, 0x60, PT ;  /* 0x000000600000780c */ /* 0x040fe40003f64270 */
[C---:B------:R-:W-:Y:S02]  /*16920*/  ISETP.GT.AND P5, PT, R0.reuse, 0x61, PT ;  /* 0x000000610000780c */ /* 0x040fe40003fa4270 */
[C---:B------:R-:W-:Y:S02]  /*16930*/  ISETP.GT.AND P4, PT, R0.reuse, 0x68, PT ;  /* 0x000000680000780c */ /* 0x040fe40003f84270 */
[----:B------:R-:W-:Y:S02]  /*16940*/  ISETP.GT.AND P2, PT, R0, 0x69, PT ;  /* 0x000000690000780c */ /* 0x000fe40003f44270 */
[----:B------:R-:W-:Y:S02]  /*16950*/  FMNMX.FTZ R0, R113, R5, !PT ;  /* 0x0000000571007209 */ /* 0x000fe40007810000 */
[----:B------:R-:W-:Y:S02]  /*16960*/  FMNMX.FTZ R135, R89, R4, !PT ;  /* 0x0000000459877209 */ /* 0x000fe40007810000 */
[----:B------:R-:W3:Y:S01]  /*16970*/  SHFL.BFLY PT, R4, R2, 0x2, 0x1f ;  /* 0x0c401f0002047f89 */ /* 0x000ee200000e0000 */
[----:B------:R-:W-:Y:S02]  /*16980*/  FMNMX.FTZ R0, R201, R0, !PT ;  /* 0x00000000c9007209 */ /* 0x000fe40007810000 */
[----:B--2---:R-:W-:Y:S02]  /*16990*/  FMNMX.FTZ R137, R137, R6, !PT ;  /* 0x0000000689897209 */ /* 0x004fe40007810000 */
[----:B------:R-:W-:Y:S02]  /*169a0*/  FMNMX.FTZ R0, R202, R0, !PT ;  /* 0x00000000ca007209 */ /* 0x000fe40007810000 */
[----:B------:R-:W-:Y:S01]  /*169b0*/  FSEL R250, R92, -INF , P1 ;  /* 0xff8000005cfa7808 */ /* 0x000fe20000800000 */
[----:B------:R-:W-:Y:S01]  /*169c0*/  FMUL.FTZ R92, R137, c[0x0][0x2d0] ;  /* 0x0000b400895c7a20 */ /* 0x000fe20000410000 */
[----:B------:R-:W-:Y:S02]  /*169d0*/  FMNMX.FTZ R0, R206, R0, !PT ;  /* 0x00000000ce007209 */ /* 0x000fe40007810000 */
[----:B------:R-:W-:Y:S02]  /*169e0*/  FSEL R223, R105, -INF , P5 ;  /* 0xff80000069df7808 */ /* 0x000fe40002800000 */
[----:B------:R-:W-:Y:S02]  /*169f0*/  FMNMX.FTZ R0, R209, R0, !PT ;  /* 0x00000000d1007209 */ /* 0x000fe40007810000 */
[----:B------:R-:W-:Y:S02]  /*16a00*/  FSEL R105, R109, -INF , P2 ;  /* 0xff8000006d697808 */ /* 0x000fe40001000000 */
[----:B------:R-:W-:Y:S02]  /*16a10*/  FSETP.NEU.FTZ.AND P2, PT, R137, -INF , PT ;  /* 0xff8000008900780b */ /* 0x000fe40003f5d000 */
[----:B------:R-:W-:Y:S02]  /*16a20*/  FMNMX.FTZ R0, R90, R0, !PT ;  /* 0x000000005a007209 */ /* 0x000fe40007810000 */
[----:B------:R-:W-:Y:S02]  /*16a30*/  ISETP.GT.AND P1, PT, R136, 0x58, PT ;  /* 0x000000588800780c */ /* 0x000fe40003f24270 */
[----:B------:R-:W-:Y:S02]  /*16a40*/  FSEL R92, R92, RZ, P2 ;  /* 0x000000ff5c5c7208 */ /* 0x000fe40001000000 */
[----:B------:R-:W-:Y:S02]  /*16a50*/  FMNMX.FTZ R0, R91, R0, !PT ;  /* 0x000000005b007209 */ /* 0x000fe40007810000 */
[----:B------:R-:W-:Y:S02]  /*16a60*/  FSEL R204, R94, -INF , P1 ;  /* 0xff8000005ecc7808 */ /* 0x000fe40000800000 */
[----:B---3--:R-:W-:Y:S02]  /*16a70*/  FMNMX.FTZ R2, R2, R4, !PT ;  /* 0x0000000402027209 */ /* 0x008fe40007810000 */
[----:B------:R-:W-:Y:S01]  /*16a80*/  FMNMX.FTZ R4, R204, R0, !PT ;  /* 0x00000000cc047209 */ /* 0x000fe20007810000 */
[--C-:B------:R-:W-:Y:S01]  /*16a90*/  FFMA.FTZ R0, R138, c[0x0][0x2d0], -R92.reuse ;  /* 0x0000b4008a007a23 */ /* 0x100fe2000001085c */
[----:B------:R-:W-:Y:S01]  /*16aa0*/  FSEL R227, R93, -INF , P0 ;  /* 0xff8000005de37808 */ /* 0x000fe20000000000 */
[----:B------:R-:W-:Y:S01]  /*16ab0*/  IMAD.MOV.U32 R138, RZ, RZ, R91 ;  /* 0x000000ffff8a7224 */ /* 0x000fe200078e005b */
[----:B------:R-:W2:Y:S01]  /*16ac0*/  SHFL.BFLY PT, R6, R2, 0x1, 0x1f ;  /* 0x0c201f0002067f89 */ /* 0x000ea200000e0000 */
[----:B------:R3:W-:Y:S01]  /*16ad0*/  MUFU.EX2 R224, R0 ;  /* 0x0000000000e07308 */ /* 0x0007e20000000800 */
[----:B------:R-:W-:Y:S02]  /*16ae0*/  ISETP.GT.AND P0, PT, R136, 0x59, PT ;  /* 0x000000598800780c */ /* 0x000fe40003f04270 */
[----:B------:R-:W-:Y:S02]  /*16af0*/  FSEL R225, R104, -INF , P3 ;  /* 0xff80000068e17808 */ /* 0x000fe40001800000 */
[----:B------:R-:W-:Y:S02]  /*16b00*/  FSEL R249, R95, -INF , P0 ;  /* 0xff8000005ff97808 */ /* 0x000fe40000000000 */
[C---:B------:R-:W-:Y:S02]  /*16b10*/  ISETP.GT.AND P0, PT, R136.reuse, 0x60, PT ;  /* 0x000000608800780c */ /* 0x040fe40003f04270 */
[----:B------:R-:W-:Y:S02]  /*16b20*/  ISETP.GT.AND P3, PT, R136, 0x61, PT ;  /* 0x000000618800780c */ /* 0x000fe40003f64270 */
[----:B------:R-:W-:Y:S01]  /*16b30*/  FSEL R222, R106, -INF , P0 ;  /* 0xff8000006ade7808 */ /* 0x000fe20000000000 */
[----:B------:R-:W-:Y:S01]  /*16b40*/  IMAD.MOV.U32 R106, RZ, RZ, R207 ;  /* 0x000000ffff6a7224 */ /* 0x000fe200078e00cf */
[----:B------:R-:W-:Y:S02]  /*16b50*/  FMNMX.FTZ R4, R249, R4, !PT ;  /* 0x00000004f9047209 */ /* 0x000fe40007810000 */
[----:B------:R-:W-:Y:S02]  /*16b60*/  FMNMX.FTZ R135, R250, R135, !PT ;  /* 0x00000087fa877209 */ /* 0x000fe40007810000 */
[----:B------:R-:W-:Y:S02]  /*16b70*/  ISETP.GT.AND P1, PT, R136, 0x68, PT ;  /* 0x000000688800780c */ /* 0x000fe40003f24270 */
[----:B------:R-:W-:Y:S01]  /*16b80*/  FSEL R217, R107, -INF , P3 ;  /* 0xff8000006bd97808 */ /* 0x000fe20001800000 */
[----:B------:R-:W-:Y:S01]  /*16b90*/  IMAD.MOV.U32 R107, RZ, RZ, R251 ;  /* 0x000000ffff6b7224 */ /* 0x000fe200078e00fb */
[----:B------:R-:W-:Y:S02]  /*16ba0*/  FMNMX.FTZ R4, R222, R4, !PT ;  /* 0x00000004de047209 */ /* 0x000fe40007810000 */
[----:B------:R-:W-:Y:S01]  /*16bb0*/  FMNMX.FTZ R135, R227, R135, !PT ;  /* 0x00000087e3877209 */ /* 0x000fe20007810000 */
[--C-:B---3--:R-:W-:Y:S01]  /*16bc0*/  FFMA.FTZ R0, R139, c[0x0][0x2d0], -R92.reuse ;  /* 0x0000b4008b007a23 */ /* 0x108fe2000001085c */
[----:B------:R-:W-:Y:S02]  /*16bd0*/  FMNMX.FTZ R4, R217, R4, !PT ;  /* 0x00000004d9047209 */ /* 0x000fe40007810000 */
[----:B------:R-:W-:Y:S01]  /*16be0*/  FMNMX.FTZ R135, R225, R135, !PT ;  /* 0x00000087e1877209 */ /* 0x000fe20007810000 */
[----:B------:R3:W4:Y:S01]  /*16bf0*/  MUFU.EX2 R252, R0 ;  /* 0x0000000000fc7308 */ /* 0x0007220000000800 */
[----:B------:R-:W-:Y:S02]  /*16c00*/  ISETP.GT.AND P0, PT, R136, 0x69, PT ;  /* 0x000000698800780c */ /* 0x000fe40003f04270 */
[----:B------:R-:W-:Y:S02]  /*16c10*/  FSEL R214, R110, -INF , P1 ;  /* 0xff8000006ed67808 */ /* 0x000fe40000800000 */
[----:B------:R-:W-:Y:S02]  /*16c20*/  FSEL R71, R111, -INF , P0 ;  /* 0xff8000006f477808 */ /* 0x000fe40000000000 */
[----:B------:R-:W-:Y:S02]  /*16c30*/  FSEL R218, R108, -INF , P4 ;  /* 0xff8000006cda7808 */ /* 0x000fe40002000000 */
[----:B------:R-:W-:Y:S02]  /*16c40*/  FMNMX.FTZ R135, R223, R135, !PT ;  /* 0x00000087df877209 */ /* 0x000fe40007810000 */
[----:B--2---:R-:W-:Y:S01]  /*16c50*/  FMNMX.FTZ R136, R2, R6, !PT ;  /* 0x0000000602887209 */ /* 0x004fe20007810000 */
[--C-:B------:R-:W-:Y:S01]  /*16c60*/  FFMA.FTZ R6, R21, c[0x0][0x2d0], -R92.reuse ;  /* 0x0000b40015067a23 */ /* 0x100fe2000001085c */
[----:B------:R-:W-:Y:S02]  /*16c70*/  FMNMX.FTZ R135, R218, R135, !PT ;  /* 0x00000087da877209 */ /* 0x000fe40007810000 */
[C---:B------:R-:W-:Y:S01]  /*16c80*/  FSETP.NEU.FTZ.AND P1, PT, R136.reuse, -INF , PT ;  /* 0xff8000008800780b */ /* 0x040fe20003f3d000 */
[----:B------:R2:W-:Y:S01]  /*16c90*/  MUFU.EX2 R233, R6 ;  /* 0x0000000600e97308 */ /* 0x0005e20000000800 */
[----:B------:R-:W-:Y:S01]  /*16ca0*/  FMNMX.FTZ R135, R105, R135, !PT ;  /* 0x0000008769877209 */ /* 0x000fe20007810000 */
[----:B------:R-:W-:Y:S04]  /*16cb0*/  FMUL.FTZ R93, R136, c[0x0][0x2d0] ;  /* 0x0000b400885d7a20 */ /* 0x000fe80000410000 */
[----:B------:R-:W1:Y:S01]  /*16cc0*/  SHFL.BFLY PT, R5, R135, 0x2, 0x1f ;  /* 0x0c401f0087057f89 */ /* 0x000e6200000e0000 */
[----:B------:R-:W-:Y:S02]  /*16cd0*/  FSEL R93, R93, RZ, P1 ;  /* 0x000000ff5d5d7208 */ /* 0x000fe40000800000 */
[----:B---3--:R-:W-:Y:S01]  /*16ce0*/  FMNMX.FTZ R0, R214, R4, !PT ;  /* 0x00000004d6007209 */ /* 0x008fe20007810000 */
[--C-:B------:R-:W-:Y:S01]  /*16cf0*/  FFMA.FTZ R4, R16, c[0x0][0x2d0], -R92.reuse ;  /* 0x0000b40010047a23 */ /* 0x100fe2000001085c */
[----:B----4-:R-:W-:Y:S01]  /*16d00*/  F2FP.BF16.PACK_AB R72, R252, R224 ;  /* 0x000000e0fc48723e */ /* 0x010fe200000010ff */
[--C-:B------:R-:W-:Y:S01]  /*16d10*/  FFMA.FTZ R106, R106, c[0x0][0x2d0], -R93.reuse ;  /* 0x0000b4006a6a7a23 */ /* 0x100fe2000001085d */
[----:B------:R-:W-:Y:S01]  /*16d20*/  FMNMX.FTZ R0, R71, R0, !PT ;  /* 0x0000000047007209 */ /* 0x000fe20007810000 */
[----:B------:R3:W-:Y:S04]  /*16d30*/  MUFU.EX2 R53, R4 ;  /* 0x0000000400357308 */ /* 0x0007e80000000800 */
[----:B------:R-:W4:Y:S06]  /*16d40*/  SHFL.BFLY PT, R2, R0, 0x2, 0x1f ;  /* 0x0c401f0000027f89 */ /* 0x000f2c00000e0000 */
[----:B------:R-:W-:Y:S01]  /*16d50*/  MUFU.EX2 R106, R106 ;  /* 0x0000006a006a7308 */ /* 0x000fe20000000800 */
[--C-:B--2---:R-:W-:Y:S01]  /*16d60*/  FFMA.FTZ R6, R36, c[0x0][0x2d0], -R92.reuse ;  /* 0x0000b40024067a23 */ /* 0x104fe2000001085c */
[----:B-1----:R-:W-:Y:S08]  /*16d70*/  FMNMX.FTZ R135, R135, R5, !PT ;  /* 0x0000000587877209 */ /* 0x002ff00007810000 */
[----:B------:R-:W-:Y:S01]  /*16d80*/  MUFU.EX2 R104, R6 ;  /* 0x0000000600687308 */ /* 0x000fe20000000800 */
[----:B------:R-:W1:Y:S01]  /*16d90*/  SHFL.BFLY PT, R5, R135, 0x1, 0x1f ;  /* 0x0c201f0087057f89 */ /* 0x000e6200000e0000 */
[--C-:B---3--:R-:W-:Y:S01]  /*16da0*/  FFMA.FTZ R4, R17, c[0x0][0x2d0], -R92.reuse ;  /* 0x0000b40011047a23 */ /* 0x108fe2000001085c */
[----:B----4-:R-:W-:Y:S01]  /*16db0*/  FMNMX.FTZ R0, R0, R2, !PT ;  /* 0x0000000200007209 */ /* 0x010fe20007810000 */
[--C-:B------:R-:W-:Y:S06]  /*16dc0*/  FFMA.FTZ R2, R18, c[0x0][0x2d0], -R93.reuse ;  /* 0x0000b40012027a23 */ /* 0x100fec000001085d */
[----:B------:R2:W-:Y:S10]  /*16dd0*/  MUFU.EX2 R241, R4 ;  /* 0x0000000400f17308 */ /* 0x0005f40000000800 */
[----:B------:R3:W-:Y:S01]  /*16de0*/  MUFU.EX2 R52, R2 ;  /* 0x0000000200347308 */ /* 0x0007e20000000800 */
[----:B-1----:R-:W-:Y:S01]  /*16df0*/  FMNMX.FTZ R135, R135, R5, !PT ;  /* 0x0000000587877209 */ /* 0x002fe20007810000 */
[--C-:B------:R-:W-:Y:S03]  /*16e00*/  FFMA.FTZ R5, R32, c[0x0][0x2d0], -R92.reuse ;  /* 0x0000b40020057a23 */ /* 0x100fe6000001085c */
[C---:B------:R-:W-:Y:S05]  /*16e10*/  FSETP.NEU.FTZ.AND P0, PT, R135.reuse, -INF , PT ;  /* 0xff8000008700780b */ /* 0x040fea0003f1d000 */
[----:B------:R1:W-:Y:S01]  /*16e20*/  MUFU.EX2 R63, R5 ;  /* 0x00000005003f7308 */ /* 0x0003e20000000800 */
[----:B------:R-:W-:Y:S02]  /*16e30*/  FMUL.FTZ R96, R135, c[0x0][0x2d0] ;  /* 0x0000b40087607a20 */ /* 0x000fe40000410000 */
[--C-:B--2---:R-:W-:Y:S03]  /*16e40*/  FFMA.FTZ R4, R188, c[0x0][0x2d0], -R93.reuse ;  /* 0x0000b400bc047a23 */ /* 0x104fe6000001085d */
[----:B------:R-:W-:Y:S04]  /*16e50*/  FSEL R96, R96, RZ, P0 ;  /* 0x000000ff60607208 */ /* 0x000fe80000000000 */
[----:B------:R2:W-:Y:S01]  /*16e60*/  MUFU.EX2 R111, R4 ;  /* 0x00000004006f7308 */ /* 0x0005e20000000800 */
[----:B---3--:R-:W3:Y:S01]  /*16e70*/  SHFL.BFLY PT, R2, R0, 0x1, 0x1f ;  /* 0x0c201f0000027f89 */ /* 0x008ee200000e0000 */
[--C-:B-1----:R-:W-:Y:S08]  /*16e80*/  FFMA.FTZ R5, R37, c[0x0][0x2d0], -R92.reuse ;  /* 0x0000b40025057a23 */ /* 0x102ff0000001085c */
[----:B------:R-:W-:Y:S01]  /*16e90*/  MUFU.EX2 R60, R5 ;  /* 0x00000005003c7308 */ /* 0x000fe20000000800 */
[--C-:B--2---:R-:W-:Y:S02]  /*16ea0*/  FFMA.FTZ R4, R7, c[0x0][0x2d0], -R93.reuse ;  /* 0x0000b40007047a23 */ /* 0x104fe4000001085d */
[----:B------:R-:W-:Y:S07]  /*16eb0*/  FFMA.FTZ R7, R20, c[0x0][0x2d0], -R92 ;  /* 0x0000b40014077a23 */ /* 0x000fee000001085c */
[----:B------:R1:W2:Y:S01]  /*16ec0*/  MUFU.EX2 R215, R4 ;  /* 0x0000000400d77308 */ /* 0x0002a20000000800 */
[----:B---3--:R-:W-:Y:S01]  /*16ed0*/  FMNMX.FTZ R70, R2, R0, !PT ;  /* 0x0000000002467209 */ /* 0x008fe20007810000 */
[--C-:B------:R-:W-:Y:S02]  /*16ee0*/  FFMA.FTZ R0, R12, c[0x0][0x2d0], -R96.reuse ;  /* 0x0000b4000c007a23 */ /* 0x100fe40000010860 */
[--C-:B------:R-:W-:Y:S01]  /*16ef0*/  FFMA.FTZ R2, R22, c[0x0][0x2d0], -R93.reuse ;  /* 0x0000b40016027a23 */ /* 0x100fe2000001085d */
[C---:B------:R-:W-:Y:S01]  /*16f00*/  FSETP.NEU.FTZ.AND P3, PT, R70.reuse, -INF , PT ;  /* 0xff8000004600780b */ /* 0x040fe20003f7d000 */
[----:B------:R-:W-:Y:S04]  /*16f10*/  FMUL.FTZ R97, R70, c[0x0][0x2d0] ;  /* 0x0000b40046617a20 */ /* 0x000fe80000410000 */
[----:B------:R3:W-:Y:S01]  /*16f20*/  MUFU.EX2 R188, R0 ;  /* 0x0000000000bc7308 */ /* 0x0007e20000000800 */
[----:B------:R-:W-:Y:S09]  /*16f30*/  FSEL R97, R97, RZ, P3 ;  /* 0x000000ff61617208 */ /* 0x000ff20001800000 */
[----:B------:R4:W-:Y:S01]  /*16f40*/  MUFU.EX2 R236, R2 ;  /* 0x0000000200ec7308 */ /* 0x0009e20000000800 */
[--C-:B-1----:R-:W-:Y:S01]  /*16f50*/  FFMA.FTZ R4, R19, c[0x0][0x2d0], -R93.reuse ;  /* 0x0000b40013047a23 */ /* 0x102fe2000001085d */
[----:B--2---:R-:W-:Y:S08]  /*16f60*/  F2FP.BF16.PACK_AB R73, R215, R111 ;  /* 0x0000006fd749723e */ /* 0x004ff000000010ff */
[----:B------:R1:W-:Y:S01]  /*16f70*/  MUFU.EX2 R240, R4 ;  /* 0x0000000400f07308 */ /* 0x0003e20000000800 */
[--C-:B---3--:R-:W-:Y:S09]  /*16f80*/  FFMA.FTZ R0, R13, c[0x0][0x2d0], -R96.reuse ;  /* 0x0000b4000d007a23 */ /* 0x108ff20000010860 */
[----:B------:R2:W3:Y:S01]  /*16f90*/  MUFU.EX2 R239, R0 ;  /* 0x0000000000ef7308 */ /* 0x0004e20000000800 */
[----:B----4-:R-:W-:Y:S09]  /*16fa0*/  FFMA.FTZ R2, R39, c[0x0][0x2d0], -R93 ;  /* 0x0000b40027027a23 */ /* 0x010ff2000001085d */
[----:B------:R4:W-:Y:S01]  /*16fb0*/  MUFU.EX2 R94, R2 ;  /* 0x00000002005e7308 */ /* 0x0009e20000000800 */
[--C-:B-1----:R-:W-:Y:S09]  /*16fc0*/  FFMA.FTZ R4, R8, c[0x0][0x2d0], -R96.reuse ;  /* 0x0000b40008047a23 */ /* 0x102ff20000010860 */
[----:B------:R1:W-:Y:S01]  /*16fd0*/  MUFU.EX2 R110, R4 ;  /* 0x00000004006e7308 */ /* 0x0003e20000000800 */
[--C-:B--2---:R-:W-:Y:S01]  /*16fe0*/  FFMA.FTZ R0, R10, c[0x0][0x2d0], -R97.reuse ;  /* 0x0000b4000a007a23 */ /* 0x104fe20000010861 */
[----:B---3--:R-:W-:Y:S08]  /*16ff0*/  F2FP.BF16.PACK_AB R66, R239, R188 ;  /* 0x000000bcef42723e */ /* 0x008ff000000010ff */
[----:B------:R2:W-:Y:S01]  /*17000*/  MUFU.EX2 R108, R0 ;  /* 0x00000000006c7308 */ /* 0x0005e20000000800 */
[----:B----4-:R-:W-:Y:S09]  /*17010*/  FSEL R2, R136, RZ, P1 ;  /* 0x000000ff88027208 */ /* 0x010ff20000800000 */
[----:B------:R-:W-:Y:S01]  /*17020*/  MUFU.EX2 R237, R7 ;  /* 0x0000000700ed7308 */ /* 0x000fe20000000800 */
[----:B-1----:R-:W-:Y:S09]  /*17030*/  FFMA.FTZ R4, R9, c[0x0][0x2d0], -R96 ;  /* 0x0000b40009047a23 */ /* 0x002ff20000010860 */
[----:B------:R1:W3:Y:S01]  /*17040*/  MUFU.EX2 R95, R4 ;  /* 0x00000004005f7308 */ /* 0x0002e20000000800 */
[--C-:B--2---:R-:W-:Y:S09]  /*17050*/  FFMA.FTZ R0, R11, c[0x0][0x2d0], -R97.reuse ;  /* 0x0000b4000b007a23 */ /* 0x104ff20000010861 */
[----:B------:R2:W4:Y:S01]  /*17060*/  MUFU.EX2 R109, R0 ;  /* 0x00000000006d7308 */ /* 0x0005220000000800 */
[----:B-1----:R-:W-:Y:S01]  /*17070*/  FFMA.FTZ R4, R33, c[0x0][0x2d0], -R92 ;  /* 0x0000b40021047a23 */ /* 0x002fe2000001085c */
[----:B---3--:R-:W-:Y:S08]  /*17080*/  F2FP.BF16.PACK_AB R64, R95, R110 ;  /* 0x0000006e5f40723e */ /* 0x008ff000000010ff */
[----:B------:R1:W-:Y:S01]  /*17090*/  MUFU.EX2 R57, R4 ;  /* 0x0000000400397308 */ /* 0x0003e20000000800 */
[----:B--2---:R-:W-:Y:S01]  /*170a0*/  FFMA.FTZ R0, R14, c[0x0][0x2d0], -R97 ;  /* 0x0000b4000e007a23 */ /* 0x004fe20000010861 */
[----:B----4-:R-:W-:Y:S08]  /*170b0*/  F2FP.BF16.PACK_AB R65, R109, R108 ;  /* 0x0000006c6d41723e */ /* 0x010ff000000010ff */
[----:B------:R2:W-:Y:S01]  /*170c0*/  MUFU.EX2 R139, R0 ;  /* 0x00000000008b7308 */ /* 0x0005e20000000800 */
[----:B-1----:R-:W-:Y:S02]  /*170d0*/  FFMA.FTZ R4, R38, c[0x0][0x2d0], -R93 ;  /* 0x0000b40026047a23 */ /* 0x002fe4000001085d */
[----:B------:R-:W-:Y:S07]  /*170e0*/  LDSM.16.MT88.4 R36, [R232+0x100] ;  /* 0x00010000e824783b */ /* 0x000fee0000004200 */
        /* <DEDUP_REMOVED lines=27> */
[----:B--2---:R-:W-:Y:S05]  /*172a0*/  FSEL R0, R137, RZ, P2 ;  /* 0x000000ff89007208 */ /* 0x004fea0001000000 */
[----:B------:R-:W-:Y:S04]  /*172b0*/  FADD.FTZ R0, -R0, R3 ;  /* 0x0000000300007221 */ /* 0x000fe80000010100 */
[----:B------:R-:W-:Y:S04]  /*172c0*/  FMUL.FTZ R0, R0, c[0x0][0x2d0] ;  /* 0x0000b40000007a20 */ /* 0x000fe80000410000 */
[----:B------:R2:W3:Y:S02]  /*172d0*/  MUFU.EX2 R69, R0 ;  /* 0x0000000000457308 */ /* 0x0004e40000000800 */
[----:B--2---:R-:W-:Y:S01]  /*172e0*/  FADD.FTZ R0, -R2, R132 ;  /* 0x0000008402007221 */ /* 0x004fe20000010100 */
[----:B------:R-:W-:Y:S01]  /*172f0*/  FSEL R2, R135, RZ, P0 ;  /* 0x000000ff87027208 */ /* 0x000fe20000000000 */
[C---:B---3--:R-:W-:Y:S01]  /*17300*/  FMUL.FTZ R5, R69.reuse, R141 ;  /* 0x0000008d45057220 */ /* 0x048fe20000410000 */
[----:B------:R-:W-:Y:S01]  /*17310*/  PLOP3.LUT P0, PT, PT, PT, UP0, 0x80, 0x0 ;  /* 0x000000000000781c */ /* 0x000fe20003f0f008 */
[----:B------:R-:W-:Y:S02]  /*17320*/  FMUL.FTZ R0, R0, c[0x0][0x2d0] ;  /* 0x0000b40000007a20 */ /* 0x000fe40000410000 */
[C---:B------:R-:W-:Y:S02]  /*17330*/  FMUL.FTZ R4, R69.reuse, R140 ;  /* 0x0000008c45047220 */ /* 0x040fe40000410000 */
[----:B------:R2:W3:Y:S01]  /*17340*/  MUFU.EX2 R68, R0 ;  /* 0x0000000000447308 */ /* 0x0004e20000000800 */
[C---:B------:R-:W-:Y:S02]  /*17350*/  FMUL.FTZ R16, R69.reuse, R152 ;  /* 0x0000009845107220 */ /* 0x040fe40000410000 */
[C---:B------:R-:W-:Y:S02]  /*17360*/  FMUL.FTZ R17, R69.reuse, R153 ;  /* 0x0000009945117220 */ /* 0x040fe40000410000 */
[----:B------:R-:W-:Y:S02]  /*17370*/  FMUL.FTZ R33, R69, R169 ;  /* 0x000000a945217220 */ /* 0x000fe40000410000 */
[----:B------:R-:W-:Y:S02]  /*17380*/  IMAD.MOV.U32 R169, RZ, RZ, R212 ;  /* 0x000000ffffa97224 */ /* 0x000fe400078e00d4 */
[----:B------:R-:W-:Y:S02]  /*17390*/  IMAD.MOV.U32 R132, RZ, RZ, R204 ;  /* 0x000000ffff847224 */ /* 0x000fe400078e00cc */
[----:B------:R-:W-:Y:S02]  /*173a0*/  IMAD.MOV.U32 R153, RZ, RZ, R83 ;  /* 0x000000ffff997224 */ /* 0x000fe400078e0053 */
[----:B------:R-:W-:Y:S02]  /*173b0*/  IMAD.MOV.U32 R152, RZ, RZ, R90 ;  /* 0x000000ffff987224 */ /* 0x000fe400078e005a */
[----:B--2---:R-:W-:Y:S01]  /*173c0*/  FADD.FTZ R0, -R2, R133 ;  /* 0x0000008502007221 */ /* 0x004fe20000010100 */
[----:B------:R-:W-:Y:S01]  /*173d0*/  FSEL R2, R70, RZ, P3 ;  /* 0x000000ff46027208 */ /* 0x000fe20001800000 */
[----:B---3--:R-:W-:Y:S02]  /*173e0*/  FMUL.FTZ R6, R68, R142 ;  /* 0x0000008e44067220 */ /* 0x008fe40000410000 */
[----:B------:R-:W-:Y:S02]  /*173f0*/  FMUL.FTZ R0, R0, c[0x0][0x2d0] ;  /* 0x0000b40000007a20 */ /* 0x000fe40000410000 */
[----:B------:R-:W-:Y:S02]  /*17400*/  IMAD.MOV.U32 R133, RZ, RZ, R53 ;  /* 0x000000ffff857224 */ /* 0x000fe400078e0035 */
[----:B------:R2:W3:Y:S01]  /*17410*/  MUFU.EX2 R3, R0 ;  /* 0x0000000000037308 */ /* 0x0004e20000000800 */
[C---:B------:R-:W-:Y:S02]  /*17420*/  FMUL.FTZ R7, R68.reuse, R143 ;  /* 0x0000008f44077220 */ /* 0x040fe40000410000 */
[----:B------:R-:W-:Y:S01]  /*17430*/  F2FP.BF16.PACK_AB R74, R241, R133 ;  /* 0x00000085f14a723e */ /* 0x000fe200000010ff */
        /* <DEDUP_REMOVED lines=8> */
[----:B--2---:R-:W-:Y:S02]  /*174c0*/  FADD.FTZ R0, -R2, R134 ;  /* 0x0000008602007221 */ /* 0x004fe40000010100 */
[----:B------:R-:W-:Y:S02]  /*174d0*/  FFMA.FTZ R2, R48, c[0x0][0x2d0], -R92 ;  /* 0x0000b40030027a23 */ /* 0x000fe4000001085c */
[C---:B---3--:R-:W-:Y:S02]  /*174e0*/  FMUL.FTZ R8, R3.reuse, R144 ;  /* 0x0000009003087220 */ /* 0x048fe40000410000 */
[----:B------:R2:W3:Y:S01]  /*174f0*/  MUFU.EX2 R32, R2 ;  /* 0x0000000200207308 */ /* 0x0004e20000000800 */
[----:B------:R-:W-:Y:S02]  /*17500*/  FMUL.FTZ R0, R0, c[0x0][0x2d0] ;  /* 0x0000b40000007a20 */ /* 0x000fe40000410000 */
[C---:B------:R-:W-:Y:S02]  /*17510*/  FMUL.FTZ R29, R3.reuse, R165 ;  /* 0x000000a5031d7220 */ /* 0x040fe40000410000 */
[C---:B------:R-:W-:Y:S02]  /*17520*/  FMUL.FTZ R28, R3.reuse, R164 ;  /* 0x000000a4031c7220 */ /* 0x040fe40000410000 */
[----:B------:R-:W-:Y:S02]  /*17530*/  IMAD.MOV.U32 R134, RZ, RZ, R52 ;  /* 0x000000ffff867224 */ /* 0x000fe400078e0034 */
[C---:B------:R-:W-:Y:S01]  /*17540*/  FMUL.FTZ R9, R3.reuse, R145 ;  /* 0x0000009103097220 */ /* 0x040fe20000410000 */
[----:B------:R-:W4:Y:S01]  /*17550*/  MUFU.EX2 R0, R0 ;  /* 0x0000000000007308 */ /* 0x000f220000000800 */
[C---:B------:R-:W-:Y:S01]  /*17560*/  FMUL.FTZ R13, R3.reuse, R149 ;  /* 0x00000095030d7220 */ /* 0x040fe20000410000 */
[----:B------:R-:W-:Y:S01]  /*17570*/  F2FP.BF16.PACK_AB R75, R240, R134 ;  /* 0x00000086f04b723e */ /* 0x000fe200000010ff */
[----:B------:R-:W4:Y:S01]  /*17580*/  LDSM.16.MT88.4 R52, [R230+0x100] ;  /* 0x00010000e634783b */ /* 0x000f220000004200 */
[----:B------:R-:W-:Y:S02]  /*17590*/  FMUL.FTZ R25, R3, R161 ;  /* 0x000000a103197220 */ /* 0x000fe40000410000 */
[----:B------:R-:W-:Y:S02]  /*175a0*/  IMAD.MOV.U32 R161, RZ, RZ, R79 ;  /* 0x000000ffffa17224 */ /* 0x000fe400078e004f */
[----:B------:R-:W-:Y:S01]  /*175b0*/  FMUL.FTZ R48, R69, R116 ;  /* 0x0000007445307220 */ /* 0x000fe20000410000 */
[-C--:B-1----:R-:W-:Y:S01]  /*175c0*/  HMMA.16816.F32.BF16 R4, R72, R20.reuse, R4 ;  /* 0x000000144804723c */ /* 0x082fe20000041804 */
[C---:B------:R-:W-:Y:S02]  /*175d0*/  FMUL.FTZ R12, R3.reuse, R148 ;  /* 0x00000094030c7220 */ /* 0x040fe40000410000 */
[----:B------:R-:W-:Y:S02]  /*175e0*/  FMUL.FTZ R24, R3, R160 ;  /* 0x000000a003187220 */ /* 0x000fe40000410000 */
[----:B--2---:R-:W-:Y:S02]  /*175f0*/  FFMA.FTZ R2, R49, c[0x0][0x2d0], -R92 ;  /* 0x0000b40031027a23 */ /* 0x004fe4000001085c */
[----:B---3--:R-:W-:Y:S02]  /*17600*/  IMAD.MOV.U32 R140, RZ, RZ, R32 ;  /* 0x000000ffff8c7224 */ /* 0x008fe400078e0020 */
[----:B------:R1:W-:Y:S03]  /*17610*/  MUFU.EX2 R144, R2 ;  /* 0x0000000200907308 */ /* 0x0003e60000000800 */
[C---:B------:R-:W-:Y:S02]  /*17620*/  FMUL.FTZ R32, R69.reuse, R168 ;  /* 0x000000a845207220 */ /* 0x040fe40000410000 */
[----:B------:R-:W-:Y:S02]  /*17630*/  IMAD.MOV.U32 R160, RZ, RZ, R104 ;  /* 0x000000ffffa07224 */ /* 0x000fe400078e0068 */
[C---:B----4-:R-:W-:Y:S02]  /*17640*/  FMUL.FTZ R10, R0.reuse, R146 ;  /* 0x00000092000a7220 */ /* 0x050fe40000410000 */
[C---:B------:R-:W-:Y:S02]  /*17650*/  FMUL.FTZ R11, R0.reuse, R147 ;  /* 0x00000093000b7220 */ /* 0x040fe40000410000 */
[----:B------:R-:W-:Y:S02]  /*17660*/  IMAD.MOV.U32 R116, RZ, RZ, R87 ;  /* 0x000000ffff747224 */ /* 0x000fe400078e0057 */
[----:B------:R-:W-:Y:S02]  /*17670*/  IMAD.MOV.U32 R168, RZ, RZ, R89 ;  /* 0x000000ffffa87224 */ /* 0x000fe400078e0059 */
[----:B------:R-:W-:Y:S01]  /*17680*/  LDSM.16.MT88.4 R88, [R230+0x900] ;  /* 0x00090000e658783b */ /* 0x000fe20000004200 */
[C---:B------:R-:W-:Y:S01]  /*17690*/  HMMA.16816.F32.BF16 R8, R64.reuse, R20, R8 ;  /* 0x000000144008723c */ /* 0x040fe20000041808 */
[C---:B------:R-:W-:Y:S02]  /*176a0*/  FMUL.FTZ R14, R0.reuse, R150 ;  /* 0x00000096000e7220 */ /* 0x040fe40000410000 */
[C---:B------:R-:W-:Y:S02]  /*176b0*/  FMUL.FTZ R15, R0.reuse, R151 ;  /* 0x00000097000f7220 */ /* 0x040fe40000410000 */
[----:B------:R-:W-:Y:S02]  /*176c0*/  FMUL.FTZ R26, R0, R162 ;  /* 0x000000a2001a7220 */ /* 0x000fe40000410000 */
[----:B------:R-:W-:Y:S02]  /*176d0*/  IMAD.MOV.U32 R162, RZ, RZ, R78 ;  /* 0x000000ffffa27224 */ /* 0x000fe400078e004e */
[----:B-1----:R-:W-:Y:S01]  /*176e0*/  FFMA.FTZ R2, R50, c[0x0][0x2d0], -R93 ;  /* 0x0000b40032027a23 */ /* 0x002fe2000001085d */
[-C--:B------:R-:W-:Y:S02]  /*176f0*/  HMMA.16816.F32.BF16 R12, R64, R22.reuse, R12 ;  /* 0x00000016400c723c */ /* 0x080fe4000004180c */
[C---:B------:R-:W-:Y:S01]  /*17700*/  FMUL.FTZ R20, R69.reuse, R156 ;  /* 0x0000009c45147220 */ /* 0x040fe20000410000 */
[----:B------:R1:W-:Y:S01]  /*17710*/  MUFU.EX2 R141, R2 ;  /* 0x00000002008d7308 */ /* 0x0003e20000000800 */
[----:B------:R-:W-:Y:S02]  /*17720*/  IMAD.MOV.U32 R156, RZ, RZ, R76 ;  /* 0x000000ffff9c7224 */ /* 0x000fe400078e004c */
[C---:B------:R-:W-:Y:S02]  /*17730*/  FMUL.FTZ R27, R0.reuse, R163 ;  /* 0x000000a3001b7220 */ /* 0x040fe40000410000 */
[C---:B------:R-:W-:Y:S01]  /*17740*/  HMMA.16816.F32.BF16 R16, R72.reuse, R22, R16 ;  /* 0x000000164810723c */ /* 0x040fe20000041810 */
[----:B------:R-:W-:Y:S03]  /*17750*/  FMUL.FTZ R21, R69, R157 ;  /* 0x0000009d45157220 */ /* 0x000fe60000410000 */
[----:B------:R-:W-:Y:S02]  /*17760*/  FMUL.FTZ R30, R0, R166 ;  /* 0x000000a6001e7220 */ /* 0x000fe40000410000 */
[----:B------:R-:W-:Y:S02]  /*17770*/  IMAD.MOV.U32 R104, RZ, RZ, R226 ;  /* 0x000000ffff687224 */ /* 0x000fe400078e00e2 */
[C---:B------:R-:W-:Y:S04]  /*17780*/  FMUL.FTZ R22, R68.reuse, R158 ;  /* 0x0000009e44167220 */ /* 0x040fe80000410000 */
[----:B------:R-:W-:Y:S02]  /*17790*/  FMUL.FTZ R23, R68, R159 ;  /* 0x0000009f44177220 */ /* 0x000fe40000410000 */
[----:B------:R-:W-:Y:S02]  /*177a0*/  IMAD.MOV.U32 R163, RZ, RZ, R77 ;  /* 0x000000ffffa37224 */ /* 0x000fe400078e004d */
[----:B------:R-:W2:Y:S01]  /*177b0*/  LDSM.16.MT88.4 R76, [R231+0x100] ;  /* 0x00010000e74c783b */ /* 0x000ea20000004200 */
[----:B------:R-:W-:Y:S02]  /*177c0*/  FFMA.FTZ R104, R104, c[0x0][0x2d0], -R92 ;  /* 0x0000b40068687a23 */ /* 0x000fe4000001085c */
[-C--:B------:R-:W-:Y:S01]  /*177d0*/  HMMA.16816.F32.BF16 R20, R72, R36.reuse, R20 ;  /* 0x000000244814723c */ /* 0x080fe20000041814 */
[----:B-1----:R-:W-:Y:S02]  /*177e0*/  FFMA.FTZ R2, R51, c[0x0][0x2d0], -R93 ;  /* 0x0000b40033027a23 */ /* 0x002fe4000001085d */
[C---:B------:R-:W-:Y:S02]  /*177f0*/  FMUL.FTZ R49, R69.reuse, R117 ;  /* 0x0000007545317220 */ /* 0x040fe40000410000 */
[----:B------:R1:W-:Y:S01]  /*17800*/  MUFU.EX2 R146, R2 ;  /* 0x0000000200927308 */ /* 0x0003e20000000800 */
[----:B------:R-:W-:Y:S02]  /*17810*/  IMAD.MOV.U32 R117, RZ, RZ, R58 ;  /* 0x000000ffff757224 */ /* 0x000fe400078e003a */
[C---:B------:R-:W-:Y:S01]  /*17820*/  HMMA.16816.F32.BF16 R24, R64.reuse, R36, R24 ;  /* 0x000000244018723c */ /* 0x040fe20000041818 */
[----:B------:R-:W-:Y:S03]  /*17830*/  IMAD.MOV.U32 R151, RZ, RZ, R47 ;  /* 0x000000ffff977224 */ /* 0x000fe600078e002f */
[----:B------:R-:W-:Y:S02]  /*17840*/  FMUL.FTZ R47, R0, R183 ;  /* 0x000000b7002f7220 */ /* 0x000fe40000410000 */
[C---:B------:R-:W-:Y:S02]  /*17850*/  FMUL.FTZ R50, R68.reuse, R118 ;  /* 0x0000007644327220 */ /* 0x040fe40000410000 */
[C---:B------:R-:W-:Y:S04]  /*17860*/  FMUL.FTZ R36, R69.reuse, R172 ;  /* 0x000000ac45247220 */ /* 0x040fe80000410000 */
[----:B------:R-:W-:Y:S02]  /*17870*/  FMUL.FTZ R37, R69, R173 ;  /* 0x000000ad45257220 */ /* 0x000fe40000410000 */
[----:B------:R-:W-:Y:S02]  /*17880*/  FMUL.FTZ R51, R68, R119 ;  /* 0x0000007744337220 */ /* 0x000fe40000410000 */
[----:B------:R-:W-:Y:S02]  /*17890*/  IMAD.MOV.U32 R118, RZ, RZ, R57 ;  /* 0x000000ffff767224 */ /* 0x000fe400078e0039 */
[----:B------:R-:W-:Y:S02]  /*178a0*/  IMAD.MOV.U32 R148, RZ, RZ, R59 ;  /* 0x000000ffff947224 */ /* 0x000fe400078e003b */
[C---:B------:R-:W-:Y:S02]  /*178b0*/  FMUL.FTZ R57, R3.reuse, R125 ;  /* 0x0000007d03397220 */ /* 0x040fe40000410000 */
[----:B-1----:R-:W-:Y:S02]  /*178c0*/  FFMA.FTZ R2, R40, c[0x0][0x2d0], -R96 ;  /* 0x0000b40028027a23 */ /* 0x002fe40000010860 */
[C---:B------:R-:W-:Y:S02]  /*178d0*/  FMUL.FTZ R40, R3.reuse, R176 ;  /* 0x000000b003287220 */ /* 0x040fe40000410000 */
[----:B------:R1:W-:Y:S01]  /*178e0*/  MUFU.EX2 R147, R2 ;  /* 0x0000000200937308 */ /* 0x0003e20000000800 */
[C---:B------:R-:W-:Y:S02]  /*178f0*/  FMUL.FTZ R58, R0.reuse, R126 ;  /* 0x0000007e003a7220 */ /* 0x040fe40000410000 */
[C---:B------:R-:W-:Y:S02]  /*17900*/  FMUL.FTZ R59, R0.reuse, R127 ;  /* 0x0000007f003b7220 */ /* 0x040fe40000410000 */
[----:B------:R-:W-:Y:S02]  /*17910*/  IMAD.MOV.U32 R157, RZ, RZ, R63 ;  /* 0x000000ffff9d7224 */ /* 0x000fe400078e003f */
[----:B------:R-:W-:Y:S02]  /*17920*/  IMAD.MOV.U32 R158, RZ, RZ, R62 ;  /* 0x000000ffff9e7224 */ /* 0x000fe400078e003e */
[----:B------:R-:W-:Y:S02]  /*17930*/  IMAD.MOV.U32 R159, RZ, RZ, R61 ;  /* 0x000000ffff9f7224 */ /* 0x000fe400078e003d */
[----:B------:R-:W-:Y:S02]  /*17940*/  IMAD.MOV.U32 R145, RZ, RZ, R60 ;  /* 0x000000ffff917224 */ /* 0x000fe400078e003c */
[C---:B------:R-:W-:Y:S02]  /*17950*/  FMUL.FTZ R60, R3.reuse, R184 ;  /* 0x000000b8033c7220 */ /* 0x040fe40000410000 */
[----:B------:R-:W-:Y:S02]  /*17960*/  FMUL.FTZ R61, R3, R185 ;  /* 0x000000b9033d7220 */ /* 0x000fe40000410000 */
[C---:B------:R-:W-:Y:S02]  /*17970*/  FMUL.FTZ R62, R0.reuse, R186 ;  /* 0x000000ba003e7220 */ /* 0x040fe40000410000 */
[----:B------:R-:W-:Y:S02]  /*17980*/  FMUL.FTZ R63, R0, R187 ;  /* 0x000000bb003f7220 */ /* 0x000fe40000410000 */
[----:B------:R-:W-:Y:S02]  /*17990*/  IMAD.MOV.U32 R119, RZ, RZ, R86 ;  /* 0x000000ffff777224 */ /* 0x000fe400078e0056 */
[----:B-1----:R-:W-:Y:S02]  /*179a0*/  FFMA.FTZ R2, R41, c[0x0][0x2d0], -R96 ;  /* 0x0000b40029027a23 */ /* 0x002fe40000010860 */
[C---:B------:R-:W-:Y:S02]  /*179b0*/  FMUL.FTZ R41, R3.reuse, R177 ;  /* 0x000000b103297220 */ /* 0x040fe40000410000 */
[----:B------:R1:W3:Y:S02]  /*179c0*/  MUFU.EX2 R31, R2 ;  /* 0x00000002001f7308 */ /* 0x0002e40000000800 */
[----:B-1----:R-:W-:Y:S02]  /*179d0*/  FFMA.FTZ R2, R42, c[0x0][0x2d0], -R97 ;  /* 0x0000b4002a027a23 */ /* 0x002fe40000010861 */
[----:B---3--:R-:W-:Y:S06]  /*179e0*/  IMAD.MOV.U32 R166, RZ, RZ, R31 ;  /* 0x000000ffffa67224 */ /* 0x008fec00078e001f */
[----:B------:R1:W-:Y:S01]  /*179f0*/  MUFU.EX2 R165, R2 ;  /* 0x0000000200a57308 */ /* 0x0003e20000000800 */
[C---:B------:R-:W-:Y:S02]  /*17a00*/  FMUL.FTZ R31, R0.reuse, R167 ;  /* 0x000000a7001f7220 */ /* 0x040fe40000410000 */
[----:B------:R-:W-:Y:S02]  /*17a10*/  IMAD.MOV.U32 R167, RZ, RZ, R94 ;  /* 0x000000ffffa77224 */ /* 0x000fe400078e005e */
[----:B------:R-:W-:Y:S02]  /*17a20*/  FMUL.FTZ R42, R0, R178 ;  /* 0x000000b2002a7220 */ /* 0x000fe40000410000 */
[----:B------:R-:W-:Y:S01]  /*17a30*/  IMAD.MOV.U32 R94, RZ, RZ, R56 ;  /* 0x000000ffff5e7224 */ /* 0x000fe200078e0038 */
[-C--:B------:R-:W-:Y:S01]  /*17a40*/  HMMA.16816.F32.BF16 R28, R64, R38.reuse, R28 ;  /* 0x00000026401c723c */ /* 0x080fe2000004181c */
[----:B------:R-:W-:Y:S07]  /*17a50*/  FMUL.FTZ R56, R3, R124 ;  /* 0x0000007c03387220 */ /* 0x000fee0000410000 */
[C---:B------:R-:W-:Y:S07]  /*17a60*/  HMMA.16816.F32.BF16 R32, R72.reuse, R38, R32 ;  /* 0x000000264820723c */ /* 0x040fee0000041820 */
[C---:B------:R-:W-:Y:S02]  /*17a70*/  FMUL.FTZ R38, R68.reuse, R174 ;  /* 0x000000ae44267220 */ /* 0x040fe40000410000 */
[----:B-1----:R-:W-:Y:S03]  /*17a80*/  FFMA.FTZ R2, R43, c[0x0][0x2d0], -R97 ;  /* 0x0000b4002b027a23 */ /* 0x002fe60000010861 */
[----:B------:R-:W-:Y:S01]  /*17a90*/  FMUL.FTZ R39, R68, R175 ;  /* 0x000000af44277220 */ /* 0x000fe20000410000 */
[----:B------:R1:W3:Y:S01]  /*17aa0*/  MUFU.EX2 R164, R2 ;  /* 0x0000000200a47308 */ /* 0x0002e20000000800 */
[----:B------:R-:W-:Y:S05]  /*17ab0*/  FMUL.FTZ R43, R0, R179 ;  /* 0x000000b3002b7220 */ /* 0x000fea0000410000 */
[-C--:B------:R-:W-:Y:S08]  /*17ac0*/  HMMA.16816.F32.BF16 R36, R72, R52.reuse, R36 ;  /* 0x000000344824723c */ /* 0x080ff00000041824 */
[C---:B------:R-:W-:Y:S07]  /*17ad0*/  HMMA.16816.F32.BF16 R40, R64.reuse, R52, R40 ;  /* 0x000000344028723c */ /* 0x040fee0000041828 */
[C---:B------:R-:W-:Y:S02]  /*17ae0*/  FMUL.FTZ R52, R69.reuse, R120 ;  /* 0x0000007845347220 */ /* 0x040fe40000410000 */
[----:B------:R-:W-:Y:S03]  /*17af0*/  FMUL.FTZ R53, R69, R121 ;  /* 0x0000007945357220 */ /* 0x000fe60000410000 */
[----:B-1----:R-:W-:Y:S02]  /*17b00*/  FFMA.FTZ R2, R44, c[0x0][0x2d0], -R96 ;  /* 0x0000b4002c027a23 */ /* 0x002fe40000010860 */
[----:B------:R-:W-:Y:S02]  /*17b10*/  FMUL.FTZ R44, R3, R180 ;  /* 0x000000b4032c7220 */ /* 0x000fe40000410000 */
[----:B------:R1:W-:Y:S01]  /*17b20*/  MUFU.EX2 R142, R2 ;  /* 0x00000002008e7308 */ /* 0x0003e20000000800 */
[----:B------:R-:W-:Y:S02]  /*17b30*/  IMAD.MOV.U32 R180, RZ, RZ, R85 ;  /* 0x000000ffffb47224 */ /* 0x000fe400078e0055 */
[----:B------:R-:W-:Y:S02]  /*17b40*/  LDSM.16.MT88.4 R84, [R232+0x900] ;  /* 0x00090000e854783b */ /* 0x000fe40000004200 */
[----:B------:R-:W-:Y:S02]  /*17b50*/  IMAD.MOV.U32 R124, RZ, RZ, R180 ;  /* 0x000000ffff7c7224 */ /* 0x000fe400078e00b4 */
[----:B-1----:R-:W-:Y:S02]  /*17b60*/  FFMA.FTZ R2, R45, c[0x0][0x2d0], -R96 ;  /* 0x0000b4002d027a23 */ /* 0x002fe40000010860 */
[----:B------:R-:W-:Y:S02]  /*17b70*/  FMUL.FTZ R45, R3, R181 ;  /* 0x000000b5032d7220 */ /* 0x000fe40000410000 */
[----:B------:R1:W4:Y:S01]  /*17b80*/  MUFU.EX2 R149, R2 ;  /* 0x0000000200957308 */ /* 0x0003220000000800 */
[----:B------:R-:W-:Y:S02]  /*17b90*/  IMAD.MOV.U32 R181, RZ, RZ, R82 ;  /* 0x000000ffffb57224 */ /* 0x000fe400078e0052 */
[--C-:B-1----:R-:W-:Y:S02]  /*17ba0*/  FFMA.FTZ R2, R46, c[0x0][0x2d0], -R97.reuse ;  /* 0x0000b4002e027a23 */ /* 0x102fe40000010861 */
[----:B------:R-:W-:Y:S05]  /*17bb0*/  FMUL.FTZ R46, R0, R182 ;  /* 0x000000b6002e7220 */ /* 0x000fea0000410000 */
[----:B------:R1:W-:Y:S02]  /*17bc0*/  MUFU.EX2 R143, R2 ;  /* 0x00000002008f7308 */ /* 0x0003e40000000800 */
[-C--:B------:R-:W-:Y:S08]  /*17bd0*/  HMMA.16816.F32.BF16 R44, R64, R54.reuse, R44 ;  /* 0x00000036402c723c */ /* 0x080ff0000004182c */
[C---:B------:R-:W-:Y:S07]  /*17be0*/  HMMA.16816.F32.BF16 R48, R72.reuse, R54, R48 ;  /* 0x000000364830723c */ /* 0x040fee0000041830 */
[C---:B------:R-:W-:Y:S02]  /*17bf0*/  FMUL.FTZ R54, R68.reuse, R122 ;  /* 0x0000007a44367220 */ /* 0x040fe40000410000 */
[----:B------:R-:W-:Y:S03]  /*17c00*/  FMUL.FTZ R55, R68, R123 ;  /* 0x0000007b44377220 */ /* 0x000fe60000410000 */
[----:B-1----:R-:W-:Y:S04]  /*17c10*/  FFMA.FTZ R2, R80, c[0x0][0x2d0], -R97 ;  /* 0x0000b40050027a23 */ /* 0x002fe80000010861 */
[-C--:B--2---:R-:W-:Y:S01]  /*17c20*/  HMMA.16816.F32.BF16 R52, R72, R76.reuse, R52 ;  /* 0x0000004c4834723c */ /* 0x084fe20000041834 */
[----:B------:R1:W3:Y:S07]  /*17c30*/  MUFU.EX2 R150, R2 ;  /* 0x0000000200967308 */ /* 0x0002ee0000000800 */
[C---:B------:R-:W-:Y:S07]  /*17c40*/  HMMA.16816.F32.BF16 R56, R64.reuse, R76, R56 ;  /* 0x0000004c4038723c */ /* 0x040fee0000041838 */
[----:B------:R-:W-:Y:S01]  /*17c50*/  F2FP.BF16.PACK_AB R76, R159, R235 ;  /* 0x000000eb9f4c723e */ /* 0x000fe200000010ff */
[-C--:B------:R-:W-:Y:S01]  /*17c60*/  HMMA.16816.F32.BF16 R60, R64, R78.reuse, R60 ;  /* 0x0000004e403c723c */ /* 0x080fe2000004183c */
[----:B------:R-:W-:Y:S06]  /*17c70*/  F2FP.BF16.PACK_AB R77, R158, R234 ;  /* 0x000000ea9e4d723e */ /* 0x000fec00000010ff */
[----:B------:R-:W-:Y:S02]  /*17c80*/  FMUL.FTZ R64, R69, R128 ;  /* 0x0000008045407220 */ /* 0x000fe40000410000 */
[--C-:B-1----:R-:W-:Y:S01]  /*17c90*/  FFMA.FTZ R2, R189, c[0x0][0x2d0], -R92.reuse ;  /* 0x0000b400bd027a23 */ /* 0x102fe2000001085c */
[----:B------:R-:W2:Y:S02]  /*17ca0*/  LDL.LU R128, [R1+0x8] ;  /* 0x0000080001807983 */ /* 0x000ea40000300800 */
[----:B------:R-:W-:Y:S01]  /*17cb0*/  IMAD.MOV.U32 R189, RZ, RZ, R81 ;  /* 0x000000ffffbd7224 */ /* 0x000fe200078e0051 */
[----:B------:R1:W-:Y:S01]  /*17cc0*/  MUFU.EX2 R120, R2 ;  /* 0x0000000200787308 */ /* 0x0003e20000000800 */
[----:B------:R-:W3:Y:S01]  /*17cd0*/  LDSM.16.MT88.4 R80, [R229+0x900] ;  /* 0x00090000e550783b */ /* 0x000ee20000004200 */
[C---:B------:R-:W-:Y:S02]  /*17ce0*/  FMUL.FTZ R66, R68.reuse, R130 ;  /* 0x0000008244427220 */ /* 0x040fe40000410000 */
[----:B------:R-:W-:Y:S02]  /*17cf0*/  FMUL.FTZ R67, R68, R131 ;  /* 0x0000008344437220 */ /* 0x000fe40000410000 */
[----:B------:R-:W-:Y:S07]  /*17d00*/  FMUL.FTZ R65, R69, R129 ;  /* 0x0000008145417220 */ /* 0x000fee0000410000 */
[----:B------:R-:W-:Y:S07]  /*17d10*/  HMMA.16816.F32.BF16 R64, R72, R78, R64 ;  /* 0x0000004e4840723c */ /* 0x000fee0000041840 */
[----:B------:R-:W-:Y:S02]  /*17d20*/  F2FP.BF16.PACK_AB R72, R233, R237 ;  /* 0x000000ede948723e */ /* 0x000fe400000010ff */
[----:B------:R-:W-:Y:S03]  /*17d30*/  F2FP.BF16.PACK_AB R73, R228, R236 ;  /* 0x000000ece449723e */ /* 0x000fe600000010ff */
[--C-:B-1----:R-:W-:Y:S01]  /*17d40*/  FFMA.FTZ R2, R190, c[0x0][0x2d0], -R92.reuse ;  /* 0x0000b400be027a23 */ /* 0x102fe2000001085c */
[----:B------:R-:W-:Y:S02]  /*17d50*/  F2FP.BF16.PACK_AB R74, R118, R157 ;  /* 0x0000009d764a723e */ /* 0x000fe400000010ff */
[----:B------:R-:W-:Y:S01]  /*17d60*/  F2FP.BF16.PACK_AB R75, R163, R156 ;  /* 0x0000009ca34b723e */ /* 0x000fe200000010ff */
[----:B------:R1:W-:Y:S01]  /*17d70*/  MUFU.EX2 R121, R2 ;  /* 0x0000000200797308 */ /* 0x0003e20000000800 */
[----:B------:R-:W-:Y:S02]  /*17d80*/  F2FP.BF16.PACK_AB R79, R161, R117 ;  /* 0x00000075a14f723e */ /* 0x000fe400000010ff */
[----:B------:R-:W-:Y:S03]  /*17d90*/  F2FP.BF16.PACK_AB R78, R162, R151 ;  /* 0x00000097a24e723e */ /* 0x000fe600000010ff */
[-C--:B---3--:R-:W-:Y:S08]  /*17da0*/  HMMA.16816.F32.BF16 R4, R72, R80.reuse, R4 ;  /* 0x000000504804723c */ /* 0x088ff00000041804 */
[C---:B------:R-:W-:Y:S01]  /*17db0*/  HMMA.16816.F32.BF16 R8, R76.reuse, R80, R8 ;  /* 0x000000504c08723c */ /* 0x040fe20000041808 */
[--C-:B-1----:R-:W-:Y:S07]  /*17dc0*/  FFMA.FTZ R2, R191, c[0x0][0x2d0], -R93.reuse ;  /* 0x0000b400bf027a23 */ /* 0x102fee000001085d */
[-C--:B------:R-:W-:Y:S01]  /*17dd0*/  HMMA.16816.F32.BF16 R12, R76, R82.reuse, R12 ;  /* 0x000000524c0c723c */ /* 0x080fe2000004180c */
[----:B------:R1:W-:Y:S07]  /*17de0*/  MUFU.EX2 R175, R2 ;  /* 0x0000000200af7308 */ /* 0x0003ee0000000800 */
[C---:B------:R-:W-:Y:S01]  /*17df0*/  HMMA.16816.F32.BF16 R16, R72.reuse, R82, R16 ;  /* 0x000000524810723c */ /* 0x040fe20000041810 */
[----:B------:R-:W3:Y:S07]  /*17e00*/  LDSM.16.MT88.4 R80, [R231+0x900] ;  /* 0x00090000e750783b */ /* 0x000eee0000004200 */
[-C--:B------:R-:W-:Y:S08]  /*17e10*/  HMMA.16816.F32.BF16 R20, R72, R84.reuse, R20 ;  /* 0x000000544814723c */ /* 0x080ff00000041814 */
[C---:B------:R-:W-:Y:S01]  /*17e20*/  HMMA.16816.F32.BF16 R24, R76.reuse, R84, R24 ;  /* 0x000000544c18723c */ /* 0x040fe20000041818 */
[----:B-1----:R-:W-:Y:S04]  /*17e30*/  FFMA.FTZ R2, R192, c[0x0][0x2d0], -R93 ;  /* 0x0000b400c0027a23 */ /* 0x002fe8000001085d */
[----:B------:R1:W1:Y:S02]  /*17e40*/  MUFU.EX2 R174, R2 ;  /* 0x0000000200ae7308 */ /* 0x0002640000000800 */
[----:B------:R-:W-:Y:S01]  /*17e50*/  FFMA.FTZ R84, R101, c[0x0][0x2d0], -R97 ;  /* 0x0000b40065547a23 */ /* 0x000fe20000010861 */
[-C--:B------:R-:W-:Y:S01]  /*17e60*/  HMMA.16816.F32.BF16 R28, R76, R86.reuse, R28 ;  /* 0x000000564c1c723c */ /* 0x080fe2000004181c */
[--C-:B------:R-:W-:Y:S03]  /*17e70*/  FFMA.FTZ R101, R107, c[0x0][0x2d0], -R92.reuse ;  /* 0x0000b4006b657a23 */ /* 0x100fe6000001085c */
[--C-:B------:R-:W-:Y:S02]  /*17e80*/  FFMA.FTZ R107, R220, c[0x0][0x2d0], -R92.reuse ;  /* 0x0000b400dc6b7a23 */ /* 0x100fe4000001085c */
[----:B------:R-:W-:Y:S01]  /*17e90*/  IMAD.MOV.U32 R220, RZ, RZ, R145 ;  /* 0x000000ffffdc7224 */ /* 0x000fe200078e0091 */
[----:B------:R3:W-:Y:S01]  /*17ea0*/  MUFU.EX2 R172, R84 ;  /* 0x0000005400ac7308 */ /* 0x0007e20000000800 */
[C---:B------:R-:W-:Y:S08]  /*17eb0*/  HMMA.16816.F32.BF16 R32, R72.reuse, R86, R32 ;  /* 0x000000564820723c */ /* 0x040ff00000041820 */
[-C--:B------:R-:W-:Y:S01]  /*17ec0*/  HMMA.16816.F32.BF16 R36, R72, R88.reuse, R36 ;  /* 0x000000584824723c */ /* 0x080fe20000041824 */
[----:B------:R-:W-:Y:S03]  /*17ed0*/  MUFU.EX2 R107, R107 ;  /* 0x0000006b006b7308 */ /* 0x000fe60000000800 */
[--C-:B-1----:R-:W-:Y:S04]  /*17ee0*/  FFMA.FTZ R2, R193, c[0x0][0x2d0], -R92.reuse ;  /* 0x0000b400c1027a23 */ /* 0x102fe8000001085c */
[C---:B------:R-:W-:Y:S03]  /*17ef0*/  HMMA.16816.F32.BF16 R40, R76.reuse, R88, R40 ;  /* 0x000000584c28723c */ /* 0x040fe60000041828 */
[----:B------:R1:W-:Y:S01]  /*17f00*/  MUFU.EX2 R251, R2 ;  /* 0x0000000200fb7308 */ /* 0x0003e20000000800 */
[----:B---3--:R-:W3:Y:S04]  /*17f10*/  LDSM.16.MT88.4 R84, [R229+0x1100] ;  /* 0x00110000e554783b */ /* 0x008ee80000004200 */
[-C--:B------:R-:W-:Y:S08]  /*17f20*/  HMMA.16816.F32.BF16 R44, R76, R90.reuse, R44 ;  /* 0x0000005a4c2c723c */ /* 0x080ff0000004182c */
[C---:B------:R-:W-:Y:S01]  /*17f30*/  HMMA.16816.F32.BF16 R48, R72.reuse, R90, R48 ;  /* 0x0000005a4830723c */ /* 0x040fe20000041830 */
[----:B------:R-:W3:Y:S07]  /*17f40*/  LDSM.16.MT88.4 R88, [R232+0x1100] ;  /* 0x00110000e858783b */ /* 0x000eee0000004200 */
[-C--:B------:R-:W-:Y:S01]  /*17f50*/  HMMA.16816.F32.BF16 R52, R72, R80.reuse, R52 ;  /* 0x000000504834723c */ /* 0x080fe20000041834 */
[----:B-1----:R-:W-:Y:S07]  /*17f60*/  FFMA.FTZ R2, R194, c[0x0][0x2d0], -R92 ;  /* 0x0000b400c2027a23 */ /* 0x002fee000001085c */
[C---:B------:R-:W-:Y:S01]  /*17f70*/  HMMA.16816.F32.BF16 R56, R76.reuse, R80, R56 ;  /* 0x000000504c38723c */ /* 0x040fe20000041838 */
[----:B------:R1:W1:Y:S07]  /*17f80*/  MUFU.EX2 R226, R2 ;  /* 0x0000000200e27308 */ /* 0x00026e0000000800 */
[-C--:B------:R-:W-:Y:S07]  /*17f90*/  HMMA.16816.F32.BF16 R60, R76, R82.reuse, R60 ;  /* 0x000000524c3c723c */ /* 0x080fee000004183c */
[----:B------:R-:W-:Y:S01]  /*17fa0*/  F2FP.BF16.PACK_AB R76, R166, R147 ;  /* 0x00000093a64c723e */ /* 0x000fe200000010ff */
[----:B------:R-:W-:Y:S01]  /*17fb0*/  HMMA.16816.F32.BF16 R64, R72, R82, R64 ;  /* 0x000000524840723c */ /* 0x000fe20000041840 */
[----:B------:R-:W-:Y:S01]  /*17fc0*/  F2FP.BF16.PACK_AB R77, R164, R165 ;  /* 0x000000a5a44d723e */ /* 0x000fe200000010ff */
[----:B------:R-:W3:Y:S02]  /*17fd0*/  LDSM.16.MT88.4 R80, [R230+0x1100] ;  /* 0x00110000e650783b */ /* 0x000ee40000004200 */
[----:B----4-:R-:W-:Y:S02]  /*17fe0*/  F2FP.BF16.PACK_AB R78, R149, R142 ;  /* 0x0000008e954e723e */ /* 0x010fe400000010ff */
[----:B------:R-:W-:Y:S02]  /*17ff0*/  F2FP.BF16.PACK_AB R79, R150, R143 ;  /* 0x0000008f964f723e */ /* 0x000fe400000010ff */
[----:B------:R-:W-:Y:S01]  /*18000*/  F2FP.BF16.PACK_AB R72, R145, R160 ;  /* 0x000000a09148723e */ /* 0x000fe200000010ff */
[--C-:B-1----:R-:W-:Y:S03]  /*18010*/  FFMA.FTZ R2, R195, c[0x0][0x2d0], -R93.reuse ;  /* 0x0000b400c3027a23 */ /* 0x102fe6000001085d */
[----:B------:R-:W-:Y:S01]  /*18020*/  F2FP.BF16.PACK_AB R73, R167, R148 ;  /* 0x00000094a749723e */ /* 0x000fe200000010ff */
[----:B------:R1:W-:Y:S01]  /*18030*/  MUFU.EX2 R216, R2 ;  /* 0x0000000200d87308 */ /* 0x0003e20000000800 */
[----:B------:R-:W-:Y:S02]  /*18040*/  F2FP.BF16.PACK_AB R74, R144, R140 ;  /* 0x0000008c904a723e */ /* 0x000fe400000010ff */
[----:B------:R-:W-:Y:S07]  /*18050*/  F2FP.BF16.PACK_AB R75, R146, R141 ;  /* 0x0000008d924b723e */ /* 0x000fee00000010ff */
[-C--:B---3--:R-:W-:Y:S08]  /*18060*/  HMMA.16816.F32.BF16 R4, R72, R84.reuse, R4 ;  /* 0x000000544804723c */ /* 0x088ff00000041804 */
[C---:B------:R-:W-:Y:S01]  /*18070*/  HMMA.16816.F32.BF16 R8, R76.reuse, R84, R8 ;  /* 0x000000544c08723c */ /* 0x040fe20000041808 */
[--C-:B-1----:R-:W-:Y:S07]  /*18080*/  FFMA.FTZ R2, R196, c[0x0][0x2d0], -R93.reuse ;  /* 0x0000b400c4027a23 */ /* 0x102fee000001085d */
[-C--:B------:R-:W-:Y:S01]  /*18090*/  HMMA.16816.F32.BF16 R12, R76, R86.reuse, R12 ;  /* 0x000000564c0c723c */ /* 0x080fe2000004180c */
[----:B------:R1:W3:Y:S07]  /*180a0*/  MUFU.EX2 R221, R2 ;  /* 0x0000000200dd7308 */ /* 0x0002ee0000000800 */
[C---:B------:R-:W-:Y:S01]  /*180b0*/  HMMA.16816.F32.BF16 R16, R72.reuse, R86, R16 ;  /* 0x000000564810723c */ /* 0x040fe20000041810 */
[----:B------:R-:W4:Y:S07]  /*180c0*/  LDSM.16.MT88.4 R84, [R231+0x1100] ;  /* 0x00110000e754783b */ /* 0x000f2e0000004200 */
[-C--:B------:R-:W-:Y:S08]  /*180d0*/  HMMA.16816.F32.BF16 R20, R72, R88.reuse, R20 ;  /* 0x000000584814723c */ /* 0x080ff00000041814 */
[C---:B------:R-:W-:Y:S01]  /*180e0*/  HMMA.16816.F32.BF16 R24, R76.reuse, R88, R24 ;  /* 0x000000584c18723c */ /* 0x040fe20000041818 */
[--C-:B-1----:R-:W-:Y:S03]  /*180f0*/  FFMA.FTZ R2, R98, c[0x0][0x2d0], -R96.reuse ;  /* 0x0000b40062027a23 */ /* 0x102fe60000010860 */
[----:B------:R-:W-:Y:S04]  /*18100*/  FFMA.FTZ R98, R171, c[0x0][0x2d0], -R93 ;  /* 0x0000b400ab627a23 */ /* 0x000fe8000001085d */
[-C--:B------:R-:W-:Y:S01]  /*18110*/  HMMA.16816.F32.BF16 R28, R76, R90.reuse, R28 ;  /* 0x0000005a4c1c723c */ /* 0x080fe2000004181c */
[----:B------:R1:W-:Y:S07]  /*18120*/  MUFU.EX2 R173, R2 ;  /* 0x0000000200ad7308 */ /* 0x0003ee0000000800 */
[C---:B------:R-:W-:Y:S01]  /*18130*/  HMMA.16816.F32.BF16 R32, R72.reuse, R90, R32 ;  /* 0x0000005a4820723c */ /* 0x040fe20000041820 */
[----:B------:R-:W-:Y:S07]  /*18140*/  LDSM.16.MT88.4 R88, [R232+0x1900] ;  /* 0x00190000e858783b */ /* 0x000fee0000004200 */
[-C--:B------:R-:W-:Y:S08]  /*18150*/  HMMA.16816.F32.BF16 R36, R72, R80.reuse, R36 ;  /* 0x000000504824723c */ /* 0x080ff00000041824 */
[C---:B------:R-:W-:Y:S01]  /*18160*/  HMMA.16816.F32.BF16 R40, R76.reuse, R80, R40 ;  /* 0x000000504c28723c */ /* 0x040fe20000041828 */
[----:B-1----:R-:W-:Y:S03]  /*18170*/  FFMA.FTZ R2, R99, c[0x0][0x2d0], -R96 ;  /* 0x0000b40063027a23 */ /* 0x002fe60000010860 */
[----:B------:R-:W-:Y:S01]  /*18180*/  FFMA.FTZ R99, R189, c[0x0][0x2d0], -R92 ;  /* 0x0000b400bd637a23 */ /* 0x000fe2000001085c */
[----:B------:R1:W-:Y:S03]  /*18190*/  MUFU.EX2 R179, R2 ;  /* 0x0000000200b37308 */ /* 0x0003e60000000800 */
[-C--:B------:R-:W-:Y:S08]  /*181a0*/  HMMA.16816.F32.BF16 R44, R76, R82.reuse, R44 ;  /* 0x000000524c2c723c */ /* 0x080ff0000004182c */
[C---:B------:R-:W-:Y:S01]  /*181b0*/  HMMA.16816.F32.BF16 R48, R72.reuse, R82, R48 ;  /* 0x000000524830723c */ /* 0x040fe20000041830 */
[----:B------:R-:W3:Y:S07]  /*181c0*/  LDSM.16.MT88.4 R80, [R229+0x1900] ;  /* 0x00190000e550783b */ /* 0x000eee0000004200 */
[-C--:B----4-:R-:W-:Y:S01]  /*181d0*/  HMMA.16816.F32.BF16 R52, R72, R84.reuse, R52 ;  /* 0x000000544834723c */ /* 0x090fe20000041834 */
[----:B-1----:R-:W-:Y:S03]  /*181e0*/  FFMA.FTZ R2, R103, c[0x0][0x2d0], -R97 ;  /* 0x0000b40067027a23 */ /* 0x002fe60000010861 */
[----:B------:R-:W-:Y:S04]  /*181f0*/  FFMA.FTZ R103, R169, c[0x0][0x2d0], -R93 ;  /* 0x0000b400a9677a23 */ /* 0x000fe8000001085d */
[C---:B------:R-:W-:Y:S01]  /*18200*/  HMMA.16816.F32.BF16 R56, R76.reuse, R84, R56 ;  /* 0x000000544c38723c */ /* 0x040fe20000041838 */
[----:B------:R1:W4:Y:S03]  /*18210*/  MUFU.EX2 R178, R2 ;  /* 0x0000000200b27308 */ /* 0x0003260000000800 */
[----:B------:R-:W-:Y:S02]  /*18220*/  IMAD.MOV.U32 R169, RZ, RZ, R168 ;  /* 0x000000ffffa97224 */ /* 0x000fe400078e00a8 */
[----:B------:R-:W-:Y:S02]  /*18230*/  IMAD.MOV.U32 R168, RZ, RZ, R152 ;  /* 0x000000ffffa87224 */ /* 0x000fe400078e0098 */
[-C--:B------:R-:W-:Y:S01]  /*18240*/  HMMA.16816.F32.BF16 R60, R76, R86.reuse, R60 ;  /* 0x000000564c3c723c */ /* 0x080fe2000004183c */
[----:B------:R-:W-:Y:S02]  /*18250*/  IMAD.MOV.U32 R152, RZ, RZ, R139 ;  /* 0x000000ffff987224 */ /* 0x000fe400078e008b */
[----:B------:R-:W-:Y:S01]  /*18260*/  MUFU.EX2 R139, R98 ;  /* 0x00000062008b7308 */ /* 0x000fe20000000800 */
[----:B--2---:R-:W-:Y:S03]  /*18270*/  FFMA.FTZ R69, R69, R128, R224 ;  /* 0x0000008045457223 */ /* 0x004fe600000100e0 */
[--C-:B------:R-:W-:Y:S01]  /*18280*/  FFMA.FTZ R76, R116, c[0x0][0x2d0], -R93.reuse ;  /* 0x0000b400744c7a23 */ /* 0x100fe2000001085d */
[----:B------:R-:W-:Y:S01]  /*18290*/  HMMA.16816.F32.BF16 R64, R72, R86, R64 ;  /* 0x000000564840723c */ /* 0x000fe20000041840 */
[----:B------:R-:W2:Y:S03]  /*182a0*/  LDSM.16.MT88.4 R84, [R230+0x1900] ;  /* 0x00190000e654783b */ /* 0x000ea60000004200 */
[----:B------:R-:W-:Y:S01]  /*182b0*/  FFMA.FTZ R116, R153, c[0x0][0x2d0], -R93 ;  /* 0x0000b40099747a23 */ /* 0x000fe2000001085d */
[----:B------:R2:W-:Y:S01]  /*182c0*/  MUFU.EX2 R190, R76 ;  /* 0x0000004c00be7308 */ /* 0x0005e20000000800 */
[----:B------:R-:W-:Y:S01]  /*182d0*/  IMAD.MOV.U32 R153, RZ, RZ, R188 ;  /* 0x000000ffff997224 */ /* 0x000fe200078e00bc */
[----:B------:R-:W-:Y:S01]  /*182e0*/  F2FP.BF16.PACK_AB R73, R174, R175 ;  /* 0x000000afae49723e */ /* 0x000fe200000010ff */
[----:B------:R-:W-:Y:S01]  /*182f0*/  FADD.FTZ R69, R252, R69 ;  /* 0x00000045fc457221 */ /* 0x000fe20000010000 */
[----:B------:R-:W-:Y:S03]  /*18300*/  F2FP.BF16.PACK_AB R74, R226, R251 ;  /* 0x000000fbe24a723e */ /* 0x000fe600000010ff */
[--C-:B-1----:R-:W-:Y:S01]  /*18310*/  FFMA.FTZ R2, R100, c[0x0][0x2d0], -R96.reuse ;  /* 0x0000b40064027a23 */ /* 0x102fe20000010860 */
[----:B---3--:R-:W-:Y:S01]  /*18320*/  F2FP.BF16.PACK_AB R75, R221, R216 ;  /* 0x000000d8dd4b723e */ /* 0x008fe200000010ff */
[--C-:B------:R-:W-:Y:S01]  /*18330*/  FFMA.FTZ R100, R225, c[0x0][0x2d0], -R96.reuse ;  /* 0x0000b400e1647a23 */ /* 0x100fe20000010860 */
[----:B----4-:R-:W-:Y:S01]  /*18340*/  F2FP.BF16.PACK_AB R77, R178, R172 ;  /* 0x000000acb24d723e */ /* 0x010fe200000010ff */
[----:B------:R1:W-:Y:S01]  /*18350*/  MUFU.EX2 R177, R2 ;  /* 0x0000000200b17308 */ /* 0x0003e20000000800 */
[----:B------:R-:W-:Y:S09]  /*18360*/  IMAD.MOV.U32 R225, RZ, RZ, R117 ;  /* 0x000000ffffe17224 */ /* 0x000ff200078e0075 */
[----:B------:R-:W-:Y:S01]  /*18370*/  MUFU.EX2 R100, R100 ;  /* 0x0000006400647308 */ /* 0x000fe20000000800 */
[----:B--2---:R-:W-:Y:S09]  /*18380*/  F2FP.BF16.PACK_AB R76, R179, R173 ;  /* 0x000000adb34c723e */ /* 0x004ff200000010ff */
[----:B------:R2:W-:Y:S01]  /*18390*/  MUFU.EX2 R188, R99 ;  /* 0x0000006300bc7308 */ /* 0x0005e20000000800 */
[--C-:B-1----:R-:W-:Y:S02]  /*183a0*/  FFMA.FTZ R2, R102, c[0x0][0x2d0], -R96.reuse ;  /* 0x0000b40066027a23 */ /* 0x102fe40000010860 */
[----:B------:R-:W-:Y:S07]  /*183b0*/  FFMA.FTZ R102, R222, c[0x0][0x2d0], -R97 ;  /* 0x0000b400de667a23 */ /* 0x000fee0000010861 */
[----:B------:R1:W3:Y:S01]  /*183c0*/  MUFU.EX2 R212, R2 ;  /* 0x0000000200d47308 */ /* 0x0002e20000000800 */
[----:B--2---:R-:W-:Y:S02]  /*183d0*/  FFMA.FTZ R99, R223, c[0x0][0x2d0], -R96 ;  /* 0x0000b400df637a23 */ /* 0x004fe40000010860 */
[----:B------:R-:W-:Y:S07]  /*183e0*/  IMAD.MOV.U32 R223, RZ, RZ, R151 ;  /* 0x000000ffffdf7224 */ /* 0x000fee00078e0097 */
[----:B------:R-:W2:Y:S01]  /*183f0*/  MUFU.EX2 R99, R99 ;  /* 0x0000006300637308 */ /* 0x000ea20000000800 */
[----:B-1----:R-:W-:Y:S01]  /*18400*/  FFMA.FTZ R2, R112, c[0x0][0x2d0], -R97 ;  /* 0x0000b40070027a23 */ /* 0x002fe20000010861 */
[----:B---3--:R-:W-:Y:S01]  /*18410*/  F2FP.BF16.PACK_AB R78, R212, R177 ;  /* 0x000000b1d44e723e */ /* 0x008fe200000010ff */
[----:B------:R-:W-:Y:S02]  /*18420*/  FFMA.FTZ R112, R154, c[0x0][0x2d0], -R93 ;  /* 0x0000b4009a707a23 */ /* 0x000fe4000001085d */
[----:B------:R-:W-:Y:S05]  /*18430*/  IMAD.MOV.U32 R154, RZ, RZ, R95 ;  /* 0x000000ffff9a7224 */ /* 0x000fea00078e005f */
[----:B------:R1:W-:Y:S01]  /*18440*/  MUFU.EX2 R176, R2 ;  /* 0x0000000200b07308 */ /* 0x0003e20000000800 */
[----:B--2---:R-:W-:Y:S01]  /*18450*/  F2FP.BF16.PACK_AB R184, R99, R100 ;  /* 0x0000006463b8723e */ /* 0x004fe200000010ff */
[----:B-1----:R-:W-:Y:S08]  /*18460*/  FFMA.FTZ R2, R113, c[0x0][0x2d0], -R97 ;  /* 0x0000b40071027a23 */ /* 0x002ff00000010861 */
[----:B------:R1:W2:Y:S02]  /*18470*/  MUFU.EX2 R207, R2 ;  /* 0x0000000200cf7308 */ /* 0x0002a40000000800 */
[--C-:B-1----:R-:W-:Y:S01]  /*18480*/  FFMA.FTZ R2, R197, c[0x0][0x2d0], -R92.reuse ;  /* 0x0000b400c5027a23 */ /* 0x102fe2000001085c */
[----:B--2---:R-:W-:Y:S07]  /*18490*/  F2FP.BF16.PACK_AB R79, R207, R176 ;  /* 0x000000b0cf4f723e */ /* 0x004fee00000010ff */
        /* <DEDUP_REMOVED lines=10> */
[----:B------:R-:W-:Y:S02]  /*18540*/  IMAD.MOV.U32 R121, RZ, RZ, R94 ;  /* 0x000000ffff797224 */ /* 0x000fe400078e005e */
[----:B------:R-:W-:Y:S02]  /*18550*/  FFMA.FTZ R94, R114, c[0x0][0x2d0], -R96 ;  /* 0x0000b400725e7a23 */ /* 0x000fe40000010860 */
[----:B------:R-:W-:Y:S02]  /*18560*/  FFMA.FTZ R114, R214, c[0x0][0x2d0], -R97 ;  /* 0x0000b400d6727a23 */ /* 0x000fe40000010861 */
[----:B-1----:R-:W-:Y:S02]  /*18570*/  FFMA.FTZ R2, R210, c[0x0][0x2d0], -R92 ;  /* 0x0000b400d2027a23 */ /* 0x002fe4000001085c */
[----:B------:R-:W-:Y:S02]  /*18580*/  IMAD.MOV.U32 R210, RZ, RZ, R120 ;  /* 0x000000ffffd27224 */ /* 0x000fe400078e0078 */
[----:B------:R1:W-:Y:S01]  /*18590*/  MUFU.EX2 R199, R2 ;  /* 0x0000000200c77308 */ /* 0x0003e20000000800 */
[----:B------:R-:W-:Y:S02]  /*185a0*/  IMAD.MOV.U32 R120, RZ, RZ, R181 ;  /* 0x000000ffff787224 */ /* 0x000fe400078e00b5 */
[----:B------:R-:W-:Y:S07]  /*185b0*/  F2FP.BF16.PACK_AB R72, R208, R210 ;  /* 0x000000d2d048723e */ /* 0x000fee00000010ff */
[-C--:B------:R-:W-:Y:S01]  /*185c0*/  HMMA.16816.F32.BF16 R4, R72, R80.reuse, R4 ;  /* 0x000000504804723c */ /* 0x080fe20000041804 */
[----:B------:R2:W-:Y:S07]  /*185d0*/  MUFU.EX2 R181, R94 ;  /* 0x0000005e00b57308 */ /* 0x0005ee0000000800 */
[C---:B------:R-:W-:Y:S01]  /*185e0*/  HMMA.16816.F32.BF16 R8, R76.reuse, R80, R8 ;  /* 0x000000504c08723c */ /* 0x040fe20000041808 */
[--C-:B-1----:R-:W-:Y:S07]  /*185f0*/  FFMA.FTZ R2, R211, c[0x0][0x2d0], -R93.reuse ;  /* 0x0000b400d3027a23 */ /* 0x102fee000001085d */
[-C--:B------:R-:W-:Y:S01]  /*18600*/  HMMA.16816.F32.BF16 R12, R76, R82.reuse, R12 ;  /* 0x000000524c0c723c */ /* 0x080fe2000004180c */
[----:B------:R-:W-:Y:S01]  /*18610*/  IMAD.MOV.U32 R211, RZ, RZ, R150 ;  /* 0x000000ffffd37224 */ /* 0x000fe200078e0096 */
[----:B------:R1:W-:Y:S06]  /*18620*/  MUFU.EX2 R196, R2 ;  /* 0x0000000200c47308 */ /* 0x0003ec0000000800 */
[C---:B------:R-:W-:Y:S01]  /*18630*/  HMMA.16816.F32.BF16 R16, R72.reuse, R82, R16 ;  /* 0x000000524810723c */ /* 0x040fe20000041810 */
[----:B--2---:R-:W-:Y:S01]  /*18640*/  FFMA.FTZ R94, R120, c[0x0][0x2d0], -R92 ;  /* 0x0000b400785e7a23 */ /* 0x004fe2000001085c */
[----:B------:R-:W-:Y:S03]  /*18650*/  LDSM.16.MT88.4 R80, [R229+0x2100] ;  /* 0x00210000e550783b */ /* 0x000fe60000004200 */
[----:B------:R-:W-:Y:S03]  /*18660*/  MUFU.EX2 R189, R94 ;  /* 0x0000005e00bd7308 */ /* 0x000fe60000000800 */
[-C--:B------:R-:W-:Y:S08]  /*18670*/  HMMA.16816.F32.BF16 R20, R72, R88.reuse, R20 ;  /* 0x000000584814723c */ /* 0x080ff00000041814 */
[C---:B------:R-:W-:Y:S01]  /*18680*/  HMMA.16816.F32.BF16 R24, R76.reuse, R88, R24 ;  /* 0x000000584c18723c */ /* 0x040fe20000041818 */
[----:B-1----:R-:W-:Y:S03]  /*18690*/  FFMA.FTZ R2, R213, c[0x0][0x2d0], -R93 ;  /* 0x0000b400d5027a23 */ /* 0x002fe6000001085d */
[----:B------:R-:W-:Y:S04]  /*186a0*/  IMAD.MOV.U32 R213, RZ, RZ, R149 ;  /* 0x000000ffffd57224 */ /* 0x000fe800078e0095 */
        /* <DEDUP_REMOVED lines=8> */
[----:B------:R1:W-:Y:S01]  /*18730*/  MUFU.EX2 R195, R2 ;  /* 0x0000000200c37308 */ /* 0x0003e20000000800 */
[----:B------:R-:W-:Y:S02]  /*18740*/  IMAD.MOV.U32 R219, RZ, RZ, R147 ;  /* 0x000000ffffdb7224 */ /* 0x000fe400078e0093 */
[-C--:B------:R-:W-:Y:S08]  /*18750*/  HMMA.16816.F32.BF16 R44, R76, R86.reuse, R44 ;  /* 0x000000564c2c723c */ /* 0x080ff0000004182c */
[C---:B------:R-:W-:Y:S01]  /*18760*/  HMMA.16816.F32.BF16 R48, R72.reuse, R86, R48 ;  /* 0x000000564830723c */ /* 0x040fe20000041830 */
[----:B------:R-:W-:Y:S03]  /*18770*/  LDSM.16.MT88.4 R84, [R232+0x2100] ;  /* 0x00210000e854783b */ /* 0x000fe60000004200 */
[--C-:B-1----:R-:W-:Y:S02]  /*18780*/  FFMA.FTZ R2, R201, c[0x0][0x2d0], -R97.reuse ;  /* 0x0000b400c9027a23 */ /* 0x102fe40000010861 */
[----:B------:R-:W-:Y:S02]  /*18790*/  IMAD.MOV.U32 R201, RZ, RZ, R146 ;  /* 0x000000ffffc97224 */ /* 0x000fe400078e0092 */
[----:B------:R1:W-:Y:S04]  /*187a0*/  MUFU.EX2 R180, R2 ;  /* 0x0000000200b47308 */ /* 0x0003e80000000800 */
[----:B-1----:R-:W-:Y:S02]  /*187b0*/  FFMA.FTZ R2, R202, c[0x0][0x2d0], -R97 ;  /* 0x0000b400ca027a23 */ /* 0x002fe40000010861 */
[----:B------:R-:W-:Y:S04]  /*187c0*/  IMAD.MOV.U32 R202, RZ, RZ, R144 ;  /* 0x000000ffffca7224 */ /* 0x000fe800078e0090 */
[----:B------:R1:W2:Y:S02]  /*187d0*/  MUFU.EX2 R194, R2 ;  /* 0x0000000200c27308 */ /* 0x0002a40000000800 */
[--C-:B-1----:R-:W-:Y:S02]  /*187e0*/  FFMA.FTZ R2, R203, c[0x0][0x2d0], -R96.reuse ;  /* 0x0000b400cb027a23 */ /* 0x102fe40000010860 */
[----:B------:R-:W-:Y:S06]  /*187f0*/  IMAD.MOV.U32 R203, RZ, RZ, R143 ;  /* 0x000000ffffcb7224 */ /* 0x000fec00078e008f */
[----:B------:R1:W-:Y:S02]  /*18800*/  MUFU.EX2 R192, R2 ;  /* 0x0000000200c07308 */ /* 0x0003e40000000800 */
[----:B-1----:R-:W-:Y:S02]  /*18810*/  FFMA.FTZ R2, R205, c[0x0][0x2d0], -R96 ;  /* 0x0000b400cd027a23 */ /* 0x002fe40000010860 */
[----:B------:R-:W-:Y:S06]  /*18820*/  IMAD.MOV.U32 R205, RZ, RZ, R142 ;  /* 0x000000ffffcd7224 */ /* 0x000fec00078e008e */
[----:B------:R1:W3:Y:S02]  /*18830*/  MUFU.EX2 R193, R2 ;  /* 0x0000000200c17308 */ /* 0x0002e40000000800 */
[----:B-1----:R-:W-:Y:S02]  /*18840*/  FFMA.FTZ R2, R206, c[0x0][0x2d0], -R97 ;  /* 0x0000b400ce027a23 */ /* 0x002fe40000010861 */
[----:B------:R-:W-:Y:S06]  /*18850*/  IMAD.MOV.U32 R206, RZ, RZ, R141 ;  /* 0x000000ffffce7224 */ /* 0x000fec00078e008d */
[----:B------:R1:W-:Y:S02]  /*18860*/  MUFU.EX2 R123, R2 ;  /* 0x00000002007b7308 */ /* 0x0003e40000000800 */
[----:B-1----:R-:W-:Y:S02]  /*18870*/  FFMA.FTZ R2, R209, c[0x0][0x2d0], -R97 ;  /* 0x0000b400d1027a23 */ /* 0x002fe40000010861 */
[----:B------:R-:W-:Y:S06]  /*18880*/  IMAD.MOV.U32 R209, RZ, RZ, R140 ;  /* 0x000000ffffd17224 */ /* 0x000fec00078e008c */
[----:B------:R1:W2:Y:S02]  /*18890*/  MUFU.EX2 R122, R2 ;  /* 0x00000002007a7308 */ /* 0x0002a40000000800 */
[--C-:B-1----:R-:W-:Y:S08]  /*188a0*/  FFMA.FTZ R2, R121, c[0x0][0x2d0], -R92.reuse ;  /* 0x0000b40079027a23 */ /* 0x102ff0000001085c */
[----:B------:R1:W-:Y:S02]  /*188b0*/  MUFU.EX2 R121, R2 ;  /* 0x0000000200797308 */ /* 0x0003e40000000800 */
[----:B-1----:R-:W-:Y:S08]  /*188c0*/  FFMA.FTZ R2, R124, c[0x0][0x2d0], -R92 ;  /* 0x0000b4007c027a23 */ /* 0x002ff0000001085c */
[----:B------:R1:W-:Y:S02]  /*188d0*/  MUFU.EX2 R191, R2 ;  /* 0x0000000200bf7308 */ /* 0x0003e40000000800 */
[--C-:B-1----:R-:W-:Y:S02]  /*188e0*/  FFMA.FTZ R2, R119, c[0x0][0x2d0], -R93.reuse ;  /* 0x0000b40077027a23 */ /* 0x102fe4000001085d */
[----:B------:R-:W4:Y:S06]  /*188f0*/  LDL.LU R119, [R1+0xc] ;  /* 0x00000c0001777983 */ /* 0x000f2c0000300800 */
[----:B------:R1:W-:Y:S01]  /*18900*/  MUFU.EX2 R120, R2 ;  /* 0x0000000200787308 */ /* 0x0003e20000000800 */
[----:B------:R-:W4:Y:S04]  /*18910*/  LDL.LU R113, [R1+0x10] ;  /* 0x0000100001717983 */ /* 0x000f280000300800 */
[----:B------:R-:W4:Y:S01]  /*18920*/  LDL.LU R98, [R1+0x14] ;  /* 0x0000140001627983 */ /* 0x000f220000300800 */
[----:B-1----:R-:W-:Y:S02]  /*18930*/  FFMA.FTZ R2, R170, c[0x0][0x2d0], -R93 ;  /* 0x0000b400aa027a23 */ /* 0x002fe4000001085d */
[----:B------:R-:W-:Y:S01]  /*18940*/  IMAD.MOV.U32 R170, RZ, RZ, R155 ;  /* 0x000000ffffaa7224 */ /* 0x000fe200078e009b */
[----:B------:R-:W1:Y:S01]  /*18950*/  LDSM.16.MT88.4 R92, [R231+0x1900] ;  /* 0x00190000e75c783b */ /* 0x000e620000004200 */
[----:B------:R-:W-:Y:S02]  /*18960*/  IMAD.MOV.U32 R155, RZ, RZ, R138 ;  /* 0x000000ffff9b7224 */ /* 0x000fe400078e008a */
[----:B------:R2:W-:Y:S02]  /*18970*/  MUFU.EX2 R138, R2 ;  /* 0x00000002008a7308 */ /* 0x0005e40000000800 */
[--C-:B--2---:R-:W-:Y:S08]  /*18980*/  FFMA.FTZ R2, R170, c[0x0][0x2d0], -R96.reuse ;  /* 0x0000b400aa027a23 */ /* 0x104ff00000010860 */
[----:B------:R2:W-:Y:S01]  /*18990*/  MUFU.EX2 R127, R2 ;  /* 0x00000002007f7308 */ /* 0x0005e20000000800 */
[-C--:B-1----:R-:W-:Y:S08]  /*189a0*/  HMMA.16816.F32.BF16 R52, R72, R92.reuse, R52 ;  /* 0x0000005c4834723c */ /* 0x082ff00000041834 */
[C---:B------:R-:W-:Y:S01]  /*189b0*/  HMMA.16816.F32.BF16 R56, R76.reuse, R92, R56 ;  /* 0x0000005c4c38723c */ /* 0x040fe20000041838 */
[----:B--2---:R-:W-:Y:S07]  /*189c0*/  FFMA.FTZ R2, R169, c[0x0][0x2d0], -R96 ;  /* 0x0000b400a9027a23 */ /* 0x004fee0000010860 */
[-C--:B------:R-:W-:Y:S01]  /*189d0*/  HMMA.16816.F32.BF16 R60, R76, R94.reuse, R60 ;  /* 0x0000005e4c3c723c */ /* 0x080fe2000004183c */
[----:B------:R-:W-:Y:S01]  /*189e0*/  IMAD.MOV.U32 R169, RZ, RZ, R154 ;  /* 0x000000ffffa97224 */ /* 0x000fe200078e009a */
[----:B------:R1:W-:Y:S02]  /*189f0*/  MUFU.EX2 R126, R2 ;  /* 0x00000002007e7308 */ /* 0x0003e40000000800 */
[----:B------:R-:W-:Y:S03]  /*18a00*/  IMAD.MOV.U32 R154, RZ, RZ, R134 ;  /* 0x000000ffff9a7224 */ /* 0x000fe600078e0086 */
[--C-:B------:R-:W-:Y:S01]  /*18a10*/  FFMA.FTZ R76, R249, c[0x0][0x2d0], -R97.reuse ;  /* 0x0000b400f94c7a23 */ /* 0x100fe20000010861 */
[----:B------:R-:W-:Y:S01]  /*18a20*/  HMMA.16816.F32.BF16 R64, R72, R94, R64 ;  /* 0x0000005e4840723c */ /* 0x000fe20000041840 */
[----:B------:R-:W-:Y:S01]  /*18a30*/  F2FP.BF16.PACK_AB R77, R194, R180 ;  /* 0x000000b4c24d723e */ /* 0x000fe200000010ff */
[----:B------:R-:W2:Y:S02]  /*18a40*/  LDSM.16.MT88.4 R92, [R231+0x2100] ;  /* 0x00210000e75c783b */ /* 0x000ea40000004200 */
[----:B---3--:R-:W-:Y:S02]  /*18a50*/  F2FP.BF16.PACK_AB R78, R193, R192 ;  /* 0x000000c0c14e723e */ /* 0x008fe400000010ff */
[----:B------:R-:W-:Y:S02]  /*18a60*/  F2FP.BF16.PACK_AB R79, R122, R123 ;  /* 0x0000007b7a4f723e */ /* 0x000fe400000010ff */
[----:B------:R-:W-:Y:S04]  /*18a70*/  F2FP.BF16.PACK_AB R72, R204, R183 ;  /* 0x000000b7cc48723e */ /* 0x000fe800000010ff */
[----:B------:R-:W-:Y:S02]  /*18a80*/  F2FP.BF16.PACK_AB R73, R200, R182 ;  /* 0x000000b6c849723e */ /* 0x000fe400000010ff */
[----:B------:R-:W-:Y:S02]  /*18a90*/  F2FP.BF16.PACK_AB R74, R199, R198 ;  /* 0x000000c6c74a723e */ /* 0x000fe400000010ff */
[----:B------:R-:W-:Y:S01]  /*18aa0*/  F2FP.BF16.PACK_AB R75, R197, R196 ;  /* 0x000000c4c54b723e */ /* 0x000fe200000010ff */
[----:B-1----:R-:W-:Y:S02]  /*18ab0*/  FFMA.FTZ R2, R168, c[0x0][0x2d0], -R97 ;  /* 0x0000b400a8027a23 */ /* 0x002fe40000010861 */
[----:B------:R-:W-:Y:S04]  /*18ac0*/  IMAD.MOV.U32 R168, RZ, RZ, R109 ;  /* 0x000000ffffa87224 */ /* 0x000fe800078e006d */
[-C--:B------:R-:W-:Y:S01]  /*18ad0*/  HMMA.16816.F32.BF16 R4, R72, R80.reuse, R4 ;  /* 0x000000504804723c */ /* 0x080fe20000041804 */
[----:B------:R1:W-:Y:S01]  /*18ae0*/  MUFU.EX2 R125, R2 ;  /* 0x00000002007d7308 */ /* 0x0003e20000000800 */
[--C-:B------:R-:W-:Y:S02]  /*18af0*/  FFMA.FTZ R109, R218, c[0x0][0x2d0], -R96.reuse ;  /* 0x0000b400da6d7a23 */ /* 0x100fe40000010860 */
[----:B-1----:R-:W-:Y:S02]  /*18b00*/  FFMA.FTZ R2, R155, c[0x0][0x2d0], -R97 ;  /* 0x0000b4009b027a23 */ /* 0x002fe40000010861 */
[----:B------:R-:W-:Y:S05]  /*18b10*/  IMAD.MOV.U32 R155, RZ, RZ, R133 ;  /* 0x000000ffff9b7224 */ /* 0x000fea00078e0085 */
[----:B------:R1:W-:Y:S02]  /*18b20*/  MUFU.EX2 R124, R2 ;  /* 0x00000002007c7308 */ /* 0x0003e40000000800 */
[----:B-1----:R-:W-:Y:S02]  /*18b30*/  FFMA.FTZ R2, R250, c[0x0][0x2d0], -R96 ;  /* 0x0000b400fa027a23 */ /* 0x002fe40000010860 */
[----:B------:R-:W-:Y:S06]  /*18b40*/  IMAD.MOV.U32 R250, RZ, RZ, R148 ;  /* 0x000000fffffa7224 */ /* 0x000fec00078e0094 */
[----:B------:R1:W-:Y:S02]  /*18b50*/  MUFU.EX2 R134, R2 ;  /* 0x0000000200867308 */ /* 0x0003e40000000800 */
[--C-:B-1----:R-:W-:Y:S02]  /*18b60*/  FFMA.FTZ R2, R227, c[0x0][0x2d0], -R96.reuse ;  /* 0x0000b400e3027a23 */ /* 0x102fe40000010860 */
[----:B------:R-:W-:Y:S06]  /*18b70*/  FFMA.FTZ R96, R105, c[0x0][0x2d0], -R96 ;  /* 0x0000b40069607a23 */ /* 0x000fec0000010860 */
[----:B------:R1:W-:Y:S01]  /*18b80*/  MUFU.EX2 R133, R2 ;  /* 0x0000000200857308 */ /* 0x0003e20000000800 */
[--C-:B------:R-:W-:Y:S02]  /*18b90*/  FFMA.FTZ R105, R217, c[0x0][0x2d0], -R97.reuse ;  /* 0x0000b400d9697a23 */ /* 0x100fe40000010861 */
[----:B------:R-:W-:Y:S07]  /*18ba0*/  IMAD.MOV.U32 R227, RZ, RZ, R118 ;  /* 0x000000ffffe37224 */ /* 0x000fee00078e0076 */
[----:B------:R-:W-:Y:S01]  /*18bb0*/  MUFU.EX2 R96, R96 ;  /* 0x0000006000607308 */ /* 0x000fe20000000800 */
[--C-:B-1----:R-:W-:Y:S02]  /*18bc0*/  FFMA.FTZ R2, R132, c[0x0][0x2d0], -R97.reuse ;  /* 0x0000b40084027a23 */ /* 0x102fe40000010861 */
[----:B------:R-:W-:Y:S07]  /*18bd0*/  FFMA.FTZ R97, R71, c[0x0][0x2d0], -R97 ;  /* 0x0000b40047617a23 */ /* 0x000fee0000010861 */
[----:B------:R1:W-:Y:S10]  /*18be0*/  MUFU.EX2 R132, R2 ;  /* 0x0000000200847308 */ /* 0x0003f40000000800 */
[----:B------:R-:W-:Y:S01]  /*18bf0*/  MUFU.EX2 R97, R97 ;  /* 0x0000006100617308 */ /* 0x000fe20000000800 */
[----:B----4-:R-:W-:Y:S09]  /*18c00*/  FFMA.FTZ R68, R68, R119, R111 ;  /* 0x0000007744447223 */ /* 0x010ff2000001006f */
[----:B------:R-:W-:Y:S01]  /*18c10*/  MUFU.EX2 R111, R101 ;  /* 0x00000065006f7308 */ /* 0x000fe20000000800 */
[----:B------:R-:W-:Y:S02]  /*18c20*/  FFMA.FTZ R71, R3, R113, R110 ;  /* 0x0000007103477223 */ /* 0x000fe4000001006e */
[----:B------:R-:W-:Y:S02]  /*18c30*/  FADD.FTZ R3, R215, R68 ;  /* 0x00000044d7037221 */ /* 0x000fe40000010000 */
[----:B------:R-:W-:Y:S02]  /*18c40*/  FADD.FTZ R68, R155, R69 ;  /* 0x000000459b447221 */ /* 0x000fe40000010000 */
[----:B-1----:R-:W-:Y:S03]  /*18c50*/  FADD.FTZ R2, R169, R71 ;  /* 0x00000047a9027221 */ /* 0x002fe60000010000 */
[----:B------:R1:W-:Y:S01]  /*18c60*/  MUFU.EX2 R113, R76 ;  /* 0x0000004c00717308 */ /* 0x0003e20000000800 */
[----:B------:R-:W-:Y:S02]  /*18c70*/  FADD.FTZ R3, R154, R3 ;  /* 0x000000039a037221 */ /* 0x000fe40000010000 */
[----:B------:R-:W-:Y:S02]  /*18c80*/  FADD.FTZ R69, R241, R68 ;  /* 0x00000044f1457221 */ /* 0x000fe40000010000 */
[----:B------:R3:W5:Y:S01]  /*18c90*/  LDL.LU R241, [R1+0x4c] ;  /* 0x00004c0001f17983 */ /* 0x0007620000300800 */
[----:B------:R-:W-:Y:S02]  /*18ca0*/  FFMA.FTZ R0, R0, R98, R108 ;  /* 0x0000006200007223 */ /* 0x000fe4000001006c */
[----:B------:R-:W-:Y:S02]  /*18cb0*/  FADD.FTZ R98, R153, R2 ;  /* 0x0000000299627221 */ /* 0x000fe40000010000 */
[----:B------:R-:W-:Y:S01]  /*18cc0*/  FADD.FTZ R0, R168, R0 ;  /* 0x00000000a8007221 */ /* 0x000fe20000010000 */
[----:B------:R4:W-:Y:S01]  /*18cd0*/  MUFU.EX2 R101, R116 ;  /* 0x0000007400657308 */ /* 0x0009e20000000800 */
[----:B------:R-:W-:Y:S01]  /*18ce0*/  LDSM.16.MT88.4 R168, [R232+0x3100] ;  /* 0x00310000e8a8783b */ /* 0x000fe20000004200 */
[----:B------:R-:W-:Y:S02]  /*18cf0*/  FADD.FTZ R2, R240, R3 ;  /* 0x00000003f0027221 */ /* 0x000fe40000010000 */
[----:B------:R-:W-:Y:S02]  /*18d00*/  FADD.FTZ R71, R152, R0 ;  /* 0x0000000098477221 */ /* 0x000fe40000010000 */
[----:B------:R-:W-:Y:S02]  /*18d10*/  FADD.FTZ R0, R239, R98 ;  /* 0x00000062ef007221 */ /* 0x000fe40000010000 */
[----:B------:R-:W-:Y:S01]  /*18d20*/  FADD.FTZ R68, R238, R71 ;  /* 0x00000047ee447221 */ /* 0x000fe20000010000 */
[----:B------:R-:W-:Y:S01]  /*18d30*/  LDSM.16.MT88.4 R152, [R229+0x3100] ;  /* 0x00310000e598783b */ /* 0x000fe20000004200 */
[----:B------:R-:W-:Y:S01]  /*18d40*/  FADD.FTZ R3, R237, R69 ;  /* 0x00000045ed037221 */ /* 0x000fe20000010000 */
[----:B------:R-:W2:Y:S01]  /*18d50*/  MUFU.EX2 R110, R104 ;  /* 0x00000068006e7308 */ /* 0x000ea20000000800 */
[----:B------:R-:W-:Y:S01]  /*18d60*/  FADD.FTZ R2, R236, R2 ;  /* 0x00000002ec027221 */ /* 0x000fe20000010000 */
[----:B-1----:R-:W-:Y:S01]  /*18d70*/  F2FP.BF16.PACK_AB R76, R195, R181 ;  /* 0x000000b5c34c723e */ /* 0x002fe200000010ff */
[----:B------:R-:W-:Y:S02]  /*18d80*/  FADD.FTZ R71, R235, R0 ;  /* 0x00000000eb477221 */ /* 0x000fe40000010000 */
[----:B------:R-:W-:Y:S01]  /*18d90*/  FADD.FTZ R69, R234, R68 ;  /* 0x00000044ea457221 */ /* 0x000fe20000010000 */
[----:B------:R3:W5:Y:S01]  /*18da0*/  LDL.LU R240, [R1+0x48] ;  /* 0x0000480001f07983 */ /* 0x0007620000300800 */
[----:B------:R-:W-:Y:S02]  /*18db0*/  FADD.FTZ R0, R233, R3 ;  /* 0x00000003e9007221 */ /* 0x000fe40000010000 */
[C---:B------:R-:W-:Y:S01]  /*18dc0*/  HMMA.16816.F32.BF16 R8, R76.reuse, R80, R8 ;  /* 0x000000504c08723c */ /* 0x040fe20000041808 */
[----:B------:R3:W5:Y:S01]  /*18dd0*/  LDL.LU R239, [R1+0x44] ;  /* 0x0000440001ef7983 */ /* 0x0007620000300800 */
[----:B------:R-:W-:Y:S01]  /*18de0*/  FADD.FTZ R68, R228, R2 ;  /* 0x00000002e4447221 */ /* 0x000fe20000010000 */
[----:B------:R-:W1:Y:S01]  /*18df0*/  MUFU.EX2 R104, R115 ;  /* 0x0000007300687308 */ /* 0x000e620000000800 */
[----:B------:R-:W-:Y:S01]  /*18e00*/  FADD.FTZ R3, R159, R71 ;  /* 0x000000479f037221 */ /* 0x000fe20000010000 */
[----:B----4-:R-:W-:Y:S01]  /*18e10*/  LDSM.16.MT88.4 R116, [R230+0x3100] ;  /* 0x00310000e674783b */ /* 0x010fe20000004200 */
[----:B------:R-:W-:Y:S02]  /*18e20*/  FADD.FTZ R2, R158, R69 ;  /* 0x000000459e027221 */ /* 0x000fe40000010000 */
[-C--:B------:R-:W-:Y:S01]  /*18e30*/  HMMA.16816.F32.BF16 R12, R76, R82.reuse, R12 ;  /* 0x000000524c0c723c */ /* 0x080fe2000004180c */
[----:B------:R-:W-:Y:S03]  /*18e40*/  FADD.FTZ R3, R223, R3 ;  /* 0x00000003df037221 */ /* 0x000fe60000010000 */
[----:B------:R-:W-:Y:S01]  /*18e50*/  FADD.FTZ R2, R225, R2 ;  /* 0x00000002e1027221 */ /* 0x000fe20000010000 */
[----:B------:R3:W5:Y:S01]  /*18e60*/  LDL.LU R238, [R1+0x40] ;  /* 0x0000400001ee7983 */ /* 0x0007620000300800 */
[----:B------:R-:W4:Y:S01]  /*18e70*/  MUFU.EX2 R108, R103 ;  /* 0x00000067006c7308 */ /* 0x000f220000000800 */
[----:B--2---:R-:W-:Y:S01]  /*18e80*/  F2FP.BF16.PACK_AB R128, R110, R111 ;  /* 0x0000006f6e80723e */ /* 0x004fe200000010ff */
[C---:B------:R-:W-:Y:S01]  /*18e90*/  HMMA.16816.F32.BF16 R16, R72.reuse, R82, R16 ;  /* 0x000000524810723c */ /* 0x040fe20000041810 */
[----:B------:R-:W2:Y:S03]  /*18ea0*/  LDSM.16.MT88.4 R80, [R229+0x2900] ;  /* 0x00290000e550783b */ /* 0x000ea60000004200 */
[----:B------:R-:W-:Y:S04]  /*18eb0*/  FADD.FTZ R0, R157, R0 ;  /* 0x000000009d007221 */ /* 0x000fe80000010000 */
[-C--:B------:R-:W-:Y:S01]  /*18ec0*/  HMMA.16816.F32.BF16 R20, R72, R84.reuse, R20 ;  /* 0x000000544814723c */ /* 0x080fe20000041814 */
[----:B------:R3:W5:Y:S01]  /*18ed0*/  LDL.LU R237, [R1+0x3c] ;  /* 0x00003c0001ed7983 */ /* 0x0007620000300800 */
[----:B------:R-:W3:Y:S02]  /*18ee0*/  MUFU.EX2 R103, R112 ;  /* 0x0000007000677308 */ /* 0x000ee40000000800 */
[----:B------:R-:W-:Y:S01]  /*18ef0*/  FADD.FTZ R0, R227, R0 ;  /* 0x00000000e3007221 */ /* 0x000fe20000010000 */
[----:B------:R2:W5:Y:S01]  /*18f00*/  LDL.LU R236, [R1+0x38] ;  /* 0x0000380001ec7983 */ /* 0x0005620000300800 */
[----:B-1----:R-:W-:Y:S02]  /*18f10*/  F2FP.BF16.PACK_AB R130, R104, R107 ;  /* 0x0000006b6882723e */ /* 0x002fe400000010ff */
[C---:B------:R-:W-:Y:S01]  /*18f20*/  HMMA.16816.F32.BF16 R24, R76.reuse, R84, R24 ;  /* 0x000000544c18723c */ /* 0x040fe20000041818 */
[----:B------:R1:W5:Y:S04]  /*18f30*/  LDL.LU R235, [R1+0x34] ;  /* 0x0000340001eb7983 */ /* 0x0003680000300800 */
[----:B------:R1:W5:Y:S01]  /*18f40*/  LDL.LU R234, [R1+0x30] ;  /* 0x0000300001ea7983 */ /* 0x0003620000300800 */
[----:B----4-:R-:W-:Y:S02]  /*18f50*/  F2FP.BF16.PACK_AB R129, R106, R108 ;  /* 0x0000006c6a81723e */ /* 0x010fe400000010ff */
[-C--:B------:R-:W-:Y:S01]  /*18f60*/  HMMA.16816.F32.BF16 R28, R76, R86.reuse, R28 ;  /* 0x000000564c1c723c */ /* 0x080fe2000004181c */
[----:B------:R1:W5:Y:S04]  /*18f70*/  LDL.LU R233, [R1+0x2c] ;  /* 0x00002c0001e97983 */ /* 0x0003680000300800 */
[----:B------:R1:W5:Y:S03]  /*18f80*/  LDL.LU R228, [R1+0x28] ;  /* 0x0000280001e47983 */ /* 0x0003660000300800 */
[C---:B------:R-:W-:Y:S01]  /*18f90*/  HMMA.16816.F32.BF16 R32, R72.reuse, R86, R32 ;  /* 0x000000564820723c */ /* 0x040fe20000041820 */
[----:B------:R-:W4:Y:S03]  /*18fa0*/  LDSM.16.MT88.4 R84, [R232+0x2900] ;  /* 0x00290000e854783b */ /* 0x000f260000004200 */
[----:B---3--:R-:W-:Y:S04]  /*18fb0*/  F2FP.BF16.PACK_AB R131, R101, R103 ;  /* 0x000000676583723e */ /* 0x008fe800000010ff */
[-C--:B------:R-:W-:Y:S08]  /*18fc0*/  HMMA.16816.F32.BF16 R36, R72, R88.reuse, R36 ;  /* 0x000000584824723c */ /* 0x080ff00000041824 */
[C---:B------:R-:W-:Y:S08]  /*18fd0*/  HMMA.16816.F32.BF16 R40, R76.reuse, R88, R40 ;  /* 0x000000584c28723c */ /* 0x040ff00000041828 */
[-C--:B------:R-:W-:Y:S08]  /*18fe0*/  HMMA.16816.F32.BF16 R44, R76, R90.reuse, R44 ;  /* 0x0000005a4c2c723c */ /* 0x080ff0000004182c */
[C---:B------:R-:W-:Y:S01]  /*18ff0*/  HMMA.16816.F32.BF16 R48, R72.reuse, R90, R48 ;  /* 0x0000005a4830723c */ /* 0x040fe20000041830 */
[----:B------:R-:W3:Y:S07]  /*19000*/  LDSM.16.MT88.4 R88, [R230+0x2900] ;  /* 0x00290000e658783b */ /* 0x000eee0000004200 */
[-C--:B------:R-:W-:Y:S08]  /*19010*/  HMMA.16816.F32.BF16 R52, R72, R92.reuse, R52 ;  /* 0x0000005c4834723c */ /* 0x080ff00000041834 */
        /* <DEDUP_REMOVED lines=12> */
[-C--:B--2---:R-:W-:Y:S08]  /*190e0*/  HMMA.16816.F32.BF16 R4, R72, R80.reuse, R4 ;  /* 0x000000504804723c */ /* 0x084ff00000041804 */
[C---:B------:R-:W-:Y:S01]  /*190f0*/  HMMA.16816.F32.BF16 R8, R76.reuse, R80, R8 ;  /* 0x000000504c08723c */ /* 0x040fe20000041808 */
[----:B------:R-:W2:Y:S07]  /*19100*/  MUFU.EX2 R81, R109 ;  /* 0x0000006d00517308 */ /* 0x000eae0000000800 */
[-C--:B------:R-:W-:Y:S03]  /*19110*/  HMMA.16816.F32.BF16 R12, R76, R82.reuse, R12 ;  /* 0x000000524c0c723c */ /* 0x080fe6000004180c */
[----:B------:R-:W1:Y:S05]  /*19120*/  MUFU.EX2 R80, R114 ;  /* 0x0000007200507308 */ /* 0x000e6a0000000800 */
[C---:B------:R-:W-:Y:S05]  /*19130*/  HMMA.16816.F32.BF16 R16, R72.reuse, R82, R16 ;  /* 0x000000524810723c */ /* 0x040fea0000041810 */
[----:B------:R-:W-:Y:S03]  /*19140*/  MUFU.EX2 R83, R102 ;  /* 0x0000006600537308 */ /* 0x000fe60000000800 */
[-C--:B----4-:R-:W-:Y:S01]  /*19150*/  HMMA.16816.F32.BF16 R20, R72, R84.reuse, R20 ;  /* 0x000000544814723c */ /* 0x090fe20000041814 */
[----:B--2---:R-:W-:Y:S06]  /*19160*/  F2FP.BF16.PACK_AB R186, R96, R81 ;  /* 0x0000005160ba723e */ /* 0x004fec00000010ff */
[----:B------:R-:W2:Y:S01]  /*19170*/  MUFU.EX2 R82, R105 ;  /* 0x0000006900527308 */ /* 0x000ea20000000800 */
[C---:B------:R-:W-:Y:S01]  /*19180*/  HMMA.16816.F32.BF16 R24, R76.reuse, R84, R24 ;  /* 0x000000544c18723c */ /* 0x040fe20000041818 */
[----:B-1----:R-:W-:Y:S07]  /*19190*/  F2FP.BF16.PACK_AB R187, R97, R80 ;  /* 0x0000005061bb723e */ /* 0x002fee00000010ff */
[-C--:B------:R-:W-:Y:S08]  /*191a0*/  HMMA.16816.F32.BF16 R28, R76, R86.reuse, R28 ;  /* 0x000000564c1c723c */ /* 0x080ff0000004181c */
[C---:B------:R-:W-:Y:S01]  /*191b0*/  HMMA.16816.F32.BF16 R32, R72.reuse, R86, R32 ;  /* 0x000000564820723c */ /* 0x040fe20000041820 */
[----:B--2---:R-:W-:Y:S07]  /*191c0*/  F2FP.BF16.PACK_AB R185, R82, R83 ;  /* 0x0000005352b9723e */ /* 0x004fee00000010ff */
[-C--:B---3--:R-:W-:Y:S08]  /*191d0*/  HMMA.16816.F32.BF16 R36, R72, R88.reuse, R36 ;  /* 0x000000584824723c */ /* 0x088ff00000041824 */
        /* <DEDUP_REMOVED lines=117> */
.L_x_1582:
[----:B------:R-:W-:-:S13]  /*19930*/  ISETP.LE.AND P0, PT, RZ, UR12, PT ;  /* 0x0000000cff007c0c */ /* 0x000fda000bf03270 */
[----:B------:R-:W-:Y:S05]  /*19940*/  @!P0 BRA `(.L_x_1586) ;  /* 0x000042e000008947 */ /* 0x000fea0003800000 */
[----:B------:R-:W-:Y:S01]  /*19950*/  IMAD.MOV.U32 R3, RZ, RZ, R136 ;  /* 0x000000ffff037224 */ /* 0x000fe200078e0088 */
[----:B------:R-:W-:Y:S01]  /*19960*/  MOV R138, R70 ;  /* 0x00000046008a7202 */ /* 0x000fe20000000f00 */
[----:B--2-4-:R-:W-:Y:S01]  /*19970*/  IMAD.MOV.U32 R0, RZ, RZ, R137 ;  /* 0x000000ffff007224 */ /* 0x014fe200078e0089 */
[----:B------:R-:W-:Y:S01]  /*19980*/  MOV R133, R135 ;  /* 0x0000008700857202 */ /* 0x000fe20000000f00 */
[----:B------:R-:W-:Y:S01]  /*19990*/  ULDC UR5, c[0x0][0x210] ;  /* 0x0000840000057ab9 */ /* 0x000fe20000000800 */
[----:B------:R-:W-:Y:S01]  /*199a0*/  IADD3 R249, R248, 0x100, RZ ;  /* 0x00000100f8f97810 */ /* 0x000fe20007ffe0ff */
[----:B------:R-:W-:Y:S02]  /*199b0*/  ULDC UR4, c[0x0][0x1e8] ;  /* 0x00007a0000047ab9 */ /* 0x000fe40000000800 */
[----:B------:R-:W-:Y:S02]  /*199c0*/  UIMAD UR5, UR16, UR5, URZ ;  /* 0x00000005100572a4 */ /* 0x000fe4000f8e023f */
[----:B------:R-:W-:Y:S01]  /*199d0*/  UIMAD UR4, UR16, UR4, URZ ;  /* 0x00000004100472a4 */ /* 0x000fe2000f8e023f */
[----:B------:R-:W-:Y:S05]  /*199e0*/  BRA `(.L_x_1587) ;  /* 0x0000045000007947 */ /* 0x000fea0003800000 */
.L_x_1589:
[----:B------:R-:W2:Y:S01]  /*199f0*/  LDL R136, [R1+0x18] ;  /* 0x0000180001887983 */ /* 0x000ea20000100800 */
[----:B------:R-:W-:Y:S01]  /*19a00*/  IMAD.MOV.U32 R137, RZ, RZ, c[0x0][0x2b8] ;  /* 0x0000ae00ff897624 */ /* 0x000fe200078e00ff */
[----:B------:R-:W-:Y:S04]  /*19a10*/  UIMAD UR6, UR12, 0x70, UR18 ;  /* 0x000000700c0678a4 */ /* 0x000fe8000f8e0212 */
[----:B------:R-:W-:Y:S01]  /*19a20*/  ISETP.NE.AND P3, PT, R137, 0x1, PT ;  /* 0x000000018900780c */ /* 0x000fe20003f65270 */
[----:B------:R-:W-:Y:S02]  /*19a30*/  IMAD.MOV.U32 R137, RZ, RZ, RZ ;  /* 0x000000ffff897224 */ /* 0x000fe400078e00ff */
[----:B------:R-:W-:Y:S05]  /*19a40*/  IMAD.U32 R132, RZ, RZ, UR6 ;  /* 0x00000006ff847e24 */ /* 0x000fea000f8e00ff */
[----:B--2---:R-:W-:Y:S02]  /*19a50*/  IADD3 R132, R132, -0x70, R136 ;  /* 0xffffff9084847810 */ /* 0x004fe40007ffe088 */
[----:B------:R-:W-:Y:S03]  /*19a60*/  ISETP.GT.AND P2, PT, R136, 0x6f, PT ;  /* 0x0000006f8800780c */ /* 0x000fe60003f44270 */
[----:B------:R-:W-:Y:S04]  /*19a70*/  @P3 IMAD.HI.U32 R134, R132, c[0x0][0x2bc], RZ ;  /* 0x0000af0084863a27 */ /* 0x000fe800078e00ff */
[----:B------:R-:W-:Y:S01]  /*19a80*/  IMAD.MOV.U32 R2, RZ, RZ, R132 ;  /* 0x000000ffff027224 */ /* 0x000fe200078e0084 */
[----:B------:R-:W-:Y:S05]  /*19a90*/  @P3 SHF.R.U32.HI R2, RZ, c[0x0][0x2c0], R134 ;  /* 0x0000b000ff023a19 */ /* 0x000fea0000011686 */
        /* <DEDUP_REMOVED lines=36> */
[--C-:B----4-:R-:W-:Y:S01]  /*19ce0*/  IMAD.X R135, R135, 0x1, R246.reuse, P0 ;  /* 0x0000000187877824 */ /* 0x110fe200000e06f6 */
[-C--:B------:R-:W-:Y:S02]  /*19cf0*/  IADD3 R192, P0, R192, R247.reuse, RZ ;  /* 0x000000f7c0c07210 */ /* 0x080fe40007f1e0ff */
        /* <DEDUP_REMOVED lines=15> */
[--C-:B-1----:R-:W-:Y:S02]  /*19df0*/  IMAD.X R137, R194, 0x1, R246.reuse, P1 ;  /* 0x00000001c2897824 */ /* 0x102fe400008e06f6 */
[----:B-----5:R-:W-:Y:S03]  /*19e00*/  IMAD.X R135, R2, 0x1, R246, P0 ;  /* 0x0000000102877824 */ /* 0x020fe600000e06f6 */
[----:B------:R2:W-:Y:S04]  /*19e10*/  LDGSTS.E.BYPASS.LTC128B.128 [R248+0x6100], [R136.64], !P6 ;  /* 0x0610000088f87fae */ /* 0x0005e8000f101d56 */
[----:B------:R2:W-:Y:S01]  /*19e20*/  LDGSTS.E.BYPASS.LTC128B.128 [R248+0x6900], [R134.64], !P6 ;  /* 0x0690000086f87fae */ /* 0x0005e2000f101d56 */
[----:B------:R-:W-:-:S05]  /*19e30*/  BRA `(.L_x_1588) ;  /* 0x00000cf000007947 */ /* 0x000fca0003800000 */
.L_x_1587:
[----:B------:R-:W2:Y:S01]  /*19e40*/  LDL R56, [R1+0x4] ;  /* 0x0000040001387983 */ /* 0x000ea20000100800 */
[----:B------:R-:W-:Y:S04]  /*19e50*/  DEPBAR.LE SB0, 0x0 ;  /* 0x000080000000791a */ /* 0x000fe80000000000 */
[----:B------:R-:W-:Y:S01]  /*19e60*/  UISETP.GE.AND UP0, UPT, UR12, 0x1, UPT ;  /* 0x000000010c00788c */ /* 0x000fe2000bf06270 */
[----:B------:R-:W3:Y:S06]  /*19e70*/  LDL R70, [R1] ;  /* 0x0000000001467983 */ /* 0x000eec0000100800 */
[----:B------:R-:W-:Y:S06]  /*19e80*/  BAR.SYNC.DEFER_BLOCKING 0x0 ;  /* 0x0000000000007b1d */ /* 0x000fec0000010000 */
[----:B-----5:R-:W-:Y:S06]  /*19e90*/  LDSM.16.M88.4 R112, [R235+0x7100] ;  /* 0x00710000eb70783b */ /* 0x020fec0000000200 */
[----:B------:R-:W1:Y:S06]  /*19ea0*/  LDSM.16.M88.4 R16, [R228+0x3900] ;  /* 0x00390000e410783b */ /* 0x000e6c0000000200 */
[----:B------:R-:W4:Y:S06]  /*19eb0*/  LDSM.16.M88.4 R108, [R235+0x9100] ;  /* 0x00910000eb6c783b */ /* 0x000f2c0000000200 */
[----:B------:R-:W4:Y:S06]  /*19ec0*/  LDSM.16.M88.4 R32, [R228+0x4100] ;  /* 0x00410000e420783b */ /* 0x000f2c0000000200 */
[----:B------:R-:W4:Y:S06]  /*19ed0*/  LDSM.16.M88.4 R48, [R228+0x4900] ;  /* 0x00490000e430783b */ /* 0x000f2c0000000200 */
[----:B------:R-:W4:Y:S06]  /*19ee0*/  LDSM.16.M88.4 R64, [R228+0x5100] ;  /* 0x00510000e440783b */ /* 0x000f2c0000000200 */
[----:B------:R-:W2:Y:S06]  /*19ef0*/  LDSM.16.M88.4 R80, [R228+0x5900] ;  /* 0x00590000e450783b */ /* 0x000eac0000000200 */
[----:B------:R-:W-:Y:S01]  /*19f00*/  LDSM.16.M88.4 R96, [R228+0x6100] ;  /* 0x00610000e460783b */ /* 0x000fe20000000200 */
[-C--:B-1----:R-:W-:Y:S05]  /*19f10*/  HMMA.16816.F32.BF16 R4, R112, R16.reuse, RZ ;  /* 0x000000107004723c */ /* 0x082fea00000418ff */
[----:B------:R-:W-:Y:S03]  /*19f20*/  LDSM.16.M88.4 R188, [R228+0x6900] ;  /* 0x00690000e4bc783b */ /* 0x000fe60000000200 */
[C---:B----4-:R-:W-:Y:S03]  /*19f30*/  HMMA.16816.F32.BF16 R8, R108.reuse, R16, RZ ;  /* 0x000000106c08723c */ /* 0x050fe600000418ff */
[----:B------:R-:W-:Y:S06]  /*19f40*/  LDSM.16.M88.4 R192, [R238+0x7100] ;  /* 0x00710000eec0783b */ /* 0x000fec0000000200 */
[----:B------:R-:W-:Y:S01]  /*19f50*/  LDSM.16.M88.4 R196, [R239] ;  /* 0x00000000efc4783b */ /* 0x000fe20000000200 */
[-C--:B------:R-:W-:Y:S05]  /*19f60*/  HMMA.16816.F32.BF16 R12, R108, R18.reuse, RZ ;  /* 0x000000126c0c723c */ /* 0x080fea00000418ff */
[----:B------:R-:W-:Y:S03]  /*19f70*/  LDSM.16.M88.4 R200, [R238+0x9100] ;  /* 0x00910000eec8783b */ /* 0x000fe60000000200 */
[C---:B------:R-:W-:Y:S03]  /*19f80*/  HMMA.16816.F32.BF16 R16, R112.reuse, R18, RZ ;  /* 0x000000127010723c */ /* 0x040fe600000418ff */
[----:B------:R-:W-:Y:S05]  /*19f90*/  LDSM.16.M88.4 R204, [R245] ;  /* 0x00000000f5cc783b */ /* 0x000fea0000000200 */
[-C--:B------:R-:W-:Y:S01]  /*19fa0*/  HMMA.16816.F32.BF16 R20, R112, R32.reuse, RZ ;  /* 0x000000207014723c */ /* 0x080fe200000418ff */
        /* <DEDUP_REMOVED lines=18> */
[----:B------:R-:W-:Y:S01]  /*1a0d0*/  IMAD.IADD R65, R69, 0x1, R2 ;  /* 0x0000000145417824 */ /* 0x000fe200078e0202 */
[-C--:B------:R-:W-:Y:S01]  /*1a0e0*/  HMMA.16816.F32.BF16 R60, R108, R66.reuse, RZ ;  /* 0x000000426c3c723c */ /* 0x080fe200000418ff */
[----:B------:R-:W-:Y:S03]  /*1a0f0*/  IMAD.MOV.U32 R64, RZ, RZ, R68 ;  /* 0x000000ffff407224 */ /* 0x000fe600078e0044 */
[----:B---3--:R-:W-:Y:S01]  /*1a100*/  SHF.R.S32.HI R2, RZ, 0x1f, R70 ;  /* 0x0000001fff027819 */ /* 0x008fe20000011446 */
[----:B------:R-:W-:Y:S03]  /*1a110*/  IMAD.WIDE.U32 R72, R70, c[0x0][0x218], R64 ;  /* 0x0000860046487a25 */ /* 0x000fe600078e0040 */
[C---:B------:R-:W-:Y:S04]  /*1a120*/  HMMA.16816.F32.BF16 R64, R112.reuse, R66, RZ ;  /* 0x000000427040723c */ /* 0x040fe800000418ff */
[----:B------:R-:W-:Y:S01]  /*1a130*/  IMAD R2, R2, c[0x0][0x218], RZ ;  /* 0x0000860002027a24 */ /* 0x000fe200078e02ff */
[----:B------:R-:W-:Y:S03]  /*1a140*/  IADD3 R132, P1, R72, UR5, RZ ;  /* 0x0000000548847c10 */ /* 0x000fe6000ff3e0ff */
[----:B------:R-:W-:Y:S01]  /*1a150*/  IMAD R72, R70, c[0x0][0x21c], R2 ;  /* 0x0000870046487a24 */ /* 0x000fe200078e0202 */
[C---:B------:R-:W-:Y:S01]  /*1a160*/  LEA R2, P0, R132.reuse, c[0x0][0x1f8], 0x1 ;  /* 0x00007e0084027a11 */ /* 0x040fe200078008ff */
[-C--:B------:R-:W-:Y:S03]  /*1a170*/  HMMA.16816.F32.BF16 R68, R112, R80.reuse, RZ ;  /* 0x000000507044723c */ /* 0x080fe600000418ff */
[----:B------:R-:W-:Y:S01]  /*1a180*/  IADD3.X R72, R73, UR15, R72, P1, !PT ;  /* 0x0000000f49487c10 */ /* 0x000fe20008ffe448 */
        /* <DEDUP_REMOVED lines=154> */
.L_x_1588:
        /* <DEDUP_REMOVED lines=187> */
[--C-:B------:R-:W-:Y:S01]  /*1b6e0*/  FFMA.FTZ R51, R51, c[0x0][0x2d0], -R139.reuse ;  /* 0x0000b40033337a23 */ /* 0x100fe2000001088b */
[----:B------:R1:W2:Y:S01]  /*1b6f0*/  MUFU.EX2 R203, R17 ;  /* 0x0000001100cb7308 */ /* 0x0002a20000000800 */
[--C-:B------:R-:W-:Y:S02]  /*1b700*/  FFMA.FTZ R80, R80, c[0x0][0x2d0], -R192.reuse ;  /* 0x0000b40050507a23 */ /* 0x100fe400000108c0 */
[----:B------:R-:W-:Y:S02]  /*1b710*/  FFMA.FTZ R82, R82, c[0x0][0x2d0], -R139 ;  /* 0x0000b40052527a23 */ /* 0x000fe4000001088b */
        /* <DEDUP_REMOVED lines=29> */
[----:B------:R-:W-:Y:S01]  /*1b8f0*/  FFMA.FTZ R115, R115, c[0x0][0x2d0], -R139 ;  /* 0x0000b40073737a23 */ /* 0x000fe2000001088b */
        /* <DEDUP_REMOVED lines=11> */
[--C-:B------:R-:W-:Y:S01]  /*1b9b0*/  FFMA.FTZ R97, R97, c[0x0][0x2d0], -R192.reuse ;  /* 0x0000b40061617a23 */ /* 0x100fe200000108c0 */
        /* <DEDUP_REMOVED lines=34> */
[C---:B--2---:R-:W-:Y:S02]  /*1bbe0*/  FMUL.FTZ R126, R0.reuse, R126 ;  /* 0x0000007e007e7220 */ /* 0x044fe40000410000 */
[----:B------:R-:W-:Y:S02]  /*1bbf0*/  FMUL.FTZ R127, R0, R127 ;  /* 0x0000007f007f7220 */ /* 0x000fe40000410000 */
[--C-:B------:R-:W-:Y:S01]  /*1bc00*/  FFMA.FTZ R60, R60, c[0x0][0x2d0], -R138.reuse ;  /* 0x0000b4003c3c7a23 */ /* 0x100fe2000001088a */
[----:B------:R-:W1:Y:S01]  /*1bc10*/  MUFU.EX2 R197, R13 ;  /* 0x0000000d00c57308 */ /* 0x000e620000000800 */
[--C-:B------:R-:W-:Y:S02]  /*1bc20*/  FFMA.FTZ R61, R61, c[0x0][0x2d0], -R138.reuse ;  /* 0x0000b4003d3d7a23 */ /* 0x100fe4000001088a */
[--C-:B------:R-:W-:Y:S02]  /*1bc30*/  FFMA.FTZ R62, R62, c[0x0][0x2d0], -R3.reuse ;  /* 0x0000b4003e3e7a23 */ /* 0x100fe40000010803 */
[--C-:B------:R-:W-:Y:S02]  /*1bc40*/  FFMA.FTZ R63, R63, c[0x0][0x2d0], -R3.reuse ;  /* 0x0000b4003f3f7a23 */ /* 0x100fe40000010803 */
[--C-:B------:R-:W-:Y:S02]  /*1bc50*/  FFMA.FTZ R79, R79, c[0x0][0x2d0], -R3.reuse ;  /* 0x0000b4004f4f7a23 */ /* 0x100fe40000010803 */
[C---:B---3--:R-:W-:Y:S01]  /*1bc60*/  FMUL.FTZ R8, R133.reuse, R144 ;  /* 0x0000009085087220 */ /* 0x048fe20000410000 */
[----:B------:R2:W-:Y:S01]  /*1bc70*/  MUFU.EX2 R199, R10 ;  /* 0x0000000a00c77308 */ /* 0x0005e20000000800 */
[----:B----4-:R-:W-:Y:S01]  /*1bc80*/  F2FP.BF16.PACK_AB R144, R212, R200 ;  /* 0x000000c8d490723e */ /* 0x010fe200000010ff */
[C---:B------:R-:W-:Y:S02]  /*1bc90*/  FMUL.FTZ R9, R133.reuse, R145 ;  /* 0x0000009185097220 */ /* 0x040fe40000410000 */
[----:B-----5:R-:W-:Y:S02]  /*1bca0*/  FMUL.FTZ R12, R133, R148 ;  /* 0x00000094850c7220 */ /* 0x020fe40000410000 */
[--C-:B------:R-:W-:Y:S02]  /*1bcb0*/  FFMA.FTZ R25, R25, c[0x0][0x2d0], -R138.reuse ;  /* 0x0000b40019197a23 */ /* 0x100fe4000001088a */
[--C-:B------:R-:W-:Y:S02]  /*1bcc0*/  FFMA.FTZ R40, R40, c[0x0][0x2d0], -R138.reuse ;  /* 0x0000b40028287a23 */ /* 0x100fe4000001088a */
[----:B------:R-:W3:Y:S01]  /*1bcd0*/  MUFU.EX2 R211, R11 ;  /* 0x0000000b00d37308 */ /* 0x000ee20000000800 */
[--C-:B------:R-:W-:Y:S02]  /*1bce0*/  FFMA.FTZ R41, R41, c[0x0][0x2d0], -R138.reuse ;  /* 0x0000b40029297a23 */ /* 0x100fe4000001088a */
[--C-:B------:R-:W-:Y:S01]  /*1bcf0*/  FFMA.FTZ R42, R42, c[0x0][0x2d0], -R3.reuse ;  /* 0x0000b4002a2a7a23 */ /* 0x100fe20000010803 */
[----:B-1----:R-:W-:Y:S01]  /*1bd00*/  MOV R170, R197 ;  /* 0x000000c500aa7202 */ /* 0x002fe20000000f00 */
[----:B------:R-:W-:Y:S02]  /*1bd10*/  FMUL.FTZ R13, R133, R149 ;  /* 0x00000095850d7220 */ /* 0x000fe40000410000 */
[--C-:B------:R-:W-:Y:S02]  /*1bd20*/  FFMA.FTZ R43, R43, c[0x0][0x2d0], -R3.reuse ;  /* 0x0000b4002b2b7a23 */ /* 0x100fe40000010803 */
[--C-:B------:R-:W-:Y:S01]  /*1bd30*/  FFMA.FTZ R44, R44, c[0x0][0x2d0], -R138.reuse ;  /* 0x0000b4002c2c7a23 */ /* 0x100fe2000001088a */
[----:B------:R1:W-:Y:S01]  /*1bd40*/  MUFU.EX2 R213, R14 ;  /* 0x0000000e00d57308 */ /* 0x0003e20000000800 */
[--C-:B------:R-:W-:Y:S02]  /*1bd50*/  FFMA.FTZ R45, R45, c[0x0][0x2d0], -R138.reuse ;  /* 0x0000b4002d2d7a23 */ /* 0x100fe4000001088a */
[--C-:B------:R-:W-:Y:S02]  /*1bd60*/  FFMA.FTZ R46, R46, c[0x0][0x2d0], -R3.reuse ;  /* 0x0000b4002e2e7a23 */ /* 0x100fe40000010803 */
[----:B--2---:R-:W-:Y:S01]  /*1bd70*/  FMUL.FTZ R10, R0, R146 ;  /* 0x00000092000a7220 */ /* 0x004fe20000410000 */
[----:B------:R-:W-:Y:S01]  /*1bd80*/  F2FP.BF16.PACK_AB R146, R197, R218 ;  /* 0x000000dac592723e */ /* 0x000fe200000010ff */
[--C-:B------:R-:W-:Y:S02]  /*1bd90*/  FFMA.FTZ R47, R47, c[0x0][0x2d0], -R3.reuse ;  /* 0x0000b4002f2f7a23 */ /* 0x100fe40000010803 */
[--C-:B------:R-:W-:Y:S01]  /*1bda0*/  FFMA.FTZ R24, R24, c[0x0][0x2d0], -R138.reuse ;  /* 0x0000b40018187a23 */ /* 0x100fe2000001088a */
[----:B------:R-:W2:Y:S01]  /*1bdb0*/  MUFU.EX2 R196, R15 ;  /* 0x0000000f00c47308 */ /* 0x000ea20000000800 */
[--C-:B------:R-:W-:Y:S02]  /*1bdc0*/  FFMA.FTZ R26, R26, c[0x0][0x2d0], -R3.reuse ;  /* 0x0000b4001a1a7a23 */ /* 0x100fe40000010803 */
[--C-:B------:R-:W-:Y:S01]  /*1bdd0*/  FFMA.FTZ R27, R27, c[0x0][0x2d0], -R3.reuse ;  /* 0x0000b4001b1b7a23 */ /* 0x100fe20000010803 */
[----:B---3--:R-:W-:Y:S01]  /*1bde0*/  F2FP.BF16.PACK_AB R145, R211, R199 ;  /* 0x000000c7d391723e */ /* 0x008fe200000010ff */
        /* <DEDUP_REMOVED lines=16> */
[----:B------:R-:W-:Y:S01]  /*1bef0*/  MUFU.EX2 R197, R69 ;  /* 0x0000004500c57308 */ /* 0x000fe20000000800 */
[C---:B------:R-:W-:Y:S04]  /*1bf00*/  HMMA.16816.F32.BF16 R8, R144.reuse, R20, R8 ;  /* 0x000000149008723c */ /* 0x040fe80000041808 */
[C---:B---3--:R-:W-:Y:S02]  /*1bf10*/  FMUL.FTZ R24, R133.reuse, R160 ;  /* 0x000000a085187220 */ /* 0x048fe40000410000 */
[--C-:B------:R-:W-:Y:S02]  /*1bf20*/  FFMA.FTZ R90, R90, c[0x0][0x2d0], -R3.reuse ;  /* 0x0000b4005a5a7a23 */ /* 0x100fe40000010803 */
[-C--:B------:R-:W-:Y:S01]  /*1bf30*/  HMMA.16816.F32.BF16 R12, R144, R22.reuse, R12 ;  /* 0x00000016900c723c */ /* 0x080fe2000004180c */
[----:B------:R3:W-:Y:S03]  /*1bf40*/  MUFU.EX2 R226, R26 ;  /* 0x0000001a00e27308 */ /* 0x0007e60000000800 */
[C---:B------:R-:W-:Y:S01]  /*1bf50*/  FMUL.FTZ R20, R134.reuse, R156 ;  /* 0x0000009c86147220 */ /* 0x040fe20000410000 */
[----:B------:R-:W-:Y:S01]  /*1bf60*/  MOV R156, R210 ;  /* 0x000000d2009c7202 */ /* 0x000fe20000000f00 */
[----:B------:R-:W-:Y:S02]  /*1bf70*/  FMUL.FTZ R21, R134, R157 ;  /* 0x0000009d86157220 */ /* 0x000fe40000410000 */
[C---:B------:R-:W-:Y:S03]  /*1bf80*/  HMMA.16816.F32.BF16 R16, R140.reuse, R22, R16 ;  /* 0x000000168c10723c */ /* 0x040fe60000041810 */
[----:B------:R-:W5:Y:S01]  /*1bf90*/  MUFU.EX2 R209, R27 ;  /* 0x0000001b00d17308 */ /* 0x000f620000000800 */
[----:B-1----:R-:W-:Y:S02]  /*1bfa0*/  FMUL.FTZ R25, R133, R161 ;  /* 0x000000a185197220 */ /* 0x002fe40000410000 */
[--C-:B------:R-:W-:Y:S02]  /*1bfb0*/  FFMA.FTZ R91, R91, c[0x0][0x2d0], -R3.reuse ;  /* 0x0000b4005b5b7a23 */ /* 0x100fe40000010803 */
[C---:B------:R-:W-:Y:S01]  /*1bfc0*/  FMUL.FTZ R22, R132.reuse, R158 ;  /* 0x0000009e84167220 */ /* 0x040fe20000410000 */
[----:B----4-:R-:W-:Y:S03]  /*1bfd0*/  MOV R158, R208 ;  /* 0x000000d0009e7202 */ /* 0x010fe60000000f00 */
[----:B------:R-:W-:Y:S01]  /*1bfe0*/  FMUL.FTZ R23, R132, R159 ;  /* 0x0000009f84177220 */ /* 0x000fe20000410000 */
[----:B------:R1:W-:Y:S01]  /*1bff0*/  MUFU.EX2 R193, R28 ;  /* 0x0000001c00c17308 */ /* 0x0003e20000000800 */
[----:B------:R-:W-:Y:S01]  /*1c000*/  MOV R159, R207 ;  /* 0x000000cf009f7202 */ /* 0x000fe20000000f00 */
[--C-:B------:R-:W-:Y:S02]  /*1c010*/  FFMA.FTZ R92, R92, c[0x0][0x2d0], -R138.reuse ;  /* 0x0000b4005c5c7a23 */ /* 0x100fe4000001088a */
[----:B---3--:R-:W-:Y:S02]  /*1c020*/  FMUL.FTZ R26, R0, R162 ;  /* 0x000000a2001a7220 */ /* 0x008fe40000410000 */
[-C--:B------:R-:W-:Y:S03]  /*1c030*/  HMMA.16816.F32.BF16 R20, R140, R188.reuse, R20 ;  /* 0x000000bc8c14723c */ /* 0x080fe60000041814 */
[----:B------:R-:W-:Y:S01]  /*1c040*/  FFMA.FTZ R93, R93, c[0x0][0x2d0], -R138 ;  /* 0x0000b4005d5d7a23 */ /* 0x000fe2000001088a */
[----:B------:R3:W4:Y:S01]  /*1c050*/  MUFU.EX2 R221, R29 ;  /* 0x0000001d00dd7308 */ /* 0x0007220000000800 */
[--C-:B------:R-:W-:Y:S02]  /*1c060*/  FFMA.FTZ R94, R94, c[0x0][0x2d0], -R3.reuse ;  /* 0x0000b4005e5e7a23 */ /* 0x100fe40000010803 */
[--C-:B------:R-:W-:Y:S01]  /*1c070*/  FFMA.FTZ R95, R95, c[0x0][0x2d0], -R3.reuse ;  /* 0x0000b4005f5f7a23 */ /* 0x100fe20000010803 */
[----:B-----5:R-:W-:Y:S01]  /*1c080*/  MOV R157, R209 ;  /* 0x000000d1009d7202 */ /* 0x020fe20000000f00 */
[----:B------:R-:W-:Y:S03]  /*1c090*/  FMUL.FTZ R27, R0, R163 ;  /* 0x000000a3001b7220 */ /* 0x000fe60000410000 */
[----:B------:R-:W-:Y:S01]  /*1c0a0*/  MOV R163, R215 ;  /* 0x000000d700a37202 */ /* 0x000fe20000000f00 */
[----:B------:R-:W-:Y:S01]  /*1c0b0*/  FFMA.FTZ R112, R112, c[0x0][0x2d0], -R192 ;  /* 0x0000b40070707a23 */ /* 0x000fe200000108c0 */
[----:B------:R5:W-:Y:S01]  /*1c0c0*/  MUFU.EX2 R252, R30 ;  /* 0x0000001e00fc7308 */ /* 0x000be20000000800 */
[--C-:B------:R-:W-:Y:S01]  /*1c0d0*/  FFMA.FTZ R104, R104, c[0x0][0x2d0], -R138.reuse ;  /* 0x0000b40068687a23 */ /* 0x100fe2000001088a */
[C---:B------:R-:W-:Y:S04]  /*1c0e0*/  HMMA.16816.F32.BF16 R24, R144.reuse, R188, R24 ;  /* 0x000000bc9018723c */ /* 0x040fe80000041818 */
[----:B-1----:R-:W-:Y:S02]  /*1c0f0*/  FMUL.FTZ R28, R133, R164 ;  /* 0x000000a4851c7220 */ /* 0x002fe40000410000 */
[--C-:B------:R-:W-:Y:S02]  /*1c100*/  FFMA.FTZ R105, R105, c[0x0][0x2d0], -R138.reuse ;  /* 0x0000b40069697a23 */ /* 0x100fe4000001088a */
[----:B------:R1:W1:Y:S01]  /*1c110*/  MUFU.EX2 R32, R31 ;  /* 0x0000001f00207308 */ /* 0x0002620000000800 */
[--C-:B------:R-:W-:Y:S03]  /*1c120*/  FFMA.FTZ R108, R108, c[0x0][0x2d0], -R138.reuse ;  /* 0x0000b4006c6c7a23 */ /* 0x100fe6000001088a */
[----:B---3--:R-:W-:Y:S01]  /*1c130*/  FMUL.FTZ R29, R133, R165 ;  /* 0x000000a5851d7220 */ /* 0x008fe20000410000 */
[----:B----4-:R-:W-:Y:S01]  /*1c140*/  MOV R161, R221 ;  /* 0x000000dd00a17202 */ /* 0x010fe20000000f00 */
[----:B------:R-:W-:Y:S02]  /*1c150*/  FFMA.FTZ R138, R109, c[0x0][0x2d0], -R138 ;  /* 0x0000b4006d8a7a23 */ /* 0x000fe4000001088a */
[--C-:B------:R-:W-:Y:S02]  /*1c160*/  FFMA.FTZ R106, R106, c[0x0][0x2d0], -R3.reuse ;  /* 0x0000b4006a6a7a23 */ /* 0x100fe40000010803 */
[----:B------:R3:W4:Y:S01]  /*1c170*/  MUFU.EX2 R216, R35 ;  /* 0x0000002300d87308 */ /* 0x0007220000000800 */
[--C-:B------:R-:W-:Y:S02]  /*1c180*/  FFMA.FTZ R107, R107, c[0x0][0x2d0], -R3.reuse ;  /* 0x0000b4006b6b7a23 */ /* 0x100fe40000010803 */
[--C-:B------:R-:W-:Y:S02]  /*1c190*/  FFMA.FTZ R110, R110, c[0x0][0x2d0], -R3.reuse ;  /* 0x0000b4006e6e7a23 */ /* 0x100fe40000010803 */
[C---:B-----5:R-:W-:Y:S02]  /*1c1a0*/  FMUL.FTZ R30, R0.reuse, R166 ;  /* 0x000000a6001e7220 */ /* 0x060fe40000410000 */
[----:B------:R-:W-:Y:S03]  /*1c1b0*/  FFMA.FTZ R3, R111, c[0x0][0x2d0], -R3 ;  /* 0x0000b4006f037a23 */ /* 0x000fe60000010803 */
[----:B------:R-:W5:Y:S01]  /*1c1c0*/  MUFU.EX2 R33, R37 ;  /* 0x0000002500217308 */ /* 0x000f620000000800 */
[----:B-1----:R-:W-:Y:S01]  /*1c1d0*/  FMUL.FTZ R31, R0, R167 ;  /* 0x000000a7001f7220 */ /* 0x002fe20000410000 */
[----:B------:R-:W-:Y:S01]  /*1c1e0*/  MOV R160, R32 ;  /* 0x0000002000a07202 */ /* 0x000fe20000000f00 */
[----:B------:R-:W-:Y:S01]  /*1c1f0*/  FMUL.FTZ R32, R134, R168 ;  /* 0x000000a886207220 */ /* 0x000fe20000410000 */
[----:B------:R-:W-:Y:S06]  /*1c200*/  MOV R168, R203 ;  /* 0x000000cb00a87202 */ /* 0x000fec0000000f00 */
[----:B------:R1:W1:Y:S01]  /*1c210*/  MUFU.EX2 R205, R36 ;  /* 0x0000002400cd7308 */ /* 0x0002620000000800 */
[-C--:B------:R-:W-:Y:S03]  /*1c220*/  HMMA.16816.F32.BF16 R28, R144, R190.reuse, R28 ;  /* 0x000000be901c723c */ /* 0x080fe6000004181c */
[----:B---3--:R-:W-:Y:S01]  /*1c230*/  FMUL.FTZ R35, R132, R171 ;  /* 0x000000ab84237220 */ /* 0x008fe20000410000 */
[----:B----4-:R-:W-:Y:S02]  /*1c240*/  MOV R162, R216 ;  /* 0x000000d800a27202 */ /* 0x010fe40000000f00 */
[----:B------:R-:W-:Y:S03]  /*1c250*/  MOV R171, R196 ;  /* 0x000000c400ab7202 */ /* 0x000fe60000000f00 */
[----:B------:R3:W-:Y:S03]  /*1c260*/  MUFU.EX2 R250, R39 ;  /* 0x0000002700fa7308 */ /* 0x0007e60000000800 */
[----:B-----5:R-:W-:Y:S01]  /*1c270*/  MOV R167, R33 ;  /* 0x0000002100a77202 */ /* 0x020fe20000000f00 */
[C---:B------:R-:W-:Y:S01]  /*1c280*/  FMUL.FTZ R33, R134.reuse, R169 ;  /* 0x000000a986217220 */ /* 0x040fe20000410000 */
[----:B------:R-:W-:Y:S01]  /*1c290*/  MOV R169, R198 ;  /* 0x000000c600a97202 */ /* 0x000fe20000000f00 */
[C---:B------:R-:W-:Y:S04]  /*1c2a0*/  FMUL.FTZ R37, R134.reuse, R173 ;  /* 0x000000ad86257220 */ /* 0x040fe80000410000 */
[----:B------:R4:W5:Y:S01]  /*1c2b0*/  MUFU.EX2 R251, R38 ;  /* 0x0000002600fb7308 */ /* 0x0009620000000800 */
[C---:B------:R-:W-:Y:S04]  /*1c2c0*/  HMMA.16816.F32.BF16 R32, R140.reuse, R190, R32 ;  /* 0x000000be8c20723c */ /* 0x040fe80000041820 */
[----:B-1----:R-:W-:Y:S05]  /*1c2d0*/  FMUL.FTZ R36, R134, R172 ;  /* 0x000000ac86247220 */ /* 0x002fea0000410000 */
[----:B------:R1:W-:Y:S03]  /*1c2e0*/  MUFU.EX2 R225, R48 ;  /* 0x0000003000e17308 */ /* 0x0003e60000000800 */
[C---:B---3--:R-:W-:Y:S07]  /*1c2f0*/  FMUL.FTZ R39, R132.reuse, R175 ;  /* 0x000000af84277220 */ /* 0x048fee0000410000 */
[----:B------:R3:W-:Y:S01]  /*1c300*/  MUFU.EX2 R223, R50 ;  /* 0x0000003200df7308 */ /* 0x0007e20000000800 */
[----:B----4-:R-:W-:Y:S09]  /*1c310*/  FMUL.FTZ R38, R132, R174 ;  /* 0x000000ae84267220 */ /* 0x010ff20000410000 */
[----:B------:R4:W4:Y:S01]  /*1c320*/  MUFU.EX2 R224, R49 ;  /* 0x0000003100e07308 */ /* 0x0009220000000800 */
[-C--:B--2---:R-:W-:Y:S03]  /*1c330*/  HMMA.16816.F32.BF16 R36, R140, R148.reuse, R36 ;  /* 0x000000948c24723c */ /* 0x084fe60000041824 */
[C---:B-1----:R-:W-:Y:S06]  /*1c340*/  FMUL.FTZ R48, R133.reuse, R176 ;  /* 0x000000b085307220 */ /* 0x042fec0000410000 */
[----:B------:R1:W3:Y:S03]  /*1c350*/  MUFU.EX2 R222, R51 ;  /* 0x0000003300de7308 */ /* 0x0002e60000000800 */
[C---:B---3--:R-:W-:Y:S07]  /*1c360*/  FMUL.FTZ R50, R0.reuse, R178 ;  /* 0x000000b200327220 */ /* 0x048fee0000410000 */
[----:B------:R3:W-:Y:S01]  /*1c370*/  MUFU.EX2 R166, R40 ;  /* 0x0000002800a67308 */ /* 0x0007e20000000800 */
[C---:B----4-:R-:W-:Y:S09]  /*1c380*/  FMUL.FTZ R49, R133.reuse, R177 ;  /* 0x000000b185317220 */ /* 0x050ff20000410000 */
[----:B------:R4:W3:Y:S01]  /*1c390*/  MUFU.EX2 R165, R41 ;  /* 0x0000002900a57308 */ /* 0x0008e20000000800 */
[C---:B-1----:R-:W-:Y:S09]  /*1c3a0*/  FMUL.FTZ R51, R0.reuse, R179 ;  /* 0x000000b300337220 */ /* 0x042ff20000410000 */
[----:B------:R1:W-:Y:S01]  /*1c3b0*/  MUFU.EX2 R164, R42 ;  /* 0x0000002a00a47308 */ /* 0x0003e20000000800 */
[C---:B------:R-:W-:Y:S04]  /*1c3c0*/  HMMA.16816.F32.BF16 R48, R144.reuse, R148, R48 ;  /* 0x000000949030723c */ /* 0x040fe80000041830 */
[C---:B---3--:R-:W-:Y:S05]  /*1c3d0*/  FMUL.FTZ R40, R133.reuse, R180 ;  /* 0x000000b485287220 */ /* 0x048fea0000410000 */
[----:B------:R3:W3:Y:S03]  /*1c3e0*/  MUFU.EX2 R221, R43 ;  /* 0x0000002b00dd7308 */ /* 0x0006e60000000800 */
[C---:B----4-:R-:W-:Y:S07]  /*1c3f0*/  FMUL.FTZ R41, R133.reuse, R181 ;  /* 0x000000b585297220 */ /* 0x050fee0000410000 */
[----:B------:R4:W-:Y:S01]  /*1c400*/  MUFU.EX2 R215, R44 ;  /* 0x0000002c00d77308 */ /* 0x0009e20000000800 */
[C---:B-1----:R-:W-:Y:S09]  /*1c410*/  FMUL.FTZ R42, R0.reuse, R182 ;  /* 0x000000b6002a7220 */ /* 0x042ff20000410000 */
[----:B------:R1:W1:Y:S01]  /*1c420*/  MUFU.EX2 R216, R45 ;  /* 0x0000002d00d87308 */ /* 0x0002620000000800 */
[C---:B---3--:R-:W-:Y:S09]  /*1c430*/  FMUL.FTZ R43, R0.reuse, R183 ;  /* 0x000000b7002b7220 */ /* 0x048ff20000410000 */
[----:B------:R-:W-:Y:S01]  /*1c440*/  MUFU.EX2 R208, R52 ;  /* 0x0000003400d07308 */ /* 0x000fe20000000800 */
[-C--:B------:R-:W-:Y:S03]  /*1c450*/  HMMA.16816.F32.BF16 R40, R144, R150.reuse, R40 ;  /* 0x000000969028723c */ /* 0x080fe60000041828 */
[C---:B----4-:R-:W-:Y:S01]  /*1c460*/  FMUL.FTZ R44, R133.reuse, R184 ;  /* 0x000000b8852c7220 */ /* 0x050fe20000410000 */
[----:B------:R-:W-:Y:S04]  /*1c470*/  MOV R184, R206 ;  /* 0x000000ce00b87202 */ /* 0x000fe80000000f00 */
[C---:B------:R-:W-:Y:S01]  /*1c480*/  HMMA.16816.F32.BF16 R116, R140.reuse, R150, R116 ;  /* 0x000000968c74723c */ /* 0x040fe20000041874 */
[----:B------:R3:W-:Y:S01]  /*1c490*/  MUFU.EX2 R210, R46 ;  /* 0x0000002e00d27308 */ /* 0x0007e20000000800 */
[----:B------:R-:W4:Y:S02]  /*1c4a0*/  LDSM.16.MT88.4 R148, [R229+0x900] ;  /* 0x00090000e594783b */ /* 0x000f240000004200 */
[----:B-1----:R-:W-:Y:S01]  /*1c4b0*/  FMUL.FTZ R45, R133, R185 ;  /* 0x000000b9852d7220 */ /* 0x002fe20000410000 */
[----:B------:R-:W-:Y:S03]  /*1c4c0*/  MOV R185, R205 ;  /* 0x000000cd00b97202 */ /* 0x000fe60000000f00 */
[-C--:B------:R-:W-:Y:S03]  /*1c4d0*/  HMMA.16816.F32.BF16 R120, R140, R152.reuse, R120 ;  /* 0x000000988c78723c */ /* 0x080fe60000041878 */
[----:B------:R1:W1:Y:S01]  /*1c4e0*/  MUFU.EX2 R209, R47 ;  /* 0x0000002f00d17308 */ /* 0x0002620000000800 */
[----:B------:R-:W-:Y:S04]  /*1c4f0*/  MOV R192, R185 ;  /* 0x000000b900c07202 */ /* 0x000fe80000000f00 */
[C---:B------:R-:W-:Y:S05]  /*1c500*/  HMMA.16816.F32.BF16 R124, R144.reuse, R152, R124 ;  /* 0x00000098907c723c */ /* 0x040fea000004187c */
[----:B------:R-:W-:Y:S01]  /*1c510*/  MUFU.EX2 R175, R53 ;  /* 0x0000003500af7308 */ /* 0x000fe20000000800 */
[C---:B---3--:R-:W-:Y:S01]  /*1c520*/  FMUL.FTZ R46, R0.reuse, R186 ;  /* 0x000000ba002e7220 */ /* 0x048fe20000410000 */
[----:B------:R-:W-:Y:S08]  /*1c530*/  MOV R186, R204 ;  /* 0x000000cc00ba7202 */ /* 0x000ff00000000f00 */
[----:B------:R-:W-:Y:S01]  /*1c540*/  MUFU.EX2 R174, R54 ;  /* 0x0000003600ae7308 */ /* 0x000fe20000000800 */
[----:B-1----:R-:W-:Y:S01]  /*1c550*/  FMUL.FTZ R47, R0, R187 ;  /* 0x000000bb002f7220 */ /* 0x002fe20000410000 */
[----:B------:R-:W-:Y:S04]  /*1c560*/  MOV R187, R195 ;  /* 0x000000c300bb7202 */ /* 0x000fe80000000f00 */
[----:B------:R-:W-:Y:S04]  /*1c570*/  MOV R111, R187 ;  /* 0x000000bb006f7202 */ /* 0x000fe80000000f00 */
        /* <DEDUP_REMOVED lines=14> */
[----:B------:R-:W-:Y:S02]  /*1c660*/  MOV R187, R171 ;  /* 0x000000ab00bb7202 */ /* 0x000fe40000000f00 */
[----:B------:R-:W-:Y:S03]  /*1c670*/  F2FP.BF16.PACK_AB R147, R160, R252 ;  /* 0x000000fca093723e */ /* 0x000fe600000010ff */
[-C--:B----4-:R-:W-:Y:S01]  /*1c680*/  HMMA.16816.F32.BF16 R4, R140, R148.reuse, R4 ;  /* 0x000000948c04723c */ /* 0x090fe20000041804 */
[----:B------:R-:W-:Y:S07]  /*1c690*/  MUFU.EX2 R203, R66 ;  /* 0x0000004200cb7308 */ /* 0x000fee0000000800 */
[C---:B------:R-:W-:Y:S03]  /*1c6a0*/  HMMA.16816.F32.BF16 R8, R144.reuse, R148, R8 ;  /* 0x000000949008723c */ /* 0x040fe60000041808 */
[----:B------:R4:W-:Y:S04]  /*1c6b0*/  MUFU.EX2 R204, R67 ;  /* 0x0000004300cc7308 */ /* 0x0009e80000000800 */
[----:B------:R-:W-:Y:S01]  /*1c6c0*/  MOV R149, R194 ;  /* 0x000000c200957202 */ /* 0x000fe20000000f00 */
[-C--:B------:R-:W-:Y:S04]  /*1c6d0*/  HMMA.16816.F32.BF16 R12, R144, R150.reuse, R12 ;  /* 0x00000096900c723c */ /* 0x080fe8000004180c */
[----:B------:R-:W-:Y:S01]  /*1c6e0*/  MOV R148, R193 ;  /* 0x000000c100947202 */ /* 0x000fe20000000f00 */
[----:B------:R-:W-:Y:S01]  /*1c6f0*/  MUFU.EX2 R173, R56 ;  /* 0x0000003800ad7308 */ /* 0x000fe20000000800 */
[----:B------:R-:W-:Y:S02]  /*1c700*/  MOV R109, R149 ;  /* 0x00000095006d7202 */ /* 0x000fe40000000f00 */
[C---:B------:R-:W-:Y:S01]  /*1c710*/  HMMA.16816.F32.BF16 R16, R140.reuse, R150, R16 ;  /* 0x000000968c10723c */ /* 0x040fe20000041810 */
[----:B------:R-:W2:Y:S03]  /*1c720*/  LDL.LU R150, [R1+0x10] ;  /* 0x0000100001967983 */ /* 0x000ea60000300800 */
[----:B------:R-:W-:Y:S01]  /*1c730*/  MOV R149, R170 ;  /* 0x000000aa00957202 */ /* 0x000fe20000000f00 */
[----:B------:R-:W2:Y:S01]  /*1c740*/  LDL.LU R151, [R1+0x14] ;  /* 0x0000140001977983 */ /* 0x000ea20000300800 */
[----:B------:R-:W-:Y:S01]  /*1c750*/  MOV R139, R148 ;  /* 0x00000094008b7202 */ /* 0x000fe20000000f00 */
[----:B------:R-:W1:Y:S01]  /*1c760*/  MUFU.EX2 R179, R57 ;  /* 0x0000003900b37308 */ /* 0x000e620000000800 */
[-C--:B---3--:R-:W-:Y:S01]  /*1c770*/  HMMA.16816.F32.BF16 R20, R140, R152.reuse, R20 ;  /* 0x000000988c14723c */ /* 0x088fe20000041814 */
[----:B----4-:R-:W3:Y:S03]  /*1c780*/  LDSM.16.MT88.4 R64, [R231+0x900] ;  /* 0x00090000e740783b */ /* 0x010ee60000004200 */
[----:B------:R-:W-:Y:S04]  /*1c790*/  MOV R148, R169 ;  /* 0x000000a900947202 */ /* 0x000fe80000000f00 */
[C---:B------:R-:W-:Y:S01]  /*1c7a0*/  HMMA.16816.F32.BF16 R24, R144.reuse, R152, R24 ;  /* 0x000000989018723c */ /* 0x040fe20000041818 */
[----:B------:R-:W-:Y:S01]  /*1c7b0*/  MUFU.EX2 R172, R58 ;  /* 0x0000003a00ac7308 */ /* 0x000fe20000000800 */
[----:B------:R-:W4:Y:S04]  /*1c7c0*/  LDL.LU R152, [R1+0x8] ;  /* 0x0000080001987983 */ /* 0x000f280000300800 */
[----:B------:R-:W4:Y:S02]  /*1c7d0*/  LDL.LU R153, [R1+0xc] ;  /* 0x00000c0001997983 */ /* 0x000f240000300800 */
[-C--:B------:R-:W-:Y:S03]  /*1c7e0*/  HMMA.16816.F32.BF16 R28, R144, R154.reuse, R28 ;  /* 0x0000009a901c723c */ /* 0x080fe6000004181c */
[----:B------:R3:W3:Y:S05]  /*1c7f0*/  MUFU.EX2 R178, R59 ;  /* 0x0000003b00b27308 */ /* 0x0006ea0000000800 */
[C---:B------:R-:W-:Y:S05]  /*1c800*/  HMMA.16816.F32.BF16 R32, R140.reuse, R154, R32 ;  /* 0x0000009a8c20723c */ /* 0x040fea0000041820 */
[----:B------:R-:W-:Y:S03]  /*1c810*/  MUFU.EX2 R182, R68 ;  /* 0x0000004400b67308 */ /* 0x000fe60000000800 */
[-C--:B-1----:R-:W-:Y:S07]  /*1c820*/  HMMA.16816.F32.BF16 R36, R140, R52.reuse, R36 ;  /* 0x000000348c24723c */ /* 0x082fee0000041824 */
[----:B------:R-:W-:Y:S01]  /*1c830*/  MUFU.EX2 R181, R70 ;  /* 0x0000004600b57308 */ /* 0x000fe20000000800 */
[C---:B------:R-:W-:Y:S01]  /*1c840*/  HMMA.16816.F32.BF16 R48, R144.reuse, R52, R48 ;  /* 0x000000349030723c */ /* 0x040fe20000041830 */
[----:B---3--:R-:W1:Y:S06]  /*1c850*/  LDSM.16.MT88.4 R56, [R229+0x1100] ;  /* 0x00110000e538783b */ /* 0x008e6c0000004200 */
[----:B------:R-:W-:Y:S01]  /*1c860*/  F2FP.BF16.PACK_AB R52, R167, R185 ;  /* 0x000000b9a734723e */ /* 0x000fe200000010ff */
[-C--:B------:R-:W-:Y:S01]  /*1c870*/  HMMA.16816.F32.BF16 R40, R144, R54.reuse, R40 ;  /* 0x000000369028723c */ /* 0x080fe20000041828 */
[----:B------:R3:W-:Y:S03]  /*1c880*/  MUFU.EX2 R196, R71 ;  /* 0x0000004700c47308 */ /* 0x0007e60000000800 */
[----:B-----5:R-:W-:Y:S04]  /*1c890*/  F2FP.BF16.PACK_AB R53, R250, R251 ;  /* 0x000000fbfa35723e */ /* 0x020fe800000010ff */
[C---:B------:R-:W-:Y:S03]  /*1c8a0*/  HMMA.16816.F32.BF16 R116, R140.reuse, R54, R116 ;  /* 0x000000368c74723c */ /* 0x040fe60000041874 */
[----:B------:R-:W-:Y:S04]  /*1c8b0*/  MUFU.EX2 R180, R72 ;  /* 0x0000004800b47308 */ /* 0x000fe80000000800 */
[----:B------:R-:W-:Y:S01]  /*1c8c0*/  F2FP.BF16.PACK_AB R54, R224, R225 ;  /* 0x000000e1e036723e */ /* 0x000fe200000010ff */
[-C--:B------:R-:W-:Y:S04]  /*1c8d0*/  HMMA.16816.F32.BF16 R120, R140, R64.reuse, R120 ;  /* 0x000000408c78723c */ /* 0x080fe80000041878 */
[----:B------:R-:W-:Y:S01]  /*1c8e0*/  F2FP.BF16.PACK_AB R55, R222, R223 ;  /* 0x000000dfde37723e */ /* 0x000fe200000010ff */
[----:B------:R-:W-:Y:S03]  /*1c8f0*/  MUFU.EX2 R190, R73 ;  /* 0x0000004900be7308 */ /* 0x000fe60000000800 */
[C---:B------:R-:W-:Y:S01]  /*1c900*/  HMMA.16816.F32.BF16 R124, R144.reuse, R64, R124 ;  /* 0x00000040907c723c */ /* 0x040fe2000004187c */
[----:B---3--:R-:W-:Y:S06]  /*1c910*/  LDSM.16.MT88.4 R68, [R230+0x1100] ;  /* 0x00110000e644783b */ /* 0x008fec0000004200 */
[----:B------:R3:W-:Y:S01]  /*1c920*/  MUFU.EX2 R177, R60 ;  /* 0x0000003c00b17308 */ /* 0x0007e20000000800 */
[-C--:B------:R-:W-:Y:S08]  /*1c930*/  HMMA.16816.F32.BF16 R44, R144, R66.reuse, R44 ;  /* 0x00000042902c723c */ /* 0x080ff0000004182c */
[----:B------:R-:W-:Y:S01]  /*1c940*/  HMMA.16816.F32.BF16 R128, R140, R66, R128 ;  /* 0x000000428c80723c */ /* 0x000fe20000041880 */
[----:B------:R5:W5:Y:S01]  /*1c950*/  MUFU.EX2 R198, R61 ;  /* 0x0000003d00c67308 */ /* 0x000b620000000800 */
[----:B------:R-:W5:Y:S06]  /*1c960*/  LDSM.16.MT88.4 R64, [R232+0x1100] ;  /* 0x00110000e840783b */ /* 0x000f6c0000004200 */
[-C--:B-1----:R-:W-:Y:S03]  /*1c970*/  HMMA.16816.F32.BF16 R4, R52, R56.reuse, R4 ;  /* 0x000000383404723c */ /* 0x082fe60000041804 */
[----:B------:R1:W-:Y:S02]  /*1c980*/  MUFU.EX2 R176, R62 ;  /* 0x0000003e00b07308 */ /* 0x0003e40000000800 */
[----:B---3--:R-:W-:Y:S08]  /*1c990*/  F2FP.BF16.PACK_AB R60, R165, R166 ;  /* 0x000000a6a53c723e */ /* 0x008ff000000010ff */
[----:B------:R3:W3:Y:S01]  /*1c9a0*/  MUFU.EX2 R183, R63 ;  /* 0x0000003f00b77308 */ /* 0x0006e20000000800 */
[----:B-----5:R-:W-:Y:S09]  /*1c9b0*/  F2FP.BF16.PACK_AB R61, R221, R164 ;  /* 0x000000a4dd3d723e */ /* 0x020ff200000010ff */
[----:B------:R-:W-:Y:S01]  /*1c9c0*/  MUFU.EX2 R189, R74 ;  /* 0x0000004a00bd7308 */ /* 0x000fe20000000800 */
[----:B-1----:R-:W-:Y:S09]  /*1c9d0*/  F2FP.BF16.PACK_AB R62, R216, R215 ;  /* 0x000000d7d83e723e */ /* 0x002ff200000010ff */
[----:B------:R1:W5:Y:S01]  /*1c9e0*/  MUFU.EX2 R188, R75 ;  /* 0x0000004b00bc7308 */ /* 0x0003620000000800 */
[----:B---3--:R-:W-:Y:S09]  /*1c9f0*/  F2FP.BF16.PACK_AB R63, R209, R210 ;  /* 0x000000d2d13f723e */ /* 0x008ff200000010ff */
[----:B------:R-:W-:Y:S01]  /*1ca00*/  MUFU.EX2 R113, R113 ;  /* 0x0000007100717308 */ /* 0x000fe20000000800 */
[C---:B------:R-:W-:Y:S08]  /*1ca10*/  HMMA.16816.F32.BF16 R8, R60.reuse, R56, R8 ;  /* 0x000000383c08723c */ /* 0x040ff00000041808 */
[-C--:B------:R-:W-:Y:S01]  /*1ca20*/  HMMA.16816.F32.BF16 R12, R60, R58.reuse, R12 ;  /* 0x0000003a3c0c723c */ /* 0x080fe2000004180c */
[----:B------:R-:W-:Y:S01]  /*1ca30*/  MUFU.EX2 R115, R115 ;  /* 0x0000007300737308 */ /* 0x000fe20000000800 */
[----:B-1----:R-:W-:Y:S06]  /*1ca40*/  LDSM.16.MT88.4 R72, [R230+0x2100] ;  /* 0x00210000e648783b */ /* 0x002fec0000004200 */
[C---:B------:R-:W-:Y:S03]  /*1ca50*/  HMMA.16816.F32.BF16 R16, R52.reuse, R58, R16 ;  /* 0x0000003a3410723c */ /* 0x040fe60000041810 */
[----:B------:R-:W-:Y:S01]  /*1ca60*/  MUFU.EX2 R138, R138 ;  /* 0x0000008a008a7308 */ /* 0x000fe20000000800 */
[----:B------:R-:W1:Y:S04]  /*1ca70*/  LDSM.16.MT88.4 R56, [R231+0x1100] ;  /* 0x00110000e738783b */ /* 0x000e680000004200 */
[-C--:B------:R-:W-:Y:S05]  /*1ca80*/  HMMA.16816.F32.BF16 R20, R52, R64.reuse, R20 ;  /* 0x000000403414723c */ /* 0x080fea0000041814 */
        /* <DEDUP_REMOVED lines=14> */
[----:B------:R2:W-:Y:S06]  /*1cb70*/  MUFU.EX2 R83, R76 ;  /* 0x0000004c00537308 */ /* 0x0005ec0000000800 */
[-C--:B-1----:R-:W-:Y:S04]  /*1cb80*/  HMMA.16816.F32.BF16 R120, R52, R56.reuse, R120 ;  /* 0x000000383478723c */ /* 0x082fe80000041878 */
[----:B------:R-:W1:Y:S04]  /*1cb90*/  MUFU.EX2 R82, R77 ;  /* 0x0000004d00527308 */ /* 0x000e680000000800 */
[C---:B------:R-:W-:Y:S06]  /*1cba0*/  HMMA.16816.F32.BF16 R124, R60.reuse, R56, R124 ;  /* 0x000000383c7c723c */ /* 0x040fec000004187c */
[----:B------:R-:W1:Y:S01]  /*1cbb0*/  MUFU.EX2 R81, R78 ;  /* 0x0000004e00517308 */ /* 0x000e620000000800 */
[----:B------:R-:W-:Y:S01]  /*1cbc0*/  F2FP.BF16.PACK_AB R56, R179, R173 ;  /* 0x000000adb338723e */ /* 0x000fe200000010ff */
[-C--:B------:R-:W-:Y:S01]  /*1cbd0*/  HMMA.16816.F32.BF16 R44, R60, R58.reuse, R44 ;  /* 0x0000003a3c2c723c */ /* 0x080fe2000004182c */
[----:B------:R-:W1:Y:S03]  /*1cbe0*/  LDSM.16.MT88.4 R60, [R232+0x1900] ;  /* 0x00190000e83c783b */ /* 0x000e660000004200 */
        /* <DEDUP_REMOVED lines=10> */
[-C--:B---3--:R-:W-:Y:S01]  /*1cc90*/  HMMA.16816.F32.BF16 R4, R52, R64.reuse, R4 ;  /* 0x000000403404723c */ /* 0x088fe20000041804 */
[----:B------:R-:W-:Y:S07]  /*1cca0*/  MUFU.EX2 R86, R86 ;  /* 0x0000005600567308 */ /* 0x000fee0000000800 */
[C---:B------:R-:W-:Y:S03]  /*1ccb0*/  HMMA.16816.F32.BF16 R8, R56.reuse, R64, R8 ;  /* 0x000000403808723c */ /* 0x040fe60000041808 */
[----:B------:R-:W-:Y:S05]  /*1ccc0*/  MUFU.EX2 R87, R87 ;  /* 0x0000005700577308 */ /* 0x000fea0000000800 */
[-C--:B------:R-:W-:Y:S04]  /*1ccd0*/  HMMA.16816.F32.BF16 R12, R56, R66.reuse, R12 ;  /* 0x00000042380c723c */ /* 0x080fe8000004180c */
[----:B--2---:R-:W-:Y:S01]  /*1cce0*/  FFMA.FTZ R133, R133, R150, R200 ;  /* 0x0000009685857223 */ /* 0x004fe200000100c8 */
[----:B------:R-:W-:Y:S03]  /*1ccf0*/  MUFU.EX2 R96, R96 ;  /* 0x0000006000607308 */ /* 0x000fe60000000800 */
[C---:B------:R-:W-:Y:S01]  /*1cd00*/  HMMA.16816.F32.BF16 R16, R52.reuse, R66, R16 ;  /* 0x000000423410723c */ /* 0x040fe20000041810 */
[----:B------:R-:W2:Y:S03]  /*1cd10*/  LDSM.16.MT88.4 R64, [R231+0x1900] ;  /* 0x00190000e740783b */ /* 0x000ea60000004200 */
[----:B------:R-:W-:Y:S01]  /*1cd20*/  FFMA.FTZ R0, R0, R151, R199 ;  /* 0x0000009700007223 */ /* 0x000fe200000100c7 */
[----:B------:R-:W-:Y:S02]  /*1cd30*/  MOV R151, R168 ;  /* 0x000000a800977202 */ /* 0x000fe40000000f00 */
[----:B------:R-:W-:Y:S01]  /*1cd40*/  MUFU.EX2 R97, R97 ;  /* 0x0000006100617308 */ /* 0x000fe20000000800 */
[-C--:B-1----:R-:W-:Y:S01]  /*1cd50*/  HMMA.16816.F32.BF16 R20, R52, R60.reuse, R20 ;  /* 0x0000003c3414723c */ /* 0x082fe20000041814 */
[----:B------:R-:W-:Y:S03]  /*1cd60*/  LDSM.16.MT88.4 R168, [R232+0x3100] ;  /* 0x00310000e8a8783b */ /* 0x000fe60000004200 */
[----:B------:R-:W-:Y:S02]  /*1cd70*/  FADD.FTZ R0, R211, R0 ;  /* 0x00000000d3007221 */ /* 0x000fe40000010000 */
[----:B----4-:R-:W-:Y:S02]  /*1cd80*/  FFMA.FTZ R134, R134, R152, R202 ;  /* 0x0000009886867223 */ /* 0x010fe400000100ca */
[C---:B------:R-:W-:Y:S01]  /*1cd90*/  HMMA.16816.F32.BF16 R24, R56.reuse, R60, R24 ;  /* 0x0000003c3818723c */ /* 0x040fe20000041818 */
[----:B------:R-:W-:Y:S03]  /*1cda0*/  MUFU.EX2 R98, R98 ;  /* 0x0000006200627308 */ /* 0x000fe60000000800 */
[----:B------:R-:W-:Y:S02]  /*1cdb0*/  FFMA.FTZ R132, R132, R153, R201 ;  /* 0x0000009984847223 */ /* 0x000fe400000100c9 */
[----:B------:R-:W-:Y:S01]  /*1cdc0*/  LDSM.16.MT88.4 R152, [R229+0x3100] ;  /* 0x00310000e598783b */ /* 0x000fe20000004200 */
[----:B------:R-:W-:Y:S01]  /*1cdd0*/  FADD.FTZ R76, R213, R0 ;  /* 0x00000000d54c7221 */ /* 0x000fe20000010000 */
[-C--:B------:R-:W-:Y:S03]  /*1cde0*/  HMMA.16816.F32.BF16 R28, R56, R62.reuse, R28 ;  /* 0x0000003e381c723c */ /* 0x080fe6000004181c */
[----:B------:R-:W-:Y:S05]  /*1cdf0*/  MUFU.EX2 R99, R99 ;  /* 0x0000006300637308 */ /* 0x000fea0000000800 */
[C---:B------:R-:W-:Y:S01]  /*1ce00*/  HMMA.16816.F32.BF16 R32, R52.reuse, R62, R32 ;  /* 0x0000003e3420723c */ /* 0x040fe20000041820 */
[----:B------:R-:W1:Y:S04]  /*1ce10*/  LDSM.16.MT88.4 R60, [R229+0x2100] ;  /* 0x00210000e53c783b */ /* 0x000e680000004200 */
[----:B------:R-:W-:Y:S03]  /*1ce20*/  MUFU.EX2 R100, R100 ;  /* 0x0000006400647308 */ /* 0x000fe60000000800 */
[-C--:B------:R-:W-:Y:S07]  /*1ce30*/  HMMA.16816.F32.BF16 R36, R52, R68.reuse, R36 ;  /* 0x000000443424723c */ /* 0x080fee0000041824 */
[----:B------:R-:W-:Y:S01]  /*1ce40*/  MUFU.EX2 R101, R101 ;  /* 0x0000006500657308 */ /* 0x000fe20000000800 */
[C---:B------:R-:W-:Y:S08]  /*1ce50*/  HMMA.16816.F32.BF16 R48, R56.reuse, R68, R48 ;  /* 0x000000443830723c */ /* 0x040ff00000041830 */
[-C--:B------:R-:W-:Y:S01]  /*1ce60*/  HMMA.16816.F32.BF16 R40, R56, R70.reuse, R40 ;  /* 0x000000463828723c */ /* 0x080fe20000041828 */
[----:B------:R-:W-:Y:S07]  /*1ce70*/  MUFU.EX2 R102, R102 ;  /* 0x0000006600667308 */ /* 0x000fee0000000800 */
[C---:B------:R-:W-:Y:S01]  /*1ce80*/  HMMA.16816.F32.BF16 R116, R52.reuse, R70, R116 ;  /* 0x000000463474723c */ /* 0x040fe20000041874 */
[----:B------:R-:W3:Y:S02]  /*1ce90*/  LDSM.16.MT88.4 R68, [R232+0x2100] ;  /* 0x00210000e844783b */ /* 0x000ee40000004200 */
[----:B------:R-:W-:Y:S05]  /*1cea0*/  MUFU.EX2 R103, R103 ;  /* 0x0000006700677308 */ /* 0x000fea0000000800 */
[-C--:B--2---:R-:W-:Y:S05]  /*1ceb0*/  HMMA.16816.F32.BF16 R120, R52, R64.reuse, R120 ;  /* 0x000000403478723c */ /* 0x084fea0000041878 */
        /* <DEDUP_REMOVED lines=8> */
[----:B-----5:R-:W-:Y:S02]  /*1cf40*/  F2FP.BF16.PACK_AB R57, R188, R189 ;  /* 0x000000bdbc39723e */ /* 0x020fe400000010ff */
[----:B------:R-:W-:Y:S02]  /*1cf50*/  F2FP.BF16.PACK_AB R58, R82, R83 ;  /* 0x00000053523a723e */ /* 0x000fe400000010ff */
[----:B------:R-:W-:Y:S04]  /*1cf60*/  F2FP.BF16.PACK_AB R52, R197, R182 ;  /* 0x000000b6c534723e */ /* 0x000fe800000010ff */
[----:B------:R-:W-:Y:S01]  /*1cf70*/  F2FP.BF16.PACK_AB R53, R196, R181 ;  /* 0x000000b5c435723e */ /* 0x000fe200000010ff */
[----:B------:R-:W-:Y:S01]  /*1cf80*/  MUFU.EX2 R108, R108 ;  /* 0x0000006c006c7308 */ /* 0x000fe20000000800 */
[----:B------:R-:W-:Y:S02]  /*1cf90*/  F2FP.BF16.PACK_AB R54, R194, R195 ;  /* 0x000000c3c236723e */ /* 0x000fe400000010ff */
[----:B------:R-:W-:Y:S02]  /*1cfa0*/  F2FP.BF16.PACK_AB R55, R191, R193 ;  /* 0x000000c1bf37723e */ /* 0x000fe400000010ff */
[----:B------:R-:W-:Y:S05]  /*1cfb0*/  F2FP.BF16.PACK_AB R59, R80, R81 ;  /* 0x00000051503b723e */ /* 0x000fea00000010ff */
        /* <DEDUP_REMOVED lines=9> */
[-C--:B---3--:R-:W-:Y:S08]  /*1d050*/  HMMA.16816.F32.BF16 R20, R52, R68.reuse, R20 ;  /* 0x000000443414723c */ /* 0x088ff00000041814 */
        /* <DEDUP_REMOVED lines=13> */
[----:B------:R-:W1:Y:S02]  /*1d130*/  LDSM.16.MT88.4 R72, [R230+0x2900] ;  /* 0x00290000e648783b */ /* 0x000e640000004200 */
[----:B------:R-:W-:Y:S05]  /*1d140*/  MUFU.EX2 R104, R104 ;  /* 0x0000006800687308 */ /* 0x000fea0000000800 */
[-C--:B--2---:R-:W-:Y:S05]  /*1d150*/  HMMA.16816.F32.BF16 R120, R52, R64.reuse, R120 ;  /* 0x000000403478723c */ /* 0x084fea0000041878 */
[----:B------:R-:W-:Y:S03]  /*1d160*/  MUFU.EX2 R105, R105 ;  /* 0x0000006900697308 */ /* 0x000fe60000000800 */
[C---:B------:R-:W-:Y:S07]  /*1d170*/  HMMA.16816.F32.BF16 R124, R56.reuse, R64, R124 ;  /* 0x00000040387c723c */ /* 0x040fee000004187c */
[----:B------:R-:W-:Y:S01]  /*1d180*/  FADD.FTZ R64, R217, R134 ;  /* 0x00000086d9407221 */ /* 0x000fe20000010000 */
[-C--:B------:R-:W-:Y:S01]  /*1d190*/  HMMA.16816.F32.BF16 R44, R56, R66.reuse, R44 ;  /* 0x00000042382c723c */ /* 0x080fe2000004182c */
[----:B------:R-:W2:Y:S03]  /*1d1a0*/  MUFU.EX2 R106, R106 ;  /* 0x0000006a006a7308 */ /* 0x000ea60000000800 */
[----:B------:R-:W-:Y:S03]  /*1d1b0*/  FADD.FTZ R79, R220, R64 ;  /* 0x00000040dc4f7221 */ /* 0x000fe60000010000 */
[----:B----4-:R-:W-:Y:S01]  /*1d1c0*/  F2FP.BF16.PACK_AB R58, R93, R92 ;  /* 0x0000005c5d3a723e */ /* 0x010fe200000010ff */
[----:B------:R-:W-:Y:S01]  /*1d1d0*/  HMMA.16816.F32.BF16 R128, R52, R66, R128 ;  /* 0x000000423480723c */ /* 0x000fe20000041880 */
[----:B------:R-:W4:Y:S03]  /*1d1e0*/  LDSM.16.MT88.4 R64, [R231+0x2900] ;  /* 0x00290000e740783b */ /* 0x000f260000004200 */
        /* <DEDUP_REMOVED lines=13> */
[----:B--2---:R-:W-:Y:S01]  /*1d2c0*/  F2FP.BF16.PACK_AB R185, R107, R106 ;  /* 0x0000006a6bb9723e */ /* 0x004fe200000010ff */
[-C--:B-1----:R-:W-:Y:S03]  /*1d2d0*/  HMMA.16816.F32.BF16 R4, R52, R60.reuse, R4 ;  /* 0x0000003c3404723c */ /* 0x082fe60000041804 */
[----:B------:R-:W-:Y:S01]  /*1d2e0*/  F2FP.BF16.PACK_AB R186, R138, R108 ;  /* 0x0000006c8aba723e */ /* 0x000fe200000010ff */
[----:B------:R-:W-:Y:S01]  /*1d2f0*/  FADD.FTZ R0, R111, R0 ;  /* 0x000000006f007221 */ /* 0x000fe20000010000 */
[----:B------:R-:W-:Y:S03]  /*1d300*/  MOV R133, R135 ;  /* 0x0000008700857202 */ /* 0x000fe60000000f00 */
[C---:B------:R-:W-:Y:S01]  /*1d310*/  HMMA.16816.F32.BF16 R8, R56.reuse, R60, R8 ;  /* 0x0000003c3808723c */ /* 0x040fe20000041808 */
[----:B------:R1:W2:Y:S07]  /*1d320*/  MUFU.EX2 R60, R3 ;  /* 0x00000003003c7308 */ /* 0x0002ae0000000800 */
[-C--:B------:R-:W-:Y:S08]  /*1d330*/  HMMA.16816.F32.BF16 R12, R56, R62.reuse, R12 ;  /* 0x0000003e380c723c */ /* 0x080ff0000004180c */
[C---:B------:R-:W-:Y:S08]  /*1d340*/  HMMA.16816.F32.BF16 R16, R52.reuse, R62, R16 ;  /* 0x0000003e3410723c */ /* 0x040ff00000041810 */
[-C--:B---3--:R-:W-:Y:S04]  /*1d350*/  HMMA.16816.F32.BF16 R20, R52, R68.reuse, R20 ;  /* 0x000000443414723c */ /* 0x088fe80000041814 */
[----:B-1----:R-:W-:Y:S01]  /*1d360*/  FADD.FTZ R3, R187, R76 ;  /* 0x0000004cbb037221 */ /* 0x002fe20000010000 */
[----:B--2---:R-:W-:Y:S03]  /*1d370*/  F2FP.BF16.PACK_AB R187, R60, R110 ;  /* 0x0000006e3cbb723e */ /* 0x004fe600000010ff */
[C---:B------:R-:W-:Y:S08]  /*1d380*/  HMMA.16816.F32.BF16 R24, R56.reuse, R68, R24 ;  /* 0x000000443818723c */ /* 0x040ff00000041818 */
[-C--:B------:R-:W-:Y:S08]  /*1d390*/  HMMA.16816.F32.BF16 R28, R56, R70.reuse, R28 ;  /* 0x00000046381c723c */ /* 0x080ff0000004181c */
[C---:B------:R-:W-:Y:S07]  /*1d3a0*/  HMMA.16816.F32.BF16 R32, R52.reuse, R70, R32 ;  /* 0x000000463420723c */ /* 0x040fee0000041820 */
[----:B------:R-:W-:Y:S01]  /*1d3b0*/  MOV R70, R2 ;  /* 0x0000000200467202 */ /* 0x000fe20000000f00 */
[-C--:B------:R-:W-:Y:S08]  /*1d3c0*/  HMMA.16816.F32.BF16 R36, R52, R72.reuse, R36 ;  /* 0x000000483424723c */ /* 0x080ff00000041824 */
        /* <DEDUP_REMOVED lines=134> */
.L_x_1586:
[----:B------:R-:W3:Y:S04]  /*1dc30*/  LDL.LU R6, [R1+0x8] ;  /* 0x0000080001067983 */ /* 0x000ee80000300800 */
[----:B--2---:R-:W2:Y:S04]  /*1dc40*/  LDL.LU R9, [R1+0xc] ;  /* 0x00000c0001097983 */ /* 0x004ea80000300800 */
[----:B----4-:R-:W4:Y:S04]  /*1dc50*/  LDL.LU R8, [R1+0x10] ;  /* 0x0000100001087983 */ /* 0x010f280000300800 */
[----:B------:R-:W4:Y:S01]  /*1dc60*/  LDL.LU R2, [R1+0x14] ;  /* 0x0000140001027983 */ /* 0x000f220000300800 */
[----:B------:R-:W-:-:S02]  /*1dc70*/  MOV R36, 0xff800000 ;  /* 0xff80000000247802 */ /* 0x000fc40000000f00 */
[----:B------:R-:W-:Y:S02]  /*1dc80*/  MOV R37, 0xff800000 ;  /* 0xff80000000257802 */ /* 0x000fe40000000f00 */
[----:B------:R-:W-:Y:S02]  /*1dc90*/  MOV R38, 0xff800000 ;  /* 0xff80000000267802 */ /* 0x000fe40000000f00 */
[----:B------:R-:W-:Y:S02]  /*1dca0*/  MOV R39, 0xff800000 ;  /* 0xff80000000277802 */ /* 0x000fe40000000f00 */
[----:B------:R-:W-:Y:S01]  /*1dcb0*/  PLOP3.LUT P4, PT, PT, PT, PT, 0x8, 0x0 ;  /* 0x000000000000781c */ /* 0x000fe20003f8e170 */
[----:B---3--:R-:W1:Y:S04]  /*1dcc0*/  SHFL.BFLY PT, R4, R6, 0x2, 0x1f ;  /* 0x0c401f0006047f89 */ /* 0x008e6800000e0000 */
[----:B--2---:R-:W2:Y:S04]  /*1dcd0*/  SHFL.BFLY PT, R5, R9, 0x2, 0x1f ;  /* 0x0c401f0009057f89 */ /* 0x004ea800000e0000 */
[----:B----4-:R-:W3:Y:S01]  /*1dce0*/  SHFL.BFLY PT, R7, R2, 0x2, 0x1f ;  /* 0x0c401f0002077f89 */ /* 0x010ee200000e0000 */
        /* <DEDUP_REMOVED lines=108> */
.L_x_1530:
        /* <DEDUP_REMOVED lines=135> */
.L_x_1591:
        /* <DEDUP_REMOVED lines=44> */
[----:B------:R-:W-:-:S02]  /*1eee0*/  UIADD3 UR15, UR15, UR11, URZ ;  /* 0x0000000b0f0f7290 */ /* 0x000fc4000fffe03f */
[----:B------:R-:W-:Y:S01]  /*1eef0*/  UIMAD UR7, UR10, UR7, UR17 ;  /* 0x000000070a0772a4 */ /* 0x000fe2000f8e0211 */
[----:B------:R-:W-:Y:S01]  /*1ef00*/  IMAD R10, R22, 0x80, R6 ;  /* 0x00000080160a7824 */ /* 0x000fe200078e0206 */
[----:B------:R-:W-:Y:S01]  /*1ef10*/  UIMAD.WIDE.U32 UR14, UR10, UR6, UR14 ;  /* 0x000000060a0e72a5 */ /* 0x000fe2000f8e000e */
[--C-:B------:R-:W-:Y:S01]  /*1ef20*/  IMAD.MOV.U32 R0, RZ, RZ, R3.reuse ;  /* 0x000000ffff007224 */ /* 0x100fe200078e0003 */
[----:B------:R-:W-:Y:S01]  /*1ef30*/  @P0 SHF.R.U32.HI R0, RZ, c[0x0][0x4f0], R4 ;  /* 0x00013c00ff000a19 */ /* 0x000fe20000011604 */
[----:B------:R-:W-:Y:S01]  /*1ef40*/  @P0 IMAD.HI.U32 R4, R10, c[0x0][0x4ec], RZ ;  /* 0x00013b000a040a27 */ /* 0x000fe200078e00ff */
[----:B------:R-:W-:Y:S02]  /*1ef50*/  ULDC.64 UR4, c[0x0][0x3e8] ;  /* 0x0000fa0000047ab9 */ /* 0x000fe40000000a00 */
[----:B------:R-:W-:Y:S01]  /*1ef60*/  UIMAD UR12, UR8, UR4, URZ ;  /* 0x00000004080c72a4 */ /* 0x000fe2000f8e023f */
[----:B------:R-:W-:Y:S01]  /*1ef70*/  IMAD.MOV.U32 R8, RZ, RZ, R10 ;  /* 0x000000ffff087224 */ /* 0x000fe200078e000a */
[----:B------:R-:W-:Y:S01]  /*1ef80*/  @P0 SHF.R.U32.HI R8, RZ, c[0x0][0x4f0], R4 ;  /* 0x00013c00ff080a19 */ /* 0x000fe20000011604 */
[----:B------:R-:W-:Y:S01]  /*1ef90*/  IMAD.SHL.U32 R4, R19, 0x40, RZ ;  /* 0x0000004013047824 */ /* 0x000fe200078e00ff */
[----:B------:R-:W-:Y:S01]  /*1efa0*/  UIADD3 UR19, UR19, UR13, URZ ;  /* 0x0000000d13137290 */ /* 0x000fe2000fffe03f */
[--C-:B------:R-:W-:Y:S01]  /*1efb0*/  IMAD.MOV R5, RZ, RZ, -R0.reuse ;  /* 0x000000ffff057224 */ /* 0x100fe200078e0a00 */
[----:B------:R-:W-:Y:S01]  /*1efc0*/  SHF.R.S32.HI R7, RZ, 0x1f, R0 ;  /* 0x0000001fff077819 */ /* 0x000fe20000011400 */
[----:B------:R-:W-:Y:S01]  /*1efd0*/  IMAD.SHL.U32 R2, R2, 0x8, RZ ;  /* 0x0000000802027824 */ /* 0x000fe200078e00ff */
[----:B------:R-:W-:Y:S01]  /*1efe0*/  LOP3.LUT R4, R4, 0x1c0, RZ, 0xc0, !PT ;  /* 0x000001c004047812 */ /* 0x000fe200078ec0ff */
[----:B------:R-:W-:Y:S01]  /*1eff0*/  IMAD R3, R5, c[0x0][0x4e8], R3 ;  /* 0x00013a0005037a24 */ /* 0x000fe200078e0203 */
[----:B------:R-:W-:Y:S01]  /*1f000*/  UIMAD UR12, UR16, UR5, UR12 ;  /* 0x00000005100c72a4 */ /* 0x000fe2000f8e020c */
[----:B------:R-:W-:Y:S01]  /*1f010*/  IMAD.U32 R5, RZ, RZ, UR7 ;  /* 0x00000007ff057e24 */ /* 0x000fe2000f8e00ff */
[----:B------:R-:W-:Y:S01]  /*1f020*/  LOP3.LUT R9, R4, 0x38, R2, 0xf8, !PT ;  /* 0x0000003804097812 */ /* 0x000fe200078ef802 */
[----:B------:R-:W-:Y:S01]  /*1f030*/  UIMAD.WIDE.U32 UR18, UR16, UR4, UR18 ;  /* 0x00000004101272a5 */ /* 0x000fe2000f8e0012 */
[----:B------:R-:W-:Y:S01]  /*1f040*/  SHF.R.U32.HI R6, RZ, 0x3, R4 ;  /* 0x00000003ff067819 */ /* 0x000fe20000011604 */
[--C-:B------:R-:W-:Y:S01]  /*1f050*/  IMAD.MOV R16, RZ, RZ, -R8.reuse ;  /* 0x000000ffff107224 */ /* 0x100fe200078e0a08 */
[----:B------:R-:W-:Y:S01]  /*1f060*/  IADD3 R4, P0, R0, UR14, RZ ;  /* 0x0000000e00047c10 */ /* 0x000fe2000ff1e0ff */
[----:B------:R-:W-:Y:S01]  /*1f070*/  ULDC.64 UR4, c[0x0][0x3f0] ;  /* 0x0000fc0000047ab9 */ /* 0x000fe20000000a00 */
[----:B------:R-:W-:Y:S01]  /*1f080*/  SHF.R.S32.HI R0, RZ, 0x1f, R3 ;  /* 0x0000001fff007819 */ /* 0x000fe20000011403 */
[----:B------:R-:W-:Y:S01]  /*1f090*/  UIMAD UR9, UR9, UR4, URZ ;  /* 0x00000004090972a4 */ /* 0x000fe2000f8e023f */
[----:B------:R-:W-:Y:S01]  /*1f0a0*/  IADD3.X R5, R7, UR15, R5, P0, !PT ;  /* 0x0000000f07057c10 */ /* 0x000fe200087fe405 */
[----:B------:R-:W-:Y:S01]  /*1f0b0*/  UIADD3 UR13, UR19, UR12, URZ ;  /* 0x0000000c130d7290 */ /* 0x000fe2000fffe03f */
[----:B------:R-:W-:Y:S01]  /*1f0c0*/  LOP3.LUT R20, R9, R6, RZ, 0x3c, !PT ;  /* 0x0000000609147212 */ /* 0x000fe200078e3cff */
[----:B------:R-:W-:Y:S01]  /*1f0d0*/  IMAD R0, R0, c[0x0][0x488], RZ ;  /* 0x0001220000007a24 */ /* 0x000fe200078e02ff */
[----:B------:R-:W-:Y:S01]  /*1f0e0*/  UMOV UR12, UR18 ;  /* 0x00000012000c7c82 */ /* 0x000fe20008000000 */
[----:B------:R-:W-:Y:S01]  /*1f0f0*/  SHF.R.S32.HI R9, RZ, 0x1f, R8 ;  /* 0x0000001fff097819 */ /* 0x000fe20000011408 */
[----:B------:R-:W-:Y:S01]  /*1f100*/  UIMAD UR5, UR10, UR5, UR9 ;  /* 0x000000050a0572a4 */ /* 0x000fe2000f8e0209 */
[----:B------:R-:W-:Y:S01]  /*1f110*/  IMAD.WIDE.U32 R6, R3, c[0x0][0x488], R4 ;  /* 0x0001220003067a25 */ /* 0x000fe200078e0004 */
[----:B------:R-:W-:Y:S01]  /*1f120*/  UIMAD.WIDE.U32 UR10, UR10, UR4, UR12 ;  /* 0x000000040a0a72a5 */ /* 0x000fe2000f8e000c */
[----:B------:R-:W-:-:S02]  /*1f130*/  SHF.R.S32.HI R53, RZ, 0x1f, R2 ;  /* 0x0000001fff357819 */ /* 0x000fc40000011402 */
[----:B------:R-:W-:Y:S01]  /*1f140*/  IMAD R3, R3, c[0x0][0x48c], R0 ;  /* 0x0001230003037a24 */ /* 0x000fe200078e0200 */
[----:B------:R-:W-:Y:S01]  /*1f150*/  UIADD3 UR5, UR11, UR5, URZ ;  /* 0x000000050b057290 */ /* 0x000fe2000fffe03f */
        /* <DEDUP_REMOVED lines=9> */
[C---:B------:R-:W-:Y:S01]  /*1f1f0*/  IMAD R7, R8.reuse, c[0x0][0x3e4], R0 ;  /* 0x0000f90008077a24 */ /* 0x040fe200078e0200 */
[----:B------:R-:W1:Y:S01]  /*1f200*/  SHFL.IDX PT, R15, R3, RZ, 0x1c1f ;  /* 0x001c1fff030f7589 */ /* 0x000e6200000e0000 */
[----:B------:R-:W-:Y:S01]  /*1f210*/  IMAD.WIDE.U32 R4, R8, c[0x0][0x3e0], R4 ;  /* 0x0000f80008047a25 */ /* 0x000fe200078e0004 */
[----:B------:R-:W-:Y:S02]  /*1f220*/  SHF.R.S32.HI R8, RZ, 0x1f, R16 ;  /* 0x0000001fff087819 */ /* 0x000fe40000011410 */
[----:B------:R-:W-:Y:S01]  /*1f230*/  SHFL.IDX PT, R13, R3, 0x1, 0x1c1f ;  /* 0x003c1f00030d7f89 */ /* 0x000fe200000e0000 */
[----:B-----5:R-:W-:Y:S02]  /*1f240*/  IMAD R0, R12, c[0x0][0x4e8], RZ ;  /* 0x00013a000c007a24 */ /* 0x020fe400078e02ff */
[----:B------:R-:W-:Y:S01]  /*1f250*/  IMAD R6, R22, 0x80, R11 ;  /* 0x0000008016067824 */ /* 0x000fe200078e020b */
[----:B------:R-:W2:Y:S01]  /*1f260*/  SHFL.IDX PT, R12, R9, 0x1, 0x1c1f ;  /* 0x003c1f00090c7f89 */ /* 0x000ea200000e0000 */
[----:B------:R-:W-:-:S02]  /*1f270*/  IMAD.IADD R5, R5, 0x1, R7 ;  /* 0x0000000105057824 */ /* 0x000fc400078e0207 */
[----:B------:R-:W-:Y:S01]  /*1f280*/  IMAD R7, R8, c[0x0][0x3d8], RZ ;  /* 0x0000f60008077a24 */ /* 0x000fe200078e02ff */
[----:B------:R-:W-:Y:S01]  /*1f290*/  SHFL.IDX PT, R10, R9, 0x2, 0x1c1f ;  /* 0x005c1f00090a7f89 */ /* 0x000fe200000e0000 */
[----:B------:R-:W-:Y:S01]  /*1f2a0*/  IADD3 R17, R6, 0x8, RZ ;  /* 0x0000000806117810 */ /* 0x000fe20007ffe0ff */
[----:B------:R-:W-:Y:S01]  /*1f2b0*/  IMAD.WIDE.U32 R4, R16, c[0x0][0x3d8], R4 ;  /* 0x0000f60010047a25 */ /* 0x000fe200078e0004 */
[-C--:B------:R-:W-:Y:S01]  /*1f2c0*/  ISETP.GE.OR P5, PT, R6, R0.reuse, P1 ;  /* 0x000000000600720c */ /* 0x080fe20000fa6670 */
[----:B------:R-:W3:Y:S01]  /*1f2d0*/  SHFL.IDX PT, R11, R3, 0x2, 0x1c1f ;  /* 0x005c1f00030b7f89 */ /* 0x000ee200000e0000 */
[----:B------:R-:W-:Y:S01]  /*1f2e0*/  ISETP.GE.OR P4, PT, R17, R0, P1 ;  /* 0x000000001100720c */ /* 0x000fe20000f86670 */
[----:B------:R-:W-:Y:S01]  /*1f2f0*/  IMAD R18, R16, c[0x0][0x3dc], R7 ;  /* 0x0000f70010127a24 */ /* 0x000fe200078e0207 */
[----:B------:R-:W-:Y:S01]  /*1f300*/  IADD3 R16, R6, 0x48, RZ ;  /* 0x0000004806107810 */ /* 0x000fe20007ffe0ff */
[----:B------:R-:W-:Y:S01]  /*1f310*/  SHFL.IDX PT, R8, R9, 0x3, 0x1c1f ;  /* 0x007c1f0009087f89 */ /* 0x000fe200000e0000 */
[----:B------:R-:W-:-:S02]  /*1f320*/  IMAD.SHL.U32 R7, R21, 0x8, RZ ;  /* 0x0000000815077824 */ /* 0x000fc400078e00ff */
[----:B------:R-:W-:Y:S01]  /*1f330*/  ISETP.GE.OR P0, PT, R16, R0, P1 ;  /* 0x000000001000720c */ /* 0x000fe20000f06670 */
[----:B------:R4:W3:Y:S02]  /*1f340*/  SHFL.IDX PT, R9, R3, 0x3, 0x1c1f ;  /* 0x007c1f0003097f89 */ /* 0x0008e400000e0000 */
[----:B------:R-:W-:Y:S02]  /*1f350*/  LOP3.LUT R7, R20, 0x7ffffe00, R7, 0xf8, !PT ;  /* 0x7ffffe0014077812 */ /* 0x000fe400078ef807 */
[----:B-1----:R-:W-:Y:S04]  /*1f360*/  @!P5 ST.E [R14.64], R36 ;  /* 0x000000240e00d985 */ /* 0x002fe8000c101916 */
[----:B--2---:R-:W-:Y:S01]  /*1f370*/  @!P4 ST.E [R12.64], R37 ;  /* 0x000000250c00c985 */ /* 0x004fe2000c101916 */
[----:B----4-:R-:W-:Y:S01]  /*1f380*/  IADD3 R3, R6, 0x40, RZ ;  /* 0x0000004006037810 */ /* 0x010fe20007ffe0ff */
[----:B------:R-:W-:Y:S01]  /*1f390*/  IMAD.IADD R6, R5, 0x1, R18 ;  /* 0x0000000105067824 */ /* 0x000fe200078e0212 */
[----:B------:R-:W-:-:S02]  /*1f3a0*/  LEA R5, P2, R4, c[0x0][0x380], 0x1 ;  /* 0x0000e00004057a11 */ /* 0x000fc400078408ff */
[----:B------:R-:W-:Y:S01]  /*1f3b0*/  ISETP.GE.OR P3, PT, R3, R0, P1 ;  /* 0x000000000300720c */ /* 0x000fe20000f66670 */
[----:B------:R-:W-:Y:S01]  /*1f3c0*/  IMAD R3, R22, 0x80, R19 ;  /* 0x0000008016037824 */ /* 0x000fe200078e0213 */
[----:B------:R-:W-:Y:S01]  /*1f3d0*/  LEA.HI.X R4, R4, c[0x0][0x384], R6, 0x1, P2 ;  /* 0x0000e10004047a11 */ /* 0x000fe200010f0c06 */
[----:B------:R-:W-:Y:S01]  /*1f3e0*/  IMAD.SHL.U32 R6, R7, 0x2, RZ ;  /* 0x0000000207067824 */ /* 0x000fe200078e00ff */
[----:B------:R-:W-:Y:S02]  /*1f3f0*/  SHFL.IDX PT, R12, R5, RZ, 0x181f ;  /* 0x00181fff050c7589 */ /* 0x000fe400000e0000 */
[C---:B------:R-:W-:Y:S02]  /*1f400*/  IADD3 R7, R3.reuse, 0x10, RZ ;  /* 0x0000001003077810 */ /* 0x040fe40007ffe0ff */
        /* <DEDUP_REMOVED lines=68> */
.L_x_1590:
        /* <DEDUP_REMOVED lines=31> */
.L_x_1592:
        /* <DEDUP_REMOVED lines=43> */
.L_x_1594:
[----:B------:R-:W-:Y:S05]  /*1fcf0*/  BSYNC B0 ;  /* 0x0000000000007941 */ /* 0x000fea0003800000 */
.L_x_1593:
        /* <DEDUP_REMOVED lines=109> */
.L_x_1595:
        /* <DEDUP_REMOVED lines=11> */
.L_x_1617:


//--------------------- .nv.shared._ZN7cutlass13device_kernelIN5flash19enable_sm80_to_sm89INS1_16FlashAttnFwdSm80INS1_25CollectiveMainloopFwdSm80ILi4ELi1ELb0EN4cute5tupleIJNS5_1CILi128EEENS7_ILi112EEENS7_ILi64EEEEEELi64ENS_10bfloat16_tEfNS_4arch4Sm80ELb0ELb0ELb1ELb0ELb1ELb0ELb1ELb0EEENS1_21CollectiveEpilogueFwdINS6_IJS8_SA_S9_EEENS6_IJNS7_ILi1EEESI_SI_EEESC_SE_Li128ELb0ELb1ELb0ELb0EEENS1_19SingleTileSchedulerILb0ELb0ELb1ELi128EEEEEEEEEvNT_6ParamsE --------------------------
	.section	.nv.shared._ZN7cutlass13device_kernelIN5flash19enable_sm80_to_sm89INS1_16FlashAttnFwdSm80INS1_25CollectiveMainloopFwdSm80ILi4ELi1ELb0EN4cute5tupleIJNS5_1CILi128EEENS7_ILi112EEENS7_ILi64EEEEEELi64ENS_10bfloat16_tEfNS_4arch4Sm80ELb0ELb0ELb1ELb0ELb1ELb0ELb1ELb0EEENS1_21CollectiveEpilogueFwdINS6_IJS8_SA_S9_EEENS6_IJNS7_ILi1EEESI_SI_EEESC_SE_Li128ELb0ELb1ELb0ELb0EEENS1_19SingleTileSchedulerILb0ELb0ELb1ELi128EEEEEEEEEvNT_6ParamsE,"aw",@nobits
	.sectionflags	@""
	.align	16


//--------------------- .nv.global                --------------------------
	.section	.nv.global,"aw",@nobits
.nv.global:
	.type		_ZN82_INTERNAL_b44d191f_46_flash_fwd_hdim64_bf16_paged_softcapall_sm80_cu_9afb97bd_38434cute1_E,@object
	.size		_ZN82_INTERNAL_b44d191f_46_flash_fwd_hdim64_bf16_paged_softcapall_sm80_cu_9afb97bd_38434cute1_E,(_ZN82_INTERNAL_b44d191f_46_flash_fwd_hdim64_bf16_paged_softcapall_sm80_cu_9afb97bd_38434cuda3std3__45__cpo6cbeginE - _ZN82_INTERNAL_b44d191f_46_flash_fwd_hdim64_bf16_paged_softcapall_sm80_cu_9afb97bd_38434cute1_E)
_ZN82_INTERNAL_b44d191f_46_flash_fwd_hdim64_bf16_paged_softcapall_sm80_cu_9afb97bd_38434cute1_E:
	.zero		1
	.type		_ZN82_INTERNAL_b44d191f_46_flash_fwd_hdim64_bf16_paged_softcapall_sm80_cu_9afb97bd_38434cuda3std3__45__cpo6cbeginE,@object
	.size		_ZN82_INTERNAL_b44d191f_46_flash_fwd_hdim64_bf16_paged_softcapall_sm80_cu_9afb97bd_38434cuda3std3__45__cpo6cbeginE,(_ZN82_INTERNAL_b44d191f_46_flash_fwd_hdim64_bf16_paged_softcapall_sm80_cu_9afb97bd_38434cuda3std3__48in_placeE - _ZN82_INTERNAL_b44d191f_46_flash_fwd_hdim64_bf16_paged_softcapall_sm80_cu_9afb97bd_38434cuda3std3__45__cpo6cbeginE)
_ZN82_INTERNAL_b44d191f_46_flash_fwd_hdim64_bf16_paged_softcapall_sm80_cu_9afb97bd_38434cuda3std3__45__cpo6cbeginE:
	.zero		1
	.type		_ZN82_INTERNAL_b44d191f_46_flash_fwd_hdim64_bf16_paged_softcapall_sm80_cu_9afb97bd_38434cuda3std3__48in_placeE,@object
	.size		_ZN82_INTERNAL_b44d191f_46_flash_fwd_hdim64_bf16_paged_softcapall_sm80_cu_9afb97bd_38434cuda3std3__48in_placeE,(_ZN82_INTERNAL_b44d191f_46_flash_fwd_hdim64_bf16_paged_softcapall_sm80_cu_9afb97bd_38434cuda3std6ranges3__45__cpo9iter_moveE - _ZN82_INTERNAL_b44d191f_46_flash_fwd_hdim64_bf16_paged_softcapall_sm80_cu_9afb97bd_38434cuda3std3__48in_placeE)
_ZN82_INTERNAL_b44d191f_46_flash_fwd_hdim64_bf16_paged_softcapall_sm80_cu_9afb97bd_38434cuda3std3__48in_placeE:
	.zero		1
	.type		_ZN82_INTERNAL_b44d191f_46_flash_fwd_hdim64_bf16_paged_softcapall_sm80_cu_9afb97bd_38434cuda3std6ranges3__45__cpo9iter_moveE,@object
	.size		_ZN82_INTERNAL_b44d191f_46_flash_fwd_hdim64_bf16_paged_softcapall_sm80_cu_9afb97bd_38434cuda3std6ranges3__45__cpo9iter_moveE,(_ZN82_INTERNAL_b44d191f_46_flash_fwd_hdim64_bf16_paged_softcapall_sm80_cu_9afb97bd_38434cuda3std3__45__cpo5beginE - _ZN82_INTERNAL_b44d191f_46_flash_fwd_hdim64_bf16_paged_softcapall_sm80_cu_9afb97bd_38434cuda3std6ranges3__45__cpo9iter_moveE)
_ZN82_INTERNAL_b44d191f_46_flash_fwd_hdim64_bf16_paged_softcapall_sm80_cu_9afb97bd_38434cuda3std6ranges3__45__cpo9iter_moveE:
	.zero		1
	.type		_ZN82_INTERNAL_b44d191f_46_flash_fwd_hdim64_bf16_paged_softcapall_sm80_cu_9afb97bd_38434cuda3std3__45__cpo5beginE,@object
	.size		_ZN82_INTERNAL_b44d191f_46_flash_fwd_hdim64_bf16_paged_softcapall_sm80_cu_9afb97bd_38434cuda3std3__45__cpo5beginE,(_ZN82_INTERNAL_b44d191f_46_flash_fwd_hdim64_bf16_paged_softcapall_sm80_cu_9afb97bd_38434cuda3std3__484_GLOBAL__N__b44d191f_46_flash_fwd_hdim64_bf16_paged_softcapall_sm80_cu_9afb97bd_38436ignoreE - _ZN82_INTERNAL_b44d191f_46_flash_fwd_hdim64_bf16_paged_softcapall_sm80_cu_9afb97bd_38434cuda3std3__45__cpo5beginE)
_ZN82_INTERNAL_b44d191f_46_flash_fwd_hdim64_bf16_paged_softcapall_sm80_cu_9afb97bd_38434cuda3std3__45__cpo5beginE:
	.zero		1
	.type		_ZN82_INTERNAL_b44d191f_46_flash_fwd_hdim64_bf16_paged_softcapall_sm80_cu_9afb97bd_38434cuda3std3__484_GLOBAL__N__b44d191f_46_flash_fwd_hdim64_bf16_paged_softcapall_sm80_cu_9afb97bd_38436ignoreE,@object
	.size		_ZN82_INTERNAL_b44d191f_46_flash_fwd_hdim64_bf16_paged_softcapall_sm80_cu_9afb97bd_38434cuda3std3__484_GLOBAL__N__b44d191f_46_flash_fwd_hdim64_bf16_paged_softcapall_sm80_cu_9afb97bd_38436ignoreE,(_ZN82_INTERNAL_b44d191f_46_flash_fwd_hdim64_bf16_paged_softcapall_sm80_cu_9afb97bd_38434cute7productE - _ZN82_INTERNAL_b44d191f_46_flash_fwd_hdim64_bf16_paged_softcapall_sm80_cu_9afb97bd_38434cuda3std3__484_GLOBAL__N__b44d191f_46_flash_fwd_hdim64_bf16_paged_softcapall_sm80_cu_9afb97bd_38436ignoreE)
_ZN82_INTERNAL_b44d191f_46_flash_fwd_hdim64_bf16_paged_softcapall_sm80_cu_9afb97bd_38434cuda3std3__484_GLOBAL__N__b44d191f_46_flash_fwd_hdim64_bf16_paged_softcapall_sm80_cu_9afb97bd_38436ignoreE:
	.zero		1
	.type		_ZN82_INTERNAL_b44d191f_46_flash_fwd_hdim64_bf16_paged_softcapall_sm80_cu_9afb97bd_38434cute7productE,@object
	.size		_ZN82_INTERNAL_b44d191f_46_flash_fwd_hdim64_bf16_paged_softcapall_sm80_cu_9afb97bd_38434cute7productE,(_ZN82_INTERNAL_b44d191f_46_flash_fwd_hdim64_bf16_paged_softcapall_sm80_cu_9afb97bd_38434cuda3std3__45__cpo3endE - _ZN82_INTERNAL_b44d191f_46_flash_fwd_hdim64_bf16_paged_softcapall_sm80_cu_9afb97bd_38434cute7productE)
_ZN82_INTERNAL_b44d191f_46_flash_fwd_hdim64_bf16_paged_softcapall_sm80_cu_9afb97bd_38434cute7productE:
	.zero		1
	.type		_ZN82_INTERNAL_b44d191f_46_flash_fwd_hdim64_bf16_paged_softcapall_sm80_cu_9afb97bd_38434cuda3std3__45__cpo3endE,@object
	.size		_ZN82_INTERNAL_b44d191f_46_flash_fwd_hdim64_bf16_paged_softcapall_sm80_cu_9afb97bd_38434cuda3std3__45__cpo3endE,(_ZN82_INTERNAL_b44d191f_46_flash_fwd_hdim64_bf16_paged_softcapall_sm80_cu_9afb97bd_38434cuda3std3__419piecewise_constructE - _ZN82_INTERNAL_b44d191f_46_flash_fwd_hdim64_bf16_paged_softcapall_sm80_cu_9afb97bd_38434cuda3std3__45__cpo3endE)
_ZN82_INTERNAL_b44d191f_46_flash_fwd_hdim64_bf16_paged_softcapall_sm80_cu_9afb97bd_38434cuda3std3__45__cpo3endE:
	.zero		1
	.type		_ZN82_INTERNAL_b44d191f_46_flash_fwd_hdim64_bf16_paged_softcapall_sm80_cu_9afb97bd_38434cuda3std3__419piecewise_constructE,@object
	.size		_ZN82_INTERNAL_b44d191f_46_flash_fwd_hdim64_bf16_paged_softcapall_sm80_cu_9afb97bd_38434cuda3std3__419piecewise_constructE,(_ZN82_INTERNAL_b44d191f_46_flash_fwd_hdim64_bf16_paged_softcapall_sm80_cu_9afb97bd_38434cuda3std3__45__cpo4cendE - _ZN82_INTERNAL_b44d191f_46_flash_fwd_hdim64_bf16_paged_softcapall_sm80_cu_9afb97bd_38434cuda3std3__419piecewise_constructE)
_ZN82_INTERNAL_b44d191f_46_flash_fwd_hdim64_bf16_paged_softcapall_sm80_cu_9afb97bd_38434cuda3std3__419piecewise_constructE:
	.zero		1
	.type		_ZN82_INTERNAL_b44d191f_46_flash_fwd_hdim64_bf16_paged_softcapall_sm80_cu_9afb97bd_38434cuda3std3__45__cpo4cendE,@object
	.size		_ZN82_INTERNAL_b44d191f_46_flash_fwd_hdim64_bf16_paged_softcapall_sm80_cu_9afb97bd_38434cuda3std3__45__cpo4cendE,(_ZN82_INTERNAL_b44d191f_46_flash_fwd_hdim64_bf16_paged_softcapall_sm80_cu_9afb97bd_38434cuda3std6ranges3__45__cpo4swapE - _ZN82_INTERNAL_b44d191f_46_flash_fwd_hdim64_bf16_paged_softcapall_sm80_cu_9afb97bd_38434cuda3std3__45__cpo4cendE)
_ZN82_INTERNAL_b44d191f_46_flash_fwd_hdim64_bf16_paged_softcapall_sm80_cu_9afb97bd_38434cuda3std3__45__cpo4cendE:
	.zero		1
	.type		_ZN82_INTERNAL_b44d191f_46_flash_fwd_hdim64_bf16_paged_softcapall_sm80_cu_9afb97bd_38434cuda3std6ranges3__45__cpo4swapE,@object
	.size		_ZN82_INTERNAL_b44d191f_46_flash_fwd_hdim64_bf16_paged_softcapall_sm80_cu_9afb97bd_38434cuda3std6ranges3__45__cpo4swapE,(.L_7 - _ZN82_INTERNAL_b44d191f_46_flash_fwd_hdim64_bf16_paged_softcapall_sm80_cu_9afb97bd_38434cuda3std6ranges3__45__cpo4swapE)
_ZN82_INTERNAL_b44d191f_46_flash_fwd_hdim64_bf16_paged_softcapall_sm80_cu_9afb97bd_38434cuda3std6ranges3__45__cpo4swapE:
	.zero		1
.L_7:


//--------------------- .nv.shared._ZN7cutlass13device_kernelIN5flash19enable_sm80_to_sm89INS1_16FlashAttnFwdSm80INS1_25CollectiveMainloopFwdSm80ILi4ELi1ELb0EN4cute5tupleIJNS5_1CILi128EEENS7_ILi112EEENS7_ILi64EEEEEELi64ENS_10bfloat16_tEfNS_4arch4Sm80ELb0ELb0ELb1ELb1ELb1ELb0ELb1ELb0EEENS1_21CollectiveEpilogueFwdINS6_IJS8_SA_S9_EEENS6_IJNS7_ILi1EEESI_SI_EEESC_SE_Li128ELb1ELb1ELb0ELb0EEENS1_19SingleTileSchedulerILb1ELb0ELb1ELi128EEEEEEEEEvNT_6ParamsE --------------------------
	.section	.nv.shared._ZN7cutlass13device_kernelIN5flash19enable_sm80_to_sm89INS1_16FlashAttnFwdSm80INS1_25CollectiveMainloopFwdSm80ILi4ELi1ELb0EN4cute5tupleIJNS5_1CILi128EEENS7_ILi112EEENS7_ILi64EEEEEELi64ENS_10bfloat16_tEfNS_4arch4Sm80ELb0ELb0ELb1ELb1ELb1ELb0ELb1ELb0EEENS1_21CollectiveEpilogueFwdINS6_IJS8_SA_S9_EEENS6_IJNS7_ILi1EEESI_SI_EEESC_SE_Li128ELb1ELb1ELb0ELb0EEENS1_19SingleTileSchedulerILb1ELb0ELb1ELi128EEEEEEEEEvNT_6ParamsE,"aw",@nobits
	.sectionflags	@""
	.align	16


//--------------------- .nv.shared._ZN7cutlass13device_kernelIN5flash19enable_sm80_to_sm89INS1_16FlashAttnFwdSm80INS1_25CollectiveMainloopFwdSm80ILi4ELi1ELb0EN4cute5tupleIJNS5_1CILi128EEENS7_ILi112EEENS7_ILi64EEEEEELi64ENS_10bfloat16_tEfNS_4arch4Sm80ELb0ELb0ELb1ELb1ELb1ELb1ELb1ELb0EEENS1_21CollectiveEpilogueFwdINS6_IJS8_SA_S9_EEENS6_IJNS7_ILi1EEESI_SI_EEESC_SE_Li128ELb1ELb1ELb0ELb0EEENS1_19SingleTileSchedulerILb1ELb0ELb1ELi128EEEEEEEEEvNT_6ParamsE --------------------------
	.section	.nv.shared._ZN7cutlass13device_kernelIN5flash19enable_sm80_to_sm89INS1_16FlashAttnFwdSm80INS1_25CollectiveMainloopFwdSm80ILi4ELi1ELb0EN4cute5tupleIJNS5_1CILi128EEENS7_ILi112EEENS7_ILi64EEEEEELi64ENS_10bfloat16_tEfNS_4arch4Sm80ELb0ELb0ELb1ELb1ELb1ELb1ELb1ELb0EEENS1_21CollectiveEpilogueFwdINS6_IJS8_SA_S9_EEENS6_IJNS7_ILi1EEESI_SI_EEESC_SE_Li128ELb1ELb1ELb0ELb0EEENS1_19SingleTileSchedulerILb1ELb0ELb1ELi128EEEEEEEEEvNT_6ParamsE,"aw",@nobits
	.sectionflags	@""
	.align	16


//--------------------- .nv.shared._ZN7cutlass13device_kernelIN5flash19enable_sm80_to_sm89INS1_16FlashAttnFwdSm80INS1_25CollectiveMainloopFwdSm80ILi4ELi1ELb0EN4cute5tupleIJNS5_1CILi128EEENS7_ILi96EEENS7_ILi64EEEEEELi64ENS_10bfloat16_tEfNS_4arch4Sm80ELb0ELb1ELb1ELb0ELb1ELb0ELb1ELb0EEENS1_21CollectiveEpilogueFwdINS6_IJS8_SA_S9_EEENS6_IJNS7_ILi1EEESI_SI_EEESC_SE_Li128ELb0ELb1ELb0ELb0EEENS1_19SingleTileSchedulerILb0ELb0ELb1ELi128EEEEEEEEEvNT_6ParamsE --------------------------
	.section	.nv.shared._ZN7cutlass13device_kernelIN5flash19enable_sm80_to_sm89INS1_16FlashAttnFwdSm80INS1_25CollectiveMainloopFwdSm80ILi4ELi1ELb0EN4cute5tupleIJNS5_1CILi128EEENS7_ILi96EEENS7_ILi64EEEEEELi64ENS_10bfloat16_tEfNS_4arch4Sm80ELb0ELb1ELb1ELb0ELb1ELb0ELb1ELb0EEENS1_21CollectiveEpilogueFwdINS6_IJS8_SA_S9_EEENS6_IJNS7_ILi1EEESI_SI_EEESC_SE_Li128ELb0ELb1ELb0ELb0EEENS1_19SingleTileSchedulerILb0ELb0ELb1ELi128EEEEEEEEEvNT_6ParamsE,"aw",@nobits
	.sectionflags	@""
	.align	16


//--------------------- .nv.shared._ZN7cutlass13device_kernelIN5flash19enable_sm80_to_sm89INS1_16FlashAttnFwdSm80INS1_25CollectiveMainloopFwdSm80ILi4ELi1ELb0EN4cute5tupleIJNS5_1CILi128EEENS7_ILi96EEENS7_ILi64EEEEEELi64ENS_10bfloat16_tEfNS_4arch4Sm80ELb0ELb1ELb1ELb1ELb1ELb0ELb1ELb0EEENS1_21CollectiveEpilogueFwdINS6_IJS8_SA_S9_EEENS6_IJNS7_ILi1EEESI_SI_EEESC_SE_Li128ELb1ELb1ELb0ELb0EEENS1_19SingleTileSchedulerILb1ELb0ELb1ELi128EEEEEEEEEvNT_6ParamsE --------------------------
	.section	.nv.shared._ZN7cutlass13device_kernelIN5flash19enable_sm80_to_sm89INS1_16FlashAttnFwdSm80INS1_25CollectiveMainloopFwdSm80ILi4ELi1ELb0EN4cute5tupleIJNS5_1CILi128EEENS7_ILi96EEENS7_ILi64EEEEEELi64ENS_10bfloat16_tEfNS_4arch4Sm80ELb0ELb1ELb1ELb1ELb1ELb0ELb1ELb0EEENS1_21CollectiveEpilogueFwdINS6_IJS8_SA_S9_EEENS6_IJNS7_ILi1EEESI_SI_EEESC_SE_Li128ELb1ELb1ELb0ELb0EEENS1_19SingleTileSchedulerILb1ELb0ELb1ELi128EEEEEEEEEvNT_6ParamsE,"aw",@nobits
	.sectionflags	@""
	.align	16


//--------------------- .nv.shared._ZN7cutlass13device_kernelIN5flash19enable_sm80_to_sm89INS1_16FlashAttnFwdSm80INS1_25CollectiveMainloopFwdSm80ILi4ELi1ELb0EN4cute5tupleIJNS5_1CILi128EEENS7_ILi96EEENS7_ILi64EEEEEELi64ENS_10bfloat16_tEfNS_4arch4Sm80ELb0ELb1ELb1ELb1ELb1ELb1ELb1ELb0EEENS1_21CollectiveEpilogueFwdINS6_IJS8_SA_S9_EEENS6_IJNS7_ILi1EEESI_SI_EEESC_SE_Li128ELb1ELb1ELb0ELb0EEENS1_19SingleTileSchedulerILb1ELb0ELb1ELi128EEEEEEEEEvNT_6ParamsE --------------------------
	.section	.nv.shared._ZN7cutlass13device_kernelIN5flash19enable_sm80_to_sm89INS1_16FlashAttnFwdSm80INS1_25CollectiveMainloopFwdSm80ILi4ELi1ELb0EN4cute5tupleIJNS5_1CILi128EEENS7_ILi96EEENS7_ILi64EEEEEELi64ENS_10bfloat16_tEfNS_4arch4Sm80ELb0ELb1ELb1ELb1ELb1ELb1ELb1ELb0EEENS1_21CollectiveEpilogueFwdINS6_IJS8_SA_S9_EEENS6_IJNS7_ILi1EEESI_SI_EEESC_SE_Li128ELb1ELb1ELb0ELb0EEENS1_19SingleTileSchedulerILb1ELb0ELb1ELi128EEEEEEEEEvNT_6ParamsE,"aw",@nobits
	.sectionflags	@""
	.align	16


//--------------------- .nv.shared._ZN7cutlass13device_kernelIN5flash19enable_sm80_to_sm89INS1_16FlashAttnFwdSm80INS1_25CollectiveMainloopFwdSm80ILi4ELi1ELb0EN4cute5tupleIJNS5_1CILi128EEENS7_ILi112EEENS7_ILi64EEEEEELi64ENS_10bfloat16_tEfNS_4arch4Sm80ELb1ELb0ELb1ELb0ELb1ELb0ELb1ELb0EEENS1_21CollectiveEpilogueFwdINS6_IJS8_SA_S9_EEENS6_IJNS7_ILi1EEESI_SI_EEESC_SE_Li128ELb0ELb1ELb0ELb0EEENS1_30DynamicPersistentTileSchedulerILi128ELi128ELb0ELb1ELb0EEEEEEEEEvNT_6ParamsE --------------------------
	.section	.nv.shared._ZN7cutlass13device_kernelIN5flash19enable_sm80_to_sm89INS1_16FlashAttnFwdSm80INS1_25CollectiveMainloopFwdSm80ILi4ELi1ELb0EN4cute5tupleIJNS5_1CILi128EEENS7_ILi112EEENS7_ILi64EEEEEELi64ENS_10bfloat16_tEfNS_4arch4Sm80ELb1ELb0ELb1ELb0ELb1ELb0ELb1ELb0EEENS1_21CollectiveEpilogueFwdINS6_IJS8_SA_S9_EEENS6_IJNS7_ILi1EEESI_SI_EEESC_SE_Li128ELb0ELb1ELb0ELb0EEENS1_30DynamicPersistentTileSchedulerILi128ELi128ELb0ELb1ELb0EEEEEEEEEvNT_6ParamsE,"aw",@nobits
	.sectionflags	@""
	.align	16


//--------------------- .nv.shared._ZN7cutlass13device_kernelIN5flash19enable_sm80_to_sm89INS1_16FlashAttnFwdSm80INS1_25CollectiveMainloopFwdSm80ILi4ELi1ELb0EN4cute5tupleIJNS5_1CILi128EEENS7_ILi112EEENS7_ILi64EEEEEELi64ENS_10bfloat16_tEfNS_4arch4Sm80ELb1ELb0ELb1ELb1ELb1ELb0ELb1ELb0EEENS1_21CollectiveEpilogueFwdINS6_IJS8_SA_S9_EEENS6_IJNS7_ILi1EEESI_SI_EEESC_SE_Li128ELb1ELb1ELb0ELb0EEENS1_19SingleTileSchedulerILb1ELb0ELb1ELi128EEEEEEEEEvNT_6ParamsE --------------------------
	.section	.nv.shared._ZN7cutlass13device_kernelIN5flash19enable_sm80_to_sm89INS1_16FlashAttnFwdSm80INS1_25CollectiveMainloopFwdSm80ILi4ELi1ELb0EN4cute5tupleIJNS5_1CILi128EEENS7_ILi112EEENS7_ILi64EEEEEELi64ENS_10bfloat16_tEfNS_4arch4Sm80ELb1ELb0ELb1ELb1ELb1ELb0ELb1ELb0EEENS1_21CollectiveEpilogueFwdINS6_IJS8_SA_S9_EEENS6_IJNS7_ILi1EEESI_SI_EEESC_SE_Li128ELb1ELb1ELb0ELb0EEENS1_19SingleTileSchedulerILb1ELb0ELb1ELi128EEEEEEEEEvNT_6ParamsE,"aw",@nobits
	.sectionflags	@""
	.align	16


//--------------------- .nv.shared._ZN7cutlass13device_kernelIN5flash19enable_sm80_to_sm89INS1_16FlashAttnFwdSm80INS1_25CollectiveMainloopFwdSm80ILi4ELi1ELb0EN4cute5tupleIJNS5_1CILi128EEENS7_ILi112EEENS7_ILi64EEEEEELi64ENS_10bfloat16_tEfNS_4arch4Sm80ELb1ELb0ELb1ELb1ELb1ELb1ELb1ELb0EEENS1_21CollectiveEpilogueFwdINS6_IJS8_SA_S9_EEENS6_IJNS7_ILi1EEESI_SI_EEESC_SE_Li128ELb1ELb1ELb0ELb0EEENS1_19SingleTileSchedulerILb1ELb0ELb1ELi128EEEEEEEEEvNT_6ParamsE --------------------------
	.section	.nv.shared._ZN7cutlass13device_kernelIN5flash19enable_sm80_to_sm89INS1_16FlashAttnFwdSm80INS1_25CollectiveMainloopFwdSm80ILi4ELi1ELb0EN4cute5tupleIJNS5_1CILi128EEENS7_ILi112EEENS7_ILi64EEEEEELi64ENS_10bfloat16_tEfNS_4arch4Sm80ELb1ELb0ELb1ELb1ELb1ELb1ELb1ELb0EEENS1_21CollectiveEpilogueFwdINS6_IJS8_SA_S9_EEENS6_IJNS7_ILi1EEESI_SI_EEESC_SE_Li128ELb1ELb1ELb0ELb0EEENS1_19SingleTileSchedulerILb1ELb0ELb1ELi128EEEEEEEEEvNT_6ParamsE,"aw",@nobits
	.sectionflags	@""
	.align	16


//--------------------- .nv.shared._ZN7cutlass13device_kernelIN5flash19enable_sm80_to_sm89INS1_16FlashAttnFwdSm80INS1_25CollectiveMainloopFwdSm80ILi4ELi1ELb0EN4cute5tupleIJNS5_1CILi128EEENS7_ILi112EEENS7_ILi64EEEEEELi64ENS_10bfloat16_tEfNS_4arch4Sm80ELb0ELb0ELb0ELb0ELb1ELb0ELb1ELb0EEENS1_21CollectiveEpilogueFwdINS6_IJS8_SA_S9_EEENS6_IJNS7_ILi1EEESI_SI_EEESC_SE_Li128ELb0ELb1ELb0ELb0EEENS1_19SingleTileSchedulerILb0ELb0ELb1ELi128EEEEEEEEEvNT_6ParamsE --------------------------
	.section	.nv.shared._ZN7cutlass13device_kernelIN5flash19enable_sm80_to_sm89INS1_16FlashAttnFwdSm80INS1_25CollectiveMainloopFwdSm80ILi4ELi1ELb0EN4cute5tupleIJNS5_1CILi128EEENS7_ILi112EEENS7_ILi64EEEEEELi64ENS_10bfloat16_tEfNS_4arch4Sm80ELb0ELb0ELb0ELb0ELb1ELb0ELb1ELb0EEENS1_21CollectiveEpilogueFwdINS6_IJS8_SA_S9_EEENS6_IJNS7_ILi1EEESI_SI_EEESC_SE_Li128ELb0ELb1ELb0ELb0EEENS1_19SingleTileSchedulerILb0ELb0ELb1ELi128EEEEEEEEEvNT_6ParamsE,"aw",@nobits
	.sectionflags	@""
	.align	16


//--------------------- .nv.shared._ZN7cutlass13device_kernelIN5flash19enable_sm80_to_sm89INS1_16FlashAttnFwdSm80INS1_25CollectiveMainloopFwdSm80ILi4ELi1ELb0EN4cute5tupleIJNS5_1CILi128EEENS7_ILi112EEENS7_ILi64EEEEEELi64ENS_10bfloat16_tEfNS_4arch4Sm80ELb0ELb0ELb0ELb1ELb1ELb0ELb1ELb0EEENS1_21CollectiveEpilogueFwdINS6_IJS8_SA_S9_EEENS6_IJNS7_ILi1EEESI_SI_EEESC_SE_Li128ELb1ELb1ELb0ELb0EEENS1_19SingleTileSchedulerILb1ELb0ELb1ELi128EEEEEEEEEvNT_6ParamsE --------------------------
	.section	.nv.shared._ZN7cutlass13device_kernelIN5flash19enable_sm80_to_sm89INS1_16FlashAttnFwdSm80INS1_25CollectiveMainloopFwdSm80ILi4ELi1ELb0EN4cute5tupleIJNS5_1CILi128EEENS7_ILi112EEENS7_ILi64EEEEEELi64ENS_10bfloat16_tEfNS_4arch4Sm80ELb0ELb0ELb0ELb1ELb1ELb0ELb1ELb0EEENS1_21CollectiveEpilogueFwdINS6_IJS8_SA_S9_EEENS6_IJNS7_ILi1EEESI_SI_EEESC_SE_Li128ELb1ELb1ELb0ELb0EEENS1_19SingleTileSchedulerILb1ELb0ELb1ELi128EEEEEEEEEvNT_6ParamsE,"aw",@nobits
	.sectionflags	@""
	.align	16


//--------------------- .nv.shared._ZN7cutlass13device_kernelIN5flash19enable_sm80_to_sm89INS1_16FlashAttnFwdSm80INS1_25CollectiveMainloopFwdSm80ILi4ELi1ELb0EN4cute5tupleIJNS5_1CILi128EEENS7_ILi112EEENS7_ILi64EEEEEELi64ENS_10bfloat16_tEfNS_4arch4Sm80ELb0ELb0ELb0ELb1ELb1ELb1ELb1ELb0EEENS1_21CollectiveEpilogueFwdINS6_IJS8_SA_S9_EEENS6_IJNS7_ILi1EEESI_SI_EEESC_SE_Li128ELb1ELb1ELb0ELb0EEENS1_19SingleTileSchedulerILb1ELb0ELb1ELi128EEEEEEEEEvNT_6ParamsE --------------------------
	.section	.nv.shared._ZN7cutlass13device_kernelIN5flash19enable_sm80_to_sm89INS1_16FlashAttnFwdSm80INS1_25CollectiveMainloopFwdSm80ILi4ELi1ELb0EN4cute5tupleIJNS5_1CILi128EEENS7_ILi112EEENS7_ILi64EEEEEELi64ENS_10bfloat16_tEfNS_4arch4Sm80ELb0ELb0ELb0ELb1ELb1ELb1ELb1ELb0EEENS1_21CollectiveEpilogueFwdINS6_IJS8_SA_S9_EEENS6_IJNS7_ILi1EEESI_SI_EEESC_SE_Li128ELb1ELb1ELb0ELb0EEENS1_19SingleTileSchedulerILb1ELb0ELb1ELi128EEEEEEEEEvNT_6ParamsE,"aw",@nobits
	.sectionflags	@""
	.align	16


//--------------------- .nv.shared._ZN7cutlass13device_kernelIN5flash19enable_sm80_to_sm89INS1_16FlashAttnFwdSm80INS1_25CollectiveMainloopFwdSm80ILi4ELi1ELb0EN4cute5tupleIJNS5_1CILi128EEENS7_ILi96EEENS7_ILi64EEEEEELi64ENS_10bfloat16_tEfNS_4arch4Sm80ELb0ELb1ELb0ELb0ELb1ELb0ELb1ELb0EEENS1_21CollectiveEpilogueFwdINS6_IJS8_SA_S9_EEENS6_IJNS7_ILi1EEESI_SI_EEESC_SE_Li128ELb0ELb1ELb0ELb0EEENS1_19SingleTileSchedulerILb0ELb0ELb1ELi128EEEEEEEEEvNT_6ParamsE --------------------------
	.section	.nv.shared._ZN7cutlass13device_kernelIN5flash19enable_sm80_to_sm89INS1_16FlashAttnFwdSm80INS1_25CollectiveMainloopFwdSm80ILi4ELi1ELb0EN4cute5tupleIJNS5_1CILi128EEENS7_ILi96EEENS7_ILi64EEEEEELi64ENS_10bfloat16_tEfNS_4arch4Sm80ELb0ELb1ELb0ELb0ELb1ELb0ELb1ELb0EEENS1_21CollectiveEpilogueFwdINS6_IJS8_SA_S9_EEENS6_IJNS7_ILi1EEESI_SI_EEESC_SE_Li128ELb0ELb1ELb0ELb0EEENS1_19SingleTileSchedulerILb0ELb0ELb1ELi128EEEEEEEEEvNT_6ParamsE,"aw",@nobits
	.sectionflags	@""
	.align	16


//--------------------- .nv.shared._ZN7cutlass13device_kernelIN5flash19enable_sm80_to_sm89INS1_16FlashAttnFwdSm80INS1_25CollectiveMainloopFwdSm80ILi4ELi1ELb0EN4cute5tupleIJNS5_1CILi128EEENS7_ILi96EEENS7_ILi64EEEEEELi64ENS_10bfloat16_tEfNS_4arch4Sm80ELb0ELb1ELb0ELb1ELb1ELb0ELb1ELb0EEENS1_21CollectiveEpilogueFwdINS6_IJS8_SA_S9_EEENS6_IJNS7_ILi1EEESI_SI_EEESC_SE_Li128ELb1ELb1ELb0ELb0EEENS1_19SingleTileSchedulerILb1ELb0ELb1ELi128EEEEEEEEEvNT_6ParamsE --------------------------
	.section	.nv.shared._ZN7cutlass13device_kernelIN5flash19enable_sm80_to_sm89INS1_16FlashAttnFwdSm80INS1_25CollectiveMainloopFwdSm80ILi4ELi1ELb0EN4cute5tupleIJNS5_1CILi128EEENS7_ILi96EEENS7_ILi64EEEEEELi64ENS_10bfloat16_tEfNS_4arch4Sm80ELb0ELb1ELb0ELb1ELb1ELb0ELb1ELb0EEENS1_21CollectiveEpilogueFwdINS6_IJS8_SA_S9_EEENS6_IJNS7_ILi1EEESI_SI_EEESC_SE_Li128ELb1ELb1ELb0ELb0EEENS1_19SingleTileSchedulerILb1ELb0ELb1ELi128EEEEEEEEEvNT_6ParamsE,"aw",@nobits
	.sectionflags	@""
	.align	16


//--------------------- .nv.shared._ZN7cutlass13device_kernelIN5flash19enable_sm80_to_sm89INS1_16FlashAttnFwdSm80INS1_25CollectiveMainloopFwdSm80ILi4ELi1ELb0EN4cute5tupleIJNS5_1CILi128EEENS7_ILi96EEENS7_ILi64EEEEEELi64ENS_10bfloat16_tEfNS_4arch4Sm80ELb0ELb1ELb0ELb1ELb1ELb1ELb1ELb0EEENS1_21CollectiveEpilogueFwdINS6_IJS8_SA_S9_EEENS6_IJNS7_ILi1EEESI_SI_EEESC_SE_Li128ELb1ELb1ELb0ELb0EEENS1_19SingleTileSchedulerILb1ELb0ELb1ELi128EEEEEEEEEvNT_6ParamsE --------------------------
	.section	.nv.shared._ZN7cutlass13device_kernelIN5flash19enable_sm80_to_sm89INS1_16FlashAttnFwdSm80INS1_25CollectiveMainloopFwdSm80ILi4ELi1ELb0EN4cute5tupleIJNS5_1CILi128EEENS7_ILi96EEENS7_ILi64EEEEEELi64ENS_10bfloat16_tEfNS_4arch4Sm80ELb0ELb1ELb0ELb1ELb1ELb1ELb1ELb0EEENS1_21CollectiveEpilogueFwdINS6_IJS8_SA_S9_EEENS6_IJNS7_ILi1EEESI_SI_EEESC_SE_Li128ELb1ELb1ELb0ELb0EEENS1_19SingleTileSchedulerILb1ELb0ELb1ELi128EEEEEEEEEvNT_6ParamsE,"aw",@nobits
	.sectionflags	@""
	.align	16


//--------------------- .nv.shared._ZN7cutlass13device_kernelIN5flash19enable_sm80_to_sm89INS1_16FlashAttnFwdSm80INS1_25CollectiveMainloopFwdSm80ILi4ELi1ELb0EN4cute5tupleIJNS5_1CILi128EEENS7_ILi112EEENS7_ILi64EEEEEELi64ENS_10bfloat16_tEfNS_4arch4Sm80ELb1ELb0ELb0ELb0ELb1ELb0ELb1ELb0EEENS1_21CollectiveEpilogueFwdINS6_IJS8_SA_S9_EEENS6_IJNS7_ILi1EEESI_SI_EEESC_SE_Li128ELb0ELb1ELb0ELb0EEENS1_30DynamicPersistentTileSchedulerILi128ELi128ELb0ELb1ELb0EEEEEEEEEvNT_6ParamsE --------------------------
	.section	.nv.shared._ZN7cutlass13device_kernelIN5flash19enable_sm80_to_sm89INS1_16FlashAttnFwdSm80INS1_25CollectiveMainloopFwdSm80ILi4ELi1ELb0EN4cute5tupleIJNS5_1CILi128EEENS7_ILi112EEENS7_ILi64EEEEEELi64ENS_10bfloat16_tEfNS_4arch4Sm80ELb1ELb0ELb0ELb0ELb1ELb0ELb1ELb0EEENS1_21CollectiveEpilogueFwdINS6_IJS8_SA_S9_EEENS6_IJNS7_ILi1EEESI_SI_EEESC_SE_Li128ELb0ELb1ELb0ELb0EEENS1_30DynamicPersistentTileSchedulerILi128ELi128ELb0ELb1ELb0EEEEEEEEEvNT_6ParamsE,"aw",@nobits
	.sectionflags	@""
	.align	16


//--------------------- .nv.shared._ZN7cutlass13device_kernelIN5flash19enable_sm80_to_sm89INS1_16FlashAttnFwdSm80INS1_25CollectiveMainloopFwdSm80ILi4ELi1ELb0EN4cute5tupleIJNS5_1CILi128EEENS7_ILi112EEENS7_ILi64EEEEEELi64ENS_10bfloat16_tEfNS_4arch4Sm80ELb1ELb0ELb0ELb1ELb1ELb0ELb1ELb0EEENS1_21CollectiveEpilogueFwdINS6_IJS8_SA_S9_EEENS6_IJNS7_ILi1EEESI_SI_EEESC_SE_Li128ELb1ELb1ELb0ELb0EEENS1_19SingleTileSchedulerILb1ELb0ELb1ELi128EEEEEEEEEvNT_6ParamsE --------------------------
	.section	.nv.shared._ZN7cutlass13device_kernelIN5flash19enable_sm80_to_sm89INS1_16FlashAttnFwdSm80INS1_25CollectiveMainloopFwdSm80ILi4ELi1ELb0EN4cute5tupleIJNS5_1CILi128EEENS7_ILi112EEENS7_ILi64EEEEEELi64ENS_10bfloat16_tEfNS_4arch4Sm80ELb1ELb0ELb0ELb1ELb1ELb0ELb1ELb0EEENS1_21CollectiveEpilogueFwdINS6_IJS8_SA_S9_EEENS6_IJNS7_ILi1EEESI_SI_EEESC_SE_Li128ELb1ELb1ELb0ELb0EEENS1_19SingleTileSchedulerILb1ELb0ELb1ELi128EEEEEEEEEvNT_6ParamsE,"aw",@nobits
	.sectionflags	@""
	.align	16


//--------------------- .nv.shared._ZN7cutlass13device_kernelIN5flash19enable_sm80_to_sm89INS1_16FlashAttnFwdSm80INS1_25CollectiveMainloopFwdSm80ILi4ELi1ELb0EN4cute5tupleIJNS5_1CILi128EEENS7_ILi112EEENS7_ILi64EEEEEELi64ENS_10bfloat16_tEfNS_4arch4Sm80ELb1ELb0ELb0ELb1ELb1ELb1ELb1ELb0EEENS1_21CollectiveEpilogueFwdINS6_IJS8_SA_S9_EEENS6_IJNS7_ILi1EEESI_SI_EEESC_SE_Li128ELb1ELb1ELb0ELb0EEENS1_19SingleTileSchedulerILb1ELb0ELb1ELi128EEEEEEEEEvNT_6ParamsE --------------------------
	.section	.nv.shared._ZN7cutlass13device_kernelIN5flash19enable_sm80_to_sm89INS1_16FlashAttnFwdSm80INS1_25CollectiveMainloopFwdSm80ILi4ELi1ELb0EN4cute5tupleIJNS5_1CILi128EEENS7_ILi112EEENS7_ILi64EEEEEELi64ENS_10bfloat16_tEfNS_4arch4Sm80ELb1ELb0ELb0ELb1ELb1ELb1ELb1ELb0EEENS1_21CollectiveEpilogueFwdINS6_IJS8_SA_S9_EEENS6_IJNS7_ILi1EEESI_SI_EEESC_SE_Li128ELb1ELb1ELb0ELb0EEENS1_19SingleTileSchedulerILb1ELb0ELb1ELi128EEEEEEEEEvNT_6ParamsE,"aw",@nobits
	.sectionflags	@""
	.align	16
